	.target	sm_80

	.elftype	@"ET_EXEC"


//--------------------- .note.nv.tkinfo           --------------------------
	.section	.note.nv.tkinfo,"",@"SHT_NOTE"
	.sectionflags	@"SHF_NOTE_NV_TKINFO"
	.tkinfo
        /*0018*/ 	.word	0x00000002
        /*0030*/ 	.string	""
        /*0030*/ 	.string	"ptxas"
        /*0030*/ 	.string	"Cuda compilation tools, release 13.0, V13.0.88"
        /*0030*/ 	.string	"Build cuda_13.0.r13.0/compiler.36424714_0"
        /*0030*/ 	.string	"-arch sm_80 -m 64 "



//--------------------- .note.nv.cuinfo           --------------------------
	.section	.note.nv.cuinfo,"",@"SHT_NOTE"
	.sectionflags	@"SHF_NOTE_NV_CUINFO"
        /*0018*/ 	.short	0x0002
        /*001a*/ 	.short	0x0050
        /*001c*/ 	.short	0x0082
	.zero		2


//--------------------- .nv.info                  --------------------------
	.section	.nv.info,"",@"SHT_CUDA_INFO"
	.align	4


	//----- nvinfo : EIATTR_REGCOUNT
	.align		4
        /*0000*/ 	.byte	0x04, 0x2f
        /*0002*/ 	.short	(.L_12 - .L_11)
	.align		4
.L_11:
        /*0004*/ 	.word	index@(_ZN7cutlass13device_kernelIN5flash19enable_sm80_to_sm89INS1_16FlashAttnFwdSm80INS1_25CollectiveMainloopFwdSm80ILi8ELi1ELb0EN4cute5tupleIJNS5_1CILi128EEENS7_ILi48EEENS7_ILi256EEEEEELi256ENS_6half_tEfNS_4arch4Sm80ELb1ELb0ELb0ELb1ELb0ELb1ELb1ELb0EEENS1_21CollectiveEpilogueFwdINS6_IJS8_SA_S9_EEENS6_IJNS7_ILi1EEESI_SI_EEESC_SE_Li256ELb1ELb1ELb0ELb0EEENS1_19SingleTileSchedulerILb1ELb0ELb1ELi128EEEEEEEEEvNT_6ParamsE)
        /*0008*/ 	.word	0x000000fd


	//----- nvinfo : EIATTR_FRAME_SIZE
	.align		4
.L_12:
        /*000c*/ 	.byte	0x04, 0x11
        /*000e*/ 	.short	(.L_14 - .L_13)
	.align		4
.L_13:
        /*0010*/ 	.word	index@(_ZN7cutlass13device_kernelIN5flash19enable_sm80_to_sm89INS1_16FlashAttnFwdSm80INS1_25CollectiveMainloopFwdSm80ILi8ELi1ELb0EN4cute5tupleIJNS5_1CILi128EEENS7_ILi48EEENS7_ILi256EEEEEELi256ENS_6half_tEfNS_4arch4Sm80ELb1ELb0ELb0ELb1ELb0ELb1ELb1ELb0EEENS1_21CollectiveEpilogueFwdINS6_IJS8_SA_S9_EEENS6_IJNS7_ILi1EEESI_SI_EEESC_SE_Li256ELb1ELb1ELb0ELb0EEENS1_19SingleTileSchedulerILb1ELb0ELb1ELi128EEEEEEEEEvNT_6ParamsE)
        /*0014*/ 	.word	0x00000000


	//----- nvinfo : EIATTR_REGCOUNT
	.align		4
.L_14:
        /*0018*/ 	.byte	0x04, 0x2f
        /*001a*/ 	.short	(.L_16 - .L_15)
	.align		4
.L_15:
        /*001c*/ 	.word	index@(_ZN7cutlass13device_kernelIN5flash19enable_sm80_to_sm89INS1_16FlashAttnFwdSm80INS1_25CollectiveMainloopFwdSm80ILi8ELi1ELb0EN4cute5tupleIJNS5_1CILi128EEENS7_ILi96EEENS7_ILi256EEEEEELi256ENS_6half_tEfNS_4arch4Sm80ELb1ELb0ELb0ELb1ELb0ELb0ELb1ELb0EEENS1_21CollectiveEpilogueFwdINS6_IJS8_SA_S9_EEENS6_IJNS7_ILi1EEESI_SI_EEESC_SE_Li256ELb1ELb1ELb0ELb0EEENS1_19SingleTileSchedulerILb1ELb0ELb1ELi128EEEEEEEEEvNT_6ParamsE)
        /*0020*/ 	.word	0x000000ff


	//----- nvinfo : EIATTR_FRAME_SIZE
	.align		4
.L_16:
        /*0024*/ 	.byte	0x04, 0x11
        /*0026*/ 	.short	(.L_18 - .L_17)
	.align		4
.L_17:
        /*0028*/ 	.word	index@(_ZN7cutlass13device_kernelIN5flash19enable_sm80_to_sm89INS1_16FlashAttnFwdSm80INS1_25CollectiveMainloopFwdSm80ILi8ELi1ELb0EN4cute5tupleIJNS5_1CILi128EEENS7_ILi96EEENS7_ILi256EEEEEELi256ENS_6half_tEfNS_4arch4Sm80ELb1ELb0ELb0ELb1ELb0ELb0ELb1ELb0EEENS1_21CollectiveEpilogueFwdINS6_IJS8_SA_S9_EEENS6_IJNS7_ILi1EEESI_SI_EEESC_SE_Li256ELb1ELb1ELb0ELb0EEENS1_19SingleTileSchedulerILb1ELb0ELb1ELi128EEEEEEEEEvNT_6ParamsE)
        /*002c*/ 	.word	0x00000068


	//----- nvinfo : EIATTR_REGCOUNT
	.align		4
.L_18:
        /*0030*/ 	.byte	0x04, 0x2f
        /*0032*/ 	.short	(.L_20 - .L_19)
	.align		4
.L_19:
        /*0034*/ 	.word	index@(_ZN7cutlass13device_kernelIN5flash19enable_sm80_to_sm89INS1_16FlashAttnFwdSm80INS1_25CollectiveMainloopFwdSm80ILi8ELi1ELb0EN4cute5tupleIJNS5_1CILi128EEENS7_ILi96EEENS7_ILi256EEEEEELi256ENS_6half_tEfNS_4arch4Sm80ELb1ELb0ELb0ELb0ELb0ELb0ELb1ELb0EEENS1_21CollectiveEpilogueFwdINS6_IJS8_SA_S9_EEENS6_IJNS7_ILi1EEESI_SI_EEESC_SE_Li256ELb0ELb1ELb0ELb0EEENS1_30DynamicPersistentTileSchedulerILi256ELi256ELb0ELb1ELb0EEEEEEEEEvNT_6ParamsE)
        /*0038*/ 	.word	0x000000ff


	//----- nvinfo : EIATTR_FRAME_SIZE
	.align		4
.L_20:
        /*003c*/ 	.byte	0x04, 0x11
        /*003e*/ 	.short	(.L_22 - .L_21)
	.align		4
.L_21:
        /*0040*/ 	.word	index@($__internal_9_$__cuda_sm70_shflsync_idx_p)
        /*0044*/ 	.word	0x00000000


	//----- nvinfo : EIATTR_FRAME_SIZE
	.align		4
.L_22:
        /*0048*/ 	.byte	0x04, 0x11
        /*004a*/ 	.short	(.L_24 - .L_23)
	.align		4
.L_23:
        /*004c*/ 	.word	index@($__internal_8_$__cuda_sm70_shflsync_bfly_p)
        /*0050*/ 	.word	0x00000000


	//----- nvinfo : EIATTR_FRAME_SIZE
	.align		4
.L_24:
        /*0054*/ 	.byte	0x04, 0x11
        /*0056*/ 	.short	(.L_26 - .L_25)
	.align		4
.L_25:
        /*0058*/ 	.word	index@(_ZN7cutlass13device_kernelIN5flash19enable_sm80_to_sm89INS1_16FlashAttnFwdSm80INS1_25CollectiveMainloopFwdSm80ILi8ELi1ELb0EN4cute5tupleIJNS5_1CILi128EEENS7_ILi96EEENS7_ILi256EEEEEELi256ENS_6half_tEfNS_4arch4Sm80ELb1ELb0ELb0ELb0ELb0ELb0ELb1ELb0EEENS1_21CollectiveEpilogueFwdINS6_IJS8_SA_S9_EEENS6_IJNS7_ILi1EEESI_SI_EEESC_SE_Li256ELb0ELb1ELb0ELb0EEENS1_30DynamicPersistentTileSchedulerILi256ELi256ELb0ELb1ELb0EEEEEEEEEvNT_6ParamsE)
        /*005c*/ 	.word	0x000000a8


	//----- nvinfo : EIATTR_REGCOUNT
	.align		4
.L_26:
        /*0060*/ 	.byte	0x04, 0x2f
        /*0062*/ 	.short	(.L_28 - .L_27)
	.align		4
.L_27:
        /*0064*/ 	.word	index@(_ZN7cutlass13device_kernelIN5flash19enable_sm80_to_sm89INS1_16FlashAttnFwdSm80INS1_25CollectiveMainloopFwdSm80ILi8ELi1ELb0EN4cute5tupleIJNS5_1CILi128EEENS7_ILi48EEENS7_ILi256EEEEEELi256ENS_6half_tEfNS_4arch4Sm80ELb0ELb1ELb0ELb1ELb0ELb1ELb1ELb0EEENS1_21CollectiveEpilogueFwdINS6_IJS8_SA_S9_EEENS6_IJNS7_ILi1EEESI_SI_EEESC_SE_Li256ELb1ELb1ELb0ELb0EEENS1_19SingleTileSchedulerILb1ELb0ELb1ELi128EEEEEEEEEvNT_6ParamsE)
        /*0068*/ 	.word	0x000000fa


	//----- nvinfo : EIATTR_FRAME_SIZE
	.align		4
.L_28:
        /*006c*/ 	.byte	0x04, 0x11
        /*006e*/ 	.short	(.L_30 - .L_29)
	.align		4
.L_29:
        /*0070*/ 	.word	index@(_ZN7cutlass13device_kernelIN5flash19enable_sm80_to_sm89INS1_16FlashAttnFwdSm80INS1_25CollectiveMainloopFwdSm80ILi8ELi1ELb0EN4cute5tupleIJNS5_1CILi128EEENS7_ILi48EEENS7_ILi256EEEEEELi256ENS_6half_tEfNS_4arch4Sm80ELb0ELb1ELb0ELb1ELb0ELb1ELb1ELb0EEENS1_21CollectiveEpilogueFwdINS6_IJS8_SA_S9_EEENS6_IJNS7_ILi1EEESI_SI_EEESC_SE_Li256ELb1ELb1ELb0ELb0EEENS1_19SingleTileSchedulerILb1ELb0ELb1ELi128EEEEEEEEEvNT_6ParamsE)
        /*0074*/ 	.word	0x00000000


	//----- nvinfo : EIATTR_REGCOUNT
	.align		4
.L_30:
        /*0078*/ 	.byte	0x04, 0x2f
        /*007a*/ 	.short	(.L_32 - .L_31)
	.align		4
.L_31:
        /*007c*/ 	.word	index@(_ZN7cutlass13device_kernelIN5flash19enable_sm80_to_sm89INS1_16FlashAttnFwdSm80INS1_25CollectiveMainloopFwdSm80ILi8ELi1ELb0EN4cute5tupleIJNS5_1CILi128EEENS7_ILi64EEENS7_ILi256EEEEEELi256ENS_6half_tEfNS_4arch4Sm80ELb0ELb1ELb0ELb1ELb0ELb0ELb1ELb0EEENS1_21CollectiveEpilogueFwdINS6_IJS8_SA_S9_EEENS6_IJNS7_ILi1EEESI_SI_EEESC_SE_Li256ELb1ELb1ELb0ELb0EEENS1_19SingleTileSchedulerILb1ELb0ELb1ELi128EEEEEEEEEvNT_6ParamsE)
        /*0080*/ 	.word	0x000000ff


	//----- nvinfo : EIATTR_FRAME_SIZE
	.align		4
.L_32:
        /*0084*/ 	.byte	0x04, 0x11
        /*0086*/ 	.short	(.L_34 - .L_33)
	.align		4
.L_33:
        /*0088*/ 	.word	index@(_ZN7cutlass13device_kernelIN5flash19enable_sm80_to_sm89INS1_16FlashAttnFwdSm80INS1_25CollectiveMainloopFwdSm80ILi8ELi1ELb0EN4cute5tupleIJNS5_1CILi128EEENS7_ILi64EEENS7_ILi256EEEEEELi256ENS_6half_tEfNS_4arch4Sm80ELb0ELb1ELb0ELb1ELb0ELb0ELb1ELb0EEENS1_21CollectiveEpilogueFwdINS6_IJS8_SA_S9_EEENS6_IJNS7_ILi1EEESI_SI_EEESC_SE_Li256ELb1ELb1ELb0ELb0EEENS1_19SingleTileSchedulerILb1ELb0ELb1ELi128EEEEEEEEEvNT_6ParamsE)
        /*008c*/ 	.word	0x00000018


	//----- nvinfo : EIATTR_REGCOUNT
	.align		4
.L_34:
        /*0090*/ 	.byte	0x04, 0x2f
        /*0092*/ 	.short	(.L_36 - .L_35)
	.align		4
.L_35:
        /*0094*/ 	.word	index@(_ZN7cutlass13device_kernelIN5flash19enable_sm80_to_sm89INS1_16FlashAttnFwdSm80INS1_25CollectiveMainloopFwdSm80ILi8ELi1ELb0EN4cute5tupleIJNS5_1CILi128EEENS7_ILi64EEENS7_ILi256EEEEEELi256ENS_6half_tEfNS_4arch4Sm80ELb0ELb1ELb0ELb0ELb0ELb0ELb1ELb0EEENS1_21CollectiveEpilogueFwdINS6_IJS8_SA_S9_EEENS6_IJNS7_ILi1EEESI_SI_EEESC_SE_Li256ELb0ELb1ELb0ELb0EEENS1_19SingleTileSchedulerILb0ELb0ELb1ELi128EEEEEEEEEvNT_6ParamsE)
        /*0098*/ 	.word	0x000000ff


	//----- nvinfo : EIATTR_FRAME_SIZE
	.align		4
.L_36:
        /*009c*/ 	.byte	0x04, 0x11
        /*009e*/ 	.short	(.L_38 - .L_37)
	.align		4
.L_37:
        /*00a0*/ 	.word	index@(_ZN7cutlass13device_kernelIN5flash19enable_sm80_to_sm89INS1_16FlashAttnFwdSm80INS1_25CollectiveMainloopFwdSm80ILi8ELi1ELb0EN4cute5tupleIJNS5_1CILi128EEENS7_ILi64EEENS7_ILi256EEEEEELi256ENS_6half_tEfNS_4arch4Sm80ELb0ELb1ELb0ELb0ELb0ELb0ELb1ELb0EEENS1_21CollectiveEpilogueFwdINS6_IJS8_SA_S9_EEENS6_IJNS7_ILi1EEESI_SI_EEESC_SE_Li256ELb0ELb1ELb0ELb0EEENS1_19SingleTileSchedulerILb0ELb0ELb1ELi128EEEEEEEEEvNT_6ParamsE)
        /*00a4*/ 	.word	0x00000040


	//----- nvinfo : EIATTR_REGCOUNT
	.align		4
.L_38:
        /*00a8*/ 	.byte	0x04, 0x2f
        /*00aa*/ 	.short	(.L_40 - .L_39)
	.align		4
.L_39:
        /*00ac*/ 	.word	index@(_ZN7cutlass13device_kernelIN5flash19enable_sm80_to_sm89INS1_16FlashAttnFwdSm80INS1_25CollectiveMainloopFwdSm80ILi8ELi1ELb0EN4cute5tupleIJNS5_1CILi128EEENS7_ILi48EEENS7_ILi256EEEEEELi256ENS_6half_tEfNS_4arch4Sm80ELb0ELb0ELb0ELb1ELb0ELb1ELb1ELb0EEENS1_21CollectiveEpilogueFwdINS6_IJS8_SA_S9_EEENS6_IJNS7_ILi1EEESI_SI_EEESC_SE_Li256ELb1ELb1ELb0ELb0EEENS1_19SingleTileSchedulerILb1ELb0ELb1ELi128EEEEEEEEEvNT_6ParamsE)
        /*00b0*/ 	.word	0x000000fe


	//----- nvinfo : EIATTR_FRAME_SIZE
	.align		4
.L_40:
        /*00b4*/ 	.byte	0x04, 0x11
        /*00b6*/ 	.short	(.L_42 - .L_41)
	.align		4
.L_41:
        /*00b8*/ 	.word	index@(_ZN7cutlass13device_kernelIN5flash19enable_sm80_to_sm89INS1_16FlashAttnFwdSm80INS1_25CollectiveMainloopFwdSm80ILi8ELi1ELb0EN4cute5tupleIJNS5_1CILi128EEENS7_ILi48EEENS7_ILi256EEEEEELi256ENS_6half_tEfNS_4arch4Sm80ELb0ELb0ELb0ELb1ELb0ELb1ELb1ELb0EEENS1_21CollectiveEpilogueFwdINS6_IJS8_SA_S9_EEENS6_IJNS7_ILi1EEESI_SI_EEESC_SE_Li256ELb1ELb1ELb0ELb0EEENS1_19SingleTileSchedulerILb1ELb0ELb1ELi128EEEEEEEEEvNT_6ParamsE)
        /*00bc*/ 	.word	0x00000000


	//----- nvinfo : EIATTR_REGCOUNT
	.align		4
.L_42:
        /*00c0*/ 	.byte	0x04, 0x2f
        /*00c2*/ 	.short	(.L_44 - .L_43)
	.align		4
.L_43:
        /*00c4*/ 	.word	index@(_ZN7cutlass13device_kernelIN5flash19enable_sm80_to_sm89INS1_16FlashAttnFwdSm80INS1_25CollectiveMainloopFwdSm80ILi8ELi1ELb0EN4cute5tupleIJNS5_1CILi128EEENS7_ILi96EEENS7_ILi256EEEEEELi256ENS_6half_tEfNS_4arch4Sm80ELb0ELb0ELb0ELb1ELb0ELb0ELb1ELb0EEENS1_21CollectiveEpilogueFwdINS6_IJS8_SA_S9_EEENS6_IJNS7_ILi1EEESI_SI_EEESC_SE_Li256ELb1ELb1ELb0ELb0EEENS1_19SingleTileSchedulerILb1ELb0ELb1ELi128EEEEEEEEEvNT_6ParamsE)
        /*00c8*/ 	.word	0x000000ff


	//----- nvinfo : EIATTR_FRAME_SIZE
	.align		4
.L_44:
        /*00cc*/ 	.byte	0x04, 0x11
        /*00ce*/ 	.short	(.L_46 - .L_45)
	.align		4
.L_45:
        /*00d0*/ 	.word	index@(_ZN7cutlass13device_kernelIN5flash19enable_sm80_to_sm89INS1_16FlashAttnFwdSm80INS1_25CollectiveMainloopFwdSm80ILi8ELi1ELb0EN4cute5tupleIJNS5_1CILi128EEENS7_ILi96EEENS7_ILi256EEEEEELi256ENS_6half_tEfNS_4arch4Sm80ELb0ELb0ELb0ELb1ELb0ELb0ELb1ELb0EEENS1_21CollectiveEpilogueFwdINS6_IJS8_SA_S9_EEENS6_IJNS7_ILi1EEESI_SI_EEESC_SE_Li256ELb1ELb1ELb0ELb0EEENS1_19SingleTileSchedulerILb1ELb0ELb1ELi128EEEEEEEEEvNT_6ParamsE)
        /*00d4*/ 	.word	0x00000058


	//----- nvinfo : EIATTR_REGCOUNT
	.align		4
.L_46:
        /*00d8*/ 	.byte	0x04, 0x2f
        /*00da*/ 	.short	(.L_48 - .L_47)
	.align		4
.L_47:
        /*00dc*/ 	.word	index@(_ZN7cutlass13device_kernelIN5flash19enable_sm80_to_sm89INS1_16FlashAttnFwdSm80INS1_25CollectiveMainloopFwdSm80ILi8ELi1ELb0EN4cute5tupleIJNS5_1CILi128EEENS7_ILi96EEENS7_ILi256EEEEEELi256ENS_6half_tEfNS_4arch4Sm80ELb0ELb0ELb0ELb0ELb0ELb0ELb1ELb0EEENS1_21CollectiveEpilogueFwdINS6_IJS8_SA_S9_EEENS6_IJNS7_ILi1EEESI_SI_EEESC_SE_Li256ELb0ELb1ELb0ELb0EEENS1_19SingleTileSchedulerILb0ELb0ELb1ELi128EEEEEEEEEvNT_6ParamsE)
        /*00e0*/ 	.word	0x000000ff


	//----- nvinfo : EIATTR_FRAME_SIZE
	.align		4
.L_48:
        /*00e4*/ 	.byte	0x04, 0x11
        /*00e6*/ 	.short	(.L_50 - .L_49)
	.align		4
.L_49:
        /*00e8*/ 	.word	index@(_ZN7cutlass13device_kernelIN5flash19enable_sm80_to_sm89INS1_16FlashAttnFwdSm80INS1_25CollectiveMainloopFwdSm80ILi8ELi1ELb0EN4cute5tupleIJNS5_1CILi128EEENS7_ILi96EEENS7_ILi256EEEEEELi256ENS_6half_tEfNS_4arch4Sm80ELb0ELb0ELb0ELb0ELb0ELb0ELb1ELb0EEENS1_21CollectiveEpilogueFwdINS6_IJS8_SA_S9_EEENS6_IJNS7_ILi1EEESI_SI_EEESC_SE_Li256ELb0ELb1ELb0ELb0EEENS1_19SingleTileSchedulerILb0ELb0ELb1ELi128EEEEEEEEEvNT_6ParamsE)
        /*00ec*/ 	.word	0x00000068


	//----- nvinfo : EIATTR_REGCOUNT
	.align		4
.L_50:
        /*00f0*/ 	.byte	0x04, 0x2f
        /*00f2*/ 	.short	(.L_52 - .L_51)
	.align		4
.L_51:
        /*00f4*/ 	.word	index@(_ZN7cutlass13device_kernelIN5flash19enable_sm80_to_sm89INS1_16FlashAttnFwdSm80INS1_25CollectiveMainloopFwdSm80ILi8ELi1ELb0EN4cute5tupleIJNS5_1CILi128EEENS7_ILi32EEENS7_ILi256EEEEEELi256ENS_6half_tEfNS_4arch4Sm80ELb1ELb0ELb0ELb1ELb0ELb1ELb1ELb0EEENS1_21CollectiveEpilogueFwdINS6_IJS8_SA_S9_EEENS6_IJNS7_ILi1EEESI_SI_EEESC_SE_Li256ELb1ELb1ELb0ELb0EEENS1_19SingleTileSchedulerILb1ELb0ELb1ELi128EEEEEEEEEvNT_6ParamsE)
        /*00f8*/ 	.word	0x000000fb


	//----- nvinfo : EIATTR_FRAME_SIZE
	.align		4
.L_52:
        /*00fc*/ 	.byte	0x04, 0x11
        /*00fe*/ 	.short	(.L_54 - .L_53)
	.align		4
.L_53:
        /*0100*/ 	.word	index@(_ZN7cutlass13device_kernelIN5flash19enable_sm80_to_sm89INS1_16FlashAttnFwdSm80INS1_25CollectiveMainloopFwdSm80ILi8ELi1ELb0EN4cute5tupleIJNS5_1CILi128EEENS7_ILi32EEENS7_ILi256EEEEEELi256ENS_6half_tEfNS_4arch4Sm80ELb1ELb0ELb0ELb1ELb0ELb1ELb1ELb0EEENS1_21CollectiveEpilogueFwdINS6_IJS8_SA_S9_EEENS6_IJNS7_ILi1EEESI_SI_EEESC_SE_Li256ELb1ELb1ELb0ELb0EEENS1_19SingleTileSchedulerILb1ELb0ELb1ELi128EEEEEEEEEvNT_6ParamsE)
        /*0104*/ 	.word	0x00000000


	//----- nvinfo : EIATTR_REGCOUNT
	.align		4
.L_54:
        /*0108*/ 	.byte	0x04, 0x2f
        /*010a*/ 	.short	(.L_56 - .L_55)
	.align		4
.L_55:
        /*010c*/ 	.word	index@(_ZN7cutlass13device_kernelIN5flash19enable_sm80_to_sm89INS1_16FlashAttnFwdSm80INS1_25CollectiveMainloopFwdSm80ILi8ELi1ELb1EN4cute5tupleIJNS5_1CILi128EEENS7_ILi64EEENS7_ILi256EEEEEELi256ENS_6half_tEfNS_4arch4Sm80ELb1ELb0ELb0ELb1ELb0ELb0ELb1ELb0EEENS1_21CollectiveEpilogueFwdINS6_IJS8_SA_S9_EEENS6_IJNS7_ILi1EEESI_SI_EEESC_SE_Li256ELb1ELb1ELb0ELb0EEENS1_19SingleTileSchedulerILb1ELb0ELb1ELi128EEEEEEEEEvNT_6ParamsE)
        /*0110*/ 	.word	0x000000ff


	//----- nvinfo : EIATTR_FRAME_SIZE
	.align		4
.L_56:
        /*0114*/ 	.byte	0x04, 0x11
        /*0116*/ 	.short	(.L_58 - .L_57)
	.align		4
.L_57:
        /*0118*/ 	.word	index@(_ZN7cutlass13device_kernelIN5flash19enable_sm80_to_sm89INS1_16FlashAttnFwdSm80INS1_25CollectiveMainloopFwdSm80ILi8ELi1ELb1EN4cute5tupleIJNS5_1CILi128EEENS7_ILi64EEENS7_ILi256EEEEEELi256ENS_6half_tEfNS_4arch4Sm80ELb1ELb0ELb0ELb1ELb0ELb0ELb1ELb0EEENS1_21CollectiveEpilogueFwdINS6_IJS8_SA_S9_EEENS6_IJNS7_ILi1EEESI_SI_EEESC_SE_Li256ELb1ELb1ELb0ELb0EEENS1_19SingleTileSchedulerILb1ELb0ELb1ELi128EEEEEEEEEvNT_6ParamsE)
        /*011c*/ 	.word	0x00000130


	//----- nvinfo : EIATTR_REGCOUNT
	.align		4
.L_58:
        /*0120*/ 	.byte	0x04, 0x2f
        /*0122*/ 	.short	(.L_60 - .L_59)
	.align		4
.L_59:
        /*0124*/ 	.word	index@(_ZN7cutlass13device_kernelIN5flash19enable_sm80_to_sm89INS1_16FlashAttnFwdSm80INS1_25CollectiveMainloopFwdSm80ILi8ELi1ELb1EN4cute5tupleIJNS5_1CILi128EEENS7_ILi64EEENS7_ILi256EEEEEELi256ENS_6half_tEfNS_4arch4Sm80ELb1ELb0ELb0ELb0ELb0ELb0ELb1ELb0EEENS1_21CollectiveEpilogueFwdINS6_IJS8_SA_S9_EEENS6_IJNS7_ILi1EEESI_SI_EEESC_SE_Li256ELb0ELb1ELb0ELb0EEENS1_30DynamicPersistentTileSchedulerILi256ELi256ELb0ELb1ELb0EEEEEEEEEvNT_6ParamsE)
        /*0128*/ 	.word	0x000000ff


	//----- nvinfo : EIATTR_FRAME_SIZE
	.align		4
.L_60:
        /*012c*/ 	.byte	0x04, 0x11
        /*012e*/ 	.short	(.L_62 - .L_61)
	.align		4
.L_61:
        /*0130*/ 	.word	index@($__internal_7_$__cuda_sm70_shflsync_idx_p)
        /*0134*/ 	.word	0x00000000


	//----- nvinfo : EIATTR_FRAME_SIZE
	.align		4
.L_62:
        /*0138*/ 	.byte	0x04, 0x11
        /*013a*/ 	.short	(.L_64 - .L_63)
	.align		4
.L_63:
        /*013c*/ 	.word	index@($__internal_6_$__cuda_sm70_shflsync_bfly_p)
        /*0140*/ 	.word	0x00000000


	//----- nvinfo : EIATTR_FRAME_SIZE
	.align		4
.L_64:
        /*0144*/ 	.byte	0x04, 0x11
        /*0146*/ 	.short	(.L_66 - .L_65)
	.align		4
.L_65:
        /*0148*/ 	.word	index@(_ZN7cutlass13device_kernelIN5flash19enable_sm80_to_sm89INS1_16FlashAttnFwdSm80INS1_25CollectiveMainloopFwdSm80ILi8ELi1ELb1EN4cute5tupleIJNS5_1CILi128EEENS7_ILi64EEENS7_ILi256EEEEEELi256ENS_6half_tEfNS_4arch4Sm80ELb1ELb0ELb0ELb0ELb0ELb0ELb1ELb0EEENS1_21CollectiveEpilogueFwdINS6_IJS8_SA_S9_EEENS6_IJNS7_ILi1EEESI_SI_EEESC_SE_Li256ELb0ELb1ELb0ELb0EEENS1_30DynamicPersistentTileSchedulerILi256ELi256ELb0ELb1ELb0EEEEEEEEEvNT_6ParamsE)
        /*014c*/ 	.word	0x00000158


	//----- nvinfo : EIATTR_REGCOUNT
	.align		4
.L_66:
        /*0150*/ 	.byte	0x04, 0x2f
        /*0152*/ 	.short	(.L_68 - .L_67)
	.align		4
.L_67:
        /*0154*/ 	.word	index@(_ZN7cutlass13device_kernelIN5flash19enable_sm80_to_sm89INS1_16FlashAttnFwdSm80INS1_25CollectiveMainloopFwdSm80ILi8ELi1ELb0EN4cute5tupleIJNS5_1CILi128EEENS7_ILi32EEENS7_ILi256EEEEEELi256ENS_6half_tEfNS_4arch4Sm80ELb0ELb1ELb0ELb1ELb0ELb1ELb1ELb0EEENS1_21CollectiveEpilogueFwdINS6_IJS8_SA_S9_EEENS6_IJNS7_ILi1EEESI_SI_EEESC_SE_Li256ELb1ELb1ELb0ELb0EEENS1_19SingleTileSchedulerILb1ELb0ELb1ELi128EEEEEEEEEvNT_6ParamsE)
        /*0158*/ 	.word	0x000000f5


	//----- nvinfo : EIATTR_FRAME_SIZE
	.align		4
.L_68:
        /*015c*/ 	.byte	0x04, 0x11
        /*015e*/ 	.short	(.L_70 - .L_69)
	.align		4
.L_69:
        /*0160*/ 	.word	index@(_ZN7cutlass13device_kernelIN5flash19enable_sm80_to_sm89INS1_16FlashAttnFwdSm80INS1_25CollectiveMainloopFwdSm80ILi8ELi1ELb0EN4cute5tupleIJNS5_1CILi128EEENS7_ILi32EEENS7_ILi256EEEEEELi256ENS_6half_tEfNS_4arch4Sm80ELb0ELb1ELb0ELb1ELb0ELb1ELb1ELb0EEENS1_21CollectiveEpilogueFwdINS6_IJS8_SA_S9_EEENS6_IJNS7_ILi1EEESI_SI_EEESC_SE_Li256ELb1ELb1ELb0ELb0EEENS1_19SingleTileSchedulerILb1ELb0ELb1ELi128EEEEEEEEEvNT_6ParamsE)
        /*0164*/ 	.word	0x00000000


	//----- nvinfo : EIATTR_REGCOUNT
	.align		4
.L_70:
        /*0168*/ 	.byte	0x04, 0x2f
        /*016a*/ 	.short	(.L_72 - .L_71)
	.align		4
.L_71:
        /*016c*/ 	.word	index@(_ZN7cutlass13device_kernelIN5flash19enable_sm80_to_sm89INS1_16FlashAttnFwdSm80INS1_25CollectiveMainloopFwdSm80ILi8ELi1ELb1EN4cute5tupleIJNS5_1CILi128EEENS7_ILi48EEENS7_ILi256EEEEEELi256ENS_6half_tEfNS_4arch4Sm80ELb0ELb1ELb0ELb1ELb0ELb0ELb1ELb0EEENS1_21CollectiveEpilogueFwdINS6_IJS8_SA_S9_EEENS6_IJNS7_ILi1EEESI_SI_EEESC_SE_Li256ELb1ELb1ELb0ELb0EEENS1_19SingleTileSchedulerILb1ELb0ELb1ELi128EEEEEEEEEvNT_6ParamsE)
        /*0170*/ 	.word	0x000000ff


	//----- nvinfo : EIATTR_FRAME_SIZE
	.align		4
.L_72:
        /*0174*/ 	.byte	0x04, 0x11
        /*0176*/ 	.short	(.L_74 - .L_73)
	.align		4
.L_73:
        /*0178*/ 	.word	index@(_ZN7cutlass13device_kernelIN5flash19enable_sm80_to_sm89INS1_16FlashAttnFwdSm80INS1_25CollectiveMainloopFwdSm80ILi8ELi1ELb1EN4cute5tupleIJNS5_1CILi128EEENS7_ILi48EEENS7_ILi256EEEEEELi256ENS_6half_tEfNS_4arch4Sm80ELb0ELb1ELb0ELb1ELb0ELb0ELb1ELb0EEENS1_21CollectiveEpilogueFwdINS6_IJS8_SA_S9_EEENS6_IJNS7_ILi1EEESI_SI_EEESC_SE_Li256ELb1ELb1ELb0ELb0EEENS1_19SingleTileSchedulerILb1ELb0ELb1ELi128EEEEEEEEEvNT_6ParamsE)
        /*017c*/ 	.word	0x00000098


	//----- nvinfo : EIATTR_REGCOUNT
	.align		4
.L_74:
        /*0180*/ 	.byte	0x04, 0x2f
        /*0182*/ 	.short	(.L_76 - .L_75)
	.align		4
.L_75:
        /*0184*/ 	.word	index@(_ZN7cutlass13device_kernelIN5flash19enable_sm80_to_sm89INS1_16FlashAttnFwdSm80INS1_25CollectiveMainloopFwdSm80ILi8ELi1ELb1EN4cute5tupleIJNS5_1CILi128EEENS7_ILi48EEENS7_ILi256EEEEEELi256ENS_6half_tEfNS_4arch4Sm80ELb0ELb1ELb0ELb0ELb0ELb0ELb1ELb0EEENS1_21CollectiveEpilogueFwdINS6_IJS8_SA_S9_EEENS6_IJNS7_ILi1EEESI_SI_EEESC_SE_Li256ELb0ELb1ELb0ELb0EEENS1_19SingleTileSchedulerILb0ELb0ELb1ELi128EEEEEEEEEvNT_6ParamsE)
        /*0188*/ 	.word	0x000000ff


	//----- nvinfo : EIATTR_FRAME_SIZE
	.align		4
.L_76:
        /*018c*/ 	.byte	0x04, 0x11
        /*018e*/ 	.short	(.L_78 - .L_77)
	.align		4
.L_77:
        /*0190*/ 	.word	index@(_ZN7cutlass13device_kernelIN5flash19enable_sm80_to_sm89INS1_16FlashAttnFwdSm80INS1_25CollectiveMainloopFwdSm80ILi8ELi1ELb1EN4cute5tupleIJNS5_1CILi128EEENS7_ILi48EEENS7_ILi256EEEEEELi256ENS_6half_tEfNS_4arch4Sm80ELb0ELb1ELb0ELb0ELb0ELb0ELb1ELb0EEENS1_21CollectiveEpilogueFwdINS6_IJS8_SA_S9_EEENS6_IJNS7_ILi1EEESI_SI_EEESC_SE_Li256ELb0ELb1ELb0ELb0EEENS1_19SingleTileSchedulerILb0ELb0ELb1ELi128EEEEEEEEEvNT_6ParamsE)
        /*0194*/ 	.word	0x00000098


	//----- nvinfo : EIATTR_REGCOUNT
	.align		4
.L_78:
        /*0198*/ 	.byte	0x04, 0x2f
        /*019a*/ 	.short	(.L_80 - .L_79)
	.align		4
.L_79:
        /*019c*/ 	.word	index@(_ZN7cutlass13device_kernelIN5flash19enable_sm80_to_sm89INS1_16FlashAttnFwdSm80INS1_25CollectiveMainloopFwdSm80ILi8ELi1ELb0EN4cute5tupleIJNS5_1CILi128EEENS7_ILi32EEENS7_ILi256EEEEEELi256ENS_6half_tEfNS_4arch4Sm80ELb0ELb0ELb0ELb1ELb0ELb1ELb1ELb0EEENS1_21CollectiveEpilogueFwdINS6_IJS8_SA_S9_EEENS6_IJNS7_ILi1EEESI_SI_EEESC_SE_Li256ELb1ELb1ELb0ELb0EEENS1_19SingleTileSchedulerILb1ELb0ELb1ELi128EEEEEEEEEvNT_6ParamsE)
        /*01a0*/ 	.word	0x000000fc


	//----- nvinfo : EIATTR_FRAME_SIZE
	.align		4
.L_80:
        /*01a4*/ 	.byte	0x04, 0x11
        /*01a6*/ 	.short	(.L_82 - .L_81)
	.align		4
.L_81:
        /*01a8*/ 	.word	index@(_ZN7cutlass13device_kernelIN5flash19enable_sm80_to_sm89INS1_16FlashAttnFwdSm80INS1_25CollectiveMainloopFwdSm80ILi8ELi1ELb0EN4cute5tupleIJNS5_1CILi128EEENS7_ILi32EEENS7_ILi256EEEEEELi256ENS_6half_tEfNS_4arch4Sm80ELb0ELb0ELb0ELb1ELb0ELb1ELb1ELb0EEENS1_21CollectiveEpilogueFwdINS6_IJS8_SA_S9_EEENS6_IJNS7_ILi1EEESI_SI_EEESC_SE_Li256ELb1ELb1ELb0ELb0EEENS1_19SingleTileSchedulerILb1ELb0ELb1ELi128EEEEEEEEEvNT_6ParamsE)
        /*01ac*/ 	.word	0x00000000


	//----- nvinfo : EIATTR_REGCOUNT
	.align		4
.L_82:
        /*01b0*/ 	.byte	0x04, 0x2f
        /*01b2*/ 	.short	(.L_84 - .L_83)
	.align		4
.L_83:
        /*01b4*/ 	.word	index@(_ZN7cutlass13device_kernelIN5flash19enable_sm80_to_sm89INS1_16FlashAttnFwdSm80INS1_25CollectiveMainloopFwdSm80ILi8ELi1ELb1EN4cute5tupleIJNS5_1CILi128EEENS7_ILi64EEENS7_ILi256EEEEEELi256ENS_6half_tEfNS_4arch4Sm80ELb0ELb0ELb0ELb1ELb0ELb0ELb1ELb0EEENS1_21CollectiveEpilogueFwdINS6_IJS8_SA_S9_EEENS6_IJNS7_ILi1EEESI_SI_EEESC_SE_Li256ELb1ELb1ELb0ELb0EEENS1_19SingleTileSchedulerILb1ELb0ELb1ELi128EEEEEEEEEvNT_6ParamsE)
        /*01b8*/ 	.word	0x000000ff


	//----- nvinfo : EIATTR_FRAME_SIZE
	.align		4
.L_84:
        /*01bc*/ 	.byte	0x04, 0x11
        /*01be*/ 	.short	(.L_86 - .L_85)
	.align		4
.L_85:
        /*01c0*/ 	.word	index@(_ZN7cutlass13device_kernelIN5flash19enable_sm80_to_sm89INS1_16FlashAttnFwdSm80INS1_25CollectiveMainloopFwdSm80ILi8ELi1ELb1EN4cute5tupleIJNS5_1CILi128EEENS7_ILi64EEENS7_ILi256EEEEEELi256ENS_6half_tEfNS_4arch4Sm80ELb0ELb0ELb0ELb1ELb0ELb0ELb1ELb0EEENS1_21CollectiveEpilogueFwdINS6_IJS8_SA_S9_EEENS6_IJNS7_ILi1EEESI_SI_EEESC_SE_Li256ELb1ELb1ELb0ELb0EEENS1_19SingleTileSchedulerILb1ELb0ELb1ELi128EEEEEEEEEvNT_6ParamsE)
        /*01c4*/ 	.word	0x000000c8


	//----- nvinfo : EIATTR_REGCOUNT
	.align		4
.L_86:
        /*01c8*/ 	.byte	0x04, 0x2f
        /*01ca*/ 	.short	(.L_88 - .L_87)
	.align		4
.L_87:
        /*01cc*/ 	.word	index@(_ZN7cutlass13device_kernelIN5flash19enable_sm80_to_sm89INS1_16FlashAttnFwdSm80INS1_25CollectiveMainloopFwdSm80ILi8ELi1ELb1EN4cute5tupleIJNS5_1CILi128EEENS7_ILi64EEENS7_ILi256EEEEEELi256ENS_6half_tEfNS_4arch4Sm80ELb0ELb0ELb0ELb0ELb0ELb0ELb1ELb0EEENS1_21CollectiveEpilogueFwdINS6_IJS8_SA_S9_EEENS6_IJNS7_ILi1EEESI_SI_EEESC_SE_Li256ELb0ELb1ELb0ELb0EEENS1_19SingleTileSchedulerILb0ELb0ELb1ELi128EEEEEEEEEvNT_6ParamsE)
        /*01d0*/ 	.word	0x000000ff


	//----- nvinfo : EIATTR_FRAME_SIZE
	.align		4
.L_88:
        /*01d4*/ 	.byte	0x04, 0x11
        /*01d6*/ 	.short	(.L_90 - .L_89)
	.align		4
.L_89:
        /*01d8*/ 	.word	index@(_ZN7cutlass13device_kernelIN5flash19enable_sm80_to_sm89INS1_16FlashAttnFwdSm80INS1_25CollectiveMainloopFwdSm80ILi8ELi1ELb1EN4cute5tupleIJNS5_1CILi128EEENS7_ILi64EEENS7_ILi256EEEEEELi256ENS_6half_tEfNS_4arch4Sm80ELb0ELb0ELb0ELb0ELb0ELb0ELb1ELb0EEENS1_21CollectiveEpilogueFwdINS6_IJS8_SA_S9_EEENS6_IJNS7_ILi1EEESI_SI_EEESC_SE_Li256ELb0ELb1ELb0ELb0EEENS1_19SingleTileSchedulerILb0ELb0ELb1ELi128EEEEEEEEEvNT_6ParamsE)
        /*01dc*/ 	.word	0x000000e8


	//----- nvinfo : EIATTR_REGCOUNT
	.align		4
.L_90:
        /*01e0*/ 	.byte	0x04, 0x2f
        /*01e2*/ 	.short	(.L_92 - .L_91)
	.align		4
.L_91:
        /*01e4*/ 	.word	index@(_ZN7cutlass13device_kernelIN5flash19enable_sm80_to_sm89INS1_16FlashAttnFwdSm80INS1_25CollectiveMainloopFwdSm80ILi8ELi1ELb0EN4cute5tupleIJNS5_1CILi128EEENS7_ILi48EEENS7_ILi256EEEEEELi256ENS_6half_tEfNS_4arch4Sm80ELb1ELb0ELb1ELb1ELb0ELb1ELb1ELb0EEENS1_21CollectiveEpilogueFwdINS6_IJS8_SA_S9_EEENS6_IJNS7_ILi1EEESI_SI_EEESC_SE_Li256ELb1ELb1ELb0ELb0EEENS1_19SingleTileSchedulerILb1ELb0ELb1ELi128EEEEEEEEEvNT_6ParamsE)
        /*01e8*/ 	.word	0x000000fc


	//----- nvinfo : EIATTR_FRAME_SIZE
	.align		4
.L_92:
        /*01ec*/ 	.byte	0x04, 0x11
        /*01ee*/ 	.short	(.L_94 - .L_93)
	.align		4
.L_93:
        /*01f0*/ 	.word	index@(_ZN7cutlass13device_kernelIN5flash19enable_sm80_to_sm89INS1_16FlashAttnFwdSm80INS1_25CollectiveMainloopFwdSm80ILi8ELi1ELb0EN4cute5tupleIJNS5_1CILi128EEENS7_ILi48EEENS7_ILi256EEEEEELi256ENS_6half_tEfNS_4arch4Sm80ELb1ELb0ELb1ELb1ELb0ELb1ELb1ELb0EEENS1_21CollectiveEpilogueFwdINS6_IJS8_SA_S9_EEENS6_IJNS7_ILi1EEESI_SI_EEESC_SE_Li256ELb1ELb1ELb0ELb0EEENS1_19SingleTileSchedulerILb1ELb0ELb1ELi128EEEEEEEEEvNT_6ParamsE)
        /*01f4*/ 	.word	0x00000000


	//----- nvinfo : EIATTR_REGCOUNT
	.align		4
.L_94:
        /*01f8*/ 	.byte	0x04, 0x2f
        /*01fa*/ 	.short	(.L_96 - .L_95)
	.align		4
.L_95:
        /*01fc*/ 	.word	index@(_ZN7cutlass13device_kernelIN5flash19enable_sm80_to_sm89INS1_16FlashAttnFwdSm80INS1_25CollectiveMainloopFwdSm80ILi8ELi1ELb0EN4cute5tupleIJNS5_1CILi128EEENS7_ILi96EEENS7_ILi256EEEEEELi256ENS_6half_tEfNS_4arch4Sm80ELb1ELb0ELb1ELb1ELb0ELb0ELb1ELb0EEENS1_21CollectiveEpilogueFwdINS6_IJS8_SA_S9_EEENS6_IJNS7_ILi1EEESI_SI_EEESC_SE_Li256ELb1ELb1ELb0ELb0EEENS1_19SingleTileSchedulerILb1ELb0ELb1ELi128EEEEEEEEEvNT_6ParamsE)
        /*0200*/ 	.word	0x000000ff


	//----- nvinfo : EIATTR_FRAME_SIZE
	.align		4
.L_96:
        /*0204*/ 	.byte	0x04, 0x11
        /*0206*/ 	.short	(.L_98 - .L_97)
	.align		4
.L_97:
        /*0208*/ 	.word	index@(_ZN7cutlass13device_kernelIN5flash19enable_sm80_to_sm89INS1_16FlashAttnFwdSm80INS1_25CollectiveMainloopFwdSm80ILi8ELi1ELb0EN4cute5tupleIJNS5_1CILi128EEENS7_ILi96EEENS7_ILi256EEEEEELi256ENS_6half_tEfNS_4arch4Sm80ELb1ELb0ELb1ELb1ELb0ELb0ELb1ELb0EEENS1_21CollectiveEpilogueFwdINS6_IJS8_SA_S9_EEENS6_IJNS7_ILi1EEESI_SI_EEESC_SE_Li256ELb1ELb1ELb0ELb0EEENS1_19SingleTileSchedulerILb1ELb0ELb1ELi128EEEEEEEEEvNT_6ParamsE)
        /*020c*/ 	.word	0x00000050


	//----- nvinfo : EIATTR_REGCOUNT
	.align		4
.L_98:
        /*0210*/ 	.byte	0x04, 0x2f
        /*0212*/ 	.short	(.L_100 - .L_99)
	.align		4
.L_99:
        /*0214*/ 	.word	index@(_ZN7cutlass13device_kernelIN5flash19enable_sm80_to_sm89INS1_16FlashAttnFwdSm80INS1_25CollectiveMainloopFwdSm80ILi8ELi1ELb0EN4cute5tupleIJNS5_1CILi128EEENS7_ILi96EEENS7_ILi256EEEEEELi256ENS_6half_tEfNS_4arch4Sm80ELb1ELb0ELb1ELb0ELb0ELb0ELb1ELb0EEENS1_21CollectiveEpilogueFwdINS6_IJS8_SA_S9_EEENS6_IJNS7_ILi1EEESI_SI_EEESC_SE_Li256ELb0ELb1ELb0ELb0EEENS1_30DynamicPersistentTileSchedulerILi256ELi256ELb0ELb1ELb0EEEEEEEEEvNT_6ParamsE)
        /*0218*/ 	.word	0x000000ff


	//----- nvinfo : EIATTR_FRAME_SIZE
	.align		4
.L_100:
        /*021c*/ 	.byte	0x04, 0x11
        /*021e*/ 	.short	(.L_102 - .L_101)
	.align		4
.L_101:
        /*0220*/ 	.word	index@($__internal_5_$__cuda_sm70_shflsync_idx_p)
        /*0224*/ 	.word	0x00000000


	//----- nvinfo : EIATTR_FRAME_SIZE
	.align		4
.L_102:
        /*0228*/ 	.byte	0x04, 0x11
        /*022a*/ 	.short	(.L_104 - .L_103)
	.align		4
.L_103:
        /*022c*/ 	.word	index@($__internal_4_$__cuda_sm70_shflsync_bfly_p)
        /*0230*/ 	.word	0x00000000


	//----- nvinfo : EIATTR_FRAME_SIZE
	.align		4
.L_104:
        /*0234*/ 	.byte	0x04, 0x11
        /*0236*/ 	.short	(.L_106 - .L_105)
	.align		4
.L_105:
        /*0238*/ 	.word	index@(_ZN7cutlass13device_kernelIN5flash19enable_sm80_to_sm89INS1_16FlashAttnFwdSm80INS1_25CollectiveMainloopFwdSm80ILi8ELi1ELb0EN4cute5tupleIJNS5_1CILi128EEENS7_ILi96EEENS7_ILi256EEEEEELi256ENS_6half_tEfNS_4arch4Sm80ELb1ELb0ELb1ELb0ELb0ELb0ELb1ELb0EEENS1_21CollectiveEpilogueFwdINS6_IJS8_SA_S9_EEENS6_IJNS7_ILi1EEESI_SI_EEESC_SE_Li256ELb0ELb1ELb0ELb0EEENS1_30DynamicPersistentTileSchedulerILi256ELi256ELb0ELb1ELb0EEEEEEEEEvNT_6ParamsE)
        /*023c*/ 	.word	0x000000a8


	//----- nvinfo : EIATTR_REGCOUNT
	.align		4
.L_106:
        /*0240*/ 	.byte	0x04, 0x2f
        /*0242*/ 	.short	(.L_108 - .L_107)
	.align		4
.L_107:
        /*0244*/ 	.word	index@(_ZN7cutlass13device_kernelIN5flash19enable_sm80_to_sm89INS1_16FlashAttnFwdSm80INS1_25CollectiveMainloopFwdSm80ILi8ELi1ELb0EN4cute5tupleIJNS5_1CILi128EEENS7_ILi48EEENS7_ILi256EEEEEELi256ENS_6half_tEfNS_4arch4Sm80ELb0ELb1ELb1ELb1ELb0ELb1ELb1ELb0EEENS1_21CollectiveEpilogueFwdINS6_IJS8_SA_S9_EEENS6_IJNS7_ILi1EEESI_SI_EEESC_SE_Li256ELb1ELb1ELb0ELb0EEENS1_19SingleTileSchedulerILb1ELb0ELb1ELi128EEEEEEEEEvNT_6ParamsE)
        /*0248*/ 	.word	0x000000ff


	//----- nvinfo : EIATTR_FRAME_SIZE
	.align		4
.L_108:
        /*024c*/ 	.byte	0x04, 0x11
        /*024e*/ 	.short	(.L_110 - .L_109)
	.align		4
.L_109:
        /*0250*/ 	.word	index@($__internal_3_$__cuda_sm70_shflsync_idx_p)
        /*0254*/ 	.word	0x00000000


	//----- nvinfo : EIATTR_FRAME_SIZE
	.align		4
.L_110:
        /*0258*/ 	.byte	0x04, 0x11
        /*025a*/ 	.short	(.L_112 - .L_111)
	.align		4
.L_111:
        /*025c*/ 	.word	index@($__internal_2_$__cuda_sm70_shflsync_bfly_p)
        /*0260*/ 	.word	0x00000000


	//----- nvinfo : EIATTR_FRAME_SIZE
	.align		4
.L_112:
        /*0264*/ 	.byte	0x04, 0x11
        /*0266*/ 	.short	(.L_114 - .L_113)
	.align		4
.L_113:
        /*0268*/ 	.word	index@($_ZN7cutlass13device_kernelIN5flash19enable_sm80_to_sm89INS1_16FlashAttnFwdSm80INS1_25CollectiveMainloopFwdSm80ILi8ELi1ELb0EN4cute5tupleIJNS5_1CILi128EEENS7_ILi48EEENS7_ILi256EEEEEELi256ENS_6half_tEfNS_4arch4Sm80ELb0ELb1ELb1ELb1ELb0ELb1ELb1ELb0EEENS1_21CollectiveEpilogueFwdINS6_IJS8_SA_S9_EEENS6_IJNS7_ILi1EEESI_SI_EEESC_SE_Li256ELb1ELb1ELb0ELb0EEENS1_19SingleTileSchedulerILb1ELb0ELb1ELi128EEEEEEEEEvNT_6ParamsE$_ZZN5flash25CollectiveMainloopFwdSm80ILi8ELi1ELb0EN4cute5tupleIJNS1_1CILi128EEENS3_ILi48EEENS3_ILi256EEEEEELi256EN7cutlass6half_tEfNS8_4arch4Sm80ELb0ELb1ELb1ELb1ELb0ELb1ELb1ELb0EE3mmaINS_16FlashAttnFwdSm80ISC_NS_21CollectiveEpilogueFwdINS2_IJS4_S6_S5_EEENS2_IJNS3_ILi1EEESH_SH_EEES9_SB_Li256ELb1ELb1ELb0ELb0EEENS_19SingleTileSchedulerILb1ELb0ELb1ELi128EEEE13SharedStorageENS1_6TensorINS1_11ArrayEngineIfLm128EEENS1_6LayoutINS2_IJNS2_IJNS3_ILi2EEESS_EEESH_NS3_ILi32EEEEEENS2_IJNS2_IJSH_SS_EEENS3_ILi0EEENS3_ILi4EEEEEEEEEENS_7SoftmaxILi2ELi0EEEEEbRKNSC_6ParamsERT0_RT1_iRKNS_16SeqlenInfoQKNewKILb1ELb1EEENS2_IJiiiiEEERT_ENKUlvE_clEv)
        /*026c*/ 	.word	0x00000000


	//----- nvinfo : EIATTR_FRAME_SIZE
	.align		4
.L_114:
        /*0270*/ 	.byte	0x04, 0x11
        /*0272*/ 	.short	(.L_116 - .L_115)
	.align		4
.L_115:
        /*0274*/ 	.word	index@(_ZN7cutlass13device_kernelIN5flash19enable_sm80_to_sm89INS1_16FlashAttnFwdSm80INS1_25CollectiveMainloopFwdSm80ILi8ELi1ELb0EN4cute5tupleIJNS5_1CILi128EEENS7_ILi48EEENS7_ILi256EEEEEELi256ENS_6half_tEfNS_4arch4Sm80ELb0ELb1ELb1ELb1ELb0ELb1ELb1ELb0EEENS1_21CollectiveEpilogueFwdINS6_IJS8_SA_S9_EEENS6_IJNS7_ILi1EEESI_SI_EEESC_SE_Li256ELb1ELb1ELb0ELb0EEENS1_19SingleTileSchedulerILb1ELb0ELb1ELi128EEEEEEEEEvNT_6ParamsE)
        /*0278*/ 	.word	0x00000070


	//----- nvinfo : EIATTR_REGCOUNT
	.align		4
.L_116:
        /*027c*/ 	.byte	0x04, 0x2f
        /*027e*/ 	.short	(.L_118 - .L_117)
	.align		4
.L_117:
        /*0280*/ 	.word	index@(_ZN7cutlass13device_kernelIN5flash19enable_sm80_to_sm89INS1_16FlashAttnFwdSm80INS1_25CollectiveMainloopFwdSm80ILi8ELi1ELb0EN4cute5tupleIJNS5_1CILi128EEENS7_ILi64EEENS7_ILi256EEEEEELi256ENS_6half_tEfNS_4arch4Sm80ELb0ELb1ELb1ELb1ELb0ELb0ELb1ELb0EEENS1_21CollectiveEpilogueFwdINS6_IJS8_SA_S9_EEENS6_IJNS7_ILi1EEESI_SI_EEESC_SE_Li256ELb1ELb1ELb0ELb0EEENS1_19SingleTileSchedulerILb1ELb0ELb1ELi128EEEEEEEEEvNT_6ParamsE)
        /*0284*/ 	.word	0x000000ff


	//----- nvinfo : EIATTR_FRAME_SIZE
	.align		4
.L_118:
        /*0288*/ 	.byte	0x04, 0x11
        /*028a*/ 	.short	(.L_120 - .L_119)
	.align		4
.L_119:
        /*028c*/ 	.word	index@(_ZN7cutlass13device_kernelIN5flash19enable_sm80_to_sm89INS1_16FlashAttnFwdSm80INS1_25CollectiveMainloopFwdSm80ILi8ELi1ELb0EN4cute5tupleIJNS5_1CILi128EEENS7_ILi64EEENS7_ILi256EEEEEELi256ENS_6half_tEfNS_4arch4Sm80ELb0ELb1ELb1ELb1ELb0ELb0ELb1ELb0EEENS1_21CollectiveEpilogueFwdINS6_IJS8_SA_S9_EEENS6_IJNS7_ILi1EEESI_SI_EEESC_SE_Li256ELb1ELb1ELb0ELb0EEENS1_19SingleTileSchedulerILb1ELb0ELb1ELi128EEEEEEEEEvNT_6ParamsE)
        /*0290*/ 	.word	0x00000090


	//----- nvinfo : EIATTR_REGCOUNT
	.align		4
.L_120:
        /*0294*/ 	.byte	0x04, 0x2f
        /*0296*/ 	.short	(.L_122 - .L_121)
	.align		4
.L_121:
        /*0298*/ 	.word	index@(_ZN7cutlass13device_kernelIN5flash19enable_sm80_to_sm89INS1_16FlashAttnFwdSm80INS1_25CollectiveMainloopFwdSm80ILi8ELi1ELb0EN4cute5tupleIJNS5_1CILi128EEENS7_ILi64EEENS7_ILi256EEEEEELi256ENS_6half_tEfNS_4arch4Sm80ELb0ELb1ELb1ELb0ELb0ELb0ELb1ELb0EEENS1_21CollectiveEpilogueFwdINS6_IJS8_SA_S9_EEENS6_IJNS7_ILi1EEESI_SI_EEESC_SE_Li256ELb0ELb1ELb0ELb0EEENS1_19SingleTileSchedulerILb0ELb0ELb1ELi128EEEEEEEEEvNT_6ParamsE)
        /*029c*/ 	.word	0x000000ff


	//----- nvinfo : EIATTR_FRAME_SIZE
	.align		4
.L_122:
        /*02a0*/ 	.byte	0x04, 0x11
        /*02a2*/ 	.short	(.L_124 - .L_123)
	.align		4
.L_123:
        /*02a4*/ 	.word	index@(_ZN7cutlass13device_kernelIN5flash19enable_sm80_to_sm89INS1_16FlashAttnFwdSm80INS1_25CollectiveMainloopFwdSm80ILi8ELi1ELb0EN4cute5tupleIJNS5_1CILi128EEENS7_ILi64EEENS7_ILi256EEEEEELi256ENS_6half_tEfNS_4arch4Sm80ELb0ELb1ELb1ELb0ELb0ELb0ELb1ELb0EEENS1_21CollectiveEpilogueFwdINS6_IJS8_SA_S9_EEENS6_IJNS7_ILi1EEESI_SI_EEESC_SE_Li256ELb0ELb1ELb0ELb0EEENS1_19SingleTileSchedulerILb0ELb0ELb1ELi128EEEEEEEEEvNT_6ParamsE)
        /*02a8*/ 	.word	0x00000078


	//----- nvinfo : EIATTR_REGCOUNT
	.align		4
.L_124:
        /*02ac*/ 	.byte	0x04, 0x2f
        /*02ae*/ 	.short	(.L_126 - .L_125)
	.align		4
.L_125:
        /*02b0*/ 	.word	index@(_ZN7cutlass13device_kernelIN5flash19enable_sm80_to_sm89INS1_16FlashAttnFwdSm80INS1_25CollectiveMainloopFwdSm80ILi8ELi1ELb0EN4cute5tupleIJNS5_1CILi128EEENS7_ILi48EEENS7_ILi256EEEEEELi256ENS_6half_tEfNS_4arch4Sm80ELb0ELb0ELb1ELb1ELb0ELb1ELb1ELb0EEENS1_21CollectiveEpilogueFwdINS6_IJS8_SA_S9_EEENS6_IJNS7_ILi1EEESI_SI_EEESC_SE_Li256ELb1ELb1ELb0ELb0EEENS1_19SingleTileSchedulerILb1ELb0ELb1ELi128EEEEEEEEEvNT_6ParamsE)
        /*02b4*/ 	.word	0x000000ff


	//----- nvinfo : EIATTR_FRAME_SIZE
	.align		4
.L_126:
        /*02b8*/ 	.byte	0x04, 0x11
        /*02ba*/ 	.short	(.L_128 - .L_127)
	.align		4
.L_127:
        /*02bc*/ 	.word	index@(_ZN7cutlass13device_kernelIN5flash19enable_sm80_to_sm89INS1_16FlashAttnFwdSm80INS1_25CollectiveMainloopFwdSm80ILi8ELi1ELb0EN4cute5tupleIJNS5_1CILi128EEENS7_ILi48EEENS7_ILi256EEEEEELi256ENS_6half_tEfNS_4arch4Sm80ELb0ELb0ELb1ELb1ELb0ELb1ELb1ELb0EEENS1_21CollectiveEpilogueFwdINS6_IJS8_SA_S9_EEENS6_IJNS7_ILi1EEESI_SI_EEESC_SE_Li256ELb1ELb1ELb0ELb0EEENS1_19SingleTileSchedulerILb1ELb0ELb1ELi128EEEEEEEEEvNT_6ParamsE)
        /*02c0*/ 	.word	0x00000000


	//----- nvinfo : EIATTR_REGCOUNT
	.align		4
.L_128:
        /*02c4*/ 	.byte	0x04, 0x2f
        /*02c6*/ 	.short	(.L_130 - .L_129)
	.align		4
.L_129:
        /*02c8*/ 	.word	index@(_ZN7cutlass13device_kernelIN5flash19enable_sm80_to_sm89INS1_16FlashAttnFwdSm80INS1_25CollectiveMainloopFwdSm80ILi8ELi1ELb0EN4cute5tupleIJNS5_1CILi128EEENS7_ILi96EEENS7_ILi256EEEEEELi256ENS_6half_tEfNS_4arch4Sm80ELb0ELb0ELb1ELb1ELb0ELb0ELb1ELb0EEENS1_21CollectiveEpilogueFwdINS6_IJS8_SA_S9_EEENS6_IJNS7_ILi1EEESI_SI_EEESC_SE_Li256ELb1ELb1ELb0ELb0EEENS1_19SingleTileSchedulerILb1ELb0ELb1ELi128EEEEEEEEEvNT_6ParamsE)
        /*02cc*/ 	.word	0x000000ff


	//----- nvinfo : EIATTR_FRAME_SIZE
	.align		4
.L_130:
        /*02d0*/ 	.byte	0x04, 0x11
        /*02d2*/ 	.short	(.L_132 - .L_131)
	.align		4
.L_131:
        /*02d4*/ 	.word	index@(_ZN7cutlass13device_kernelIN5flash19enable_sm80_to_sm89INS1_16FlashAttnFwdSm80INS1_25CollectiveMainloopFwdSm80ILi8ELi1ELb0EN4cute5tupleIJNS5_1CILi128EEENS7_ILi96EEENS7_ILi256EEEEEELi256ENS_6half_tEfNS_4arch4Sm80ELb0ELb0ELb1ELb1ELb0ELb0ELb1ELb0EEENS1_21CollectiveEpilogueFwdINS6_IJS8_SA_S9_EEENS6_IJNS7_ILi1EEESI_SI_EEESC_SE_Li256ELb1ELb1ELb0ELb0EEENS1_19SingleTileSchedulerILb1ELb0ELb1ELi128EEEEEEEEEvNT_6ParamsE)
        /*02d8*/ 	.word	0x00000058


	//----- nvinfo : EIATTR_REGCOUNT
	.align		4
.L_132:
        /*02dc*/ 	.byte	0x04, 0x2f
        /*02de*/ 	.short	(.L_134 - .L_133)
	.align		4
.L_133:
        /*02e0*/ 	.word	index@(_ZN7cutlass13device_kernelIN5flash19enable_sm80_to_sm89INS1_16FlashAttnFwdSm80INS1_25CollectiveMainloopFwdSm80ILi8ELi1ELb0EN4cute5tupleIJNS5_1CILi128EEENS7_ILi96EEENS7_ILi256EEEEEELi256ENS_6half_tEfNS_4arch4Sm80ELb0ELb0ELb1ELb0ELb0ELb0ELb1ELb0EEENS1_21CollectiveEpilogueFwdINS6_IJS8_SA_S9_EEENS6_IJNS7_ILi1EEESI_SI_EEESC_SE_Li256ELb0ELb1ELb0ELb0EEENS1_19SingleTileSchedulerILb0ELb0ELb1ELi128EEEEEEEEEvNT_6ParamsE)
        /*02e4*/ 	.word	0x000000ff


	//----- nvinfo : EIATTR_FRAME_SIZE
	.align		4
.L_134:
        /*02e8*/ 	.byte	0x04, 0x11
        /*02ea*/ 	.short	(.L_136 - .L_135)
	.align		4
.L_135:
        /*02ec*/ 	.word	index@(_ZN7cutlass13device_kernelIN5flash19enable_sm80_to_sm89INS1_16FlashAttnFwdSm80INS1_25CollectiveMainloopFwdSm80ILi8ELi1ELb0EN4cute5tupleIJNS5_1CILi128EEENS7_ILi96EEENS7_ILi256EEEEEELi256ENS_6half_tEfNS_4arch4Sm80ELb0ELb0ELb1ELb0ELb0ELb0ELb1ELb0EEENS1_21CollectiveEpilogueFwdINS6_IJS8_SA_S9_EEENS6_IJNS7_ILi1EEESI_SI_EEESC_SE_Li256ELb0ELb1ELb0ELb0EEENS1_19SingleTileSchedulerILb0ELb0ELb1ELi128EEEEEEEEEvNT_6ParamsE)
        /*02f0*/ 	.word	0x00000068


	//----- nvinfo : EIATTR_REGCOUNT
	.align		4
.L_136:
        /*02f4*/ 	.byte	0x04, 0x2f
        /*02f6*/ 	.short	(.L_138 - .L_137)
	.align		4
.L_137:
        /*02f8*/ 	.word	index@(_ZN7cutlass13device_kernelIN5flash19enable_sm80_to_sm89INS1_16FlashAttnFwdSm80INS1_25CollectiveMainloopFwdSm80ILi8ELi1ELb0EN4cute5tupleIJNS5_1CILi128EEENS7_ILi32EEENS7_ILi256EEEEEELi256ENS_6half_tEfNS_4arch4Sm80ELb1ELb0ELb1ELb1ELb0ELb1ELb1ELb0EEENS1_21CollectiveEpilogueFwdINS6_IJS8_SA_S9_EEENS6_IJNS7_ILi1EEESI_SI_EEESC_SE_Li256ELb1ELb1ELb0ELb0EEENS1_19SingleTileSchedulerILb1ELb0ELb1ELi128EEEEEEEEEvNT_6ParamsE)
        /*02fc*/ 	.word	0x000000fb


	//----- nvinfo : EIATTR_FRAME_SIZE
	.align		4
.L_138:
        /*0300*/ 	.byte	0x04, 0x11
        /*0302*/ 	.short	(.L_140 - .L_139)
	.align		4
.L_139:
        /*0304*/ 	.word	index@(_ZN7cutlass13device_kernelIN5flash19enable_sm80_to_sm89INS1_16FlashAttnFwdSm80INS1_25CollectiveMainloopFwdSm80ILi8ELi1ELb0EN4cute5tupleIJNS5_1CILi128EEENS7_ILi32EEENS7_ILi256EEEEEELi256ENS_6half_tEfNS_4arch4Sm80ELb1ELb0ELb1ELb1ELb0ELb1ELb1ELb0EEENS1_21CollectiveEpilogueFwdINS6_IJS8_SA_S9_EEENS6_IJNS7_ILi1EEESI_SI_EEESC_SE_Li256ELb1ELb1ELb0ELb0EEENS1_19SingleTileSchedulerILb1ELb0ELb1ELi128EEEEEEEEEvNT_6ParamsE)
        /*0308*/ 	.word	0x00000000


	//----- nvinfo : EIATTR_REGCOUNT
	.align		4
.L_140:
        /*030c*/ 	.byte	0x04, 0x2f
        /*030e*/ 	.short	(.L_142 - .L_141)
	.align		4
.L_141:
        /*0310*/ 	.word	index@(_ZN7cutlass13device_kernelIN5flash19enable_sm80_to_sm89INS1_16FlashAttnFwdSm80INS1_25CollectiveMainloopFwdSm80ILi8ELi1ELb1EN4cute5tupleIJNS5_1CILi128EEENS7_ILi64EEENS7_ILi256EEEEEELi256ENS_6half_tEfNS_4arch4Sm80ELb1ELb0ELb1ELb1ELb0ELb0ELb1ELb0EEENS1_21CollectiveEpilogueFwdINS6_IJS8_SA_S9_EEENS6_IJNS7_ILi1EEESI_SI_EEESC_SE_Li256ELb1ELb1ELb0ELb0EEENS1_19SingleTileSchedulerILb1ELb0ELb1ELi128EEEEEEEEEvNT_6ParamsE)
        /*0314*/ 	.word	0x000000ff


	//----- nvinfo : EIATTR_FRAME_SIZE
	.align		4
.L_142:
        /*0318*/ 	.byte	0x04, 0x11
        /*031a*/ 	.short	(.L_144 - .L_143)
	.align		4
.L_143:
        /*031c*/ 	.word	index@(_ZN7cutlass13device_kernelIN5flash19enable_sm80_to_sm89INS1_16FlashAttnFwdSm80INS1_25CollectiveMainloopFwdSm80ILi8ELi1ELb1EN4cute5tupleIJNS5_1CILi128EEENS7_ILi64EEENS7_ILi256EEEEEELi256ENS_6half_tEfNS_4arch4Sm80ELb1ELb0ELb1ELb1ELb0ELb0ELb1ELb0EEENS1_21CollectiveEpilogueFwdINS6_IJS8_SA_S9_EEENS6_IJNS7_ILi1EEESI_SI_EEESC_SE_Li256ELb1ELb1ELb0ELb0EEENS1_19SingleTileSchedulerILb1ELb0ELb1ELi128EEEEEEEEEvNT_6ParamsE)
        /*0320*/ 	.word	0x00000130


	//----- nvinfo : EIATTR_REGCOUNT
	.align		4
.L_144:
        /*0324*/ 	.byte	0x04, 0x2f
        /*0326*/ 	.short	(.L_146 - .L_145)
	.align		4
.L_145:
        /*0328*/ 	.word	index@(_ZN7cutlass13device_kernelIN5flash19enable_sm80_to_sm89INS1_16FlashAttnFwdSm80INS1_25CollectiveMainloopFwdSm80ILi8ELi1ELb1EN4cute5tupleIJNS5_1CILi128EEENS7_ILi64EEENS7_ILi256EEEEEELi256ENS_6half_tEfNS_4arch4Sm80ELb1ELb0ELb1ELb0ELb0ELb0ELb1ELb0EEENS1_21CollectiveEpilogueFwdINS6_IJS8_SA_S9_EEENS6_IJNS7_ILi1EEESI_SI_EEESC_SE_Li256ELb0ELb1ELb0ELb0EEENS1_30DynamicPersistentTileSchedulerILi256ELi256ELb0ELb1ELb0EEEEEEEEEvNT_6ParamsE)
        /*032c*/ 	.word	0x000000ff


	//----- nvinfo : EIATTR_FRAME_SIZE
	.align		4
.L_146:
        /*0330*/ 	.byte	0x04, 0x11
        /*0332*/ 	.short	(.L_148 - .L_147)
	.align		4
.L_147:
        /*0334*/ 	.word	index@($__internal_1_$__cuda_sm70_shflsync_idx_p)
        /*0338*/ 	.word	0x00000000


	//----- nvinfo : EIATTR_FRAME_SIZE
	.align		4
.L_148:
        /*033c*/ 	.byte	0x04, 0x11
        /*033e*/ 	.short	(.L_150 - .L_149)
	.align		4
.L_149:
        /*0340*/ 	.word	index@($__internal_0_$__cuda_sm70_shflsync_bfly_p)
        /*0344*/ 	.word	0x00000000


	//----- nvinfo : EIATTR_FRAME_SIZE
	.align		4
.L_150:
        /*0348*/ 	.byte	0x04, 0x11
        /*034a*/ 	.short	(.L_152 - .L_151)
	.align		4
.L_151:
        /*034c*/ 	.word	index@(_ZN7cutlass13device_kernelIN5flash19enable_sm80_to_sm89INS1_16FlashAttnFwdSm80INS1_25CollectiveMainloopFwdSm80ILi8ELi1ELb1EN4cute5tupleIJNS5_1CILi128EEENS7_ILi64EEENS7_ILi256EEEEEELi256ENS_6half_tEfNS_4arch4Sm80ELb1ELb0ELb1ELb0ELb0ELb0ELb1ELb0EEENS1_21CollectiveEpilogueFwdINS6_IJS8_SA_S9_EEENS6_IJNS7_ILi1EEESI_SI_EEESC_SE_Li256ELb0ELb1ELb0ELb0EEENS1_30DynamicPersistentTileSchedulerILi256ELi256ELb0ELb1ELb0EEEEEEEEEvNT_6ParamsE)
        /*0350*/ 	.word	0x00000140


	//----- nvinfo : EIATTR_REGCOUNT
	.align		4
.L_152:
        /*0354*/ 	.byte	0x04, 0x2f
        /*0356*/ 	.short	(.L_154 - .L_153)
	.align		4
.L_153:
        /*0358*/ 	.word	index@(_ZN7cutlass13device_kernelIN5flash19enable_sm80_to_sm89INS1_16FlashAttnFwdSm80INS1_25CollectiveMainloopFwdSm80ILi8ELi1ELb0EN4cute5tupleIJNS5_1CILi128EEENS7_ILi32EEENS7_ILi256EEEEEELi256ENS_6half_tEfNS_4arch4Sm80ELb0ELb1ELb1ELb1ELb0ELb1ELb1ELb0EEENS1_21CollectiveEpilogueFwdINS6_IJS8_SA_S9_EEENS6_IJNS7_ILi1EEESI_SI_EEESC_SE_Li256ELb1ELb1ELb0ELb0EEENS1_19SingleTileSchedulerILb1ELb0ELb1ELi128EEEEEEEEEvNT_6ParamsE)
        /*035c*/ 	.word	0x000000f5


	//----- nvinfo : EIATTR_FRAME_SIZE
	.align		4
.L_154:
        /*0360*/ 	.byte	0x04, 0x11
        /*0362*/ 	.short	(.L_156 - .L_155)
	.align		4
.L_155:
        /*0364*/ 	.word	index@(_ZN7cutlass13device_kernelIN5flash19enable_sm80_to_sm89INS1_16FlashAttnFwdSm80INS1_25CollectiveMainloopFwdSm80ILi8ELi1ELb0EN4cute5tupleIJNS5_1CILi128EEENS7_ILi32EEENS7_ILi256EEEEEELi256ENS_6half_tEfNS_4arch4Sm80ELb0ELb1ELb1ELb1ELb0ELb1ELb1ELb0EEENS1_21CollectiveEpilogueFwdINS6_IJS8_SA_S9_EEENS6_IJNS7_ILi1EEESI_SI_EEESC_SE_Li256ELb1ELb1ELb0ELb0EEENS1_19SingleTileSchedulerILb1ELb0ELb1ELi128EEEEEEEEEvNT_6ParamsE)
        /*0368*/ 	.word	0x00000000


	//----- nvinfo : EIATTR_REGCOUNT
	.align		4
.L_156:
        /*036c*/ 	.byte	0x04, 0x2f
        /*036e*/ 	.short	(.L_158 - .L_157)
	.align		4
.L_157:
        /*0370*/ 	.word	index@(_ZN7cutlass13device_kernelIN5flash19enable_sm80_to_sm89INS1_16FlashAttnFwdSm80INS1_25CollectiveMainloopFwdSm80ILi8ELi1ELb1EN4cute5tupleIJNS5_1CILi128EEENS7_ILi48EEENS7_ILi256EEEEEELi256ENS_6half_tEfNS_4arch4Sm80ELb0ELb1ELb1ELb1ELb0ELb0ELb1ELb0EEENS1_21CollectiveEpilogueFwdINS6_IJS8_SA_S9_EEENS6_IJNS7_ILi1EEESI_SI_EEESC_SE_Li256ELb1ELb1ELb0ELb0EEENS1_19SingleTileSchedulerILb1ELb0ELb1ELi128EEEEEEEEEvNT_6ParamsE)
        /*0374*/ 	.word	0x000000ff


	//----- nvinfo : EIATTR_FRAME_SIZE
	.align		4
.L_158:
        /*0378*/ 	.byte	0x04, 0x11
        /*037a*/ 	.short	(.L_160 - .L_159)
	.align		4
.L_159:
        /*037c*/ 	.word	index@(_ZN7cutlass13device_kernelIN5flash19enable_sm80_to_sm89INS1_16FlashAttnFwdSm80INS1_25CollectiveMainloopFwdSm80ILi8ELi1ELb1EN4cute5tupleIJNS5_1CILi128EEENS7_ILi48EEENS7_ILi256EEEEEELi256ENS_6half_tEfNS_4arch4Sm80ELb0ELb1ELb1ELb1ELb0ELb0ELb1ELb0EEENS1_21CollectiveEpilogueFwdINS6_IJS8_SA_S9_EEENS6_IJNS7_ILi1EEESI_SI_EEESC_SE_Li256ELb1ELb1ELb0ELb0EEENS1_19SingleTileSchedulerILb1ELb0ELb1ELi128EEEEEEEEEvNT_6ParamsE)
        /*0380*/ 	.word	0x000000a0


	//----- nvinfo : EIATTR_REGCOUNT
	.align		4
.L_160:
        /*0384*/ 	.byte	0x04, 0x2f
        /*0386*/ 	.short	(.L_162 - .L_161)
	.align		4
.L_161:
        /*0388*/ 	.word	index@(_ZN7cutlass13device_kernelIN5flash19enable_sm80_to_sm89INS1_16FlashAttnFwdSm80INS1_25CollectiveMainloopFwdSm80ILi8ELi1ELb1EN4cute5tupleIJNS5_1CILi128EEENS7_ILi48EEENS7_ILi256EEEEEELi256ENS_6half_tEfNS_4arch4Sm80ELb0ELb1ELb1ELb0ELb0ELb0ELb1ELb0EEENS1_21CollectiveEpilogueFwdINS6_IJS8_SA_S9_EEENS6_IJNS7_ILi1EEESI_SI_EEESC_SE_Li256ELb0ELb1ELb0ELb0EEENS1_19SingleTileSchedulerILb0ELb0ELb1ELi128EEEEEEEEEvNT_6ParamsE)
        /*038c*/ 	.word	0x000000ff


	//----- nvinfo : EIATTR_FRAME_SIZE
	.align		4
.L_162:
        /*0390*/ 	.byte	0x04, 0x11
        /*0392*/ 	.short	(.L_164 - .L_163)
	.align		4
.L_163:
        /*0394*/ 	.word	index@(_ZN7cutlass13device_kernelIN5flash19enable_sm80_to_sm89INS1_16FlashAttnFwdSm80INS1_25CollectiveMainloopFwdSm80ILi8ELi1ELb1EN4cute5tupleIJNS5_1CILi128EEENS7_ILi48EEENS7_ILi256EEEEEELi256ENS_6half_tEfNS_4arch4Sm80ELb0ELb1ELb1ELb0ELb0ELb0ELb1ELb0EEENS1_21CollectiveEpilogueFwdINS6_IJS8_SA_S9_EEENS6_IJNS7_ILi1EEESI_SI_EEESC_SE_Li256ELb0ELb1ELb0ELb0EEENS1_19SingleTileSchedulerILb0ELb0ELb1ELi128EEEEEEEEEvNT_6ParamsE)
        /*0398*/ 	.word	0x000000a0


	//----- nvinfo : EIATTR_REGCOUNT
	.align		4
.L_164:
        /*039c*/ 	.byte	0x04, 0x2f
        /*039e*/ 	.short	(.L_166 - .L_165)
	.align		4
.L_165:
        /*03a0*/ 	.word	index@(_ZN7cutlass13device_kernelIN5flash19enable_sm80_to_sm89INS1_16FlashAttnFwdSm80INS1_25CollectiveMainloopFwdSm80ILi8ELi1ELb0EN4cute5tupleIJNS5_1CILi128EEENS7_ILi32EEENS7_ILi256EEEEEELi256ENS_6half_tEfNS_4arch4Sm80ELb0ELb0ELb1ELb1ELb0ELb1ELb1ELb0EEENS1_21CollectiveEpilogueFwdINS6_IJS8_SA_S9_EEENS6_IJNS7_ILi1EEESI_SI_EEESC_SE_Li256ELb1ELb1ELb0ELb0EEENS1_19SingleTileSchedulerILb1ELb0ELb1ELi128EEEEEEEEEvNT_6ParamsE)
        /*03a4*/ 	.word	0x000000ff


	//----- nvinfo : EIATTR_FRAME_SIZE
	.align		4
.L_166:
        /*03a8*/ 	.byte	0x04, 0x11
        /*03aa*/ 	.short	(.L_168 - .L_167)
	.align		4
.L_167:
        /*03ac*/ 	.word	index@(_ZN7cutlass13device_kernelIN5flash19enable_sm80_to_sm89INS1_16FlashAttnFwdSm80INS1_25CollectiveMainloopFwdSm80ILi8ELi1ELb0EN4cute5tupleIJNS5_1CILi128EEENS7_ILi32EEENS7_ILi256EEEEEELi256ENS_6half_tEfNS_4arch4Sm80ELb0ELb0ELb1ELb1ELb0ELb1ELb1ELb0EEENS1_21CollectiveEpilogueFwdINS6_IJS8_SA_S9_EEENS6_IJNS7_ILi1EEESI_SI_EEESC_SE_Li256ELb1ELb1ELb0ELb0EEENS1_19SingleTileSchedulerILb1ELb0ELb1ELi128EEEEEEEEEvNT_6ParamsE)
        /*03b0*/ 	.word	0x00000000


	//----- nvinfo : EIATTR_REGCOUNT
	.align		4
.L_168:
        /*03b4*/ 	.byte	0x04, 0x2f
        /*03b6*/ 	.short	(.L_170 - .L_169)
	.align		4
.L_169:
        /*03b8*/ 	.word	index@(_ZN7cutlass13device_kernelIN5flash19enable_sm80_to_sm89INS1_16FlashAttnFwdSm80INS1_25CollectiveMainloopFwdSm80ILi8ELi1ELb1EN4cute5tupleIJNS5_1CILi128EEENS7_ILi64EEENS7_ILi256EEEEEELi256ENS_6half_tEfNS_4arch4Sm80ELb0ELb0ELb1ELb1ELb0ELb0ELb1ELb0EEENS1_21CollectiveEpilogueFwdINS6_IJS8_SA_S9_EEENS6_IJNS7_ILi1EEESI_SI_EEESC_SE_Li256ELb1ELb1ELb0ELb0EEENS1_19SingleTileSchedulerILb1ELb0ELb1ELi128EEEEEEEEEvNT_6ParamsE)
        /*03bc*/ 	.word	0x000000ff


	//----- nvinfo : EIATTR_FRAME_SIZE
	.align		4
.L_170:
        /*03c0*/ 	.byte	0x04, 0x11
        /*03c2*/ 	.short	(.L_172 - .L_171)
	.align		4
.L_171:
        /*03c4*/ 	.word	index@(_ZN7cutlass13device_kernelIN5flash19enable_sm80_to_sm89INS1_16FlashAttnFwdSm80INS1_25CollectiveMainloopFwdSm80ILi8ELi1ELb1EN4cute5tupleIJNS5_1CILi128EEENS7_ILi64EEENS7_ILi256EEEEEELi256ENS_6half_tEfNS_4arch4Sm80ELb0ELb0ELb1ELb1ELb0ELb0ELb1ELb0EEENS1_21CollectiveEpilogueFwdINS6_IJS8_SA_S9_EEENS6_IJNS7_ILi1EEESI_SI_EEESC_SE_Li256ELb1ELb1ELb0ELb0EEENS1_19SingleTileSchedulerILb1ELb0ELb1ELi128EEEEEEEEEvNT_6ParamsE)
        /*03c8*/ 	.word	0x00000110


	//----- nvinfo : EIATTR_REGCOUNT
	.align		4
.L_172:
        /*03cc*/ 	.byte	0x04, 0x2f
        /*03ce*/ 	.short	(.L_174 - .L_173)
	.align		4
.L_173:
        /*03d0*/ 	.word	index@(_ZN7cutlass13device_kernelIN5flash19enable_sm80_to_sm89INS1_16FlashAttnFwdSm80INS1_25CollectiveMainloopFwdSm80ILi8ELi1ELb1EN4cute5tupleIJNS5_1CILi128EEENS7_ILi64EEENS7_ILi256EEEEEELi256ENS_6half_tEfNS_4arch4Sm80ELb0ELb0ELb1ELb0ELb0ELb0ELb1ELb0EEENS1_21CollectiveEpilogueFwdINS6_IJS8_SA_S9_EEENS6_IJNS7_ILi1EEESI_SI_EEESC_SE_Li256ELb0ELb1ELb0ELb0EEENS1_19SingleTileSchedulerILb0ELb0ELb1ELi128EEEEEEEEEvNT_6ParamsE)
        /*03d4*/ 	.word	0x000000ff


	//----- nvinfo : EIATTR_FRAME_SIZE
	.align		4
.L_174:
        /*03d8*/ 	.byte	0x04, 0x11
        /*03da*/ 	.short	(.L_176 - .L_175)
	.align		4
.L_175:
        /*03dc*/ 	.word	index@(_ZN7cutlass13device_kernelIN5flash19enable_sm80_to_sm89INS1_16FlashAttnFwdSm80INS1_25CollectiveMainloopFwdSm80ILi8ELi1ELb1EN4cute5tupleIJNS5_1CILi128EEENS7_ILi64EEENS7_ILi256EEEEEELi256ENS_6half_tEfNS_4arch4Sm80ELb0ELb0ELb1ELb0ELb0ELb0ELb1ELb0EEENS1_21CollectiveEpilogueFwdINS6_IJS8_SA_S9_EEENS6_IJNS7_ILi1EEESI_SI_EEESC_SE_Li256ELb0ELb1ELb0ELb0EEENS1_19SingleTileSchedulerILb0ELb0ELb1ELi128EEEEEEEEEvNT_6ParamsE)
        /*03e0*/ 	.word	0x00000130


	//----- nvinfo : EIATTR_MIN_STACK_SIZE
	.align		4
.L_176:
        /*03e4*/ 	.byte	0x04, 0x12
        /*03e6*/ 	.short	(.L_178 - .L_177)
	.align		4
.L_177:
        /*03e8*/ 	.word	index@(_ZN7cutlass13device_kernelIN5flash19enable_sm80_to_sm89INS1_16FlashAttnFwdSm80INS1_25CollectiveMainloopFwdSm80ILi8ELi1ELb1EN4cute5tupleIJNS5_1CILi128EEENS7_ILi64EEENS7_ILi256EEEEEELi256ENS_6half_tEfNS_4arch4Sm80ELb0ELb0ELb1ELb0ELb0ELb0ELb1ELb0EEENS1_21CollectiveEpilogueFwdINS6_IJS8_SA_S9_EEENS6_IJNS7_ILi1EEESI_SI_EEESC_SE_Li256ELb0ELb1ELb0ELb0EEENS1_19SingleTileSchedulerILb0ELb0ELb1ELi128EEEEEEEEEvNT_6ParamsE)
        /*03ec*/ 	.word	0x00000130


	//----- nvinfo : EIATTR_MIN_STACK_SIZE
	.align		4
.L_178:
        /*03f0*/ 	.byte	0x04, 0x12
        /*03f2*/ 	.short	(.L_180 - .L_179)
	.align		4
.L_179:
        /*03f4*/ 	.word	index@(_ZN7cutlass13device_kernelIN5flash19enable_sm80_to_sm89INS1_16FlashAttnFwdSm80INS1_25CollectiveMainloopFwdSm80ILi8ELi1ELb1EN4cute5tupleIJNS5_1CILi128EEENS7_ILi64EEENS7_ILi256EEEEEELi256ENS_6half_tEfNS_4arch4Sm80ELb0ELb0ELb1ELb1ELb0ELb0ELb1ELb0EEENS1_21CollectiveEpilogueFwdINS6_IJS8_SA_S9_EEENS6_IJNS7_ILi1EEESI_SI_EEESC_SE_Li256ELb1ELb1ELb0ELb0EEENS1_19SingleTileSchedulerILb1ELb0ELb1ELi128EEEEEEEEEvNT_6ParamsE)
        /*03f8*/ 	.word	0x00000110


	//----- nvinfo : EIATTR_MIN_STACK_SIZE
	.align		4
.L_180:
        /*03fc*/ 	.byte	0x04, 0x12
        /*03fe*/ 	.short	(.L_182 - .L_181)
	.align		4
.L_181:
        /*0400*/ 	.word	index@(_ZN7cutlass13device_kernelIN5flash19enable_sm80_to_sm89INS1_16FlashAttnFwdSm80INS1_25CollectiveMainloopFwdSm80ILi8ELi1ELb0EN4cute5tupleIJNS5_1CILi128EEENS7_ILi32EEENS7_ILi256EEEEEELi256ENS_6half_tEfNS_4arch4Sm80ELb0ELb0ELb1ELb1ELb0ELb1ELb1ELb0EEENS1_21CollectiveEpilogueFwdINS6_IJS8_SA_S9_EEENS6_IJNS7_ILi1EEESI_SI_EEESC_SE_Li256ELb1ELb1ELb0ELb0EEENS1_19SingleTileSchedulerILb1ELb0ELb1ELi128EEEEEEEEEvNT_6ParamsE)
        /*0404*/ 	.word	0x00000000


	//----- nvinfo : EIATTR_MIN_STACK_SIZE
	.align		4
.L_182:
        /*0408*/ 	.byte	0x04, 0x12
        /*040a*/ 	.short	(.L_184 - .L_183)
	.align		4
.L_183:
        /*040c*/ 	.word	index@(_ZN7cutlass13device_kernelIN5flash19enable_sm80_to_sm89INS1_16FlashAttnFwdSm80INS1_25CollectiveMainloopFwdSm80ILi8ELi1ELb1EN4cute5tupleIJNS5_1CILi128EEENS7_ILi48EEENS7_ILi256EEEEEELi256ENS_6half_tEfNS_4arch4Sm80ELb0ELb1ELb1ELb0ELb0ELb0ELb1ELb0EEENS1_21CollectiveEpilogueFwdINS6_IJS8_SA_S9_EEENS6_IJNS7_ILi1EEESI_SI_EEESC_SE_Li256ELb0ELb1ELb0ELb0EEENS1_19SingleTileSchedulerILb0ELb0ELb1ELi128EEEEEEEEEvNT_6ParamsE)
        /*0410*/ 	.word	0x000000a0


	//----- nvinfo : EIATTR_MIN_STACK_SIZE
	.align		4
.L_184:
        /*0414*/ 	.byte	0x04, 0x12
        /*0416*/ 	.short	(.L_186 - .L_185)
	.align		4
.L_185:
        /*0418*/ 	.word	index@(_ZN7cutlass13device_kernelIN5flash19enable_sm80_to_sm89INS1_16FlashAttnFwdSm80INS1_25CollectiveMainloopFwdSm80ILi8ELi1ELb1EN4cute5tupleIJNS5_1CILi128EEENS7_ILi48EEENS7_ILi256EEEEEELi256ENS_6half_tEfNS_4arch4Sm80ELb0ELb1ELb1ELb1ELb0ELb0ELb1ELb0EEENS1_21CollectiveEpilogueFwdINS6_IJS8_SA_S9_EEENS6_IJNS7_ILi1EEESI_SI_EEESC_SE_Li256ELb1ELb1ELb0ELb0EEENS1_19SingleTileSchedulerILb1ELb0ELb1ELi128EEEEEEEEEvNT_6ParamsE)
        /*041c*/ 	.word	0x000000a0


	//----- nvinfo : EIATTR_MIN_STACK_SIZE
	.align		4
.L_186:
        /*0420*/ 	.byte	0x04, 0x12
        /*0422*/ 	.short	(.L_188 - .L_187)
	.align		4
.L_187:
        /*0424*/ 	.word	index@(_ZN7cutlass13device_kernelIN5flash19enable_sm80_to_sm89INS1_16FlashAttnFwdSm80INS1_25CollectiveMainloopFwdSm80ILi8ELi1ELb0EN4cute5tupleIJNS5_1CILi128EEENS7_ILi32EEENS7_ILi256EEEEEELi256ENS_6half_tEfNS_4arch4Sm80ELb0ELb1ELb1ELb1ELb0ELb1ELb1ELb0EEENS1_21CollectiveEpilogueFwdINS6_IJS8_SA_S9_EEENS6_IJNS7_ILi1EEESI_SI_EEESC_SE_Li256ELb1ELb1ELb0ELb0EEENS1_19SingleTileSchedulerILb1ELb0ELb1ELi128EEEEEEEEEvNT_6ParamsE)
        /*0428*/ 	.word	0x00000000


	//----- nvinfo : EIATTR_MIN_STACK_SIZE
	.align		4
.L_188:
        /*042c*/ 	.byte	0x04, 0x12
        /*042e*/ 	.short	(.L_190 - .L_189)
	.align		4
.L_189:
        /*0430*/ 	.word	index@(_ZN7cutlass13device_kernelIN5flash19enable_sm80_to_sm89INS1_16FlashAttnFwdSm80INS1_25CollectiveMainloopFwdSm80ILi8ELi1ELb1EN4cute5tupleIJNS5_1CILi128EEENS7_ILi64EEENS7_ILi256EEEEEELi256ENS_6half_tEfNS_4arch4Sm80ELb1ELb0ELb1ELb0ELb0ELb0ELb1ELb0EEENS1_21CollectiveEpilogueFwdINS6_IJS8_SA_S9_EEENS6_IJNS7_ILi1EEESI_SI_EEESC_SE_Li256ELb0ELb1ELb0ELb0EEENS1_30DynamicPersistentTileSchedulerILi256ELi256ELb0ELb1ELb0EEEEEEEEEvNT_6ParamsE)
        /*0434*/ 	.word	0x00000140


	//----- nvinfo : EIATTR_MIN_STACK_SIZE
	.align		4
.L_190:
        /*0438*/ 	.byte	0x04, 0x12
        /*043a*/ 	.short	(.L_192 - .L_191)
	.align		4
.L_191:
        /*043c*/ 	.word	index@(_ZN7cutlass13device_kernelIN5flash19enable_sm80_to_sm89INS1_16FlashAttnFwdSm80INS1_25CollectiveMainloopFwdSm80ILi8ELi1ELb1EN4cute5tupleIJNS5_1CILi128EEENS7_ILi64EEENS7_ILi256EEEEEELi256ENS_6half_tEfNS_4arch4Sm80ELb1ELb0ELb1ELb1ELb0ELb0ELb1ELb0EEENS1_21CollectiveEpilogueFwdINS6_IJS8_SA_S9_EEENS6_IJNS7_ILi1EEESI_SI_EEESC_SE_Li256ELb1ELb1ELb0ELb0EEENS1_19SingleTileSchedulerILb1ELb0ELb1ELi128EEEEEEEEEvNT_6ParamsE)
        /*0440*/ 	.word	0x00000130


	//----- nvinfo : EIATTR_MIN_STACK_SIZE
	.align		4
.L_192:
        /*0444*/ 	.byte	0x04, 0x12
        /*0446*/ 	.short	(.L_194 - .L_193)
	.align		4
.L_193:
        /*0448*/ 	.word	index@(_ZN7cutlass13device_kernelIN5flash19enable_sm80_to_sm89INS1_16FlashAttnFwdSm80INS1_25CollectiveMainloopFwdSm80ILi8ELi1ELb0EN4cute5tupleIJNS5_1CILi128EEENS7_ILi32EEENS7_ILi256EEEEEELi256ENS_6half_tEfNS_4arch4Sm80ELb1ELb0ELb1ELb1ELb0ELb1ELb1ELb0EEENS1_21CollectiveEpilogueFwdINS6_IJS8_SA_S9_EEENS6_IJNS7_ILi1EEESI_SI_EEESC_SE_Li256ELb1ELb1ELb0ELb0EEENS1_19SingleTileSchedulerILb1ELb0ELb1ELi128EEEEEEEEEvNT_6ParamsE)
        /*044c*/ 	.word	0x00000000


	//----- nvinfo : EIATTR_MIN_STACK_SIZE
	.align		4
.L_194:
        /*0450*/ 	.byte	0x04, 0x12
        /*0452*/ 	.short	(.L_196 - .L_195)
	.align		4
.L_195:
        /*0454*/ 	.word	index@(_ZN7cutlass13device_kernelIN5flash19enable_sm80_to_sm89INS1_16FlashAttnFwdSm80INS1_25CollectiveMainloopFwdSm80ILi8ELi1ELb0EN4cute5tupleIJNS5_1CILi128EEENS7_ILi96EEENS7_ILi256EEEEEELi256ENS_6half_tEfNS_4arch4Sm80ELb0ELb0ELb1ELb0ELb0ELb0ELb1ELb0EEENS1_21CollectiveEpilogueFwdINS6_IJS8_SA_S9_EEENS6_IJNS7_ILi1EEESI_SI_EEESC_SE_Li256ELb0ELb1ELb0ELb0EEENS1_19SingleTileSchedulerILb0ELb0ELb1ELi128EEEEEEEEEvNT_6ParamsE)
        /*0458*/ 	.word	0x00000068


	//----- nvinfo : EIATTR_MIN_STACK_SIZE
	.align		4
.L_196:
        /*045c*/ 	.byte	0x04, 0x12
        /*045e*/ 	.short	(.L_198 - .L_197)
	.align		4
.L_197:
        /*0460*/ 	.word	index@(_ZN7cutlass13device_kernelIN5flash19enable_sm80_to_sm89INS1_16FlashAttnFwdSm80INS1_25CollectiveMainloopFwdSm80ILi8ELi1ELb0EN4cute5tupleIJNS5_1CILi128EEENS7_ILi96EEENS7_ILi256EEEEEELi256ENS_6half_tEfNS_4arch4Sm80ELb0ELb0ELb1ELb1ELb0ELb0ELb1ELb0EEENS1_21CollectiveEpilogueFwdINS6_IJS8_SA_S9_EEENS6_IJNS7_ILi1EEESI_SI_EEESC_SE_Li256ELb1ELb1ELb0ELb0EEENS1_19SingleTileSchedulerILb1ELb0ELb1ELi128EEEEEEEEEvNT_6ParamsE)
        /*0464*/ 	.word	0x00000058


	//----- nvinfo : EIATTR_MIN_STACK_SIZE
	.align		4
.L_198:
        /*0468*/ 	.byte	0x04, 0x12
        /*046a*/ 	.short	(.L_200 - .L_199)
	.align		4
.L_199:
        /*046c*/ 	.word	index@(_ZN7cutlass13device_kernelIN5flash19enable_sm80_to_sm89INS1_16FlashAttnFwdSm80INS1_25CollectiveMainloopFwdSm80ILi8ELi1ELb0EN4cute5tupleIJNS5_1CILi128EEENS7_ILi48EEENS7_ILi256EEEEEELi256ENS_6half_tEfNS_4arch4Sm80ELb0ELb0ELb1ELb1ELb0ELb1ELb1ELb0EEENS1_21CollectiveEpilogueFwdINS6_IJS8_SA_S9_EEENS6_IJNS7_ILi1EEESI_SI_EEESC_SE_Li256ELb1ELb1ELb0ELb0EEENS1_19SingleTileSchedulerILb1ELb0ELb1ELi128EEEEEEEEEvNT_6ParamsE)
        /*0470*/ 	.word	0x00000000


	//----- nvinfo : EIATTR_MIN_STACK_SIZE
	.align		4
.L_200:
        /*0474*/ 	.byte	0x04, 0x12
        /*0476*/ 	.short	(.L_202 - .L_201)
	.align		4
.L_201:
        /*0478*/ 	.word	index@(_ZN7cutlass13device_kernelIN5flash19enable_sm80_to_sm89INS1_16FlashAttnFwdSm80INS1_25CollectiveMainloopFwdSm80ILi8ELi1ELb0EN4cute5tupleIJNS5_1CILi128EEENS7_ILi64EEENS7_ILi256EEEEEELi256ENS_6half_tEfNS_4arch4Sm80ELb0ELb1ELb1ELb0ELb0ELb0ELb1ELb0EEENS1_21CollectiveEpilogueFwdINS6_IJS8_SA_S9_EEENS6_IJNS7_ILi1EEESI_SI_EEESC_SE_Li256ELb0ELb1ELb0ELb0EEENS1_19SingleTileSchedulerILb0ELb0ELb1ELi128EEEEEEEEEvNT_6ParamsE)
        /*047c*/ 	.word	0x00000078


	//----- nvinfo : EIATTR_MIN_STACK_SIZE
	.align		4
.L_202:
        /*0480*/ 	.byte	0x04, 0x12
        /*0482*/ 	.short	(.L_204 - .L_203)
	.align		4
.L_203:
        /*0484*/ 	.word	index@(_ZN7cutlass13device_kernelIN5flash19enable_sm80_to_sm89INS1_16FlashAttnFwdSm80INS1_25CollectiveMainloopFwdSm80ILi8ELi1ELb0EN4cute5tupleIJNS5_1CILi128EEENS7_ILi64EEENS7_ILi256EEEEEELi256ENS_6half_tEfNS_4arch4Sm80ELb0ELb1ELb1ELb1ELb0ELb0ELb1ELb0EEENS1_21CollectiveEpilogueFwdINS6_IJS8_SA_S9_EEENS6_IJNS7_ILi1EEESI_SI_EEESC_SE_Li256ELb1ELb1ELb0ELb0EEENS1_19SingleTileSchedulerILb1ELb0ELb1ELi128EEEEEEEEEvNT_6ParamsE)
        /*0488*/ 	.word	0x00000090


	//----- nvinfo : EIATTR_MIN_STACK_SIZE
	.align		4
.L_204:
        /*048c*/ 	.byte	0x04, 0x12
        /*048e*/ 	.short	(.L_206 - .L_205)
	.align		4
.L_205:
        /*0490*/ 	.word	index@(_ZN7cutlass13device_kernelIN5flash19enable_sm80_to_sm89INS1_16FlashAttnFwdSm80INS1_25CollectiveMainloopFwdSm80ILi8ELi1ELb0EN4cute5tupleIJNS5_1CILi128EEENS7_ILi48EEENS7_ILi256EEEEEELi256ENS_6half_tEfNS_4arch4Sm80ELb0ELb1ELb1ELb1ELb0ELb1ELb1ELb0EEENS1_21CollectiveEpilogueFwdINS6_IJS8_SA_S9_EEENS6_IJNS7_ILi1EEESI_SI_EEESC_SE_Li256ELb1ELb1ELb0ELb0EEENS1_19SingleTileSchedulerILb1ELb0ELb1ELi128EEEEEEEEEvNT_6ParamsE)
        /*0494*/ 	.word	0x00000070


	//----- nvinfo : EIATTR_MIN_STACK_SIZE
	.align		4
.L_206:
        /*0498*/ 	.byte	0x04, 0x12
        /*049a*/ 	.short	(.L_208 - .L_207)
	.align		4
.L_207:
        /*049c*/ 	.word	index@(_ZN7cutlass13device_kernelIN5flash19enable_sm80_to_sm89INS1_16FlashAttnFwdSm80INS1_25CollectiveMainloopFwdSm80ILi8ELi1ELb0EN4cute5tupleIJNS5_1CILi128EEENS7_ILi96EEENS7_ILi256EEEEEELi256ENS_6half_tEfNS_4arch4Sm80ELb1ELb0ELb1ELb0ELb0ELb0ELb1ELb0EEENS1_21CollectiveEpilogueFwdINS6_IJS8_SA_S9_EEENS6_IJNS7_ILi1EEESI_SI_EEESC_SE_Li256ELb0ELb1ELb0ELb0EEENS1_30DynamicPersistentTileSchedulerILi256ELi256ELb0ELb1ELb0EEEEEEEEEvNT_6ParamsE)
        /*04a0*/ 	.word	0x000000a8


	//----- nvinfo : EIATTR_MIN_STACK_SIZE
	.align		4
.L_208:
        /*04a4*/ 	.byte	0x04, 0x12
        /*04a6*/ 	.short	(.L_210 - .L_209)
	.align		4
.L_209:
        /*04a8*/ 	.word	index@(_ZN7cutlass13device_kernelIN5flash19enable_sm80_to_sm89INS1_16FlashAttnFwdSm80INS1_25CollectiveMainloopFwdSm80ILi8ELi1ELb0EN4cute5tupleIJNS5_1CILi128EEENS7_ILi96EEENS7_ILi256EEEEEELi256ENS_6half_tEfNS_4arch4Sm80ELb1ELb0ELb1ELb1ELb0ELb0ELb1ELb0EEENS1_21CollectiveEpilogueFwdINS6_IJS8_SA_S9_EEENS6_IJNS7_ILi1EEESI_SI_EEESC_SE_Li256ELb1ELb1ELb0ELb0EEENS1_19SingleTileSchedulerILb1ELb0ELb1ELi128EEEEEEEEEvNT_6ParamsE)
        /*04ac*/ 	.word	0x00000050


	//----- nvinfo : EIATTR_MIN_STACK_SIZE
	.align		4
.L_210:
        /*04b0*/ 	.byte	0x04, 0x12
        /*04b2*/ 	.short	(.L_212 - .L_211)
	.align		4
.L_211:
        /*04b4*/ 	.word	index@(_ZN7cutlass13device_kernelIN5flash19enable_sm80_to_sm89INS1_16FlashAttnFwdSm80INS1_25CollectiveMainloopFwdSm80ILi8ELi1ELb0EN4cute5tupleIJNS5_1CILi128EEENS7_ILi48EEENS7_ILi256EEEEEELi256ENS_6half_tEfNS_4arch4Sm80ELb1ELb0ELb1ELb1ELb0ELb1ELb1ELb0EEENS1_21CollectiveEpilogueFwdINS6_IJS8_SA_S9_EEENS6_IJNS7_ILi1EEESI_SI_EEESC_SE_Li256ELb1ELb1ELb0ELb0EEENS1_19SingleTileSchedulerILb1ELb0ELb1ELi128EEEEEEEEEvNT_6ParamsE)
        /*04b8*/ 	.word	0x00000000


	//----- nvinfo : EIATTR_MIN_STACK_SIZE
	.align		4
.L_212:
        /*04bc*/ 	.byte	0x04, 0x12
        /*04be*/ 	.short	(.L_214 - .L_213)
	.align		4
.L_213:
        /*04c0*/ 	.word	index@(_ZN7cutlass13device_kernelIN5flash19enable_sm80_to_sm89INS1_16FlashAttnFwdSm80INS1_25CollectiveMainloopFwdSm80ILi8ELi1ELb1EN4cute5tupleIJNS5_1CILi128EEENS7_ILi64EEENS7_ILi256EEEEEELi256ENS_6half_tEfNS_4arch4Sm80ELb0ELb0ELb0ELb0ELb0ELb0ELb1ELb0EEENS1_21CollectiveEpilogueFwdINS6_IJS8_SA_S9_EEENS6_IJNS7_ILi1EEESI_SI_EEESC_SE_Li256ELb0ELb1ELb0ELb0EEENS1_19SingleTileSchedulerILb0ELb0ELb1ELi128EEEEEEEEEvNT_6ParamsE)
        /*04c4*/ 	.word	0x000000e8


	//----- nvinfo : EIATTR_MIN_STACK_SIZE
	.align		4
.L_214:
        /*04c8*/ 	.byte	0x04, 0x12
        /*04ca*/ 	.short	(.L_216 - .L_215)
	.align		4
.L_215:
        /*04cc*/ 	.word	index@(_ZN7cutlass13device_kernelIN5flash19enable_sm80_to_sm89INS1_16FlashAttnFwdSm80INS1_25CollectiveMainloopFwdSm80ILi8ELi1ELb1EN4cute5tupleIJNS5_1CILi128EEENS7_ILi64EEENS7_ILi256EEEEEELi256ENS_6half_tEfNS_4arch4Sm80ELb0ELb0ELb0ELb1ELb0ELb0ELb1ELb0EEENS1_21CollectiveEpilogueFwdINS6_IJS8_SA_S9_EEENS6_IJNS7_ILi1EEESI_SI_EEESC_SE_Li256ELb1ELb1ELb0ELb0EEENS1_19SingleTileSchedulerILb1ELb0ELb1ELi128EEEEEEEEEvNT_6ParamsE)
        /*04d0*/ 	.word	0x000000c8


	//----- nvinfo : EIATTR_MIN_STACK_SIZE
	.align		4
.L_216:
        /*04d4*/ 	.byte	0x04, 0x12
        /*04d6*/ 	.short	(.L_218 - .L_217)
	.align		4
.L_217:
        /*04d8*/ 	.word	index@(_ZN7cutlass13device_kernelIN5flash19enable_sm80_to_sm89INS1_16FlashAttnFwdSm80INS1_25CollectiveMainloopFwdSm80ILi8ELi1ELb0EN4cute5tupleIJNS5_1CILi128EEENS7_ILi32EEENS7_ILi256EEEEEELi256ENS_6half_tEfNS_4arch4Sm80ELb0ELb0ELb0ELb1ELb0ELb1ELb1ELb0EEENS1_21CollectiveEpilogueFwdINS6_IJS8_SA_S9_EEENS6_IJNS7_ILi1EEESI_SI_EEESC_SE_Li256ELb1ELb1ELb0ELb0EEENS1_19SingleTileSchedulerILb1ELb0ELb1ELi128EEEEEEEEEvNT_6ParamsE)
        /*04dc*/ 	.word	0x00000000


	//----- nvinfo : EIATTR_MIN_STACK_SIZE
	.align		4
.L_218:
        /*04e0*/ 	.byte	0x04, 0x12
        /*04e2*/ 	.short	(.L_220 - .L_219)
	.align		4
.L_219:
        /*04e4*/ 	.word	index@(_ZN7cutlass13device_kernelIN5flash19enable_sm80_to_sm89INS1_16FlashAttnFwdSm80INS1_25CollectiveMainloopFwdSm80ILi8ELi1ELb1EN4cute5tupleIJNS5_1CILi128EEENS7_ILi48EEENS7_ILi256EEEEEELi256ENS_6half_tEfNS_4arch4Sm80ELb0ELb1ELb0ELb0ELb0ELb0ELb1ELb0EEENS1_21CollectiveEpilogueFwdINS6_IJS8_SA_S9_EEENS6_IJNS7_ILi1EEESI_SI_EEESC_SE_Li256ELb0ELb1ELb0ELb0EEENS1_19SingleTileSchedulerILb0ELb0ELb1ELi128EEEEEEEEEvNT_6ParamsE)
        /*04e8*/ 	.word	0x00000098


	//----- nvinfo : EIATTR_MIN_STACK_SIZE
	.align		4
.L_220:
        /*04ec*/ 	.byte	0x04, 0x12
        /*04ee*/ 	.short	(.L_222 - .L_221)
	.align		4
.L_221:
        /*04f0*/ 	.word	index@(_ZN7cutlass13device_kernelIN5flash19enable_sm80_to_sm89INS1_16FlashAttnFwdSm80INS1_25CollectiveMainloopFwdSm80ILi8ELi1ELb1EN4cute5tupleIJNS5_1CILi128EEENS7_ILi48EEENS7_ILi256EEEEEELi256ENS_6half_tEfNS_4arch4Sm80ELb0ELb1ELb0ELb1ELb0ELb0ELb1ELb0EEENS1_21CollectiveEpilogueFwdINS6_IJS8_SA_S9_EEENS6_IJNS7_ILi1EEESI_SI_EEESC_SE_Li256ELb1ELb1ELb0ELb0EEENS1_19SingleTileSchedulerILb1ELb0ELb1ELi128EEEEEEEEEvNT_6ParamsE)
        /*04f4*/ 	.word	0x00000098


	//----- nvinfo : EIATTR_MIN_STACK_SIZE
	.align		4
.L_222:
        /*04f8*/ 	.byte	0x04, 0x12
        /*04fa*/ 	.short	(.L_224 - .L_223)
	.align		4
.L_223:
        /*04fc*/ 	.word	index@(_ZN7cutlass13device_kernelIN5flash19enable_sm80_to_sm89INS1_16FlashAttnFwdSm80INS1_25CollectiveMainloopFwdSm80ILi8ELi1ELb0EN4cute5tupleIJNS5_1CILi128EEENS7_ILi32EEENS7_ILi256EEEEEELi256ENS_6half_tEfNS_4arch4Sm80ELb0ELb1ELb0ELb1ELb0ELb1ELb1ELb0EEENS1_21CollectiveEpilogueFwdINS6_IJS8_SA_S9_EEENS6_IJNS7_ILi1EEESI_SI_EEESC_SE_Li256ELb1ELb1ELb0ELb0EEENS1_19SingleTileSchedulerILb1ELb0ELb1ELi128EEEEEEEEEvNT_6ParamsE)
        /*0500*/ 	.word	0x00000000


	//----- nvinfo : EIATTR_MIN_STACK_SIZE
	.align		4
.L_224:
        /*0504*/ 	.byte	0x04, 0x12
        /*0506*/ 	.short	(.L_226 - .L_225)
	.align		4
.L_225:
        /*0508*/ 	.word	index@(_ZN7cutlass13device_kernelIN5flash19enable_sm80_to_sm89INS1_16FlashAttnFwdSm80INS1_25CollectiveMainloopFwdSm80ILi8ELi1ELb1EN4cute5tupleIJNS5_1CILi128EEENS7_ILi64EEENS7_ILi256EEEEEELi256ENS_6half_tEfNS_4arch4Sm80ELb1ELb0ELb0ELb0ELb0ELb0ELb1ELb0EEENS1_21CollectiveEpilogueFwdINS6_IJS8_SA_S9_EEENS6_IJNS7_ILi1EEESI_SI_EEESC_SE_Li256ELb0ELb1ELb0ELb0EEENS1_30DynamicPersistentTileSchedulerILi256ELi256ELb0ELb1ELb0EEEEEEEEEvNT_6ParamsE)
        /*050c*/ 	.word	0x00000158


	//----- nvinfo : EIATTR_MIN_STACK_SIZE
	.align		4
.L_226:
        /*0510*/ 	.byte	0x04, 0x12
        /*0512*/ 	.short	(.L_228 - .L_227)
	.align		4
.L_227:
        /*0514*/ 	.word	index@(_ZN7cutlass13device_kernelIN5flash19enable_sm80_to_sm89INS1_16FlashAttnFwdSm80INS1_25CollectiveMainloopFwdSm80ILi8ELi1ELb1EN4cute5tupleIJNS5_1CILi128EEENS7_ILi64EEENS7_ILi256EEEEEELi256ENS_6half_tEfNS_4arch4Sm80ELb1ELb0ELb0ELb1ELb0ELb0ELb1ELb0EEENS1_21CollectiveEpilogueFwdINS6_IJS8_SA_S9_EEENS6_IJNS7_ILi1EEESI_SI_EEESC_SE_Li256ELb1ELb1ELb0ELb0EEENS1_19SingleTileSchedulerILb1ELb0ELb1ELi128EEEEEEEEEvNT_6ParamsE)
        /*0518*/ 	.word	0x00000130


	//----- nvinfo : EIATTR_MIN_STACK_SIZE
	.align		4
.L_228:
        /*051c*/ 	.byte	0x04, 0x12
        /*051e*/ 	.short	(.L_230 - .L_229)
	.align		4
.L_229:
        /*0520*/ 	.word	index@(_ZN7cutlass13device_kernelIN5flash19enable_sm80_to_sm89INS1_16FlashAttnFwdSm80INS1_25CollectiveMainloopFwdSm80ILi8ELi1ELb0EN4cute5tupleIJNS5_1CILi128EEENS7_ILi32EEENS7_ILi256EEEEEELi256ENS_6half_tEfNS_4arch4Sm80ELb1ELb0ELb0ELb1ELb0ELb1ELb1ELb0EEENS1_21CollectiveEpilogueFwdINS6_IJS8_SA_S9_EEENS6_IJNS7_ILi1EEESI_SI_EEESC_SE_Li256ELb1ELb1ELb0ELb0EEENS1_19SingleTileSchedulerILb1ELb0ELb1ELi128EEEEEEEEEvNT_6ParamsE)
        /*0524*/ 	.word	0x00000000


	//----- nvinfo : EIATTR_MIN_STACK_SIZE
	.align		4
.L_230:
        /*0528*/ 	.byte	0x04, 0x12
        /*052a*/ 	.short	(.L_232 - .L_231)
	.align		4
.L_231:
        /*052c*/ 	.word	index@(_ZN7cutlass13device_kernelIN5flash19enable_sm80_to_sm89INS1_16FlashAttnFwdSm80INS1_25CollectiveMainloopFwdSm80ILi8ELi1ELb0EN4cute5tupleIJNS5_1CILi128EEENS7_ILi96EEENS7_ILi256EEEEEELi256ENS_6half_tEfNS_4arch4Sm80ELb0ELb0ELb0ELb0ELb0ELb0ELb1ELb0EEENS1_21CollectiveEpilogueFwdINS6_IJS8_SA_S9_EEENS6_IJNS7_ILi1EEESI_SI_EEESC_SE_Li256ELb0ELb1ELb0ELb0EEENS1_19SingleTileSchedulerILb0ELb0ELb1ELi128EEEEEEEEEvNT_6ParamsE)
        /*0530*/ 	.word	0x00000068


	//----- nvinfo : EIATTR_MIN_STACK_SIZE
	.align		4
.L_232:
        /*0534*/ 	.byte	0x04, 0x12
        /*0536*/ 	.short	(.L_234 - .L_233)
	.align		4
.L_233:
        /*0538*/ 	.word	index@(_ZN7cutlass13device_kernelIN5flash19enable_sm80_to_sm89INS1_16FlashAttnFwdSm80INS1_25CollectiveMainloopFwdSm80ILi8ELi1ELb0EN4cute5tupleIJNS5_1CILi128EEENS7_ILi96EEENS7_ILi256EEEEEELi256ENS_6half_tEfNS_4arch4Sm80ELb0ELb0ELb0ELb1ELb0ELb0ELb1ELb0EEENS1_21CollectiveEpilogueFwdINS6_IJS8_SA_S9_EEENS6_IJNS7_ILi1EEESI_SI_EEESC_SE_Li256ELb1ELb1ELb0ELb0EEENS1_19SingleTileSchedulerILb1ELb0ELb1ELi128EEEEEEEEEvNT_6ParamsE)
        /*053c*/ 	.word	0x00000058


	//----- nvinfo : EIATTR_MIN_STACK_SIZE
	.align		4
.L_234:
        /*0540*/ 	.byte	0x04, 0x12
        /*0542*/ 	.short	(.L_236 - .L_235)
	.align		4
.L_235:
        /*0544*/ 	.word	index@(_ZN7cutlass13device_kernelIN5flash19enable_sm80_to_sm89INS1_16FlashAttnFwdSm80INS1_25CollectiveMainloopFwdSm80ILi8ELi1ELb0EN4cute5tupleIJNS5_1CILi128EEENS7_ILi48EEENS7_ILi256EEEEEELi256ENS_6half_tEfNS_4arch4Sm80ELb0ELb0ELb0ELb1ELb0ELb1ELb1ELb0EEENS1_21CollectiveEpilogueFwdINS6_IJS8_SA_S9_EEENS6_IJNS7_ILi1EEESI_SI_EEESC_SE_Li256ELb1ELb1ELb0ELb0EEENS1_19SingleTileSchedulerILb1ELb0ELb1ELi128EEEEEEEEEvNT_6ParamsE)
        /*0548*/ 	.word	0x00000000


	//----- nvinfo : EIATTR_MIN_STACK_SIZE
	.align		4
.L_236:
        /*054c*/ 	.byte	0x04, 0x12
        /*054e*/ 	.short	(.L_238 - .L_237)
	.align		4
.L_237:
        /*0550*/ 	.word	index@(_ZN7cutlass13device_kernelIN5flash19enable_sm80_to_sm89INS1_16FlashAttnFwdSm80INS1_25CollectiveMainloopFwdSm80ILi8ELi1ELb0EN4cute5tupleIJNS5_1CILi128EEENS7_ILi64EEENS7_ILi256EEEEEELi256ENS_6half_tEfNS_4arch4Sm80ELb0ELb1ELb0ELb0ELb0ELb0ELb1ELb0EEENS1_21CollectiveEpilogueFwdINS6_IJS8_SA_S9_EEENS6_IJNS7_ILi1EEESI_SI_EEESC_SE_Li256ELb0ELb1ELb0ELb0EEENS1_19SingleTileSchedulerILb0ELb0ELb1ELi128EEEEEEEEEvNT_6ParamsE)
        /*0554*/ 	.word	0x00000040


	//----- nvinfo : EIATTR_MIN_STACK_SIZE
	.align		4
.L_238:
        /*0558*/ 	.byte	0x04, 0x12
        /*055a*/ 	.short	(.L_240 - .L_239)
	.align		4
.L_239:
        /*055c*/ 	.word	index@(_ZN7cutlass13device_kernelIN5flash19enable_sm80_to_sm89INS1_16FlashAttnFwdSm80INS1_25CollectiveMainloopFwdSm80ILi8ELi1ELb0EN4cute5tupleIJNS5_1CILi128EEENS7_ILi64EEENS7_ILi256EEEEEELi256ENS_6half_tEfNS_4arch4Sm80ELb0ELb1ELb0ELb1ELb0ELb0ELb1ELb0EEENS1_21CollectiveEpilogueFwdINS6_IJS8_SA_S9_EEENS6_IJNS7_ILi1EEESI_SI_EEESC_SE_Li256ELb1ELb1ELb0ELb0EEENS1_19SingleTileSchedulerILb1ELb0ELb1ELi128EEEEEEEEEvNT_6ParamsE)
        /*0560*/ 	.word	0x00000018


	//----- nvinfo : EIATTR_MIN_STACK_SIZE
	.align		4
.L_240:
        /*0564*/ 	.byte	0x04, 0x12
        /*0566*/ 	.short	(.L_242 - .L_241)
	.align		4
.L_241:
        /*0568*/ 	.word	index@(_ZN7cutlass13device_kernelIN5flash19enable_sm80_to_sm89INS1_16FlashAttnFwdSm80INS1_25CollectiveMainloopFwdSm80ILi8ELi1ELb0EN4cute5tupleIJNS5_1CILi128EEENS7_ILi48EEENS7_ILi256EEEEEELi256ENS_6half_tEfNS_4arch4Sm80ELb0ELb1ELb0ELb1ELb0ELb1ELb1ELb0EEENS1_21CollectiveEpilogueFwdINS6_IJS8_SA_S9_EEENS6_IJNS7_ILi1EEESI_SI_EEESC_SE_Li256ELb1ELb1ELb0ELb0EEENS1_19SingleTileSchedulerILb1ELb0ELb1ELi128EEEEEEEEEvNT_6ParamsE)
        /*056c*/ 	.word	0x00000000


	//----- nvinfo : EIATTR_MIN_STACK_SIZE
	.align		4
.L_242:
        /*0570*/ 	.byte	0x04, 0x12
        /*0572*/ 	.short	(.L_244 - .L_243)
	.align		4
.L_243:
        /*0574*/ 	.word	index@(_ZN7cutlass13device_kernelIN5flash19enable_sm80_to_sm89INS1_16FlashAttnFwdSm80INS1_25CollectiveMainloopFwdSm80ILi8ELi1ELb0EN4cute5tupleIJNS5_1CILi128EEENS7_ILi96EEENS7_ILi256EEEEEELi256ENS_6half_tEfNS_4arch4Sm80ELb1ELb0ELb0ELb0ELb0ELb0ELb1ELb0EEENS1_21CollectiveEpilogueFwdINS6_IJS8_SA_S9_EEENS6_IJNS7_ILi1EEESI_SI_EEESC_SE_Li256ELb0ELb1ELb0ELb0EEENS1_30DynamicPersistentTileSchedulerILi256ELi256ELb0ELb1ELb0EEEEEEEEEvNT_6ParamsE)
        /*0578*/ 	.word	0x000000a8


	//----- nvinfo : EIATTR_MIN_STACK_SIZE
	.align		4
.L_244:
        /*057c*/ 	.byte	0x04, 0x12
        /*057e*/ 	.short	(.L_246 - .L_245)
	.align		4
.L_245:
        /*0580*/ 	.word	index@(_ZN7cutlass13device_kernelIN5flash19enable_sm80_to_sm89INS1_16FlashAttnFwdSm80INS1_25CollectiveMainloopFwdSm80ILi8ELi1ELb0EN4cute5tupleIJNS5_1CILi128EEENS7_ILi96EEENS7_ILi256EEEEEELi256ENS_6half_tEfNS_4arch4Sm80ELb1ELb0ELb0ELb1ELb0ELb0ELb1ELb0EEENS1_21CollectiveEpilogueFwdINS6_IJS8_SA_S9_EEENS6_IJNS7_ILi1EEESI_SI_EEESC_SE_Li256ELb1ELb1ELb0ELb0EEENS1_19SingleTileSchedulerILb1ELb0ELb1ELi128EEEEEEEEEvNT_6ParamsE)
        /*0584*/ 	.word	0x00000068


	//----- nvinfo : EIATTR_MIN_STACK_SIZE
	.align		4
.L_246:
        /*0588*/ 	.byte	0x04, 0x12
        /*058a*/ 	.short	(.L_248 - .L_247)
	.align		4
.L_247:
        /*058c*/ 	.word	index@(_ZN7cutlass13device_kernelIN5flash19enable_sm80_to_sm89INS1_16FlashAttnFwdSm80INS1_25CollectiveMainloopFwdSm80ILi8ELi1ELb0EN4cute5tupleIJNS5_1CILi128EEENS7_ILi48EEENS7_ILi256EEEEEELi256ENS_6half_tEfNS_4arch4Sm80ELb1ELb0ELb0ELb1ELb0ELb1ELb1ELb0EEENS1_21CollectiveEpilogueFwdINS6_IJS8_SA_S9_EEENS6_IJNS7_ILi1EEESI_SI_EEESC_SE_Li256ELb1ELb1ELb0ELb0EEENS1_19SingleTileSchedulerILb1ELb0ELb1ELi128EEEEEEEEEvNT_6ParamsE)
        /*0590*/ 	.word	0x00000000
.L_248:


//--------------------- .nv.info._ZN7cutlass13device_kernelIN5flash19enable_sm80_to_sm89INS1_16FlashAttnFwdSm80INS1_25CollectiveMainloopFwdSm80ILi8ELi1ELb1EN4cute5tupleIJNS5_1CILi128EEENS7_ILi64EEENS7_ILi256EEEEEELi256ENS_6half_tEfNS_4arch4Sm80ELb0ELb0ELb1ELb0ELb0ELb0ELb1ELb0EEENS1_21CollectiveEpilogueFwdINS6_IJS8_SA_S9_EEENS6_IJNS7_ILi1EEESI_SI_EEESC_SE_Li256ELb0ELb1ELb0ELb0EEENS1_19SingleTileSchedulerILb0ELb0ELb1ELi128EEEEEEEEEvNT_6ParamsE --------------------------
	.section	.nv.info._ZN7cutlass13device_kernelIN5flash19enable_sm80_to_sm89INS1_16FlashAttnFwdSm80INS1_25CollectiveMainloopFwdSm80ILi8ELi1ELb1EN4cute5tupleIJNS5_1CILi128EEENS7_ILi64EEENS7_ILi256EEEEEELi256ENS_6half_tEfNS_4arch4Sm80ELb0ELb0ELb1ELb0ELb0ELb0ELb1ELb0EEENS1_21CollectiveEpilogueFwdINS6_IJS8_SA_S9_EEENS6_IJNS7_ILi1EEESI_SI_EEESC_SE_Li256ELb0ELb1ELb0ELb0EEENS1_19SingleTileSchedulerILb0ELb0ELb1ELi128EEEEEEEEEvNT_6ParamsE,"",@"SHT_CUDA_INFO"
	.sectionflags	@""
	.align	4


	//----- nvinfo : EIATTR_CUDA_API_VERSION
	.align		4
        /*0000*/ 	.byte	0x04, 0x37
        /*0002*/ 	.short	(.L_250 - .L_249)
.L_249:
        /*0004*/ 	.word	0x00000082


	//----- nvinfo : EIATTR_SW2861232_WAR
	.align		4
.L_250:
        /*0008*/ 	.byte	0x01, 0x35
	.zero		2


	//----- nvinfo : EIATTR_PARAM_CBANK
	.align		4
        /*000c*/ 	.byte	0x04, 0x0a
        /*000e*/ 	.short	(.L_252 - .L_251)
	.align		4
.L_251:
        /*0010*/ 	.word	index@(.nv.constant0._ZN7cutlass13device_kernelIN5flash19enable_sm80_to_sm89INS1_16FlashAttnFwdSm80INS1_25CollectiveMainloopFwdSm80ILi8ELi1ELb1EN4cute5tupleIJNS5_1CILi128EEENS7_ILi64EEENS7_ILi256EEEEEELi256ENS_6half_tEfNS_4arch4Sm80ELb0ELb0ELb1ELb0ELb0ELb0ELb1ELb0EEENS1_21CollectiveEpilogueFwdINS6_IJS8_SA_S9_EEENS6_IJNS7_ILi1EEESI_SI_EEESC_SE_Li256ELb0ELb1ELb0ELb0EEENS1_19SingleTileSchedulerILb0ELb0ELb1ELi128EEEEEEEEEvNT_6ParamsE)
        /*0014*/ 	.short	0x0160
        /*0016*/ 	.short	0x0418


	//----- nvinfo : EIATTR_CBANK_PARAM_SIZE
	.align		4
.L_252:
        /*0018*/ 	.byte	0x03, 0x19
        /*001a*/ 	.short	0x0418


	//----- nvinfo : EIATTR_KPARAM_INFO
	.align		4
        /*001c*/ 	.byte	0x04, 0x17
        /*001e*/ 	.short	(.L_254 - .L_253)
.L_253:
        /*0020*/ 	.word	0x00000000
        /*0024*/ 	.short	0x0000
        /*0026*/ 	.short	0x0000
        /*0028*/ 	.byte	0x00, 0xf0, 0x61, 0x10


	//----- nvinfo : EIATTR_MAXREG_COUNT
	.align		4
.L_254:
        /*002c*/ 	.byte	0x03, 0x1b
        /*002e*/ 	.short	0x00ff


	//----- nvinfo : EIATTR_NUM_BARRIERS
	.align		4
        /*0030*/ 	.byte	0x02, 0x4c
        /*0032*/ 	.byte	0x02
	.zero		1


	//----- nvinfo : EIATTR_ANNOTATIONS
	.align		4
        /*0034*/ 	.byte	0x04, 0x55
        /*0036*/ 	.short	(.L_256 - .L_255)


	//   ....[0]....
.L_255:
        /*0038*/ 	.word	0x00000001
        /*003c*/ 	.byte	0x30, 0x02, 0x00, 0x00, 0x01, 0x00, 0x00, 0x00, 0x30, 0x04, 0x00, 0x00, 0x01, 0x00, 0x00, 0x00
        /* <DEDUP_REMOVED lines=73> */
        /*04dc*/ 	.byte	0xd0, 0xa1, 0x00, 0x00, 0x01, 0x00, 0x00, 0x00, 0xf0, 0xa1, 0x00, 0x00


	//----- nvinfo : EIATTR_MERCURY_ISA_VERSION
	.align		4
.L_256:
        /*04e8*/ 	.byte	0x03, 0x5f
        /*04ea*/ 	.short	0x0000


	//----- nvinfo : EIATTR_COOP_GROUP_MASK_REGIDS
	.align		4
        /*04ec*/ 	.byte	0x04, 0x29
        /*04ee*/ 	.short	(.L_258 - .L_257)


	//   ....[0]....
.L_257:
        /*04f0*/ 	.word	0xffffffff


	//   ....[1]....
        /*04f4*/ 	.word	0xffffffff


	//   ....[2]....
        /*04f8*/ 	.word	0xffffffff


	//   ....[3]....
        /*04fc*/ 	.word	0xffffffff


	//   ....[4]....
        /*0500*/ 	.word	0xffffffff


	//   ....[5]....
        /*0504*/ 	.word	0xffffffff


	//   ....[6]....
        /*0508*/ 	.word	0xffffffff


	//   ....[7]....
        /*050c*/ 	.word	0xffffffff


	//   ....[8]....
        /*0510*/ 	.word	0xffffffff


	//   ....[9]....
        /*0514*/ 	.word	0xffffffff


	//   ....[10]....
        /*0518*/ 	.word	0xffffffff


	//   ....[11]....
        /*051c*/ 	.word	0xffffffff


	//   ....[12]....
        /*0520*/ 	.word	0xffffffff


	//   ....[13]....
        /*0524*/ 	.word	0xffffffff


	//   ....[14]....
        /*0528*/ 	.word	0xffffffff


	//   ....[15]....
        /*052c*/ 	.word	0xffffffff


	//   ....[16]....
        /*0530*/ 	.word	0xffffffff


	//   ....[17]....
        /*0534*/ 	.word	0xffffffff


	//   ....[18]....
        /*0538*/ 	.word	0xffffffff


	//   ....[19]....
        /*053c*/ 	.word	0xffffffff


	//   ....[20]....
        /*0540*/ 	.word	0xffffffff


	//   ....[21]....
        /*0544*/ 	.word	0xffffffff


	//   ....[22]....
        /*0548*/ 	.word	0xffffffff


	//   ....[23]....
        /*054c*/ 	.word	0xffffffff


	//   ....[24]....
        /*0550*/ 	.word	0xffffffff


	//   ....[25]....
        /*0554*/ 	.word	0xffffffff


	//   ....[26]....
        /*0558*/ 	.word	0xffffffff


	//   ....[27]....
        /*055c*/ 	.word	0xffffffff


	//   ....[28]....
        /*0560*/ 	.word	0xffffffff


	//   ....[29]....
        /*0564*/ 	.word	0xffffffff


	//   ....[30]....
        /*0568*/ 	.word	0xffffffff


	//   ....[31]....
        /*056c*/ 	.word	0xffffffff


	//----- nvinfo : EIATTR_COOP_GROUP_INSTR_OFFSETS
	.align		4
.L_258:
        /*0570*/ 	.byte	0x04, 0x28
        /*0572*/ 	.short	(.L_260 - .L_259)


	//   ....[0]....
.L_259:
        /*0574*/ 	.word	0x00000480


	//   ....[1]....
        /*0578*/ 	.word	0x000004d0


	//   ....[2]....
        /*057c*/ 	.word	0x00000570


	//   ....[3]....
        /*0580*/ 	.word	0x000005a0


	//   ....[4]....
        /*0584*/ 	.word	0x000007c0


	//   ....[5]....
        /*0588*/ 	.word	0x00000850


	//   ....[6]....
        /*058c*/ 	.word	0x00000a50


	//   ....[7]....
        /*0590*/ 	.word	0x00000a60


	//   ....[8]....
        /*0594*/ 	.word	0x00003060


	//   ....[9]....
        /*0598*/ 	.word	0x000030f0


	//   ....[10]....
        /*059c*/ 	.word	0x00003100


	//   ....[11]....
        /*05a0*/ 	.word	0x00003130


	//   ....[12]....
        /*05a4*/ 	.word	0x00006650


	//   ....[13]....
        /*05a8*/ 	.word	0x00006690


	//   ....[14]....
        /*05ac*/ 	.word	0x000066c0


	//   ....[15]....
        /*05b0*/ 	.word	0x00006710


	//   ....[16]....
        /*05b4*/ 	.word	0x000089f0


	//   ....[17]....
        /*05b8*/ 	.word	0x00008a00


	//   ....[18]....
        /*05bc*/ 	.word	0x00008a50


	//   ....[19]....
        /*05c0*/ 	.word	0x00008a70


	//   ....[20]....
        /*05c4*/ 	.word	0x0000a270


	//   ....[21]....
        /*05c8*/ 	.word	0x0000a280


	//   ....[22]....
        /*05cc*/ 	.word	0x0000a2a0


	//   ....[23]....
        /*05d0*/ 	.word	0x0000a2b0


	//   ....[24]....
        /*05d4*/ 	.word	0x0000a3d0


	//   ....[25]....
        /*05d8*/ 	.word	0x0000a400


	//   ....[26]....
        /*05dc*/ 	.word	0x0000a5d0


	//   ....[27]....
        /*05e0*/ 	.word	0x0000a600


	//   ....[28]....
        /*05e4*/ 	.word	0x0000a790


	//   ....[29]....
        /*05e8*/ 	.word	0x0000a7c0


	//   ....[30]....
        /*05ec*/ 	.word	0x0000a950


	//   ....[31]....
        /*05f0*/ 	.word	0x0000a970


	//----- nvinfo : EIATTR_EXIT_INSTR_OFFSETS
	.align		4
.L_260:
        /*05f4*/ 	.byte	0x04, 0x1c
        /*05f6*/ 	.short	(.L_262 - .L_261)


	//   ....[0]....
.L_261:
        /*05f8*/ 	.word	0x00000040


	//   ....[1]....
        /*05fc*/ 	.word	0x0000a980


	//   ....[2]....
        /*0600*/ 	.word	0x0000aa90


	//   ....[3]....
        /*0604*/ 	.word	0x0000aaf0


	//----- nvinfo : EIATTR_CTAIDZ_USED
	.align		4
.L_262:
        /*0608*/ 	.byte	0x01, 0x04
	.zero		2


	//----- nvinfo : EIATTR_MAX_THREADS
	.align		4
        /*060c*/ 	.byte	0x04, 0x05
        /*060e*/ 	.short	(.L_264 - .L_263)
.L_263:
        /*0610*/ 	.word	0x00000100
        /*0614*/ 	.word	0x00000001
        /*0618*/ 	.word	0x00000001


	//----- nvinfo : EIATTR_CRS_STACK_SIZE
	.align		4
.L_264:
        /*061c*/ 	.byte	0x04, 0x1e
        /*061e*/ 	.short	(.L_266 - .L_265)
.L_265:
        /*0620*/ 	.word	0x00000000
.L_266:


//--------------------- .nv.info._ZN7cutlass13device_kernelIN5flash19enable_sm80_to_sm89INS1_16FlashAttnFwdSm80INS1_25CollectiveMainloopFwdSm80ILi8ELi1ELb1EN4cute5tupleIJNS5_1CILi128EEENS7_ILi64EEENS7_ILi256EEEEEELi256ENS_6half_tEfNS_4arch4Sm80ELb0ELb0ELb1ELb1ELb0ELb0ELb1ELb0EEENS1_21CollectiveEpilogueFwdINS6_IJS8_SA_S9_EEENS6_IJNS7_ILi1EEESI_SI_EEESC_SE_Li256ELb1ELb1ELb0ELb0EEENS1_19SingleTileSchedulerILb1ELb0ELb1ELi128EEEEEEEEEvNT_6ParamsE --------------------------
	.section	.nv.info._ZN7cutlass13device_kernelIN5flash19enable_sm80_to_sm89INS1_16FlashAttnFwdSm80INS1_25CollectiveMainloopFwdSm80ILi8ELi1ELb1EN4cute5tupleIJNS5_1CILi128EEENS7_ILi64EEENS7_ILi256EEEEEELi256ENS_6half_tEfNS_4arch4Sm80ELb0ELb0ELb1ELb1ELb0ELb0ELb1ELb0EEENS1_21CollectiveEpilogueFwdINS6_IJS8_SA_S9_EEENS6_IJNS7_ILi1EEESI_SI_EEESC_SE_Li256ELb1ELb1ELb0ELb0EEENS1_19SingleTileSchedulerILb1ELb0ELb1ELi128EEEEEEEEEvNT_6ParamsE,"",@"SHT_CUDA_INFO"
	.sectionflags	@""
	.align	4


	//----- nvinfo : EIATTR_CUDA_API_VERSION
	.align		4
        /*0000*/ 	.byte	0x04, 0x37
        /*0002*/ 	.short	(.L_268 - .L_267)
.L_267:
        /*0004*/ 	.word	0x00000082


	//----- nvinfo : EIATTR_SW2861232_WAR
	.align		4
.L_268:
        /*0008*/ 	.byte	0x01, 0x35
	.zero		2


	//----- nvinfo : EIATTR_PARAM_CBANK
	.align		4
        /*000c*/ 	.byte	0x04, 0x0a
        /*000e*/ 	.short	(.L_270 - .L_269)
	.align		4
.L_269:
        /*0010*/ 	.word	index@(.nv.constant0._ZN7cutlass13device_kernelIN5flash19enable_sm80_to_sm89INS1_16FlashAttnFwdSm80INS1_25CollectiveMainloopFwdSm80ILi8ELi1ELb1EN4cute5tupleIJNS5_1CILi128EEENS7_ILi64EEENS7_ILi256EEEEEELi256ENS_6half_tEfNS_4arch4Sm80ELb0ELb0ELb1ELb1ELb0ELb0ELb1ELb0EEENS1_21CollectiveEpilogueFwdINS6_IJS8_SA_S9_EEENS6_IJNS7_ILi1EEESI_SI_EEESC_SE_Li256ELb1ELb1ELb0ELb0EEENS1_19SingleTileSchedulerILb1ELb0ELb1ELi128EEEEEEEEEvNT_6ParamsE)
        /*0014*/ 	.short	0x0160
        /*0016*/ 	.short	0x0418


	//----- nvinfo : EIATTR_CBANK_PARAM_SIZE
	.align		4
.L_270:
        /*0018*/ 	.byte	0x03, 0x19
        /*001a*/ 	.short	0x0418


	//----- nvinfo : EIATTR_KPARAM_INFO
	.align		4
        /*001c*/ 	.byte	0x04, 0x17
        /*001e*/ 	.short	(.L_272 - .L_271)
.L_271:
        /*0020*/ 	.word	0x00000000
        /*0024*/ 	.short	0x0000
        /*0026*/ 	.short	0x0000
        /*0028*/ 	.byte	0x00, 0xf0, 0x61, 0x10


	//----- nvinfo : EIATTR_MAXREG_COUNT
	.align		4
.L_272:
        /*002c*/ 	.byte	0x03, 0x1b
        /*002e*/ 	.short	0x00ff


	//----- nvinfo : EIATTR_NUM_BARRIERS
	.align		4
        /*0030*/ 	.byte	0x02, 0x4c
        /*0032*/ 	.byte	0x02
	.zero		1


	//----- nvinfo : EIATTR_ANNOTATIONS
	.align		4
        /*0034*/ 	.byte	0x04, 0x55
        /*0036*/ 	.short	(.L_274 - .L_273)


	//   ....[0]....
.L_273:
        /* <DEDUP_REMOVED lines=72> */
        /*04ac*/ 	.byte	0x90, 0xba, 0x00, 0x00


	//----- nvinfo : EIATTR_MERCURY_ISA_VERSION
	.align		4
.L_274:
        /*04b0*/ 	.byte	0x03, 0x5f
        /*04b2*/ 	.short	0x0000


	//----- nvinfo : EIATTR_COOP_GROUP_MASK_REGIDS
	.align		4
        /*04b4*/ 	.byte	0x04, 0x29
        /*04b6*/ 	.short	(.L_276 - .L_275)


	//   ....[0]....
.L_275:
        /*04b8*/ 	.word	0xffffffff


	//   ....[1]....
        /*04bc*/ 	.word	0xffffffff


	//   ....[2]....
        /*04c0*/ 	.word	0xffffffff


	//   ....[3]....
        /*04c4*/ 	.word	0xffffffff


	//   ....[4]....
        /*04c8*/ 	.word	0xffffffff


	//   ....[5]....
        /*04cc*/ 	.word	0xffffffff


	//   ....[6]....
        /*04d0*/ 	.word	0xffffffff


	//   ....[7]....
        /*04d4*/ 	.word	0xffffffff


	//   ....[8]....
        /*04d8*/ 	.word	0xffffffff


	//   ....[9]....
        /*04dc*/ 	.word	0xffffffff


	//   ....[10]....
        /*04e0*/ 	.word	0xffffffff


	//   ....[11]....
        /*04e4*/ 	.word	0xffffffff


	//   ....[12]....
        /*04e8*/ 	.word	0xffffffff


	//   ....[13]....
        /*04ec*/ 	.word	0xffffffff


	//   ....[14]....
        /*04f0*/ 	.word	0xffffffff


	//   ....[15]....
        /*04f4*/ 	.word	0xffffffff


	//   ....[16]....
        /*04f8*/ 	.word	0xffffffff


	//   ....[17]....
        /*04fc*/ 	.word	0xffffffff


	//   ....[18]....
        /*0500*/ 	.word	0xffffffff


	//   ....[19]....
        /*0504*/ 	.word	0xffffffff


	//   ....[20]....
        /*0508*/ 	.word	0xffffffff


	//   ....[21]....
        /*050c*/ 	.word	0xffffffff


	//   ....[22]....
        /*0510*/ 	.word	0xffffffff


	//   ....[23]....
        /*0514*/ 	.word	0xffffffff


	//   ....[24]....
        /*0518*/ 	.word	0xffffffff


	//   ....[25]....
        /*051c*/ 	.word	0xffffffff


	//   ....[26]....
        /*0520*/ 	.word	0xffffffff


	//   ....[27]....
        /*0524*/ 	.word	0xffffffff


	//   ....[28]....
        /*0528*/ 	.word	0xffffffff


	//   ....[29]....
        /*052c*/ 	.word	0xffffffff


	//   ....[30]....
        /*0530*/ 	.word	0xffffffff


	//   ....[31]....
        /*0534*/ 	.word	0xffffffff


	//   ....[32]....
        /*0538*/ 	.word	0xffffffff


	//   ....[33]....
        /*053c*/ 	.word	0xffffffff


	//   ....[34]....
        /*0540*/ 	.word	0xffffffff


	//   ....[35]....
        /*0544*/ 	.word	0xffffffff


	//   ....[36]....
        /*0548*/ 	.word	0xffffffff


	//   ....[37]....
        /*054c*/ 	.word	0xffffffff


	//   ....[38]....
        /*0550*/ 	.word	0xffffffff


	//   ....[39]....
        /*0554*/ 	.word	0xffffffff


	//   ....[40]....
        /*0558*/ 	.word	0xffffffff


	//----- nvinfo : EIATTR_COOP_GROUP_INSTR_OFFSETS
	.align		4
.L_276:
        /*055c*/ 	.byte	0x04, 0x28
        /*055e*/ 	.short	(.L_278 - .L_277)


	//   ....[0]....
.L_277:
        /*0560*/ 	.word	0x00000090


	//   ....[1]....
        /*0564*/ 	.word	0x00000e90


	//   ....[2]....
        /*0568*/ 	.word	0x00000ec0


	//   ....[3]....
        /*056c*/ 	.word	0x00001010


	//   ....[4]....
        /*0570*/ 	.word	0x00001070


	//   ....[5]....
        /*0574*/ 	.word	0x00001210


	//   ....[6]....
        /*0578*/ 	.word	0x00001240


	//   ....[7]....
        /*057c*/ 	.word	0x000012a0


	//   ....[8]....
        /*0580*/ 	.word	0x000012b0


	//   ....[9]....
        /*0584*/ 	.word	0x00003630


	//   ....[10]....
        /*0588*/ 	.word	0x000036e0


	//   ....[11]....
        /*058c*/ 	.word	0x000036f0


	//   ....[12]....
        /*0590*/ 	.word	0x00003730


	//   ....[13]....
        /*0594*/ 	.word	0x00007360


	//   ....[14]....
        /*0598*/ 	.word	0x000073a0


	//   ....[15]....
        /*059c*/ 	.word	0x000073d0


	//   ....[16]....
        /*05a0*/ 	.word	0x00007420


	//   ....[17]....
        /*05a4*/ 	.word	0x00009630


	//   ....[18]....
        /*05a8*/ 	.word	0x00009640


	//   ....[19]....
        /*05ac*/ 	.word	0x00009670


	//   ....[20]....
        /*05b0*/ 	.word	0x00009690


	//   ....[21]....
        /*05b4*/ 	.word	0x0000b010


	//   ....[22]....
        /*05b8*/ 	.word	0x0000b050


	//   ....[23]....
        /*05bc*/ 	.word	0x0000b080


	//   ....[24]....
        /*05c0*/ 	.word	0x0000b0a0


	//   ....[25]....
        /*05c4*/ 	.word	0x0000b2c0


	//   ....[26]....
        /*05c8*/ 	.word	0x0000b2d0


	//   ....[27]....
        /*05cc*/ 	.word	0x0000b4d0


	//   ....[28]....
        /*05d0*/ 	.word	0x0000b500


	//   ....[29]....
        /*05d4*/ 	.word	0x0000b6c0


	//   ....[30]....
        /*05d8*/ 	.word	0x0000b6f0


	//   ....[31]....
        /*05dc*/ 	.word	0x0000b8b0


	//   ....[32]....
        /*05e0*/ 	.word	0x0000b8d0


	//   ....[33]....
        /*05e4*/ 	.word	0x0000c140


	//   ....[34]....
        /*05e8*/ 	.word	0x0000c160


	//   ....[35]....
        /*05ec*/ 	.word	0x0000c320


	//   ....[36]....
        /*05f0*/ 	.word	0x0000c350


	//   ....[37]....
        /*05f4*/ 	.word	0x0000c4e0


	//   ....[38]....
        /*05f8*/ 	.word	0x0000c510


	//   ....[39]....
        /*05fc*/ 	.word	0x0000c6a0


	//   ....[40]....
        /*0600*/ 	.word	0x0000c6c0


	//----- nvinfo : EIATTR_EXIT_INSTR_OFFSETS
	.align		4
.L_278:
        /*0604*/ 	.byte	0x04, 0x1c
        /*0606*/ 	.short	(.L_280 - .L_279)


	//   ....[0]....
.L_279:
        /*0608*/ 	.word	0x00000350


	//   ....[1]....
        /*060c*/ 	.word	0x0000b8e0


	//   ....[2]....
        /*0610*/ 	.word	0x0000ba20


	//   ....[3]....
        /*0614*/ 	.word	0x0000ba80


	//   ....[4]....
        /*0618*/ 	.word	0x0000c6d0


	//   ....[5]....
        /*061c*/ 	.word	0x0000c7e0


	//   ....[6]....
        /*0620*/ 	.word	0x0000c840


	//----- nvinfo : EIATTR_CTAIDZ_USED
	.align		4
.L_280:
        /*0624*/ 	.byte	0x01, 0x04
	.zero		2


	//----- nvinfo : EIATTR_MAX_THREADS
	.align		4
        /*0628*/ 	.byte	0x04, 0x05
        /*062a*/ 	.short	(.L_282 - .L_281)
.L_281:
        /*062c*/ 	.word	0x00000100
        /*0630*/ 	.word	0x00000001
        /*0634*/ 	.word	0x00000001


	//----- nvinfo : EIATTR_CRS_STACK_SIZE
	.align		4
.L_282:
        /*0638*/ 	.byte	0x04, 0x1e
        /*063a*/ 	.short	(.L_284 - .L_283)
.L_283:
        /*063c*/ 	.word	0x00000000
.L_284:


//--------------------- .nv.info._ZN7cutlass13device_kernelIN5flash19enable_sm80_to_sm89INS1_16FlashAttnFwdSm80INS1_25CollectiveMainloopFwdSm80ILi8ELi1ELb0EN4cute5tupleIJNS5_1CILi128EEENS7_ILi32EEENS7_ILi256EEEEEELi256ENS_6half_tEfNS_4arch4Sm80ELb0ELb0ELb1ELb1ELb0ELb1ELb1ELb0EEENS1_21CollectiveEpilogueFwdINS6_IJS8_SA_S9_EEENS6_IJNS7_ILi1EEESI_SI_EEESC_SE_Li256ELb1ELb1ELb0ELb0EEENS1_19SingleTileSchedulerILb1ELb0ELb1ELi128EEEEEEEEEvNT_6ParamsE --------------------------
	.section	.nv.info._ZN7cutlass13device_kernelIN5flash19enable_sm80_to_sm89INS1_16FlashAttnFwdSm80INS1_25CollectiveMainloopFwdSm80ILi8ELi1ELb0EN4cute5tupleIJNS5_1CILi128EEENS7_ILi32EEENS7_ILi256EEEEEELi256ENS_6half_tEfNS_4arch4Sm80ELb0ELb0ELb1ELb1ELb0ELb1ELb1ELb0EEENS1_21CollectiveEpilogueFwdINS6_IJS8_SA_S9_EEENS6_IJNS7_ILi1EEESI_SI_EEESC_SE_Li256ELb1ELb1ELb0ELb0EEENS1_19SingleTileSchedulerILb1ELb0ELb1ELi128EEEEEEEEEvNT_6ParamsE,"",@"SHT_CUDA_INFO"
	.sectionflags	@""
	.align	4


	//----- nvinfo : EIATTR_CUDA_API_VERSION
	.align		4
        /*0000*/ 	.byte	0x04, 0x37
        /*0002*/ 	.short	(.L_286 - .L_285)
.L_285:
        /*0004*/ 	.word	0x00000082


	//----- nvinfo : EIATTR_SW2861232_WAR
	.align		4
.L_286:
        /*0008*/ 	.byte	0x01, 0x35
	.zero		2


	//----- nvinfo : EIATTR_PARAM_CBANK
	.align		4
        /*000c*/ 	.byte	0x04, 0x0a
        /*000e*/ 	.short	(.L_288 - .L_287)
	.align		4
.L_287:
        /*0010*/ 	.word	index@(.nv.constant0._ZN7cutlass13device_kernelIN5flash19enable_sm80_to_sm89INS1_16FlashAttnFwdSm80INS1_25CollectiveMainloopFwdSm80ILi8ELi1ELb0EN4cute5tupleIJNS5_1CILi128EEENS7_ILi32EEENS7_ILi256EEEEEELi256ENS_6half_tEfNS_4arch4Sm80ELb0ELb0ELb1ELb1ELb0ELb1ELb1ELb0EEENS1_21CollectiveEpilogueFwdINS6_IJS8_SA_S9_EEENS6_IJNS7_ILi1EEESI_SI_EEESC_SE_Li256ELb1ELb1ELb0ELb0EEENS1_19SingleTileSchedulerILb1ELb0ELb1ELi128EEEEEEEEEvNT_6ParamsE)
        /*0014*/ 	.short	0x0160
        /*0016*/ 	.short	0x0418


	//----- nvinfo : EIATTR_CBANK_PARAM_SIZE
	.align		4
.L_288:
        /*0018*/ 	.byte	0x03, 0x19
        /*001a*/ 	.short	0x0418


	//----- nvinfo : EIATTR_KPARAM_INFO
	.align		4
        /*001c*/ 	.byte	0x04, 0x17
        /*001e*/ 	.short	(.L_290 - .L_289)
.L_289:
        /*0020*/ 	.word	0x00000000
        /*0024*/ 	.short	0x0000
        /*0026*/ 	.short	0x0000
        /*0028*/ 	.byte	0x00, 0xf0, 0x61, 0x10


	//----- nvinfo : EIATTR_MAXREG_COUNT
	.align		4
.L_290:
        /*002c*/ 	.byte	0x03, 0x1b
        /*002e*/ 	.short	0x00ff


	//----- nvinfo : EIATTR_NUM_BARRIERS
	.align		4
        /*0030*/ 	.byte	0x02, 0x4c
        /*0032*/ 	.byte	0x02
	.zero		1


	//----- nvinfo : EIATTR_MERCURY_ISA_VERSION
	.align		4
        /*0034*/ 	.byte	0x03, 0x5f
        /*0036*/ 	.short	0x0000


	//----- nvinfo : EIATTR_COOP_GROUP_MASK_REGIDS
	.align		4
        /*0038*/ 	.byte	0x04, 0x29
        /*003a*/ 	.short	(.L_292 - .L_291)


	//   ....[0]....
.L_291:
        /*003c*/ 	.word	0xffffffff


	//   ....[1]....
        /*0040*/ 	.word	0xffffffff


	//   ....[2]....
        /*0044*/ 	.word	0xffffffff


	//   ....[3]....
        /*0048*/ 	.word	0xffffffff


	//   ....[4]....
        /*004c*/ 	.word	0xffffffff


	//   ....[5]....
        /*0050*/ 	.word	0xffffffff


	//   ....[6]....
        /*0054*/ 	.word	0xffffffff


	//   ....[7]....
        /*0058*/ 	.word	0xffffffff


	//   ....[8]....
        /*005c*/ 	.word	0xffffffff


	//   ....[9]....
        /*0060*/ 	.word	0xffffffff


	//   ....[10]....
        /*0064*/ 	.word	0xffffffff


	//   ....[11]....
        /*0068*/ 	.word	0xffffffff


	//   ....[12]....
        /*006c*/ 	.word	0xffffffff


	//   ....[13]....
        /*0070*/ 	.word	0xffffffff


	//   ....[14]....
        /*0074*/ 	.word	0xffffffff


	//   ....[15]....
        /*0078*/ 	.word	0xffffffff


	//   ....[16]....
        /*007c*/ 	.word	0xffffffff


	//   ....[17]....
        /*0080*/ 	.word	0xffffffff


	//   ....[18]....
        /*0084*/ 	.word	0xffffffff


	//   ....[19]....
        /*0088*/ 	.word	0xffffffff


	//   ....[20]....
        /*008c*/ 	.word	0xffffffff


	//   ....[21]....
        /*0090*/ 	.word	0xffffffff


	//   ....[22]....
        /*0094*/ 	.word	0xffffffff


	//   ....[23]....
        /*0098*/ 	.word	0xffffffff


	//   ....[24]....
        /*009c*/ 	.word	0xffffffff


	//   ....[25]....
        /*00a0*/ 	.word	0xffffffff


	//   ....[26]....
        /*00a4*/ 	.word	0xffffffff


	//   ....[27]....
        /*00a8*/ 	.word	0xffffffff


	//   ....[28]....
        /*00ac*/ 	.word	0xffffffff


	//   ....[29]....
        /*00b0*/ 	.word	0xffffffff


	//   ....[30]....
        /*00b4*/ 	.word	0xffffffff


	//   ....[31]....
        /*00b8*/ 	.word	0xffffffff


	//   ....[32]....
        /*00bc*/ 	.word	0xffffffff


	//   ....[33]....
        /*00c0*/ 	.word	0xffffffff


	//   ....[34]....
        /*00c4*/ 	.word	0xffffffff


	//   ....[35]....
        /*00c8*/ 	.word	0xffffffff


	//   ....[36]....
        /*00cc*/ 	.word	0xffffffff


	//   ....[37]....
        /*00d0*/ 	.word	0xffffffff


	//   ....[38]....
        /*00d4*/ 	.word	0xffffffff


	//   ....[39]....
        /*00d8*/ 	.word	0xffffffff


	//   ....[40]....
        /*00dc*/ 	.word	0xffffffff


	//----- nvinfo : EIATTR_COOP_GROUP_INSTR_OFFSETS
	.align		4
.L_292:
        /*00e0*/ 	.byte	0x04, 0x28
        /*00e2*/ 	.short	(.L_294 - .L_293)


	//   ....[0]....
.L_293:
        /*00e4*/ 	.word	0x00000080


	//   ....[1]....
        /*00e8*/ 	.word	0x00004c40


	//   ....[2]....
        /*00ec*/ 	.word	0x00004c80


	//   ....[3]....
        /*00f0*/ 	.word	0x00005010


	//   ....[4]....
        /*00f4*/ 	.word	0x00005040


	//   ....[5]....
        /*00f8*/ 	.word	0x000053f0


	//   ....[6]....
        /*00fc*/ 	.word	0x00005420


	//   ....[7]....
        /*0100*/ 	.word	0x00005630


	//   ....[8]....
        /*0104*/ 	.word	0x00005660


	//   ....[9]....
        /*0108*/ 	.word	0x0000d440


	//   ....[10]....
        /*010c*/ 	.word	0x0000d4e0


	//   ....[11]....
        /*0110*/ 	.word	0x0000d4f0


	//   ....[12]....
        /*0114*/ 	.word	0x0000d590


	//   ....[13]....
        /*0118*/ 	.word	0x0000ec30


	//   ....[14]....
        /*011c*/ 	.word	0x0000ec40


	//   ....[15]....
        /*0120*/ 	.word	0x0000ec80


	//   ....[16]....
        /*0124*/ 	.word	0x0000ecc0


	//   ....[17]....
        /*0128*/ 	.word	0x0000ffc0


	//   ....[18]....
        /*012c*/ 	.word	0x0000fff0


	//   ....[19]....
        /*0130*/ 	.word	0x00010050


	//   ....[20]....
        /*0134*/ 	.word	0x00010060


	//   ....[21]....
        /*0138*/ 	.word	0x00011970


	//   ....[22]....
        /*013c*/ 	.word	0x000119b0


	//   ....[23]....
        /*0140*/ 	.word	0x000119f0


	//   ....[24]....
        /*0144*/ 	.word	0x00011a30


	//   ....[25]....
        /*0148*/ 	.word	0x00011c50


	//   ....[26]....
        /*014c*/ 	.word	0x00011c60


	//   ....[27]....
        /*0150*/ 	.word	0x00011e60


	//   ....[28]....
        /*0154*/ 	.word	0x00011e90


	//   ....[29]....
        /*0158*/ 	.word	0x00012050


	//   ....[30]....
        /*015c*/ 	.word	0x00012080


	//   ....[31]....
        /*0160*/ 	.word	0x00012240


	//   ....[32]....
        /*0164*/ 	.word	0x00012260


	//   ....[33]....
        /*0168*/ 	.word	0x00012ad0


	//   ....[34]....
        /*016c*/ 	.word	0x00012af0


	//   ....[35]....
        /*0170*/ 	.word	0x00012c80


	//   ....[36]....
        /*0174*/ 	.word	0x00012cb0


	//   ....[37]....
        /*0178*/ 	.word	0x00012e40


	//   ....[38]....
        /*017c*/ 	.word	0x00012e70


	//   ....[39]....
        /*0180*/ 	.word	0x00013000


	//   ....[40]....
        /*0184*/ 	.word	0x00013020


	//----- nvinfo : EIATTR_EXIT_INSTR_OFFSETS
	.align		4
.L_294:
        /*0188*/ 	.byte	0x04, 0x1c
        /*018a*/ 	.short	(.L_296 - .L_295)


	//   ....[0]....
.L_295:
        /*018c*/ 	.word	0x00000310


	//   ....[1]....
        /*0190*/ 	.word	0x00012270


	//   ....[2]....
        /*0194*/ 	.word	0x000123b0


	//   ....[3]....
        /*0198*/ 	.word	0x00012410


	//   ....[4]....
        /*019c*/ 	.word	0x00013030


	//   ....[5]....
        /*01a0*/ 	.word	0x00013140


	//   ....[6]....
        /*01a4*/ 	.word	0x000131a0


	//----- nvinfo : EIATTR_CTAIDZ_USED
	.align		4
.L_296:
        /*01a8*/ 	.byte	0x01, 0x04
	.zero		2


	//----- nvinfo : EIATTR_MAX_THREADS
	.align		4
        /*01ac*/ 	.byte	0x04, 0x05
        /*01ae*/ 	.short	(.L_298 - .L_297)
.L_297:
        /*01b0*/ 	.word	0x00000100
        /*01b4*/ 	.word	0x00000001
        /*01b8*/ 	.word	0x00000001


	//----- nvinfo : EIATTR_CRS_STACK_SIZE
	.align		4
.L_298:
        /*01bc*/ 	.byte	0x04, 0x1e
        /*01be*/ 	.short	(.L_300 - .L_299)
.L_299:
        /*01c0*/ 	.word	0x00000000
.L_300:


//--------------------- .nv.info._ZN7cutlass13device_kernelIN5flash19enable_sm80_to_sm89INS1_16FlashAttnFwdSm80INS1_25CollectiveMainloopFwdSm80ILi8ELi1ELb1EN4cute5tupleIJNS5_1CILi128EEENS7_ILi48EEENS7_ILi256EEEEEELi256ENS_6half_tEfNS_4arch4Sm80ELb0ELb1ELb1ELb0ELb0ELb0ELb1ELb0EEENS1_21CollectiveEpilogueFwdINS6_IJS8_SA_S9_EEENS6_IJNS7_ILi1EEESI_SI_EEESC_SE_Li256ELb0ELb1ELb0ELb0EEENS1_19SingleTileSchedulerILb0ELb0ELb1ELi128EEEEEEEEEvNT_6ParamsE --------------------------
	.section	.nv.info._ZN7cutlass13device_kernelIN5flash19enable_sm80_to_sm89INS1_16FlashAttnFwdSm80INS1_25CollectiveMainloopFwdSm80ILi8ELi1ELb1EN4cute5tupleIJNS5_1CILi128EEENS7_ILi48EEENS7_ILi256EEEEEELi256ENS_6half_tEfNS_4arch4Sm80ELb0ELb1ELb1ELb0ELb0ELb0ELb1ELb0EEENS1_21CollectiveEpilogueFwdINS6_IJS8_SA_S9_EEENS6_IJNS7_ILi1EEESI_SI_EEESC_SE_Li256ELb0ELb1ELb0ELb0EEENS1_19SingleTileSchedulerILb0ELb0ELb1ELi128EEEEEEEEEvNT_6ParamsE,"",@"SHT_CUDA_INFO"
	.sectionflags	@""
	.align	4


	//----- nvinfo : EIATTR_CUDA_API_VERSION
	.align		4
        /*0000*/ 	.byte	0x04, 0x37
        /*0002*/ 	.short	(.L_302 - .L_301)
.L_301:
        /*0004*/ 	.word	0x00000082


	//----- nvinfo : EIATTR_SW2861232_WAR
	.align		4
.L_302:
        /*0008*/ 	.byte	0x01, 0x35
	.zero		2


	//----- nvinfo : EIATTR_PARAM_CBANK
	.align		4
        /*000c*/ 	.byte	0x04, 0x0a
        /*000e*/ 	.short	(.L_304 - .L_303)
	.align		4
.L_303:
        /*0010*/ 	.word	index@(.nv.constant0._ZN7cutlass13device_kernelIN5flash19enable_sm80_to_sm89INS1_16FlashAttnFwdSm80INS1_25CollectiveMainloopFwdSm80ILi8ELi1ELb1EN4cute5tupleIJNS5_1CILi128EEENS7_ILi48EEENS7_ILi256EEEEEELi256ENS_6half_tEfNS_4arch4Sm80ELb0ELb1ELb1ELb0ELb0ELb0ELb1ELb0EEENS1_21CollectiveEpilogueFwdINS6_IJS8_SA_S9_EEENS6_IJNS7_ILi1EEESI_SI_EEESC_SE_Li256ELb0ELb1ELb0ELb0EEENS1_19SingleTileSchedulerILb0ELb0ELb1ELi128EEEEEEEEEvNT_6ParamsE)
        /*0014*/ 	.short	0x0160
        /*0016*/ 	.short	0x0418


	//----- nvinfo : EIATTR_CBANK_PARAM_SIZE
	.align		4
.L_304:
        /*0018*/ 	.byte	0x03, 0x19
        /*001a*/ 	.short	0x0418


	//----- nvinfo : EIATTR_KPARAM_INFO
	.align		4
        /*001c*/ 	.byte	0x04, 0x17
        /*001e*/ 	.short	(.L_306 - .L_305)
.L_305:
        /*0020*/ 	.word	0x00000000
        /*0024*/ 	.short	0x0000
        /*0026*/ 	.short	0x0000
        /*0028*/ 	.byte	0x00, 0xf0, 0x61, 0x10


	//----- nvinfo : EIATTR_MAXREG_COUNT
	.align		4
.L_306:
        /*002c*/ 	.byte	0x03, 0x1b
        /*002e*/ 	.short	0x00ff


	//----- nvinfo : EIATTR_NUM_BARRIERS
	.align		4
        /*0030*/ 	.byte	0x02, 0x4c
        /*0032*/ 	.byte	0x02
	.zero		1


	//----- nvinfo : EIATTR_ANNOTATIONS
	.align		4
        /*0034*/ 	.byte	0x04, 0x55
        /*0036*/ 	.short	(.L_308 - .L_307)


	//   ....[0]....
.L_307:
        /* <DEDUP_REMOVED lines=82> */


	//----- nvinfo : EIATTR_MERCURY_ISA_VERSION
	.align		4
.L_308:
        /*0548*/ 	.byte	0x03, 0x5f
        /*054a*/ 	.short	0x0000


	//----- nvinfo : EIATTR_INT_WARP_WIDE_INSTR_OFFSETS
	.align		4
        /*054c*/ 	.byte	0x04, 0x31
        /*054e*/ 	.short	(.L_310 - .L_309)


	//   ....[0]....
.L_309:
        /*0550*/ 	.word	0x00006eb0


	//   ....[1]....
        /*0554*/ 	.word	0x0000b0e0


	//   ....[2]....
        /*0558*/ 	.word	0x0000e4b0


	//----- nvinfo : EIATTR_COOP_GROUP_MASK_REGIDS
	.align		4
.L_310:
        /*055c*/ 	.byte	0x04, 0x29
        /*055e*/ 	.short	(.L_312 - .L_311)


	//   ....[0]....
.L_311:
        /*0560*/ 	.word	0xffffffff


	//   ....[1]....
        /*0564*/ 	.word	0xffffffff


	//   ....[2]....
        /*0568*/ 	.word	0xffffffff


	//   ....[3]....
        /*056c*/ 	.word	0xffffffff


	//   ....[4]....
        /*0570*/ 	.word	0xffffffff


	//   ....[5]....
        /*0574*/ 	.word	0xffffffff


	//   ....[6]....
        /*0578*/ 	.word	0xffffffff


	//   ....[7]....
        /*057c*/ 	.word	0xffffffff


	//   ....[8]....
        /*0580*/ 	.word	0xffffffff


	//   ....[9]....
        /*0584*/ 	.word	0xffffffff


	//   ....[10]....
        /*0588*/ 	.word	0xffffffff


	//   ....[11]....
        /*058c*/ 	.word	0xffffffff


	//   ....[12]....
        /*0590*/ 	.word	0xffffffff


	//   ....[13]....
        /*0594*/ 	.word	0xffffffff


	//   ....[14]....
        /*0598*/ 	.word	0xffffffff


	//   ....[15]....
        /*059c*/ 	.word	0xffffffff


	//   ....[16]....
        /*05a0*/ 	.word	0xffffffff


	//   ....[17]....
        /*05a4*/ 	.word	0xffffffff


	//   ....[18]....
        /*05a8*/ 	.word	0xffffffff


	//   ....[19]....
        /*05ac*/ 	.word	0xffffffff


	//   ....[20]....
        /*05b0*/ 	.word	0xffffffff


	//   ....[21]....
        /*05b4*/ 	.word	0xffffffff


	//   ....[22]....
        /*05b8*/ 	.word	0xffffffff


	//   ....[23]....
        /*05bc*/ 	.word	0xffffffff


	//   ....[24]....
        /*05c0*/ 	.word	0xffffffff


	//   ....[25]....
        /*05c4*/ 	.word	0xffffffff


	//   ....[26]....
        /*05c8*/ 	.word	0xffffffff


	//   ....[27]....
        /*05cc*/ 	.word	0xffffffff


	//   ....[28]....
        /*05d0*/ 	.word	0xffffffff


	//   ....[29]....
        /*05d4*/ 	.word	0xffffffff


	//   ....[30]....
        /*05d8*/ 	.word	0xffffffff


	//   ....[31]....
        /*05dc*/ 	.word	0xffffffff


	//   ....[32]....
        /*05e0*/ 	.word	0xffffffff


	//   ....[33]....
        /*05e4*/ 	.word	0xffffffff


	//   ....[34]....
        /*05e8*/ 	.word	0xffffffff


	//   ....[35]....
        /*05ec*/ 	.word	0xffffffff


	//   ....[36]....
        /*05f0*/ 	.word	0xffffffff


	//   ....[37]....
        /*05f4*/ 	.word	0xffffffff


	//   ....[38]....
        /*05f8*/ 	.word	0xffffffff


	//   ....[39]....
        /*05fc*/ 	.word	0xffffffff


	//   ....[40]....
        /*0600*/ 	.word	0xffffffff


	//   ....[41]....
        /*0604*/ 	.word	0xffffffff


	//   ....[42]....
        /*0608*/ 	.word	0xffffffff


	//   ....[43]....
        /*060c*/ 	.word	0xffffffff


	//   ....[44]....
        /*0610*/ 	.word	0xffffffff


	//   ....[45]....
        /*0614*/ 	.word	0xffffffff


	//   ....[46]....
        /*0618*/ 	.word	0xffffffff


	//   ....[47]....
        /*061c*/ 	.word	0xffffffff


	//   ....[48]....
        /*0620*/ 	.word	0xffffffff


	//   ....[49]....
        /*0624*/ 	.word	0xffffffff


	//   ....[50]....
        /*0628*/ 	.word	0xffffffff


	//   ....[51]....
        /*062c*/ 	.word	0xffffffff


	//   ....[52]....
        /*0630*/ 	.word	0xffffffff


	//   ....[53]....
        /*0634*/ 	.word	0xffffffff


	//----- nvinfo : EIATTR_COOP_GROUP_INSTR_OFFSETS
	.align		4
.L_312:
        /*0638*/ 	.byte	0x04, 0x28
        /*063a*/ 	.short	(.L_314 - .L_313)


	//   ....[0]....
.L_313:
        /*063c*/ 	.word	0x00000f60


	//   ....[1]....
        /*0640*/ 	.word	0x00000f90


	//   ....[2]....
        /*0644*/ 	.word	0x00001190


	//   ....[3]....
        /*0648*/ 	.word	0x000011f0


	//   ....[4]....
        /*064c*/ 	.word	0x00001290


	//   ....[5]....
        /*0650*/ 	.word	0x00001300


	//   ....[6]....
        /*0654*/ 	.word	0x00001330


	//   ....[7]....
        /*0658*/ 	.word	0x000013d0


	//   ....[8]....
        /*065c*/ 	.word	0x00003130


	//   ....[9]....
        /*0660*/ 	.word	0x00003940


	//   ....[10]....
        /*0664*/ 	.word	0x00004120


	//   ....[11]....
        /*0668*/ 	.word	0x000041a0


	//   ....[12]....
        /*066c*/ 	.word	0x000041e0


	//   ....[13]....
        /*0670*/ 	.word	0x00004210


	//   ....[14]....
        /*0674*/ 	.word	0x00007290


	//   ....[15]....
        /*0678*/ 	.word	0x000074c0


	//   ....[16]....
        /*067c*/ 	.word	0x00007c80


	//   ....[17]....
        /*0680*/ 	.word	0x00007ca0


	//   ....[18]....
        /*0684*/ 	.word	0x000086c0


	//   ....[19]....
        /*0688*/ 	.word	0x000086e0


	//   ....[20]....
        /*068c*/ 	.word	0x0000b4f0


	//   ....[21]....
        /*0690*/ 	.word	0x0000b510


	//   ....[22]....
        /*0694*/ 	.word	0x0000bb60


	//   ....[23]....
        /*0698*/ 	.word	0x0000bb80


	//   ....[24]....
        /*069c*/ 	.word	0x0000e700


	//   ....[25]....
        /*06a0*/ 	.word	0x0000e920


	//   ....[26]....
        /*06a4*/ 	.word	0x0000f0d0


	//   ....[27]....
        /*06a8*/ 	.word	0x0000f0f0


	//   ....[28]....
        /*06ac*/ 	.word	0x0000fb50


	//   ....[29]....
        /*06b0*/ 	.word	0x0000fb70


	//   ....[30]....
        /*06b4*/ 	.word	0x00010e00


	//   ....[31]....
        /*06b8*/ 	.word	0x00010e10


	//   ....[32]....
        /*06bc*/ 	.word	0x00010e40


	//   ....[33]....
        /*06c0*/ 	.word	0x00010e50


	//   ....[34]....
        /*06c4*/ 	.word	0x000127f0


	//   ....[35]....
        /*06c8*/ 	.word	0x00012800


	//   ....[36]....
        /*06cc*/ 	.word	0x00012820


	//   ....[37]....
        /*06d0*/ 	.word	0x00012830


	//   ....[38]....
        /*06d4*/ 	.word	0x00012840


	//   ....[39]....
        /*06d8*/ 	.word	0x00012850


	//   ....[40]....
        /*06dc*/ 	.word	0x00012b30


	//   ....[41]....
        /*06e0*/ 	.word	0x00012b60


	//   ....[42]....
        /*06e4*/ 	.word	0x00012d20


	//   ....[43]....
        /*06e8*/ 	.word	0x00012d50


	//   ....[44]....
        /*06ec*/ 	.word	0x00012f10


	//   ....[45]....
        /*06f0*/ 	.word	0x00012f30


	//   ....[46]....
        /*06f4*/ 	.word	0x00013630


	//   ....[47]....
        /*06f8*/ 	.word	0x00013650


	//   ....[48]....
        /*06fc*/ 	.word	0x00013800


	//   ....[49]....
        /*0700*/ 	.word	0x00013830


	//   ....[50]....
        /*0704*/ 	.word	0x000139c0


	//   ....[51]....
        /*0708*/ 	.word	0x000139f0


	//   ....[52]....
        /*070c*/ 	.word	0x00013b80


	//   ....[53]....
        /*0710*/ 	.word	0x00013ba0


	//----- nvinfo : EIATTR_EXIT_INSTR_OFFSETS
	.align		4
.L_314:
        /*0714*/ 	.byte	0x04, 0x1c
        /*0716*/ 	.short	(.L_316 - .L_315)


	//   ....[0]....
.L_315:
        /*0718*/ 	.word	0x00000040


	//   ....[1]....
        /*071c*/ 	.word	0x00012f40


	//   ....[2]....
        /*0720*/ 	.word	0x00013080


	//   ....[3]....
        /*0724*/ 	.word	0x000130e0


	//   ....[4]....
        /*0728*/ 	.word	0x00013bb0


	//   ....[5]....
        /*072c*/ 	.word	0x00013cc0


	//   ....[6]....
        /*0730*/ 	.word	0x00013d20


	//----- nvinfo : EIATTR_CTAIDZ_USED
	.align		4
.L_316:
        /*0734*/ 	.byte	0x01, 0x04
	.zero		2


	//----- nvinfo : EIATTR_MAX_THREADS
	.align		4
        /*0738*/ 	.byte	0x04, 0x05
        /*073a*/ 	.short	(.L_318 - .L_317)
.L_317:
        /*073c*/ 	.word	0x00000100
        /*0740*/ 	.word	0x00000001
        /*0744*/ 	.word	0x00000001


	//----- nvinfo : EIATTR_CRS_STACK_SIZE
	.align		4
.L_318:
        /*0748*/ 	.byte	0x04, 0x1e
        /*074a*/ 	.short	(.L_320 - .L_319)
.L_319:
        /*074c*/ 	.word	0x00000000
.L_320:


//--------------------- .nv.info._ZN7cutlass13device_kernelIN5flash19enable_sm80_to_sm89INS1_16FlashAttnFwdSm80INS1_25CollectiveMainloopFwdSm80ILi8ELi1ELb1EN4cute5tupleIJNS5_1CILi128EEENS7_ILi48EEENS7_ILi256EEEEEELi256ENS_6half_tEfNS_4arch4Sm80ELb0ELb1ELb1ELb1ELb0ELb0ELb1ELb0EEENS1_21CollectiveEpilogueFwdINS6_IJS8_SA_S9_EEENS6_IJNS7_ILi1EEESI_SI_EEESC_SE_Li256ELb1ELb1ELb0ELb0EEENS1_19SingleTileSchedulerILb1ELb0ELb1ELi128EEEEEEEEEvNT_6ParamsE --------------------------
	.section	.nv.info._ZN7cutlass13device_kernelIN5flash19enable_sm80_to_sm89INS1_16FlashAttnFwdSm80INS1_25CollectiveMainloopFwdSm80ILi8ELi1ELb1EN4cute5tupleIJNS5_1CILi128EEENS7_ILi48EEENS7_ILi256EEEEEELi256ENS_6half_tEfNS_4arch4Sm80ELb0ELb1ELb1ELb1ELb0ELb0ELb1ELb0EEENS1_21CollectiveEpilogueFwdINS6_IJS8_SA_S9_EEENS6_IJNS7_ILi1EEESI_SI_EEESC_SE_Li256ELb1ELb1ELb0ELb0EEENS1_19SingleTileSchedulerILb1ELb0ELb1ELi128EEEEEEEEEvNT_6ParamsE,"",@"SHT_CUDA_INFO"
	.sectionflags	@""
	.align	4


	//----- nvinfo : EIATTR_CUDA_API_VERSION
	.align		4
        /*0000*/ 	.byte	0x04, 0x37
        /*0002*/ 	.short	(.L_322 - .L_321)
.L_321:
        /*0004*/ 	.word	0x00000082


	//----- nvinfo : EIATTR_SW2861232_WAR
	.align		4
.L_322:
        /*0008*/ 	.byte	0x01, 0x35
	.zero		2


	//----- nvinfo : EIATTR_PARAM_CBANK
	.align		4
        /*000c*/ 	.byte	0x04, 0x0a
        /*000e*/ 	.short	(.L_324 - .L_323)
	.align		4
.L_323:
        /*0010*/ 	.word	index@(.nv.constant0._ZN7cutlass13device_kernelIN5flash19enable_sm80_to_sm89INS1_16FlashAttnFwdSm80INS1_25CollectiveMainloopFwdSm80ILi8ELi1ELb1EN4cute5tupleIJNS5_1CILi128EEENS7_ILi48EEENS7_ILi256EEEEEELi256ENS_6half_tEfNS_4arch4Sm80ELb0ELb1ELb1ELb1ELb0ELb0ELb1ELb0EEENS1_21CollectiveEpilogueFwdINS6_IJS8_SA_S9_EEENS6_IJNS7_ILi1EEESI_SI_EEESC_SE_Li256ELb1ELb1ELb0ELb0EEENS1_19SingleTileSchedulerILb1ELb0ELb1ELi128EEEEEEEEEvNT_6ParamsE)
        /*0014*/ 	.short	0x0160
        /*0016*/ 	.short	0x0418


	//----- nvinfo : EIATTR_CBANK_PARAM_SIZE
	.align		4
.L_324:
        /*0018*/ 	.byte	0x03, 0x19
        /*001a*/ 	.short	0x0418


	//----- nvinfo : EIATTR_KPARAM_INFO
	.align		4
        /*001c*/ 	.byte	0x04, 0x17
        /*001e*/ 	.short	(.L_326 - .L_325)
.L_325:
        /*0020*/ 	.word	0x00000000
        /*0024*/ 	.short	0x0000
        /*0026*/ 	.short	0x0000
        /*0028*/ 	.byte	0x00, 0xf0, 0x61, 0x10


	//----- nvinfo : EIATTR_MAXREG_COUNT
	.align		4
.L_326:
        /*002c*/ 	.byte	0x03, 0x1b
        /*002e*/ 	.short	0x00ff


	//----- nvinfo : EIATTR_NUM_BARRIERS
	.align		4
        /*0030*/ 	.byte	0x02, 0x4c
        /*0032*/ 	.byte	0x02
	.zero		1


	//----- nvinfo : EIATTR_ANNOTATIONS
	.align		4
        /*0034*/ 	.byte	0x04, 0x55
        /*0036*/ 	.short	(.L_328 - .L_327)


	//   ....[0]....
.L_327:
        /* <DEDUP_REMOVED lines=82> */


	//----- nvinfo : EIATTR_MERCURY_ISA_VERSION
	.align		4
.L_328:
        /*0548*/ 	.byte	0x03, 0x5f
        /*054a*/ 	.short	0x0000


	//----- nvinfo : EIATTR_INT_WARP_WIDE_INSTR_OFFSETS
	.align		4
        /*054c*/ 	.byte	0x04, 0x31
        /*054e*/ 	.short	(.L_330 - .L_329)


	//   ....[0]....
.L_329:
        /*0550*/ 	.word	0x000078f0


	//   ....[1]....
        /*0554*/ 	.word	0x0000bb00


	//   ....[2]....
        /*0558*/ 	.word	0x0000eed0


	//----- nvinfo : EIATTR_COOP_GROUP_MASK_REGIDS
	.align		4
.L_330:
        /*055c*/ 	.byte	0x04, 0x29
        /*055e*/ 	.short	(.L_332 - .L_331)


	//   ....[0]....
.L_331:
        /*0560*/ 	.word	0xffffffff


	//   ....[1]....
        /*0564*/ 	.word	0xffffffff


	//   ....[2]....
        /*0568*/ 	.word	0xffffffff


	//   ....[3]....
        /*056c*/ 	.word	0xffffffff


	//   ....[4]....
        /*0570*/ 	.word	0xffffffff


	//   ....[5]....
        /*0574*/ 	.word	0xffffffff


	//   ....[6]....
        /*0578*/ 	.word	0xffffffff


	//   ....[7]....
        /*057c*/ 	.word	0xffffffff


	//   ....[8]....
        /*0580*/ 	.word	0xffffffff


	//   ....[9]....
        /*0584*/ 	.word	0xffffffff


	//   ....[10]....
        /*0588*/ 	.word	0xffffffff


	//   ....[11]....
        /*058c*/ 	.word	0xffffffff


	//   ....[12]....
        /*0590*/ 	.word	0xffffffff


	//   ....[13]....
        /*0594*/ 	.word	0xffffffff


	//   ....[14]....
        /*0598*/ 	.word	0xffffffff


	//   ....[15]....
        /*059c*/ 	.word	0xffffffff


	//   ....[16]....
        /*05a0*/ 	.word	0xffffffff


	//   ....[17]....
        /*05a4*/ 	.word	0xffffffff


	//   ....[18]....
        /*05a8*/ 	.word	0xffffffff


	//   ....[19]....
        /*05ac*/ 	.word	0xffffffff


	//   ....[20]....
        /*05b0*/ 	.word	0xffffffff


	//   ....[21]....
        /*05b4*/ 	.word	0xffffffff


	//   ....[22]....
        /*05b8*/ 	.word	0xffffffff


	//   ....[23]....
        /*05bc*/ 	.word	0xffffffff


	//   ....[24]....
        /*05c0*/ 	.word	0xffffffff


	//   ....[25]....
        /*05c4*/ 	.word	0xffffffff


	//   ....[26]....
        /*05c8*/ 	.word	0xffffffff


	//   ....[27]....
        /*05cc*/ 	.word	0xffffffff


	//   ....[28]....
        /*05d0*/ 	.word	0xffffffff


	//   ....[29]....
        /*05d4*/ 	.word	0xffffffff


	//   ....[30]....
        /*05d8*/ 	.word	0xffffffff


	//   ....[31]....
        /*05dc*/ 	.word	0xffffffff


	//   ....[32]....
        /*05e0*/ 	.word	0xffffffff


	//   ....[33]....
        /*05e4*/ 	.word	0xffffffff


	//   ....[34]....
        /*05e8*/ 	.word	0xffffffff


	//   ....[35]....
        /*05ec*/ 	.word	0xffffffff


	//   ....[36]....
        /*05f0*/ 	.word	0xffffffff


	//   ....[37]....
        /*05f4*/ 	.word	0xffffffff


	//   ....[38]....
        /*05f8*/ 	.word	0xffffffff


	//   ....[39]....
        /*05fc*/ 	.word	0xffffffff


	//   ....[40]....
        /*0600*/ 	.word	0xffffffff


	//   ....[41]....
        /*0604*/ 	.word	0xffffffff


	//   ....[42]....
        /*0608*/ 	.word	0xffffffff


	//   ....[43]....
        /*060c*/ 	.word	0xffffffff


	//   ....[44]....
        /*0610*/ 	.word	0xffffffff


	//   ....[45]....
        /*0614*/ 	.word	0xffffffff


	//   ....[46]....
        /*0618*/ 	.word	0xffffffff


	//   ....[47]....
        /*061c*/ 	.word	0xffffffff


	//   ....[48]....
        /*0620*/ 	.word	0xffffffff


	//   ....[49]....
        /*0624*/ 	.word	0xffffffff


	//   ....[50]....
        /*0628*/ 	.word	0xffffffff


	//   ....[51]....
        /*062c*/ 	.word	0xffffffff


	//   ....[52]....
        /*0630*/ 	.word	0xffffffff


	//   ....[53]....
        /*0634*/ 	.word	0xffffffff


	//   ....[54]....
        /*0638*/ 	.word	0xffffffff


	//----- nvinfo : EIATTR_COOP_GROUP_INSTR_OFFSETS
	.align		4
.L_332:
        /*063c*/ 	.byte	0x04, 0x28
        /*063e*/ 	.short	(.L_334 - .L_333)


	//   ....[0]....
.L_333:
        /*0640*/ 	.word	0x000000a0


	//   ....[1]....
        /*0644*/ 	.word	0x00001830


	//   ....[2]....
        /*0648*/ 	.word	0x00001860


	//   ....[3]....
        /*064c*/ 	.word	0x000018b0


	//   ....[4]....
        /*0650*/ 	.word	0x00001910


	//   ....[5]....
        /*0654*/ 	.word	0x00001d00


	//   ....[6]....
        /*0658*/ 	.word	0x00001d40


	//   ....[7]....
        /*065c*/ 	.word	0x00001e70


	//   ....[8]....
        /*0660*/ 	.word	0x00001ea0


	//   ....[9]....
        /*0664*/ 	.word	0x00003ae0


	//   ....[10]....
        /*0668*/ 	.word	0x00004310


	//   ....[11]....
        /*066c*/ 	.word	0x00004b40


	//   ....[12]....
        /*0670*/ 	.word	0x00004bc0


	//   ....[13]....
        /*0674*/ 	.word	0x00004c00


	//   ....[14]....
        /*0678*/ 	.word	0x00004c30


	//   ....[15]....
        /*067c*/ 	.word	0x00007ce0


	//   ....[16]....
        /*0680*/ 	.word	0x00007f00


	//   ....[17]....
        /*0684*/ 	.word	0x000086c0


	//   ....[18]....
        /*0688*/ 	.word	0x000086e0


	//   ....[19]....
        /*068c*/ 	.word	0x00009100


	//   ....[20]....
        /*0690*/ 	.word	0x00009120


	//   ....[21]....
        /*0694*/ 	.word	0x0000bf10


	//   ....[22]....
        /*0698*/ 	.word	0x0000bf30


	//   ....[23]....
        /*069c*/ 	.word	0x0000c580


	//   ....[24]....
        /*06a0*/ 	.word	0x0000c5a0


	//   ....[25]....
        /*06a4*/ 	.word	0x0000f130


	//   ....[26]....
        /*06a8*/ 	.word	0x0000f340


	//   ....[27]....
        /*06ac*/ 	.word	0x0000faf0


	//   ....[28]....
        /*06b0*/ 	.word	0x0000fb10


	//   ....[29]....
        /*06b4*/ 	.word	0x00010570


	//   ....[30]....
        /*06b8*/ 	.word	0x00010590


	//   ....[31]....
        /*06bc*/ 	.word	0x00011830


	//   ....[32]....
        /*06c0*/ 	.word	0x00011840


	//   ....[33]....
        /*06c4*/ 	.word	0x00011870


	//   ....[34]....
        /*06c8*/ 	.word	0x00011880


	//   ....[35]....
        /*06cc*/ 	.word	0x00013310


	//   ....[36]....
        /*06d0*/ 	.word	0x00013370


	//   ....[37]....
        /*06d4*/ 	.word	0x000133a0


	//   ....[38]....
        /*06d8*/ 	.word	0x000133d0


	//   ....[39]....
        /*06dc*/ 	.word	0x00013600


	//   ....[40]....
        /*06e0*/ 	.word	0x00013610


	//   ....[41]....
        /*06e4*/ 	.word	0x00013810


	//   ....[42]....
        /*06e8*/ 	.word	0x00013840


	//   ....[43]....
        /*06ec*/ 	.word	0x00013a00


	//   ....[44]....
        /*06f0*/ 	.word	0x00013a30


	//   ....[45]....
        /*06f4*/ 	.word	0x00013bf0


	//   ....[46]....
        /*06f8*/ 	.word	0x00013c10


	//   ....[47]....
        /*06fc*/ 	.word	0x000145e0


	//   ....[48]....
        /*0700*/ 	.word	0x00014600


	//   ....[49]....
        /*0704*/ 	.word	0x000147c0


	//   ....[50]....
        /*0708*/ 	.word	0x000147f0


	//   ....[51]....
        /*070c*/ 	.word	0x00014980


	//   ....[52]....
        /*0710*/ 	.word	0x000149b0


	//   ....[53]....
        /*0714*/ 	.word	0x00014b40


	//   ....[54]....
        /*0718*/ 	.word	0x00014b60


	//----- nvinfo : EIATTR_EXIT_INSTR_OFFSETS
	.align		4
.L_334:
        /*071c*/ 	.byte	0x04, 0x1c
        /*071e*/ 	.short	(.L_336 - .L_335)


	//   ....[0]....
.L_335:
        /*0720*/ 	.word	0x00000450


	//   ....[1]....
        /*0724*/ 	.word	0x00013c20


	//   ....[2]....
        /*0728*/ 	.word	0x00013d60


	//   ....[3]....
        /*072c*/ 	.word	0x00013dc0


	//   ....[4]....
        /*0730*/ 	.word	0x00014b70


	//   ....[5]....
        /*0734*/ 	.word	0x00014c80


	//   ....[6]....
        /*0738*/ 	.word	0x00014ce0


	//----- nvinfo : EIATTR_CTAIDZ_USED
	.align		4
.L_336:
        /*073c*/ 	.byte	0x01, 0x04
	.zero		2


	//----- nvinfo : EIATTR_MAX_THREADS
	.align		4
        /*0740*/ 	.byte	0x04, 0x05
        /*0742*/ 	.short	(.L_338 - .L_337)
.L_337:
        /*0744*/ 	.word	0x00000100
        /*0748*/ 	.word	0x00000001
        /*074c*/ 	.word	0x00000001


	//----- nvinfo : EIATTR_CRS_STACK_SIZE
	.align		4
.L_338:
        /*0750*/ 	.byte	0x04, 0x1e
        /*0752*/ 	.short	(.L_340 - .L_339)
.L_339:
        /*0754*/ 	.word	0x00000000
.L_340:


//--------------------- .nv.info._ZN7cutlass13device_kernelIN5flash19enable_sm80_to_sm89INS1_16FlashAttnFwdSm80INS1_25CollectiveMainloopFwdSm80ILi8ELi1ELb0EN4cute5tupleIJNS5_1CILi128EEENS7_ILi32EEENS7_ILi256EEEEEELi256ENS_6half_tEfNS_4arch4Sm80ELb0ELb1ELb1ELb1ELb0ELb1ELb1ELb0EEENS1_21CollectiveEpilogueFwdINS6_IJS8_SA_S9_EEENS6_IJNS7_ILi1EEESI_SI_EEESC_SE_Li256ELb1ELb1ELb0ELb0EEENS1_19SingleTileSchedulerILb1ELb0ELb1ELi128EEEEEEEEEvNT_6ParamsE --------------------------
	.section	.nv.info._ZN7cutlass13device_kernelIN5flash19enable_sm80_to_sm89INS1_16FlashAttnFwdSm80INS1_25CollectiveMainloopFwdSm80ILi8ELi1ELb0EN4cute5tupleIJNS5_1CILi128EEENS7_ILi32EEENS7_ILi256EEEEEELi256ENS_6half_tEfNS_4arch4Sm80ELb0ELb1ELb1ELb1ELb0ELb1ELb1ELb0EEENS1_21CollectiveEpilogueFwdINS6_IJS8_SA_S9_EEENS6_IJNS7_ILi1EEESI_SI_EEESC_SE_Li256ELb1ELb1ELb0ELb0EEENS1_19SingleTileSchedulerILb1ELb0ELb1ELi128EEEEEEEEEvNT_6ParamsE,"",@"SHT_CUDA_INFO"
	.sectionflags	@""
	.align	4


	//----- nvinfo : EIATTR_CUDA_API_VERSION
	.align		4
        /*0000*/ 	.byte	0x04, 0x37
        /*0002*/ 	.short	(.L_342 - .L_341)
.L_341:
        /*0004*/ 	.word	0x00000082


	//----- nvinfo : EIATTR_SW2861232_WAR
	.align		4
.L_342:
        /*0008*/ 	.byte	0x01, 0x35
	.zero		2


	//----- nvinfo : EIATTR_PARAM_CBANK
	.align		4
        /*000c*/ 	.byte	0x04, 0x0a
        /*000e*/ 	.short	(.L_344 - .L_343)
	.align		4
.L_343:
        /*0010*/ 	.word	index@(.nv.constant0._ZN7cutlass13device_kernelIN5flash19enable_sm80_to_sm89INS1_16FlashAttnFwdSm80INS1_25CollectiveMainloopFwdSm80ILi8ELi1ELb0EN4cute5tupleIJNS5_1CILi128EEENS7_ILi32EEENS7_ILi256EEEEEELi256ENS_6half_tEfNS_4arch4Sm80ELb0ELb1ELb1ELb1ELb0ELb1ELb1ELb0EEENS1_21CollectiveEpilogueFwdINS6_IJS8_SA_S9_EEENS6_IJNS7_ILi1EEESI_SI_EEESC_SE_Li256ELb1ELb1ELb0ELb0EEENS1_19SingleTileSchedulerILb1ELb0ELb1ELi128EEEEEEEEEvNT_6ParamsE)
        /*0014*/ 	.short	0x0160
        /*0016*/ 	.short	0x0418


	//----- nvinfo : EIATTR_CBANK_PARAM_SIZE
	.align		4
.L_344:
        /*0018*/ 	.byte	0x03, 0x19
        /*001a*/ 	.short	0x0418


	//----- nvinfo : EIATTR_KPARAM_INFO
	.align		4
        /*001c*/ 	.byte	0x04, 0x17
        /*001e*/ 	.short	(.L_346 - .L_345)
.L_345:
        /*0020*/ 	.word	0x00000000
        /*0024*/ 	.short	0x0000
        /*0026*/ 	.short	0x0000
        /*0028*/ 	.byte	0x00, 0xf0, 0x61, 0x10


	//----- nvinfo : EIATTR_MAXREG_COUNT
	.align		4
.L_346:
        /*002c*/ 	.byte	0x03, 0x1b
        /*002e*/ 	.short	0x00ff


	//----- nvinfo : EIATTR_NUM_BARRIERS
	.align		4
        /*0030*/ 	.byte	0x02, 0x4c
        /*0032*/ 	.byte	0x02
	.zero		1


	//----- nvinfo : EIATTR_MERCURY_ISA_VERSION
	.align		4
        /*0034*/ 	.byte	0x03, 0x5f
        /*0036*/ 	.short	0x0000


	//----- nvinfo : EIATTR_INT_WARP_WIDE_INSTR_OFFSETS
	.align		4
        /*0038*/ 	.byte	0x04, 0x31
        /*003a*/ 	.short	(.L_348 - .L_347)


	//   ....[0]....
.L_347:
        /*003c*/ 	.word	0x00006820


	//----- nvinfo : EIATTR_COOP_GROUP_MASK_REGIDS
	.align		4
.L_348:
        /*0040*/ 	.byte	0x04, 0x29
        /*0042*/ 	.short	(.L_350 - .L_349)


	//   ....[0]....
.L_349:
        /*0044*/ 	.word	0xffffffff


	//   ....[1]....
        /*0048*/ 	.word	0xffffffff


	//   ....[2]....
        /*004c*/ 	.word	0xffffffff


	//   ....[3]....
        /*0050*/ 	.word	0xffffffff


	//   ....[4]....
        /*0054*/ 	.word	0xffffffff


	//   ....[5]....
        /*0058*/ 	.word	0xffffffff


	//   ....[6]....
        /*005c*/ 	.word	0xffffffff


	//   ....[7]....
        /*0060*/ 	.word	0xffffffff


	//   ....[8]....
        /*0064*/ 	.word	0xffffffff


	//   ....[9]....
        /*0068*/ 	.word	0xffffffff


	//   ....[10]....
        /*006c*/ 	.word	0xffffffff


	//   ....[11]....
        /*0070*/ 	.word	0xffffffff


	//   ....[12]....
        /*0074*/ 	.word	0xffffffff


	//   ....[13]....
        /*0078*/ 	.word	0xffffffff


	//   ....[14]....
        /*007c*/ 	.word	0xffffffff


	//   ....[15]....
        /*0080*/ 	.word	0xffffffff


	//   ....[16]....
        /*0084*/ 	.word	0xffffffff


	//   ....[17]....
        /*0088*/ 	.word	0xffffffff


	//   ....[18]....
        /*008c*/ 	.word	0xffffffff


	//   ....[19]....
        /*0090*/ 	.word	0xffffffff


	//   ....[20]....
        /*0094*/ 	.word	0xffffffff


	//   ....[21]....
        /*0098*/ 	.word	0xffffffff


	//   ....[22]....
        /*009c*/ 	.word	0xffffffff


	//   ....[23]....
        /*00a0*/ 	.word	0xffffffff


	//   ....[24]....
        /*00a4*/ 	.word	0xffffffff


	//   ....[25]....
        /*00a8*/ 	.word	0xffffffff


	//   ....[26]....
        /*00ac*/ 	.word	0xffffffff


	//   ....[27]....
        /*00b0*/ 	.word	0xffffffff


	//   ....[28]....
        /*00b4*/ 	.word	0xffffffff


	//   ....[29]....
        /*00b8*/ 	.word	0xffffffff


	//   ....[30]....
        /*00bc*/ 	.word	0xffffffff


	//   ....[31]....
        /*00c0*/ 	.word	0xffffffff


	//   ....[32]....
        /*00c4*/ 	.word	0xffffffff


	//   ....[33]....
        /*00c8*/ 	.word	0xffffffff


	//   ....[34]....
        /*00cc*/ 	.word	0xffffffff


	//   ....[35]....
        /*00d0*/ 	.word	0xffffffff


	//   ....[36]....
        /*00d4*/ 	.word	0xffffffff


	//   ....[37]....
        /*00d8*/ 	.word	0xffffffff


	//   ....[38]....
        /*00dc*/ 	.word	0xffffffff


	//   ....[39]....
        /*00e0*/ 	.word	0xffffffff


	//   ....[40]....
        /*00e4*/ 	.word	0xffffffff


	//   ....[41]....
        /*00e8*/ 	.word	0xffffffff


	//   ....[42]....
        /*00ec*/ 	.word	0xffffffff


	//   ....[43]....
        /*00f0*/ 	.word	0xffffffff


	//   ....[44]....
        /*00f4*/ 	.word	0xffffffff


	//   ....[45]....
        /*00f8*/ 	.word	0xffffffff


	//   ....[46]....
        /*00fc*/ 	.word	0xffffffff


	//   ....[47]....
        /*0100*/ 	.word	0xffffffff


	//   ....[48]....
        /*0104*/ 	.word	0xffffffff


	//   ....[49]....
        /*0108*/ 	.word	0xffffffff


	//   ....[50]....
        /*010c*/ 	.word	0xffffffff


	//   ....[51]....
        /*0110*/ 	.word	0xffffffff


	//   ....[52]....
        /*0114*/ 	.word	0xffffffff


	//   ....[53]....
        /*0118*/ 	.word	0xffffffff


	//   ....[54]....
        /*011c*/ 	.word	0xffffffff


	//   ....[55]....
        /*0120*/ 	.word	0xffffffff


	//   ....[56]....
        /*0124*/ 	.word	0xffffffff


	//   ....[57]....
        /*0128*/ 	.word	0xffffffff


	//   ....[58]....
        /*012c*/ 	.word	0xffffffff


	//   ....[59]....
        /*0130*/ 	.word	0xffffffff


	//   ....[60]....
        /*0134*/ 	.word	0xffffffff


	//   ....[61]....
        /*0138*/ 	.word	0xffffffff


	//   ....[62]....
        /*013c*/ 	.word	0xffffffff


	//   ....[63]....
        /*0140*/ 	.word	0xffffffff


	//   ....[64]....
        /*0144*/ 	.word	0xffffffff


	//   ....[65]....
        /*0148*/ 	.word	0xffffffff


	//   ....[66]....
        /*014c*/ 	.word	0xffffffff


	//   ....[67]....
        /*0150*/ 	.word	0xffffffff


	//   ....[68]....
        /*0154*/ 	.word	0xffffffff


	//   ....[69]....
        /*0158*/ 	.word	0xffffffff


	//   ....[70]....
        /*015c*/ 	.word	0xffffffff


	//   ....[71]....
        /*0160*/ 	.word	0xffffffff


	//   ....[72]....
        /*0164*/ 	.word	0xffffffff


	//   ....[73]....
        /*0168*/ 	.word	0xffffffff


	//   ....[74]....
        /*016c*/ 	.word	0xffffffff


	//   ....[75]....
        /*0170*/ 	.word	0xffffffff


	//   ....[76]....
        /*0174*/ 	.word	0xffffffff


	//   ....[77]....
        /*0178*/ 	.word	0xffffffff


	//   ....[78]....
        /*017c*/ 	.word	0xffffffff


	//   ....[79]....
        /*0180*/ 	.word	0xffffffff


	//   ....[80]....
        /*0184*/ 	.word	0xffffffff


	//   ....[81]....
        /*0188*/ 	.word	0xffffffff


	//   ....[82]....
        /*018c*/ 	.word	0xffffffff


	//   ....[83]....
        /*0190*/ 	.word	0xffffffff


	//   ....[84]....
        /*0194*/ 	.word	0xffffffff


	//   ....[85]....
        /*0198*/ 	.word	0xffffffff


	//   ....[86]....
        /*019c*/ 	.word	0xffffffff


	//----- nvinfo : EIATTR_COOP_GROUP_INSTR_OFFSETS
	.align		4
.L_350:
        /*01a0*/ 	.byte	0x04, 0x28
        /*01a2*/ 	.short	(.L_352 - .L_351)


	//   ....[0]....
.L_351:
        /*01a4*/ 	.word	0x00000090


	//   ....[1]....
        /*01a8*/ 	.word	0x00005d00


	//   ....[2]....
        /*01ac*/ 	.word	0x00005d40


	//   ....[3]....
        /*01b0*/ 	.word	0x00005f50


	//   ....[4]....
        /*01b4*/ 	.word	0x00005f60


	//   ....[5]....
        /*01b8*/ 	.word	0x00006340


	//   ....[6]....
        /*01bc*/ 	.word	0x00006370


	//   ....[7]....
        /*01c0*/ 	.word	0x00006520


	//   ....[8]....
        /*01c4*/ 	.word	0x00006560


	//   ....[9]....
        /*01c8*/ 	.word	0x00006bb0


	//   ....[10]....
        /*01cc*/ 	.word	0x00006c00


	//   ....[11]....
        /*01d0*/ 	.word	0x00006c60


	//   ....[12]....
        /*01d4*/ 	.word	0x00006c70


	//   ....[13]....
        /*01d8*/ 	.word	0x00007040


	//   ....[14]....
        /*01dc*/ 	.word	0x00007090


	//   ....[15]....
        /*01e0*/ 	.word	0x000070d0


	//   ....[16]....
        /*01e4*/ 	.word	0x00007110


	//   ....[17]....
        /*01e8*/ 	.word	0x00007450


	//   ....[18]....
        /*01ec*/ 	.word	0x000074f0


	//   ....[19]....
        /*01f0*/ 	.word	0x00007570


	//   ....[20]....
        /*01f4*/ 	.word	0x000075e0


	//   ....[21]....
        /*01f8*/ 	.word	0x00007960


	//   ....[22]....
        /*01fc*/ 	.word	0x00007a00


	//   ....[23]....
        /*0200*/ 	.word	0x00007a80


	//   ....[24]....
        /*0204*/ 	.word	0x00007af0


	//   ....[25]....
        /*0208*/ 	.word	0x0000b0c0


	//   ....[26]....
        /*020c*/ 	.word	0x0000b120


	//   ....[27]....
        /*0210*/ 	.word	0x0000b160


	//   ....[28]....
        /*0214*/ 	.word	0x0000b170


	//   ....[29]....
        /*0218*/ 	.word	0x0000b370


	//   ....[30]....
        /*021c*/ 	.word	0x0000b410


	//   ....[31]....
        /*0220*/ 	.word	0x0000b460


	//   ....[32]....
        /*0224*/ 	.word	0x0000b4d0


	//   ....[33]....
        /*0228*/ 	.word	0x0000b770


	//   ....[34]....
        /*022c*/ 	.word	0x0000b810


	//   ....[35]....
        /*0230*/ 	.word	0x0000b890


	//   ....[36]....
        /*0234*/ 	.word	0x0000b900


	//   ....[37]....
        /*0238*/ 	.word	0x0000bb90


	//   ....[38]....
        /*023c*/ 	.word	0x0000bc30


	//   ....[39]....
        /*0240*/ 	.word	0x0000bc80


	//   ....[40]....
        /*0244*/ 	.word	0x0000bcf0


	//   ....[41]....
        /*0248*/ 	.word	0x000106e0


	//   ....[42]....
        /*024c*/ 	.word	0x00010b10


	//   ....[43]....
        /*0250*/ 	.word	0x000110c0


	//   ....[44]....
        /*0254*/ 	.word	0x00011260


	//   ....[45]....
        /*0258*/ 	.word	0x00011270


	//   ....[46]....
        /*025c*/ 	.word	0x00011330


	//   ....[47]....
        /*0260*/ 	.word	0x00012390


	//   ....[48]....
        /*0264*/ 	.word	0x00012dd0


	//   ....[49]....
        /*0268*/ 	.word	0x00013300


	//   ....[50]....
        /*026c*/ 	.word	0x00013540


	//   ....[51]....
        /*0270*/ 	.word	0x00013560


	//   ....[52]....
        /*0274*/ 	.word	0x000135d0


	//   ....[53]....
        /*0278*/ 	.word	0x000157d0


	//   ....[54]....
        /*027c*/ 	.word	0x00015800


	//   ....[55]....
        /*0280*/ 	.word	0x00015820


	//   ....[56]....
        /*0284*/ 	.word	0x00015850


	//   ....[57]....
        /*0288*/ 	.word	0x000178f0


	//   ....[58]....
        /*028c*/ 	.word	0x00017bc0


	//   ....[59]....
        /*0290*/ 	.word	0x000180f0


	//   ....[60]....
        /*0294*/ 	.word	0x00018330


	//   ....[61]....
        /*0298*/ 	.word	0x00018360


	//   ....[62]....
        /*029c*/ 	.word	0x000183d0


	//   ....[63]....
        /*02a0*/ 	.word	0x000195e0


	//   ....[64]....
        /*02a4*/ 	.word	0x00019610


	//   ....[65]....
        /*02a8*/ 	.word	0x00019660


	//   ....[66]....
        /*02ac*/ 	.word	0x00019670


	//   ....[67]....
        /*02b0*/ 	.word	0x0001b0e0


	//   ....[68]....
        /*02b4*/ 	.word	0x0001b120


	//   ....[69]....
        /*02b8*/ 	.word	0x0001b160


	//   ....[70]....
        /*02bc*/ 	.word	0x0001b1a0


	//   ....[71]....
        /*02c0*/ 	.word	0x0001b3c0


	//   ....[72]....
        /*02c4*/ 	.word	0x0001b3d0


	//   ....[73]....
        /*02c8*/ 	.word	0x0001b5d0


	//   ....[74]....
        /*02cc*/ 	.word	0x0001b600


	//   ....[75]....
        /*02d0*/ 	.word	0x0001b7c0


	//   ....[76]....
        /*02d4*/ 	.word	0x0001b7f0


	//   ....[77]....
        /*02d8*/ 	.word	0x0001b9b0


	//   ....[78]....
        /*02dc*/ 	.word	0x0001b9d0


	//   ....[79]....
        /*02e0*/ 	.word	0x0001c380


	//   ....[80]....
        /*02e4*/ 	.word	0x0001c3a0


	//   ....[81]....
        /*02e8*/ 	.word	0x0001c530


	//   ....[82]....
        /*02ec*/ 	.word	0x0001c560


	//   ....[83]....
        /*02f0*/ 	.word	0x0001c6f0


	//   ....[84]....
        /*02f4*/ 	.word	0x0001c720


	//   ....[85]....
        /*02f8*/ 	.word	0x0001c8b0


	//   ....[86]....
        /*02fc*/ 	.word	0x0001c8d0


	//----- nvinfo : EIATTR_EXIT_INSTR_OFFSETS
	.align		4
.L_352:
        /*0300*/ 	.byte	0x04, 0x1c
        /*0302*/ 	.short	(.L_354 - .L_353)


	//   ....[0]....
.L_353:
        /*0304*/ 	.word	0x00000440


	//   ....[1]....
        /*0308*/ 	.word	0x0001b9e0


	//   ....[2]....
        /*030c*/ 	.word	0x0001bb20


	//   ....[3]....
        /*0310*/ 	.word	0x0001bb80


	//   ....[4]....
        /*0314*/ 	.word	0x0001c8e0


	//   ....[5]....
        /*0318*/ 	.word	0x0001c9f0


	//   ....[6]....
        /*031c*/ 	.word	0x0001ca50


	//----- nvinfo : EIATTR_CTAIDZ_USED
	.align		4
.L_354:
        /*0320*/ 	.byte	0x01, 0x04
	.zero		2


	//----- nvinfo : EIATTR_MAX_THREADS
	.align		4
        /*0324*/ 	.byte	0x04, 0x05
        /*0326*/ 	.short	(.L_356 - .L_355)
.L_355:
        /*0328*/ 	.word	0x00000100
        /*032c*/ 	.word	0x00000001
        /*0330*/ 	.word	0x00000001


	//----- nvinfo : EIATTR_CRS_STACK_SIZE
	.align		4
.L_356:
        /*0334*/ 	.byte	0x04, 0x1e
        /*0336*/ 	.short	(.L_358 - .L_357)
.L_357:
        /*0338*/ 	.word	0x00000000
.L_358:


//--------------------- .nv.info._ZN7cutlass13device_kernelIN5flash19enable_sm80_to_sm89INS1_16FlashAttnFwdSm80INS1_25CollectiveMainloopFwdSm80ILi8ELi1ELb1EN4cute5tupleIJNS5_1CILi128EEENS7_ILi64EEENS7_ILi256EEEEEELi256ENS_6half_tEfNS_4arch4Sm80ELb1ELb0ELb1ELb0ELb0ELb0ELb1ELb0EEENS1_21CollectiveEpilogueFwdINS6_IJS8_SA_S9_EEENS6_IJNS7_ILi1EEESI_SI_EEESC_SE_Li256ELb0ELb1ELb0ELb0EEENS1_30DynamicPersistentTileSchedulerILi256ELi256ELb0ELb1ELb0EEEEEEEEEvNT_6ParamsE --------------------------
	.section	.nv.info._ZN7cutlass13device_kernelIN5flash19enable_sm80_to_sm89INS1_16FlashAttnFwdSm80INS1_25CollectiveMainloopFwdSm80ILi8ELi1ELb1EN4cute5tupleIJNS5_1CILi128EEENS7_ILi64EEENS7_ILi256EEEEEELi256ENS_6half_tEfNS_4arch4Sm80ELb1ELb0ELb1ELb0ELb0ELb0ELb1ELb0EEENS1_21CollectiveEpilogueFwdINS6_IJS8_SA_S9_EEENS6_IJNS7_ILi1EEESI_SI_EEESC_SE_Li256ELb0ELb1ELb0ELb0EEENS1_30DynamicPersistentTileSchedulerILi256ELi256ELb0ELb1ELb0EEEEEEEEEvNT_6ParamsE,"",@"SHT_CUDA_INFO"
	.sectionflags	@""
	.align	4


	//----- nvinfo : EIATTR_CUDA_API_VERSION
	.align		4
        /*0000*/ 	.byte	0x04, 0x37
        /*0002*/ 	.short	(.L_360 - .L_359)
.L_359:
        /*0004*/ 	.word	0x00000082


	//----- nvinfo : EIATTR_SW2861232_WAR
	.align		4
.L_360:
        /*0008*/ 	.byte	0x01, 0x35
	.zero		2


	//----- nvinfo : EIATTR_PARAM_CBANK
	.align		4
        /*000c*/ 	.byte	0x04, 0x0a
        /*000e*/ 	.short	(.L_362 - .L_361)
	.align		4
.L_361:
        /*0010*/ 	.word	index@(.nv.constant0._ZN7cutlass13device_kernelIN5flash19enable_sm80_to_sm89INS1_16FlashAttnFwdSm80INS1_25CollectiveMainloopFwdSm80ILi8ELi1ELb1EN4cute5tupleIJNS5_1CILi128EEENS7_ILi64EEENS7_ILi256EEEEEELi256ENS_6half_tEfNS_4arch4Sm80ELb1ELb0ELb1ELb0ELb0ELb0ELb1ELb0EEENS1_21CollectiveEpilogueFwdINS6_IJS8_SA_S9_EEENS6_IJNS7_ILi1EEESI_SI_EEESC_SE_Li256ELb0ELb1ELb0ELb0EEENS1_30DynamicPersistentTileSchedulerILi256ELi256ELb0ELb1ELb0EEEEEEEEEvNT_6ParamsE)
        /*0014*/ 	.short	0x0160
        /*0016*/ 	.short	0x0428


	//----- nvinfo : EIATTR_CBANK_PARAM_SIZE
	.align		4
.L_362:
        /*0018*/ 	.byte	0x03, 0x19
        /*001a*/ 	.short	0x0428


	//----- nvinfo : EIATTR_KPARAM_INFO
	.align		4
        /*001c*/ 	.byte	0x04, 0x17
        /*001e*/ 	.short	(.L_364 - .L_363)
.L_363:
        /*0020*/ 	.word	0x00000000
        /*0024*/ 	.short	0x0000
        /*0026*/ 	.short	0x0000
        /*0028*/ 	.byte	0x00, 0xf0, 0xa1, 0x10


	//----- nvinfo : EIATTR_MAXREG_COUNT
	.align		4
.L_364:
        /*002c*/ 	.byte	0x03, 0x1b
        /*002e*/ 	.short	0x00ff


	//----- nvinfo : EIATTR_NUM_BARRIERS
	.align		4
        /*0030*/ 	.byte	0x02, 0x4c
        /*0032*/ 	.byte	0x06
	.zero		1


	//----- nvinfo : EIATTR_ANNOTATIONS
	.align		4
        /*0034*/ 	.byte	0x04, 0x55
        /*0036*/ 	.short	(.L_366 - .L_365)


	//   ....[0]....
.L_365:
        /* <DEDUP_REMOVED lines=143> */


	//----- nvinfo : EIATTR_MERCURY_ISA_VERSION
	.align		4
.L_366:
        /*0910*/ 	.byte	0x03, 0x5f
        /*0912*/ 	.short	0x0000


	//----- nvinfo : EIATTR_INT_WARP_WIDE_INSTR_OFFSETS
	.align		4
        /*0914*/ 	.byte	0x04, 0x31
        /*0916*/ 	.short	(.L_368 - .L_367)


	//   ....[0]....
.L_367:
        /*0918*/ 	.word	0x0000e6d0


	//   ....[1]....
        /*091c*/ 	.word	0x0000e750


	//----- nvinfo : EIATTR_COOP_GROUP_MASK_REGIDS
	.align		4
.L_368:
        /*0920*/ 	.byte	0x04, 0x29
        /*0922*/ 	.short	(.L_370 - .L_369)


	//   ....[0]....
.L_369:
        /*0924*/ 	.word	0xffffffff


	//   ....[1]....
        /*0928*/ 	.word	0xffffffff


	//   ....[2]....
        /*092c*/ 	.word	0xffffffff


	//   ....[3]....
        /*0930*/ 	.word	0xffffffff


	//   ....[4]....
        /*0934*/ 	.word	0xffffffff


	//   ....[5]....
        /*0938*/ 	.word	0xffffffff


	//   ....[6]....
        /*093c*/ 	.word	0xffffffff


	//   ....[7]....
        /*0940*/ 	.word	0xffffffff


	//   ....[8]....
        /*0944*/ 	.word	0xffffffff


	//   ....[9]....
        /*0948*/ 	.word	0xffffffff


	//   ....[10]....
        /*094c*/ 	.word	0xffffffff


	//   ....[11]....
        /*0950*/ 	.word	0xffffffff


	//   ....[12]....
        /*0954*/ 	.word	0xffffffff


	//   ....[13]....
        /*0958*/ 	.word	0xffffffff


	//   ....[14]....
        /*095c*/ 	.word	0xffffffff


	//   ....[15]....
        /*0960*/ 	.word	0xffffffff


	//   ....[16]....
        /*0964*/ 	.word	0xffffffff


	//   ....[17]....
        /*0968*/ 	.word	0xffffffff


	//   ....[18]....
        /*096c*/ 	.word	0xffffffff


	//   ....[19]....
        /*0970*/ 	.word	0xffffffff


	//   ....[20]....
        /*0974*/ 	.word	0xffffffff


	//   ....[21]....
        /*0978*/ 	.word	0xffffffff


	//   ....[22]....
        /*097c*/ 	.word	0xffffffff


	//   ....[23]....
        /*0980*/ 	.word	0xffffffff


	//   ....[24]....
        /*0984*/ 	.word	0xffffffff


	//   ....[25]....
        /*0988*/ 	.word	0xffffffff


	//   ....[26]....
        /*098c*/ 	.word	0xffffffff


	//   ....[27]....
        /*0990*/ 	.word	0xffffffff


	//   ....[28]....
        /*0994*/ 	.word	0xffffffff


	//   ....[29]....
        /*0998*/ 	.word	0xffffffff


	//   ....[30]....
        /*099c*/ 	.word	0xffffffff


	//   ....[31]....
        /*09a0*/ 	.word	0xffffffff


	//   ....[32]....
        /*09a4*/ 	.word	0xffffffff


	//   ....[33]....
        /*09a8*/ 	.word	0xffffffff


	//   ....[34]....
        /*09ac*/ 	.word	0xffffffff


	//   ....[35]....
        /*09b0*/ 	.word	0xffffffff


	//   ....[36]....
        /*09b4*/ 	.word	0xffffffff


	//   ....[37]....
        /*09b8*/ 	.word	0xffffffff


	//   ....[38]....
        /*09bc*/ 	.word	0xffffffff


	//   ....[39]....
        /*09c0*/ 	.word	0xffffffff


	//   ....[40]....
        /*09c4*/ 	.word	0xffffffff


	//   ....[41]....
        /*09c8*/ 	.word	0xffffffff


	//   ....[42]....
        /*09cc*/ 	.word	0xffffffff


	//   ....[43]....
        /*09d0*/ 	.word	0xffffffff


	//   ....[44]....
        /*09d4*/ 	.word	0xffffffff


	//   ....[45]....
        /*09d8*/ 	.word	0xffffffff


	//   ....[46]....
        /*09dc*/ 	.word	0xffffffff


	//   ....[47]....
        /*09e0*/ 	.word	0xffffffff


	//   ....[48]....
        /*09e4*/ 	.word	0xffffffff


	//   ....[49]....
        /*09e8*/ 	.word	0xffffffff


	//   ....[50]....
        /*09ec*/ 	.word	0xffffffff


	//   ....[51]....
        /*09f0*/ 	.word	0xffffffff


	//   ....[52]....
        /*09f4*/ 	.word	0xffffffff


	//   ....[53]....
        /*09f8*/ 	.word	0xffffffff


	//   ....[54]....
        /*09fc*/ 	.word	0xffffffff


	//   ....[55]....
        /*0a00*/ 	.word	0xffffffff


	//   ....[56]....
        /*0a04*/ 	.word	0xffffffff


	//   ....[57]....
        /*0a08*/ 	.word	0xffffffff


	//   ....[58]....
        /*0a0c*/ 	.word	0xffffffff


	//   ....[59]....
        /*0a10*/ 	.word	0xffffffff


	//   ....[60]....
        /*0a14*/ 	.word	0xffffffff


	//   ....[61]....
        /*0a18*/ 	.word	0xffffffff


	//   ....[62]....
        /*0a1c*/ 	.word	0xffffffff


	//   ....[63]....
        /*0a20*/ 	.word	0xffffffff


	//----- nvinfo : EIATTR_COOP_GROUP_INSTR_OFFSETS
	.align		4
.L_370:
        /*0a24*/ 	.byte	0x04, 0x28
        /*0a26*/ 	.short	(.L_372 - .L_371)


	//   ....[0]....
.L_371:
        /*0a28*/ 	.word	0x00000050


	//   ....[1]....
        /*0a2c*/ 	.word	0x00001bc0


	//   ....[2]....
        /*0a30*/ 	.word	0x00001be0


	//   ....[3]....
        /*0a34*/ 	.word	0x00001c00


	//   ....[4]....
        /*0a38*/ 	.word	0x00001c40


	//   ....[5]....
        /*0a3c*/ 	.word	0x00001dd0


	//   ....[6]....
        /*0a40*/ 	.word	0x00001df0


	//   ....[7]....
        /*0a44*/ 	.word	0x00001ec0


	//   ....[8]....
        /*0a48*/ 	.word	0x00001ee0


	//   ....[9]....
        /*0a4c*/ 	.word	0x00003aa0


	//   ....[10]....
        /*0a50*/ 	.word	0x00003ab0


	//   ....[11]....
        /*0a54*/ 	.word	0x00004050


	//   ....[12]....
        /*0a58*/ 	.word	0x000041c0


	//   ....[13]....
        /*0a5c*/ 	.word	0x000041d0


	//   ....[14]....
        /*0a60*/ 	.word	0x00004200


	//   ....[15]....
        /*0a64*/ 	.word	0x00007300


	//   ....[16]....
        /*0a68*/ 	.word	0x00007320


	//   ....[17]....
        /*0a6c*/ 	.word	0x00007a50


	//   ....[18]....
        /*0a70*/ 	.word	0x00007bd0


	//   ....[19]....
        /*0a74*/ 	.word	0x00007c10


	//   ....[20]....
        /*0a78*/ 	.word	0x00007d20


	//   ....[21]....
        /*0a7c*/ 	.word	0x0000b7b0


	//   ....[22]....
        /*0a80*/ 	.word	0x0000b7f0


	//   ....[23]....
        /*0a84*/ 	.word	0x0000b810


	//   ....[24]....
        /*0a88*/ 	.word	0x0000b830


	//   ....[25]....
        /*0a8c*/ 	.word	0x0000dc80


	//   ....[26]....
        /*0a90*/ 	.word	0x0000dcd0


	//   ....[27]....
        /*0a94*/ 	.word	0x0000dcf0


	//   ....[28]....
        /*0a98*/ 	.word	0x0000dd10


	//   ....[29]....
        /*0a9c*/ 	.word	0x0000f130


	//   ....[30]....
        /*0aa0*/ 	.word	0x0000f520


	//   ....[31]....
        /*0aa4*/ 	.word	0x0000f540


	//   ....[32]....
        /*0aa8*/ 	.word	0x0000f560


	//   ....[33]....
        /*0aac*/ 	.word	0x0000f570


	//   ....[34]....
        /*0ab0*/ 	.word	0x0000f710


	//   ....[35]....
        /*0ab4*/ 	.word	0x0000f730


	//   ....[36]....
        /*0ab8*/ 	.word	0x0000f970


	//   ....[37]....
        /*0abc*/ 	.word	0x0000f9a0


	//   ....[38]....
        /*0ac0*/ 	.word	0x0000fae0


	//   ....[39]....
        /*0ac4*/ 	.word	0x0000fb10


	//   ....[40]....
        /*0ac8*/ 	.word	0x0000fc40


	//   ....[41]....
        /*0acc*/ 	.word	0x0000fc50


	//   ....[42]....
        /*0ad0*/ 	.word	0x00010260


	//   ....[43]....
        /*0ad4*/ 	.word	0x00010280


	//   ....[44]....
        /*0ad8*/ 	.word	0x00010470


	//   ....[45]....
        /*0adc*/ 	.word	0x00010480


	//   ....[46]....
        /*0ae0*/ 	.word	0x00010660


	//   ....[47]....
        /*0ae4*/ 	.word	0x00010680


	//   ....[48]....
        /*0ae8*/ 	.word	0x00010860


	//   ....[49]....
        /*0aec*/ 	.word	0x00010870


	//   ....[50]....
        /*0af0*/ 	.word	0x00010ac0


	//   ....[51]....
        /*0af4*/ 	.word	0x00010bc0


	//   ....[52]....
        /*0af8*/ 	.word	0x00010c20


	//   ....[53]....
        /*0afc*/ 	.word	0x00010c70


	//   ....[54]....
        /*0b00*/ 	.word	0x00010cc0


	//   ....[55]....
        /*0b04*/ 	.word	0x00010d30


	//   ....[56]....
        /*0b08*/ 	.word	0x00010da0


	//   ....[57]....
        /*0b0c*/ 	.word	0x00010e00


	//   ....[58]....
        /*0b10*/ 	.word	0x00010e60


	//   ....[59]....
        /*0b14*/ 	.word	0x00010ec0


	//   ....[60]....
        /*0b18*/ 	.word	0x00010f30


	//   ....[61]....
        /*0b1c*/ 	.word	0x00010f90


	//   ....[62]....
        /*0b20*/ 	.word	0x00010ff0


	//   ....[63]....
        /*0b24*/ 	.word	0x00011050


	//----- nvinfo : EIATTR_EXIT_INSTR_OFFSETS
	.align		4
.L_372:
        /*0b28*/ 	.byte	0x04, 0x1c
        /*0b2a*/ 	.short	(.L_374 - .L_373)


	//   ....[0]....
.L_373:
        /*0b2c*/ 	.word	0x000000a0


	//   ....[1]....
        /*0b30*/ 	.word	0x00010b80


	//----- nvinfo : EIATTR_MAX_THREADS
	.align		4
.L_374:
        /*0b34*/ 	.byte	0x04, 0x05
        /*0b36*/ 	.short	(.L_376 - .L_375)
.L_375:
        /*0b38*/ 	.word	0x00000100
        /*0b3c*/ 	.word	0x00000001
        /*0b40*/ 	.word	0x00000001


	//----- nvinfo : EIATTR_CRS_STACK_SIZE
	.align		4
.L_376:
        /*0b44*/ 	.byte	0x04, 0x1e
        /*0b46*/ 	.short	(.L_378 - .L_377)
.L_377:
        /*0b48*/ 	.word	0x00000000
.L_378:


//--------------------- .nv.info._ZN7cutlass13device_kernelIN5flash19enable_sm80_to_sm89INS1_16FlashAttnFwdSm80INS1_25CollectiveMainloopFwdSm80ILi8ELi1ELb1EN4cute5tupleIJNS5_1CILi128EEENS7_ILi64EEENS7_ILi256EEEEEELi256ENS_6half_tEfNS_4arch4Sm80ELb1ELb0ELb1ELb1ELb0ELb0ELb1ELb0EEENS1_21CollectiveEpilogueFwdINS6_IJS8_SA_S9_EEENS6_IJNS7_ILi1EEESI_SI_EEESC_SE_Li256ELb1ELb1ELb0ELb0EEENS1_19SingleTileSchedulerILb1ELb0ELb1ELi128EEEEEEEEEvNT_6ParamsE --------------------------
	.section	.nv.info._ZN7cutlass13device_kernelIN5flash19enable_sm80_to_sm89INS1_16FlashAttnFwdSm80INS1_25CollectiveMainloopFwdSm80ILi8ELi1ELb1EN4cute5tupleIJNS5_1CILi128EEENS7_ILi64EEENS7_ILi256EEEEEELi256ENS_6half_tEfNS_4arch4Sm80ELb1ELb0ELb1ELb1ELb0ELb0ELb1ELb0EEENS1_21CollectiveEpilogueFwdINS6_IJS8_SA_S9_EEENS6_IJNS7_ILi1EEESI_SI_EEESC_SE_Li256ELb1ELb1ELb0ELb0EEENS1_19SingleTileSchedulerILb1ELb0ELb1ELi128EEEEEEEEEvNT_6ParamsE,"",@"SHT_CUDA_INFO"
	.sectionflags	@""
	.align	4


	//----- nvinfo : EIATTR_CUDA_API_VERSION
	.align		4
        /*0000*/ 	.byte	0x04, 0x37
        /*0002*/ 	.short	(.L_380 - .L_379)
.L_379:
        /*0004*/ 	.word	0x00000082


	//----- nvinfo : EIATTR_SW2861232_WAR
	.align		4
.L_380:
        /*0008*/ 	.byte	0x01, 0x35
	.zero		2


	//----- nvinfo : EIATTR_PARAM_CBANK
	.align		4
        /*000c*/ 	.byte	0x04, 0x0a
        /*000e*/ 	.short	(.L_382 - .L_381)
	.align		4
.L_381:
        /*0010*/ 	.word	index@(.nv.constant0._ZN7cutlass13device_kernelIN5flash19enable_sm80_to_sm89INS1_16FlashAttnFwdSm80INS1_25CollectiveMainloopFwdSm80ILi8ELi1ELb1EN4cute5tupleIJNS5_1CILi128EEENS7_ILi64EEENS7_ILi256EEEEEELi256ENS_6half_tEfNS_4arch4Sm80ELb1ELb0ELb1ELb1ELb0ELb0ELb1ELb0EEENS1_21CollectiveEpilogueFwdINS6_IJS8_SA_S9_EEENS6_IJNS7_ILi1EEESI_SI_EEESC_SE_Li256ELb1ELb1ELb0ELb0EEENS1_19SingleTileSchedulerILb1ELb0ELb1ELi128EEEEEEEEEvNT_6ParamsE)
        /*0014*/ 	.short	0x0160
        /*0016*/ 	.short	0x0418


	//----- nvinfo : EIATTR_CBANK_PARAM_SIZE
	.align		4
.L_382:
        /*0018*/ 	.byte	0x03, 0x19
        /*001a*/ 	.short	0x0418


	//----- nvinfo : EIATTR_KPARAM_INFO
	.align		4
        /*001c*/ 	.byte	0x04, 0x17
        /*001e*/ 	.short	(.L_384 - .L_383)
.L_383:
        /*0020*/ 	.word	0x00000000
        /*0024*/ 	.short	0x0000
        /*0026*/ 	.short	0x0000
        /*0028*/ 	.byte	0x00, 0xf0, 0x61, 0x10


	//----- nvinfo : EIATTR_MAXREG_COUNT
	.align		4
.L_384:
        /*002c*/ 	.byte	0x03, 0x1b
        /*002e*/ 	.short	0x00ff


	//----- nvinfo : EIATTR_NUM_BARRIERS
	.align		4
        /*0030*/ 	.byte	0x02, 0x4c
        /*0032*/ 	.byte	0x02
	.zero		1


	//----- nvinfo : EIATTR_ANNOTATIONS
	.align		4
        /*0034*/ 	.byte	0x04, 0x55
        /*0036*/ 	.short	(.L_386 - .L_385)


	//   ....[0]....
.L_385:
        /* <DEDUP_REMOVED lines=96> */


	//----- nvinfo : EIATTR_MERCURY_ISA_VERSION
	.align		4
.L_386:
        /*0628*/ 	.byte	0x03, 0x5f
        /*062a*/ 	.short	0x0000


	//----- nvinfo : EIATTR_COOP_GROUP_MASK_REGIDS
	.align		4
        /*062c*/ 	.byte	0x04, 0x29
        /*062e*/ 	.short	(.L_388 - .L_387)


	//   ....[0]....
.L_387:
        /*0630*/ 	.word	0xffffffff


	//   ....[1]....
        /*0634*/ 	.word	0xffffffff


	//   ....[2]....
        /*0638*/ 	.word	0xffffffff


	//   ....[3]....
        /*063c*/ 	.word	0xffffffff


	//   ....[4]....
        /*0640*/ 	.word	0xffffffff


	//   ....[5]....
        /*0644*/ 	.word	0xffffffff


	//   ....[6]....
        /*0648*/ 	.word	0xffffffff


	//   ....[7]....
        /*064c*/ 	.word	0xffffffff


	//   ....[8]....
        /*0650*/ 	.word	0xffffffff


	//   ....[9]....
        /*0654*/ 	.word	0xffffffff


	//   ....[10]....
        /*0658*/ 	.word	0xffffffff


	//   ....[11]....
        /*065c*/ 	.word	0xffffffff


	//   ....[12]....
        /*0660*/ 	.word	0xffffffff


	//   ....[13]....
        /*0664*/ 	.word	0xffffffff


	//   ....[14]....
        /*0668*/ 	.word	0xffffffff


	//   ....[15]....
        /*066c*/ 	.word	0xffffffff


	//   ....[16]....
        /*0670*/ 	.word	0xffffffff


	//   ....[17]....
        /*0674*/ 	.word	0xffffffff


	//   ....[18]....
        /*0678*/ 	.word	0xffffffff


	//   ....[19]....
        /*067c*/ 	.word	0xffffffff


	//   ....[20]....
        /*0680*/ 	.word	0xffffffff


	//   ....[21]....
        /*0684*/ 	.word	0xffffffff


	//   ....[22]....
        /*0688*/ 	.word	0xffffffff


	//   ....[23]....
        /*068c*/ 	.word	0xffffffff


	//   ....[24]....
        /*0690*/ 	.word	0xffffffff


	//   ....[25]....
        /*0694*/ 	.word	0xffffffff


	//   ....[26]....
        /*0698*/ 	.word	0xffffffff


	//   ....[27]....
        /*069c*/ 	.word	0xffffffff


	//   ....[28]....
        /*06a0*/ 	.word	0xffffffff


	//   ....[29]....
        /*06a4*/ 	.word	0xffffffff


	//   ....[30]....
        /*06a8*/ 	.word	0xffffffff


	//   ....[31]....
        /*06ac*/ 	.word	0xffffffff


	//   ....[32]....
        /*06b0*/ 	.word	0xffffffff


	//   ....[33]....
        /*06b4*/ 	.word	0xffffffff


	//   ....[34]....
        /*06b8*/ 	.word	0xffffffff


	//   ....[35]....
        /*06bc*/ 	.word	0xffffffff


	//   ....[36]....
        /*06c0*/ 	.word	0xffffffff


	//   ....[37]....
        /*06c4*/ 	.word	0xffffffff


	//   ....[38]....
        /*06c8*/ 	.word	0xffffffff


	//   ....[39]....
        /*06cc*/ 	.word	0xffffffff


	//   ....[40]....
        /*06d0*/ 	.word	0xffffffff


	//   ....[41]....
        /*06d4*/ 	.word	0xffffffff


	//   ....[42]....
        /*06d8*/ 	.word	0xffffffff


	//   ....[43]....
        /*06dc*/ 	.word	0xffffffff


	//   ....[44]....
        /*06e0*/ 	.word	0xffffffff


	//   ....[45]....
        /*06e4*/ 	.word	0xffffffff


	//   ....[46]....
        /*06e8*/ 	.word	0xffffffff


	//   ....[47]....
        /*06ec*/ 	.word	0xffffffff


	//   ....[48]....
        /*06f0*/ 	.word	0xffffffff


	//----- nvinfo : EIATTR_COOP_GROUP_INSTR_OFFSETS
	.align		4
.L_388:
        /*06f4*/ 	.byte	0x04, 0x28
        /*06f6*/ 	.short	(.L_390 - .L_389)


	//   ....[0]....
.L_389:
        /*06f8*/ 	.word	0x00000090


	//   ....[1]....
        /*06fc*/ 	.word	0x00001160


	//   ....[2]....
        /*0700*/ 	.word	0x000011a0


	//   ....[3]....
        /*0704*/ 	.word	0x000012f0


	//   ....[4]....
        /*0708*/ 	.word	0x00001320


	//   ....[5]....
        /*070c*/ 	.word	0x00001470


	//   ....[6]....
        /*0710*/ 	.word	0x000014a0


	//   ....[7]....
        /*0714*/ 	.word	0x00001610


	//   ....[8]....
        /*0718*/ 	.word	0x00001670


	//   ....[9]....
        /*071c*/ 	.word	0x000031f0


	//   ....[10]....
        /*0720*/ 	.word	0x00003220


	//   ....[11]....
        /*0724*/ 	.word	0x00003a80


	//   ....[12]....
        /*0728*/ 	.word	0x00003be0


	//   ....[13]....
        /*072c*/ 	.word	0x00003c00


	//   ....[14]....
        /*0730*/ 	.word	0x00003c60


	//   ....[15]....
        /*0734*/ 	.word	0x000077d0


	//   ....[16]....
        /*0738*/ 	.word	0x000077f0


	//   ....[17]....
        /*073c*/ 	.word	0x00007dc0


	//   ....[18]....
        /*0740*/ 	.word	0x00007ef0


	//   ....[19]....
        /*0744*/ 	.word	0x00007fa0


	//   ....[20]....
        /*0748*/ 	.word	0x00007fc0


	//   ....[21]....
        /*074c*/ 	.word	0x0000bae0


	//   ....[22]....
        /*0750*/ 	.word	0x0000bb30


	//   ....[23]....
        /*0754*/ 	.word	0x0000c320


	//   ....[24]....
        /*0758*/ 	.word	0x0000c340


	//   ....[25]....
        /*075c*/ 	.word	0x0000de00


	//   ....[26]....
        /*0760*/ 	.word	0x0000de10


	//   ....[27]....
        /*0764*/ 	.word	0x0000de40


	//   ....[28]....
        /*0768*/ 	.word	0x0000de60


	//   ....[29]....
        /*076c*/ 	.word	0x0000f7e0


	//   ....[30]....
        /*0770*/ 	.word	0x0000f820


	//   ....[31]....
        /*0774*/ 	.word	0x0000f850


	//   ....[32]....
        /*0778*/ 	.word	0x0000f870


	//   ....[33]....
        /*077c*/ 	.word	0x0000fa90


	//   ....[34]....
        /*0780*/ 	.word	0x0000faa0


	//   ....[35]....
        /*0784*/ 	.word	0x0000fca0


	//   ....[36]....
        /*0788*/ 	.word	0x0000fcd0


	//   ....[37]....
        /*078c*/ 	.word	0x0000fe90


	//   ....[38]....
        /*0790*/ 	.word	0x0000fec0


	//   ....[39]....
        /*0794*/ 	.word	0x00010080


	//   ....[40]....
        /*0798*/ 	.word	0x000100a0


	//   ....[41]....
        /*079c*/ 	.word	0x00010910


	//   ....[42]....
        /*07a0*/ 	.word	0x00010930


	//   ....[43]....
        /*07a4*/ 	.word	0x00010af0


	//   ....[44]....
        /*07a8*/ 	.word	0x00010b20


	//   ....[45]....
        /*07ac*/ 	.word	0x00010cb0


	//   ....[46]....
        /*07b0*/ 	.word	0x00010ce0


	//   ....[47]....
        /*07b4*/ 	.word	0x00010e70


	//   ....[48]....
        /*07b8*/ 	.word	0x00010e90


	//----- nvinfo : EIATTR_EXIT_INSTR_OFFSETS
	.align		4
.L_390:
        /*07bc*/ 	.byte	0x04, 0x1c
        /*07be*/ 	.short	(.L_392 - .L_391)


	//   ....[0]....
.L_391:
        /*07c0*/ 	.word	0x00000350


	//   ....[1]....
        /*07c4*/ 	.word	0x000100b0


	//   ....[2]....
        /*07c8*/ 	.word	0x000101f0


	//   ....[3]....
        /*07cc*/ 	.word	0x00010250


	//   ....[4]....
        /*07d0*/ 	.word	0x00010ea0


	//   ....[5]....
        /*07d4*/ 	.word	0x00010fb0


	//   ....[6]....
        /*07d8*/ 	.word	0x00011010


	//----- nvinfo : EIATTR_CTAIDZ_USED
	.align		4
.L_392:
        /*07dc*/ 	.byte	0x01, 0x04
	.zero		2


	//----- nvinfo : EIATTR_MAX_THREADS
	.align		4
        /*07e0*/ 	.byte	0x04, 0x05
        /*07e2*/ 	.short	(.L_394 - .L_393)
.L_393:
        /*07e4*/ 	.word	0x00000100
        /*07e8*/ 	.word	0x00000001
        /*07ec*/ 	.word	0x00000001


	//----- nvinfo : EIATTR_CRS_STACK_SIZE
	.align		4
.L_394:
        /*07f0*/ 	.byte	0x04, 0x1e
        /*07f2*/ 	.short	(.L_396 - .L_395)
.L_395:
        /*07f4*/ 	.word	0x00000000
.L_396:


//--------------------- .nv.info._ZN7cutlass13device_kernelIN5flash19enable_sm80_to_sm89INS1_16FlashAttnFwdSm80INS1_25CollectiveMainloopFwdSm80ILi8ELi1ELb0EN4cute5tupleIJNS5_1CILi128EEENS7_ILi32EEENS7_ILi256EEEEEELi256ENS_6half_tEfNS_4arch4Sm80ELb1ELb0ELb1ELb1ELb0ELb1ELb1ELb0EEENS1_21CollectiveEpilogueFwdINS6_IJS8_SA_S9_EEENS6_IJNS7_ILi1EEESI_SI_EEESC_SE_Li256ELb1ELb1ELb0ELb0EEENS1_19SingleTileSchedulerILb1ELb0ELb1ELi128EEEEEEEEEvNT_6ParamsE --------------------------
	.section	.nv.info._ZN7cutlass13device_kernelIN5flash19enable_sm80_to_sm89INS1_16FlashAttnFwdSm80INS1_25CollectiveMainloopFwdSm80ILi8ELi1ELb0EN4cute5tupleIJNS5_1CILi128EEENS7_ILi32EEENS7_ILi256EEEEEELi256ENS_6half_tEfNS_4arch4Sm80ELb1ELb0ELb1ELb1ELb0ELb1ELb1ELb0EEENS1_21CollectiveEpilogueFwdINS6_IJS8_SA_S9_EEENS6_IJNS7_ILi1EEESI_SI_EEESC_SE_Li256ELb1ELb1ELb0ELb0EEENS1_19SingleTileSchedulerILb1ELb0ELb1ELi128EEEEEEEEEvNT_6ParamsE,"",@"SHT_CUDA_INFO"
	.sectionflags	@""
	.align	4


	//----- nvinfo : EIATTR_CUDA_API_VERSION
	.align		4
        /*0000*/ 	.byte	0x04, 0x37
        /*0002*/ 	.short	(.L_398 - .L_397)
.L_397:
        /*0004*/ 	.word	0x00000082


	//----- nvinfo : EIATTR_SW2861232_WAR
	.align		4
.L_398:
        /*0008*/ 	.byte	0x01, 0x35
	.zero		2


	//----- nvinfo : EIATTR_PARAM_CBANK
	.align		4
        /*000c*/ 	.byte	0x04, 0x0a
        /*000e*/ 	.short	(.L_400 - .L_399)
	.align		4
.L_399:
        /*0010*/ 	.word	index@(.nv.constant0._ZN7cutlass13device_kernelIN5flash19enable_sm80_to_sm89INS1_16FlashAttnFwdSm80INS1_25CollectiveMainloopFwdSm80ILi8ELi1ELb0EN4cute5tupleIJNS5_1CILi128EEENS7_ILi32EEENS7_ILi256EEEEEELi256ENS_6half_tEfNS_4arch4Sm80ELb1ELb0ELb1ELb1ELb0ELb1ELb1ELb0EEENS1_21CollectiveEpilogueFwdINS6_IJS8_SA_S9_EEENS6_IJNS7_ILi1EEESI_SI_EEESC_SE_Li256ELb1ELb1ELb0ELb0EEENS1_19SingleTileSchedulerILb1ELb0ELb1ELi128EEEEEEEEEvNT_6ParamsE)
        /*0014*/ 	.short	0x0160
        /*0016*/ 	.short	0x0418


	//----- nvinfo : EIATTR_CBANK_PARAM_SIZE
	.align		4
.L_400:
        /*0018*/ 	.byte	0x03, 0x19
        /*001a*/ 	.short	0x0418


	//----- nvinfo : EIATTR_KPARAM_INFO
	.align		4
        /*001c*/ 	.byte	0x04, 0x17
        /*001e*/ 	.short	(.L_402 - .L_401)
.L_401:
        /*0020*/ 	.word	0x00000000
        /*0024*/ 	.short	0x0000
        /*0026*/ 	.short	0x0000
        /*0028*/ 	.byte	0x00, 0xf0, 0x61, 0x10


	//----- nvinfo : EIATTR_MAXREG_COUNT
	.align		4
.L_402:
        /*002c*/ 	.byte	0x03, 0x1b
        /*002e*/ 	.short	0x00ff


	//----- nvinfo : EIATTR_NUM_BARRIERS
	.align		4
        /*0030*/ 	.byte	0x02, 0x4c
        /*0032*/ 	.byte	0x02
	.zero		1


	//----- nvinfo : EIATTR_MERCURY_ISA_VERSION
	.align		4
        /*0034*/ 	.byte	0x03, 0x5f
        /*0036*/ 	.short	0x0000


	//----- nvinfo : EIATTR_COOP_GROUP_MASK_REGIDS
	.align		4
        /*0038*/ 	.byte	0x04, 0x29
        /*003a*/ 	.short	(.L_404 - .L_403)


	//   ....[0]....
.L_403:
        /*003c*/ 	.word	0xffffffff


	//   ....[1]....
        /*0040*/ 	.word	0xffffffff


	//   ....[2]....
        /*0044*/ 	.word	0xffffffff


	//   ....[3]....
        /*0048*/ 	.word	0xffffffff


	//   ....[4]....
        /*004c*/ 	.word	0xffffffff


	//   ....[5]....
        /*0050*/ 	.word	0xffffffff


	//   ....[6]....
        /*0054*/ 	.word	0xffffffff


	//   ....[7]....
        /*0058*/ 	.word	0xffffffff


	//   ....[8]....
        /*005c*/ 	.word	0xffffffff


	//   ....[9]....
        /*0060*/ 	.word	0xffffffff


	//   ....[10]....
        /*0064*/ 	.word	0xffffffff


	//   ....[11]....
        /*0068*/ 	.word	0xffffffff


	//   ....[12]....
        /*006c*/ 	.word	0xffffffff


	//   ....[13]....
        /*0070*/ 	.word	0xffffffff


	//   ....[14]....
        /*0074*/ 	.word	0xffffffff


	//   ....[15]....
        /*0078*/ 	.word	0xffffffff


	//   ....[16]....
        /*007c*/ 	.word	0xffffffff


	//   ....[17]....
        /*0080*/ 	.word	0xffffffff


	//   ....[18]....
        /*0084*/ 	.word	0xffffffff


	//   ....[19]....
        /*0088*/ 	.word	0xffffffff


	//   ....[20]....
        /*008c*/ 	.word	0xffffffff


	//   ....[21]....
        /*0090*/ 	.word	0xffffffff


	//   ....[22]....
        /*0094*/ 	.word	0xffffffff


	//   ....[23]....
        /*0098*/ 	.word	0xffffffff


	//   ....[24]....
        /*009c*/ 	.word	0xffffffff


	//   ....[25]....
        /*00a0*/ 	.word	0xffffffff


	//   ....[26]....
        /*00a4*/ 	.word	0xffffffff


	//   ....[27]....
        /*00a8*/ 	.word	0xffffffff


	//   ....[28]....
        /*00ac*/ 	.word	0xffffffff


	//   ....[29]....
        /*00b0*/ 	.word	0xffffffff


	//   ....[30]....
        /*00b4*/ 	.word	0xffffffff


	//   ....[31]....
        /*00b8*/ 	.word	0xffffffff


	//   ....[32]....
        /*00bc*/ 	.word	0xffffffff


	//   ....[33]....
        /*00c0*/ 	.word	0xffffffff


	//   ....[34]....
        /*00c4*/ 	.word	0xffffffff


	//   ....[35]....
        /*00c8*/ 	.word	0xffffffff


	//   ....[36]....
        /*00cc*/ 	.word	0xffffffff


	//   ....[37]....
        /*00d0*/ 	.word	0xffffffff


	//   ....[38]....
        /*00d4*/ 	.word	0xffffffff


	//   ....[39]....
        /*00d8*/ 	.word	0xffffffff


	//   ....[40]....
        /*00dc*/ 	.word	0xffffffff


	//   ....[41]....
        /*00e0*/ 	.word	0xffffffff


	//   ....[42]....
        /*00e4*/ 	.word	0xffffffff


	//   ....[43]....
        /*00e8*/ 	.word	0xffffffff


	//   ....[44]....
        /*00ec*/ 	.word	0xffffffff


	//   ....[45]....
        /*00f0*/ 	.word	0xffffffff


	//   ....[46]....
        /*00f4*/ 	.word	0xffffffff


	//   ....[47]....
        /*00f8*/ 	.word	0xffffffff


	//   ....[48]....
        /*00fc*/ 	.word	0xffffffff


	//   ....[49]....
        /*0100*/ 	.word	0xffffffff


	//   ....[50]....
        /*0104*/ 	.word	0xffffffff


	//   ....[51]....
        /*0108*/ 	.word	0xffffffff


	//   ....[52]....
        /*010c*/ 	.word	0xffffffff


	//   ....[53]....
        /*0110*/ 	.word	0xffffffff


	//   ....[54]....
        /*0114*/ 	.word	0xffffffff


	//   ....[55]....
        /*0118*/ 	.word	0xffffffff


	//   ....[56]....
        /*011c*/ 	.word	0xffffffff


	//   ....[57]....
        /*0120*/ 	.word	0xffffffff


	//   ....[58]....
        /*0124*/ 	.word	0xffffffff


	//   ....[59]....
        /*0128*/ 	.word	0xffffffff


	//   ....[60]....
        /*012c*/ 	.word	0xffffffff


	//   ....[61]....
        /*0130*/ 	.word	0xffffffff


	//   ....[62]....
        /*0134*/ 	.word	0xffffffff


	//   ....[63]....
        /*0138*/ 	.word	0xffffffff


	//   ....[64]....
        /*013c*/ 	.word	0xffffffff


	//   ....[65]....
        /*0140*/ 	.word	0xffffffff


	//   ....[66]....
        /*0144*/ 	.word	0xffffffff


	//   ....[67]....
        /*0148*/ 	.word	0xffffffff


	//   ....[68]....
        /*014c*/ 	.word	0xffffffff


	//   ....[69]....
        /*0150*/ 	.word	0xffffffff


	//   ....[70]....
        /*0154*/ 	.word	0xffffffff


	//   ....[71]....
        /*0158*/ 	.word	0xffffffff


	//   ....[72]....
        /*015c*/ 	.word	0xffffffff


	//   ....[73]....
        /*0160*/ 	.word	0xffffffff


	//   ....[74]....
        /*0164*/ 	.word	0xffffffff


	//   ....[75]....
        /*0168*/ 	.word	0xffffffff


	//   ....[76]....
        /*016c*/ 	.word	0xffffffff


	//   ....[77]....
        /*0170*/ 	.word	0xffffffff


	//   ....[78]....
        /*0174*/ 	.word	0xffffffff


	//   ....[79]....
        /*0178*/ 	.word	0xffffffff


	//   ....[80]....
        /*017c*/ 	.word	0xffffffff


	//----- nvinfo : EIATTR_COOP_GROUP_INSTR_OFFSETS
	.align		4
.L_404:
        /*0180*/ 	.byte	0x04, 0x28
        /*0182*/ 	.short	(.L_406 - .L_405)


	//   ....[0]....
.L_405:
        /*0184*/ 	.word	0x00000060


	//   ....[1]....
        /*0188*/ 	.word	0x00004d70


	//   ....[2]....
        /*018c*/ 	.word	0x00004db0


	//   ....[3]....
        /*0190*/ 	.word	0x00005330


	//   ....[4]....
        /*0194*/ 	.word	0x00005340


	//   ....[5]....
        /*0198*/ 	.word	0x00005540


	//   ....[6]....
        /*019c*/ 	.word	0x00005570


	//   ....[7]....
        /*01a0*/ 	.word	0x00005780


	//   ....[8]....
        /*01a4*/ 	.word	0x000057a0


	//   ....[9]....
        /*01a8*/ 	.word	0x00005e50


	//   ....[10]....
        /*01ac*/ 	.word	0x00005e70


	//   ....[11]....
        /*01b0*/ 	.word	0x00005e90


	//   ....[12]....
        /*01b4*/ 	.word	0x00005ea0


	//   ....[13]....
        /*01b8*/ 	.word	0x00006270


	//   ....[14]....
        /*01bc*/ 	.word	0x000062c0


	//   ....[15]....
        /*01c0*/ 	.word	0x00006300


	//   ....[16]....
        /*01c4*/ 	.word	0x00006340


	//   ....[17]....
        /*01c8*/ 	.word	0x00006680


	//   ....[18]....
        /*01cc*/ 	.word	0x00006720


	//   ....[19]....
        /*01d0*/ 	.word	0x000067a0


	//   ....[20]....
        /*01d4*/ 	.word	0x00006810


	//   ....[21]....
        /*01d8*/ 	.word	0x00006b80


	//   ....[22]....
        /*01dc*/ 	.word	0x00006be0


	//   ....[23]....
        /*01e0*/ 	.word	0x00006c20


	//   ....[24]....
        /*01e4*/ 	.word	0x00006c60


	//   ....[25]....
        /*01e8*/ 	.word	0x0000a330


	//   ....[26]....
        /*01ec*/ 	.word	0x0000a350


	//   ....[27]....
        /*01f0*/ 	.word	0x0000a370


	//   ....[28]....
        /*01f4*/ 	.word	0x0000a380


	//   ....[29]....
        /*01f8*/ 	.word	0x0000a580


	//   ....[30]....
        /*01fc*/ 	.word	0x0000a620


	//   ....[31]....
        /*0200*/ 	.word	0x0000a670


	//   ....[32]....
        /*0204*/ 	.word	0x0000a6e0


	//   ....[33]....
        /*0208*/ 	.word	0x0000a980


	//   ....[34]....
        /*020c*/ 	.word	0x0000aa20


	//   ....[35]....
        /*0210*/ 	.word	0x0000aaa0


	//   ....[36]....
        /*0214*/ 	.word	0x0000ab10


	//   ....[37]....
        /*0218*/ 	.word	0x0000ada0


	//   ....[38]....
        /*021c*/ 	.word	0x0000ae40


	//   ....[39]....
        /*0220*/ 	.word	0x0000ae90


	//   ....[40]....
        /*0224*/ 	.word	0x0000aee0


	//   ....[41]....
        /*0228*/ 	.word	0x0000f6f0


	//   ....[42]....
        /*022c*/ 	.word	0x0000f710


	//   ....[43]....
        /*0230*/ 	.word	0x0000fac0


	//   ....[44]....
        /*0234*/ 	.word	0x0000fbe0


	//   ....[45]....
        /*0238*/ 	.word	0x0000fc00


	//   ....[46]....
        /*023c*/ 	.word	0x0000fc80


	//   ....[47]....
        /*0240*/ 	.word	0x000111e0


	//   ....[48]....
        /*0244*/ 	.word	0x00011230


	//   ....[49]....
        /*0248*/ 	.word	0x00011540


	//   ....[50]....
        /*024c*/ 	.word	0x00011690


	//   ....[51]....
        /*0250*/ 	.word	0x000116c0


	//   ....[52]....
        /*0254*/ 	.word	0x00011750


	//   ....[53]....
        /*0258*/ 	.word	0x00013660


	//   ....[54]....
        /*025c*/ 	.word	0x00013690


	//   ....[55]....
        /*0260*/ 	.word	0x000136b0


	//   ....[56]....
        /*0264*/ 	.word	0x000136d0


	//   ....[57]....
        /*0268*/ 	.word	0x00014a10


	//   ....[58]....
        /*026c*/ 	.word	0x00014a40


	//   ....[59]....
        /*0270*/ 	.word	0x00014a90


	//   ....[60]....
        /*0274*/ 	.word	0x00014aa0


	//   ....[61]....
        /*0278*/ 	.word	0x00016380


	//   ....[62]....
        /*027c*/ 	.word	0x000163e0


	//   ....[63]....
        /*0280*/ 	.word	0x00016430


	//   ....[64]....
        /*0284*/ 	.word	0x00016470


	//   ....[65]....
        /*0288*/ 	.word	0x00016690


	//   ....[66]....
        /*028c*/ 	.word	0x000166a0


	//   ....[67]....
        /*0290*/ 	.word	0x000168a0


	//   ....[68]....
        /*0294*/ 	.word	0x000168d0


	//   ....[69]....
        /*0298*/ 	.word	0x00016a90


	//   ....[70]....
        /*029c*/ 	.word	0x00016ac0


	//   ....[71]....
        /*02a0*/ 	.word	0x00016c80


	//   ....[72]....
        /*02a4*/ 	.word	0x00016ca0


	//   ....[73]....
        /*02a8*/ 	.word	0x00017500


	//   ....[74]....
        /*02ac*/ 	.word	0x00017520


	//   ....[75]....
        /*02b0*/ 	.word	0x000176b0


	//   ....[76]....
        /*02b4*/ 	.word	0x000176e0


	//   ....[77]....
        /*02b8*/ 	.word	0x00017870


	//   ....[78]....
        /*02bc*/ 	.word	0x000178a0


	//   ....[79]....
        /*02c0*/ 	.word	0x00017a30


	//   ....[80]....
        /*02c4*/ 	.word	0x00017a50


	//----- nvinfo : EIATTR_EXIT_INSTR_OFFSETS
	.align		4
.L_406:
        /*02c8*/ 	.byte	0x04, 0x1c
        /*02ca*/ 	.short	(.L_408 - .L_407)


	//   ....[0]....
.L_407:
        /*02cc*/ 	.word	0x00000330


	//   ....[1]....
        /*02d0*/ 	.word	0x00016cb0


	//   ....[2]....
        /*02d4*/ 	.word	0x00016df0


	//   ....[3]....
        /*02d8*/ 	.word	0x00016e50


	//   ....[4]....
        /*02dc*/ 	.word	0x00017a60


	//   ....[5]....
        /*02e0*/ 	.word	0x00017b70


	//   ....[6]....
        /*02e4*/ 	.word	0x00017bd0


	//----- nvinfo : EIATTR_CTAIDZ_USED
	.align		4
.L_408:
        /*02e8*/ 	.byte	0x01, 0x04
	.zero		2


	//----- nvinfo : EIATTR_MAX_THREADS
	.align		4
        /*02ec*/ 	.byte	0x04, 0x05
        /*02ee*/ 	.short	(.L_410 - .L_409)
.L_409:
        /*02f0*/ 	.word	0x00000100
        /*02f4*/ 	.word	0x00000001
        /*02f8*/ 	.word	0x00000001


	//----- nvinfo : EIATTR_CRS_STACK_SIZE
	.align		4
.L_410:
        /*02fc*/ 	.byte	0x04, 0x1e
        /*02fe*/ 	.short	(.L_412 - .L_411)
.L_411:
        /*0300*/ 	.word	0x00000000
.L_412:


//--------------------- .nv.info._ZN7cutlass13device_kernelIN5flash19enable_sm80_to_sm89INS1_16FlashAttnFwdSm80INS1_25CollectiveMainloopFwdSm80ILi8ELi1ELb0EN4cute5tupleIJNS5_1CILi128EEENS7_ILi96EEENS7_ILi256EEEEEELi256ENS_6half_tEfNS_4arch4Sm80ELb0ELb0ELb1ELb0ELb0ELb0ELb1ELb0EEENS1_21CollectiveEpilogueFwdINS6_IJS8_SA_S9_EEENS6_IJNS7_ILi1EEESI_SI_EEESC_SE_Li256ELb0ELb1ELb0ELb0EEENS1_19SingleTileSchedulerILb0ELb0ELb1ELi128EEEEEEEEEvNT_6ParamsE --------------------------
	.section	.nv.info._ZN7cutlass13device_kernelIN5flash19enable_sm80_to_sm89INS1_16FlashAttnFwdSm80INS1_25CollectiveMainloopFwdSm80ILi8ELi1ELb0EN4cute5tupleIJNS5_1CILi128EEENS7_ILi96EEENS7_ILi256EEEEEELi256ENS_6half_tEfNS_4arch4Sm80ELb0ELb0ELb1ELb0ELb0ELb0ELb1ELb0EEENS1_21CollectiveEpilogueFwdINS6_IJS8_SA_S9_EEENS6_IJNS7_ILi1EEESI_SI_EEESC_SE_Li256ELb0ELb1ELb0ELb0EEENS1_19SingleTileSchedulerILb0ELb0ELb1ELi128EEEEEEEEEvNT_6ParamsE,"",@"SHT_CUDA_INFO"
	.sectionflags	@""
	.align	4


	//----- nvinfo : EIATTR_CUDA_API_VERSION
	.align		4
        /*0000*/ 	.byte	0x04, 0x37
        /*0002*/ 	.short	(.L_414 - .L_413)
.L_413:
        /*0004*/ 	.word	0x00000082


	//----- nvinfo : EIATTR_SW2861232_WAR
	.align		4
.L_414:
        /*0008*/ 	.byte	0x01, 0x35
	.zero		2


	//----- nvinfo : EIATTR_PARAM_CBANK
	.align		4
        /*000c*/ 	.byte	0x04, 0x0a
        /*000e*/ 	.short	(.L_416 - .L_415)
	.align		4
.L_415:
        /*0010*/ 	.word	index@(.nv.constant0._ZN7cutlass13device_kernelIN5flash19enable_sm80_to_sm89INS1_16FlashAttnFwdSm80INS1_25CollectiveMainloopFwdSm80ILi8ELi1ELb0EN4cute5tupleIJNS5_1CILi128EEENS7_ILi96EEENS7_ILi256EEEEEELi256ENS_6half_tEfNS_4arch4Sm80ELb0ELb0ELb1ELb0ELb0ELb0ELb1ELb0EEENS1_21CollectiveEpilogueFwdINS6_IJS8_SA_S9_EEENS6_IJNS7_ILi1EEESI_SI_EEESC_SE_Li256ELb0ELb1ELb0ELb0EEENS1_19SingleTileSchedulerILb0ELb0ELb1ELi128EEEEEEEEEvNT_6ParamsE)
        /*0014*/ 	.short	0x0160
        /*0016*/ 	.short	0x0418


	//----- nvinfo : EIATTR_CBANK_PARAM_SIZE
	.align		4
.L_416:
        /*0018*/ 	.byte	0x03, 0x19
        /*001a*/ 	.short	0x0418


	//----- nvinfo : EIATTR_KPARAM_INFO
	.align		4
        /*001c*/ 	.byte	0x04, 0x17
        /*001e*/ 	.short	(.L_418 - .L_417)
.L_417:
        /*0020*/ 	.word	0x00000000
        /*0024*/ 	.short	0x0000
        /*0026*/ 	.short	0x0000
        /*0028*/ 	.byte	0x00, 0xf0, 0x61, 0x10


	//----- nvinfo : EIATTR_MAXREG_COUNT
	.align		4
.L_418:
        /*002c*/ 	.byte	0x03, 0x1b
        /*002e*/ 	.short	0x00ff


	//----- nvinfo : EIATTR_NUM_BARRIERS
	.align		4
        /*0030*/ 	.byte	0x02, 0x4c
        /*0032*/ 	.byte	0x02
	.zero		1


	//----- nvinfo : EIATTR_ANNOTATIONS
	.align		4
        /*0034*/ 	.byte	0x04, 0x55
        /*0036*/ 	.short	(.L_420 - .L_419)


	//   ....[0]....
.L_419:
        /* <DEDUP_REMOVED lines=26> */


	//----- nvinfo : EIATTR_MERCURY_ISA_VERSION
	.align		4
.L_420:
        /*01c8*/ 	.byte	0x03, 0x5f
        /*01ca*/ 	.short	0x0000


	//----- nvinfo : EIATTR_COOP_GROUP_MASK_REGIDS
	.align		4
        /*01cc*/ 	.byte	0x04, 0x29
        /*01ce*/ 	.short	(.L_422 - .L_421)


	//   ....[0]....
.L_421:
        /*01d0*/ 	.word	0xffffffff


	//   ....[1]....
        /*01d4*/ 	.word	0xffffffff


	//   ....[2]....
        /*01d8*/ 	.word	0xffffffff


	//   ....[3]....
        /*01dc*/ 	.word	0xffffffff


	//   ....[4]....
        /*01e0*/ 	.word	0xffffffff


	//   ....[5]....
        /*01e4*/ 	.word	0xffffffff


	//   ....[6]....
        /*01e8*/ 	.word	0xffffffff


	//   ....[7]....
        /*01ec*/ 	.word	0xffffffff


	//   ....[8]....
        /*01f0*/ 	.word	0xffffffff


	//   ....[9]....
        /*01f4*/ 	.word	0xffffffff


	//   ....[10]....
        /*01f8*/ 	.word	0xffffffff


	//   ....[11]....
        /*01fc*/ 	.word	0xffffffff


	//   ....[12]....
        /*0200*/ 	.word	0xffffffff


	//   ....[13]....
        /*0204*/ 	.word	0xffffffff


	//   ....[14]....
        /*0208*/ 	.word	0xffffffff


	//   ....[15]....
        /*020c*/ 	.word	0xffffffff


	//   ....[16]....
        /*0210*/ 	.word	0xffffffff


	//   ....[17]....
        /*0214*/ 	.word	0xffffffff


	//   ....[18]....
        /*0218*/ 	.word	0xffffffff


	//   ....[19]....
        /*021c*/ 	.word	0xffffffff


	//   ....[20]....
        /*0220*/ 	.word	0xffffffff


	//   ....[21]....
        /*0224*/ 	.word	0xffffffff


	//   ....[22]....
        /*0228*/ 	.word	0xffffffff


	//   ....[23]....
        /*022c*/ 	.word	0xffffffff


	//   ....[24]....
        /*0230*/ 	.word	0xffffffff


	//   ....[25]....
        /*0234*/ 	.word	0xffffffff


	//   ....[26]....
        /*0238*/ 	.word	0xffffffff


	//   ....[27]....
        /*023c*/ 	.word	0xffffffff


	//   ....[28]....
        /*0240*/ 	.word	0xffffffff


	//   ....[29]....
        /*0244*/ 	.word	0xffffffff


	//   ....[30]....
        /*0248*/ 	.word	0xffffffff


	//   ....[31]....
        /*024c*/ 	.word	0xffffffff


	//----- nvinfo : EIATTR_COOP_GROUP_INSTR_OFFSETS
	.align		4
.L_422:
        /*0250*/ 	.byte	0x04, 0x28
        /*0252*/ 	.short	(.L_424 - .L_423)


	//   ....[0]....
.L_423:
        /*0254*/ 	.word	0x000003f0


	//   ....[1]....
        /*0258*/ 	.word	0x00000420


	//   ....[2]....
        /*025c*/ 	.word	0x00000450


	//   ....[3]....
        /*0260*/ 	.word	0x00000480


	//   ....[4]....
        /*0264*/ 	.word	0x00000730


	//   ....[5]....
        /*0268*/ 	.word	0x00000770


	//   ....[6]....
        /*026c*/ 	.word	0x00000940


	//   ....[7]....
        /*0270*/ 	.word	0x00000a10


	//   ....[8]....
        /*0274*/ 	.word	0x00003db0


	//   ....[9]....
        /*0278*/ 	.word	0x00003e70


	//   ....[10]....
        /*027c*/ 	.word	0x00003ec0


	//   ....[11]....
        /*0280*/ 	.word	0x00003f40


	//   ....[12]....
        /*0284*/ 	.word	0x00009060


	//   ....[13]....
        /*0288*/ 	.word	0x000090e0


	//   ....[14]....
        /*028c*/ 	.word	0x00009110


	//   ....[15]....
        /*0290*/ 	.word	0x000091f0


	//   ....[16]....
        /*0294*/ 	.word	0x0000bf70


	//   ....[17]....
        /*0298*/ 	.word	0x0000bf80


	//   ....[18]....
        /*029c*/ 	.word	0x0000bfd0


	//   ....[19]....
        /*02a0*/ 	.word	0x0000bff0


	//   ....[20]....
        /*02a4*/ 	.word	0x0000d7f0


	//   ....[21]....
        /*02a8*/ 	.word	0x0000d800


	//   ....[22]....
        /*02ac*/ 	.word	0x0000d820


	//   ....[23]....
        /*02b0*/ 	.word	0x0000d830


	//   ....[24]....
        /*02b4*/ 	.word	0x0000d950


	//   ....[25]....
        /*02b8*/ 	.word	0x0000d980


	//   ....[26]....
        /*02bc*/ 	.word	0x0000db50


	//   ....[27]....
        /*02c0*/ 	.word	0x0000db80


	//   ....[28]....
        /*02c4*/ 	.word	0x0000dd10


	//   ....[29]....
        /*02c8*/ 	.word	0x0000dd40


	//   ....[30]....
        /*02cc*/ 	.word	0x0000ded0


	//   ....[31]....
        /*02d0*/ 	.word	0x0000def0


	//----- nvinfo : EIATTR_EXIT_INSTR_OFFSETS
	.align		4
.L_424:
        /*02d4*/ 	.byte	0x04, 0x1c
        /*02d6*/ 	.short	(.L_426 - .L_425)


	//   ....[0]....
.L_425:
        /*02d8*/ 	.word	0x00000040


	//   ....[1]....
        /*02dc*/ 	.word	0x0000df00


	//   ....[2]....
        /*02e0*/ 	.word	0x0000e010


	//   ....[3]....
        /*02e4*/ 	.word	0x0000e070


	//----- nvinfo : EIATTR_CTAIDZ_USED
	.align		4
.L_426:
        /*02e8*/ 	.byte	0x01, 0x04
	.zero		2


	//----- nvinfo : EIATTR_MAX_THREADS
	.align		4
        /*02ec*/ 	.byte	0x04, 0x05
        /*02ee*/ 	.short	(.L_428 - .L_427)
.L_427:
        /*02f0*/ 	.word	0x00000100
        /*02f4*/ 	.word	0x00000001
        /*02f8*/ 	.word	0x00000001


	//----- nvinfo : EIATTR_CRS_STACK_SIZE
	.align		4
.L_428:
        /*02fc*/ 	.byte	0x04, 0x1e
        /*02fe*/ 	.short	(.L_430 - .L_429)
.L_429:
        /*0300*/ 	.word	0x00000000
.L_430:


//--------------------- .nv.info._ZN7cutlass13device_kernelIN5flash19enable_sm80_to_sm89INS1_16FlashAttnFwdSm80INS1_25CollectiveMainloopFwdSm80ILi8ELi1ELb0EN4cute5tupleIJNS5_1CILi128EEENS7_ILi96EEENS7_ILi256EEEEEELi256ENS_6half_tEfNS_4arch4Sm80ELb0ELb0ELb1ELb1ELb0ELb0ELb1ELb0EEENS1_21CollectiveEpilogueFwdINS6_IJS8_SA_S9_EEENS6_IJNS7_ILi1EEESI_SI_EEESC_SE_Li256ELb1ELb1ELb0ELb0EEENS1_19SingleTileSchedulerILb1ELb0ELb1ELi128EEEEEEEEEvNT_6ParamsE --------------------------
	.section	.nv.info._ZN7cutlass13device_kernelIN5flash19enable_sm80_to_sm89INS1_16FlashAttnFwdSm80INS1_25CollectiveMainloopFwdSm80ILi8ELi1ELb0EN4cute5tupleIJNS5_1CILi128EEENS7_ILi96EEENS7_ILi256EEEEEELi256ENS_6half_tEfNS_4arch4Sm80ELb0ELb0ELb1ELb1ELb0ELb0ELb1ELb0EEENS1_21CollectiveEpilogueFwdINS6_IJS8_SA_S9_EEENS6_IJNS7_ILi1EEESI_SI_EEESC_SE_Li256ELb1ELb1ELb0ELb0EEENS1_19SingleTileSchedulerILb1ELb0ELb1ELi128EEEEEEEEEvNT_6ParamsE,"",@"SHT_CUDA_INFO"
	.sectionflags	@""
	.align	4


	//----- nvinfo : EIATTR_CUDA_API_VERSION
	.align		4
        /*0000*/ 	.byte	0x04, 0x37
        /*0002*/ 	.short	(.L_432 - .L_431)
.L_431:
        /*0004*/ 	.word	0x00000082


	//----- nvinfo : EIATTR_SW2861232_WAR
	.align		4
.L_432:
        /*0008*/ 	.byte	0x01, 0x35
	.zero		2


	//----- nvinfo : EIATTR_PARAM_CBANK
	.align		4
        /*000c*/ 	.byte	0x04, 0x0a
        /*000e*/ 	.short	(.L_434 - .L_433)
	.align		4
.L_433:
        /*0010*/ 	.word	index@(.nv.constant0._ZN7cutlass13device_kernelIN5flash19enable_sm80_to_sm89INS1_16FlashAttnFwdSm80INS1_25CollectiveMainloopFwdSm80ILi8ELi1ELb0EN4cute5tupleIJNS5_1CILi128EEENS7_ILi96EEENS7_ILi256EEEEEELi256ENS_6half_tEfNS_4arch4Sm80ELb0ELb0ELb1ELb1ELb0ELb0ELb1ELb0EEENS1_21CollectiveEpilogueFwdINS6_IJS8_SA_S9_EEENS6_IJNS7_ILi1EEESI_SI_EEESC_SE_Li256ELb1ELb1ELb0ELb0EEENS1_19SingleTileSchedulerILb1ELb0ELb1ELi128EEEEEEEEEvNT_6ParamsE)
        /*0014*/ 	.short	0x0160
        /*0016*/ 	.short	0x0418


	//----- nvinfo : EIATTR_CBANK_PARAM_SIZE
	.align		4
.L_434:
        /*0018*/ 	.byte	0x03, 0x19
        /*001a*/ 	.short	0x0418


	//----- nvinfo : EIATTR_KPARAM_INFO
	.align		4
        /*001c*/ 	.byte	0x04, 0x17
        /*001e*/ 	.short	(.L_436 - .L_435)
.L_435:
        /*0020*/ 	.word	0x00000000
        /*0024*/ 	.short	0x0000
        /*0026*/ 	.short	0x0000
        /*0028*/ 	.byte	0x00, 0xf0, 0x61, 0x10


	//----- nvinfo : EIATTR_MAXREG_COUNT
	.align		4
.L_436:
        /*002c*/ 	.byte	0x03, 0x1b
        /*002e*/ 	.short	0x00ff


	//----- nvinfo : EIATTR_NUM_BARRIERS
	.align		4
        /*0030*/ 	.byte	0x02, 0x4c
        /*0032*/ 	.byte	0x02
	.zero		1


	//----- nvinfo : EIATTR_ANNOTATIONS
	.align		4
        /*0034*/ 	.byte	0x04, 0x55
        /*0036*/ 	.short	(.L_438 - .L_437)


	//   ....[0]....
.L_437:
        /* <DEDUP_REMOVED lines=22> */


	//----- nvinfo : EIATTR_MERCURY_ISA_VERSION
	.align		4
.L_438:
        /*0180*/ 	.byte	0x03, 0x5f
        /*0182*/ 	.short	0x0000


	//----- nvinfo : EIATTR_COOP_GROUP_MASK_REGIDS
	.align		4
        /*0184*/ 	.byte	0x04, 0x29
        /*0186*/ 	.short	(.L_440 - .L_439)


	//   ....[0]....
.L_439:
        /*0188*/ 	.word	0xffffffff


	//   ....[1]....
        /*018c*/ 	.word	0xffffffff


	//   ....[2]....
        /*0190*/ 	.word	0xffffffff


	//   ....[3]....
        /*0194*/ 	.word	0xffffffff


	//   ....[4]....
        /*0198*/ 	.word	0xffffffff


	//   ....[5]....
        /*019c*/ 	.word	0xffffffff


	//   ....[6]....
        /*01a0*/ 	.word	0xffffffff


	//   ....[7]....
        /*01a4*/ 	.word	0xffffffff


	//   ....[8]....
        /*01a8*/ 	.word	0xffffffff


	//   ....[9]....
        /*01ac*/ 	.word	0xffffffff


	//   ....[10]....
        /*01b0*/ 	.word	0xffffffff


	//   ....[11]....
        /*01b4*/ 	.word	0xffffffff


	//   ....[12]....
        /*01b8*/ 	.word	0xffffffff


	//   ....[13]....
        /*01bc*/ 	.word	0xffffffff


	//   ....[14]....
        /*01c0*/ 	.word	0xffffffff


	//   ....[15]....
        /*01c4*/ 	.word	0xffffffff


	//   ....[16]....
        /*01c8*/ 	.word	0xffffffff


	//   ....[17]....
        /*01cc*/ 	.word	0xffffffff


	//   ....[18]....
        /*01d0*/ 	.word	0xffffffff


	//   ....[19]....
        /*01d4*/ 	.word	0xffffffff


	//   ....[20]....
        /*01d8*/ 	.word	0xffffffff


	//   ....[21]....
        /*01dc*/ 	.word	0xffffffff


	//   ....[22]....
        /*01e0*/ 	.word	0xffffffff


	//   ....[23]....
        /*01e4*/ 	.word	0xffffffff


	//   ....[24]....
        /*01e8*/ 	.word	0xffffffff


	//   ....[25]....
        /*01ec*/ 	.word	0xffffffff


	//   ....[26]....
        /*01f0*/ 	.word	0xffffffff


	//   ....[27]....
        /*01f4*/ 	.word	0xffffffff


	//   ....[28]....
        /*01f8*/ 	.word	0xffffffff


	//   ....[29]....
        /*01fc*/ 	.word	0xffffffff


	//   ....[30]....
        /*0200*/ 	.word	0xffffffff


	//   ....[31]....
        /*0204*/ 	.word	0xffffffff


	//   ....[32]....
        /*0208*/ 	.word	0xffffffff


	//   ....[33]....
        /*020c*/ 	.word	0xffffffff


	//   ....[34]....
        /*0210*/ 	.word	0xffffffff


	//   ....[35]....
        /*0214*/ 	.word	0xffffffff


	//   ....[36]....
        /*0218*/ 	.word	0xffffffff


	//   ....[37]....
        /*021c*/ 	.word	0xffffffff


	//   ....[38]....
        /*0220*/ 	.word	0xffffffff


	//   ....[39]....
        /*0224*/ 	.word	0xffffffff


	//   ....[40]....
        /*0228*/ 	.word	0xffffffff


	//----- nvinfo : EIATTR_COOP_GROUP_INSTR_OFFSETS
	.align		4
.L_440:
        /*022c*/ 	.byte	0x04, 0x28
        /*022e*/ 	.short	(.L_442 - .L_441)


	//   ....[0]....
.L_441:
        /*0230*/ 	.word	0x00000090


	//   ....[1]....
        /*0234*/ 	.word	0x000010a0


	//   ....[2]....
        /*0238*/ 	.word	0x000010e0


	//   ....[3]....
        /*023c*/ 	.word	0x00001500


	//   ....[4]....
        /*0240*/ 	.word	0x00001530


	//   ....[5]....
        /*0244*/ 	.word	0x000017d0


	//   ....[6]....
        /*0248*/ 	.word	0x00001800


	//   ....[7]....
        /*024c*/ 	.word	0x000019e0


	//   ....[8]....
        /*0250*/ 	.word	0x00001a20


	//   ....[9]....
        /*0254*/ 	.word	0x00004ad0


	//   ....[10]....
        /*0258*/ 	.word	0x00004ba0


	//   ....[11]....
        /*025c*/ 	.word	0x00004bb0


	//   ....[12]....
        /*0260*/ 	.word	0x00004c00


	//   ....[13]....
        /*0264*/ 	.word	0x00009ed0


	//   ....[14]....
        /*0268*/ 	.word	0x00009f50


	//   ....[15]....
        /*026c*/ 	.word	0x00009f80


	//   ....[16]....
        /*0270*/ 	.word	0x0000a060


	//   ....[17]....
        /*0274*/ 	.word	0x0000cd30


	//   ....[18]....
        /*0278*/ 	.word	0x0000cd40


	//   ....[19]....
        /*027c*/ 	.word	0x0000cd70


	//   ....[20]....
        /*0280*/ 	.word	0x0000cd90


	//   ....[21]....
        /*0284*/ 	.word	0x0000e720


	//   ....[22]....
        /*0288*/ 	.word	0x0000e750


	//   ....[23]....
        /*028c*/ 	.word	0x0000e770


	//   ....[24]....
        /*0290*/ 	.word	0x0000e780


	//   ....[25]....
        /*0294*/ 	.word	0x0000e9a0


	//   ....[26]....
        /*0298*/ 	.word	0x0000e9b0


	//   ....[27]....
        /*029c*/ 	.word	0x0000ebb0


	//   ....[28]....
        /*02a0*/ 	.word	0x0000ebe0


	//   ....[29]....
        /*02a4*/ 	.word	0x0000eda0


	//   ....[30]....
        /*02a8*/ 	.word	0x0000edd0


	//   ....[31]....
        /*02ac*/ 	.word	0x0000ef90


	//   ....[32]....
        /*02b0*/ 	.word	0x0000efb0


	//   ....[33]....
        /*02b4*/ 	.word	0x0000f820


	//   ....[34]....
        /*02b8*/ 	.word	0x0000f840


	//   ....[35]....
        /*02bc*/ 	.word	0x0000fa00


	//   ....[36]....
        /*02c0*/ 	.word	0x0000fa30


	//   ....[37]....
        /*02c4*/ 	.word	0x0000fbc0


	//   ....[38]....
        /*02c8*/ 	.word	0x0000fbf0


	//   ....[39]....
        /*02cc*/ 	.word	0x0000fd80


	//   ....[40]....
        /*02d0*/ 	.word	0x0000fda0


	//----- nvinfo : EIATTR_EXIT_INSTR_OFFSETS
	.align		4
.L_442:
        /*02d4*/ 	.byte	0x04, 0x1c
        /*02d6*/ 	.short	(.L_444 - .L_443)


	//   ....[0]....
.L_443:
        /*02d8*/ 	.word	0x00000350


	//   ....[1]....
        /*02dc*/ 	.word	0x0000efc0


	//   ....[2]....
        /*02e0*/ 	.word	0x0000f100


	//   ....[3]....
        /*02e4*/ 	.word	0x0000f160


	//   ....[4]....
        /*02e8*/ 	.word	0x0000fdb0


	//   ....[5]....
        /*02ec*/ 	.word	0x0000fec0


	//   ....[6]....
        /*02f0*/ 	.word	0x0000ff20


	//----- nvinfo : EIATTR_CTAIDZ_USED
	.align		4
.L_444:
        /*02f4*/ 	.byte	0x01, 0x04
	.zero		2


	//----- nvinfo : EIATTR_MAX_THREADS
	.align		4
        /*02f8*/ 	.byte	0x04, 0x05
        /*02fa*/ 	.short	(.L_446 - .L_445)
.L_445:
        /*02fc*/ 	.word	0x00000100
        /*0300*/ 	.word	0x00000001
        /*0304*/ 	.word	0x00000001


	//----- nvinfo : EIATTR_CRS_STACK_SIZE
	.align		4
.L_446:
        /*0308*/ 	.byte	0x04, 0x1e
        /*030a*/ 	.short	(.L_448 - .L_447)
.L_447:
        /*030c*/ 	.word	0x00000000
.L_448:


//--------------------- .nv.info._ZN7cutlass13device_kernelIN5flash19enable_sm80_to_sm89INS1_16FlashAttnFwdSm80INS1_25CollectiveMainloopFwdSm80ILi8ELi1ELb0EN4cute5tupleIJNS5_1CILi128EEENS7_ILi48EEENS7_ILi256EEEEEELi256ENS_6half_tEfNS_4arch4Sm80ELb0ELb0ELb1ELb1ELb0ELb1ELb1ELb0EEENS1_21CollectiveEpilogueFwdINS6_IJS8_SA_S9_EEENS6_IJNS7_ILi1EEESI_SI_EEESC_SE_Li256ELb1ELb1ELb0ELb0EEENS1_19SingleTileSchedulerILb1ELb0ELb1ELi128EEEEEEEEEvNT_6ParamsE --------------------------
	.section	.nv.info._ZN7cutlass13device_kernelIN5flash19enable_sm80_to_sm89INS1_16FlashAttnFwdSm80INS1_25CollectiveMainloopFwdSm80ILi8ELi1ELb0EN4cute5tupleIJNS5_1CILi128EEENS7_ILi48EEENS7_ILi256EEEEEELi256ENS_6half_tEfNS_4arch4Sm80ELb0ELb0ELb1ELb1ELb0ELb1ELb1ELb0EEENS1_21CollectiveEpilogueFwdINS6_IJS8_SA_S9_EEENS6_IJNS7_ILi1EEESI_SI_EEESC_SE_Li256ELb1ELb1ELb0ELb0EEENS1_19SingleTileSchedulerILb1ELb0ELb1ELi128EEEEEEEEEvNT_6ParamsE,"",@"SHT_CUDA_INFO"
	.sectionflags	@""
	.align	4


	//----- nvinfo : EIATTR_CUDA_API_VERSION
	.align		4
        /*0000*/ 	.byte	0x04, 0x37
        /*0002*/ 	.short	(.L_450 - .L_449)
.L_449:
        /*0004*/ 	.word	0x00000082


	//----- nvinfo : EIATTR_SW2861232_WAR
	.align		4
.L_450:
        /*0008*/ 	.byte	0x01, 0x35
	.zero		2


	//----- nvinfo : EIATTR_PARAM_CBANK
	.align		4
        /*000c*/ 	.byte	0x04, 0x0a
        /*000e*/ 	.short	(.L_452 - .L_451)
	.align		4
.L_451:
        /*0010*/ 	.word	index@(.nv.constant0._ZN7cutlass13device_kernelIN5flash19enable_sm80_to_sm89INS1_16FlashAttnFwdSm80INS1_25CollectiveMainloopFwdSm80ILi8ELi1ELb0EN4cute5tupleIJNS5_1CILi128EEENS7_ILi48EEENS7_ILi256EEEEEELi256ENS_6half_tEfNS_4arch4Sm80ELb0ELb0ELb1ELb1ELb0ELb1ELb1ELb0EEENS1_21CollectiveEpilogueFwdINS6_IJS8_SA_S9_EEENS6_IJNS7_ILi1EEESI_SI_EEESC_SE_Li256ELb1ELb1ELb0ELb0EEENS1_19SingleTileSchedulerILb1ELb0ELb1ELi128EEEEEEEEEvNT_6ParamsE)
        /*0014*/ 	.short	0x0160
        /*0016*/ 	.short	0x0418


	//----- nvinfo : EIATTR_CBANK_PARAM_SIZE
	.align		4
.L_452:
        /*0018*/ 	.byte	0x03, 0x19
        /*001a*/ 	.short	0x0418


	//----- nvinfo : EIATTR_KPARAM_INFO
	.align		4
        /*001c*/ 	.byte	0x04, 0x17
        /*001e*/ 	.short	(.L_454 - .L_453)
.L_453:
        /*0020*/ 	.word	0x00000000
        /*0024*/ 	.short	0x0000
        /*0026*/ 	.short	0x0000
        /*0028*/ 	.byte	0x00, 0xf0, 0x61, 0x10


	//----- nvinfo : EIATTR_MAXREG_COUNT
	.align		4
.L_454:
        /*002c*/ 	.byte	0x03, 0x1b
        /*002e*/ 	.short	0x00ff


	//----- nvinfo : EIATTR_NUM_BARRIERS
	.align		4
        /*0030*/ 	.byte	0x02, 0x4c
        /*0032*/ 	.byte	0x02
	.zero		1


	//----- nvinfo : EIATTR_MERCURY_ISA_VERSION
	.align		4
        /*0034*/ 	.byte	0x03, 0x5f
        /*0036*/ 	.short	0x0000


	//----- nvinfo : EIATTR_INT_WARP_WIDE_INSTR_OFFSETS
	.align		4
        /*0038*/ 	.byte	0x04, 0x31
        /*003a*/ 	.short	(.L_456 - .L_455)


	//   ....[0]....
.L_455:
        /*003c*/ 	.word	0x00011ee0


	//----- nvinfo : EIATTR_COOP_GROUP_MASK_REGIDS
	.align		4
.L_456:
        /*0040*/ 	.byte	0x04, 0x29
        /*0042*/ 	.short	(.L_458 - .L_457)


	//   ....[0]....
.L_457:
        /*0044*/ 	.word	0xffffffff


	//   ....[1]....
        /*0048*/ 	.word	0xffffffff


	//   ....[2]....
        /*004c*/ 	.word	0xffffffff


	//   ....[3]....
        /*0050*/ 	.word	0xffffffff


	//   ....[4]....
        /*0054*/ 	.word	0xffffffff


	//   ....[5]....
        /*0058*/ 	.word	0xffffffff


	//   ....[6]....
        /*005c*/ 	.word	0xffffffff


	//   ....[7]....
        /*0060*/ 	.word	0xffffffff


	//   ....[8]....
        /*0064*/ 	.word	0xffffffff


	//   ....[9]....
        /*0068*/ 	.word	0xffffffff


	//   ....[10]....
        /*006c*/ 	.word	0xffffffff


	//   ....[11]....
        /*0070*/ 	.word	0xffffffff


	//   ....[12]....
        /*0074*/ 	.word	0xffffffff


	//   ....[13]....
        /*0078*/ 	.word	0xffffffff


	//   ....[14]....
        /*007c*/ 	.word	0xffffffff


	//   ....[15]....
        /*0080*/ 	.word	0xffffffff


	//   ....[16]....
        /*0084*/ 	.word	0xffffffff


	//   ....[17]....
        /*0088*/ 	.word	0xffffffff


	//   ....[18]....
        /*008c*/ 	.word	0xffffffff


	//   ....[19]....
        /*0090*/ 	.word	0xffffffff


	//   ....[20]....
        /*0094*/ 	.word	0xffffffff


	//   ....[21]....
        /*0098*/ 	.word	0xffffffff


	//   ....[22]....
        /*009c*/ 	.word	0xffffffff


	//   ....[23]....
        /*00a0*/ 	.word	0xffffffff


	//   ....[24]....
        /*00a4*/ 	.word	0xffffffff


	//   ....[25]....
        /*00a8*/ 	.word	0xffffffff


	//   ....[26]....
        /*00ac*/ 	.word	0xffffffff


	//   ....[27]....
        /*00b0*/ 	.word	0xffffffff


	//   ....[28]....
        /*00b4*/ 	.word	0xffffffff


	//   ....[29]....
        /*00b8*/ 	.word	0xffffffff


	//   ....[30]....
        /*00bc*/ 	.word	0xffffffff


	//   ....[31]....
        /*00c0*/ 	.word	0xffffffff


	//   ....[32]....
        /*00c4*/ 	.word	0xffffffff


	//   ....[33]....
        /*00c8*/ 	.word	0xffffffff


	//   ....[34]....
        /*00cc*/ 	.word	0xffffffff


	//   ....[35]....
        /*00d0*/ 	.word	0xffffffff


	//   ....[36]....
        /*00d4*/ 	.word	0xffffffff


	//   ....[37]....
        /*00d8*/ 	.word	0xffffffff


	//   ....[38]....
        /*00dc*/ 	.word	0xffffffff


	//   ....[39]....
        /*00e0*/ 	.word	0xffffffff


	//   ....[40]....
        /*00e4*/ 	.word	0xffffffff


	//----- nvinfo : EIATTR_COOP_GROUP_INSTR_OFFSETS
	.align		4
.L_458:
        /*00e8*/ 	.byte	0x04, 0x28
        /*00ea*/ 	.short	(.L_460 - .L_459)


	//   ....[0]....
.L_459:
        /*00ec*/ 	.word	0x00000080


	//   ....[1]....
        /*00f0*/ 	.word	0x00007960


	//   ....[2]....
        /*00f4*/ 	.word	0x000079a0


	//   ....[3]....
        /*00f8*/ 	.word	0x00007f40


	//   ....[4]....
        /*00fc*/ 	.word	0x00007f70


	//   ....[5]....
        /*0100*/ 	.word	0x00008170


	//   ....[6]....
        /*0104*/ 	.word	0x000081a0


	//   ....[7]....
        /*0108*/ 	.word	0x00008350


	//   ....[8]....
        /*010c*/ 	.word	0x00008390


	//   ....[9]....
        /*0110*/ 	.word	0x00010d00


	//   ....[10]....
        /*0114*/ 	.word	0x00010d40


	//   ....[11]....
        /*0118*/ 	.word	0x00010d60


	//   ....[12]....
        /*011c*/ 	.word	0x00010d80


	//   ....[13]....
        /*0120*/ 	.word	0x000133a0


	//   ....[14]....
        /*0124*/ 	.word	0x000133b0


	//   ....[15]....
        /*0128*/ 	.word	0x000133e0


	//   ....[16]....
        /*012c*/ 	.word	0x000133f0


	//   ....[17]....
        /*0130*/ 	.word	0x00014ad0


	//   ....[18]....
        /*0134*/ 	.word	0x00014b00


	//   ....[19]....
        /*0138*/ 	.word	0x00014b60


	//   ....[20]....
        /*013c*/ 	.word	0x00014b70


	//   ....[21]....
        /*0140*/ 	.word	0x000164b0


	//   ....[22]....
        /*0144*/ 	.word	0x000164f0


	//   ....[23]....
        /*0148*/ 	.word	0x00016530


	//   ....[24]....
        /*014c*/ 	.word	0x00016570


	//   ....[25]....
        /*0150*/ 	.word	0x00016760


	//   ....[26]....
        /*0154*/ 	.word	0x00016770


	//   ....[27]....
        /*0158*/ 	.word	0x00016970


	//   ....[28]....
        /*015c*/ 	.word	0x000169a0


	//   ....[29]....
        /*0160*/ 	.word	0x00016b60


	//   ....[30]....
        /*0164*/ 	.word	0x00016b90


	//   ....[31]....
        /*0168*/ 	.word	0x00016d50


	//   ....[32]....
        /*016c*/ 	.word	0x00016d70


	//   ....[33]....
        /*0170*/ 	.word	0x000175e0


	//   ....[34]....
        /*0174*/ 	.word	0x00017600


	//   ....[35]....
        /*0178*/ 	.word	0x00017790


	//   ....[36]....
        /*017c*/ 	.word	0x000177c0


	//   ....[37]....
        /*0180*/ 	.word	0x00017950


	//   ....[38]....
        /*0184*/ 	.word	0x00017980


	//   ....[39]....
        /*0188*/ 	.word	0x00017b10


	//   ....[40]....
        /*018c*/ 	.word	0x00017b30


	//----- nvinfo : EIATTR_EXIT_INSTR_OFFSETS
	.align		4
.L_460:
        /*0190*/ 	.byte	0x04, 0x1c
        /*0192*/ 	.short	(.L_462 - .L_461)


	//   ....[0]....
.L_461:
        /*0194*/ 	.word	0x00000310


	//   ....[1]....
        /*0198*/ 	.word	0x00016d80


	//   ....[2]....
        /*019c*/ 	.word	0x00016ec0


	//   ....[3]....
        /*01a0*/ 	.word	0x00016f20


	//   ....[4]....
        /*01a4*/ 	.word	0x00017b40


	//   ....[5]....
        /*01a8*/ 	.word	0x00017c50


	//   ....[6]....
        /*01ac*/ 	.word	0x00017cb0


	//----- nvinfo : EIATTR_CTAIDZ_USED
	.align		4
.L_462:
        /*01b0*/ 	.byte	0x01, 0x04
	.zero		2


	//----- nvinfo : EIATTR_MAX_THREADS
	.align		4
        /*01b4*/ 	.byte	0x04, 0x05
        /*01b6*/ 	.short	(.L_464 - .L_463)
.L_463:
        /*01b8*/ 	.word	0x00000100
        /*01bc*/ 	.word	0x00000001
        /*01c0*/ 	.word	0x00000001


	//----- nvinfo : EIATTR_CRS_STACK_SIZE
	.align		4
.L_464:
        /*01c4*/ 	.byte	0x04, 0x1e
        /*01c6*/ 	.short	(.L_466 - .L_465)
.L_465:
        /*01c8*/ 	.word	0x00000000
.L_466:


//--------------------- .nv.info._ZN7cutlass13device_kernelIN5flash19enable_sm80_to_sm89INS1_16FlashAttnFwdSm80INS1_25CollectiveMainloopFwdSm80ILi8ELi1ELb0EN4cute5tupleIJNS5_1CILi128EEENS7_ILi64EEENS7_ILi256EEEEEELi256ENS_6half_tEfNS_4arch4Sm80ELb0ELb1ELb1ELb0ELb0ELb0ELb1ELb0EEENS1_21CollectiveEpilogueFwdINS6_IJS8_SA_S9_EEENS6_IJNS7_ILi1EEESI_SI_EEESC_SE_Li256ELb0ELb1ELb0ELb0EEENS1_19SingleTileSchedulerILb0ELb0ELb1ELi128EEEEEEEEEvNT_6ParamsE --------------------------
	.section	.nv.info._ZN7cutlass13device_kernelIN5flash19enable_sm80_to_sm89INS1_16FlashAttnFwdSm80INS1_25CollectiveMainloopFwdSm80ILi8ELi1ELb0EN4cute5tupleIJNS5_1CILi128EEENS7_ILi64EEENS7_ILi256EEEEEELi256ENS_6half_tEfNS_4arch4Sm80ELb0ELb1ELb1ELb0ELb0ELb0ELb1ELb0EEENS1_21CollectiveEpilogueFwdINS6_IJS8_SA_S9_EEENS6_IJNS7_ILi1EEESI_SI_EEESC_SE_Li256ELb0ELb1ELb0ELb0EEENS1_19SingleTileSchedulerILb0ELb0ELb1ELi128EEEEEEEEEvNT_6ParamsE,"",@"SHT_CUDA_INFO"
	.sectionflags	@""
	.align	4


	//----- nvinfo : EIATTR_CUDA_API_VERSION
	.align		4
        /*0000*/ 	.byte	0x04, 0x37
        /*0002*/ 	.short	(.L_468 - .L_467)
.L_467:
        /*0004*/ 	.word	0x00000082


	//----- nvinfo : EIATTR_SW2861232_WAR
	.align		4
.L_468:
        /*0008*/ 	.byte	0x01, 0x35
	.zero		2


	//----- nvinfo : EIATTR_PARAM_CBANK
	.align		4
        /*000c*/ 	.byte	0x04, 0x0a
        /*000e*/ 	.short	(.L_470 - .L_469)
	.align		4
.L_469:
        /*0010*/ 	.word	index@(.nv.constant0._ZN7cutlass13device_kernelIN5flash19enable_sm80_to_sm89INS1_16FlashAttnFwdSm80INS1_25CollectiveMainloopFwdSm80ILi8ELi1ELb0EN4cute5tupleIJNS5_1CILi128EEENS7_ILi64EEENS7_ILi256EEEEEELi256ENS_6half_tEfNS_4arch4Sm80ELb0ELb1ELb1ELb0ELb0ELb0ELb1ELb0EEENS1_21CollectiveEpilogueFwdINS6_IJS8_SA_S9_EEENS6_IJNS7_ILi1EEESI_SI_EEESC_SE_Li256ELb0ELb1ELb0ELb0EEENS1_19SingleTileSchedulerILb0ELb0ELb1ELi128EEEEEEEEEvNT_6ParamsE)
        /*0014*/ 	.short	0x0160
        /*0016*/ 	.short	0x0418


	//----- nvinfo : EIATTR_CBANK_PARAM_SIZE
	.align		4
.L_470:
        /*0018*/ 	.byte	0x03, 0x19
        /*001a*/ 	.short	0x0418


	//----- nvinfo : EIATTR_KPARAM_INFO
	.align		4
        /*001c*/ 	.byte	0x04, 0x17
        /*001e*/ 	.short	(.L_472 - .L_471)
.L_471:
        /*0020*/ 	.word	0x00000000
        /*0024*/ 	.short	0x0000
        /*0026*/ 	.short	0x0000
        /*0028*/ 	.byte	0x00, 0xf0, 0x61, 0x10


	//----- nvinfo : EIATTR_MAXREG_COUNT
	.align		4
.L_472:
        /*002c*/ 	.byte	0x03, 0x1b
        /*002e*/ 	.short	0x00ff


	//----- nvinfo : EIATTR_NUM_BARRIERS
	.align		4
        /*0030*/ 	.byte	0x02, 0x4c
        /*0032*/ 	.byte	0x02
	.zero		1


	//----- nvinfo : EIATTR_ANNOTATIONS
	.align		4
        /*0034*/ 	.byte	0x04, 0x55
        /*0036*/ 	.short	(.L_474 - .L_473)


	//   ....[0]....
.L_473:
        /* <DEDUP_REMOVED lines=44> */


	//----- nvinfo : EIATTR_MERCURY_ISA_VERSION
	.align		4
.L_474:
        /*02e0*/ 	.byte	0x03, 0x5f
        /*02e2*/ 	.short	0x0000


	//----- nvinfo : EIATTR_COOP_GROUP_MASK_REGIDS
	.align		4
        /*02e4*/ 	.byte	0x04, 0x29
        /*02e6*/ 	.short	(.L_476 - .L_475)


	//   ....[0]....
.L_475:
        /*02e8*/ 	.word	0xffffffff


	//   ....[1]....
        /*02ec*/ 	.word	0xffffffff


	//   ....[2]....
        /*02f0*/ 	.word	0xffffffff


	//   ....[3]....
        /*02f4*/ 	.word	0xffffffff


	//   ....[4]....
        /*02f8*/ 	.word	0xffffffff


	//   ....[5]....
        /*02fc*/ 	.word	0xffffffff


	//   ....[6]....
        /*0300*/ 	.word	0xffffffff


	//   ....[7]....
        /*0304*/ 	.word	0xffffffff


	//   ....[8]....
        /*0308*/ 	.word	0xffffffff


	//   ....[9]....
        /*030c*/ 	.word	0xffffffff


	//   ....[10]....
        /*0310*/ 	.word	0xffffffff


	//   ....[11]....
        /*0314*/ 	.word	0xffffffff


	//   ....[12]....
        /*0318*/ 	.word	0xffffffff


	//   ....[13]....
        /*031c*/ 	.word	0xffffffff


	//   ....[14]....
        /*0320*/ 	.word	0xffffffff


	//   ....[15]....
        /*0324*/ 	.word	0xffffffff


	//   ....[16]....
        /*0328*/ 	.word	0xffffffff


	//   ....[17]....
        /*032c*/ 	.word	0xffffffff


	//   ....[18]....
        /*0330*/ 	.word	0xffffffff


	//   ....[19]....
        /*0334*/ 	.word	0xffffffff


	//   ....[20]....
        /*0338*/ 	.word	0xffffffff


	//   ....[21]....
        /*033c*/ 	.word	0xffffffff


	//   ....[22]....
        /*0340*/ 	.word	0xffffffff


	//   ....[23]....
        /*0344*/ 	.word	0xffffffff


	//   ....[24]....
        /*0348*/ 	.word	0xffffffff


	//   ....[25]....
        /*034c*/ 	.word	0xffffffff


	//   ....[26]....
        /*0350*/ 	.word	0xffffffff


	//   ....[27]....
        /*0354*/ 	.word	0xffffffff


	//   ....[28]....
        /*0358*/ 	.word	0xffffffff


	//   ....[29]....
        /*035c*/ 	.word	0xffffffff


	//   ....[30]....
        /*0360*/ 	.word	0xffffffff


	//   ....[31]....
        /*0364*/ 	.word	0xffffffff


	//   ....[32]....
        /*0368*/ 	.word	0xffffffff


	//   ....[33]....
        /*036c*/ 	.word	0xffffffff


	//   ....[34]....
        /*0370*/ 	.word	0xffffffff


	//   ....[35]....
        /*0374*/ 	.word	0xffffffff


	//   ....[36]....
        /*0378*/ 	.word	0xffffffff


	//   ....[37]....
        /*037c*/ 	.word	0xffffffff


	//   ....[38]....
        /*0380*/ 	.word	0xffffffff


	//   ....[39]....
        /*0384*/ 	.word	0xffffffff


	//   ....[40]....
        /*0388*/ 	.word	0xffffffff


	//   ....[41]....
        /*038c*/ 	.word	0xffffffff


	//   ....[42]....
        /*0390*/ 	.word	0xffffffff


	//   ....[43]....
        /*0394*/ 	.word	0xffffffff


	//   ....[44]....
        /*0398*/ 	.word	0xffffffff


	//   ....[45]....
        /*039c*/ 	.word	0xffffffff


	//   ....[46]....
        /*03a0*/ 	.word	0xffffffff


	//   ....[47]....
        /*03a4*/ 	.word	0xffffffff


	//   ....[48]....
        /*03a8*/ 	.word	0xffffffff


	//   ....[49]....
        /*03ac*/ 	.word	0xffffffff


	//   ....[50]....
        /*03b0*/ 	.word	0xffffffff


	//   ....[51]....
        /*03b4*/ 	.word	0xffffffff


	//   ....[52]....
        /*03b8*/ 	.word	0xffffffff


	//   ....[53]....
        /*03bc*/ 	.word	0xffffffff


	//----- nvinfo : EIATTR_COOP_GROUP_INSTR_OFFSETS
	.align		4
.L_476:
        /*03c0*/ 	.byte	0x04, 0x28
        /*03c2*/ 	.short	(.L_478 - .L_477)


	//   ....[0]....
.L_477:
        /*03c4*/ 	.word	0x00000c00


	//   ....[1]....
        /*03c8*/ 	.word	0x00000c30


	//   ....[2]....
        /*03cc*/ 	.word	0x00000c60


	//   ....[3]....
        /*03d0*/ 	.word	0x00000ca0


	//   ....[4]....
        /*03d4*/ 	.word	0x00000cc0


	//   ....[5]....
        /*03d8*/ 	.word	0x00000cf0


	//   ....[6]....
        /*03dc*/ 	.word	0x00000f10


	//   ....[7]....
        /*03e0*/ 	.word	0x00000f20


	//   ....[8]....
        /*03e4*/ 	.word	0x000030c0


	//   ....[9]....
        /*03e8*/ 	.word	0x00003350


	//   ....[10]....
        /*03ec*/ 	.word	0x00003c70


	//   ....[11]....
        /*03f0*/ 	.word	0x00003f10


	//   ....[12]....
        /*03f4*/ 	.word	0x00003f50


	//   ....[13]....
        /*03f8*/ 	.word	0x00003ff0


	//   ....[14]....
        /*03fc*/ 	.word	0x00007990


	//   ....[15]....
        /*0400*/ 	.word	0x00007b80


	//   ....[16]....
        /*0404*/ 	.word	0x00008480


	//   ....[17]....
        /*0408*/ 	.word	0x000085a0


	//   ....[18]....
        /*040c*/ 	.word	0x000085b0


	//   ....[19]....
        /*0410*/ 	.word	0x000085e0


	//   ....[20]....
        /*0414*/ 	.word	0x0000c210


	//   ....[21]....
        /*0418*/ 	.word	0x0000c280


	//   ....[22]....
        /*041c*/ 	.word	0x0000c2c0


	//   ....[23]....
        /*0420*/ 	.word	0x0000c330


	//   ....[24]....
        /*0424*/ 	.word	0x0000fa20


	//   ....[25]....
        /*0428*/ 	.word	0x0000fc00


	//   ....[26]....
        /*042c*/ 	.word	0x000104e0


	//   ....[27]....
        /*0430*/ 	.word	0x00010600


	//   ....[28]....
        /*0434*/ 	.word	0x00010640


	//   ....[29]....
        /*0438*/ 	.word	0x00010660


	//   ....[30]....
        /*043c*/ 	.word	0x00012300


	//   ....[31]....
        /*0440*/ 	.word	0x00012310


	//   ....[32]....
        /*0444*/ 	.word	0x00012340


	//   ....[33]....
        /*0448*/ 	.word	0x00012350


	//   ....[34]....
        /*044c*/ 	.word	0x00013cf0


	//   ....[35]....
        /*0450*/ 	.word	0x00013d00


	//   ....[36]....
        /*0454*/ 	.word	0x00013d20


	//   ....[37]....
        /*0458*/ 	.word	0x00013d30


	//   ....[38]....
        /*045c*/ 	.word	0x00013d40


	//   ....[39]....
        /*0460*/ 	.word	0x00013d50


	//   ....[40]....
        /*0464*/ 	.word	0x00014030


	//   ....[41]....
        /*0468*/ 	.word	0x00014060


	//   ....[42]....
        /*046c*/ 	.word	0x00014220


	//   ....[43]....
        /*0470*/ 	.word	0x00014250


	//   ....[44]....
        /*0474*/ 	.word	0x00014410


	//   ....[45]....
        /*0478*/ 	.word	0x00014430


	//   ....[46]....
        /*047c*/ 	.word	0x00014b30


	//   ....[47]....
        /*0480*/ 	.word	0x00014b50


	//   ....[48]....
        /*0484*/ 	.word	0x00014d00


	//   ....[49]....
        /*0488*/ 	.word	0x00014d30


	//   ....[50]....
        /*048c*/ 	.word	0x00014ec0


	//   ....[51]....
        /*0490*/ 	.word	0x00014ef0


	//   ....[52]....
        /*0494*/ 	.word	0x00015080


	//   ....[53]....
        /*0498*/ 	.word	0x000150a0


	//----- nvinfo : EIATTR_EXIT_INSTR_OFFSETS
	.align		4
.L_478:
        /*049c*/ 	.byte	0x04, 0x1c
        /*049e*/ 	.short	(.L_480 - .L_479)


	//   ....[0]....
.L_479:
        /*04a0*/ 	.word	0x00000040


	//   ....[1]....
        /*04a4*/ 	.word	0x00014440


	//   ....[2]....
        /*04a8*/ 	.word	0x00014580


	//   ....[3]....
        /*04ac*/ 	.word	0x000145e0


	//   ....[4]....
        /*04b0*/ 	.word	0x000150b0


	//   ....[5]....
        /*04b4*/ 	.word	0x000151c0


	//   ....[6]....
        /*04b8*/ 	.word	0x00015220


	//----- nvinfo : EIATTR_CTAIDZ_USED
	.align		4
.L_480:
        /*04bc*/ 	.byte	0x01, 0x04
	.zero		2


	//----- nvinfo : EIATTR_MAX_THREADS
	.align		4
        /*04c0*/ 	.byte	0x04, 0x05
        /*04c2*/ 	.short	(.L_482 - .L_481)
.L_481:
        /*04c4*/ 	.word	0x00000100
        /*04c8*/ 	.word	0x00000001
        /*04cc*/ 	.word	0x00000001


	//----- nvinfo : EIATTR_CRS_STACK_SIZE
	.align		4
.L_482:
        /*04d0*/ 	.byte	0x04, 0x1e
        /*04d2*/ 	.short	(.L_484 - .L_483)
.L_483:
        /*04d4*/ 	.word	0x00000000
.L_484:


//--------------------- .nv.info._ZN7cutlass13device_kernelIN5flash19enable_sm80_to_sm89INS1_16FlashAttnFwdSm80INS1_25CollectiveMainloopFwdSm80ILi8ELi1ELb0EN4cute5tupleIJNS5_1CILi128EEENS7_ILi64EEENS7_ILi256EEEEEELi256ENS_6half_tEfNS_4arch4Sm80ELb0ELb1ELb1ELb1ELb0ELb0ELb1ELb0EEENS1_21CollectiveEpilogueFwdINS6_IJS8_SA_S9_EEENS6_IJNS7_ILi1EEESI_SI_EEESC_SE_Li256ELb1ELb1ELb0ELb0EEENS1_19SingleTileSchedulerILb1ELb0ELb1ELi128EEEEEEEEEvNT_6ParamsE --------------------------
	.section	.nv.info._ZN7cutlass13device_kernelIN5flash19enable_sm80_to_sm89INS1_16FlashAttnFwdSm80INS1_25CollectiveMainloopFwdSm80ILi8ELi1ELb0EN4cute5tupleIJNS5_1CILi128EEENS7_ILi64EEENS7_ILi256EEEEEELi256ENS_6half_tEfNS_4arch4Sm80ELb0ELb1ELb1ELb1ELb0ELb0ELb1ELb0EEENS1_21CollectiveEpilogueFwdINS6_IJS8_SA_S9_EEENS6_IJNS7_ILi1EEESI_SI_EEESC_SE_Li256ELb1ELb1ELb0ELb0EEENS1_19SingleTileSchedulerILb1ELb0ELb1ELi128EEEEEEEEEvNT_6ParamsE,"",@"SHT_CUDA_INFO"
	.sectionflags	@""
	.align	4


	//----- nvinfo : EIATTR_CUDA_API_VERSION
	.align		4
        /*0000*/ 	.byte	0x04, 0x37
        /*0002*/ 	.short	(.L_486 - .L_485)
.L_485:
        /*0004*/ 	.word	0x00000082


	//----- nvinfo : EIATTR_SW2861232_WAR
	.align		4
.L_486:
        /*0008*/ 	.byte	0x01, 0x35
	.zero		2


	//----- nvinfo : EIATTR_PARAM_CBANK
	.align		4
        /*000c*/ 	.byte	0x04, 0x0a
        /*000e*/ 	.short	(.L_488 - .L_487)
	.align		4
.L_487:
        /*0010*/ 	.word	index@(.nv.constant0._ZN7cutlass13device_kernelIN5flash19enable_sm80_to_sm89INS1_16FlashAttnFwdSm80INS1_25CollectiveMainloopFwdSm80ILi8ELi1ELb0EN4cute5tupleIJNS5_1CILi128EEENS7_ILi64EEENS7_ILi256EEEEEELi256ENS_6half_tEfNS_4arch4Sm80ELb0ELb1ELb1ELb1ELb0ELb0ELb1ELb0EEENS1_21CollectiveEpilogueFwdINS6_IJS8_SA_S9_EEENS6_IJNS7_ILi1EEESI_SI_EEESC_SE_Li256ELb1ELb1ELb0ELb0EEENS1_19SingleTileSchedulerILb1ELb0ELb1ELi128EEEEEEEEEvNT_6ParamsE)
        /*0014*/ 	.short	0x0160
        /*0016*/ 	.short	0x0418


	//----- nvinfo : EIATTR_CBANK_PARAM_SIZE
	.align		4
.L_488:
        /*0018*/ 	.byte	0x03, 0x19
        /*001a*/ 	.short	0x0418


	//----- nvinfo : EIATTR_KPARAM_INFO
	.align		4
        /*001c*/ 	.byte	0x04, 0x17
        /*001e*/ 	.short	(.L_490 - .L_489)
.L_489:
        /*0020*/ 	.word	0x00000000
        /*0024*/ 	.short	0x0000
        /*0026*/ 	.short	0x0000
        /*0028*/ 	.byte	0x00, 0xf0, 0x61, 0x10


	//----- nvinfo : EIATTR_MAXREG_COUNT
	.align		4
.L_490:
        /*002c*/ 	.byte	0x03, 0x1b
        /*002e*/ 	.short	0x00ff


	//----- nvinfo : EIATTR_NUM_BARRIERS
	.align		4
        /*0030*/ 	.byte	0x02, 0x4c
        /*0032*/ 	.byte	0x02
	.zero		1


	//----- nvinfo : EIATTR_ANNOTATIONS
	.align		4
        /*0034*/ 	.byte	0x04, 0x55
        /*0036*/ 	.short	(.L_492 - .L_491)


	//   ....[0]....
.L_491:
        /* <DEDUP_REMOVED lines=53> */


	//----- nvinfo : EIATTR_MERCURY_ISA_VERSION
	.align		4
.L_492:
        /*0378*/ 	.byte	0x03, 0x5f
        /*037a*/ 	.short	0x0000


	//----- nvinfo : EIATTR_COOP_GROUP_MASK_REGIDS
	.align		4
        /*037c*/ 	.byte	0x04, 0x29
        /*037e*/ 	.short	(.L_494 - .L_493)


	//   ....[0]....
.L_493:
        /*0380*/ 	.word	0xffffffff


	//   ....[1]....
        /*0384*/ 	.word	0xffffffff


	//   ....[2]....
        /*0388*/ 	.word	0xffffffff


	//   ....[3]....
        /*038c*/ 	.word	0xffffffff


	//   ....[4]....
        /*0390*/ 	.word	0xffffffff


	//   ....[5]....
        /*0394*/ 	.word	0xffffffff


	//   ....[6]....
        /*0398*/ 	.word	0xffffffff


	//   ....[7]....
        /*039c*/ 	.word	0xffffffff


	//   ....[8]....
        /*03a0*/ 	.word	0xffffffff


	//   ....[9]....
        /*03a4*/ 	.word	0xffffffff


	//   ....[10]....
        /*03a8*/ 	.word	0xffffffff


	//   ....[11]....
        /*03ac*/ 	.word	0xffffffff


	//   ....[12]....
        /*03b0*/ 	.word	0xffffffff


	//   ....[13]....
        /*03b4*/ 	.word	0xffffffff


	//   ....[14]....
        /*03b8*/ 	.word	0xffffffff


	//   ....[15]....
        /*03bc*/ 	.word	0xffffffff


	//   ....[16]....
        /*03c0*/ 	.word	0xffffffff


	//   ....[17]....
        /*03c4*/ 	.word	0xffffffff


	//   ....[18]....
        /*03c8*/ 	.word	0xffffffff


	//   ....[19]....
        /*03cc*/ 	.word	0xffffffff


	//   ....[20]....
        /*03d0*/ 	.word	0xffffffff


	//   ....[21]....
        /*03d4*/ 	.word	0xffffffff


	//   ....[22]....
        /*03d8*/ 	.word	0xffffffff


	//   ....[23]....
        /*03dc*/ 	.word	0xffffffff


	//   ....[24]....
        /*03e0*/ 	.word	0xffffffff


	//   ....[25]....
        /*03e4*/ 	.word	0xffffffff


	//   ....[26]....
        /*03e8*/ 	.word	0xffffffff


	//   ....[27]....
        /*03ec*/ 	.word	0xffffffff


	//   ....[28]....
        /*03f0*/ 	.word	0xffffffff


	//   ....[29]....
        /*03f4*/ 	.word	0xffffffff


	//   ....[30]....
        /*03f8*/ 	.word	0xffffffff


	//   ....[31]....
        /*03fc*/ 	.word	0xffffffff


	//   ....[32]....
        /*0400*/ 	.word	0xffffffff


	//   ....[33]....
        /*0404*/ 	.word	0xffffffff


	//   ....[34]....
        /*0408*/ 	.word	0xffffffff


	//   ....[35]....
        /*040c*/ 	.word	0xffffffff


	//   ....[36]....
        /*0410*/ 	.word	0xffffffff


	//   ....[37]....
        /*0414*/ 	.word	0xffffffff


	//   ....[38]....
        /*0418*/ 	.word	0xffffffff


	//   ....[39]....
        /*041c*/ 	.word	0xffffffff


	//   ....[40]....
        /*0420*/ 	.word	0xffffffff


	//   ....[41]....
        /*0424*/ 	.word	0xffffffff


	//   ....[42]....
        /*0428*/ 	.word	0xffffffff


	//   ....[43]....
        /*042c*/ 	.word	0xffffffff


	//   ....[44]....
        /*0430*/ 	.word	0xffffffff


	//   ....[45]....
        /*0434*/ 	.word	0xffffffff


	//   ....[46]....
        /*0438*/ 	.word	0xffffffff


	//   ....[47]....
        /*043c*/ 	.word	0xffffffff


	//   ....[48]....
        /*0440*/ 	.word	0xffffffff


	//   ....[49]....
        /*0444*/ 	.word	0xffffffff


	//   ....[50]....
        /*0448*/ 	.word	0xffffffff


	//   ....[51]....
        /*044c*/ 	.word	0xffffffff


	//   ....[52]....
        /*0450*/ 	.word	0xffffffff


	//   ....[53]....
        /*0454*/ 	.word	0xffffffff


	//   ....[54]....
        /*0458*/ 	.word	0xffffffff


	//----- nvinfo : EIATTR_COOP_GROUP_INSTR_OFFSETS
	.align		4
.L_494:
        /*045c*/ 	.byte	0x04, 0x28
        /*045e*/ 	.short	(.L_496 - .L_495)


	//   ....[0]....
.L_495:
        /*0460*/ 	.word	0x00000090


	//   ....[1]....
        /*0464*/ 	.word	0x00001560


	//   ....[2]....
        /*0468*/ 	.word	0x000015d0


	//   ....[3]....
        /*046c*/ 	.word	0x000019a0


	//   ....[4]....
        /*0470*/ 	.word	0x000019e0


	//   ....[5]....
        /*0474*/ 	.word	0x00001c20


	//   ....[6]....
        /*0478*/ 	.word	0x00001c50


	//   ....[7]....
        /*047c*/ 	.word	0x00001e40


	//   ....[8]....
        /*0480*/ 	.word	0x00001e80


	//   ....[9]....
        /*0484*/ 	.word	0x00003cc0


	//   ....[10]....
        /*0488*/ 	.word	0x000043b0


	//   ....[11]....
        /*048c*/ 	.word	0x00004a80


	//   ....[12]....
        /*0490*/ 	.word	0x00004bd0


	//   ....[13]....
        /*0494*/ 	.word	0x00004be0


	//   ....[14]....
        /*0498*/ 	.word	0x00004c70


	//   ....[15]....
        /*049c*/ 	.word	0x00009910


	//   ....[16]....
        /*04a0*/ 	.word	0x00009af0


	//   ....[17]....
        /*04a4*/ 	.word	0x0000a570


	//   ....[18]....
        /*04a8*/ 	.word	0x0000a720


	//   ....[19]....
        /*04ac*/ 	.word	0x0000a760


	//   ....[20]....
        /*04b0*/ 	.word	0x0000a780


	//   ....[21]....
        /*04b4*/ 	.word	0x0000e770


	//   ....[22]....
        /*04b8*/ 	.word	0x0000e7e0


	//   ....[23]....
        /*04bc*/ 	.word	0x0000e830


	//   ....[24]....
        /*04c0*/ 	.word	0x0000e890


	//   ....[25]....
        /*04c4*/ 	.word	0x00012530


	//   ....[26]....
        /*04c8*/ 	.word	0x00012760


	//   ....[27]....
        /*04cc*/ 	.word	0x000131e0


	//   ....[28]....
        /*04d0*/ 	.word	0x00013390


	//   ....[29]....
        /*04d4*/ 	.word	0x000133d0


	//   ....[30]....
        /*04d8*/ 	.word	0x000133f0


	//   ....[31]....
        /*04dc*/ 	.word	0x00015000


	//   ....[32]....
        /*04e0*/ 	.word	0x00015030


	//   ....[33]....
        /*04e4*/ 	.word	0x00015060


	//   ....[34]....
        /*04e8*/ 	.word	0x00015070


	//   ....[35]....
        /*04ec*/ 	.word	0x00016a20


	//   ....[36]....
        /*04f0*/ 	.word	0x00016a50


	//   ....[37]....
        /*04f4*/ 	.word	0x00016a70


	//   ....[38]....
        /*04f8*/ 	.word	0x00016a80


	//   ....[39]....
        /*04fc*/ 	.word	0x00016ca0


	//   ....[40]....
        /*0500*/ 	.word	0x00016cb0


	//   ....[41]....
        /*0504*/ 	.word	0x00016eb0


	//   ....[42]....
        /*0508*/ 	.word	0x00016ee0


	//   ....[43]....
        /*050c*/ 	.word	0x000170a0


	//   ....[44]....
        /*0510*/ 	.word	0x000170d0


	//   ....[45]....
        /*0514*/ 	.word	0x00017290


	//   ....[46]....
        /*0518*/ 	.word	0x000172b0


	//   ....[47]....
        /*051c*/ 	.word	0x00017b20


	//   ....[48]....
        /*0520*/ 	.word	0x00017b40


	//   ....[49]....
        /*0524*/ 	.word	0x00017d00


	//   ....[50]....
        /*0528*/ 	.word	0x00017d30


	//   ....[51]....
        /*052c*/ 	.word	0x00017ec0


	//   ....[52]....
        /*0530*/ 	.word	0x00017ef0


	//   ....[53]....
        /*0534*/ 	.word	0x00018080


	//   ....[54]....
        /*0538*/ 	.word	0x000180a0


	//----- nvinfo : EIATTR_EXIT_INSTR_OFFSETS
	.align		4
.L_496:
        /*053c*/ 	.byte	0x04, 0x1c
        /*053e*/ 	.short	(.L_498 - .L_497)


	//   ....[0]....
.L_497:
        /*0540*/ 	.word	0x00000350


	//   ....[1]....
        /*0544*/ 	.word	0x000172c0


	//   ....[2]....
        /*0548*/ 	.word	0x00017400


	//   ....[3]....
        /*054c*/ 	.word	0x00017460


	//   ....[4]....
        /*0550*/ 	.word	0x000180b0


	//   ....[5]....
        /*0554*/ 	.word	0x000181c0


	//   ....[6]....
        /*0558*/ 	.word	0x00018220


	//----- nvinfo : EIATTR_CTAIDZ_USED
	.align		4
.L_498:
        /*055c*/ 	.byte	0x01, 0x04
	.zero		2


	//----- nvinfo : EIATTR_MAX_THREADS
	.align		4
        /*0560*/ 	.byte	0x04, 0x05
        /*0562*/ 	.short	(.L_500 - .L_499)
.L_499:
        /*0564*/ 	.word	0x00000100
        /*0568*/ 	.word	0x00000001
        /*056c*/ 	.word	0x00000001


	//----- nvinfo : EIATTR_CRS_STACK_SIZE
	.align		4
.L_500:
        /*0570*/ 	.byte	0x04, 0x1e
        /*0572*/ 	.short	(.L_502 - .L_501)
.L_501:
        /*0574*/ 	.word	0x00000000
.L_502:


//--------------------- .nv.info._ZN7cutlass13device_kernelIN5flash19enable_sm80_to_sm89INS1_16FlashAttnFwdSm80INS1_25CollectiveMainloopFwdSm80ILi8ELi1ELb0EN4cute5tupleIJNS5_1CILi128EEENS7_ILi48EEENS7_ILi256EEEEEELi256ENS_6half_tEfNS_4arch4Sm80ELb0ELb1ELb1ELb1ELb0ELb1ELb1ELb0EEENS1_21CollectiveEpilogueFwdINS6_IJS8_SA_S9_EEENS6_IJNS7_ILi1EEESI_SI_EEESC_SE_Li256ELb1ELb1ELb0ELb0EEENS1_19SingleTileSchedulerILb1ELb0ELb1ELi128EEEEEEEEEvNT_6ParamsE --------------------------
	.section	.nv.info._ZN7cutlass13device_kernelIN5flash19enable_sm80_to_sm89INS1_16FlashAttnFwdSm80INS1_25CollectiveMainloopFwdSm80ILi8ELi1ELb0EN4cute5tupleIJNS5_1CILi128EEENS7_ILi48EEENS7_ILi256EEEEEELi256ENS_6half_tEfNS_4arch4Sm80ELb0ELb1ELb1ELb1ELb0ELb1ELb1ELb0EEENS1_21CollectiveEpilogueFwdINS6_IJS8_SA_S9_EEENS6_IJNS7_ILi1EEESI_SI_EEESC_SE_Li256ELb1ELb1ELb0ELb0EEENS1_19SingleTileSchedulerILb1ELb0ELb1ELi128EEEEEEEEEvNT_6ParamsE,"",@"SHT_CUDA_INFO"
	.sectionflags	@""
	.align	4


	//----- nvinfo : EIATTR_CUDA_API_VERSION
	.align		4
        /*0000*/ 	.byte	0x04, 0x37
        /*0002*/ 	.short	(.L_504 - .L_503)
.L_503:
        /*0004*/ 	.word	0x00000082


	//----- nvinfo : EIATTR_SW2861232_WAR
	.align		4
.L_504:
        /*0008*/ 	.byte	0x01, 0x35
	.zero		2


	//----- nvinfo : EIATTR_PARAM_CBANK
	.align		4
        /*000c*/ 	.byte	0x04, 0x0a
        /*000e*/ 	.short	(.L_506 - .L_505)
	.align		4
.L_505:
        /*0010*/ 	.word	index@(.nv.constant0._ZN7cutlass13device_kernelIN5flash19enable_sm80_to_sm89INS1_16FlashAttnFwdSm80INS1_25CollectiveMainloopFwdSm80ILi8ELi1ELb0EN4cute5tupleIJNS5_1CILi128EEENS7_ILi48EEENS7_ILi256EEEEEELi256ENS_6half_tEfNS_4arch4Sm80ELb0ELb1ELb1ELb1ELb0ELb1ELb1ELb0EEENS1_21CollectiveEpilogueFwdINS6_IJS8_SA_S9_EEENS6_IJNS7_ILi1EEESI_SI_EEESC_SE_Li256ELb1ELb1ELb0ELb0EEENS1_19SingleTileSchedulerILb1ELb0ELb1ELi128EEEEEEEEEvNT_6ParamsE)
        /*0014*/ 	.short	0x0160
        /*0016*/ 	.short	0x0418


	//----- nvinfo : EIATTR_CBANK_PARAM_SIZE
	.align		4
.L_506:
        /*0018*/ 	.byte	0x03, 0x19
        /*001a*/ 	.short	0x0418


	//----- nvinfo : EIATTR_KPARAM_INFO
	.align		4
        /*001c*/ 	.byte	0x04, 0x17
        /*001e*/ 	.short	(.L_508 - .L_507)
.L_507:
        /*0020*/ 	.word	0x00000000
        /*0024*/ 	.short	0x0000
        /*0026*/ 	.short	0x0000
        /*0028*/ 	.byte	0x00, 0xf0, 0x61, 0x10


	//----- nvinfo : EIATTR_MAXREG_COUNT
	.align		4
.L_508:
        /*002c*/ 	.byte	0x03, 0x1b
        /*002e*/ 	.short	0x00ff


	//----- nvinfo : EIATTR_NUM_BARRIERS
	.align		4
        /*0030*/ 	.byte	0x02, 0x4c
        /*0032*/ 	.byte	0x02
	.zero		1


	//----- nvinfo : EIATTR_MERCURY_ISA_VERSION
	.align		4
        /*0034*/ 	.byte	0x03, 0x5f
        /*0036*/ 	.short	0x0000


	//----- nvinfo : EIATTR_COOP_GROUP_MASK_REGIDS
	.align		4
        /*0038*/ 	.byte	0x04, 0x29
        /*003a*/ 	.short	(.L_510 - .L_509)


	//   ....[0]....
.L_509:
        /*003c*/ 	.word	0xffffffff


	//   ....[1]....
        /*0040*/ 	.word	0xffffffff


	//   ....[2]....
        /*0044*/ 	.word	0xffffffff


	//   ....[3]....
        /*0048*/ 	.word	0xffffffff


	//   ....[4]....
        /*004c*/ 	.word	0xffffffff


	//   ....[5]....
        /*0050*/ 	.word	0xffffffff


	//   ....[6]....
        /*0054*/ 	.word	0xffffffff


	//   ....[7]....
        /*0058*/ 	.word	0xffffffff


	//   ....[8]....
        /*005c*/ 	.word	0xffffffff


	//   ....[9]....
        /*0060*/ 	.word	0xffffffff


	//   ....[10]....
        /*0064*/ 	.word	0xffffffff


	//   ....[11]....
        /*0068*/ 	.word	0xffffffff


	//   ....[12]....
        /*006c*/ 	.word	0xffffffff


	//   ....[13]....
        /*0070*/ 	.word	0xffffffff


	//   ....[14]....
        /*0074*/ 	.word	0xffffffff


	//   ....[15]....
        /*0078*/ 	.word	0xffffffff


	//   ....[16]....
        /*007c*/ 	.word	0xffffffff


	//   ....[17]....
        /*0080*/ 	.word	0xffffffff


	//   ....[18]....
        /*0084*/ 	.word	0xffffffff


	//   ....[19]....
        /*0088*/ 	.word	0xffffffff


	//   ....[20]....
        /*008c*/ 	.word	0xffffffff


	//   ....[21]....
        /*0090*/ 	.word	0xffffffff


	//   ....[22]....
        /*0094*/ 	.word	0xffffffff


	//   ....[23]....
        /*0098*/ 	.word	0xffffffff


	//   ....[24]....
        /*009c*/ 	.word	0xffffffff


	//   ....[25]....
        /*00a0*/ 	.word	0xffffffff


	//   ....[26]....
        /*00a4*/ 	.word	0xffffffff


	//   ....[27]....
        /*00a8*/ 	.word	0xffffffff


	//   ....[28]....
        /*00ac*/ 	.word	0xffffffff


	//   ....[29]....
        /*00b0*/ 	.word	0xffffffff


	//   ....[30]....
        /*00b4*/ 	.word	0xffffffff


	//   ....[31]....
        /*00b8*/ 	.word	0xffffffff


	//   ....[32]....
        /*00bc*/ 	.word	0xffffffff


	//   ....[33]....
        /*00c0*/ 	.word	0xffffffff


	//   ....[34]....
        /*00c4*/ 	.word	0xffffffff


	//   ....[35]....
        /*00c8*/ 	.word	0xffffffff


	//   ....[36]....
        /*00cc*/ 	.word	0xffffffff


	//   ....[37]....
        /*00d0*/ 	.word	0xffffffff


	//   ....[38]....
        /*00d4*/ 	.word	0xffffffff


	//   ....[39]....
        /*00d8*/ 	.word	0xffffffff


	//   ....[40]....
        /*00dc*/ 	.word	0xffffffff


	//   ....[41]....
        /*00e0*/ 	.word	0xffffffff


	//   ....[42]....
        /*00e4*/ 	.word	0xffffffff


	//   ....[43]....
        /*00e8*/ 	.word	0xffffffff


	//   ....[44]....
        /*00ec*/ 	.word	0xffffffff


	//   ....[45]....
        /*00f0*/ 	.word	0xffffffff


	//   ....[46]....
        /*00f4*/ 	.word	0xffffffff


	//   ....[47]....
        /*00f8*/ 	.word	0xffffffff


	//   ....[48]....
        /*00fc*/ 	.word	0xffffffff


	//   ....[49]....
        /*0100*/ 	.word	0xffffffff


	//   ....[50]....
        /*0104*/ 	.word	0xffffffff


	//   ....[51]....
        /*0108*/ 	.word	0xffffffff


	//   ....[52]....
        /*010c*/ 	.word	0xffffffff


	//   ....[53]....
        /*0110*/ 	.word	0xffffffff


	//   ....[54]....
        /*0114*/ 	.word	0xffffffff


	//   ....[55]....
        /*0118*/ 	.word	0xffffffff


	//   ....[56]....
        /*011c*/ 	.word	0xffffffff


	//   ....[57]....
        /*0120*/ 	.word	0xffffffff


	//   ....[58]....
        /*0124*/ 	.word	0xffffffff


	//   ....[59]....
        /*0128*/ 	.word	0xffffffff


	//   ....[60]....
        /*012c*/ 	.word	0xffffffff


	//   ....[61]....
        /*0130*/ 	.word	0xffffffff


	//   ....[62]....
        /*0134*/ 	.word	0xffffffff


	//   ....[63]....
        /*0138*/ 	.word	0xffffffff


	//   ....[64]....
        /*013c*/ 	.word	0xffffffff


	//   ....[65]....
        /*0140*/ 	.word	0xffffffff


	//   ....[66]....
        /*0144*/ 	.word	0xffffffff


	//   ....[67]....
        /*0148*/ 	.word	0xffffffff


	//   ....[68]....
        /*014c*/ 	.word	0xffffffff


	//   ....[69]....
        /*0150*/ 	.word	0xffffffff


	//   ....[70]....
        /*0154*/ 	.word	0xffffffff


	//   ....[71]....
        /*0158*/ 	.word	0xffffffff


	//   ....[72]....
        /*015c*/ 	.word	0xffffffff


	//   ....[73]....
        /*0160*/ 	.word	0xffffffff


	//   ....[74]....
        /*0164*/ 	.word	0xffffffff


	//   ....[75]....
        /*0168*/ 	.word	0xffffffff


	//   ....[76]....
        /*016c*/ 	.word	0xffffffff


	//   ....[77]....
        /*0170*/ 	.word	0xffffffff


	//   ....[78]....
        /*0174*/ 	.word	0xffffffff


	//   ....[79]....
        /*0178*/ 	.word	0xffffffff


	//   ....[80]....
        /*017c*/ 	.word	0xffffffff


	//   ....[81]....
        /*0180*/ 	.word	0xffffffff


	//   ....[82]....
        /*0184*/ 	.word	0xffffffff


	//   ....[83]....
        /*0188*/ 	.word	0xffffffff


	//   ....[84]....
        /*018c*/ 	.word	0xffffffff


	//   ....[85]....
        /*0190*/ 	.word	0xffffffff


	//   ....[86]....
        /*0194*/ 	.word	0xffffffff


	//   ....[87]....
        /*0198*/ 	.word	0xffffffff


	//   ....[88]....
        /*019c*/ 	.word	0xffffffff


	//   ....[89]....
        /*01a0*/ 	.word	0xffffffff


	//   ....[90]....
        /*01a4*/ 	.word	0xffffffff


	//   ....[91]....
        /*01a8*/ 	.word	0xffffffff


	//   ....[92]....
        /*01ac*/ 	.word	0xffffffff


	//   ....[93]....
        /*01b0*/ 	.word	0xffffffff


	//   ....[94]....
        /*01b4*/ 	.word	0xffffffff


	//   ....[95]....
        /*01b8*/ 	.word	0xffffffff


	//   ....[96]....
        /*01bc*/ 	.word	0xffffffff


	//   ....[97]....
        /*01c0*/ 	.word	0xffffffff


	//   ....[98]....
        /*01c4*/ 	.word	0xffffffff


	//   ....[99]....
        /*01c8*/ 	.word	0xffffffff


	//   ....[100]....
        /*01cc*/ 	.word	0xffffffff


	//   ....[101]....
        /*01d0*/ 	.word	0xffffffff


	//   ....[102]....
        /*01d4*/ 	.word	0xffffffff


	//   ....[103]....
        /*01d8*/ 	.word	0xffffffff


	//   ....[104]....
        /*01dc*/ 	.word	0xffffffff


	//   ....[105]....
        /*01e0*/ 	.word	0xffffffff


	//   ....[106]....
        /*01e4*/ 	.word	0xffffffff


	//   ....[107]....
        /*01e8*/ 	.word	0xffffffff


	//   ....[108]....
        /*01ec*/ 	.word	0xffffffff


	//   ....[109]....
        /*01f0*/ 	.word	0xffffffff


	//   ....[110]....
        /*01f4*/ 	.word	0xffffffff


	//   ....[111]....
        /*01f8*/ 	.word	0xffffffff


	//   ....[112]....
        /*01fc*/ 	.word	0xffffffff


	//   ....[113]....
        /*0200*/ 	.word	0xffffffff


	//   ....[114]....
        /*0204*/ 	.word	0xffffffff


	//   ....[115]....
        /*0208*/ 	.word	0xffffffff


	//   ....[116]....
        /*020c*/ 	.word	0xffffffff


	//   ....[117]....
        /*0210*/ 	.word	0xffffffff


	//   ....[118]....
        /*0214*/ 	.word	0xffffffff


	//   ....[119]....
        /*0218*/ 	.word	0xffffffff


	//   ....[120]....
        /*021c*/ 	.word	0xffffffff


	//   ....[121]....
        /*0220*/ 	.word	0xffffffff


	//   ....[122]....
        /*0224*/ 	.word	0xffffffff


	//   ....[123]....
        /*0228*/ 	.word	0xffffffff


	//   ....[124]....
        /*022c*/ 	.word	0xffffffff


	//   ....[125]....
        /*0230*/ 	.word	0xffffffff


	//   ....[126]....
        /*0234*/ 	.word	0xffffffff


	//   ....[127]....
        /*0238*/ 	.word	0xffffffff


	//   ....[128]....
        /*023c*/ 	.word	0xffffffff


	//   ....[129]....
        /*0240*/ 	.word	0xffffffff


	//   ....[130]....
        /*0244*/ 	.word	0xffffffff


	//   ....[131]....
        /*0248*/ 	.word	0xffffffff


	//   ....[132]....
        /*024c*/ 	.word	0xffffffff


	//   ....[133]....
        /*0250*/ 	.word	0xffffffff


	//   ....[134]....
        /*0254*/ 	.word	0xffffffff


	//   ....[135]....
        /*0258*/ 	.word	0xffffffff


	//   ....[136]....
        /*025c*/ 	.word	0xffffffff


	//   ....[137]....
        /*0260*/ 	.word	0xffffffff


	//   ....[138]....
        /*0264*/ 	.word	0xffffffff


	//----- nvinfo : EIATTR_COOP_GROUP_INSTR_OFFSETS
	.align		4
.L_510:
        /*0268*/ 	.byte	0x04, 0x28
        /*026a*/ 	.short	(.L_512 - .L_511)


	//   ....[0]....
.L_511:
        /*026c*/ 	.word	0x00000090


	//   ....[1]....
        /*0270*/ 	.word	0x00008890


	//   ....[2]....
        /*0274*/ 	.word	0x000088b0


	//   ....[3]....
        /*0278*/ 	.word	0x00008ad0


	//   ....[4]....
        /*027c*/ 	.word	0x00008ae0


	//   ....[5]....
        /*0280*/ 	.word	0x00008cd0


	//   ....[6]....
        /*0284*/ 	.word	0x00008cf0


	//   ....[7]....
        /*0288*/ 	.word	0x00008ee0


	//   ....[8]....
        /*028c*/ 	.word	0x00008ef0


	//   ....[9]....
        /*0290*/ 	.word	0x0000ac00


	//   ....[10]....
        /*0294*/ 	.word	0x0000adb0


	//   ....[11]....
        /*0298*/ 	.word	0x0000b660


	//   ....[12]....
        /*029c*/ 	.word	0x0000b8a0


	//   ....[13]....
        /*02a0*/ 	.word	0x0000b9c0


	//   ....[14]....
        /*02a4*/ 	.word	0x0000bab0


	//   ....[15]....
        /*02a8*/ 	.word	0x0000dc20


	//   ....[16]....
        /*02ac*/ 	.word	0x0000dde0


	//   ....[17]....
        /*02b0*/ 	.word	0x0000e4f0


	//   ....[18]....
        /*02b4*/ 	.word	0x0000e5a0


	//   ....[19]....
        /*02b8*/ 	.word	0x0000e790


	//   ....[20]....
        /*02bc*/ 	.word	0x0000e8b0


	//   ....[21]....
        /*02c0*/ 	.word	0x000115c0


	//   ....[22]....
        /*02c4*/ 	.word	0x000115e0


	//   ....[23]....
        /*02c8*/ 	.word	0x00011620


	//   ....[24]....
        /*02cc*/ 	.word	0x00011630


	//   ....[25]....
        /*02d0*/ 	.word	0x00014420


	//   ....[26]....
        /*02d4*/ 	.word	0x000145e0


	//   ....[27]....
        /*02d8*/ 	.word	0x00014da0


	//   ....[28]....
        /*02dc*/ 	.word	0x00014f60


	//   ....[29]....
        /*02e0*/ 	.word	0x00014f70


	//   ....[30]....
        /*02e4*/ 	.word	0x00014fe0


	//   ....[31]....
        /*02e8*/ 	.word	0x00016760


	//   ....[32]....
        /*02ec*/ 	.word	0x00016790


	//   ....[33]....
        /*02f0*/ 	.word	0x000167a0


	//   ....[34]....
        /*02f4*/ 	.word	0x000167d0


	//   ....[35]....
        /*02f8*/ 	.word	0x00018120


	//   ....[36]....
        /*02fc*/ 	.word	0x00018160


	//   ....[37]....
        /*0300*/ 	.word	0x000181a0


	//   ....[38]....
        /*0304*/ 	.word	0x000181e0


	//   ....[39]....
        /*0308*/ 	.word	0x00018400


	//   ....[40]....
        /*030c*/ 	.word	0x00018410


	//   ....[41]....
        /*0310*/ 	.word	0x00018610


	//   ....[42]....
        /*0314*/ 	.word	0x00018640


	//   ....[43]....
        /*0318*/ 	.word	0x00018800


	//   ....[44]....
        /*031c*/ 	.word	0x00018830


	//   ....[45]....
        /*0320*/ 	.word	0x000189f0


	//   ....[46]....
        /*0324*/ 	.word	0x00018a10


	//   ....[47]....
        /*0328*/ 	.word	0x00019260


	//   ....[48]....
        /*032c*/ 	.word	0x00019280


	//   ....[49]....
        /*0330*/ 	.word	0x00019450


	//   ....[50]....
        /*0334*/ 	.word	0x00019460


	//   ....[51]....
        /*0338*/ 	.word	0x00019630


	//   ....[52]....
        /*033c*/ 	.word	0x00019650


	//   ....[53]....
        /*0340*/ 	.word	0x00019820


	//   ....[54]....
        /*0344*/ 	.word	0x00019830


	//   ....[55]....
        /*0348*/ 	.word	0x00019a40


	//   ....[56]....
        /*034c*/ 	.word	0x00019ac0


	//   ....[57]....
        /*0350*/ 	.word	0x00019b30


	//   ....[58]....
        /*0354*/ 	.word	0x00019ba0


	//   ....[59]....
        /*0358*/ 	.word	0x00019c10


	//   ....[60]....
        /*035c*/ 	.word	0x00019c90


	//   ....[61]....
        /*0360*/ 	.word	0x00019d00


	//   ....[62]....
        /*0364*/ 	.word	0x00019d70


	//   ....[63]....
        /*0368*/ 	.word	0x00019db0


	//   ....[64]....
        /*036c*/ 	.word	0x00019df0


	//   ....[65]....
        /*0370*/ 	.word	0x00019e40


	//   ....[66]....
        /*0374*/ 	.word	0x00019e90


	//   ....[67]....
        /*0378*/ 	.word	0x00019f00


	//   ....[68]....
        /*037c*/ 	.word	0x00019f80


	//   ....[69]....
        /*0380*/ 	.word	0x0001a000


	//   ....[70]....
        /*0384*/ 	.word	0x0001a070


	//   ....[71]....
        /*0388*/ 	.word	0x0001a0f0


	//   ....[72]....
        /*038c*/ 	.word	0x0001a170


	//   ....[73]....
        /*0390*/ 	.word	0x0001a1f0


	//   ....[74]....
        /*0394*/ 	.word	0x0001a260


	//   ....[75]....
        /*0398*/ 	.word	0x0001a650


	//   ....[76]....
        /*039c*/ 	.word	0x0001a670


	//   ....[77]....
        /*03a0*/ 	.word	0x0001a680


	//   ....[78]....
        /*03a4*/ 	.word	0x0001a690


	//   ....[79]....
        /*03a8*/ 	.word	0x0001ac00


	//   ....[80]....
        /*03ac*/ 	.word	0x0001ac10


	//   ....[81]....
        /*03b0*/ 	.word	0x0001ac20


	//   ....[82]....
        /*03b4*/ 	.word	0x0001ac30


	//   ....[83]....
        /*03b8*/ 	.word	0x0001b130


	//   ....[84]....
        /*03bc*/ 	.word	0x0001b150


	//   ....[85]....
        /*03c0*/ 	.word	0x0001b160


	//   ....[86]....
        /*03c4*/ 	.word	0x0001b170


	//   ....[87]....
        /*03c8*/ 	.word	0x0001b690


	//   ....[88]....
        /*03cc*/ 	.word	0x0001b6f0


	//   ....[89]....
        /*03d0*/ 	.word	0x0001b710


	//   ....[90]....
        /*03d4*/ 	.word	0x0001b720


	//   ....[91]....
        /*03d8*/ 	.word	0x0001ef20


	//   ....[92]....
        /*03dc*/ 	.word	0x0001ef40


	//   ....[93]....
        /*03e0*/ 	.word	0x0001ef50


	//   ....[94]....
        /*03e4*/ 	.word	0x0001ef60


	//   ....[95]....
        /*03e8*/ 	.word	0x0001f3b0


	//   ....[96]....
        /*03ec*/ 	.word	0x0001f3c0


	//   ....[97]....
        /*03f0*/ 	.word	0x0001f3d0


	//   ....[98]....
        /*03f4*/ 	.word	0x0001f3e0


	//   ....[99]....
        /*03f8*/ 	.word	0x0001f7c0


	//   ....[100]....
        /*03fc*/ 	.word	0x0001f7e0


	//   ....[101]....
        /*0400*/ 	.word	0x0001f7f0


	//   ....[102]....
        /*0404*/ 	.word	0x0001f800


	//   ....[103]....
        /*0408*/ 	.word	0x0001fbf0


	//   ....[104]....
        /*040c*/ 	.word	0x0001fc50


	//   ....[105]....
        /*0410*/ 	.word	0x0001fc70


	//   ....[106]....
        /*0414*/ 	.word	0x0001fc80


	//   ....[107]....
        /*0418*/ 	.word	0x000238b0


	//   ....[108]....
        /*041c*/ 	.word	0x00023930


	//   ....[109]....
        /*0420*/ 	.word	0x000239a0


	//   ....[110]....
        /*0424*/ 	.word	0x00023a10


	//   ....[111]....
        /*0428*/ 	.word	0x00023a80


	//   ....[112]....
        /*042c*/ 	.word	0x00023af0


	//   ....[113]....
        /*0430*/ 	.word	0x00023b70


	//   ....[114]....
        /*0434*/ 	.word	0x00023be0


	//   ....[115]....
        /*0438*/ 	.word	0x00023c50


	//   ....[116]....
        /*043c*/ 	.word	0x00023cd0


	//   ....[117]....
        /*0440*/ 	.word	0x00023d40


	//   ....[118]....
        /*0444*/ 	.word	0x00023db0


	//   ....[119]....
        /*0448*/ 	.word	0x00023e20


	//   ....[120]....
        /*044c*/ 	.word	0x00023ea0


	//   ....[121]....
        /*0450*/ 	.word	0x00023f20


	//   ....[122]....
        /*0454*/ 	.word	0x00023f90


	//   ....[123]....
        /*0458*/ 	.word	0x00024000


	//   ....[124]....
        /*045c*/ 	.word	0x00024080


	//   ....[125]....
        /*0460*/ 	.word	0x000240f0


	//   ....[126]....
        /*0464*/ 	.word	0x00024160


	//   ....[127]....
        /*0468*/ 	.word	0x000241d0


	//   ....[128]....
        /*046c*/ 	.word	0x00024240


	//   ....[129]....
        /*0470*/ 	.word	0x000242c0


	//   ....[130]....
        /*0474*/ 	.word	0x00024330


	//   ....[131]....
        /*0478*/ 	.word	0x000243a0


	//   ....[132]....
        /*047c*/ 	.word	0x00024420


	//   ....[133]....
        /*0480*/ 	.word	0x00024490


	//   ....[134]....
        /*0484*/ 	.word	0x00024500


	//   ....[135]....
        /*0488*/ 	.word	0x00024570


	//   ....[136]....
        /*048c*/ 	.word	0x000245f0


	//   ....[137]....
        /*0490*/ 	.word	0x00024670


	//   ....[138]....
        /*0494*/ 	.word	0x000246e0


	//----- nvinfo : EIATTR_EXIT_INSTR_OFFSETS
	.align		4
.L_512:
        /*0498*/ 	.byte	0x04, 0x1c
        /*049a*/ 	.short	(.L_514 - .L_513)


	//   ....[0]....
.L_513:
        /*049c*/ 	.word	0x00000320


	//   ....[1]....
        /*04a0*/ 	.word	0x00018a20


	//   ....[2]....
        /*04a4*/ 	.word	0x00018b60


	//   ....[3]....
        /*04a8*/ 	.word	0x00018bc0


	//   ....[4]....
        /*04ac*/ 	.word	0x00019870


	//   ....[5]....
        /*04b0*/ 	.word	0x00019980


	//   ....[6]....
        /*04b4*/ 	.word	0x000199e0


	//----- nvinfo : EIATTR_CTAIDZ_USED
	.align		4
.L_514:
        /*04b8*/ 	.byte	0x01, 0x04
	.zero		2


	//----- nvinfo : EIATTR_MAX_THREADS
	.align		4
        /*04bc*/ 	.byte	0x04, 0x05
        /*04be*/ 	.short	(.L_516 - .L_515)
.L_515:
        /*04c0*/ 	.word	0x00000100
        /*04c4*/ 	.word	0x00000001
        /*04c8*/ 	.word	0x00000001


	//----- nvinfo : EIATTR_CRS_STACK_SIZE
	.align		4
.L_516:
        /*04cc*/ 	.byte	0x04, 0x1e
        /*04ce*/ 	.short	(.L_518 - .L_517)
.L_517:
        /*04d0*/ 	.word	0x00000000
.L_518:


//--------------------- .nv.info._ZN7cutlass13device_kernelIN5flash19enable_sm80_to_sm89INS1_16FlashAttnFwdSm80INS1_25CollectiveMainloopFwdSm80ILi8ELi1ELb0EN4cute5tupleIJNS5_1CILi128EEENS7_ILi96EEENS7_ILi256EEEEEELi256ENS_6half_tEfNS_4arch4Sm80ELb1ELb0ELb1ELb0ELb0ELb0ELb1ELb0EEENS1_21CollectiveEpilogueFwdINS6_IJS8_SA_S9_EEENS6_IJNS7_ILi1EEESI_SI_EEESC_SE_Li256ELb0ELb1ELb0ELb0EEENS1_30DynamicPersistentTileSchedulerILi256ELi256ELb0ELb1ELb0EEEEEEEEEvNT_6ParamsE --------------------------
	.section	.nv.info._ZN7cutlass13device_kernelIN5flash19enable_sm80_to_sm89INS1_16FlashAttnFwdSm80INS1_25CollectiveMainloopFwdSm80ILi8ELi1ELb0EN4cute5tupleIJNS5_1CILi128EEENS7_ILi96EEENS7_ILi256EEEEEELi256ENS_6half_tEfNS_4arch4Sm80ELb1ELb0ELb1ELb0ELb0ELb0ELb1ELb0EEENS1_21CollectiveEpilogueFwdINS6_IJS8_SA_S9_EEENS6_IJNS7_ILi1EEESI_SI_EEESC_SE_Li256ELb0ELb1ELb0ELb0EEENS1_30DynamicPersistentTileSchedulerILi256ELi256ELb0ELb1ELb0EEEEEEEEEvNT_6ParamsE,"",@"SHT_CUDA_INFO"
	.sectionflags	@""
	.align	4


	//----- nvinfo : EIATTR_CUDA_API_VERSION
	.align		4
        /*0000*/ 	.byte	0x04, 0x37
        /*0002*/ 	.short	(.L_520 - .L_519)
.L_519:
        /*0004*/ 	.word	0x00000082


	//----- nvinfo : EIATTR_SW2861232_WAR
	.align		4
.L_520:
        /*0008*/ 	.byte	0x01, 0x35
	.zero		2


	//----- nvinfo : EIATTR_PARAM_CBANK
	.align		4
        /*000c*/ 	.byte	0x04, 0x0a
        /*000e*/ 	.short	(.L_522 - .L_521)
	.align		4
.L_521:
        /*0010*/ 	.word	index@(.nv.constant0._ZN7cutlass13device_kernelIN5flash19enable_sm80_to_sm89INS1_16FlashAttnFwdSm80INS1_25CollectiveMainloopFwdSm80ILi8ELi1ELb0EN4cute5tupleIJNS5_1CILi128EEENS7_ILi96EEENS7_ILi256EEEEEELi256ENS_6half_tEfNS_4arch4Sm80ELb1ELb0ELb1ELb0ELb0ELb0ELb1ELb0EEENS1_21CollectiveEpilogueFwdINS6_IJS8_SA_S9_EEENS6_IJNS7_ILi1EEESI_SI_EEESC_SE_Li256ELb0ELb1ELb0ELb0EEENS1_30DynamicPersistentTileSchedulerILi256ELi256ELb0ELb1ELb0EEEEEEEEEvNT_6ParamsE)
        /*0014*/ 	.short	0x0160
        /*0016*/ 	.short	0x0428


	//----- nvinfo : EIATTR_CBANK_PARAM_SIZE
	.align		4
.L_522:
        /*0018*/ 	.byte	0x03, 0x19
        /*001a*/ 	.short	0x0428


	//----- nvinfo : EIATTR_KPARAM_INFO
	.align		4
        /*001c*/ 	.byte	0x04, 0x17
        /*001e*/ 	.short	(.L_524 - .L_523)
.L_523:
        /*0020*/ 	.word	0x00000000
        /*0024*/ 	.short	0x0000
        /*0026*/ 	.short	0x0000
        /*0028*/ 	.byte	0x00, 0xf0, 0xa1, 0x10


	//----- nvinfo : EIATTR_MAXREG_COUNT
	.align		4
.L_524:
        /*002c*/ 	.byte	0x03, 0x1b
        /*002e*/ 	.short	0x00ff


	//----- nvinfo : EIATTR_NUM_BARRIERS
	.align		4
        /*0030*/ 	.byte	0x02, 0x4c
        /*0032*/ 	.byte	0x06
	.zero		1


	//----- nvinfo : EIATTR_ANNOTATIONS
	.align		4
        /*0034*/ 	.byte	0x04, 0x55
        /*0036*/ 	.short	(.L_526 - .L_525)


	//   ....[0]....
.L_525:
        /* <DEDUP_REMOVED lines=90> */


	//----- nvinfo : EIATTR_MERCURY_ISA_VERSION
	.align		4
.L_526:
        /*05c0*/ 	.byte	0x03, 0x5f
        /*05c2*/ 	.short	0x0000


	//----- nvinfo : EIATTR_INT_WARP_WIDE_INSTR_OFFSETS
	.align		4
        /*05c4*/ 	.byte	0x04, 0x31
        /*05c6*/ 	.short	(.L_528 - .L_527)


	//   ....[0]....
.L_527:
        /*05c8*/ 	.word	0x00012c90


	//   ....[1]....
        /*05cc*/ 	.word	0x00012d10


	//----- nvinfo : EIATTR_COOP_GROUP_MASK_REGIDS
	.align		4
.L_528:
        /*05d0*/ 	.byte	0x04, 0x29
        /*05d2*/ 	.short	(.L_530 - .L_529)


	//   ....[0]....
.L_529:
        /*05d4*/ 	.word	0xffffffff


	//   ....[1]....
        /*05d8*/ 	.word	0xffffffff


	//   ....[2]....
        /*05dc*/ 	.word	0xffffffff


	//   ....[3]....
        /*05e0*/ 	.word	0xffffffff


	//   ....[4]....
        /*05e4*/ 	.word	0xffffffff


	//   ....[5]....
        /*05e8*/ 	.word	0xffffffff


	//   ....[6]....
        /*05ec*/ 	.word	0xffffffff


	//   ....[7]....
        /*05f0*/ 	.word	0xffffffff


	//   ....[8]....
        /*05f4*/ 	.word	0xffffffff


	//   ....[9]....
        /*05f8*/ 	.word	0xffffffff


	//   ....[10]....
        /*05fc*/ 	.word	0xffffffff


	//   ....[11]....
        /*0600*/ 	.word	0xffffffff


	//   ....[12]....
        /*0604*/ 	.word	0xffffffff


	//   ....[13]....
        /*0608*/ 	.word	0xffffffff


	//   ....[14]....
        /*060c*/ 	.word	0xffffffff


	//   ....[15]....
        /*0610*/ 	.word	0xffffffff


	//   ....[16]....
        /*0614*/ 	.word	0xffffffff


	//   ....[17]....
        /*0618*/ 	.word	0xffffffff


	//   ....[18]....
        /*061c*/ 	.word	0xffffffff


	//   ....[19]....
        /*0620*/ 	.word	0xffffffff


	//   ....[20]....
        /*0624*/ 	.word	0xffffffff


	//   ....[21]....
        /*0628*/ 	.word	0xffffffff


	//   ....[22]....
        /*062c*/ 	.word	0xffffffff


	//   ....[23]....
        /*0630*/ 	.word	0xffffffff


	//   ....[24]....
        /*0634*/ 	.word	0xffffffff


	//   ....[25]....
        /*0638*/ 	.word	0xffffffff


	//   ....[26]....
        /*063c*/ 	.word	0xffffffff


	//   ....[27]....
        /*0640*/ 	.word	0xffffffff


	//   ....[28]....
        /*0644*/ 	.word	0xffffffff


	//   ....[29]....
        /*0648*/ 	.word	0xffffffff


	//   ....[30]....
        /*064c*/ 	.word	0xffffffff


	//   ....[31]....
        /*0650*/ 	.word	0xffffffff


	//   ....[32]....
        /*0654*/ 	.word	0xffffffff


	//   ....[33]....
        /*0658*/ 	.word	0xffffffff


	//   ....[34]....
        /*065c*/ 	.word	0xffffffff


	//   ....[35]....
        /*0660*/ 	.word	0xffffffff


	//   ....[36]....
        /*0664*/ 	.word	0xffffffff


	//   ....[37]....
        /*0668*/ 	.word	0xffffffff


	//   ....[38]....
        /*066c*/ 	.word	0xffffffff


	//   ....[39]....
        /*0670*/ 	.word	0xffffffff


	//   ....[40]....
        /*0674*/ 	.word	0xffffffff


	//   ....[41]....
        /*0678*/ 	.word	0xffffffff


	//   ....[42]....
        /*067c*/ 	.word	0xffffffff


	//   ....[43]....
        /*0680*/ 	.word	0xffffffff


	//   ....[44]....
        /*0684*/ 	.word	0xffffffff


	//   ....[45]....
        /*0688*/ 	.word	0xffffffff


	//   ....[46]....
        /*068c*/ 	.word	0xffffffff


	//   ....[47]....
        /*0690*/ 	.word	0xffffffff


	//   ....[48]....
        /*0694*/ 	.word	0xffffffff


	//   ....[49]....
        /*0698*/ 	.word	0xffffffff


	//   ....[50]....
        /*069c*/ 	.word	0xffffffff


	//   ....[51]....
        /*06a0*/ 	.word	0xffffffff


	//   ....[52]....
        /*06a4*/ 	.word	0xffffffff


	//   ....[53]....
        /*06a8*/ 	.word	0xffffffff


	//   ....[54]....
        /*06ac*/ 	.word	0xffffffff


	//   ....[55]....
        /*06b0*/ 	.word	0xffffffff


	//   ....[56]....
        /*06b4*/ 	.word	0xffffffff


	//   ....[57]....
        /*06b8*/ 	.word	0xffffffff


	//   ....[58]....
        /*06bc*/ 	.word	0xffffffff


	//   ....[59]....
        /*06c0*/ 	.word	0xffffffff


	//   ....[60]....
        /*06c4*/ 	.word	0xffffffff


	//   ....[61]....
        /*06c8*/ 	.word	0xffffffff


	//   ....[62]....
        /*06cc*/ 	.word	0xffffffff


	//   ....[63]....
        /*06d0*/ 	.word	0xffffffff


	//   ....[64]....
        /*06d4*/ 	.word	0xffffffff


	//   ....[65]....
        /*06d8*/ 	.word	0xffffffff


	//   ....[66]....
        /*06dc*/ 	.word	0xffffffff


	//   ....[67]....
        /*06e0*/ 	.word	0xffffffff


	//   ....[68]....
        /*06e4*/ 	.word	0xffffffff


	//   ....[69]....
        /*06e8*/ 	.word	0xffffffff


	//   ....[70]....
        /*06ec*/ 	.word	0xffffffff


	//   ....[71]....
        /*06f0*/ 	.word	0xffffffff


	//   ....[72]....
        /*06f4*/ 	.word	0xffffffff


	//----- nvinfo : EIATTR_COOP_GROUP_INSTR_OFFSETS
	.align		4
.L_530:
        /*06f8*/ 	.byte	0x04, 0x28
        /*06fa*/ 	.short	(.L_532 - .L_531)


	//   ....[0]....
.L_531:
        /*06fc*/ 	.word	0x00000050


	//   ....[1]....
        /*0700*/ 	.word	0x00000060


	//   ....[2]....
        /*0704*/ 	.word	0x00001ac0


	//   ....[3]....
        /*0708*/ 	.word	0x00001ae0


	//   ....[4]....
        /*070c*/ 	.word	0x00001cd0


	//   ....[5]....
        /*0710*/ 	.word	0x00001ce0


	//   ....[6]....
        /*0714*/ 	.word	0x00001ec0


	//   ....[7]....
        /*0718*/ 	.word	0x00001ee0


	//   ....[8]....
        /*071c*/ 	.word	0x000020c0


	//   ....[9]....
        /*0720*/ 	.word	0x000020d0


	//   ....[10]....
        /*0724*/ 	.word	0x00004710


	//   ....[11]....
        /*0728*/ 	.word	0x00004740


	//   ....[12]....
        /*072c*/ 	.word	0x00004fe0


	//   ....[13]....
        /*0730*/ 	.word	0x00005110


	//   ....[14]....
        /*0734*/ 	.word	0x00005120


	//   ....[15]....
        /*0738*/ 	.word	0x00005170


	//   ....[16]....
        /*073c*/ 	.word	0x00008870


	//   ....[17]....
        /*0740*/ 	.word	0x000097f0


	//   ....[18]....
        /*0744*/ 	.word	0x0000a790


	//   ....[19]....
        /*0748*/ 	.word	0x0000a7a0


	//   ....[20]....
        /*074c*/ 	.word	0x0000a800


	//   ....[21]....
        /*0750*/ 	.word	0x0000a810


	//   ....[22]....
        /*0754*/ 	.word	0x0000f360


	//   ....[23]....
        /*0758*/ 	.word	0x0000f3b0


	//   ....[24]....
        /*075c*/ 	.word	0x0000f3d0


	//   ....[25]....
        /*0760*/ 	.word	0x0000f3f0


	//   ....[26]....
        /*0764*/ 	.word	0x00012240


	//   ....[27]....
        /*0768*/ 	.word	0x00012290


	//   ....[28]....
        /*076c*/ 	.word	0x000122b0


	//   ....[29]....
        /*0770*/ 	.word	0x000122d0


	//   ....[30]....
        /*0774*/ 	.word	0x000136e0


	//   ....[31]....
        /*0778*/ 	.word	0x00013a70


	//   ....[32]....
        /*077c*/ 	.word	0x00013aa0


	//   ....[33]....
        /*0780*/ 	.word	0x00013ac0


	//   ....[34]....
        /*0784*/ 	.word	0x00013af0


	//   ....[35]....
        /*0788*/ 	.word	0x00013d70


	//   ....[36]....
        /*078c*/ 	.word	0x00013d90


	//   ....[37]....
        /*0790*/ 	.word	0x00013f10


	//   ....[38]....
        /*0794*/ 	.word	0x00013f40


	//   ....[39]....
        /*0798*/ 	.word	0x00014080


	//   ....[40]....
        /*079c*/ 	.word	0x000140b0


	//   ....[41]....
        /*07a0*/ 	.word	0x000141e0


	//   ....[42]....
        /*07a4*/ 	.word	0x000141f0


	//   ....[43]....
        /*07a8*/ 	.word	0x00014800


	//   ....[44]....
        /*07ac*/ 	.word	0x00014820


	//   ....[45]....
        /*07b0*/ 	.word	0x00014a10


	//   ....[46]....
        /*07b4*/ 	.word	0x00014a20


	//   ....[47]....
        /*07b8*/ 	.word	0x00014c00


	//   ....[48]....
        /*07bc*/ 	.word	0x00014c20


	//   ....[49]....
        /*07c0*/ 	.word	0x00014e00


	//   ....[50]....
        /*07c4*/ 	.word	0x00014e10


	//   ....[51]....
        /*07c8*/ 	.word	0x00015050


	//   ....[52]....
        /*07cc*/ 	.word	0x00015160


	//   ....[53]....
        /*07d0*/ 	.word	0x000151d0


	//   ....[54]....
        /*07d4*/ 	.word	0x00015230


	//   ....[55]....
        /*07d8*/ 	.word	0x00015290


	//   ....[56]....
        /*07dc*/ 	.word	0x000152f0


	//   ....[57]....
        /*07e0*/ 	.word	0x00015360


	//   ....[58]....
        /*07e4*/ 	.word	0x000153c0


	//   ....[59]....
        /*07e8*/ 	.word	0x00015420


	//   ....[60]....
        /*07ec*/ 	.word	0x00015470


	//   ....[61]....
        /*07f0*/ 	.word	0x000154d0


	//   ....[62]....
        /*07f4*/ 	.word	0x00015520


	//   ....[63]....
        /*07f8*/ 	.word	0x00015570


	//   ....[64]....
        /*07fc*/ 	.word	0x000155e0


	//   ....[65]....
        /*0800*/ 	.word	0x00015650


	//   ....[66]....
        /*0804*/ 	.word	0x000156b0


	//   ....[67]....
        /*0808*/ 	.word	0x00015710


	//   ....[68]....
        /*080c*/ 	.word	0x00015770


	//   ....[69]....
        /*0810*/ 	.word	0x000157e0


	//   ....[70]....
        /*0814*/ 	.word	0x00015840


	//   ....[71]....
        /*0818*/ 	.word	0x000158a0


	//   ....[72]....
        /*081c*/ 	.word	0x00015900


	//----- nvinfo : EIATTR_EXIT_INSTR_OFFSETS
	.align		4
.L_532:
        /*0820*/ 	.byte	0x04, 0x1c
        /*0822*/ 	.short	(.L_534 - .L_533)


	//   ....[0]....
.L_533:
        /*0824*/ 	.word	0x000000b0


	//   ....[1]....
        /*0828*/ 	.word	0x00015110


	//----- nvinfo : EIATTR_MAX_THREADS
	.align		4
.L_534:
        /*082c*/ 	.byte	0x04, 0x05
        /*082e*/ 	.short	(.L_536 - .L_535)
.L_535:
        /*0830*/ 	.word	0x00000100
        /*0834*/ 	.word	0x00000001
        /*0838*/ 	.word	0x00000001


	//----- nvinfo : EIATTR_CRS_STACK_SIZE
	.align		4
.L_536:
        /*083c*/ 	.byte	0x04, 0x1e
        /*083e*/ 	.short	(.L_538 - .L_537)
.L_537:
        /*0840*/ 	.word	0x00000000
.L_538:


//--------------------- .nv.info._ZN7cutlass13device_kernelIN5flash19enable_sm80_to_sm89INS1_16FlashAttnFwdSm80INS1_25CollectiveMainloopFwdSm80ILi8ELi1ELb0EN4cute5tupleIJNS5_1CILi128EEENS7_ILi96EEENS7_ILi256EEEEEELi256ENS_6half_tEfNS_4arch4Sm80ELb1ELb0ELb1ELb1ELb0ELb0ELb1ELb0EEENS1_21CollectiveEpilogueFwdINS6_IJS8_SA_S9_EEENS6_IJNS7_ILi1EEESI_SI_EEESC_SE_Li256ELb1ELb1ELb0ELb0EEENS1_19SingleTileSchedulerILb1ELb0ELb1ELi128EEEEEEEEEvNT_6ParamsE --------------------------
	.section	.nv.info._ZN7cutlass13device_kernelIN5flash19enable_sm80_to_sm89INS1_16FlashAttnFwdSm80INS1_25CollectiveMainloopFwdSm80ILi8ELi1ELb0EN4cute5tupleIJNS5_1CILi128EEENS7_ILi96EEENS7_ILi256EEEEEELi256ENS_6half_tEfNS_4arch4Sm80ELb1ELb0ELb1ELb1ELb0ELb0ELb1ELb0EEENS1_21CollectiveEpilogueFwdINS6_IJS8_SA_S9_EEENS6_IJNS7_ILi1EEESI_SI_EEESC_SE_Li256ELb1ELb1ELb0ELb0EEENS1_19SingleTileSchedulerILb1ELb0ELb1ELi128EEEEEEEEEvNT_6ParamsE,"",@"SHT_CUDA_INFO"
	.sectionflags	@""
	.align	4


	//----- nvinfo : EIATTR_CUDA_API_VERSION
	.align		4
        /*0000*/ 	.byte	0x04, 0x37
        /*0002*/ 	.short	(.L_540 - .L_539)
.L_539:
        /*0004*/ 	.word	0x00000082


	//----- nvinfo : EIATTR_SW2861232_WAR
	.align		4
.L_540:
        /*0008*/ 	.byte	0x01, 0x35
	.zero		2


	//----- nvinfo : EIATTR_PARAM_CBANK
	.align		4
        /*000c*/ 	.byte	0x04, 0x0a
        /*000e*/ 	.short	(.L_542 - .L_541)
	.align		4
.L_541:
        /*0010*/ 	.word	index@(.nv.constant0._ZN7cutlass13device_kernelIN5flash19enable_sm80_to_sm89INS1_16FlashAttnFwdSm80INS1_25CollectiveMainloopFwdSm80ILi8ELi1ELb0EN4cute5tupleIJNS5_1CILi128EEENS7_ILi96EEENS7_ILi256EEEEEELi256ENS_6half_tEfNS_4arch4Sm80ELb1ELb0ELb1ELb1ELb0ELb0ELb1ELb0EEENS1_21CollectiveEpilogueFwdINS6_IJS8_SA_S9_EEENS6_IJNS7_ILi1EEESI_SI_EEESC_SE_Li256ELb1ELb1ELb0ELb0EEENS1_19SingleTileSchedulerILb1ELb0ELb1ELi128EEEEEEEEEvNT_6ParamsE)
        /*0014*/ 	.short	0x0160
        /*0016*/ 	.short	0x0418


	//----- nvinfo : EIATTR_CBANK_PARAM_SIZE
	.align		4
.L_542:
        /*0018*/ 	.byte	0x03, 0x19
        /*001a*/ 	.short	0x0418


	//----- nvinfo : EIATTR_KPARAM_INFO
	.align		4
        /*001c*/ 	.byte	0x04, 0x17
        /*001e*/ 	.short	(.L_544 - .L_543)
.L_543:
        /*0020*/ 	.word	0x00000000
        /*0024*/ 	.short	0x0000
        /*0026*/ 	.short	0x0000
        /*0028*/ 	.byte	0x00, 0xf0, 0x61, 0x10


	//----- nvinfo : EIATTR_MAXREG_COUNT
	.align		4
.L_544:
        /*002c*/ 	.byte	0x03, 0x1b
        /*002e*/ 	.short	0x00ff


	//----- nvinfo : EIATTR_NUM_BARRIERS
	.align		4
        /*0030*/ 	.byte	0x02, 0x4c
        /*0032*/ 	.byte	0x02
	.zero		1


	//----- nvinfo : EIATTR_ANNOTATIONS
	.align		4
        /*0034*/ 	.byte	0x04, 0x55
        /*0036*/ 	.short	(.L_546 - .L_545)


	//   ....[0]....
.L_545:
        /* <DEDUP_REMOVED lines=27> */


	//----- nvinfo : EIATTR_MERCURY_ISA_VERSION
	.align		4
.L_546:
        /*01d8*/ 	.byte	0x03, 0x5f
        /*01da*/ 	.short	0x0000


	//----- nvinfo : EIATTR_COOP_GROUP_MASK_REGIDS
	.align		4
        /*01dc*/ 	.byte	0x04, 0x29
        /*01de*/ 	.short	(.L_548 - .L_547)


	//   ....[0]....
.L_547:
        /*01e0*/ 	.word	0xffffffff


	//   ....[1]....
        /*01e4*/ 	.word	0xffffffff


	//   ....[2]....
        /*01e8*/ 	.word	0xffffffff


	//   ....[3]....
        /*01ec*/ 	.word	0xffffffff


	//   ....[4]....
        /*01f0*/ 	.word	0xffffffff


	//   ....[5]....
        /*01f4*/ 	.word	0xffffffff


	//   ....[6]....
        /*01f8*/ 	.word	0xffffffff


	//   ....[7]....
        /*01fc*/ 	.word	0xffffffff


	//   ....[8]....
        /*0200*/ 	.word	0xffffffff


	//   ....[9]....
        /*0204*/ 	.word	0xffffffff


	//   ....[10]....
        /*0208*/ 	.word	0xffffffff


	//   ....[11]....
        /*020c*/ 	.word	0xffffffff


	//   ....[12]....
        /*0210*/ 	.word	0xffffffff


	//   ....[13]....
        /*0214*/ 	.word	0xffffffff


	//   ....[14]....
        /*0218*/ 	.word	0xffffffff


	//   ....[15]....
        /*021c*/ 	.word	0xffffffff


	//   ....[16]....
        /*0220*/ 	.word	0xffffffff


	//   ....[17]....
        /*0224*/ 	.word	0xffffffff


	//   ....[18]....
        /*0228*/ 	.word	0xffffffff


	//   ....[19]....
        /*022c*/ 	.word	0xffffffff


	//   ....[20]....
        /*0230*/ 	.word	0xffffffff


	//   ....[21]....
        /*0234*/ 	.word	0xffffffff


	//   ....[22]....
        /*0238*/ 	.word	0xffffffff


	//   ....[23]....
        /*023c*/ 	.word	0xffffffff


	//   ....[24]....
        /*0240*/ 	.word	0xffffffff


	//   ....[25]....
        /*0244*/ 	.word	0xffffffff


	//   ....[26]....
        /*0248*/ 	.word	0xffffffff


	//   ....[27]....
        /*024c*/ 	.word	0xffffffff


	//   ....[28]....
        /*0250*/ 	.word	0xffffffff


	//   ....[29]....
        /*0254*/ 	.word	0xffffffff


	//   ....[30]....
        /*0258*/ 	.word	0xffffffff


	//   ....[31]....
        /*025c*/ 	.word	0xffffffff


	//   ....[32]....
        /*0260*/ 	.word	0xffffffff


	//   ....[33]....
        /*0264*/ 	.word	0xffffffff


	//   ....[34]....
        /*0268*/ 	.word	0xffffffff


	//   ....[35]....
        /*026c*/ 	.word	0xffffffff


	//   ....[36]....
        /*0270*/ 	.word	0xffffffff


	//   ....[37]....
        /*0274*/ 	.word	0xffffffff


	//   ....[38]....
        /*0278*/ 	.word	0xffffffff


	//   ....[39]....
        /*027c*/ 	.word	0xffffffff


	//   ....[40]....
        /*0280*/ 	.word	0xffffffff


	//   ....[41]....
        /*0284*/ 	.word	0xffffffff


	//   ....[42]....
        /*0288*/ 	.word	0xffffffff


	//   ....[43]....
        /*028c*/ 	.word	0xffffffff


	//   ....[44]....
        /*0290*/ 	.word	0xffffffff


	//   ....[45]....
        /*0294*/ 	.word	0xffffffff


	//   ....[46]....
        /*0298*/ 	.word	0xffffffff


	//   ....[47]....
        /*029c*/ 	.word	0xffffffff


	//   ....[48]....
        /*02a0*/ 	.word	0xffffffff


	//----- nvinfo : EIATTR_COOP_GROUP_INSTR_OFFSETS
	.align		4
.L_548:
        /*02a4*/ 	.byte	0x04, 0x28
        /*02a6*/ 	.short	(.L_550 - .L_549)


	//   ....[0]....
.L_549:
        /*02a8*/ 	.word	0x00000090


	//   ....[1]....
        /*02ac*/ 	.word	0x00001270


	//   ....[2]....
        /*02b0*/ 	.word	0x000012e0


	//   ....[3]....
        /*02b4*/ 	.word	0x000015e0


	//   ....[4]....
        /*02b8*/ 	.word	0x00001660


	//   ....[5]....
        /*02bc*/ 	.word	0x00001930


	//   ....[6]....
        /*02c0*/ 	.word	0x00001960


	//   ....[7]....
        /*02c4*/ 	.word	0x00001b50


	//   ....[8]....
        /*02c8*/ 	.word	0x00001b90


	//   ....[9]....
        /*02cc*/ 	.word	0x00004600


	//   ....[10]....
        /*02d0*/ 	.word	0x00004620


	//   ....[11]....
        /*02d4*/ 	.word	0x00004fc0


	//   ....[12]....
        /*02d8*/ 	.word	0x00005110


	//   ....[13]....
        /*02dc*/ 	.word	0x00005120


	//   ....[14]....
        /*02e0*/ 	.word	0x00005170


	//   ....[15]....
        /*02e4*/ 	.word	0x0000a270


	//   ....[16]....
        /*02e8*/ 	.word	0x0000a290


	//   ....[17]....
        /*02ec*/ 	.word	0x0000aed0


	//   ....[18]....
        /*02f0*/ 	.word	0x0000af70


	//   ....[19]....
        /*02f4*/ 	.word	0x0000afa0


	//   ....[20]....
        /*02f8*/ 	.word	0x0000afc0


	//   ....[21]....
        /*02fc*/ 	.word	0x0000ff00


	//   ....[22]....
        /*0300*/ 	.word	0x0000ff30


	//   ....[23]....
        /*0304*/ 	.word	0x0000ff50


	//   ....[24]....
        /*0308*/ 	.word	0x0000ff80


	//   ....[25]....
        /*030c*/ 	.word	0x00012ba0


	//   ....[26]....
        /*0310*/ 	.word	0x00012bb0


	//   ....[27]....
        /*0314*/ 	.word	0x00012be0


	//   ....[28]....
        /*0318*/ 	.word	0x00012c00


	//   ....[29]....
        /*031c*/ 	.word	0x00014590


	//   ....[30]....
        /*0320*/ 	.word	0x000145c0


	//   ....[31]....
        /*0324*/ 	.word	0x000145e0


	//   ....[32]....
        /*0328*/ 	.word	0x000145f0


	//   ....[33]....
        /*032c*/ 	.word	0x00014810


	//   ....[34]....
        /*0330*/ 	.word	0x00014820


	//   ....[35]....
        /*0334*/ 	.word	0x00014a20


	//   ....[36]....
        /*0338*/ 	.word	0x00014a50


	//   ....[37]....
        /*033c*/ 	.word	0x00014c10


	//   ....[38]....
        /*0340*/ 	.word	0x00014c40


	//   ....[39]....
        /*0344*/ 	.word	0x00014e00


	//   ....[40]....
        /*0348*/ 	.word	0x00014e20


	//   ....[41]....
        /*034c*/ 	.word	0x00015690


	//   ....[42]....
        /*0350*/ 	.word	0x000156b0


	//   ....[43]....
        /*0354*/ 	.word	0x00015870


	//   ....[44]....
        /*0358*/ 	.word	0x000158a0


	//   ....[45]....
        /*035c*/ 	.word	0x00015a30


	//   ....[46]....
        /*0360*/ 	.word	0x00015a60


	//   ....[47]....
        /*0364*/ 	.word	0x00015bf0


	//   ....[48]....
        /*0368*/ 	.word	0x00015c10


	//----- nvinfo : EIATTR_EXIT_INSTR_OFFSETS
	.align		4
.L_550:
        /*036c*/ 	.byte	0x04, 0x1c
        /*036e*/ 	.short	(.L_552 - .L_551)


	//   ....[0]....
.L_551:
        /*0370*/ 	.word	0x00000350


	//   ....[1]....
        /*0374*/ 	.word	0x00014e30


	//   ....[2]....
        /*0378*/ 	.word	0x00014f70


	//   ....[3]....
        /*037c*/ 	.word	0x00014fd0


	//   ....[4]....
        /*0380*/ 	.word	0x00015c20


	//   ....[5]....
        /*0384*/ 	.word	0x00015d30


	//   ....[6]....
        /*0388*/ 	.word	0x00015d90


	//----- nvinfo : EIATTR_CTAIDZ_USED
	.align		4
.L_552:
        /*038c*/ 	.byte	0x01, 0x04
	.zero		2


	//----- nvinfo : EIATTR_MAX_THREADS
	.align		4
        /*0390*/ 	.byte	0x04, 0x05
        /*0392*/ 	.short	(.L_554 - .L_553)
.L_553:
        /*0394*/ 	.word	0x00000100
        /*0398*/ 	.word	0x00000001
        /*039c*/ 	.word	0x00000001


	//----- nvinfo : EIATTR_CRS_STACK_SIZE
	.align		4
.L_554:
        /*03a0*/ 	.byte	0x04, 0x1e
        /*03a2*/ 	.short	(.L_556 - .L_555)
.L_555:
        /*03a4*/ 	.word	0x00000000
.L_556:


//--------------------- .nv.info._ZN7cutlass13device_kernelIN5flash19enable_sm80_to_sm89INS1_16FlashAttnFwdSm80INS1_25CollectiveMainloopFwdSm80ILi8ELi1ELb0EN4cute5tupleIJNS5_1CILi128EEENS7_ILi48EEENS7_ILi256EEEEEELi256ENS_6half_tEfNS_4arch4Sm80ELb1ELb0ELb1ELb1ELb0ELb1ELb1ELb0EEENS1_21CollectiveEpilogueFwdINS6_IJS8_SA_S9_EEENS6_IJNS7_ILi1EEESI_SI_EEESC_SE_Li256ELb1ELb1ELb0ELb0EEENS1_19SingleTileSchedulerILb1ELb0ELb1ELi128EEEEEEEEEvNT_6ParamsE --------------------------
	.section	.nv.info._ZN7cutlass13device_kernelIN5flash19enable_sm80_to_sm89INS1_16FlashAttnFwdSm80INS1_25CollectiveMainloopFwdSm80ILi8ELi1ELb0EN4cute5tupleIJNS5_1CILi128EEENS7_ILi48EEENS7_ILi256EEEEEELi256ENS_6half_tEfNS_4arch4Sm80ELb1ELb0ELb1ELb1ELb0ELb1ELb1ELb0EEENS1_21CollectiveEpilogueFwdINS6_IJS8_SA_S9_EEENS6_IJNS7_ILi1EEESI_SI_EEESC_SE_Li256ELb1ELb1ELb0ELb0EEENS1_19SingleTileSchedulerILb1ELb0ELb1ELi128EEEEEEEEEvNT_6ParamsE,"",@"SHT_CUDA_INFO"
	.sectionflags	@""
	.align	4


	//----- nvinfo : EIATTR_CUDA_API_VERSION
	.align		4
        /*0000*/ 	.byte	0x04, 0x37
        /*0002*/ 	.short	(.L_558 - .L_557)
.L_557:
        /*0004*/ 	.word	0x00000082


	//----- nvinfo : EIATTR_SW2861232_WAR
	.align		4
.L_558:
        /*0008*/ 	.byte	0x01, 0x35
	.zero		2


	//----- nvinfo : EIATTR_PARAM_CBANK
	.align		4
        /*000c*/ 	.byte	0x04, 0x0a
        /*000e*/ 	.short	(.L_560 - .L_559)
	.align		4
.L_559:
        /*0010*/ 	.word	index@(.nv.constant0._ZN7cutlass13device_kernelIN5flash19enable_sm80_to_sm89INS1_16FlashAttnFwdSm80INS1_25CollectiveMainloopFwdSm80ILi8ELi1ELb0EN4cute5tupleIJNS5_1CILi128EEENS7_ILi48EEENS7_ILi256EEEEEELi256ENS_6half_tEfNS_4arch4Sm80ELb1ELb0ELb1ELb1ELb0ELb1ELb1ELb0EEENS1_21CollectiveEpilogueFwdINS6_IJS8_SA_S9_EEENS6_IJNS7_ILi1EEESI_SI_EEESC_SE_Li256ELb1ELb1ELb0ELb0EEENS1_19SingleTileSchedulerILb1ELb0ELb1ELi128EEEEEEEEEvNT_6ParamsE)
        /*0014*/ 	.short	0x0160
        /*0016*/ 	.short	0x0418


	//----- nvinfo : EIATTR_CBANK_PARAM_SIZE
	.align		4
.L_560:
        /*0018*/ 	.byte	0x03, 0x19
        /*001a*/ 	.short	0x0418


	//----- nvinfo : EIATTR_KPARAM_INFO
	.align		4
        /*001c*/ 	.byte	0x04, 0x17
        /*001e*/ 	.short	(.L_562 - .L_561)
.L_561:
        /*0020*/ 	.word	0x00000000
        /*0024*/ 	.short	0x0000
        /*0026*/ 	.short	0x0000
        /*0028*/ 	.byte	0x00, 0xf0, 0x61, 0x10


	//----- nvinfo : EIATTR_MAXREG_COUNT
	.align		4
.L_562:
        /*002c*/ 	.byte	0x03, 0x1b
        /*002e*/ 	.short	0x00ff


	//----- nvinfo : EIATTR_NUM_BARRIERS
	.align		4
        /*0030*/ 	.byte	0x02, 0x4c
        /*0032*/ 	.byte	0x02
	.zero		1


	//----- nvinfo : EIATTR_MERCURY_ISA_VERSION
	.align		4
        /*0034*/ 	.byte	0x03, 0x5f
        /*0036*/ 	.short	0x0000


	//----- nvinfo : EIATTR_INT_WARP_WIDE_INSTR_OFFSETS
	.align		4
        /*0038*/ 	.byte	0x04, 0x31
        /*003a*/ 	.short	(.L_564 - .L_563)


	//   ....[0]....
.L_563:
        /*003c*/ 	.word	0x00015e20


	//   ....[1]....
        /*0040*/ 	.word	0x00018100


	//----- nvinfo : EIATTR_COOP_GROUP_MASK_REGIDS
	.align		4
.L_564:
        /*0044*/ 	.byte	0x04, 0x29
        /*0046*/ 	.short	(.L_566 - .L_565)


	//   ....[0]....
.L_565:
        /*0048*/ 	.word	0xffffffff


	//   ....[1]....
        /*004c*/ 	.word	0xffffffff


	//   ....[2]....
        /*0050*/ 	.word	0xffffffff


	//   ....[3]....
        /*0054*/ 	.word	0xffffffff


	//   ....[4]....
        /*0058*/ 	.word	0xffffffff


	//   ....[5]....
        /*005c*/ 	.word	0xffffffff


	//   ....[6]....
        /*0060*/ 	.word	0xffffffff


	//   ....[7]....
        /*0064*/ 	.word	0xffffffff


	//   ....[8]....
        /*0068*/ 	.word	0xffffffff


	//   ....[9]....
        /*006c*/ 	.word	0xffffffff


	//   ....[10]....
        /*0070*/ 	.word	0xffffffff


	//   ....[11]....
        /*0074*/ 	.word	0xffffffff


	//   ....[12]....
        /*0078*/ 	.word	0xffffffff


	//   ....[13]....
        /*007c*/ 	.word	0xffffffff


	//   ....[14]....
        /*0080*/ 	.word	0xffffffff


	//   ....[15]....
        /*0084*/ 	.word	0xffffffff


	//   ....[16]....
        /*0088*/ 	.word	0xffffffff


	//   ....[17]....
        /*008c*/ 	.word	0xffffffff


	//   ....[18]....
        /*0090*/ 	.word	0xffffffff


	//   ....[19]....
        /*0094*/ 	.word	0xffffffff


	//   ....[20]....
        /*0098*/ 	.word	0xffffffff


	//   ....[21]....
        /*009c*/ 	.word	0xffffffff


	//   ....[22]....
        /*00a0*/ 	.word	0xffffffff


	//   ....[23]....
        /*00a4*/ 	.word	0xffffffff


	//   ....[24]....
        /*00a8*/ 	.word	0xffffffff


	//   ....[25]....
        /*00ac*/ 	.word	0xffffffff


	//   ....[26]....
        /*00b0*/ 	.word	0xffffffff


	//   ....[27]....
        /*00b4*/ 	.word	0xffffffff


	//   ....[28]....
        /*00b8*/ 	.word	0xffffffff


	//   ....[29]....
        /*00bc*/ 	.word	0xffffffff


	//   ....[30]....
        /*00c0*/ 	.word	0xffffffff


	//   ....[31]....
        /*00c4*/ 	.word	0xffffffff


	//   ....[32]....
        /*00c8*/ 	.word	0xffffffff


	//   ....[33]....
        /*00cc*/ 	.word	0xffffffff


	//   ....[34]....
        /*00d0*/ 	.word	0xffffffff


	//   ....[35]....
        /*00d4*/ 	.word	0xffffffff


	//   ....[36]....
        /*00d8*/ 	.word	0xffffffff


	//   ....[37]....
        /*00dc*/ 	.word	0xffffffff


	//   ....[38]....
        /*00e0*/ 	.word	0xffffffff


	//   ....[39]....
        /*00e4*/ 	.word	0xffffffff


	//   ....[40]....
        /*00e8*/ 	.word	0xffffffff


	//   ....[41]....
        /*00ec*/ 	.word	0xffffffff


	//   ....[42]....
        /*00f0*/ 	.word	0xffffffff


	//   ....[43]....
        /*00f4*/ 	.word	0xffffffff


	//   ....[44]....
        /*00f8*/ 	.word	0xffffffff


	//   ....[45]....
        /*00fc*/ 	.word	0xffffffff


	//   ....[46]....
        /*0100*/ 	.word	0xffffffff


	//   ....[47]....
        /*0104*/ 	.word	0xffffffff


	//   ....[48]....
        /*0108*/ 	.word	0xffffffff


	//   ....[49]....
        /*010c*/ 	.word	0xffffffff


	//   ....[50]....
        /*0110*/ 	.word	0xffffffff


	//   ....[51]....
        /*0114*/ 	.word	0xffffffff


	//   ....[52]....
        /*0118*/ 	.word	0xffffffff


	//   ....[53]....
        /*011c*/ 	.word	0xffffffff


	//   ....[54]....
        /*0120*/ 	.word	0xffffffff


	//   ....[55]....
        /*0124*/ 	.word	0xffffffff


	//   ....[56]....
        /*0128*/ 	.word	0xffffffff


	//   ....[57]....
        /*012c*/ 	.word	0xffffffff


	//   ....[58]....
        /*0130*/ 	.word	0xffffffff


	//   ....[59]....
        /*0134*/ 	.word	0xffffffff


	//   ....[60]....
        /*0138*/ 	.word	0xffffffff


	//   ....[61]....
        /*013c*/ 	.word	0xffffffff


	//   ....[62]....
        /*0140*/ 	.word	0xffffffff


	//   ....[63]....
        /*0144*/ 	.word	0xffffffff


	//   ....[64]....
        /*0148*/ 	.word	0xffffffff


	//   ....[65]....
        /*014c*/ 	.word	0xffffffff


	//   ....[66]....
        /*0150*/ 	.word	0xffffffff


	//   ....[67]....
        /*0154*/ 	.word	0xffffffff


	//   ....[68]....
        /*0158*/ 	.word	0xffffffff


	//   ....[69]....
        /*015c*/ 	.word	0xffffffff


	//   ....[70]....
        /*0160*/ 	.word	0xffffffff


	//   ....[71]....
        /*0164*/ 	.word	0xffffffff


	//   ....[72]....
        /*0168*/ 	.word	0xffffffff


	//   ....[73]....
        /*016c*/ 	.word	0xffffffff


	//   ....[74]....
        /*0170*/ 	.word	0xffffffff


	//   ....[75]....
        /*0174*/ 	.word	0xffffffff


	//   ....[76]....
        /*0178*/ 	.word	0xffffffff


	//   ....[77]....
        /*017c*/ 	.word	0xffffffff


	//   ....[78]....
        /*0180*/ 	.word	0xffffffff


	//   ....[79]....
        /*0184*/ 	.word	0xffffffff


	//   ....[80]....
        /*0188*/ 	.word	0xffffffff


	//----- nvinfo : EIATTR_COOP_GROUP_INSTR_OFFSETS
	.align		4
.L_566:
        /*018c*/ 	.byte	0x04, 0x28
        /*018e*/ 	.short	(.L_568 - .L_567)


	//   ....[0]....
.L_567:
        /*0190*/ 	.word	0x00000070


	//   ....[1]....
        /*0194*/ 	.word	0x000080c0


	//   ....[2]....
        /*0198*/ 	.word	0x00008100


	//   ....[3]....
        /*019c*/ 	.word	0x00008550


	//   ....[4]....
        /*01a0*/ 	.word	0x00008670


	//   ....[5]....
        /*01a4*/ 	.word	0x000088a0


	//   ....[6]....
        /*01a8*/ 	.word	0x000088d0


	//   ....[7]....
        /*01ac*/ 	.word	0x00008ad0


	//   ....[8]....
        /*01b0*/ 	.word	0x00008b10


	//   ....[9]....
        /*01b4*/ 	.word	0x00009290


	//   ....[10]....
        /*01b8*/ 	.word	0x000092f0


	//   ....[11]....
        /*01bc*/ 	.word	0x00009310


	//   ....[12]....
        /*01c0*/ 	.word	0x00009320


	//   ....[13]....
        /*01c4*/ 	.word	0x000096f0


	//   ....[14]....
        /*01c8*/ 	.word	0x00009740


	//   ....[15]....
        /*01cc*/ 	.word	0x00009780


	//   ....[16]....
        /*01d0*/ 	.word	0x000097c0


	//   ....[17]....
        /*01d4*/ 	.word	0x00009b00


	//   ....[18]....
        /*01d8*/ 	.word	0x00009ba0


	//   ....[19]....
        /*01dc*/ 	.word	0x00009c20


	//   ....[20]....
        /*01e0*/ 	.word	0x00009c90


	//   ....[21]....
        /*01e4*/ 	.word	0x0000a010


	//   ....[22]....
        /*01e8*/ 	.word	0x0000a0b0


	//   ....[23]....
        /*01ec*/ 	.word	0x0000a130


	//   ....[24]....
        /*01f0*/ 	.word	0x0000a1a0


	//   ....[25]....
        /*01f4*/ 	.word	0x0000d7c0


	//   ....[26]....
        /*01f8*/ 	.word	0x0000d7e0


	//   ....[27]....
        /*01fc*/ 	.word	0x0000d800


	//   ....[28]....
        /*0200*/ 	.word	0x0000d810


	//   ....[29]....
        /*0204*/ 	.word	0x0000da10


	//   ....[30]....
        /*0208*/ 	.word	0x0000dab0


	//   ....[31]....
        /*020c*/ 	.word	0x0000db00


	//   ....[32]....
        /*0210*/ 	.word	0x0000db70


	//   ....[33]....
        /*0214*/ 	.word	0x0000de10


	//   ....[34]....
        /*0218*/ 	.word	0x0000deb0


	//   ....[35]....
        /*021c*/ 	.word	0x0000df30


	//   ....[36]....
        /*0220*/ 	.word	0x0000dfa0


	//   ....[37]....
        /*0224*/ 	.word	0x0000e230


	//   ....[38]....
        /*0228*/ 	.word	0x0000e2d0


	//   ....[39]....
        /*022c*/ 	.word	0x0000e320


	//   ....[40]....
        /*0230*/ 	.word	0x0000e390


	//   ....[41]....
        /*0234*/ 	.word	0x000133a0


	//   ....[42]....
        /*0238*/ 	.word	0x000133d0


	//   ....[43]....
        /*023c*/ 	.word	0x00013bc0


	//   ....[44]....
        /*0240*/ 	.word	0x00013bf0


	//   ....[45]....
        /*0244*/ 	.word	0x00013c10


	//   ....[46]....
        /*0248*/ 	.word	0x00013c30


	//   ....[47]....
        /*024c*/ 	.word	0x000160c0


	//   ....[48]....
        /*0250*/ 	.word	0x000160d0


	//   ....[49]....
        /*0254*/ 	.word	0x00016590


	//   ....[50]....
        /*0258*/ 	.word	0x000165a0


	//   ....[51]....
        /*025c*/ 	.word	0x000165c0


	//   ....[52]....
        /*0260*/ 	.word	0x000165e0


	//   ....[53]....
        /*0264*/ 	.word	0x00019590


	//   ....[54]....
        /*0268*/ 	.word	0x000195a0


	//   ....[55]....
        /*026c*/ 	.word	0x000195d0


	//   ....[56]....
        /*0270*/ 	.word	0x000195e0


	//   ....[57]....
        /*0274*/ 	.word	0x0001ace0


	//   ....[58]....
        /*0278*/ 	.word	0x0001ad10


	//   ....[59]....
        /*027c*/ 	.word	0x0001ad60


	//   ....[60]....
        /*0280*/ 	.word	0x0001ad70


	//   ....[61]....
        /*0284*/ 	.word	0x0001c820


	//   ....[62]....
        /*0288*/ 	.word	0x0001c870


	//   ....[63]....
        /*028c*/ 	.word	0x0001c8a0


	//   ....[64]....
        /*0290*/ 	.word	0x0001c8d0


	//   ....[65]....
        /*0294*/ 	.word	0x0001cb10


	//   ....[66]....
        /*0298*/ 	.word	0x0001cb20


	//   ....[67]....
        /*029c*/ 	.word	0x0001cd20


	//   ....[68]....
        /*02a0*/ 	.word	0x0001cd50


	//   ....[69]....
        /*02a4*/ 	.word	0x0001cf10


	//   ....[70]....
        /*02a8*/ 	.word	0x0001cf40


	//   ....[71]....
        /*02ac*/ 	.word	0x0001d100


	//   ....[72]....
        /*02b0*/ 	.word	0x0001d120


	//   ....[73]....
        /*02b4*/ 	.word	0x0001db30


	//   ....[74]....
        /*02b8*/ 	.word	0x0001db50


	//   ....[75]....
        /*02bc*/ 	.word	0x0001dce0


	//   ....[76]....
        /*02c0*/ 	.word	0x0001dd10


	//   ....[77]....
        /*02c4*/ 	.word	0x0001dea0


	//   ....[78]....
        /*02c8*/ 	.word	0x0001ded0


	//   ....[79]....
        /*02cc*/ 	.word	0x0001e060


	//   ....[80]....
        /*02d0*/ 	.word	0x0001e080


	//----- nvinfo : EIATTR_EXIT_INSTR_OFFSETS
	.align		4
.L_568:
        /*02d4*/ 	.byte	0x04, 0x1c
        /*02d6*/ 	.short	(.L_570 - .L_569)


	//   ....[0]....
.L_569:
        /*02d8*/ 	.word	0x000003a0


	//   ....[1]....
        /*02dc*/ 	.word	0x0001d130


	//   ....[2]....
        /*02e0*/ 	.word	0x0001d270


	//   ....[3]....
        /*02e4*/ 	.word	0x0001d2d0


	//   ....[4]....
        /*02e8*/ 	.word	0x0001e090


	//   ....[5]....
        /*02ec*/ 	.word	0x0001e1a0


	//   ....[6]....
        /*02f0*/ 	.word	0x0001e200


	//----- nvinfo : EIATTR_CTAIDZ_USED
	.align		4
.L_570:
        /*02f4*/ 	.byte	0x01, 0x04
	.zero		2


	//----- nvinfo : EIATTR_MAX_THREADS
	.align		4
        /*02f8*/ 	.byte	0x04, 0x05
        /*02fa*/ 	.short	(.L_572 - .L_571)
.L_571:
        /*02fc*/ 	.word	0x00000100
        /*0300*/ 	.word	0x00000001
        /*0304*/ 	.word	0x00000001


	//----- nvinfo : EIATTR_CRS_STACK_SIZE
	.align		4
.L_572:
        /*0308*/ 	.byte	0x04, 0x1e
        /*030a*/ 	.short	(.L_574 - .L_573)
.L_573:
        /*030c*/ 	.word	0x00000000
.L_574:


//--------------------- .nv.info._ZN7cutlass13device_kernelIN5flash19enable_sm80_to_sm89INS1_16FlashAttnFwdSm80INS1_25CollectiveMainloopFwdSm80ILi8ELi1ELb1EN4cute5tupleIJNS5_1CILi128EEENS7_ILi64EEENS7_ILi256EEEEEELi256ENS_6half_tEfNS_4arch4Sm80ELb0ELb0ELb0ELb0ELb0ELb0ELb1ELb0EEENS1_21CollectiveEpilogueFwdINS6_IJS8_SA_S9_EEENS6_IJNS7_ILi1EEESI_SI_EEESC_SE_Li256ELb0ELb1ELb0ELb0EEENS1_19SingleTileSchedulerILb0ELb0ELb1ELi128EEEEEEEEEvNT_6ParamsE --------------------------
	.section	.nv.info._ZN7cutlass13device_kernelIN5flash19enable_sm80_to_sm89INS1_16FlashAttnFwdSm80INS1_25CollectiveMainloopFwdSm80ILi8ELi1ELb1EN4cute5tupleIJNS5_1CILi128EEENS7_ILi64EEENS7_ILi256EEEEEELi256ENS_6half_tEfNS_4arch4Sm80ELb0ELb0ELb0ELb0ELb0ELb0ELb1ELb0EEENS1_21CollectiveEpilogueFwdINS6_IJS8_SA_S9_EEENS6_IJNS7_ILi1EEESI_SI_EEESC_SE_Li256ELb0ELb1ELb0ELb0EEENS1_19SingleTileSchedulerILb0ELb0ELb1ELi128EEEEEEEEEvNT_6ParamsE,"",@"SHT_CUDA_INFO"
	.sectionflags	@""
	.align	4


	//----- nvinfo : EIATTR_CUDA_API_VERSION
	.align		4
        /*0000*/ 	.byte	0x04, 0x37
        /*0002*/ 	.short	(.L_576 - .L_575)
.L_575:
        /*0004*/ 	.word	0x00000082


	//----- nvinfo : EIATTR_SW2861232_WAR
	.align		4
.L_576:
        /*0008*/ 	.byte	0x01, 0x35
	.zero		2


	//----- nvinfo : EIATTR_PARAM_CBANK
	.align		4
        /*000c*/ 	.byte	0x04, 0x0a
        /*000e*/ 	.short	(.L_578 - .L_577)
	.align		4
.L_577:
        /*0010*/ 	.word	index@(.nv.constant0._ZN7cutlass13device_kernelIN5flash19enable_sm80_to_sm89INS1_16FlashAttnFwdSm80INS1_25CollectiveMainloopFwdSm80ILi8ELi1ELb1EN4cute5tupleIJNS5_1CILi128EEENS7_ILi64EEENS7_ILi256EEEEEELi256ENS_6half_tEfNS_4arch4Sm80ELb0ELb0ELb0ELb0ELb0ELb0ELb1ELb0EEENS1_21CollectiveEpilogueFwdINS6_IJS8_SA_S9_EEENS6_IJNS7_ILi1EEESI_SI_EEESC_SE_Li256ELb0ELb1ELb0ELb0EEENS1_19SingleTileSchedulerILb0ELb0ELb1ELi128EEEEEEEEEvNT_6ParamsE)
        /*0014*/ 	.short	0x0160
        /*0016*/ 	.short	0x0418


	//----- nvinfo : EIATTR_CBANK_PARAM_SIZE
	.align		4
.L_578:
        /*0018*/ 	.byte	0x03, 0x19
        /*001a*/ 	.short	0x0418


	//----- nvinfo : EIATTR_KPARAM_INFO
	.align		4
        /*001c*/ 	.byte	0x04, 0x17
        /*001e*/ 	.short	(.L_580 - .L_579)
.L_579:
        /*0020*/ 	.word	0x00000000
        /*0024*/ 	.short	0x0000
        /*0026*/ 	.short	0x0000
        /*0028*/ 	.byte	0x00, 0xf0, 0x61, 0x10


	//----- nvinfo : EIATTR_MAXREG_COUNT
	.align		4
.L_580:
        /*002c*/ 	.byte	0x03, 0x1b
        /*002e*/ 	.short	0x00ff


	//----- nvinfo : EIATTR_NUM_BARRIERS
	.align		4
        /*0030*/ 	.byte	0x02, 0x4c
        /*0032*/ 	.byte	0x02
	.zero		1


	//----- nvinfo : EIATTR_ANNOTATIONS
	.align		4
        /*0034*/ 	.byte	0x04, 0x55
        /*0036*/ 	.short	(.L_582 - .L_581)


	//   ....[0]....
.L_581:
        /* <DEDUP_REMOVED lines=58> */


	//----- nvinfo : EIATTR_MERCURY_ISA_VERSION
	.align		4
.L_582:
        /*03c0*/ 	.byte	0x03, 0x5f
        /*03c2*/ 	.short	0x0000


	//----- nvinfo : EIATTR_COOP_GROUP_MASK_REGIDS
	.align		4
        /*03c4*/ 	.byte	0x04, 0x29
        /*03c6*/ 	.short	(.L_584 - .L_583)


	//   ....[0]....
.L_583:
        /*03c8*/ 	.word	0xffffffff


	//   ....[1]....
        /*03cc*/ 	.word	0xffffffff


	//   ....[2]....
        /*03d0*/ 	.word	0xffffffff


	//   ....[3]....
        /*03d4*/ 	.word	0xffffffff


	//   ....[4]....
        /*03d8*/ 	.word	0xffffffff


	//   ....[5]....
        /*03dc*/ 	.word	0xffffffff


	//   ....[6]....
        /*03e0*/ 	.word	0xffffffff


	//   ....[7]....
        /*03e4*/ 	.word	0xffffffff


	//   ....[8]....
        /*03e8*/ 	.word	0xffffffff


	//   ....[9]....
        /*03ec*/ 	.word	0xffffffff


	//   ....[10]....
        /*03f0*/ 	.word	0xffffffff


	//   ....[11]....
        /*03f4*/ 	.word	0xffffffff


	//   ....[12]....
        /*03f8*/ 	.word	0xffffffff


	//   ....[13]....
        /*03fc*/ 	.word	0xffffffff


	//   ....[14]....
        /*0400*/ 	.word	0xffffffff


	//   ....[15]....
        /*0404*/ 	.word	0xffffffff


	//   ....[16]....
        /*0408*/ 	.word	0xffffffff


	//   ....[17]....
        /*040c*/ 	.word	0xffffffff


	//   ....[18]....
        /*0410*/ 	.word	0xffffffff


	//   ....[19]....
        /*0414*/ 	.word	0xffffffff


	//   ....[20]....
        /*0418*/ 	.word	0xffffffff


	//   ....[21]....
        /*041c*/ 	.word	0xffffffff


	//   ....[22]....
        /*0420*/ 	.word	0xffffffff


	//   ....[23]....
        /*0424*/ 	.word	0xffffffff


	//   ....[24]....
        /*0428*/ 	.word	0xffffffff


	//   ....[25]....
        /*042c*/ 	.word	0xffffffff


	//   ....[26]....
        /*0430*/ 	.word	0xffffffff


	//   ....[27]....
        /*0434*/ 	.word	0xffffffff


	//   ....[28]....
        /*0438*/ 	.word	0xffffffff


	//   ....[29]....
        /*043c*/ 	.word	0xffffffff


	//   ....[30]....
        /*0440*/ 	.word	0xffffffff


	//   ....[31]....
        /*0444*/ 	.word	0xffffffff


	//----- nvinfo : EIATTR_COOP_GROUP_INSTR_OFFSETS
	.align		4
.L_584:
        /*0448*/ 	.byte	0x04, 0x28
        /*044a*/ 	.short	(.L_586 - .L_585)


	//   ....[0]....
.L_585:
        /*044c*/ 	.word	0x00000480


	//   ....[1]....
        /*0450*/ 	.word	0x000004d0


	//   ....[2]....
        /*0454*/ 	.word	0x00000570


	//   ....[3]....
        /*0458*/ 	.word	0x000005a0


	//   ....[4]....
        /*045c*/ 	.word	0x000007c0


	//   ....[5]....
        /*0460*/ 	.word	0x00000860


	//   ....[6]....
        /*0464*/ 	.word	0x00000a60


	//   ....[7]....
        /*0468*/ 	.word	0x00000a80


	//   ....[8]....
        /*046c*/ 	.word	0x00002c50


	//   ....[9]....
        /*0470*/ 	.word	0x00002cf0


	//   ....[10]....
        /*0474*/ 	.word	0x00002d00


	//   ....[11]....
        /*0478*/ 	.word	0x00002d30


	//   ....[12]....
        /*047c*/ 	.word	0x00005cc0


	//   ....[13]....
        /*0480*/ 	.word	0x00005cf0


	//   ....[14]....
        /*0484*/ 	.word	0x00005d20


	//   ....[15]....
        /*0488*/ 	.word	0x00005d60


	//   ....[16]....
        /*048c*/ 	.word	0x00007ee0


	//   ....[17]....
        /*0490*/ 	.word	0x00007ef0


	//   ....[18]....
        /*0494*/ 	.word	0x00007f40


	//   ....[19]....
        /*0498*/ 	.word	0x00007f60


	//   ....[20]....
        /*049c*/ 	.word	0x00009760


	//   ....[21]....
        /*04a0*/ 	.word	0x00009770


	//   ....[22]....
        /*04a4*/ 	.word	0x00009790


	//   ....[23]....
        /*04a8*/ 	.word	0x000097a0


	//   ....[24]....
        /*04ac*/ 	.word	0x000098c0


	//   ....[25]....
        /*04b0*/ 	.word	0x000098f0


	//   ....[26]....
        /*04b4*/ 	.word	0x00009ac0


	//   ....[27]....
        /*04b8*/ 	.word	0x00009af0


	//   ....[28]....
        /*04bc*/ 	.word	0x00009c80


	//   ....[29]....
        /*04c0*/ 	.word	0x00009cb0


	//   ....[30]....
        /*04c4*/ 	.word	0x00009e40


	//   ....[31]....
        /*04c8*/ 	.word	0x00009e60


	//----- nvinfo : EIATTR_EXIT_INSTR_OFFSETS
	.align		4
.L_586:
        /*04cc*/ 	.byte	0x04, 0x1c
        /*04ce*/ 	.short	(.L_588 - .L_587)


	//   ....[0]....
.L_587:
        /*04d0*/ 	.word	0x00000040


	//   ....[1]....
        /*04d4*/ 	.word	0x00009e70


	//   ....[2]....
        /*04d8*/ 	.word	0x00009f80


	//   ....[3]....
        /*04dc*/ 	.word	0x00009fe0


	//----- nvinfo : EIATTR_CTAIDZ_USED
	.align		4
.L_588:
        /*04e0*/ 	.byte	0x01, 0x04
	.zero		2


	//----- nvinfo : EIATTR_MAX_THREADS
	.align		4
        /*04e4*/ 	.byte	0x04, 0x05
        /*04e6*/ 	.short	(.L_590 - .L_589)
.L_589:
        /*04e8*/ 	.word	0x00000100
        /*04ec*/ 	.word	0x00000001
        /*04f0*/ 	.word	0x00000001


	//----- nvinfo : EIATTR_CRS_STACK_SIZE
	.align		4
.L_590:
        /*04f4*/ 	.byte	0x04, 0x1e
        /*04f6*/ 	.short	(.L_592 - .L_591)
.L_591:
        /*04f8*/ 	.word	0x00000000
.L_592:


//--------------------- .nv.info._ZN7cutlass13device_kernelIN5flash19enable_sm80_to_sm89INS1_16FlashAttnFwdSm80INS1_25CollectiveMainloopFwdSm80ILi8ELi1ELb1EN4cute5tupleIJNS5_1CILi128EEENS7_ILi64EEENS7_ILi256EEEEEELi256ENS_6half_tEfNS_4arch4Sm80ELb0ELb0ELb0ELb1ELb0ELb0ELb1ELb0EEENS1_21CollectiveEpilogueFwdINS6_IJS8_SA_S9_EEENS6_IJNS7_ILi1EEESI_SI_EEESC_SE_Li256ELb1ELb1ELb0ELb0EEENS1_19SingleTileSchedulerILb1ELb0ELb1ELi128EEEEEEEEEvNT_6ParamsE --------------------------
	.section	.nv.info._ZN7cutlass13device_kernelIN5flash19enable_sm80_to_sm89INS1_16FlashAttnFwdSm80INS1_25CollectiveMainloopFwdSm80ILi8ELi1ELb1EN4cute5tupleIJNS5_1CILi128EEENS7_ILi64EEENS7_ILi256EEEEEELi256ENS_6half_tEfNS_4arch4Sm80ELb0ELb0ELb0ELb1ELb0ELb0ELb1ELb0EEENS1_21CollectiveEpilogueFwdINS6_IJS8_SA_S9_EEENS6_IJNS7_ILi1EEESI_SI_EEESC_SE_Li256ELb1ELb1ELb0ELb0EEENS1_19SingleTileSchedulerILb1ELb0ELb1ELi128EEEEEEEEEvNT_6ParamsE,"",@"SHT_CUDA_INFO"
	.sectionflags	@""
	.align	4


	//----- nvinfo : EIATTR_CUDA_API_VERSION
	.align		4
        /*0000*/ 	.byte	0x04, 0x37
        /*0002*/ 	.short	(.L_594 - .L_593)
.L_593:
        /*0004*/ 	.word	0x00000082


	//----- nvinfo : EIATTR_SW2861232_WAR
	.align		4
.L_594:
        /*0008*/ 	.byte	0x01, 0x35
	.zero		2


	//----- nvinfo : EIATTR_PARAM_CBANK
	.align		4
        /*000c*/ 	.byte	0x04, 0x0a
        /*000e*/ 	.short	(.L_596 - .L_595)
	.align		4
.L_595:
        /*0010*/ 	.word	index@(.nv.constant0._ZN7cutlass13device_kernelIN5flash19enable_sm80_to_sm89INS1_16FlashAttnFwdSm80INS1_25CollectiveMainloopFwdSm80ILi8ELi1ELb1EN4cute5tupleIJNS5_1CILi128EEENS7_ILi64EEENS7_ILi256EEEEEELi256ENS_6half_tEfNS_4arch4Sm80ELb0ELb0ELb0ELb1ELb0ELb0ELb1ELb0EEENS1_21CollectiveEpilogueFwdINS6_IJS8_SA_S9_EEENS6_IJNS7_ILi1EEESI_SI_EEESC_SE_Li256ELb1ELb1ELb0ELb0EEENS1_19SingleTileSchedulerILb1ELb0ELb1ELi128EEEEEEEEEvNT_6ParamsE)
        /*0014*/ 	.short	0x0160
        /*0016*/ 	.short	0x0418


	//----- nvinfo : EIATTR_CBANK_PARAM_SIZE
	.align		4
.L_596:
        /*0018*/ 	.byte	0x03, 0x19
        /*001a*/ 	.short	0x0418


	//----- nvinfo : EIATTR_KPARAM_INFO
	.align		4
        /*001c*/ 	.byte	0x04, 0x17
        /*001e*/ 	.short	(.L_598 - .L_597)
.L_597:
        /*0020*/ 	.word	0x00000000
        /*0024*/ 	.short	0x0000
        /*0026*/ 	.short	0x0000
        /*0028*/ 	.byte	0x00, 0xf0, 0x61, 0x10


	//----- nvinfo : EIATTR_MAXREG_COUNT
	.align		4
.L_598:
        /*002c*/ 	.byte	0x03, 0x1b
        /*002e*/ 	.short	0x00ff


	//----- nvinfo : EIATTR_NUM_BARRIERS
	.align		4
        /*0030*/ 	.byte	0x02, 0x4c
        /*0032*/ 	.byte	0x02
	.zero		1


	//----- nvinfo : EIATTR_ANNOTATIONS
	.align		4
        /*0034*/ 	.byte	0x04, 0x55
        /*0036*/ 	.short	(.L_600 - .L_599)


	//   ....[0]....
.L_599:
        /* <DEDUP_REMOVED lines=54> */


	//----- nvinfo : EIATTR_MERCURY_ISA_VERSION
	.align		4
.L_600:
        /*0380*/ 	.byte	0x03, 0x5f
        /*0382*/ 	.short	0x0000


	//----- nvinfo : EIATTR_COOP_GROUP_MASK_REGIDS
	.align		4
        /*0384*/ 	.byte	0x04, 0x29
        /*0386*/ 	.short	(.L_602 - .L_601)


	//   ....[0]....
.L_601:
        /*0388*/ 	.word	0xffffffff


	//   ....[1]....
        /*038c*/ 	.word	0xffffffff


	//   ....[2]....
        /*0390*/ 	.word	0xffffffff


	//   ....[3]....
        /*0394*/ 	.word	0xffffffff


	//   ....[4]....
        /*0398*/ 	.word	0xffffffff


	//   ....[5]....
        /*039c*/ 	.word	0xffffffff


	//   ....[6]....
        /*03a0*/ 	.word	0xffffffff


	//   ....[7]....
        /*03a4*/ 	.word	0xffffffff


	//   ....[8]....
        /*03a8*/ 	.word	0xffffffff


	//   ....[9]....
        /*03ac*/ 	.word	0xffffffff


	//   ....[10]....
        /*03b0*/ 	.word	0xffffffff


	//   ....[11]....
        /*03b4*/ 	.word	0xffffffff


	//   ....[12]....
        /*03b8*/ 	.word	0xffffffff


	//   ....[13]....
        /*03bc*/ 	.word	0xffffffff


	//   ....[14]....
        /*03c0*/ 	.word	0xffffffff


	//   ....[15]....
        /*03c4*/ 	.word	0xffffffff


	//   ....[16]....
        /*03c8*/ 	.word	0xffffffff


	//   ....[17]....
        /*03cc*/ 	.word	0xffffffff


	//   ....[18]....
        /*03d0*/ 	.word	0xffffffff


	//   ....[19]....
        /*03d4*/ 	.word	0xffffffff


	//   ....[20]....
        /*03d8*/ 	.word	0xffffffff


	//   ....[21]....
        /*03dc*/ 	.word	0xffffffff


	//   ....[22]....
        /*03e0*/ 	.word	0xffffffff


	//   ....[23]....
        /*03e4*/ 	.word	0xffffffff


	//   ....[24]....
        /*03e8*/ 	.word	0xffffffff


	//   ....[25]....
        /*03ec*/ 	.word	0xffffffff


	//   ....[26]....
        /*03f0*/ 	.word	0xffffffff


	//   ....[27]....
        /*03f4*/ 	.word	0xffffffff


	//   ....[28]....
        /*03f8*/ 	.word	0xffffffff


	//   ....[29]....
        /*03fc*/ 	.word	0xffffffff


	//   ....[30]....
        /*0400*/ 	.word	0xffffffff


	//   ....[31]....
        /*0404*/ 	.word	0xffffffff


	//   ....[32]....
        /*0408*/ 	.word	0xffffffff


	//   ....[33]....
        /*040c*/ 	.word	0xffffffff


	//   ....[34]....
        /*0410*/ 	.word	0xffffffff


	//   ....[35]....
        /*0414*/ 	.word	0xffffffff


	//   ....[36]....
        /*0418*/ 	.word	0xffffffff


	//   ....[37]....
        /*041c*/ 	.word	0xffffffff


	//   ....[38]....
        /*0420*/ 	.word	0xffffffff


	//   ....[39]....
        /*0424*/ 	.word	0xffffffff


	//   ....[40]....
        /*0428*/ 	.word	0xffffffff


	//----- nvinfo : EIATTR_COOP_GROUP_INSTR_OFFSETS
	.align		4
.L_602:
        /*042c*/ 	.byte	0x04, 0x28
        /*042e*/ 	.short	(.L_604 - .L_603)


	//   ....[0]....
.L_603:
        /*0430*/ 	.word	0x00000090


	//   ....[1]....
        /*0434*/ 	.word	0x00000eb0


	//   ....[2]....
        /*0438*/ 	.word	0x00000ee0


	//   ....[3]....
        /*043c*/ 	.word	0x00001040


	//   ....[4]....
        /*0440*/ 	.word	0x00001090


	//   ....[5]....
        /*0444*/ 	.word	0x00001230


	//   ....[6]....
        /*0448*/ 	.word	0x00001260


	//   ....[7]....
        /*044c*/ 	.word	0x000012c0


	//   ....[8]....
        /*0450*/ 	.word	0x000012d0


	//   ....[9]....
        /*0454*/ 	.word	0x00003250


	//   ....[10]....
        /*0458*/ 	.word	0x00003300


	//   ....[11]....
        /*045c*/ 	.word	0x00003310


	//   ....[12]....
        /*0460*/ 	.word	0x00003350


	//   ....[13]....
        /*0464*/ 	.word	0x00006980


	//   ....[14]....
        /*0468*/ 	.word	0x000069b0


	//   ....[15]....
        /*046c*/ 	.word	0x000069e0


	//   ....[16]....
        /*0470*/ 	.word	0x00006a20


	//   ....[17]....
        /*0474*/ 	.word	0x00008ad0


	//   ....[18]....
        /*0478*/ 	.word	0x00008ae0


	//   ....[19]....
        /*047c*/ 	.word	0x00008b10


	//   ....[20]....
        /*0480*/ 	.word	0x00008b30


	//   ....[21]....
        /*0484*/ 	.word	0x0000a4e0


	//   ....[22]....
        /*0488*/ 	.word	0x0000a510


	//   ....[23]....
        /*048c*/ 	.word	0x0000a530


	//   ....[24]....
        /*0490*/ 	.word	0x0000a540


	//   ....[25]....
        /*0494*/ 	.word	0x0000a760


	//   ....[26]....
        /*0498*/ 	.word	0x0000a770


	//   ....[27]....
        /*049c*/ 	.word	0x0000a970


	//   ....[28]....
        /*04a0*/ 	.word	0x0000a9a0


	//   ....[29]....
        /*04a4*/ 	.word	0x0000ab60


	//   ....[30]....
        /*04a8*/ 	.word	0x0000ab90


	//   ....[31]....
        /*04ac*/ 	.word	0x0000ad50


	//   ....[32]....
        /*04b0*/ 	.word	0x0000ad70


	//   ....[33]....
        /*04b4*/ 	.word	0x0000b5e0


	//   ....[34]....
        /*04b8*/ 	.word	0x0000b600


	//   ....[35]....
        /*04bc*/ 	.word	0x0000b7c0


	//   ....[36]....
        /*04c0*/ 	.word	0x0000b7f0


	//   ....[37]....
        /*04c4*/ 	.word	0x0000b980


	//   ....[38]....
        /*04c8*/ 	.word	0x0000b9b0


	//   ....[39]....
        /*04cc*/ 	.word	0x0000bb40


	//   ....[40]....
        /*04d0*/ 	.word	0x0000bb60


	//----- nvinfo : EIATTR_EXIT_INSTR_OFFSETS
	.align		4
.L_604:
        /*04d4*/ 	.byte	0x04, 0x1c
        /*04d6*/ 	.short	(.L_606 - .L_605)


	//   ....[0]....
.L_605:
        /*04d8*/ 	.word	0x00000350


	//   ....[1]....
        /*04dc*/ 	.word	0x0000ad80


	//   ....[2]....
        /*04e0*/ 	.word	0x0000aec0


	//   ....[3]....
        /*04e4*/ 	.word	0x0000af20


	//   ....[4]....
        /*04e8*/ 	.word	0x0000bb70


	//   ....[5]....
        /*04ec*/ 	.word	0x0000bc80


	//   ....[6]....
        /*04f0*/ 	.word	0x0000bce0


	//----- nvinfo : EIATTR_CTAIDZ_USED
	.align		4
.L_606:
        /*04f4*/ 	.byte	0x01, 0x04
	.zero		2


	//----- nvinfo : EIATTR_MAX_THREADS
	.align		4
        /*04f8*/ 	.byte	0x04, 0x05
        /*04fa*/ 	.short	(.L_608 - .L_607)
.L_607:
        /*04fc*/ 	.word	0x00000100
        /*0500*/ 	.word	0x00000001
        /*0504*/ 	.word	0x00000001


	//----- nvinfo : EIATTR_CRS_STACK_SIZE
	.align		4
.L_608:
        /*0508*/ 	.byte	0x04, 0x1e
        /*050a*/ 	.short	(.L_610 - .L_609)
.L_609:
        /*050c*/ 	.word	0x00000000
.L_610:


//--------------------- .nv.info._ZN7cutlass13device_kernelIN5flash19enable_sm80_to_sm89INS1_16FlashAttnFwdSm80INS1_25CollectiveMainloopFwdSm80ILi8ELi1ELb0EN4cute5tupleIJNS5_1CILi128EEENS7_ILi32EEENS7_ILi256EEEEEELi256ENS_6half_tEfNS_4arch4Sm80ELb0ELb0ELb0ELb1ELb0ELb1ELb1ELb0EEENS1_21CollectiveEpilogueFwdINS6_IJS8_SA_S9_EEENS6_IJNS7_ILi1EEESI_SI_EEESC_SE_Li256ELb1ELb1ELb0ELb0EEENS1_19SingleTileSchedulerILb1ELb0ELb1ELi128EEEEEEEEEvNT_6ParamsE --------------------------
	.section	.nv.info._ZN7cutlass13device_kernelIN5flash19enable_sm80_to_sm89INS1_16FlashAttnFwdSm80INS1_25CollectiveMainloopFwdSm80ILi8ELi1ELb0EN4cute5tupleIJNS5_1CILi128EEENS7_ILi32EEENS7_ILi256EEEEEELi256ENS_6half_tEfNS_4arch4Sm80ELb0ELb0ELb0ELb1ELb0ELb1ELb1ELb0EEENS1_21CollectiveEpilogueFwdINS6_IJS8_SA_S9_EEENS6_IJNS7_ILi1EEESI_SI_EEESC_SE_Li256ELb1ELb1ELb0ELb0EEENS1_19SingleTileSchedulerILb1ELb0ELb1ELi128EEEEEEEEEvNT_6ParamsE,"",@"SHT_CUDA_INFO"
	.sectionflags	@""
	.align	4


	//----- nvinfo : EIATTR_CUDA_API_VERSION
	.align		4
        /*0000*/ 	.byte	0x04, 0x37
        /*0002*/ 	.short	(.L_612 - .L_611)
.L_611:
        /*0004*/ 	.word	0x00000082


	//----- nvinfo : EIATTR_SW2861232_WAR
	.align		4
.L_612:
        /*0008*/ 	.byte	0x01, 0x35
	.zero		2


	//----- nvinfo : EIATTR_PARAM_CBANK
	.align		4
        /*000c*/ 	.byte	0x04, 0x0a
        /*000e*/ 	.short	(.L_614 - .L_613)
	.align		4
.L_613:
        /*0010*/ 	.word	index@(.nv.constant0._ZN7cutlass13device_kernelIN5flash19enable_sm80_to_sm89INS1_16FlashAttnFwdSm80INS1_25CollectiveMainloopFwdSm80ILi8ELi1ELb0EN4cute5tupleIJNS5_1CILi128EEENS7_ILi32EEENS7_ILi256EEEEEELi256ENS_6half_tEfNS_4arch4Sm80ELb0ELb0ELb0ELb1ELb0ELb1ELb1ELb0EEENS1_21CollectiveEpilogueFwdINS6_IJS8_SA_S9_EEENS6_IJNS7_ILi1EEESI_SI_EEESC_SE_Li256ELb1ELb1ELb0ELb0EEENS1_19SingleTileSchedulerILb1ELb0ELb1ELi128EEEEEEEEEvNT_6ParamsE)
        /*0014*/ 	.short	0x0160
        /*0016*/ 	.short	0x0418


	//----- nvinfo : EIATTR_CBANK_PARAM_SIZE
	.align		4
.L_614:
        /*0018*/ 	.byte	0x03, 0x19
        /*001a*/ 	.short	0x0418


	//----- nvinfo : EIATTR_KPARAM_INFO
	.align		4
        /*001c*/ 	.byte	0x04, 0x17
        /*001e*/ 	.short	(.L_616 - .L_615)
.L_615:
        /*0020*/ 	.word	0x00000000
        /*0024*/ 	.short	0x0000
        /*0026*/ 	.short	0x0000
        /*0028*/ 	.byte	0x00, 0xf0, 0x61, 0x10


	//----- nvinfo : EIATTR_MAXREG_COUNT
	.align		4
.L_616:
        /*002c*/ 	.byte	0x03, 0x1b
        /*002e*/ 	.short	0x00ff


	//----- nvinfo : EIATTR_NUM_BARRIERS
	.align		4
        /*0030*/ 	.byte	0x02, 0x4c
        /*0032*/ 	.byte	0x02
	.zero		1


	//----- nvinfo : EIATTR_MERCURY_ISA_VERSION
	.align		4
        /*0034*/ 	.byte	0x03, 0x5f
        /*0036*/ 	.short	0x0000


	//----- nvinfo : EIATTR_COOP_GROUP_MASK_REGIDS
	.align		4
        /*0038*/ 	.byte	0x04, 0x29
        /*003a*/ 	.short	(.L_618 - .L_617)


	//   ....[0]....
.L_617:
        /*003c*/ 	.word	0xffffffff


	//   ....[1]....
        /*0040*/ 	.word	0xffffffff


	//   ....[2]....
        /*0044*/ 	.word	0xffffffff


	//   ....[3]....
        /*0048*/ 	.word	0xffffffff


	//   ....[4]....
        /*004c*/ 	.word	0xffffffff


	//   ....[5]....
        /*0050*/ 	.word	0xffffffff


	//   ....[6]....
        /*0054*/ 	.word	0xffffffff


	//   ....[7]....
        /*0058*/ 	.word	0xffffffff


	//   ....[8]....
        /*005c*/ 	.word	0xffffffff


	//   ....[9]....
        /*0060*/ 	.word	0xffffffff


	//   ....[10]....
        /*0064*/ 	.word	0xffffffff


	//   ....[11]....
        /*0068*/ 	.word	0xffffffff


	//   ....[12]....
        /*006c*/ 	.word	0xffffffff


	//   ....[13]....
        /*0070*/ 	.word	0xffffffff


	//   ....[14]....
        /*0074*/ 	.word	0xffffffff


	//   ....[15]....
        /*0078*/ 	.word	0xffffffff


	//   ....[16]....
        /*007c*/ 	.word	0xffffffff


	//   ....[17]....
        /*0080*/ 	.word	0xffffffff


	//   ....[18]....
        /*0084*/ 	.word	0xffffffff


	//   ....[19]....
        /*0088*/ 	.word	0xffffffff


	//   ....[20]....
        /*008c*/ 	.word	0xffffffff


	//   ....[21]....
        /*0090*/ 	.word	0xffffffff


	//   ....[22]....
        /*0094*/ 	.word	0xffffffff


	//   ....[23]....
        /*0098*/ 	.word	0xffffffff


	//   ....[24]....
        /*009c*/ 	.word	0xffffffff


	//   ....[25]....
        /*00a0*/ 	.word	0xffffffff


	//   ....[26]....
        /*00a4*/ 	.word	0xffffffff


	//   ....[27]....
        /*00a8*/ 	.word	0xffffffff


	//   ....[28]....
        /*00ac*/ 	.word	0xffffffff


	//   ....[29]....
        /*00b0*/ 	.word	0xffffffff


	//   ....[30]....
        /*00b4*/ 	.word	0xffffffff


	//   ....[31]....
        /*00b8*/ 	.word	0xffffffff


	//   ....[32]....
        /*00bc*/ 	.word	0xffffffff


	//   ....[33]....
        /*00c0*/ 	.word	0xffffffff


	//   ....[34]....
        /*00c4*/ 	.word	0xffffffff


	//   ....[35]....
        /*00c8*/ 	.word	0xffffffff


	//   ....[36]....
        /*00cc*/ 	.word	0xffffffff


	//   ....[37]....
        /*00d0*/ 	.word	0xffffffff


	//   ....[38]....
        /*00d4*/ 	.word	0xffffffff


	//   ....[39]....
        /*00d8*/ 	.word	0xffffffff


	//   ....[40]....
        /*00dc*/ 	.word	0xffffffff


	//----- nvinfo : EIATTR_COOP_GROUP_INSTR_OFFSETS
	.align		4
.L_618:
        /*00e0*/ 	.byte	0x04, 0x28
        /*00e2*/ 	.short	(.L_620 - .L_619)


	//   ....[0]....
.L_619:
        /*00e4*/ 	.word	0x00000080


	//   ....[1]....
        /*00e8*/ 	.word	0x00004c40


	//   ....[2]....
        /*00ec*/ 	.word	0x00004c80


	//   ....[3]....
        /*00f0*/ 	.word	0x00005010


	//   ....[4]....
        /*00f4*/ 	.word	0x00005040


	//   ....[5]....
        /*00f8*/ 	.word	0x000053f0


	//   ....[6]....
        /*00fc*/ 	.word	0x00005420


	//   ....[7]....
        /*0100*/ 	.word	0x00005630


	//   ....[8]....
        /*0104*/ 	.word	0x00005660


	//   ....[9]....
        /*0108*/ 	.word	0x0000d280


	//   ....[10]....
        /*010c*/ 	.word	0x0000d310


	//   ....[11]....
        /*0110*/ 	.word	0x0000d350


	//   ....[12]....
        /*0114*/ 	.word	0x0000d3d0


	//   ....[13]....
        /*0118*/ 	.word	0x0000e850


	//   ....[14]....
        /*011c*/ 	.word	0x0000e870


	//   ....[15]....
        /*0120*/ 	.word	0x0000e8a0


	//   ....[16]....
        /*0124*/ 	.word	0x0000e8d0


	//   ....[17]....
        /*0128*/ 	.word	0x0000fbf0


	//   ....[18]....
        /*012c*/ 	.word	0x0000fc20


	//   ....[19]....
        /*0130*/ 	.word	0x0000fc80


	//   ....[20]....
        /*0134*/ 	.word	0x0000fc90


	//   ....[21]....
        /*0138*/ 	.word	0x000115a0


	//   ....[22]....
        /*013c*/ 	.word	0x000115e0


	//   ....[23]....
        /*0140*/ 	.word	0x00011620


	//   ....[24]....
        /*0144*/ 	.word	0x00011660


	//   ....[25]....
        /*0148*/ 	.word	0x00011880


	//   ....[26]....
        /*014c*/ 	.word	0x00011890


	//   ....[27]....
        /*0150*/ 	.word	0x00011a90


	//   ....[28]....
        /*0154*/ 	.word	0x00011ac0


	//   ....[29]....
        /*0158*/ 	.word	0x00011c80


	//   ....[30]....
        /*015c*/ 	.word	0x00011cb0


	//   ....[31]....
        /*0160*/ 	.word	0x00011e70


	//   ....[32]....
        /*0164*/ 	.word	0x00011e90


	//   ....[33]....
        /*0168*/ 	.word	0x00012700


	//   ....[34]....
        /*016c*/ 	.word	0x00012720


	//   ....[35]....
        /*0170*/ 	.word	0x000128b0


	//   ....[36]....
        /*0174*/ 	.word	0x000128e0


	//   ....[37]....
        /*0178*/ 	.word	0x00012a70


	//   ....[38]....
        /*017c*/ 	.word	0x00012aa0


	//   ....[39]....
        /*0180*/ 	.word	0x00012c30


	//   ....[40]....
        /*0184*/ 	.word	0x00012c50


	//----- nvinfo : EIATTR_EXIT_INSTR_OFFSETS
	.align		4
.L_620:
        /*0188*/ 	.byte	0x04, 0x1c
        /*018a*/ 	.short	(.L_622 - .L_621)


	//   ....[0]....
.L_621:
        /*018c*/ 	.word	0x00000310


	//   ....[1]....
        /*0190*/ 	.word	0x00011ea0


	//   ....[2]....
        /*0194*/ 	.word	0x00011fe0


	//   ....[3]....
        /*0198*/ 	.word	0x00012040


	//   ....[4]....
        /*019c*/ 	.word	0x00012c60


	//   ....[5]....
        /*01a0*/ 	.word	0x00012d70


	//   ....[6]....
        /*01a4*/ 	.word	0x00012dd0


	//----- nvinfo : EIATTR_CTAIDZ_USED
	.align		4
.L_622:
        /*01a8*/ 	.byte	0x01, 0x04
	.zero		2


	//----- nvinfo : EIATTR_MAX_THREADS
	.align		4
        /*01ac*/ 	.byte	0x04, 0x05
        /*01ae*/ 	.short	(.L_624 - .L_623)
.L_623:
        /*01b0*/ 	.word	0x00000100
        /*01b4*/ 	.word	0x00000001
        /*01b8*/ 	.word	0x00000001


	//----- nvinfo : EIATTR_CRS_STACK_SIZE
	.align		4
.L_624:
        /*01bc*/ 	.byte	0x04, 0x1e
        /*01be*/ 	.short	(.L_626 - .L_625)
.L_625:
        /*01c0*/ 	.word	0x00000000
.L_626:


//--------------------- .nv.info._ZN7cutlass13device_kernelIN5flash19enable_sm80_to_sm89INS1_16FlashAttnFwdSm80INS1_25CollectiveMainloopFwdSm80ILi8ELi1ELb1EN4cute5tupleIJNS5_1CILi128EEENS7_ILi48EEENS7_ILi256EEEEEELi256ENS_6half_tEfNS_4arch4Sm80ELb0ELb1ELb0ELb0ELb0ELb0ELb1ELb0EEENS1_21CollectiveEpilogueFwdINS6_IJS8_SA_S9_EEENS6_IJNS7_ILi1EEESI_SI_EEESC_SE_Li256ELb0ELb1ELb0ELb0EEENS1_19SingleTileSchedulerILb0ELb0ELb1ELi128EEEEEEEEEvNT_6ParamsE --------------------------
	.section	.nv.info._ZN7cutlass13device_kernelIN5flash19enable_sm80_to_sm89INS1_16FlashAttnFwdSm80INS1_25CollectiveMainloopFwdSm80ILi8ELi1ELb1EN4cute5tupleIJNS5_1CILi128EEENS7_ILi48EEENS7_ILi256EEEEEELi256ENS_6half_tEfNS_4arch4Sm80ELb0ELb1ELb0ELb0ELb0ELb0ELb1ELb0EEENS1_21CollectiveEpilogueFwdINS6_IJS8_SA_S9_EEENS6_IJNS7_ILi1EEESI_SI_EEESC_SE_Li256ELb0ELb1ELb0ELb0EEENS1_19SingleTileSchedulerILb0ELb0ELb1ELi128EEEEEEEEEvNT_6ParamsE,"",@"SHT_CUDA_INFO"
	.sectionflags	@""
	.align	4


	//----- nvinfo : EIATTR_CUDA_API_VERSION
	.align		4
        /*0000*/ 	.byte	0x04, 0x37
        /*0002*/ 	.short	(.L_628 - .L_627)
.L_627:
        /*0004*/ 	.word	0x00000082


	//----- nvinfo : EIATTR_SW2861232_WAR
	.align		4
.L_628:
        /*0008*/ 	.byte	0x01, 0x35
	.zero		2


	//----- nvinfo : EIATTR_PARAM_CBANK
	.align		4
        /*000c*/ 	.byte	0x04, 0x0a
        /*000e*/ 	.short	(.L_630 - .L_629)
	.align		4
.L_629:
        /*0010*/ 	.word	index@(.nv.constant0._ZN7cutlass13device_kernelIN5flash19enable_sm80_to_sm89INS1_16FlashAttnFwdSm80INS1_25CollectiveMainloopFwdSm80ILi8ELi1ELb1EN4cute5tupleIJNS5_1CILi128EEENS7_ILi48EEENS7_ILi256EEEEEELi256ENS_6half_tEfNS_4arch4Sm80ELb0ELb1ELb0ELb0ELb0ELb0ELb1ELb0EEENS1_21CollectiveEpilogueFwdINS6_IJS8_SA_S9_EEENS6_IJNS7_ILi1EEESI_SI_EEESC_SE_Li256ELb0ELb1ELb0ELb0EEENS1_19SingleTileSchedulerILb0ELb0ELb1ELi128EEEEEEEEEvNT_6ParamsE)
        /*0014*/ 	.short	0x0160
        /*0016*/ 	.short	0x0418


	//----- nvinfo : EIATTR_CBANK_PARAM_SIZE
	.align		4
.L_630:
        /*0018*/ 	.byte	0x03, 0x19
        /*001a*/ 	.short	0x0418


	//----- nvinfo : EIATTR_KPARAM_INFO
	.align		4
        /*001c*/ 	.byte	0x04, 0x17
        /*001e*/ 	.short	(.L_632 - .L_631)
.L_631:
        /*0020*/ 	.word	0x00000000
        /*0024*/ 	.short	0x0000
        /*0026*/ 	.short	0x0000
        /*0028*/ 	.byte	0x00, 0xf0, 0x61, 0x10


	//----- nvinfo : EIATTR_MAXREG_COUNT
	.align		4
.L_632:
        /*002c*/ 	.byte	0x03, 0x1b
        /*002e*/ 	.short	0x00ff


	//----- nvinfo : EIATTR_NUM_BARRIERS
	.align		4
        /*0030*/ 	.byte	0x02, 0x4c
        /*0032*/ 	.byte	0x02
	.zero		1


	//----- nvinfo : EIATTR_ANNOTATIONS
	.align		4
        /*0034*/ 	.byte	0x04, 0x55
        /*0036*/ 	.short	(.L_634 - .L_633)


	//   ....[0]....
.L_633:
        /* <DEDUP_REMOVED lines=80> */


	//----- nvinfo : EIATTR_MERCURY_ISA_VERSION
	.align		4
.L_634:
        /*0528*/ 	.byte	0x03, 0x5f
        /*052a*/ 	.short	0x0000


	//----- nvinfo : EIATTR_INT_WARP_WIDE_INSTR_OFFSETS
	.align		4
        /*052c*/ 	.byte	0x04, 0x31
        /*052e*/ 	.short	(.L_636 - .L_635)


	//   ....[0]....
.L_635:
        /*0530*/ 	.word	0x00006880


	//   ....[1]....
        /*0534*/ 	.word	0x0000a800


	//   ....[2]....
        /*0538*/ 	.word	0x0000d8d0


	//----- nvinfo : EIATTR_COOP_GROUP_MASK_REGIDS
	.align		4
.L_636:
        /*053c*/ 	.byte	0x04, 0x29
        /*053e*/ 	.short	(.L_638 - .L_637)


	//   ....[0]....
.L_637:
        /*0540*/ 	.word	0xffffffff


	//   ....[1]....
        /*0544*/ 	.word	0xffffffff


	//   ....[2]....
        /*0548*/ 	.word	0xffffffff


	//   ....[3]....
        /*054c*/ 	.word	0xffffffff


	//   ....[4]....
        /*0550*/ 	.word	0xffffffff


	//   ....[5]....
        /*0554*/ 	.word	0xffffffff


	//   ....[6]....
        /*0558*/ 	.word	0xffffffff


	//   ....[7]....
        /*055c*/ 	.word	0xffffffff


	//   ....[8]....
        /*0560*/ 	.word	0xffffffff


	//   ....[9]....
        /*0564*/ 	.word	0xffffffff


	//   ....[10]....
        /*0568*/ 	.word	0xffffffff


	//   ....[11]....
        /*056c*/ 	.word	0xffffffff


	//   ....[12]....
        /*0570*/ 	.word	0xffffffff


	//   ....[13]....
        /*0574*/ 	.word	0xffffffff


	//   ....[14]....
        /*0578*/ 	.word	0xffffffff


	//   ....[15]....
        /*057c*/ 	.word	0xffffffff


	//   ....[16]....
        /*0580*/ 	.word	0xffffffff


	//   ....[17]....
        /*0584*/ 	.word	0xffffffff


	//   ....[18]....
        /*0588*/ 	.word	0xffffffff


	//   ....[19]....
        /*058c*/ 	.word	0xffffffff


	//   ....[20]....
        /*0590*/ 	.word	0xffffffff


	//   ....[21]....
        /*0594*/ 	.word	0xffffffff


	//   ....[22]....
        /*0598*/ 	.word	0xffffffff


	//   ....[23]....
        /*059c*/ 	.word	0xffffffff


	//   ....[24]....
        /*05a0*/ 	.word	0xffffffff


	//   ....[25]....
        /*05a4*/ 	.word	0xffffffff


	//   ....[26]....
        /*05a8*/ 	.word	0xffffffff


	//   ....[27]....
        /*05ac*/ 	.word	0xffffffff


	//   ....[28]....
        /*05b0*/ 	.word	0xffffffff


	//   ....[29]....
        /*05b4*/ 	.word	0xffffffff


	//   ....[30]....
        /*05b8*/ 	.word	0xffffffff


	//   ....[31]....
        /*05bc*/ 	.word	0xffffffff


	//   ....[32]....
        /*05c0*/ 	.word	0xffffffff


	//   ....[33]....
        /*05c4*/ 	.word	0xffffffff


	//   ....[34]....
        /*05c8*/ 	.word	0xffffffff


	//   ....[35]....
        /*05cc*/ 	.word	0xffffffff


	//   ....[36]....
        /*05d0*/ 	.word	0xffffffff


	//   ....[37]....
        /*05d4*/ 	.word	0xffffffff


	//   ....[38]....
        /*05d8*/ 	.word	0xffffffff


	//   ....[39]....
        /*05dc*/ 	.word	0xffffffff


	//   ....[40]....
        /*05e0*/ 	.word	0xffffffff


	//   ....[41]....
        /*05e4*/ 	.word	0xffffffff


	//   ....[42]....
        /*05e8*/ 	.word	0xffffffff


	//   ....[43]....
        /*05ec*/ 	.word	0xffffffff


	//   ....[44]....
        /*05f0*/ 	.word	0xffffffff


	//   ....[45]....
        /*05f4*/ 	.word	0xffffffff


	//   ....[46]....
        /*05f8*/ 	.word	0xffffffff


	//   ....[47]....
        /*05fc*/ 	.word	0xffffffff


	//   ....[48]....
        /*0600*/ 	.word	0xffffffff


	//   ....[49]....
        /*0604*/ 	.word	0xffffffff


	//   ....[50]....
        /*0608*/ 	.word	0xffffffff


	//   ....[51]....
        /*060c*/ 	.word	0xffffffff


	//   ....[52]....
        /*0610*/ 	.word	0xffffffff


	//   ....[53]....
        /*0614*/ 	.word	0xffffffff


	//----- nvinfo : EIATTR_COOP_GROUP_INSTR_OFFSETS
	.align		4
.L_638:
        /*0618*/ 	.byte	0x04, 0x28
        /*061a*/ 	.short	(.L_640 - .L_639)


	//   ....[0]....
.L_639:
        /*061c*/ 	.word	0x00000f50


	//   ....[1]....
        /*0620*/ 	.word	0x00000f80


	//   ....[2]....
        /*0624*/ 	.word	0x00001180


	//   ....[3]....
        /*0628*/ 	.word	0x000011e0


	//   ....[4]....
        /*062c*/ 	.word	0x00001280


	//   ....[5]....
        /*0630*/ 	.word	0x000012f0


	//   ....[6]....
        /*0634*/ 	.word	0x00001320


	//   ....[7]....
        /*0638*/ 	.word	0x000013c0


	//   ....[8]....
        /*063c*/ 	.word	0x00002fa0


	//   ....[9]....
        /*0640*/ 	.word	0x000031f0


	//   ....[10]....
        /*0644*/ 	.word	0x00003e20


	//   ....[11]....
        /*0648*/ 	.word	0x00003e90


	//   ....[12]....
        /*064c*/ 	.word	0x00003ed0


	//   ....[13]....
        /*0650*/ 	.word	0x00003f00


	//   ....[14]....
        /*0654*/ 	.word	0x00006c60


	//   ....[15]....
        /*0658*/ 	.word	0x00007060


	//   ....[16]....
        /*065c*/ 	.word	0x00007640


	//   ....[17]....
        /*0660*/ 	.word	0x00007660


	//   ....[18]....
        /*0664*/ 	.word	0x00008090


	//   ....[19]....
        /*0668*/ 	.word	0x000080b0


	//   ....[20]....
        /*066c*/ 	.word	0x0000ac20


	//   ....[21]....
        /*0670*/ 	.word	0x0000ac40


	//   ....[22]....
        /*0674*/ 	.word	0x0000b280


	//   ....[23]....
        /*0678*/ 	.word	0x0000b2a0


	//   ....[24]....
        /*067c*/ 	.word	0x0000db20


	//   ....[25]....
        /*0680*/ 	.word	0x0000df10


	//   ....[26]....
        /*0684*/ 	.word	0x0000e4f0


	//   ....[27]....
        /*0688*/ 	.word	0x0000e510


	//   ....[28]....
        /*068c*/ 	.word	0x0000eed0


	//   ....[29]....
        /*0690*/ 	.word	0x0000eef0


	//   ....[30]....
        /*0694*/ 	.word	0x00010230


	//   ....[31]....
        /*0698*/ 	.word	0x00010240


	//   ....[32]....
        /*069c*/ 	.word	0x00010270


	//   ....[33]....
        /*06a0*/ 	.word	0x00010280


	//   ....[34]....
        /*06a4*/ 	.word	0x00011c00


	//   ....[35]....
        /*06a8*/ 	.word	0x00011c10


	//   ....[36]....
        /*06ac*/ 	.word	0x00011c30


	//   ....[37]....
        /*06b0*/ 	.word	0x00011c40


	//   ....[38]....
        /*06b4*/ 	.word	0x00011c50


	//   ....[39]....
        /*06b8*/ 	.word	0x00011c60


	//   ....[40]....
        /*06bc*/ 	.word	0x00011f60


	//   ....[41]....
        /*06c0*/ 	.word	0x00011f90


	//   ....[42]....
        /*06c4*/ 	.word	0x00012150


	//   ....[43]....
        /*06c8*/ 	.word	0x00012180


	//   ....[44]....
        /*06cc*/ 	.word	0x00012340


	//   ....[45]....
        /*06d0*/ 	.word	0x00012360


	//   ....[46]....
        /*06d4*/ 	.word	0x00012a60


	//   ....[47]....
        /*06d8*/ 	.word	0x00012a80


	//   ....[48]....
        /*06dc*/ 	.word	0x00012c30


	//   ....[49]....
        /*06e0*/ 	.word	0x00012c60


	//   ....[50]....
        /*06e4*/ 	.word	0x00012df0


	//   ....[51]....
        /*06e8*/ 	.word	0x00012e20


	//   ....[52]....
        /*06ec*/ 	.word	0x00012fb0


	//   ....[53]....
        /*06f0*/ 	.word	0x00012fd0


	//----- nvinfo : EIATTR_EXIT_INSTR_OFFSETS
	.align		4
.L_640:
        /*06f4*/ 	.byte	0x04, 0x1c
        /*06f6*/ 	.short	(.L_642 - .L_641)


	//   ....[0]....
.L_641:
        /*06f8*/ 	.word	0x00000040


	//   ....[1]....
        /*06fc*/ 	.word	0x00012370


	//   ....[2]....
        /*0700*/ 	.word	0x000124b0


	//   ....[3]....
        /*0704*/ 	.word	0x00012510


	//   ....[4]....
        /*0708*/ 	.word	0x00012fe0


	//   ....[5]....
        /*070c*/ 	.word	0x000130f0


	//   ....[6]....
        /*0710*/ 	.word	0x00013150


	//----- nvinfo : EIATTR_CTAIDZ_USED
	.align		4
.L_642:
        /*0714*/ 	.byte	0x01, 0x04
	.zero		2


	//----- nvinfo : EIATTR_MAX_THREADS
	.align		4
        /*0718*/ 	.byte	0x04, 0x05
        /*071a*/ 	.short	(.L_644 - .L_643)
.L_643:
        /*071c*/ 	.word	0x00000100
        /*0720*/ 	.word	0x00000001
        /*0724*/ 	.word	0x00000001


	//----- nvinfo : EIATTR_CRS_STACK_SIZE
	.align		4
.L_644:
        /*0728*/ 	.byte	0x04, 0x1e
        /*072a*/ 	.short	(.L_646 - .L_645)
.L_645:
        /*072c*/ 	.word	0x00000000
.L_646:


//--------------------- .nv.info._ZN7cutlass13device_kernelIN5flash19enable_sm80_to_sm89INS1_16FlashAttnFwdSm80INS1_25CollectiveMainloopFwdSm80ILi8ELi1ELb1EN4cute5tupleIJNS5_1CILi128EEENS7_ILi48EEENS7_ILi256EEEEEELi256ENS_6half_tEfNS_4arch4Sm80ELb0ELb1ELb0ELb1ELb0ELb0ELb1ELb0EEENS1_21CollectiveEpilogueFwdINS6_IJS8_SA_S9_EEENS6_IJNS7_ILi1EEESI_SI_EEESC_SE_Li256ELb1ELb1ELb0ELb0EEENS1_19SingleTileSchedulerILb1ELb0ELb1ELi128EEEEEEEEEvNT_6ParamsE --------------------------
	.section	.nv.info._ZN7cutlass13device_kernelIN5flash19enable_sm80_to_sm89INS1_16FlashAttnFwdSm80INS1_25CollectiveMainloopFwdSm80ILi8ELi1ELb1EN4cute5tupleIJNS5_1CILi128EEENS7_ILi48EEENS7_ILi256EEEEEELi256ENS_6half_tEfNS_4arch4Sm80ELb0ELb1ELb0ELb1ELb0ELb0ELb1ELb0EEENS1_21CollectiveEpilogueFwdINS6_IJS8_SA_S9_EEENS6_IJNS7_ILi1EEESI_SI_EEESC_SE_Li256ELb1ELb1ELb0ELb0EEENS1_19SingleTileSchedulerILb1ELb0ELb1ELi128EEEEEEEEEvNT_6ParamsE,"",@"SHT_CUDA_INFO"
	.sectionflags	@""
	.align	4


	//----- nvinfo : EIATTR_CUDA_API_VERSION
	.align		4
        /*0000*/ 	.byte	0x04, 0x37
        /*0002*/ 	.short	(.L_648 - .L_647)
.L_647:
        /*0004*/ 	.word	0x00000082


	//----- nvinfo : EIATTR_SW2861232_WAR
	.align		4
.L_648:
        /*0008*/ 	.byte	0x01, 0x35
	.zero		2


	//----- nvinfo : EIATTR_PARAM_CBANK
	.align		4
        /*000c*/ 	.byte	0x04, 0x0a
        /*000e*/ 	.short	(.L_650 - .L_649)
	.align		4
.L_649:
        /*0010*/ 	.word	index@(.nv.constant0._ZN7cutlass13device_kernelIN5flash19enable_sm80_to_sm89INS1_16FlashAttnFwdSm80INS1_25CollectiveMainloopFwdSm80ILi8ELi1ELb1EN4cute5tupleIJNS5_1CILi128EEENS7_ILi48EEENS7_ILi256EEEEEELi256ENS_6half_tEfNS_4arch4Sm80ELb0ELb1ELb0ELb1ELb0ELb0ELb1ELb0EEENS1_21CollectiveEpilogueFwdINS6_IJS8_SA_S9_EEENS6_IJNS7_ILi1EEESI_SI_EEESC_SE_Li256ELb1ELb1ELb0ELb0EEENS1_19SingleTileSchedulerILb1ELb0ELb1ELi128EEEEEEEEEvNT_6ParamsE)
        /*0014*/ 	.short	0x0160
        /*0016*/ 	.short	0x0418


	//----- nvinfo : EIATTR_CBANK_PARAM_SIZE
	.align		4
.L_650:
        /*0018*/ 	.byte	0x03, 0x19
        /*001a*/ 	.short	0x0418


	//----- nvinfo : EIATTR_KPARAM_INFO
	.align		4
        /*001c*/ 	.byte	0x04, 0x17
        /*001e*/ 	.short	(.L_652 - .L_651)
.L_651:
        /*0020*/ 	.word	0x00000000
        /*0024*/ 	.short	0x0000
        /*0026*/ 	.short	0x0000
        /*0028*/ 	.byte	0x00, 0xf0, 0x61, 0x10


	//----- nvinfo : EIATTR_MAXREG_COUNT
	.align		4
.L_652:
        /*002c*/ 	.byte	0x03, 0x1b
        /*002e*/ 	.short	0x00ff


	//----- nvinfo : EIATTR_NUM_BARRIERS
	.align		4
        /*0030*/ 	.byte	0x02, 0x4c
        /*0032*/ 	.byte	0x02
	.zero		1


	//----- nvinfo : EIATTR_ANNOTATIONS
	.align		4
        /*0034*/ 	.byte	0x04, 0x55
        /*0036*/ 	.short	(.L_654 - .L_653)


	//   ....[0]....
.L_653:
        /* <DEDUP_REMOVED lines=80> */


	//----- nvinfo : EIATTR_MERCURY_ISA_VERSION
	.align		4
.L_654:
        /*0528*/ 	.byte	0x03, 0x5f
        /*052a*/ 	.short	0x0000


	//----- nvinfo : EIATTR_INT_WARP_WIDE_INSTR_OFFSETS
	.align		4
        /*052c*/ 	.byte	0x04, 0x31
        /*052e*/ 	.short	(.L_656 - .L_655)


	//   ....[0]....
.L_655:
        /*0530*/ 	.word	0x000072c0


	//   ....[1]....
        /*0534*/ 	.word	0x0000b220


	//   ....[2]....
        /*0538*/ 	.word	0x0000e2f0


	//----- nvinfo : EIATTR_COOP_GROUP_MASK_REGIDS
	.align		4
.L_656:
        /*053c*/ 	.byte	0x04, 0x29
        /*053e*/ 	.short	(.L_658 - .L_657)


	//   ....[0]....
.L_657:
        /*0540*/ 	.word	0xffffffff


	//   ....[1]....
        /*0544*/ 	.word	0xffffffff


	//   ....[2]....
        /*0548*/ 	.word	0xffffffff


	//   ....[3]....
        /*054c*/ 	.word	0xffffffff


	//   ....[4]....
        /*0550*/ 	.word	0xffffffff


	//   ....[5]....
        /*0554*/ 	.word	0xffffffff


	//   ....[6]....
        /*0558*/ 	.word	0xffffffff


	//   ....[7]....
        /*055c*/ 	.word	0xffffffff


	//   ....[8]....
        /*0560*/ 	.word	0xffffffff


	//   ....[9]....
        /*0564*/ 	.word	0xffffffff


	//   ....[10]....
        /*0568*/ 	.word	0xffffffff


	//   ....[11]....
        /*056c*/ 	.word	0xffffffff


	//   ....[12]....
        /*0570*/ 	.word	0xffffffff


	//   ....[13]....
        /*0574*/ 	.word	0xffffffff


	//   ....[14]....
        /*0578*/ 	.word	0xffffffff


	//   ....[15]....
        /*057c*/ 	.word	0xffffffff


	//   ....[16]....
        /*0580*/ 	.word	0xffffffff


	//   ....[17]....
        /*0584*/ 	.word	0xffffffff


	//   ....[18]....
        /*0588*/ 	.word	0xffffffff


	//   ....[19]....
        /*058c*/ 	.word	0xffffffff


	//   ....[20]....
        /*0590*/ 	.word	0xffffffff


	//   ....[21]....
        /*0594*/ 	.word	0xffffffff


	//   ....[22]....
        /*0598*/ 	.word	0xffffffff


	//   ....[23]....
        /*059c*/ 	.word	0xffffffff


	//   ....[24]....
        /*05a0*/ 	.word	0xffffffff


	//   ....[25]....
        /*05a4*/ 	.word	0xffffffff


	//   ....[26]....
        /*05a8*/ 	.word	0xffffffff


	//   ....[27]....
        /*05ac*/ 	.word	0xffffffff


	//   ....[28]....
        /*05b0*/ 	.word	0xffffffff


	//   ....[29]....
        /*05b4*/ 	.word	0xffffffff


	//   ....[30]....
        /*05b8*/ 	.word	0xffffffff


	//   ....[31]....
        /*05bc*/ 	.word	0xffffffff


	//   ....[32]....
        /*05c0*/ 	.word	0xffffffff


	//   ....[33]....
        /*05c4*/ 	.word	0xffffffff


	//   ....[34]....
        /*05c8*/ 	.word	0xffffffff


	//   ....[35]....
        /*05cc*/ 	.word	0xffffffff


	//   ....[36]....
        /*05d0*/ 	.word	0xffffffff


	//   ....[37]....
        /*05d4*/ 	.word	0xffffffff


	//   ....[38]....
        /*05d8*/ 	.word	0xffffffff


	//   ....[39]....
        /*05dc*/ 	.word	0xffffffff


	//   ....[40]....
        /*05e0*/ 	.word	0xffffffff


	//   ....[41]....
        /*05e4*/ 	.word	0xffffffff


	//   ....[42]....
        /*05e8*/ 	.word	0xffffffff


	//   ....[43]....
        /*05ec*/ 	.word	0xffffffff


	//   ....[44]....
        /*05f0*/ 	.word	0xffffffff


	//   ....[45]....
        /*05f4*/ 	.word	0xffffffff


	//   ....[46]....
        /*05f8*/ 	.word	0xffffffff


	//   ....[47]....
        /*05fc*/ 	.word	0xffffffff


	//   ....[48]....
        /*0600*/ 	.word	0xffffffff


	//   ....[49]....
        /*0604*/ 	.word	0xffffffff


	//   ....[50]....
        /*0608*/ 	.word	0xffffffff


	//   ....[51]....
        /*060c*/ 	.word	0xffffffff


	//   ....[52]....
        /*0610*/ 	.word	0xffffffff


	//   ....[53]....
        /*0614*/ 	.word	0xffffffff


	//   ....[54]....
        /*0618*/ 	.word	0xffffffff


	//----- nvinfo : EIATTR_COOP_GROUP_INSTR_OFFSETS
	.align		4
.L_658:
        /*061c*/ 	.byte	0x04, 0x28
        /*061e*/ 	.short	(.L_660 - .L_659)


	//   ....[0]....
.L_659:
        /*0620*/ 	.word	0x000000a0


	//   ....[1]....
        /*0624*/ 	.word	0x00001820


	//   ....[2]....
        /*0628*/ 	.word	0x00001850


	//   ....[3]....
        /*062c*/ 	.word	0x000018a0


	//   ....[4]....
        /*0630*/ 	.word	0x00001900


	//   ....[5]....
        /*0634*/ 	.word	0x00001cf0


	//   ....[6]....
        /*0638*/ 	.word	0x00001d30


	//   ....[7]....
        /*063c*/ 	.word	0x00001e60


	//   ....[8]....
        /*0640*/ 	.word	0x00001e90


	//   ....[9]....
        /*0644*/ 	.word	0x00003950


	//   ....[10]....
        /*0648*/ 	.word	0x00003bc0


	//   ....[11]....
        /*064c*/ 	.word	0x00004840


	//   ....[12]....
        /*0650*/ 	.word	0x000048b0


	//   ....[13]....
        /*0654*/ 	.word	0x000048f0


	//   ....[14]....
        /*0658*/ 	.word	0x00004920


	//   ....[15]....
        /*065c*/ 	.word	0x000076b0


	//   ....[16]....
        /*0660*/ 	.word	0x00007aa0


	//   ....[17]....
        /*0664*/ 	.word	0x00008080


	//   ....[18]....
        /*0668*/ 	.word	0x000080a0


	//   ....[19]....
        /*066c*/ 	.word	0x00008ad0


	//   ....[20]....
        /*0670*/ 	.word	0x00008af0


	//   ....[21]....
        /*0674*/ 	.word	0x0000b640


	//   ....[22]....
        /*0678*/ 	.word	0x0000b660


	//   ....[23]....
        /*067c*/ 	.word	0x0000bca0


	//   ....[24]....
        /*0680*/ 	.word	0x0000bcc0


	//   ....[25]....
        /*0684*/ 	.word	0x0000e540


	//   ....[26]....
        /*0688*/ 	.word	0x0000e930


	//   ....[27]....
        /*068c*/ 	.word	0x0000ef10


	//   ....[28]....
        /*0690*/ 	.word	0x0000ef30


	//   ....[29]....
        /*0694*/ 	.word	0x0000f8f0


	//   ....[30]....
        /*0698*/ 	.word	0x0000f910


	//   ....[31]....
        /*069c*/ 	.word	0x00010c60


	//   ....[32]....
        /*06a0*/ 	.word	0x00010c70


	//   ....[33]....
        /*06a4*/ 	.word	0x00010ca0


	//   ....[34]....
        /*06a8*/ 	.word	0x00010cb0


	//   ....[35]....
        /*06ac*/ 	.word	0x00012740


	//   ....[36]....
        /*06b0*/ 	.word	0x000127a0


	//   ....[37]....
        /*06b4*/ 	.word	0x000127d0


	//   ....[38]....
        /*06b8*/ 	.word	0x00012800


	//   ....[39]....
        /*06bc*/ 	.word	0x00012a30


	//   ....[40]....
        /*06c0*/ 	.word	0x00012a40


	//   ....[41]....
        /*06c4*/ 	.word	0x00012c40


	//   ....[42]....
        /*06c8*/ 	.word	0x00012c70


	//   ....[43]....
        /*06cc*/ 	.word	0x00012e30


	//   ....[44]....
        /*06d0*/ 	.word	0x00012e60


	//   ....[45]....
        /*06d4*/ 	.word	0x00013020


	//   ....[46]....
        /*06d8*/ 	.word	0x00013040


	//   ....[47]....
        /*06dc*/ 	.word	0x00013a10


	//   ....[48]....
        /*06e0*/ 	.word	0x00013a30


	//   ....[49]....
        /*06e4*/ 	.word	0x00013bf0


	//   ....[50]....
        /*06e8*/ 	.word	0x00013c20


	//   ....[51]....
        /*06ec*/ 	.word	0x00013db0


	//   ....[52]....
        /*06f0*/ 	.word	0x00013de0


	//   ....[53]....
        /*06f4*/ 	.word	0x00013f70


	//   ....[54]....
        /*06f8*/ 	.word	0x00013f90


	//----- nvinfo : EIATTR_EXIT_INSTR_OFFSETS
	.align		4
.L_660:
        /*06fc*/ 	.byte	0x04, 0x1c
        /*06fe*/ 	.short	(.L_662 - .L_661)


	//   ....[0]....
.L_661:
        /*0700*/ 	.word	0x00000450


	//   ....[1]....
        /*0704*/ 	.word	0x00013050


	//   ....[2]....
        /*0708*/ 	.word	0x00013190


	//   ....[3]....
        /*070c*/ 	.word	0x000131f0


	//   ....[4]....
        /*0710*/ 	.word	0x00013fa0


	//   ....[5]....
        /*0714*/ 	.word	0x000140b0


	//   ....[6]....
        /*0718*/ 	.word	0x00014110


	//----- nvinfo : EIATTR_CTAIDZ_USED
	.align		4
.L_662:
        /*071c*/ 	.byte	0x01, 0x04
	.zero		2


	//----- nvinfo : EIATTR_MAX_THREADS
	.align		4
        /*0720*/ 	.byte	0x04, 0x05
        /*0722*/ 	.short	(.L_664 - .L_663)
.L_663:
        /*0724*/ 	.word	0x00000100
        /*0728*/ 	.word	0x00000001
        /*072c*/ 	.word	0x00000001


	//----- nvinfo : EIATTR_CRS_STACK_SIZE
	.align		4
.L_664:
        /*0730*/ 	.byte	0x04, 0x1e
        /*0732*/ 	.short	(.L_666 - .L_665)
.L_665:
        /*0734*/ 	.word	0x00000000
.L_666:


//--------------------- .nv.info._ZN7cutlass13device_kernelIN5flash19enable_sm80_to_sm89INS1_16FlashAttnFwdSm80INS1_25CollectiveMainloopFwdSm80ILi8ELi1ELb0EN4cute5tupleIJNS5_1CILi128EEENS7_ILi32EEENS7_ILi256EEEEEELi256ENS_6half_tEfNS_4arch4Sm80ELb0ELb1ELb0ELb1ELb0ELb1ELb1ELb0EEENS1_21CollectiveEpilogueFwdINS6_IJS8_SA_S9_EEENS6_IJNS7_ILi1EEESI_SI_EEESC_SE_Li256ELb1ELb1ELb0ELb0EEENS1_19SingleTileSchedulerILb1ELb0ELb1ELi128EEEEEEEEEvNT_6ParamsE --------------------------
	.section	.nv.info._ZN7cutlass13device_kernelIN5flash19enable_sm80_to_sm89INS1_16FlashAttnFwdSm80INS1_25CollectiveMainloopFwdSm80ILi8ELi1ELb0EN4cute5tupleIJNS5_1CILi128EEENS7_ILi32EEENS7_ILi256EEEEEELi256ENS_6half_tEfNS_4arch4Sm80ELb0ELb1ELb0ELb1ELb0ELb1ELb1ELb0EEENS1_21CollectiveEpilogueFwdINS6_IJS8_SA_S9_EEENS6_IJNS7_ILi1EEESI_SI_EEESC_SE_Li256ELb1ELb1ELb0ELb0EEENS1_19SingleTileSchedulerILb1ELb0ELb1ELi128EEEEEEEEEvNT_6ParamsE,"",@"SHT_CUDA_INFO"
	.sectionflags	@""
	.align	4


	//----- nvinfo : EIATTR_CUDA_API_VERSION
	.align		4
        /*0000*/ 	.byte	0x04, 0x37
        /*0002*/ 	.short	(.L_668 - .L_667)
.L_667:
        /*0004*/ 	.word	0x00000082


	//----- nvinfo : EIATTR_SW2861232_WAR
	.align		4
.L_668:
        /*0008*/ 	.byte	0x01, 0x35
	.zero		2


	//----- nvinfo : EIATTR_PARAM_CBANK
	.align		4
        /*000c*/ 	.byte	0x04, 0x0a
        /*000e*/ 	.short	(.L_670 - .L_669)
	.align		4
.L_669:
        /*0010*/ 	.word	index@(.nv.constant0._ZN7cutlass13device_kernelIN5flash19enable_sm80_to_sm89INS1_16FlashAttnFwdSm80INS1_25CollectiveMainloopFwdSm80ILi8ELi1ELb0EN4cute5tupleIJNS5_1CILi128EEENS7_ILi32EEENS7_ILi256EEEEEELi256ENS_6half_tEfNS_4arch4Sm80ELb0ELb1ELb0ELb1ELb0ELb1ELb1ELb0EEENS1_21CollectiveEpilogueFwdINS6_IJS8_SA_S9_EEENS6_IJNS7_ILi1EEESI_SI_EEESC_SE_Li256ELb1ELb1ELb0ELb0EEENS1_19SingleTileSchedulerILb1ELb0ELb1ELi128EEEEEEEEEvNT_6ParamsE)
        /*0014*/ 	.short	0x0160
        /*0016*/ 	.short	0x0418


	//----- nvinfo : EIATTR_CBANK_PARAM_SIZE
	.align		4
.L_670:
        /*0018*/ 	.byte	0x03, 0x19
        /*001a*/ 	.short	0x0418


	//----- nvinfo : EIATTR_KPARAM_INFO
	.align		4
        /*001c*/ 	.byte	0x04, 0x17
        /*001e*/ 	.short	(.L_672 - .L_671)
.L_671:
        /*0020*/ 	.word	0x00000000
        /*0024*/ 	.short	0x0000
        /*0026*/ 	.short	0x0000
        /*0028*/ 	.byte	0x00, 0xf0, 0x61, 0x10


	//----- nvinfo : EIATTR_MAXREG_COUNT
	.align		4
.L_672:
        /*002c*/ 	.byte	0x03, 0x1b
        /*002e*/ 	.short	0x00ff


	//----- nvinfo : EIATTR_NUM_BARRIERS
	.align		4
        /*0030*/ 	.byte	0x02, 0x4c
        /*0032*/ 	.byte	0x02
	.zero		1


	//----- nvinfo : EIATTR_MERCURY_ISA_VERSION
	.align		4
        /*0034*/ 	.byte	0x03, 0x5f
        /*0036*/ 	.short	0x0000


	//----- nvinfo : EIATTR_INT_WARP_WIDE_INSTR_OFFSETS
	.align		4
        /*0038*/ 	.byte	0x04, 0x31
        /*003a*/ 	.short	(.L_674 - .L_673)


	//   ....[0]....
.L_673:
        /*003c*/ 	.word	0x00006820


	//----- nvinfo : EIATTR_COOP_GROUP_MASK_REGIDS
	.align		4
.L_674:
        /*0040*/ 	.byte	0x04, 0x29
        /*0042*/ 	.short	(.L_676 - .L_675)


	//   ....[0]....
.L_675:
        /*0044*/ 	.word	0xffffffff


	//   ....[1]....
        /*0048*/ 	.word	0xffffffff


	//   ....[2]....
        /*004c*/ 	.word	0xffffffff


	//   ....[3]....
        /*0050*/ 	.word	0xffffffff


	//   ....[4]....
        /*0054*/ 	.word	0xffffffff


	//   ....[5]....
        /*0058*/ 	.word	0xffffffff


	//   ....[6]....
        /*005c*/ 	.word	0xffffffff


	//   ....[7]....
        /*0060*/ 	.word	0xffffffff


	//   ....[8]....
        /*0064*/ 	.word	0xffffffff


	//   ....[9]....
        /*0068*/ 	.word	0xffffffff


	//   ....[10]....
        /*006c*/ 	.word	0xffffffff


	//   ....[11]....
        /*0070*/ 	.word	0xffffffff


	//   ....[12]....
        /*0074*/ 	.word	0xffffffff


	//   ....[13]....
        /*0078*/ 	.word	0xffffffff


	//   ....[14]....
        /*007c*/ 	.word	0xffffffff


	//   ....[15]....
        /*0080*/ 	.word	0xffffffff


	//   ....[16]....
        /*0084*/ 	.word	0xffffffff


	//   ....[17]....
        /*0088*/ 	.word	0xffffffff


	//   ....[18]....
        /*008c*/ 	.word	0xffffffff


	//   ....[19]....
        /*0090*/ 	.word	0xffffffff


	//   ....[20]....
        /*0094*/ 	.word	0xffffffff


	//   ....[21]....
        /*0098*/ 	.word	0xffffffff


	//   ....[22]....
        /*009c*/ 	.word	0xffffffff


	//   ....[23]....
        /*00a0*/ 	.word	0xffffffff


	//   ....[24]....
        /*00a4*/ 	.word	0xffffffff


	//   ....[25]....
        /*00a8*/ 	.word	0xffffffff


	//   ....[26]....
        /*00ac*/ 	.word	0xffffffff


	//   ....[27]....
        /*00b0*/ 	.word	0xffffffff


	//   ....[28]....
        /*00b4*/ 	.word	0xffffffff


	//   ....[29]....
        /*00b8*/ 	.word	0xffffffff


	//   ....[30]....
        /*00bc*/ 	.word	0xffffffff


	//   ....[31]....
        /*00c0*/ 	.word	0xffffffff


	//   ....[32]....
        /*00c4*/ 	.word	0xffffffff


	//   ....[33]....
        /*00c8*/ 	.word	0xffffffff


	//   ....[34]....
        /*00cc*/ 	.word	0xffffffff


	//   ....[35]....
        /*00d0*/ 	.word	0xffffffff


	//   ....[36]....
        /*00d4*/ 	.word	0xffffffff


	//   ....[37]....
        /*00d8*/ 	.word	0xffffffff


	//   ....[38]....
        /*00dc*/ 	.word	0xffffffff


	//   ....[39]....
        /*00e0*/ 	.word	0xffffffff


	//   ....[40]....
        /*00e4*/ 	.word	0xffffffff


	//   ....[41]....
        /*00e8*/ 	.word	0xffffffff


	//   ....[42]....
        /*00ec*/ 	.word	0xffffffff


	//   ....[43]....
        /*00f0*/ 	.word	0xffffffff


	//   ....[44]....
        /*00f4*/ 	.word	0xffffffff


	//   ....[45]....
        /*00f8*/ 	.word	0xffffffff


	//   ....[46]....
        /*00fc*/ 	.word	0xffffffff


	//   ....[47]....
        /*0100*/ 	.word	0xffffffff


	//   ....[48]....
        /*0104*/ 	.word	0xffffffff


	//   ....[49]....
        /*0108*/ 	.word	0xffffffff


	//   ....[50]....
        /*010c*/ 	.word	0xffffffff


	//   ....[51]....
        /*0110*/ 	.word	0xffffffff


	//   ....[52]....
        /*0114*/ 	.word	0xffffffff


	//   ....[53]....
        /*0118*/ 	.word	0xffffffff


	//   ....[54]....
        /*011c*/ 	.word	0xffffffff


	//   ....[55]....
        /*0120*/ 	.word	0xffffffff


	//   ....[56]....
        /*0124*/ 	.word	0xffffffff


	//   ....[57]....
        /*0128*/ 	.word	0xffffffff


	//   ....[58]....
        /*012c*/ 	.word	0xffffffff


	//   ....[59]....
        /*0130*/ 	.word	0xffffffff


	//   ....[60]....
        /*0134*/ 	.word	0xffffffff


	//   ....[61]....
        /*0138*/ 	.word	0xffffffff


	//   ....[62]....
        /*013c*/ 	.word	0xffffffff


	//   ....[63]....
        /*0140*/ 	.word	0xffffffff


	//   ....[64]....
        /*0144*/ 	.word	0xffffffff


	//   ....[65]....
        /*0148*/ 	.word	0xffffffff


	//   ....[66]....
        /*014c*/ 	.word	0xffffffff


	//   ....[67]....
        /*0150*/ 	.word	0xffffffff


	//   ....[68]....
        /*0154*/ 	.word	0xffffffff


	//   ....[69]....
        /*0158*/ 	.word	0xffffffff


	//   ....[70]....
        /*015c*/ 	.word	0xffffffff


	//   ....[71]....
        /*0160*/ 	.word	0xffffffff


	//   ....[72]....
        /*0164*/ 	.word	0xffffffff


	//   ....[73]....
        /*0168*/ 	.word	0xffffffff


	//   ....[74]....
        /*016c*/ 	.word	0xffffffff


	//   ....[75]....
        /*0170*/ 	.word	0xffffffff


	//   ....[76]....
        /*0174*/ 	.word	0xffffffff


	//   ....[77]....
        /*0178*/ 	.word	0xffffffff


	//   ....[78]....
        /*017c*/ 	.word	0xffffffff


	//   ....[79]....
        /*0180*/ 	.word	0xffffffff


	//   ....[80]....
        /*0184*/ 	.word	0xffffffff


	//   ....[81]....
        /*0188*/ 	.word	0xffffffff


	//   ....[82]....
        /*018c*/ 	.word	0xffffffff


	//   ....[83]....
        /*0190*/ 	.word	0xffffffff


	//   ....[84]....
        /*0194*/ 	.word	0xffffffff


	//   ....[85]....
        /*0198*/ 	.word	0xffffffff


	//   ....[86]....
        /*019c*/ 	.word	0xffffffff


	//----- nvinfo : EIATTR_COOP_GROUP_INSTR_OFFSETS
	.align		4
.L_676:
        /*01a0*/ 	.byte	0x04, 0x28
        /*01a2*/ 	.short	(.L_678 - .L_677)


	//   ....[0]....
.L_677:
        /*01a4*/ 	.word	0x00000090


	//   ....[1]....
        /*01a8*/ 	.word	0x00005d00


	//   ....[2]....
        /*01ac*/ 	.word	0x00005d40


	//   ....[3]....
        /*01b0*/ 	.word	0x00005f50


	//   ....[4]....
        /*01b4*/ 	.word	0x00005f60


	//   ....[5]....
        /*01b8*/ 	.word	0x00006340


	//   ....[6]....
        /*01bc*/ 	.word	0x00006370


	//   ....[7]....
        /*01c0*/ 	.word	0x00006520


	//   ....[8]....
        /*01c4*/ 	.word	0x00006560


	//   ....[9]....
        /*01c8*/ 	.word	0x00006bb0


	//   ....[10]....
        /*01cc*/ 	.word	0x00006c00


	//   ....[11]....
        /*01d0*/ 	.word	0x00006c60


	//   ....[12]....
        /*01d4*/ 	.word	0x00006c70


	//   ....[13]....
        /*01d8*/ 	.word	0x00007040


	//   ....[14]....
        /*01dc*/ 	.word	0x00007090


	//   ....[15]....
        /*01e0*/ 	.word	0x000070d0


	//   ....[16]....
        /*01e4*/ 	.word	0x00007110


	//   ....[17]....
        /*01e8*/ 	.word	0x00007450


	//   ....[18]....
        /*01ec*/ 	.word	0x000074f0


	//   ....[19]....
        /*01f0*/ 	.word	0x00007570


	//   ....[20]....
        /*01f4*/ 	.word	0x000075e0


	//   ....[21]....
        /*01f8*/ 	.word	0x00007960


	//   ....[22]....
        /*01fc*/ 	.word	0x00007a00


	//   ....[23]....
        /*0200*/ 	.word	0x00007a80


	//   ....[24]....
        /*0204*/ 	.word	0x00007af0


	//   ....[25]....
        /*0208*/ 	.word	0x0000b0c0


	//   ....[26]....
        /*020c*/ 	.word	0x0000b120


	//   ....[27]....
        /*0210*/ 	.word	0x0000b160


	//   ....[28]....
        /*0214*/ 	.word	0x0000b170


	//   ....[29]....
        /*0218*/ 	.word	0x0000b370


	//   ....[30]....
        /*021c*/ 	.word	0x0000b410


	//   ....[31]....
        /*0220*/ 	.word	0x0000b460


	//   ....[32]....
        /*0224*/ 	.word	0x0000b4d0


	//   ....[33]....
        /*0228*/ 	.word	0x0000b770


	//   ....[34]....
        /*022c*/ 	.word	0x0000b810


	//   ....[35]....
        /*0230*/ 	.word	0x0000b890


	//   ....[36]....
        /*0234*/ 	.word	0x0000b900


	//   ....[37]....
        /*0238*/ 	.word	0x0000bb90


	//   ....[38]....
        /*023c*/ 	.word	0x0000bc30


	//   ....[39]....
        /*0240*/ 	.word	0x0000bc80


	//   ....[40]....
        /*0244*/ 	.word	0x0000bcf0


	//   ....[41]....
        /*0248*/ 	.word	0x00010660


	//   ....[42]....
        /*024c*/ 	.word	0x000108e0


	//   ....[43]....
        /*0250*/ 	.word	0x00010ed0


	//   ....[44]....
        /*0254*/ 	.word	0x00011070


	//   ....[45]....
        /*0258*/ 	.word	0x00011080


	//   ....[46]....
        /*025c*/ 	.word	0x00011140


	//   ....[47]....
        /*0260*/ 	.word	0x00012220


	//   ....[48]....
        /*0264*/ 	.word	0x000129d0


	//   ....[49]....
        /*0268*/ 	.word	0x00012f00


	//   ....[50]....
        /*026c*/ 	.word	0x00013140


	//   ....[51]....
        /*0270*/ 	.word	0x00013170


	//   ....[52]....
        /*0274*/ 	.word	0x000131e0


	//   ....[53]....
        /*0278*/ 	.word	0x000151d0


	//   ....[54]....
        /*027c*/ 	.word	0x000151f0


	//   ....[55]....
        /*0280*/ 	.word	0x00015220


	//   ....[56]....
        /*0284*/ 	.word	0x00015260


	//   ....[57]....
        /*0288*/ 	.word	0x00017150


	//   ....[58]....
        /*028c*/ 	.word	0x000173d0


	//   ....[59]....
        /*0290*/ 	.word	0x00017900


	//   ....[60]....
        /*0294*/ 	.word	0x00017b30


	//   ....[61]....
        /*0298*/ 	.word	0x00017b60


	//   ....[62]....
        /*029c*/ 	.word	0x00017bd0


	//   ....[63]....
        /*02a0*/ 	.word	0x00018df0


	//   ....[64]....
        /*02a4*/ 	.word	0x00018e20


	//   ....[65]....
        /*02a8*/ 	.word	0x00018e70


	//   ....[66]....
        /*02ac*/ 	.word	0x00018e80


	//   ....[67]....
        /*02b0*/ 	.word	0x0001a8f0


	//   ....[68]....
        /*02b4*/ 	.word	0x0001a930


	//   ....[69]....
        /*02b8*/ 	.word	0x0001a970


	//   ....[70]....
        /*02bc*/ 	.word	0x0001a9b0


	//   ....[71]....
        /*02c0*/ 	.word	0x0001abd0


	//   ....[72]....
        /*02c4*/ 	.word	0x0001abe0


	//   ....[73]....
        /*02c8*/ 	.word	0x0001ade0


	//   ....[74]....
        /*02cc*/ 	.word	0x0001ae10


	//   ....[75]....
        /*02d0*/ 	.word	0x0001afd0


	//   ....[76]....
        /*02d4*/ 	.word	0x0001b000


	//   ....[77]....
        /*02d8*/ 	.word	0x0001b1c0


	//   ....[78]....
        /*02dc*/ 	.word	0x0001b1e0


	//   ....[79]....
        /*02e0*/ 	.word	0x0001bb90


	//   ....[80]....
        /*02e4*/ 	.word	0x0001bbb0


	//   ....[81]....
        /*02e8*/ 	.word	0x0001bd40


	//   ....[82]....
        /*02ec*/ 	.word	0x0001bd70


	//   ....[83]....
        /*02f0*/ 	.word	0x0001bf00


	//   ....[84]....
        /*02f4*/ 	.word	0x0001bf30


	//   ....[85]....
        /*02f8*/ 	.word	0x0001c0c0


	//   ....[86]....
        /*02fc*/ 	.word	0x0001c0e0


	//----- nvinfo : EIATTR_EXIT_INSTR_OFFSETS
	.align		4
.L_678:
        /*0300*/ 	.byte	0x04, 0x1c
        /*0302*/ 	.short	(.L_680 - .L_679)


	//   ....[0]....
.L_679:
        /*0304*/ 	.word	0x00000440


	//   ....[1]....
        /*0308*/ 	.word	0x0001b1f0


	//   ....[2]....
        /*030c*/ 	.word	0x0001b330


	//   ....[3]....
        /*0310*/ 	.word	0x0001b390


	//   ....[4]....
        /*0314*/ 	.word	0x0001c0f0


	//   ....[5]....
        /*0318*/ 	.word	0x0001c200


	//   ....[6]....
        /*031c*/ 	.word	0x0001c260


	//----- nvinfo : EIATTR_CTAIDZ_USED
	.align		4
.L_680:
        /*0320*/ 	.byte	0x01, 0x04
	.zero		2


	//----- nvinfo : EIATTR_MAX_THREADS
	.align		4
        /*0324*/ 	.byte	0x04, 0x05
        /*0326*/ 	.short	(.L_682 - .L_681)
.L_681:
        /*0328*/ 	.word	0x00000100
        /*032c*/ 	.word	0x00000001
        /*0330*/ 	.word	0x00000001


	//----- nvinfo : EIATTR_CRS_STACK_SIZE
	.align		4
.L_682:
        /*0334*/ 	.byte	0x04, 0x1e
        /*0336*/ 	.short	(.L_684 - .L_683)
.L_683:
        /*0338*/ 	.word	0x00000000
.L_684:


//--------------------- .nv.info._ZN7cutlass13device_kernelIN5flash19enable_sm80_to_sm89INS1_16FlashAttnFwdSm80INS1_25CollectiveMainloopFwdSm80ILi8ELi1ELb1EN4cute5tupleIJNS5_1CILi128EEENS7_ILi64EEENS7_ILi256EEEEEELi256ENS_6half_tEfNS_4arch4Sm80ELb1ELb0ELb0ELb0ELb0ELb0ELb1ELb0EEENS1_21CollectiveEpilogueFwdINS6_IJS8_SA_S9_EEENS6_IJNS7_ILi1EEESI_SI_EEESC_SE_Li256ELb0ELb1ELb0ELb0EEENS1_30DynamicPersistentTileSchedulerILi256ELi256ELb0ELb1ELb0EEEEEEEEEvNT_6ParamsE --------------------------
	.section	.nv.info._ZN7cutlass13device_kernelIN5flash19enable_sm80_to_sm89INS1_16FlashAttnFwdSm80INS1_25CollectiveMainloopFwdSm80ILi8ELi1ELb1EN4cute5tupleIJNS5_1CILi128EEENS7_ILi64EEENS7_ILi256EEEEEELi256ENS_6half_tEfNS_4arch4Sm80ELb1ELb0ELb0ELb0ELb0ELb0ELb1ELb0EEENS1_21CollectiveEpilogueFwdINS6_IJS8_SA_S9_EEENS6_IJNS7_ILi1EEESI_SI_EEESC_SE_Li256ELb0ELb1ELb0ELb0EEENS1_30DynamicPersistentTileSchedulerILi256ELi256ELb0ELb1ELb0EEEEEEEEEvNT_6ParamsE,"",@"SHT_CUDA_INFO"
	.sectionflags	@""
	.align	4


	//----- nvinfo : EIATTR_CUDA_API_VERSION
	.align		4
        /*0000*/ 	.byte	0x04, 0x37
        /*0002*/ 	.short	(.L_686 - .L_685)
.L_685:
        /*0004*/ 	.word	0x00000082


	//----- nvinfo : EIATTR_SW2861232_WAR
	.align		4
.L_686:
        /*0008*/ 	.byte	0x01, 0x35
	.zero		2


	//----- nvinfo : EIATTR_PARAM_CBANK
	.align		4
        /*000c*/ 	.byte	0x04, 0x0a
        /*000e*/ 	.short	(.L_688 - .L_687)
	.align		4
.L_687:
        /*0010*/ 	.word	index@(.nv.constant0._ZN7cutlass13device_kernelIN5flash19enable_sm80_to_sm89INS1_16FlashAttnFwdSm80INS1_25CollectiveMainloopFwdSm80ILi8ELi1ELb1EN4cute5tupleIJNS5_1CILi128EEENS7_ILi64EEENS7_ILi256EEEEEELi256ENS_6half_tEfNS_4arch4Sm80ELb1ELb0ELb0ELb0ELb0ELb0ELb1ELb0EEENS1_21CollectiveEpilogueFwdINS6_IJS8_SA_S9_EEENS6_IJNS7_ILi1EEESI_SI_EEESC_SE_Li256ELb0ELb1ELb0ELb0EEENS1_30DynamicPersistentTileSchedulerILi256ELi256ELb0ELb1ELb0EEEEEEEEEvNT_6ParamsE)
        /*0014*/ 	.short	0x0160
        /*0016*/ 	.short	0x0428


	//----- nvinfo : EIATTR_CBANK_PARAM_SIZE
	.align		4
.L_688:
        /*0018*/ 	.byte	0x03, 0x19
        /*001a*/ 	.short	0x0428


	//----- nvinfo : EIATTR_KPARAM_INFO
	.align		4
        /*001c*/ 	.byte	0x04, 0x17
        /*001e*/ 	.short	(.L_690 - .L_689)
.L_689:
        /*0020*/ 	.word	0x00000000
        /*0024*/ 	.short	0x0000
        /*0026*/ 	.short	0x0000
        /*0028*/ 	.byte	0x00, 0xf0, 0xa1, 0x10


	//----- nvinfo : EIATTR_MAXREG_COUNT
	.align		4
.L_690:
        /*002c*/ 	.byte	0x03, 0x1b
        /*002e*/ 	.short	0x00ff


	//----- nvinfo : EIATTR_NUM_BARRIERS
	.align		4
        /*0030*/ 	.byte	0x02, 0x4c
        /*0032*/ 	.byte	0x06
	.zero		1


	//----- nvinfo : EIATTR_ANNOTATIONS
	.align		4
        /*0034*/ 	.byte	0x04, 0x55
        /*0036*/ 	.short	(.L_692 - .L_691)


	//   ....[0]....
.L_691:
        /* <DEDUP_REMOVED lines=139> */


	//----- nvinfo : EIATTR_MERCURY_ISA_VERSION
	.align		4
.L_692:
        /*08d0*/ 	.byte	0x03, 0x5f
        /*08d2*/ 	.short	0x0000


	//----- nvinfo : EIATTR_INT_WARP_WIDE_INSTR_OFFSETS
	.align		4
        /*08d4*/ 	.byte	0x04, 0x31
        /*08d6*/ 	.short	(.L_694 - .L_693)


	//   ....[0]....
.L_693:
        /*08d8*/ 	.word	0x0000d780


	//   ....[1]....
        /*08dc*/ 	.word	0x0000d800


	//----- nvinfo : EIATTR_COOP_GROUP_MASK_REGIDS
	.align		4
.L_694:
        /*08e0*/ 	.byte	0x04, 0x29
        /*08e2*/ 	.short	(.L_696 - .L_695)


	//   ....[0]....
.L_695:
        /*08e4*/ 	.word	0xffffffff


	//   ....[1]....
        /*08e8*/ 	.word	0xffffffff


	//   ....[2]....
        /*08ec*/ 	.word	0xffffffff


	//   ....[3]....
        /*08f0*/ 	.word	0xffffffff


	//   ....[4]....
        /*08f4*/ 	.word	0xffffffff


	//   ....[5]....
        /*08f8*/ 	.word	0xffffffff


	//   ....[6]....
        /*08fc*/ 	.word	0xffffffff


	//   ....[7]....
        /*0900*/ 	.word	0xffffffff


	//   ....[8]....
        /*0904*/ 	.word	0xffffffff


	//   ....[9]....
        /*0908*/ 	.word	0xffffffff


	//   ....[10]....
        /*090c*/ 	.word	0xffffffff


	//   ....[11]....
        /*0910*/ 	.word	0xffffffff


	//   ....[12]....
        /*0914*/ 	.word	0xffffffff


	//   ....[13]....
        /*0918*/ 	.word	0xffffffff


	//   ....[14]....
        /*091c*/ 	.word	0xffffffff


	//   ....[15]....
        /*0920*/ 	.word	0xffffffff


	//   ....[16]....
        /*0924*/ 	.word	0xffffffff


	//   ....[17]....
        /*0928*/ 	.word	0xffffffff


	//   ....[18]....
        /*092c*/ 	.word	0xffffffff


	//   ....[19]....
        /*0930*/ 	.word	0xffffffff


	//   ....[20]....
        /*0934*/ 	.word	0xffffffff


	//   ....[21]....
        /*0938*/ 	.word	0xffffffff


	//   ....[22]....
        /*093c*/ 	.word	0xffffffff


	//   ....[23]....
        /*0940*/ 	.word	0xffffffff


	//   ....[24]....
        /*0944*/ 	.word	0xffffffff


	//   ....[25]....
        /*0948*/ 	.word	0xffffffff


	//   ....[26]....
        /*094c*/ 	.word	0xffffffff


	//   ....[27]....
        /*0950*/ 	.word	0xffffffff


	//   ....[28]....
        /*0954*/ 	.word	0xffffffff


	//   ....[29]....
        /*0958*/ 	.word	0xffffffff


	//   ....[30]....
        /*095c*/ 	.word	0xffffffff


	//   ....[31]....
        /*0960*/ 	.word	0xffffffff


	//   ....[32]....
        /*0964*/ 	.word	0xffffffff


	//   ....[33]....
        /*0968*/ 	.word	0xffffffff


	//   ....[34]....
        /*096c*/ 	.word	0xffffffff


	//   ....[35]....
        /*0970*/ 	.word	0xffffffff


	//   ....[36]....
        /*0974*/ 	.word	0xffffffff


	//   ....[37]....
        /*0978*/ 	.word	0xffffffff


	//   ....[38]....
        /*097c*/ 	.word	0xffffffff


	//   ....[39]....
        /*0980*/ 	.word	0xffffffff


	//   ....[40]....
        /*0984*/ 	.word	0xffffffff


	//   ....[41]....
        /*0988*/ 	.word	0xffffffff


	//   ....[42]....
        /*098c*/ 	.word	0xffffffff


	//   ....[43]....
        /*0990*/ 	.word	0xffffffff


	//   ....[44]....
        /*0994*/ 	.word	0xffffffff


	//   ....[45]....
        /*0998*/ 	.word	0xffffffff


	//   ....[46]....
        /*099c*/ 	.word	0xffffffff


	//   ....[47]....
        /*09a0*/ 	.word	0xffffffff


	//   ....[48]....
        /*09a4*/ 	.word	0xffffffff


	//   ....[49]....
        /*09a8*/ 	.word	0xffffffff


	//   ....[50]....
        /*09ac*/ 	.word	0xffffffff


	//   ....[51]....
        /*09b0*/ 	.word	0xffffffff


	//   ....[52]....
        /*09b4*/ 	.word	0xffffffff


	//   ....[53]....
        /*09b8*/ 	.word	0xffffffff


	//   ....[54]....
        /*09bc*/ 	.word	0xffffffff


	//   ....[55]....
        /*09c0*/ 	.word	0xffffffff


	//   ....[56]....
        /*09c4*/ 	.word	0xffffffff


	//   ....[57]....
        /*09c8*/ 	.word	0xffffffff


	//   ....[58]....
        /*09cc*/ 	.word	0xffffffff


	//   ....[59]....
        /*09d0*/ 	.word	0xffffffff


	//   ....[60]....
        /*09d4*/ 	.word	0xffffffff


	//   ....[61]....
        /*09d8*/ 	.word	0xffffffff


	//   ....[62]....
        /*09dc*/ 	.word	0xffffffff


	//   ....[63]....
        /*09e0*/ 	.word	0xffffffff


	//----- nvinfo : EIATTR_COOP_GROUP_INSTR_OFFSETS
	.align		4
.L_696:
        /*09e4*/ 	.byte	0x04, 0x28
        /*09e6*/ 	.short	(.L_698 - .L_697)


	//   ....[0]....
.L_697:
        /*09e8*/ 	.word	0x00000050


	//   ....[1]....
        /*09ec*/ 	.word	0x00001bd0


	//   ....[2]....
        /*09f0*/ 	.word	0x00001bf0


	//   ....[3]....
        /*09f4*/ 	.word	0x00001c10


	//   ....[4]....
        /*09f8*/ 	.word	0x00001c50


	//   ....[5]....
        /*09fc*/ 	.word	0x00001de0


	//   ....[6]....
        /*0a00*/ 	.word	0x00001e00


	//   ....[7]....
        /*0a04*/ 	.word	0x00001ee0


	//   ....[8]....
        /*0a08*/ 	.word	0x00001f00


	//   ....[9]....
        /*0a0c*/ 	.word	0x00003680


	//   ....[10]....
        /*0a10*/ 	.word	0x00003690


	//   ....[11]....
        /*0a14*/ 	.word	0x00003be0


	//   ....[12]....
        /*0a18*/ 	.word	0x00003d80


	//   ....[13]....
        /*0a1c*/ 	.word	0x00003d90


	//   ....[14]....
        /*0a20*/ 	.word	0x00003dc0


	//   ....[15]....
        /*0a24*/ 	.word	0x00006b40


	//   ....[16]....
        /*0a28*/ 	.word	0x00006b90


	//   ....[17]....
        /*0a2c*/ 	.word	0x000071c0


	//   ....[18]....
        /*0a30*/ 	.word	0x000073a0


	//   ....[19]....
        /*0a34*/ 	.word	0x00007410


	//   ....[20]....
        /*0a38*/ 	.word	0x000074a0


	//   ....[21]....
        /*0a3c*/ 	.word	0x0000ab60


	//   ....[22]....
        /*0a40*/ 	.word	0x0000abc0


	//   ....[23]....
        /*0a44*/ 	.word	0x0000ac50


	//   ....[24]....
        /*0a48*/ 	.word	0x0000ac80


	//   ....[25]....
        /*0a4c*/ 	.word	0x0000cd30


	//   ....[26]....
        /*0a50*/ 	.word	0x0000cd80


	//   ....[27]....
        /*0a54*/ 	.word	0x0000cda0


	//   ....[28]....
        /*0a58*/ 	.word	0x0000cdc0


	//   ....[29]....
        /*0a5c*/ 	.word	0x0000e1e0


	//   ....[30]....
        /*0a60*/ 	.word	0x0000e5d0


	//   ....[31]....
        /*0a64*/ 	.word	0x0000e5f0


	//   ....[32]....
        /*0a68*/ 	.word	0x0000e610


	//   ....[33]....
        /*0a6c*/ 	.word	0x0000e620


	//   ....[34]....
        /*0a70*/ 	.word	0x0000e7c0


	//   ....[35]....
        /*0a74*/ 	.word	0x0000e7e0


	//   ....[36]....
        /*0a78*/ 	.word	0x0000ea20


	//   ....[37]....
        /*0a7c*/ 	.word	0x0000ea50


	//   ....[38]....
        /*0a80*/ 	.word	0x0000eb90


	//   ....[39]....
        /*0a84*/ 	.word	0x0000ebc0


	//   ....[40]....
        /*0a88*/ 	.word	0x0000ecf0


	//   ....[41]....
        /*0a8c*/ 	.word	0x0000ed00


	//   ....[42]....
        /*0a90*/ 	.word	0x0000f310


	//   ....[43]....
        /*0a94*/ 	.word	0x0000f330


	//   ....[44]....
        /*0a98*/ 	.word	0x0000f520


	//   ....[45]....
        /*0a9c*/ 	.word	0x0000f530


	//   ....[46]....
        /*0aa0*/ 	.word	0x0000f710


	//   ....[47]....
        /*0aa4*/ 	.word	0x0000f730


	//   ....[48]....
        /*0aa8*/ 	.word	0x0000f910


	//   ....[49]....
        /*0aac*/ 	.word	0x0000f920


	//   ....[50]....
        /*0ab0*/ 	.word	0x0000fb70


	//   ....[51]....
        /*0ab4*/ 	.word	0x0000fc70


	//   ....[52]....
        /*0ab8*/ 	.word	0x0000fcd0


	//   ....[53]....
        /*0abc*/ 	.word	0x0000fd20


	//   ....[54]....
        /*0ac0*/ 	.word	0x0000fd70


	//   ....[55]....
        /*0ac4*/ 	.word	0x0000fde0


	//   ....[56]....
        /*0ac8*/ 	.word	0x0000fe50


	//   ....[57]....
        /*0acc*/ 	.word	0x0000feb0


	//   ....[58]....
        /*0ad0*/ 	.word	0x0000ff10


	//   ....[59]....
        /*0ad4*/ 	.word	0x0000ff70


	//   ....[60]....
        /*0ad8*/ 	.word	0x0000ffe0


	//   ....[61]....
        /*0adc*/ 	.word	0x00010040


	//   ....[62]....
        /*0ae0*/ 	.word	0x000100a0


	//   ....[63]....
        /*0ae4*/ 	.word	0x00010100


	//----- nvinfo : EIATTR_EXIT_INSTR_OFFSETS
	.align		4
.L_698:
        /*0ae8*/ 	.byte	0x04, 0x1c
        /*0aea*/ 	.short	(.L_700 - .L_699)


	//   ....[0]....
.L_699:
        /*0aec*/ 	.word	0x000000a0


	//   ....[1]....
        /*0af0*/ 	.word	0x0000fc30


	//----- nvinfo : EIATTR_MAX_THREADS
	.align		4
.L_700:
        /*0af4*/ 	.byte	0x04, 0x05
        /*0af6*/ 	.short	(.L_702 - .L_701)
.L_701:
        /*0af8*/ 	.word	0x00000100
        /*0afc*/ 	.word	0x00000001
        /*0b00*/ 	.word	0x00000001


	//----- nvinfo : EIATTR_CRS_STACK_SIZE
	.align		4
.L_702:
        /*0b04*/ 	.byte	0x04, 0x1e
        /*0b06*/ 	.short	(.L_704 - .L_703)
.L_703:
        /*0b08*/ 	.word	0x00000000
.L_704:


//--------------------- .nv.info._ZN7cutlass13device_kernelIN5flash19enable_sm80_to_sm89INS1_16FlashAttnFwdSm80INS1_25CollectiveMainloopFwdSm80ILi8ELi1ELb1EN4cute5tupleIJNS5_1CILi128EEENS7_ILi64EEENS7_ILi256EEEEEELi256ENS_6half_tEfNS_4arch4Sm80ELb1ELb0ELb0ELb1ELb0ELb0ELb1ELb0EEENS1_21CollectiveEpilogueFwdINS6_IJS8_SA_S9_EEENS6_IJNS7_ILi1EEESI_SI_EEESC_SE_Li256ELb1ELb1ELb0ELb0EEENS1_19SingleTileSchedulerILb1ELb0ELb1ELi128EEEEEEEEEvNT_6ParamsE --------------------------
	.section	.nv.info._ZN7cutlass13device_kernelIN5flash19enable_sm80_to_sm89INS1_16FlashAttnFwdSm80INS1_25CollectiveMainloopFwdSm80ILi8ELi1ELb1EN4cute5tupleIJNS5_1CILi128EEENS7_ILi64EEENS7_ILi256EEEEEELi256ENS_6half_tEfNS_4arch4Sm80ELb1ELb0ELb0ELb1ELb0ELb0ELb1ELb0EEENS1_21CollectiveEpilogueFwdINS6_IJS8_SA_S9_EEENS6_IJNS7_ILi1EEESI_SI_EEESC_SE_Li256ELb1ELb1ELb0ELb0EEENS1_19SingleTileSchedulerILb1ELb0ELb1ELi128EEEEEEEEEvNT_6ParamsE,"",@"SHT_CUDA_INFO"
	.sectionflags	@""
	.align	4


	//----- nvinfo : EIATTR_CUDA_API_VERSION
	.align		4
        /*0000*/ 	.byte	0x04, 0x37
        /*0002*/ 	.short	(.L_706 - .L_705)
.L_705:
        /*0004*/ 	.word	0x00000082


	//----- nvinfo : EIATTR_SW2861232_WAR
	.align		4
.L_706:
        /*0008*/ 	.byte	0x01, 0x35
	.zero		2


	//----- nvinfo : EIATTR_PARAM_CBANK
	.align		4
        /*000c*/ 	.byte	0x04, 0x0a
        /*000e*/ 	.short	(.L_708 - .L_707)
	.align		4
.L_707:
        /*0010*/ 	.word	index@(.nv.constant0._ZN7cutlass13device_kernelIN5flash19enable_sm80_to_sm89INS1_16FlashAttnFwdSm80INS1_25CollectiveMainloopFwdSm80ILi8ELi1ELb1EN4cute5tupleIJNS5_1CILi128EEENS7_ILi64EEENS7_ILi256EEEEEELi256ENS_6half_tEfNS_4arch4Sm80ELb1ELb0ELb0ELb1ELb0ELb0ELb1ELb0EEENS1_21CollectiveEpilogueFwdINS6_IJS8_SA_S9_EEENS6_IJNS7_ILi1EEESI_SI_EEESC_SE_Li256ELb1ELb1ELb0ELb0EEENS1_19SingleTileSchedulerILb1ELb0ELb1ELi128EEEEEEEEEvNT_6ParamsE)
        /*0014*/ 	.short	0x0160
        /*0016*/ 	.short	0x0418


	//----- nvinfo : EIATTR_CBANK_PARAM_SIZE
	.align		4
.L_708:
        /*0018*/ 	.byte	0x03, 0x19
        /*001a*/ 	.short	0x0418


	//----- nvinfo : EIATTR_KPARAM_INFO
	.align		4
        /*001c*/ 	.byte	0x04, 0x17
        /*001e*/ 	.short	(.L_710 - .L_709)
.L_709:
        /*0020*/ 	.word	0x00000000
        /*0024*/ 	.short	0x0000
        /*0026*/ 	.short	0x0000
        /*0028*/ 	.byte	0x00, 0xf0, 0x61, 0x10


	//----- nvinfo : EIATTR_MAXREG_COUNT
	.align		4
.L_710:
        /*002c*/ 	.byte	0x03, 0x1b
        /*002e*/ 	.short	0x00ff


	//----- nvinfo : EIATTR_NUM_BARRIERS
	.align		4
        /*0030*/ 	.byte	0x02, 0x4c
        /*0032*/ 	.byte	0x02
	.zero		1


	//----- nvinfo : EIATTR_ANNOTATIONS
	.align		4
        /*0034*/ 	.byte	0x04, 0x55
        /*0036*/ 	.short	(.L_712 - .L_711)


	//   ....[0]....
.L_711:
        /* <DEDUP_REMOVED lines=99> */


	//----- nvinfo : EIATTR_MERCURY_ISA_VERSION
	.align		4
.L_712:
        /*0658*/ 	.byte	0x03, 0x5f
        /*065a*/ 	.short	0x0000


	//----- nvinfo : EIATTR_COOP_GROUP_MASK_REGIDS
	.align		4
        /*065c*/ 	.byte	0x04, 0x29
        /*065e*/ 	.short	(.L_714 - .L_713)


	//   ....[0]....
.L_713:
        /*0660*/ 	.word	0xffffffff


	//   ....[1]....
        /*0664*/ 	.word	0xffffffff


	//   ....[2]....
        /*0668*/ 	.word	0xffffffff


	//   ....[3]....
        /*066c*/ 	.word	0xffffffff


	//   ....[4]....
        /*0670*/ 	.word	0xffffffff


	//   ....[5]....
        /*0674*/ 	.word	0xffffffff


	//   ....[6]....
        /*0678*/ 	.word	0xffffffff


	//   ....[7]....
        /*067c*/ 	.word	0xffffffff


	//   ....[8]....
        /*0680*/ 	.word	0xffffffff


	//   ....[9]....
        /*0684*/ 	.word	0xffffffff


	//   ....[10]....
        /*0688*/ 	.word	0xffffffff


	//   ....[11]....
        /*068c*/ 	.word	0xffffffff


	//   ....[12]....
        /*0690*/ 	.word	0xffffffff


	//   ....[13]....
        /*0694*/ 	.word	0xffffffff


	//   ....[14]....
        /*0698*/ 	.word	0xffffffff


	//   ....[15]....
        /*069c*/ 	.word	0xffffffff


	//   ....[16]....
        /*06a0*/ 	.word	0xffffffff


	//   ....[17]....
        /*06a4*/ 	.word	0xffffffff


	//   ....[18]....
        /*06a8*/ 	.word	0xffffffff


	//   ....[19]....
        /*06ac*/ 	.word	0xffffffff


	//   ....[20]....
        /*06b0*/ 	.word	0xffffffff


	//   ....[21]....
        /*06b4*/ 	.word	0xffffffff


	//   ....[22]....
        /*06b8*/ 	.word	0xffffffff


	//   ....[23]....
        /*06bc*/ 	.word	0xffffffff


	//   ....[24]....
        /*06c0*/ 	.word	0xffffffff


	//   ....[25]....
        /*06c4*/ 	.word	0xffffffff


	//   ....[26]....
        /*06c8*/ 	.word	0xffffffff


	//   ....[27]....
        /*06cc*/ 	.word	0xffffffff


	//   ....[28]....
        /*06d0*/ 	.word	0xffffffff


	//   ....[29]....
        /*06d4*/ 	.word	0xffffffff


	//   ....[30]....
        /*06d8*/ 	.word	0xffffffff


	//   ....[31]....
        /*06dc*/ 	.word	0xffffffff


	//   ....[32]....
        /*06e0*/ 	.word	0xffffffff


	//   ....[33]....
        /*06e4*/ 	.word	0xffffffff


	//   ....[34]....
        /*06e8*/ 	.word	0xffffffff


	//   ....[35]....
        /*06ec*/ 	.word	0xffffffff


	//   ....[36]....
        /*06f0*/ 	.word	0xffffffff


	//   ....[37]....
        /*06f4*/ 	.word	0xffffffff


	//   ....[38]....
        /*06f8*/ 	.word	0xffffffff


	//   ....[39]....
        /*06fc*/ 	.word	0xffffffff


	//   ....[40]....
        /*0700*/ 	.word	0xffffffff


	//   ....[41]....
        /*0704*/ 	.word	0xffffffff


	//   ....[42]....
        /*0708*/ 	.word	0xffffffff


	//   ....[43]....
        /*070c*/ 	.word	0xffffffff


	//   ....[44]....
        /*0710*/ 	.word	0xffffffff


	//   ....[45]....
        /*0714*/ 	.word	0xffffffff


	//   ....[46]....
        /*0718*/ 	.word	0xffffffff


	//   ....[47]....
        /*071c*/ 	.word	0xffffffff


	//   ....[48]....
        /*0720*/ 	.word	0xffffffff


	//----- nvinfo : EIATTR_COOP_GROUP_INSTR_OFFSETS
	.align		4
.L_714:
        /*0724*/ 	.byte	0x04, 0x28
        /*0726*/ 	.short	(.L_716 - .L_715)


	//   ....[0]....
.L_715:
        /*0728*/ 	.word	0x00000090


	//   ....[1]....
        /*072c*/ 	.word	0x00001160


	//   ....[2]....
        /*0730*/ 	.word	0x000011a0


	//   ....[3]....
        /*0734*/ 	.word	0x000012f0


	//   ....[4]....
        /*0738*/ 	.word	0x00001330


	//   ....[5]....
        /*073c*/ 	.word	0x00001470


	//   ....[6]....
        /*0740*/ 	.word	0x000014a0


	//   ....[7]....
        /*0744*/ 	.word	0x00001610


	//   ....[8]....
        /*0748*/ 	.word	0x00001670


	//   ....[9]....
        /*074c*/ 	.word	0x00003050


	//   ....[10]....
        /*0750*/ 	.word	0x00003070


	//   ....[11]....
        /*0754*/ 	.word	0x00003690


	//   ....[12]....
        /*0758*/ 	.word	0x000037f0


	//   ....[13]....
        /*075c*/ 	.word	0x00003800


	//   ....[14]....
        /*0760*/ 	.word	0x00003860


	//   ....[15]....
        /*0764*/ 	.word	0x00007060


	//   ....[16]....
        /*0768*/ 	.word	0x00007070


	//   ....[17]....
        /*076c*/ 	.word	0x00007730


	//   ....[18]....
        /*0770*/ 	.word	0x00007800


	//   ....[19]....
        /*0774*/ 	.word	0x00007810


	//   ....[20]....
        /*0778*/ 	.word	0x00007830


	//   ....[21]....
        /*077c*/ 	.word	0x0000b000


	//   ....[22]....
        /*0780*/ 	.word	0x0000b020


	//   ....[23]....
        /*0784*/ 	.word	0x0000b740


	//   ....[24]....
        /*0788*/ 	.word	0x0000b760


	//   ....[25]....
        /*078c*/ 	.word	0x0000d130


	//   ....[26]....
        /*0790*/ 	.word	0x0000d140


	//   ....[27]....
        /*0794*/ 	.word	0x0000d170


	//   ....[28]....
        /*0798*/ 	.word	0x0000d190


	//   ....[29]....
        /*079c*/ 	.word	0x0000eb10


	//   ....[30]....
        /*07a0*/ 	.word	0x0000eb50


	//   ....[31]....
        /*07a4*/ 	.word	0x0000eb80


	//   ....[32]....
        /*07a8*/ 	.word	0x0000eba0


	//   ....[33]....
        /*07ac*/ 	.word	0x0000edc0


	//   ....[34]....
        /*07b0*/ 	.word	0x0000edd0


	//   ....[35]....
        /*07b4*/ 	.word	0x0000efd0


	//   ....[36]....
        /*07b8*/ 	.word	0x0000f000


	//   ....[37]....
        /*07bc*/ 	.word	0x0000f1c0


	//   ....[38]....
        /*07c0*/ 	.word	0x0000f1f0


	//   ....[39]....
        /*07c4*/ 	.word	0x0000f3b0


	//   ....[40]....
        /*07c8*/ 	.word	0x0000f3d0


	//   ....[41]....
        /*07cc*/ 	.word	0x0000fc40


	//   ....[42]....
        /*07d0*/ 	.word	0x0000fc60


	//   ....[43]....
        /*07d4*/ 	.word	0x0000fe20


	//   ....[44]....
        /*07d8*/ 	.word	0x0000fe50


	//   ....[45]....
        /*07dc*/ 	.word	0x0000ffe0


	//   ....[46]....
        /*07e0*/ 	.word	0x00010010


	//   ....[47]....
        /*07e4*/ 	.word	0x000101a0


	//   ....[48]....
        /*07e8*/ 	.word	0x000101c0


	//----- nvinfo : EIATTR_EXIT_INSTR_OFFSETS
	.align		4
.L_716:
        /*07ec*/ 	.byte	0x04, 0x1c
        /*07ee*/ 	.short	(.L_718 - .L_717)


	//   ....[0]....
.L_717:
        /*07f0*/ 	.word	0x00000350


	//   ....[1]....
        /*07f4*/ 	.word	0x0000f3e0


	//   ....[2]....
        /*07f8*/ 	.word	0x0000f520


	//   ....[3]....
        /*07fc*/ 	.word	0x0000f580


	//   ....[4]....
        /*0800*/ 	.word	0x000101d0


	//   ....[5]....
        /*0804*/ 	.word	0x000102e0


	//   ....[6]....
        /*0808*/ 	.word	0x00010340


	//----- nvinfo : EIATTR_CTAIDZ_USED
	.align		4
.L_718:
        /*080c*/ 	.byte	0x01, 0x04
	.zero		2


	//----- nvinfo : EIATTR_MAX_THREADS
	.align		4
        /*0810*/ 	.byte	0x04, 0x05
        /*0812*/ 	.short	(.L_720 - .L_719)
.L_719:
        /*0814*/ 	.word	0x00000100
        /*0818*/ 	.word	0x00000001
        /*081c*/ 	.word	0x00000001


	//----- nvinfo : EIATTR_CRS_STACK_SIZE
	.align		4
.L_720:
        /*0820*/ 	.byte	0x04, 0x1e
        /*0822*/ 	.short	(.L_722 - .L_721)
.L_721:
        /*0824*/ 	.word	0x00000000
.L_722:


//--------------------- .nv.info._ZN7cutlass13device_kernelIN5flash19enable_sm80_to_sm89INS1_16FlashAttnFwdSm80INS1_25CollectiveMainloopFwdSm80ILi8ELi1ELb0EN4cute5tupleIJNS5_1CILi128EEENS7_ILi32EEENS7_ILi256EEEEEELi256ENS_6half_tEfNS_4arch4Sm80ELb1ELb0ELb0ELb1ELb0ELb1ELb1ELb0EEENS1_21CollectiveEpilogueFwdINS6_IJS8_SA_S9_EEENS6_IJNS7_ILi1EEESI_SI_EEESC_SE_Li256ELb1ELb1ELb0ELb0EEENS1_19SingleTileSchedulerILb1ELb0ELb1ELi128EEEEEEEEEvNT_6ParamsE --------------------------
	.section	.nv.info._ZN7cutlass13device_kernelIN5flash19enable_sm80_to_sm89INS1_16FlashAttnFwdSm80INS1_25CollectiveMainloopFwdSm80ILi8ELi1ELb0EN4cute5tupleIJNS5_1CILi128EEENS7_ILi32EEENS7_ILi256EEEEEELi256ENS_6half_tEfNS_4arch4Sm80ELb1ELb0ELb0ELb1ELb0ELb1ELb1ELb0EEENS1_21CollectiveEpilogueFwdINS6_IJS8_SA_S9_EEENS6_IJNS7_ILi1EEESI_SI_EEESC_SE_Li256ELb1ELb1ELb0ELb0EEENS1_19SingleTileSchedulerILb1ELb0ELb1ELi128EEEEEEEEEvNT_6ParamsE,"",@"SHT_CUDA_INFO"
	.sectionflags	@""
	.align	4


	//----- nvinfo : EIATTR_CUDA_API_VERSION
	.align		4
        /*0000*/ 	.byte	0x04, 0x37
        /*0002*/ 	.short	(.L_724 - .L_723)
.L_723:
        /*0004*/ 	.word	0x00000082


	//----- nvinfo : EIATTR_SW2861232_WAR
	.align		4
.L_724:
        /*0008*/ 	.byte	0x01, 0x35
	.zero		2


	//----- nvinfo : EIATTR_PARAM_CBANK
	.align		4
        /*000c*/ 	.byte	0x04, 0x0a
        /*000e*/ 	.short	(.L_726 - .L_725)
	.align		4
.L_725:
        /*0010*/ 	.word	index@(.nv.constant0._ZN7cutlass13device_kernelIN5flash19enable_sm80_to_sm89INS1_16FlashAttnFwdSm80INS1_25CollectiveMainloopFwdSm80ILi8ELi1ELb0EN4cute5tupleIJNS5_1CILi128EEENS7_ILi32EEENS7_ILi256EEEEEELi256ENS_6half_tEfNS_4arch4Sm80ELb1ELb0ELb0ELb1ELb0ELb1ELb1ELb0EEENS1_21CollectiveEpilogueFwdINS6_IJS8_SA_S9_EEENS6_IJNS7_ILi1EEESI_SI_EEESC_SE_Li256ELb1ELb1ELb0ELb0EEENS1_19SingleTileSchedulerILb1ELb0ELb1ELi128EEEEEEEEEvNT_6ParamsE)
        /*0014*/ 	.short	0x0160
        /*0016*/ 	.short	0x0418


	//----- nvinfo : EIATTR_CBANK_PARAM_SIZE
	.align		4
.L_726:
        /*0018*/ 	.byte	0x03, 0x19
        /*001a*/ 	.short	0x0418


	//----- nvinfo : EIATTR_KPARAM_INFO
	.align		4
        /*001c*/ 	.byte	0x04, 0x17
        /*001e*/ 	.short	(.L_728 - .L_727)
.L_727:
        /*0020*/ 	.word	0x00000000
        /*0024*/ 	.short	0x0000
        /*0026*/ 	.short	0x0000
        /*0028*/ 	.byte	0x00, 0xf0, 0x61, 0x10


	//----- nvinfo : EIATTR_MAXREG_COUNT
	.align		4
.L_728:
        /*002c*/ 	.byte	0x03, 0x1b
        /*002e*/ 	.short	0x00ff


	//----- nvinfo : EIATTR_NUM_BARRIERS
	.align		4
        /*0030*/ 	.byte	0x02, 0x4c
        /*0032*/ 	.byte	0x02
	.zero		1


	//----- nvinfo : EIATTR_MERCURY_ISA_VERSION
	.align		4
        /*0034*/ 	.byte	0x03, 0x5f
        /*0036*/ 	.short	0x0000


	//----- nvinfo : EIATTR_COOP_GROUP_MASK_REGIDS
	.align		4
        /*0038*/ 	.byte	0x04, 0x29
        /*003a*/ 	.short	(.L_730 - .L_729)


	//   ....[0]....
.L_729:
        /*003c*/ 	.word	0xffffffff


	//   ....[1]....
        /*0040*/ 	.word	0xffffffff


	//   ....[2]....
        /*0044*/ 	.word	0xffffffff


	//   ....[3]....
        /*0048*/ 	.word	0xffffffff


	//   ....[4]....
        /*004c*/ 	.word	0xffffffff


	//   ....[5]....
        /*0050*/ 	.word	0xffffffff


	//   ....[6]....
        /*0054*/ 	.word	0xffffffff


	//   ....[7]....
        /*0058*/ 	.word	0xffffffff


	//   ....[8]....
        /*005c*/ 	.word	0xffffffff


	//   ....[9]....
        /*0060*/ 	.word	0xffffffff


	//   ....[10]....
        /*0064*/ 	.word	0xffffffff


	//   ....[11]....
        /*0068*/ 	.word	0xffffffff


	//   ....[12]....
        /*006c*/ 	.word	0xffffffff


	//   ....[13]....
        /*0070*/ 	.word	0xffffffff


	//   ....[14]....
        /*0074*/ 	.word	0xffffffff


	//   ....[15]....
        /*0078*/ 	.word	0xffffffff


	//   ....[16]....
        /*007c*/ 	.word	0xffffffff


	//   ....[17]....
        /*0080*/ 	.word	0xffffffff


	//   ....[18]....
        /*0084*/ 	.word	0xffffffff


	//   ....[19]....
        /*0088*/ 	.word	0xffffffff


	//   ....[20]....
        /*008c*/ 	.word	0xffffffff


	//   ....[21]....
        /*0090*/ 	.word	0xffffffff


	//   ....[22]....
        /*0094*/ 	.word	0xffffffff


	//   ....[23]....
        /*0098*/ 	.word	0xffffffff


	//   ....[24]....
        /*009c*/ 	.word	0xffffffff


	//   ....[25]....
        /*00a0*/ 	.word	0xffffffff


	//   ....[26]....
        /*00a4*/ 	.word	0xffffffff


	//   ....[27]....
        /*00a8*/ 	.word	0xffffffff


	//   ....[28]....
        /*00ac*/ 	.word	0xffffffff


	//   ....[29]....
        /*00b0*/ 	.word	0xffffffff


	//   ....[30]....
        /*00b4*/ 	.word	0xffffffff


	//   ....[31]....
        /*00b8*/ 	.word	0xffffffff


	//   ....[32]....
        /*00bc*/ 	.word	0xffffffff


	//   ....[33]....
        /*00c0*/ 	.word	0xffffffff


	//   ....[34]....
        /*00c4*/ 	.word	0xffffffff


	//   ....[35]....
        /*00c8*/ 	.word	0xffffffff


	//   ....[36]....
        /*00cc*/ 	.word	0xffffffff


	//   ....[37]....
        /*00d0*/ 	.word	0xffffffff


	//   ....[38]....
        /*00d4*/ 	.word	0xffffffff


	//   ....[39]....
        /*00d8*/ 	.word	0xffffffff


	//   ....[40]....
        /*00dc*/ 	.word	0xffffffff


	//   ....[41]....
        /*00e0*/ 	.word	0xffffffff


	//   ....[42]....
        /*00e4*/ 	.word	0xffffffff


	//   ....[43]....
        /*00e8*/ 	.word	0xffffffff


	//   ....[44]....
        /*00ec*/ 	.word	0xffffffff


	//   ....[45]....
        /*00f0*/ 	.word	0xffffffff


	//   ....[46]....
        /*00f4*/ 	.word	0xffffffff


	//   ....[47]....
        /*00f8*/ 	.word	0xffffffff


	//   ....[48]....
        /*00fc*/ 	.word	0xffffffff


	//   ....[49]....
        /*0100*/ 	.word	0xffffffff


	//   ....[50]....
        /*0104*/ 	.word	0xffffffff


	//   ....[51]....
        /*0108*/ 	.word	0xffffffff


	//   ....[52]....
        /*010c*/ 	.word	0xffffffff


	//   ....[53]....
        /*0110*/ 	.word	0xffffffff


	//   ....[54]....
        /*0114*/ 	.word	0xffffffff


	//   ....[55]....
        /*0118*/ 	.word	0xffffffff


	//   ....[56]....
        /*011c*/ 	.word	0xffffffff


	//   ....[57]....
        /*0120*/ 	.word	0xffffffff


	//   ....[58]....
        /*0124*/ 	.word	0xffffffff


	//   ....[59]....
        /*0128*/ 	.word	0xffffffff


	//   ....[60]....
        /*012c*/ 	.word	0xffffffff


	//   ....[61]....
        /*0130*/ 	.word	0xffffffff


	//   ....[62]....
        /*0134*/ 	.word	0xffffffff


	//   ....[63]....
        /*0138*/ 	.word	0xffffffff


	//   ....[64]....
        /*013c*/ 	.word	0xffffffff


	//   ....[65]....
        /*0140*/ 	.word	0xffffffff


	//   ....[66]....
        /*0144*/ 	.word	0xffffffff


	//   ....[67]....
        /*0148*/ 	.word	0xffffffff


	//   ....[68]....
        /*014c*/ 	.word	0xffffffff


	//   ....[69]....
        /*0150*/ 	.word	0xffffffff


	//   ....[70]....
        /*0154*/ 	.word	0xffffffff


	//   ....[71]....
        /*0158*/ 	.word	0xffffffff


	//   ....[72]....
        /*015c*/ 	.word	0xffffffff


	//   ....[73]....
        /*0160*/ 	.word	0xffffffff


	//   ....[74]....
        /*0164*/ 	.word	0xffffffff


	//   ....[75]....
        /*0168*/ 	.word	0xffffffff


	//   ....[76]....
        /*016c*/ 	.word	0xffffffff


	//   ....[77]....
        /*0170*/ 	.word	0xffffffff


	//   ....[78]....
        /*0174*/ 	.word	0xffffffff


	//   ....[79]....
        /*0178*/ 	.word	0xffffffff


	//   ....[80]....
        /*017c*/ 	.word	0xffffffff


	//----- nvinfo : EIATTR_COOP_GROUP_INSTR_OFFSETS
	.align		4
.L_730:
        /*0180*/ 	.byte	0x04, 0x28
        /*0182*/ 	.short	(.L_732 - .L_731)


	//   ....[0]....
.L_731:
        /*0184*/ 	.word	0x00000060


	//   ....[1]....
        /*0188*/ 	.word	0x00004d70


	//   ....[2]....
        /*018c*/ 	.word	0x00004db0


	//   ....[3]....
        /*0190*/ 	.word	0x00005330


	//   ....[4]....
        /*0194*/ 	.word	0x00005340


	//   ....[5]....
        /*0198*/ 	.word	0x00005540


	//   ....[6]....
        /*019c*/ 	.word	0x00005570


	//   ....[7]....
        /*01a0*/ 	.word	0x00005780


	//   ....[8]....
        /*01a4*/ 	.word	0x000057a0


	//   ....[9]....
        /*01a8*/ 	.word	0x00005e50


	//   ....[10]....
        /*01ac*/ 	.word	0x00005e70


	//   ....[11]....
        /*01b0*/ 	.word	0x00005e90


	//   ....[12]....
        /*01b4*/ 	.word	0x00005ea0


	//   ....[13]....
        /*01b8*/ 	.word	0x00006270


	//   ....[14]....
        /*01bc*/ 	.word	0x000062c0


	//   ....[15]....
        /*01c0*/ 	.word	0x00006300


	//   ....[16]....
        /*01c4*/ 	.word	0x00006340


	//   ....[17]....
        /*01c8*/ 	.word	0x00006680


	//   ....[18]....
        /*01cc*/ 	.word	0x00006720


	//   ....[19]....
        /*01d0*/ 	.word	0x000067a0


	//   ....[20]....
        /*01d4*/ 	.word	0x00006810


	//   ....[21]....
        /*01d8*/ 	.word	0x00006b80


	//   ....[22]....
        /*01dc*/ 	.word	0x00006be0


	//   ....[23]....
        /*01e0*/ 	.word	0x00006c20


	//   ....[24]....
        /*01e4*/ 	.word	0x00006c60


	//   ....[25]....
        /*01e8*/ 	.word	0x0000a330


	//   ....[26]....
        /*01ec*/ 	.word	0x0000a350


	//   ....[27]....
        /*01f0*/ 	.word	0x0000a370


	//   ....[28]....
        /*01f4*/ 	.word	0x0000a380


	//   ....[29]....
        /*01f8*/ 	.word	0x0000a580


	//   ....[30]....
        /*01fc*/ 	.word	0x0000a620


	//   ....[31]....
        /*0200*/ 	.word	0x0000a670


	//   ....[32]....
        /*0204*/ 	.word	0x0000a6e0


	//   ....[33]....
        /*0208*/ 	.word	0x0000a980


	//   ....[34]....
        /*020c*/ 	.word	0x0000aa20


	//   ....[35]....
        /*0210*/ 	.word	0x0000aaa0


	//   ....[36]....
        /*0214*/ 	.word	0x0000ab10


	//   ....[37]....
        /*0218*/ 	.word	0x0000ada0


	//   ....[38]....
        /*021c*/ 	.word	0x0000ae40


	//   ....[39]....
        /*0220*/ 	.word	0x0000ae90


	//   ....[40]....
        /*0224*/ 	.word	0x0000aee0


	//   ....[41]....
        /*0228*/ 	.word	0x0000f5e0


	//   ....[42]....
        /*022c*/ 	.word	0x0000f5f0


	//   ....[43]....
        /*0230*/ 	.word	0x0000f8e0


	//   ....[44]....
        /*0234*/ 	.word	0x0000f9e0


	//   ....[45]....
        /*0238*/ 	.word	0x0000fa00


	//   ....[46]....
        /*023c*/ 	.word	0x0000faa0


	//   ....[47]....
        /*0240*/ 	.word	0x00010ea0


	//   ....[48]....
        /*0244*/ 	.word	0x00010ed0


	//   ....[49]....
        /*0248*/ 	.word	0x00011140


	//   ....[50]....
        /*024c*/ 	.word	0x00011270


	//   ....[51]....
        /*0250*/ 	.word	0x00011290


	//   ....[52]....
        /*0254*/ 	.word	0x00011340


	//   ....[53]....
        /*0258*/ 	.word	0x00013050


	//   ....[54]....
        /*025c*/ 	.word	0x00013080


	//   ....[55]....
        /*0260*/ 	.word	0x000130a0


	//   ....[56]....
        /*0264*/ 	.word	0x000130c0


	//   ....[57]....
        /*0268*/ 	.word	0x000143f0


	//   ....[58]....
        /*026c*/ 	.word	0x00014420


	//   ....[59]....
        /*0270*/ 	.word	0x00014470


	//   ....[60]....
        /*0274*/ 	.word	0x00014480


	//   ....[61]....
        /*0278*/ 	.word	0x00015d60


	//   ....[62]....
        /*027c*/ 	.word	0x00015dc0


	//   ....[63]....
        /*0280*/ 	.word	0x00015e10


	//   ....[64]....
        /*0284*/ 	.word	0x00015e50


	//   ....[65]....
        /*0288*/ 	.word	0x00016070


	//   ....[66]....
        /*028c*/ 	.word	0x00016080


	//   ....[67]....
        /*0290*/ 	.word	0x00016280


	//   ....[68]....
        /*0294*/ 	.word	0x000162b0


	//   ....[69]....
        /*0298*/ 	.word	0x00016470


	//   ....[70]....
        /*029c*/ 	.word	0x000164a0


	//   ....[71]....
        /*02a0*/ 	.word	0x00016660


	//   ....[72]....
        /*02a4*/ 	.word	0x00016680


	//   ....[73]....
        /*02a8*/ 	.word	0x00016ee0


	//   ....[74]....
        /*02ac*/ 	.word	0x00016f00


	//   ....[75]....
        /*02b0*/ 	.word	0x00017090


	//   ....[76]....
        /*02b4*/ 	.word	0x000170c0


	//   ....[77]....
        /*02b8*/ 	.word	0x00017250


	//   ....[78]....
        /*02bc*/ 	.word	0x00017280


	//   ....[79]....
        /*02c0*/ 	.word	0x00017410


	//   ....[80]....
        /*02c4*/ 	.word	0x00017430


	//----- nvinfo : EIATTR_EXIT_INSTR_OFFSETS
	.align		4
.L_732:
        /*02c8*/ 	.byte	0x04, 0x1c
        /*02ca*/ 	.short	(.L_734 - .L_733)


	//   ....[0]....
.L_733:
        /*02cc*/ 	.word	0x00000330


	//   ....[1]....
        /*02d0*/ 	.word	0x00016690


	//   ....[2]....
        /*02d4*/ 	.word	0x000167d0


	//   ....[3]....
        /*02d8*/ 	.word	0x00016830


	//   ....[4]....
        /*02dc*/ 	.word	0x00017440


	//   ....[5]....
        /*02e0*/ 	.word	0x00017550


	//   ....[6]....
        /*02e4*/ 	.word	0x000175b0


	//----- nvinfo : EIATTR_CTAIDZ_USED
	.align		4
.L_734:
        /*02e8*/ 	.byte	0x01, 0x04
	.zero		2


	//----- nvinfo : EIATTR_MAX_THREADS
	.align		4
        /*02ec*/ 	.byte	0x04, 0x05
        /*02ee*/ 	.short	(.L_736 - .L_735)
.L_735:
        /*02f0*/ 	.word	0x00000100
        /*02f4*/ 	.word	0x00000001
        /*02f8*/ 	.word	0x00000001


	//----- nvinfo : EIATTR_CRS_STACK_SIZE
	.align		4
.L_736:
        /*02fc*/ 	.byte	0x04, 0x1e
        /*02fe*/ 	.short	(.L_738 - .L_737)
.L_737:
        /*0300*/ 	.word	0x00000000
.L_738:


//--------------------- .nv.info._ZN7cutlass13device_kernelIN5flash19enable_sm80_to_sm89INS1_16FlashAttnFwdSm80INS1_25CollectiveMainloopFwdSm80ILi8ELi1ELb0EN4cute5tupleIJNS5_1CILi128EEENS7_ILi96EEENS7_ILi256EEEEEELi256ENS_6half_tEfNS_4arch4Sm80ELb0ELb0ELb0ELb0ELb0ELb0ELb1ELb0EEENS1_21CollectiveEpilogueFwdINS6_IJS8_SA_S9_EEENS6_IJNS7_ILi1EEESI_SI_EEESC_SE_Li256ELb0ELb1ELb0ELb0EEENS1_19SingleTileSchedulerILb0ELb0ELb1ELi128EEEEEEEEEvNT_6ParamsE --------------------------
	.section	.nv.info._ZN7cutlass13device_kernelIN5flash19enable_sm80_to_sm89INS1_16FlashAttnFwdSm80INS1_25CollectiveMainloopFwdSm80ILi8ELi1ELb0EN4cute5tupleIJNS5_1CILi128EEENS7_ILi96EEENS7_ILi256EEEEEELi256ENS_6half_tEfNS_4arch4Sm80ELb0ELb0ELb0ELb0ELb0ELb0ELb1ELb0EEENS1_21CollectiveEpilogueFwdINS6_IJS8_SA_S9_EEENS6_IJNS7_ILi1EEESI_SI_EEESC_SE_Li256ELb0ELb1ELb0ELb0EEENS1_19SingleTileSchedulerILb0ELb0ELb1ELi128EEEEEEEEEvNT_6ParamsE,"",@"SHT_CUDA_INFO"
	.sectionflags	@""
	.align	4


	//----- nvinfo : EIATTR_CUDA_API_VERSION
	.align		4
        /*0000*/ 	.byte	0x04, 0x37
        /*0002*/ 	.short	(.L_740 - .L_739)
.L_739:
        /*0004*/ 	.word	0x00000082


	//----- nvinfo : EIATTR_SW2861232_WAR
	.align		4
.L_740:
        /*0008*/ 	.byte	0x01, 0x35
	.zero		2


	//----- nvinfo : EIATTR_PARAM_CBANK
	.align		4
        /*000c*/ 	.byte	0x04, 0x0a
        /*000e*/ 	.short	(.L_742 - .L_741)
	.align		4
.L_741:
        /*0010*/ 	.word	index@(.nv.constant0._ZN7cutlass13device_kernelIN5flash19enable_sm80_to_sm89INS1_16FlashAttnFwdSm80INS1_25CollectiveMainloopFwdSm80ILi8ELi1ELb0EN4cute5tupleIJNS5_1CILi128EEENS7_ILi96EEENS7_ILi256EEEEEELi256ENS_6half_tEfNS_4arch4Sm80ELb0ELb0ELb0ELb0ELb0ELb0ELb1ELb0EEENS1_21CollectiveEpilogueFwdINS6_IJS8_SA_S9_EEENS6_IJNS7_ILi1EEESI_SI_EEESC_SE_Li256ELb0ELb1ELb0ELb0EEENS1_19SingleTileSchedulerILb0ELb0ELb1ELi128EEEEEEEEEvNT_6ParamsE)
        /*0014*/ 	.short	0x0160
        /*0016*/ 	.short	0x0418


	//----- nvinfo : EIATTR_CBANK_PARAM_SIZE
	.align		4
.L_742:
        /*0018*/ 	.byte	0x03, 0x19
        /*001a*/ 	.short	0x0418


	//----- nvinfo : EIATTR_KPARAM_INFO
	.align		4
        /*001c*/ 	.byte	0x04, 0x17
        /*001e*/ 	.short	(.L_744 - .L_743)
.L_743:
        /*0020*/ 	.word	0x00000000
        /*0024*/ 	.short	0x0000
        /*0026*/ 	.short	0x0000
        /*0028*/ 	.byte	0x00, 0xf0, 0x61, 0x10


	//----- nvinfo : EIATTR_MAXREG_COUNT
	.align		4
.L_744:
        /*002c*/ 	.byte	0x03, 0x1b
        /*002e*/ 	.short	0x00ff


	//----- nvinfo : EIATTR_NUM_BARRIERS
	.align		4
        /*0030*/ 	.byte	0x02, 0x4c
        /*0032*/ 	.byte	0x02
	.zero		1


	//----- nvinfo : EIATTR_ANNOTATIONS
	.align		4
        /*0034*/ 	.byte	0x04, 0x55
        /*0036*/ 	.short	(.L_746 - .L_745)


	//   ....[0]....
.L_745:
        /* <DEDUP_REMOVED lines=23> */


	//----- nvinfo : EIATTR_MERCURY_ISA_VERSION
	.align		4
.L_746:
        /*0198*/ 	.byte	0x03, 0x5f
        /*019a*/ 	.short	0x0000


	//----- nvinfo : EIATTR_COOP_GROUP_MASK_REGIDS
	.align		4
        /*019c*/ 	.byte	0x04, 0x29
        /*019e*/ 	.short	(.L_748 - .L_747)


	//   ....[0]....
.L_747:
        /*01a0*/ 	.word	0xffffffff


	//   ....[1]....
        /*01a4*/ 	.word	0xffffffff


	//   ....[2]....
        /*01a8*/ 	.word	0xffffffff


	//   ....[3]....
        /*01ac*/ 	.word	0xffffffff


	//   ....[4]....
        /*01b0*/ 	.word	0xffffffff


	//   ....[5]....
        /*01b4*/ 	.word	0xffffffff


	//   ....[6]....
        /*01b8*/ 	.word	0xffffffff


	//   ....[7]....
        /*01bc*/ 	.word	0xffffffff


	//   ....[8]....
        /*01c0*/ 	.word	0xffffffff


	//   ....[9]....
        /*01c4*/ 	.word	0xffffffff


	//   ....[10]....
        /*01c8*/ 	.word	0xffffffff


	//   ....[11]....
        /*01cc*/ 	.word	0xffffffff


	//   ....[12]....
        /*01d0*/ 	.word	0xffffffff


	//   ....[13]....
        /*01d4*/ 	.word	0xffffffff


	//   ....[14]....
        /*01d8*/ 	.word	0xffffffff


	//   ....[15]....
        /*01dc*/ 	.word	0xffffffff


	//   ....[16]....
        /*01e0*/ 	.word	0xffffffff


	//   ....[17]....
        /*01e4*/ 	.word	0xffffffff


	//   ....[18]....
        /*01e8*/ 	.word	0xffffffff


	//   ....[19]....
        /*01ec*/ 	.word	0xffffffff


	//   ....[20]....
        /*01f0*/ 	.word	0xffffffff


	//   ....[21]....
        /*01f4*/ 	.word	0xffffffff


	//   ....[22]....
        /*01f8*/ 	.word	0xffffffff


	//   ....[23]....
        /*01fc*/ 	.word	0xffffffff


	//   ....[24]....
        /*0200*/ 	.word	0xffffffff


	//   ....[25]....
        /*0204*/ 	.word	0xffffffff


	//   ....[26]....
        /*0208*/ 	.word	0xffffffff


	//   ....[27]....
        /*020c*/ 	.word	0xffffffff


	//   ....[28]....
        /*0210*/ 	.word	0xffffffff


	//   ....[29]....
        /*0214*/ 	.word	0xffffffff


	//   ....[30]....
        /*0218*/ 	.word	0xffffffff


	//   ....[31]....
        /*021c*/ 	.word	0xffffffff


	//----- nvinfo : EIATTR_COOP_GROUP_INSTR_OFFSETS
	.align		4
.L_748:
        /*0220*/ 	.byte	0x04, 0x28
        /*0222*/ 	.short	(.L_750 - .L_749)


	//   ....[0]....
.L_749:
        /*0224*/ 	.word	0x000003f0


	//   ....[1]....
        /*0228*/ 	.word	0x00000420


	//   ....[2]....
        /*022c*/ 	.word	0x00000450


	//   ....[3]....
        /*0230*/ 	.word	0x00000480


	//   ....[4]....
        /*0234*/ 	.word	0x00000730


	//   ....[5]....
        /*0238*/ 	.word	0x00000770


	//   ....[6]....
        /*023c*/ 	.word	0x00000940


	//   ....[7]....
        /*0240*/ 	.word	0x00000a10


	//   ....[8]....
        /*0244*/ 	.word	0x00003760


	//   ....[9]....
        /*0248*/ 	.word	0x00003830


	//   ....[10]....
        /*024c*/ 	.word	0x00003880


	//   ....[11]....
        /*0250*/ 	.word	0x00003900


	//   ....[12]....
        /*0254*/ 	.word	0x000082f0


	//   ....[13]....
        /*0258*/ 	.word	0x00008320


	//   ....[14]....
        /*025c*/ 	.word	0x00008340


	//   ....[15]....
        /*0260*/ 	.word	0x00008360


	//   ....[16]....
        /*0264*/ 	.word	0x0000acb0


	//   ....[17]....
        /*0268*/ 	.word	0x0000acc0


	//   ....[18]....
        /*026c*/ 	.word	0x0000ad10


	//   ....[19]....
        /*0270*/ 	.word	0x0000ad30


	//   ....[20]....
        /*0274*/ 	.word	0x0000c530


	//   ....[21]....
        /*0278*/ 	.word	0x0000c540


	//   ....[22]....
        /*027c*/ 	.word	0x0000c560


	//   ....[23]....
        /*0280*/ 	.word	0x0000c570


	//   ....[24]....
        /*0284*/ 	.word	0x0000c6a0


	//   ....[25]....
        /*0288*/ 	.word	0x0000c6c0


	//   ....[26]....
        /*028c*/ 	.word	0x0000c890


	//   ....[27]....
        /*0290*/ 	.word	0x0000c8c0


	//   ....[28]....
        /*0294*/ 	.word	0x0000ca50


	//   ....[29]....
        /*0298*/ 	.word	0x0000ca80


	//   ....[30]....
        /*029c*/ 	.word	0x0000cc10


	//   ....[31]....
        /*02a0*/ 	.word	0x0000cc30


	//----- nvinfo : EIATTR_EXIT_INSTR_OFFSETS
	.align		4
.L_750:
        /*02a4*/ 	.byte	0x04, 0x1c
        /*02a6*/ 	.short	(.L_752 - .L_751)


	//   ....[0]....
.L_751:
        /*02a8*/ 	.word	0x00000040


	//   ....[1]....
        /*02ac*/ 	.word	0x0000cc40


	//   ....[2]....
        /*02b0*/ 	.word	0x0000cd50


	//   ....[3]....
        /*02b4*/ 	.word	0x0000cdb0


	//----- nvinfo : EIATTR_CTAIDZ_USED
	.align		4
.L_752:
        /*02b8*/ 	.byte	0x01, 0x04
	.zero		2


	//----- nvinfo : EIATTR_MAX_THREADS
	.align		4
        /*02bc*/ 	.byte	0x04, 0x05
        /*02be*/ 	.short	(.L_754 - .L_753)
.L_753:
        /*02c0*/ 	.word	0x00000100
        /*02c4*/ 	.word	0x00000001
        /*02c8*/ 	.word	0x00000001


	//----- nvinfo : EIATTR_CRS_STACK_SIZE
	.align		4
.L_754:
        /*02cc*/ 	.byte	0x04, 0x1e
        /*02ce*/ 	.short	(.L_756 - .L_755)
.L_755:
        /*02d0*/ 	.word	0x00000000
.L_756:


//--------------------- .nv.info._ZN7cutlass13device_kernelIN5flash19enable_sm80_to_sm89INS1_16FlashAttnFwdSm80INS1_25CollectiveMainloopFwdSm80ILi8ELi1ELb0EN4cute5tupleIJNS5_1CILi128EEENS7_ILi96EEENS7_ILi256EEEEEELi256ENS_6half_tEfNS_4arch4Sm80ELb0ELb0ELb0ELb1ELb0ELb0ELb1ELb0EEENS1_21CollectiveEpilogueFwdINS6_IJS8_SA_S9_EEENS6_IJNS7_ILi1EEESI_SI_EEESC_SE_Li256ELb1ELb1ELb0ELb0EEENS1_19SingleTileSchedulerILb1ELb0ELb1ELi128EEEEEEEEEvNT_6ParamsE --------------------------
	.section	.nv.info._ZN7cutlass13device_kernelIN5flash19enable_sm80_to_sm89INS1_16FlashAttnFwdSm80INS1_25CollectiveMainloopFwdSm80ILi8ELi1ELb0EN4cute5tupleIJNS5_1CILi128EEENS7_ILi96EEENS7_ILi256EEEEEELi256ENS_6half_tEfNS_4arch4Sm80ELb0ELb0ELb0ELb1ELb0ELb0ELb1ELb0EEENS1_21CollectiveEpilogueFwdINS6_IJS8_SA_S9_EEENS6_IJNS7_ILi1EEESI_SI_EEESC_SE_Li256ELb1ELb1ELb0ELb0EEENS1_19SingleTileSchedulerILb1ELb0ELb1ELi128EEEEEEEEEvNT_6ParamsE,"",@"SHT_CUDA_INFO"
	.sectionflags	@""
	.align	4


	//----- nvinfo : EIATTR_CUDA_API_VERSION
	.align		4
        /*0000*/ 	.byte	0x04, 0x37
        /*0002*/ 	.short	(.L_758 - .L_757)
.L_757:
        /*0004*/ 	.word	0x00000082


	//----- nvinfo : EIATTR_SW2861232_WAR
	.align		4
.L_758:
        /*0008*/ 	.byte	0x01, 0x35
	.zero		2


	//----- nvinfo : EIATTR_PARAM_CBANK
	.align		4
        /*000c*/ 	.byte	0x04, 0x0a
        /*000e*/ 	.short	(.L_760 - .L_759)
	.align		4
.L_759:
        /*0010*/ 	.word	index@(.nv.constant0._ZN7cutlass13device_kernelIN5flash19enable_sm80_to_sm89INS1_16FlashAttnFwdSm80INS1_25CollectiveMainloopFwdSm80ILi8ELi1ELb0EN4cute5tupleIJNS5_1CILi128EEENS7_ILi96EEENS7_ILi256EEEEEELi256ENS_6half_tEfNS_4arch4Sm80ELb0ELb0ELb0ELb1ELb0ELb0ELb1ELb0EEENS1_21CollectiveEpilogueFwdINS6_IJS8_SA_S9_EEENS6_IJNS7_ILi1EEESI_SI_EEESC_SE_Li256ELb1ELb1ELb0ELb0EEENS1_19SingleTileSchedulerILb1ELb0ELb1ELi128EEEEEEEEEvNT_6ParamsE)
        /*0014*/ 	.short	0x0160
        /*0016*/ 	.short	0x0418


	//----- nvinfo : EIATTR_CBANK_PARAM_SIZE
	.align		4
.L_760:
        /*0018*/ 	.byte	0x03, 0x19
        /*001a*/ 	.short	0x0418


	//----- nvinfo : EIATTR_KPARAM_INFO
	.align		4
        /*001c*/ 	.byte	0x04, 0x17
        /*001e*/ 	.short	(.L_762 - .L_761)
.L_761:
        /*0020*/ 	.word	0x00000000
        /*0024*/ 	.short	0x0000
        /*0026*/ 	.short	0x0000
        /*0028*/ 	.byte	0x00, 0xf0, 0x61, 0x10


	//----- nvinfo : EIATTR_MAXREG_COUNT
	.align		4
.L_762:
        /*002c*/ 	.byte	0x03, 0x1b
        /*002e*/ 	.short	0x00ff


	//----- nvinfo : EIATTR_NUM_BARRIERS
	.align		4
        /*0030*/ 	.byte	0x02, 0x4c
        /*0032*/ 	.byte	0x02
	.zero		1


	//----- nvinfo : EIATTR_ANNOTATIONS
	.align		4
        /*0034*/ 	.byte	0x04, 0x55
        /*0036*/ 	.short	(.L_764 - .L_763)


	//   ....[0]....
.L_763:
        /* <DEDUP_REMOVED lines=21> */


	//----- nvinfo : EIATTR_MERCURY_ISA_VERSION
	.align		4
.L_764:
        /*0170*/ 	.byte	0x03, 0x5f
        /*0172*/ 	.short	0x0000


	//----- nvinfo : EIATTR_COOP_GROUP_MASK_REGIDS
	.align		4
        /*0174*/ 	.byte	0x04, 0x29
        /*0176*/ 	.short	(.L_766 - .L_765)


	//   ....[0]....
.L_765:
        /*0178*/ 	.word	0xffffffff


	//   ....[1]....
        /*017c*/ 	.word	0xffffffff


	//   ....[2]....
        /*0180*/ 	.word	0xffffffff


	//   ....[3]....
        /*0184*/ 	.word	0xffffffff


	//   ....[4]....
        /*0188*/ 	.word	0xffffffff


	//   ....[5]....
        /*018c*/ 	.word	0xffffffff


	//   ....[6]....
        /*0190*/ 	.word	0xffffffff


	//   ....[7]....
        /*0194*/ 	.word	0xffffffff


	//   ....[8]....
        /*0198*/ 	.word	0xffffffff


	//   ....[9]....
        /*019c*/ 	.word	0xffffffff


	//   ....[10]....
        /*01a0*/ 	.word	0xffffffff


	//   ....[11]....
        /*01a4*/ 	.word	0xffffffff


	//   ....[12]....
        /*01a8*/ 	.word	0xffffffff


	//   ....[13]....
        /*01ac*/ 	.word	0xffffffff


	//   ....[14]....
        /*01b0*/ 	.word	0xffffffff


	//   ....[15]....
        /*01b4*/ 	.word	0xffffffff


	//   ....[16]....
        /*01b8*/ 	.word	0xffffffff


	//   ....[17]....
        /*01bc*/ 	.word	0xffffffff


	//   ....[18]....
        /*01c0*/ 	.word	0xffffffff


	//   ....[19]....
        /*01c4*/ 	.word	0xffffffff


	//   ....[20]....
        /*01c8*/ 	.word	0xffffffff


	//   ....[21]....
        /*01cc*/ 	.word	0xffffffff


	//   ....[22]....
        /*01d0*/ 	.word	0xffffffff


	//   ....[23]....
        /*01d4*/ 	.word	0xffffffff


	//   ....[24]....
        /*01d8*/ 	.word	0xffffffff


	//   ....[25]....
        /*01dc*/ 	.word	0xffffffff


	//   ....[26]....
        /*01e0*/ 	.word	0xffffffff


	//   ....[27]....
        /*01e4*/ 	.word	0xffffffff


	//   ....[28]....
        /*01e8*/ 	.word	0xffffffff


	//   ....[29]....
        /*01ec*/ 	.word	0xffffffff


	//   ....[30]....
        /*01f0*/ 	.word	0xffffffff


	//   ....[31]....
        /*01f4*/ 	.word	0xffffffff


	//   ....[32]....
        /*01f8*/ 	.word	0xffffffff


	//   ....[33]....
        /*01fc*/ 	.word	0xffffffff


	//   ....[34]....
        /*0200*/ 	.word	0xffffffff


	//   ....[35]....
        /*0204*/ 	.word	0xffffffff


	//   ....[36]....
        /*0208*/ 	.word	0xffffffff


	//   ....[37]....
        /*020c*/ 	.word	0xffffffff


	//   ....[38]....
        /*0210*/ 	.word	0xffffffff


	//   ....[39]....
        /*0214*/ 	.word	0xffffffff


	//   ....[40]....
        /*0218*/ 	.word	0xffffffff


	//----- nvinfo : EIATTR_COOP_GROUP_INSTR_OFFSETS
	.align		4
.L_766:
        /*021c*/ 	.byte	0x04, 0x28
        /*021e*/ 	.short	(.L_768 - .L_767)


	//   ....[0]....
.L_767:
        /*0220*/ 	.word	0x00000090


	//   ....[1]....
        /*0224*/ 	.word	0x000010a0


	//   ....[2]....
        /*0228*/ 	.word	0x000010e0


	//   ....[3]....
        /*022c*/ 	.word	0x000014f0


	//   ....[4]....
        /*0230*/ 	.word	0x00001530


	//   ....[5]....
        /*0234*/ 	.word	0x000017d0


	//   ....[6]....
        /*0238*/ 	.word	0x00001800


	//   ....[7]....
        /*023c*/ 	.word	0x000019e0


	//   ....[8]....
        /*0240*/ 	.word	0x00001a20


	//   ....[9]....
        /*0244*/ 	.word	0x000044c0


	//   ....[10]....
        /*0248*/ 	.word	0x00004590


	//   ....[11]....
        /*024c*/ 	.word	0x000045a0


	//   ....[12]....
        /*0250*/ 	.word	0x000045f0


	//   ....[13]....
        /*0254*/ 	.word	0x000097a0


	//   ....[14]....
        /*0258*/ 	.word	0x000097d0


	//   ....[15]....
        /*025c*/ 	.word	0x000097f0


	//   ....[16]....
        /*0260*/ 	.word	0x00009810


	//   ....[17]....
        /*0264*/ 	.word	0x0000c0b0


	//   ....[18]....
        /*0268*/ 	.word	0x0000c0c0


	//   ....[19]....
        /*026c*/ 	.word	0x0000c0f0


	//   ....[20]....
        /*0270*/ 	.word	0x0000c110


	//   ....[21]....
        /*0274*/ 	.word	0x0000daa0


	//   ....[22]....
        /*0278*/ 	.word	0x0000dad0


	//   ....[23]....
        /*027c*/ 	.word	0x0000daf0


	//   ....[24]....
        /*0280*/ 	.word	0x0000db00


	//   ....[25]....
        /*0284*/ 	.word	0x0000dd20


	//   ....[26]....
        /*0288*/ 	.word	0x0000dd30


	//   ....[27]....
        /*028c*/ 	.word	0x0000df30


	//   ....[28]....
        /*0290*/ 	.word	0x0000df60


	//   ....[29]....
        /*0294*/ 	.word	0x0000e120


	//   ....[30]....
        /*0298*/ 	.word	0x0000e150


	//   ....[31]....
        /*029c*/ 	.word	0x0000e310


	//   ....[32]....
        /*02a0*/ 	.word	0x0000e330


	//   ....[33]....
        /*02a4*/ 	.word	0x0000eba0


	//   ....[34]....
        /*02a8*/ 	.word	0x0000ebc0


	//   ....[35]....
        /*02ac*/ 	.word	0x0000ed80


	//   ....[36]....
        /*02b0*/ 	.word	0x0000edb0


	//   ....[37]....
        /*02b4*/ 	.word	0x0000ef40


	//   ....[38]....
        /*02b8*/ 	.word	0x0000ef70


	//   ....[39]....
        /*02bc*/ 	.word	0x0000f100


	//   ....[40]....
        /*02c0*/ 	.word	0x0000f120


	//----- nvinfo : EIATTR_EXIT_INSTR_OFFSETS
	.align		4
.L_768:
        /*02c4*/ 	.byte	0x04, 0x1c
        /*02c6*/ 	.short	(.L_770 - .L_769)


	//   ....[0]....
.L_769:
        /*02c8*/ 	.word	0x00000350


	//   ....[1]....
        /*02cc*/ 	.word	0x0000e340


	//   ....[2]....
        /*02d0*/ 	.word	0x0000e480


	//   ....[3]....
        /*02d4*/ 	.word	0x0000e4e0


	//   ....[4]....
        /*02d8*/ 	.word	0x0000f130


	//   ....[5]....
        /*02dc*/ 	.word	0x0000f240


	//   ....[6]....
        /*02e0*/ 	.word	0x0000f2a0


	//----- nvinfo : EIATTR_CTAIDZ_USED
	.align		4
.L_770:
        /*02e4*/ 	.byte	0x01, 0x04
	.zero		2


	//----- nvinfo : EIATTR_MAX_THREADS
	.align		4
        /*02e8*/ 	.byte	0x04, 0x05
        /*02ea*/ 	.short	(.L_772 - .L_771)
.L_771:
        /*02ec*/ 	.word	0x00000100
        /*02f0*/ 	.word	0x00000001
        /*02f4*/ 	.word	0x00000001


	//----- nvinfo : EIATTR_CRS_STACK_SIZE
	.align		4
.L_772:
        /*02f8*/ 	.byte	0x04, 0x1e
        /*02fa*/ 	.short	(.L_774 - .L_773)
.L_773:
        /*02fc*/ 	.word	0x00000000
.L_774:


//--------------------- .nv.info._ZN7cutlass13device_kernelIN5flash19enable_sm80_to_sm89INS1_16FlashAttnFwdSm80INS1_25CollectiveMainloopFwdSm80ILi8ELi1ELb0EN4cute5tupleIJNS5_1CILi128EEENS7_ILi48EEENS7_ILi256EEEEEELi256ENS_6half_tEfNS_4arch4Sm80ELb0ELb0ELb0ELb1ELb0ELb1ELb1ELb0EEENS1_21CollectiveEpilogueFwdINS6_IJS8_SA_S9_EEENS6_IJNS7_ILi1EEESI_SI_EEESC_SE_Li256ELb1ELb1ELb0ELb0EEENS1_19SingleTileSchedulerILb1ELb0ELb1ELi128EEEEEEEEEvNT_6ParamsE --------------------------
	.section	.nv.info._ZN7cutlass13device_kernelIN5flash19enable_sm80_to_sm89INS1_16FlashAttnFwdSm80INS1_25CollectiveMainloopFwdSm80ILi8ELi1ELb0EN4cute5tupleIJNS5_1CILi128EEENS7_ILi48EEENS7_ILi256EEEEEELi256ENS_6half_tEfNS_4arch4Sm80ELb0ELb0ELb0ELb1ELb0ELb1ELb1ELb0EEENS1_21CollectiveEpilogueFwdINS6_IJS8_SA_S9_EEENS6_IJNS7_ILi1EEESI_SI_EEESC_SE_Li256ELb1ELb1ELb0ELb0EEENS1_19SingleTileSchedulerILb1ELb0ELb1ELi128EEEEEEEEEvNT_6ParamsE,"",@"SHT_CUDA_INFO"
	.sectionflags	@""
	.align	4


	//----- nvinfo : EIATTR_CUDA_API_VERSION
	.align		4
        /*0000*/ 	.byte	0x04, 0x37
        /*0002*/ 	.short	(.L_776 - .L_775)
.L_775:
        /*0004*/ 	.word	0x00000082


	//----- nvinfo : EIATTR_SW2861232_WAR
	.align		4
.L_776:
        /*0008*/ 	.byte	0x01, 0x35
	.zero		2


	//----- nvinfo : EIATTR_PARAM_CBANK
	.align		4
        /*000c*/ 	.byte	0x04, 0x0a
        /*000e*/ 	.short	(.L_778 - .L_777)
	.align		4
.L_777:
        /*0010*/ 	.word	index@(.nv.constant0._ZN7cutlass13device_kernelIN5flash19enable_sm80_to_sm89INS1_16FlashAttnFwdSm80INS1_25CollectiveMainloopFwdSm80ILi8ELi1ELb0EN4cute5tupleIJNS5_1CILi128EEENS7_ILi48EEENS7_ILi256EEEEEELi256ENS_6half_tEfNS_4arch4Sm80ELb0ELb0ELb0ELb1ELb0ELb1ELb1ELb0EEENS1_21CollectiveEpilogueFwdINS6_IJS8_SA_S9_EEENS6_IJNS7_ILi1EEESI_SI_EEESC_SE_Li256ELb1ELb1ELb0ELb0EEENS1_19SingleTileSchedulerILb1ELb0ELb1ELi128EEEEEEEEEvNT_6ParamsE)
        /*0014*/ 	.short	0x0160
        /*0016*/ 	.short	0x0418


	//----- nvinfo : EIATTR_CBANK_PARAM_SIZE
	.align		4
.L_778:
        /*0018*/ 	.byte	0x03, 0x19
        /*001a*/ 	.short	0x0418


	//----- nvinfo : EIATTR_KPARAM_INFO
	.align		4
        /*001c*/ 	.byte	0x04, 0x17
        /*001e*/ 	.short	(.L_780 - .L_779)
.L_779:
        /*0020*/ 	.word	0x00000000
        /*0024*/ 	.short	0x0000
        /*0026*/ 	.short	0x0000
        /*0028*/ 	.byte	0x00, 0xf0, 0x61, 0x10


	//----- nvinfo : EIATTR_MAXREG_COUNT
	.align		4
.L_780:
        /*002c*/ 	.byte	0x03, 0x1b
        /*002e*/ 	.short	0x00ff


	//----- nvinfo : EIATTR_NUM_BARRIERS
	.align		4
        /*0030*/ 	.byte	0x02, 0x4c
        /*0032*/ 	.byte	0x02
	.zero		1


	//----- nvinfo : EIATTR_MERCURY_ISA_VERSION
	.align		4
        /*0034*/ 	.byte	0x03, 0x5f
        /*0036*/ 	.short	0x0000


	//----- nvinfo : EIATTR_INT_WARP_WIDE_INSTR_OFFSETS
	.align		4
        /*0038*/ 	.byte	0x04, 0x31
        /*003a*/ 	.short	(.L_782 - .L_781)


	//   ....[0]....
.L_781:
        /*003c*/ 	.word	0x00011be0


	//----- nvinfo : EIATTR_COOP_GROUP_MASK_REGIDS
	.align		4
.L_782:
        /*0040*/ 	.byte	0x04, 0x29
        /*0042*/ 	.short	(.L_784 - .L_783)


	//   ....[0]....
.L_783:
        /*0044*/ 	.word	0xffffffff


	//   ....[1]....
        /*0048*/ 	.word	0xffffffff


	//   ....[2]....
        /*004c*/ 	.word	0xffffffff


	//   ....[3]....
        /*0050*/ 	.word	0xffffffff


	//   ....[4]....
        /*0054*/ 	.word	0xffffffff


	//   ....[5]....
        /*0058*/ 	.word	0xffffffff


	//   ....[6]....
        /*005c*/ 	.word	0xffffffff


	//   ....[7]....
        /*0060*/ 	.word	0xffffffff


	//   ....[8]....
        /*0064*/ 	.word	0xffffffff


	//   ....[9]....
        /*0068*/ 	.word	0xffffffff


	//   ....[10]....
        /*006c*/ 	.word	0xffffffff


	//   ....[11]....
        /*0070*/ 	.word	0xffffffff


	//   ....[12]....
        /*0074*/ 	.word	0xffffffff


	//   ....[13]....
        /*0078*/ 	.word	0xffffffff


	//   ....[14]....
        /*007c*/ 	.word	0xffffffff


	//   ....[15]....
        /*0080*/ 	.word	0xffffffff


	//   ....[16]....
        /*0084*/ 	.word	0xffffffff


	//   ....[17]....
        /*0088*/ 	.word	0xffffffff


	//   ....[18]....
        /*008c*/ 	.word	0xffffffff


	//   ....[19]....
        /*0090*/ 	.word	0xffffffff


	//   ....[20]....
        /*0094*/ 	.word	0xffffffff


	//   ....[21]....
        /*0098*/ 	.word	0xffffffff


	//   ....[22]....
        /*009c*/ 	.word	0xffffffff


	//   ....[23]....
        /*00a0*/ 	.word	0xffffffff


	//   ....[24]....
        /*00a4*/ 	.word	0xffffffff


	//   ....[25]....
        /*00a8*/ 	.word	0xffffffff


	//   ....[26]....
        /*00ac*/ 	.word	0xffffffff


	//   ....[27]....
        /*00b0*/ 	.word	0xffffffff


	//   ....[28]....
        /*00b4*/ 	.word	0xffffffff


	//   ....[29]....
        /*00b8*/ 	.word	0xffffffff


	//   ....[30]....
        /*00bc*/ 	.word	0xffffffff


	//   ....[31]....
        /*00c0*/ 	.word	0xffffffff


	//   ....[32]....
        /*00c4*/ 	.word	0xffffffff


	//   ....[33]....
        /*00c8*/ 	.word	0xffffffff


	//   ....[34]....
        /*00cc*/ 	.word	0xffffffff


	//   ....[35]....
        /*00d0*/ 	.word	0xffffffff


	//   ....[36]....
        /*00d4*/ 	.word	0xffffffff


	//   ....[37]....
        /*00d8*/ 	.word	0xffffffff


	//   ....[38]....
        /*00dc*/ 	.word	0xffffffff


	//   ....[39]....
        /*00e0*/ 	.word	0xffffffff


	//   ....[40]....
        /*00e4*/ 	.word	0xffffffff


	//----- nvinfo : EIATTR_COOP_GROUP_INSTR_OFFSETS
	.align		4
.L_784:
        /*00e8*/ 	.byte	0x04, 0x28
        /*00ea*/ 	.short	(.L_786 - .L_785)


	//   ....[0]....
.L_785:
        /*00ec*/ 	.word	0x00000080


	//   ....[1]....
        /*00f0*/ 	.word	0x00007940


	//   ....[2]....
        /*00f4*/ 	.word	0x00007970


	//   ....[3]....
        /*00f8*/ 	.word	0x00007e80


	//   ....[4]....
        /*00fc*/ 	.word	0x00007f90


	//   ....[5]....
        /*0100*/ 	.word	0x00008170


	//   ....[6]....
        /*0104*/ 	.word	0x000081a0


	//   ....[7]....
        /*0108*/ 	.word	0x00008350


	//   ....[8]....
        /*010c*/ 	.word	0x00008390


	//   ....[9]....
        /*0110*/ 	.word	0x000109e0


	//   ....[10]....
        /*0114*/ 	.word	0x00010a30


	//   ....[11]....
        /*0118*/ 	.word	0x00010a50


	//   ....[12]....
        /*011c*/ 	.word	0x00010a80


	//   ....[13]....
        /*0120*/ 	.word	0x00012db0


	//   ....[14]....
        /*0124*/ 	.word	0x00012dd0


	//   ....[15]....
        /*0128*/ 	.word	0x00012e10


	//   ....[16]....
        /*012c*/ 	.word	0x00012e20


	//   ....[17]....
        /*0130*/ 	.word	0x000144d0


	//   ....[18]....
        /*0134*/ 	.word	0x00014500


	//   ....[19]....
        /*0138*/ 	.word	0x00014560


	//   ....[20]....
        /*013c*/ 	.word	0x00014570


	//   ....[21]....
        /*0140*/ 	.word	0x00015e80


	//   ....[22]....
        /*0144*/ 	.word	0x00015ec0


	//   ....[23]....
        /*0148*/ 	.word	0x00015f00


	//   ....[24]....
        /*014c*/ 	.word	0x00015f40


	//   ....[25]....
        /*0150*/ 	.word	0x00016160


	//   ....[26]....
        /*0154*/ 	.word	0x00016170


	//   ....[27]....
        /*0158*/ 	.word	0x00016370


	//   ....[28]....
        /*015c*/ 	.word	0x000163a0


	//   ....[29]....
        /*0160*/ 	.word	0x00016560


	//   ....[30]....
        /*0164*/ 	.word	0x00016590


	//   ....[31]....
        /*0168*/ 	.word	0x00016750


	//   ....[32]....
        /*016c*/ 	.word	0x00016770


	//   ....[33]....
        /*0170*/ 	.word	0x00016fe0


	//   ....[34]....
        /*0174*/ 	.word	0x00017000


	//   ....[35]....
        /*0178*/ 	.word	0x00017190


	//   ....[36]....
        /*017c*/ 	.word	0x000171c0


	//   ....[37]....
        /*0180*/ 	.word	0x00017350


	//   ....[38]....
        /*0184*/ 	.word	0x00017380


	//   ....[39]....
        /*0188*/ 	.word	0x00017510


	//   ....[40]....
        /*018c*/ 	.word	0x00017530


	//----- nvinfo : EIATTR_EXIT_INSTR_OFFSETS
	.align		4
.L_786:
        /*0190*/ 	.byte	0x04, 0x1c
        /*0192*/ 	.short	(.L_788 - .L_787)


	//   ....[0]....
.L_787:
        /*0194*/ 	.word	0x00000310


	//   ....[1]....
        /*0198*/ 	.word	0x00016780


	//   ....[2]....
        /*019c*/ 	.word	0x000168c0


	//   ....[3]....
        /*01a0*/ 	.word	0x00016920


	//   ....[4]....
        /*01a4*/ 	.word	0x00017540


	//   ....[5]....
        /*01a8*/ 	.word	0x00017650


	//   ....[6]....
        /*01ac*/ 	.word	0x000176b0


	//----- nvinfo : EIATTR_CTAIDZ_USED
	.align		4
.L_788:
        /*01b0*/ 	.byte	0x01, 0x04
	.zero		2


	//----- nvinfo : EIATTR_MAX_THREADS
	.align		4
        /*01b4*/ 	.byte	0x04, 0x05
        /*01b6*/ 	.short	(.L_790 - .L_789)
.L_789:
        /*01b8*/ 	.word	0x00000100
        /*01bc*/ 	.word	0x00000001
        /*01c0*/ 	.word	0x00000001


	//----- nvinfo : EIATTR_CRS_STACK_SIZE
	.align		4
.L_790:
        /*01c4*/ 	.byte	0x04, 0x1e
        /*01c6*/ 	.short	(.L_792 - .L_791)
.L_791:
        /*01c8*/ 	.word	0x00000000
.L_792:


//--------------------- .nv.info._ZN7cutlass13device_kernelIN5flash19enable_sm80_to_sm89INS1_16FlashAttnFwdSm80INS1_25CollectiveMainloopFwdSm80ILi8ELi1ELb0EN4cute5tupleIJNS5_1CILi128EEENS7_ILi64EEENS7_ILi256EEEEEELi256ENS_6half_tEfNS_4arch4Sm80ELb0ELb1ELb0ELb0ELb0ELb0ELb1ELb0EEENS1_21CollectiveEpilogueFwdINS6_IJS8_SA_S9_EEENS6_IJNS7_ILi1EEESI_SI_EEESC_SE_Li256ELb0ELb1ELb0ELb0EEENS1_19SingleTileSchedulerILb0ELb0ELb1ELi128EEEEEEEEEvNT_6ParamsE --------------------------
	.section	.nv.info._ZN7cutlass13device_kernelIN5flash19enable_sm80_to_sm89INS1_16FlashAttnFwdSm80INS1_25CollectiveMainloopFwdSm80ILi8ELi1ELb0EN4cute5tupleIJNS5_1CILi128EEENS7_ILi64EEENS7_ILi256EEEEEELi256ENS_6half_tEfNS_4arch4Sm80ELb0ELb1ELb0ELb0ELb0ELb0ELb1ELb0EEENS1_21CollectiveEpilogueFwdINS6_IJS8_SA_S9_EEENS6_IJNS7_ILi1EEESI_SI_EEESC_SE_Li256ELb0ELb1ELb0ELb0EEENS1_19SingleTileSchedulerILb0ELb0ELb1ELi128EEEEEEEEEvNT_6ParamsE,"",@"SHT_CUDA_INFO"
	.sectionflags	@""
	.align	4


	//----- nvinfo : EIATTR_CUDA_API_VERSION
	.align		4
        /*0000*/ 	.byte	0x04, 0x37
        /*0002*/ 	.short	(.L_794 - .L_793)
.L_793:
        /*0004*/ 	.word	0x00000082


	//----- nvinfo : EIATTR_SW2861232_WAR
	.align		4
.L_794:
        /*0008*/ 	.byte	0x01, 0x35
	.zero		2


	//----- nvinfo : EIATTR_PARAM_CBANK
	.align		4
        /*000c*/ 	.byte	0x04, 0x0a
        /*000e*/ 	.short	(.L_796 - .L_795)
	.align		4
.L_795:
        /*0010*/ 	.word	index@(.nv.constant0._ZN7cutlass13device_kernelIN5flash19enable_sm80_to_sm89INS1_16FlashAttnFwdSm80INS1_25CollectiveMainloopFwdSm80ILi8ELi1ELb0EN4cute5tupleIJNS5_1CILi128EEENS7_ILi64EEENS7_ILi256EEEEEELi256ENS_6half_tEfNS_4arch4Sm80ELb0ELb1ELb0ELb0ELb0ELb0ELb1ELb0EEENS1_21CollectiveEpilogueFwdINS6_IJS8_SA_S9_EEENS6_IJNS7_ILi1EEESI_SI_EEESC_SE_Li256ELb0ELb1ELb0ELb0EEENS1_19SingleTileSchedulerILb0ELb0ELb1ELi128EEEEEEEEEvNT_6ParamsE)
        /*0014*/ 	.short	0x0160
        /*0016*/ 	.short	0x0418


	//----- nvinfo : EIATTR_CBANK_PARAM_SIZE
	.align		4
.L_796:
        /*0018*/ 	.byte	0x03, 0x19
        /*001a*/ 	.short	0x0418


	//----- nvinfo : EIATTR_KPARAM_INFO
	.align		4
        /*001c*/ 	.byte	0x04, 0x17
        /*001e*/ 	.short	(.L_798 - .L_797)
.L_797:
        /*0020*/ 	.word	0x00000000
        /*0024*/ 	.short	0x0000
        /*0026*/ 	.short	0x0000
        /*0028*/ 	.byte	0x00, 0xf0, 0x61, 0x10


	//----- nvinfo : EIATTR_MAXREG_COUNT
	.align		4
.L_798:
        /*002c*/ 	.byte	0x03, 0x1b
        /*002e*/ 	.short	0x00ff


	//----- nvinfo : EIATTR_NUM_BARRIERS
	.align		4
        /*0030*/ 	.byte	0x02, 0x4c
        /*0032*/ 	.byte	0x02
	.zero		1


	//----- nvinfo : EIATTR_ANNOTATIONS
	.align		4
        /*0034*/ 	.byte	0x04, 0x55
        /*0036*/ 	.short	(.L_800 - .L_799)


	//   ....[0]....
.L_799:
        /* <DEDUP_REMOVED lines=28> */


	//----- nvinfo : EIATTR_MERCURY_ISA_VERSION
	.align		4
.L_800:
        /*01e0*/ 	.byte	0x03, 0x5f
        /*01e2*/ 	.short	0x0000


	//----- nvinfo : EIATTR_COOP_GROUP_MASK_REGIDS
	.align		4
        /*01e4*/ 	.byte	0x04, 0x29
        /*01e6*/ 	.short	(.L_802 - .L_801)


	//   ....[0]....
.L_801:
        /*01e8*/ 	.word	0xffffffff


	//   ....[1]....
        /*01ec*/ 	.word	0xffffffff


	//   ....[2]....
        /*01f0*/ 	.word	0xffffffff


	//   ....[3]....
        /*01f4*/ 	.word	0xffffffff


	//   ....[4]....
        /*01f8*/ 	.word	0xffffffff


	//   ....[5]....
        /*01fc*/ 	.word	0xffffffff


	//   ....[6]....
        /*0200*/ 	.word	0xffffffff


	//   ....[7]....
        /*0204*/ 	.word	0xffffffff


	//   ....[8]....
        /*0208*/ 	.word	0xffffffff


	//   ....[9]....
        /*020c*/ 	.word	0xffffffff


	//   ....[10]....
        /*0210*/ 	.word	0xffffffff


	//   ....[11]....
        /*0214*/ 	.word	0xffffffff


	//   ....[12]....
        /*0218*/ 	.word	0xffffffff


	//   ....[13]....
        /*021c*/ 	.word	0xffffffff


	//   ....[14]....
        /*0220*/ 	.word	0xffffffff


	//   ....[15]....
        /*0224*/ 	.word	0xffffffff


	//   ....[16]....
        /*0228*/ 	.word	0xffffffff


	//   ....[17]....
        /*022c*/ 	.word	0xffffffff


	//   ....[18]....
        /*0230*/ 	.word	0xffffffff


	//   ....[19]....
        /*0234*/ 	.word	0xffffffff


	//   ....[20]....
        /*0238*/ 	.word	0xffffffff


	//   ....[21]....
        /*023c*/ 	.word	0xffffffff


	//   ....[22]....
        /*0240*/ 	.word	0xffffffff


	//   ....[23]....
        /*0244*/ 	.word	0xffffffff


	//   ....[24]....
        /*0248*/ 	.word	0xffffffff


	//   ....[25]....
        /*024c*/ 	.word	0xffffffff


	//   ....[26]....
        /*0250*/ 	.word	0xffffffff


	//   ....[27]....
        /*0254*/ 	.word	0xffffffff


	//   ....[28]....
        /*0258*/ 	.word	0xffffffff


	//   ....[29]....
        /*025c*/ 	.word	0xffffffff


	//   ....[30]....
        /*0260*/ 	.word	0xffffffff


	//   ....[31]....
        /*0264*/ 	.word	0xffffffff


	//   ....[32]....
        /*0268*/ 	.word	0xffffffff


	//   ....[33]....
        /*026c*/ 	.word	0xffffffff


	//   ....[34]....
        /*0270*/ 	.word	0xffffffff


	//   ....[35]....
        /*0274*/ 	.word	0xffffffff


	//   ....[36]....
        /*0278*/ 	.word	0xffffffff


	//   ....[37]....
        /*027c*/ 	.word	0xffffffff


	//   ....[38]....
        /*0280*/ 	.word	0xffffffff


	//   ....[39]....
        /*0284*/ 	.word	0xffffffff


	//   ....[40]....
        /*0288*/ 	.word	0xffffffff


	//   ....[41]....
        /*028c*/ 	.word	0xffffffff


	//   ....[42]....
        /*0290*/ 	.word	0xffffffff


	//   ....[43]....
        /*0294*/ 	.word	0xffffffff


	//   ....[44]....
        /*0298*/ 	.word	0xffffffff


	//   ....[45]....
        /*029c*/ 	.word	0xffffffff


	//   ....[46]....
        /*02a0*/ 	.word	0xffffffff


	//   ....[47]....
        /*02a4*/ 	.word	0xffffffff


	//   ....[48]....
        /*02a8*/ 	.word	0xffffffff


	//   ....[49]....
        /*02ac*/ 	.word	0xffffffff


	//   ....[50]....
        /*02b0*/ 	.word	0xffffffff


	//   ....[51]....
        /*02b4*/ 	.word	0xffffffff


	//   ....[52]....
        /*02b8*/ 	.word	0xffffffff


	//   ....[53]....
        /*02bc*/ 	.word	0xffffffff


	//----- nvinfo : EIATTR_COOP_GROUP_INSTR_OFFSETS
	.align		4
.L_802:
        /*02c0*/ 	.byte	0x04, 0x28
        /*02c2*/ 	.short	(.L_804 - .L_803)


	//   ....[0]....
.L_803:
        /*02c4*/ 	.word	0x00000c00


	//   ....[1]....
        /*02c8*/ 	.word	0x00000c30


	//   ....[2]....
        /*02cc*/ 	.word	0x00000c60


	//   ....[3]....
        /*02d0*/ 	.word	0x00000ca0


	//   ....[4]....
        /*02d4*/ 	.word	0x00000cc0


	//   ....[5]....
        /*02d8*/ 	.word	0x00000cf0


	//   ....[6]....
        /*02dc*/ 	.word	0x00000f10


	//   ....[7]....
        /*02e0*/ 	.word	0x00000f20


	//   ....[8]....
        /*02e4*/ 	.word	0x00002e90


	//   ....[9]....
        /*02e8*/ 	.word	0x00003120


	//   ....[10]....
        /*02ec*/ 	.word	0x00003850


	//   ....[11]....
        /*02f0*/ 	.word	0x00003b20


	//   ....[12]....
        /*02f4*/ 	.word	0x00003b60


	//   ....[13]....
        /*02f8*/ 	.word	0x00003be0


	//   ....[14]....
        /*02fc*/ 	.word	0x00006780


	//   ....[15]....
        /*0300*/ 	.word	0x00007400


	//   ....[16]....
        /*0304*/ 	.word	0x00007ce0


	//   ....[17]....
        /*0308*/ 	.word	0x00007e00


	//   ....[18]....
        /*030c*/ 	.word	0x00007e40


	//   ....[19]....
        /*0310*/ 	.word	0x00007e60


	//   ....[20]....
        /*0314*/ 	.word	0x0000b4e0


	//   ....[21]....
        /*0318*/ 	.word	0x0000b520


	//   ....[22]....
        /*031c*/ 	.word	0x0000b560


	//   ....[23]....
        /*0320*/ 	.word	0x0000b590


	//   ....[24]....
        /*0324*/ 	.word	0x0000dd40


	//   ....[25]....
        /*0328*/ 	.word	0x0000ea80


	//   ....[26]....
        /*032c*/ 	.word	0x0000f380


	//   ....[27]....
        /*0330*/ 	.word	0x0000f490


	//   ....[28]....
        /*0334*/ 	.word	0x0000f4c0


	//   ....[29]....
        /*0338*/ 	.word	0x0000f4e0


	//   ....[30]....
        /*033c*/ 	.word	0x00011110


	//   ....[31]....
        /*0340*/ 	.word	0x00011130


	//   ....[32]....
        /*0344*/ 	.word	0x00011160


	//   ....[33]....
        /*0348*/ 	.word	0x00011170


	//   ....[34]....
        /*034c*/ 	.word	0x00012b10


	//   ....[35]....
        /*0350*/ 	.word	0x00012b20


	//   ....[36]....
        /*0354*/ 	.word	0x00012b40


	//   ....[37]....
        /*0358*/ 	.word	0x00012b50


	//   ....[38]....
        /*035c*/ 	.word	0x00012b60


	//   ....[39]....
        /*0360*/ 	.word	0x00012b70


	//   ....[40]....
        /*0364*/ 	.word	0x00012e50


	//   ....[41]....
        /*0368*/ 	.word	0x00012e80


	//   ....[42]....
        /*036c*/ 	.word	0x00013040


	//   ....[43]....
        /*0370*/ 	.word	0x00013070


	//   ....[44]....
        /*0374*/ 	.word	0x00013230


	//   ....[45]....
        /*0378*/ 	.word	0x00013250


	//   ....[46]....
        /*037c*/ 	.word	0x00013950


	//   ....[47]....
        /*0380*/ 	.word	0x00013970


	//   ....[48]....
        /*0384*/ 	.word	0x00013b20


	//   ....[49]....
        /*0388*/ 	.word	0x00013b50


	//   ....[50]....
        /*038c*/ 	.word	0x00013ce0


	//   ....[51]....
        /*0390*/ 	.word	0x00013d10


	//   ....[52]....
        /*0394*/ 	.word	0x00013ea0


	//   ....[53]....
        /*0398*/ 	.word	0x00013ec0


	//----- nvinfo : EIATTR_EXIT_INSTR_OFFSETS
	.align		4
.L_804:
        /*039c*/ 	.byte	0x04, 0x1c
        /*039e*/ 	.short	(.L_806 - .L_805)


	//   ....[0]....
.L_805:
        /*03a0*/ 	.word	0x00000040


	//   ....[1]....
        /*03a4*/ 	.word	0x00013260


	//   ....[2]....
        /*03a8*/ 	.word	0x000133a0


	//   ....[3]....
        /*03ac*/ 	.word	0x00013400


	//   ....[4]....
        /*03b0*/ 	.word	0x00013ed0


	//   ....[5]....
        /*03b4*/ 	.word	0x00013fe0


	//   ....[6]....
        /*03b8*/ 	.word	0x00014040


	//----- nvinfo : EIATTR_CTAIDZ_USED
	.align		4
.L_806:
        /*03bc*/ 	.byte	0x01, 0x04
	.zero		2


	//----- nvinfo : EIATTR_MAX_THREADS
	.align		4
        /*03c0*/ 	.byte	0x04, 0x05
        /*03c2*/ 	.short	(.L_808 - .L_807)
.L_807:
        /*03c4*/ 	.word	0x00000100
        /*03c8*/ 	.word	0x00000001
        /*03cc*/ 	.word	0x00000001


	//----- nvinfo : EIATTR_CRS_STACK_SIZE
	.align		4
.L_808:
        /*03d0*/ 	.byte	0x04, 0x1e
        /*03d2*/ 	.short	(.L_810 - .L_809)
.L_809:
        /*03d4*/ 	.word	0x00000000
.L_810:


//--------------------- .nv.info._ZN7cutlass13device_kernelIN5flash19enable_sm80_to_sm89INS1_16FlashAttnFwdSm80INS1_25CollectiveMainloopFwdSm80ILi8ELi1ELb0EN4cute5tupleIJNS5_1CILi128EEENS7_ILi64EEENS7_ILi256EEEEEELi256ENS_6half_tEfNS_4arch4Sm80ELb0ELb1ELb0ELb1ELb0ELb0ELb1ELb0EEENS1_21CollectiveEpilogueFwdINS6_IJS8_SA_S9_EEENS6_IJNS7_ILi1EEESI_SI_EEESC_SE_Li256ELb1ELb1ELb0ELb0EEENS1_19SingleTileSchedulerILb1ELb0ELb1ELi128EEEEEEEEEvNT_6ParamsE --------------------------
	.section	.nv.info._ZN7cutlass13device_kernelIN5flash19enable_sm80_to_sm89INS1_16FlashAttnFwdSm80INS1_25CollectiveMainloopFwdSm80ILi8ELi1ELb0EN4cute5tupleIJNS5_1CILi128EEENS7_ILi64EEENS7_ILi256EEEEEELi256ENS_6half_tEfNS_4arch4Sm80ELb0ELb1ELb0ELb1ELb0ELb0ELb1ELb0EEENS1_21CollectiveEpilogueFwdINS6_IJS8_SA_S9_EEENS6_IJNS7_ILi1EEESI_SI_EEESC_SE_Li256ELb1ELb1ELb0ELb0EEENS1_19SingleTileSchedulerILb1ELb0ELb1ELi128EEEEEEEEEvNT_6ParamsE,"",@"SHT_CUDA_INFO"
	.sectionflags	@""
	.align	4


	//----- nvinfo : EIATTR_CUDA_API_VERSION
	.align		4
        /*0000*/ 	.byte	0x04, 0x37
        /*0002*/ 	.short	(.L_812 - .L_811)
.L_811:
        /*0004*/ 	.word	0x00000082


	//----- nvinfo : EIATTR_SW2861232_WAR
	.align		4
.L_812:
        /*0008*/ 	.byte	0x01, 0x35
	.zero		2


	//----- nvinfo : EIATTR_PARAM_CBANK
	.align		4
        /*000c*/ 	.byte	0x04, 0x0a
        /*000e*/ 	.short	(.L_814 - .L_813)
	.align		4
.L_813:
        /*0010*/ 	.word	index@(.nv.constant0._ZN7cutlass13device_kernelIN5flash19enable_sm80_to_sm89INS1_16FlashAttnFwdSm80INS1_25CollectiveMainloopFwdSm80ILi8ELi1ELb0EN4cute5tupleIJNS5_1CILi128EEENS7_ILi64EEENS7_ILi256EEEEEELi256ENS_6half_tEfNS_4arch4Sm80ELb0ELb1ELb0ELb1ELb0ELb0ELb1ELb0EEENS1_21CollectiveEpilogueFwdINS6_IJS8_SA_S9_EEENS6_IJNS7_ILi1EEESI_SI_EEESC_SE_Li256ELb1ELb1ELb0ELb0EEENS1_19SingleTileSchedulerILb1ELb0ELb1ELi128EEEEEEEEEvNT_6ParamsE)
        /*0014*/ 	.short	0x0160
        /*0016*/ 	.short	0x0418


	//----- nvinfo : EIATTR_CBANK_PARAM_SIZE
	.align		4
.L_814:
        /*0018*/ 	.byte	0x03, 0x19
        /*001a*/ 	.short	0x0418


	//----- nvinfo : EIATTR_KPARAM_INFO
	.align		4
        /*001c*/ 	.byte	0x04, 0x17
        /*001e*/ 	.short	(.L_816 - .L_815)
.L_815:
        /*0020*/ 	.word	0x00000000
        /*0024*/ 	.short	0x0000
        /*0026*/ 	.short	0x0000
        /*0028*/ 	.byte	0x00, 0xf0, 0x61, 0x10


	//----- nvinfo : EIATTR_MAXREG_COUNT
	.align		4
.L_816:
        /*002c*/ 	.byte	0x03, 0x1b
        /*002e*/ 	.short	0x00ff


	//----- nvinfo : EIATTR_NUM_BARRIERS
	.align		4
        /*0030*/ 	.byte	0x02, 0x4c
        /*0032*/ 	.byte	0x02
	.zero		1


	//----- nvinfo : EIATTR_ANNOTATIONS
	.align		4
        /*0034*/ 	.byte	0x04, 0x55
        /*0036*/ 	.short	(.L_818 - .L_817)


	//   ....[0]....
.L_817:
        /* <DEDUP_REMOVED lines=9> */


	//----- nvinfo : EIATTR_MERCURY_ISA_VERSION
	.align		4
.L_818:
        /*00b8*/ 	.byte	0x03, 0x5f
        /*00ba*/ 	.short	0x0000


	//----- nvinfo : EIATTR_COOP_GROUP_MASK_REGIDS
	.align		4
        /*00bc*/ 	.byte	0x04, 0x29
        /*00be*/ 	.short	(.L_820 - .L_819)


	//   ....[0]....
.L_819:
        /*00c0*/ 	.word	0xffffffff


	//   ....[1]....
        /*00c4*/ 	.word	0xffffffff


	//   ....[2]....
        /*00c8*/ 	.word	0xffffffff


	//   ....[3]....
        /*00cc*/ 	.word	0xffffffff


	//   ....[4]....
        /*00d0*/ 	.word	0xffffffff


	//   ....[5]....
        /*00d4*/ 	.word	0xffffffff


	//   ....[6]....
        /*00d8*/ 	.word	0xffffffff


	//   ....[7]....
        /*00dc*/ 	.word	0xffffffff


	//   ....[8]....
        /*00e0*/ 	.word	0xffffffff


	//   ....[9]....
        /*00e4*/ 	.word	0xffffffff


	//   ....[10]....
        /*00e8*/ 	.word	0xffffffff


	//   ....[11]....
        /*00ec*/ 	.word	0xffffffff


	//   ....[12]....
        /*00f0*/ 	.word	0xffffffff


	//   ....[13]....
        /*00f4*/ 	.word	0xffffffff


	//   ....[14]....
        /*00f8*/ 	.word	0xffffffff


	//   ....[15]....
        /*00fc*/ 	.word	0xffffffff


	//   ....[16]....
        /*0100*/ 	.word	0xffffffff


	//   ....[17]....
        /*0104*/ 	.word	0xffffffff


	//   ....[18]....
        /*0108*/ 	.word	0xffffffff


	//   ....[19]....
        /*010c*/ 	.word	0xffffffff


	//   ....[20]....
        /*0110*/ 	.word	0xffffffff


	//   ....[21]....
        /*0114*/ 	.word	0xffffffff


	//   ....[22]....
        /*0118*/ 	.word	0xffffffff


	//   ....[23]....
        /*011c*/ 	.word	0xffffffff


	//   ....[24]....
        /*0120*/ 	.word	0xffffffff


	//   ....[25]....
        /*0124*/ 	.word	0xffffffff


	//   ....[26]....
        /*0128*/ 	.word	0xffffffff


	//   ....[27]....
        /*012c*/ 	.word	0xffffffff


	//   ....[28]....
        /*0130*/ 	.word	0xffffffff


	//   ....[29]....
        /*0134*/ 	.word	0xffffffff


	//   ....[30]....
        /*0138*/ 	.word	0xffffffff


	//   ....[31]....
        /*013c*/ 	.word	0xffffffff


	//   ....[32]....
        /*0140*/ 	.word	0xffffffff


	//   ....[33]....
        /*0144*/ 	.word	0xffffffff


	//   ....[34]....
        /*0148*/ 	.word	0xffffffff


	//   ....[35]....
        /*014c*/ 	.word	0xffffffff


	//   ....[36]....
        /*0150*/ 	.word	0xffffffff


	//   ....[37]....
        /*0154*/ 	.word	0xffffffff


	//   ....[38]....
        /*0158*/ 	.word	0xffffffff


	//   ....[39]....
        /*015c*/ 	.word	0xffffffff


	//   ....[40]....
        /*0160*/ 	.word	0xffffffff


	//   ....[41]....
        /*0164*/ 	.word	0xffffffff


	//   ....[42]....
        /*0168*/ 	.word	0xffffffff


	//   ....[43]....
        /*016c*/ 	.word	0xffffffff


	//   ....[44]....
        /*0170*/ 	.word	0xffffffff


	//   ....[45]....
        /*0174*/ 	.word	0xffffffff


	//   ....[46]....
        /*0178*/ 	.word	0xffffffff


	//   ....[47]....
        /*017c*/ 	.word	0xffffffff


	//   ....[48]....
        /*0180*/ 	.word	0xffffffff


	//   ....[49]....
        /*0184*/ 	.word	0xffffffff


	//   ....[50]....
        /*0188*/ 	.word	0xffffffff


	//   ....[51]....
        /*018c*/ 	.word	0xffffffff


	//   ....[52]....
        /*0190*/ 	.word	0xffffffff


	//   ....[53]....
        /*0194*/ 	.word	0xffffffff


	//   ....[54]....
        /*0198*/ 	.word	0xffffffff


	//----- nvinfo : EIATTR_COOP_GROUP_INSTR_OFFSETS
	.align		4
.L_820:
        /*019c*/ 	.byte	0x04, 0x28
        /*019e*/ 	.short	(.L_822 - .L_821)


	//   ....[0]....
.L_821:
        /*01a0*/ 	.word	0x00000090


	//   ....[1]....
        /*01a4*/ 	.word	0x00001410


	//   ....[2]....
        /*01a8*/ 	.word	0x00001450


	//   ....[3]....
        /*01ac*/ 	.word	0x00001930


	//   ....[4]....
        /*01b0*/ 	.word	0x00001960


	//   ....[5]....
        /*01b4*/ 	.word	0x00001b60


	//   ....[6]....
        /*01b8*/ 	.word	0x00001b90


	//   ....[7]....
        /*01bc*/ 	.word	0x00001d80


	//   ....[8]....
        /*01c0*/ 	.word	0x00001dc0


	//   ....[9]....
        /*01c4*/ 	.word	0x00003970


	//   ....[10]....
        /*01c8*/ 	.word	0x00003b70


	//   ....[11]....
        /*01cc*/ 	.word	0x00004640


	//   ....[12]....
        /*01d0*/ 	.word	0x00004720


	//   ....[13]....
        /*01d4*/ 	.word	0x00004730


	//   ....[14]....
        /*01d8*/ 	.word	0x00004760


	//   ....[15]....
        /*01dc*/ 	.word	0x000077d0


	//   ....[16]....
        /*01e0*/ 	.word	0x00007af0


	//   ....[17]....
        /*01e4*/ 	.word	0x00008400


	//   ....[18]....
        /*01e8*/ 	.word	0x00008690


	//   ....[19]....
        /*01ec*/ 	.word	0x000086c0


	//   ....[20]....
        /*01f0*/ 	.word	0x00008730


	//   ....[21]....
        /*01f4*/ 	.word	0x0000c200


	//   ....[22]....
        /*01f8*/ 	.word	0x0000c260


	//   ....[23]....
        /*01fc*/ 	.word	0x0000c2e0


	//   ....[24]....
        /*0200*/ 	.word	0x0000c320


	//   ....[25]....
        /*0204*/ 	.word	0x0000f960


	//   ....[26]....
        /*0208*/ 	.word	0x0000fd10


	//   ....[27]....
        /*020c*/ 	.word	0x000106c0


	//   ....[28]....
        /*0210*/ 	.word	0x00010890


	//   ....[29]....
        /*0214*/ 	.word	0x000108a0


	//   ....[30]....
        /*0218*/ 	.word	0x000108c0


	//   ....[31]....
        /*021c*/ 	.word	0x000124e0


	//   ....[32]....
        /*0220*/ 	.word	0x00012510


	//   ....[33]....
        /*0224*/ 	.word	0x00012550


	//   ....[34]....
        /*0228*/ 	.word	0x00012560


	//   ....[35]....
        /*022c*/ 	.word	0x00013e70


	//   ....[36]....
        /*0230*/ 	.word	0x00013ec0


	//   ....[37]....
        /*0234*/ 	.word	0x00013f30


	//   ....[38]....
        /*0238*/ 	.word	0x00013f70


	//   ....[39]....
        /*023c*/ 	.word	0x00014170


	//   ....[40]....
        /*0240*/ 	.word	0x00014180


	//   ....[41]....
        /*0244*/ 	.word	0x00014380


	//   ....[42]....
        /*0248*/ 	.word	0x000143b0


	//   ....[43]....
        /*024c*/ 	.word	0x00014570


	//   ....[44]....
        /*0250*/ 	.word	0x000145a0


	//   ....[45]....
        /*0254*/ 	.word	0x00014760


	//   ....[46]....
        /*0258*/ 	.word	0x00014780


	//   ....[47]....
        /*025c*/ 	.word	0x00015010


	//   ....[48]....
        /*0260*/ 	.word	0x00015030


	//   ....[49]....
        /*0264*/ 	.word	0x000151c0


	//   ....[50]....
        /*0268*/ 	.word	0x000151f0


	//   ....[51]....
        /*026c*/ 	.word	0x00015380


	//   ....[52]....
        /*0270*/ 	.word	0x000153b0


	//   ....[53]....
        /*0274*/ 	.word	0x00015540


	//   ....[54]....
        /*0278*/ 	.word	0x00015560


	//----- nvinfo : EIATTR_EXIT_INSTR_OFFSETS
	.align		4
.L_822:
        /*027c*/ 	.byte	0x04, 0x1c
        /*027e*/ 	.short	(.L_824 - .L_823)


	//   ....[0]....
.L_823:
        /*0280*/ 	.word	0x00000320


	//   ....[1]....
        /*0284*/ 	.word	0x00014790


	//   ....[2]....
        /*0288*/ 	.word	0x000148d0


	//   ....[3]....
        /*028c*/ 	.word	0x00014930


	//   ....[4]....
        /*0290*/ 	.word	0x00015570


	//   ....[5]....
        /*0294*/ 	.word	0x00015680


	//   ....[6]....
        /*0298*/ 	.word	0x000156e0


	//----- nvinfo : EIATTR_CTAIDZ_USED
	.align		4
.L_824:
        /*029c*/ 	.byte	0x01, 0x04
	.zero		2


	//----- nvinfo : EIATTR_MAX_THREADS
	.align		4
        /*02a0*/ 	.byte	0x04, 0x05
        /*02a2*/ 	.short	(.L_826 - .L_825)
.L_825:
        /*02a4*/ 	.word	0x00000100
        /*02a8*/ 	.word	0x00000001
        /*02ac*/ 	.word	0x00000001


	//----- nvinfo : EIATTR_CRS_STACK_SIZE
	.align		4
.L_826:
        /*02b0*/ 	.byte	0x04, 0x1e
        /*02b2*/ 	.short	(.L_828 - .L_827)
.L_827:
        /*02b4*/ 	.word	0x00000000
.L_828:


//--------------------- .nv.info._ZN7cutlass13device_kernelIN5flash19enable_sm80_to_sm89INS1_16FlashAttnFwdSm80INS1_25CollectiveMainloopFwdSm80ILi8ELi1ELb0EN4cute5tupleIJNS5_1CILi128EEENS7_ILi48EEENS7_ILi256EEEEEELi256ENS_6half_tEfNS_4arch4Sm80ELb0ELb1ELb0ELb1ELb0ELb1ELb1ELb0EEENS1_21CollectiveEpilogueFwdINS6_IJS8_SA_S9_EEENS6_IJNS7_ILi1EEESI_SI_EEESC_SE_Li256ELb1ELb1ELb0ELb0EEENS1_19SingleTileSchedulerILb1ELb0ELb1ELi128EEEEEEEEEvNT_6ParamsE --------------------------
	.section	.nv.info._ZN7cutlass13device_kernelIN5flash19enable_sm80_to_sm89INS1_16FlashAttnFwdSm80INS1_25CollectiveMainloopFwdSm80ILi8ELi1ELb0EN4cute5tupleIJNS5_1CILi128EEENS7_ILi48EEENS7_ILi256EEEEEELi256ENS_6half_tEfNS_4arch4Sm80ELb0ELb1ELb0ELb1ELb0ELb1ELb1ELb0EEENS1_21CollectiveEpilogueFwdINS6_IJS8_SA_S9_EEENS6_IJNS7_ILi1EEESI_SI_EEESC_SE_Li256ELb1ELb1ELb0ELb0EEENS1_19SingleTileSchedulerILb1ELb0ELb1ELi128EEEEEEEEEvNT_6ParamsE,"",@"SHT_CUDA_INFO"
	.sectionflags	@""
	.align	4


	//----- nvinfo : EIATTR_CUDA_API_VERSION
	.align		4
        /*0000*/ 	.byte	0x04, 0x37
        /*0002*/ 	.short	(.L_830 - .L_829)
.L_829:
        /*0004*/ 	.word	0x00000082


	//----- nvinfo : EIATTR_SW2861232_WAR
	.align		4
.L_830:
        /*0008*/ 	.byte	0x01, 0x35
	.zero		2


	//----- nvinfo : EIATTR_PARAM_CBANK
	.align		4
        /*000c*/ 	.byte	0x04, 0x0a
        /*000e*/ 	.short	(.L_832 - .L_831)
	.align		4
.L_831:
        /*0010*/ 	.word	index@(.nv.constant0._ZN7cutlass13device_kernelIN5flash19enable_sm80_to_sm89INS1_16FlashAttnFwdSm80INS1_25CollectiveMainloopFwdSm80ILi8ELi1ELb0EN4cute5tupleIJNS5_1CILi128EEENS7_ILi48EEENS7_ILi256EEEEEELi256ENS_6half_tEfNS_4arch4Sm80ELb0ELb1ELb0ELb1ELb0ELb1ELb1ELb0EEENS1_21CollectiveEpilogueFwdINS6_IJS8_SA_S9_EEENS6_IJNS7_ILi1EEESI_SI_EEESC_SE_Li256ELb1ELb1ELb0ELb0EEENS1_19SingleTileSchedulerILb1ELb0ELb1ELi128EEEEEEEEEvNT_6ParamsE)
        /*0014*/ 	.short	0x0160
        /*0016*/ 	.short	0x0418


	//----- nvinfo : EIATTR_CBANK_PARAM_SIZE
	.align		4
.L_832:
        /*0018*/ 	.byte	0x03, 0x19
        /*001a*/ 	.short	0x0418


	//----- nvinfo : EIATTR_KPARAM_INFO
	.align		4
        /*001c*/ 	.byte	0x04, 0x17
        /*001e*/ 	.short	(.L_834 - .L_833)
.L_833:
        /*0020*/ 	.word	0x00000000
        /*0024*/ 	.short	0x0000
        /*0026*/ 	.short	0x0000
        /*0028*/ 	.byte	0x00, 0xf0, 0x61, 0x10


	//----- nvinfo : EIATTR_MAXREG_COUNT
	.align		4
.L_834:
        /*002c*/ 	.byte	0x03, 0x1b
        /*002e*/ 	.short	0x00ff


	//----- nvinfo : EIATTR_NUM_BARRIERS
	.align		4
        /*0030*/ 	.byte	0x02, 0x4c
        /*0032*/ 	.byte	0x02
	.zero		1


	//----- nvinfo : EIATTR_MERCURY_ISA_VERSION
	.align		4
        /*0034*/ 	.byte	0x03, 0x5f
        /*0036*/ 	.short	0x0000


	//----- nvinfo : EIATTR_INT_WARP_WIDE_INSTR_OFFSETS
	.align		4
        /*0038*/ 	.byte	0x04, 0x31
        /*003a*/ 	.short	(.L_836 - .L_835)


	//   ....[0]....
.L_835:
        /*003c*/ 	.word	0x00016d30


	//   ....[1]....
        /*0040*/ 	.word	0x0001a9a0


	//   ....[2]....
        /*0044*/ 	.word	0x0001d640


	//----- nvinfo : EIATTR_COOP_GROUP_MASK_REGIDS
	.align		4
.L_836:
        /*0048*/ 	.byte	0x04, 0x29
        /*004a*/ 	.short	(.L_838 - .L_837)


	//   ....[0]....
.L_837:
        /*004c*/ 	.word	0xffffffff


	//   ....[1]....
        /*0050*/ 	.word	0xffffffff


	//   ....[2]....
        /*0054*/ 	.word	0xffffffff


	//   ....[3]....
        /*0058*/ 	.word	0xffffffff


	//   ....[4]....
        /*005c*/ 	.word	0xffffffff


	//   ....[5]....
        /*0060*/ 	.word	0xffffffff


	//   ....[6]....
        /*0064*/ 	.word	0xffffffff


	//   ....[7]....
        /*0068*/ 	.word	0xffffffff


	//   ....[8]....
        /*006c*/ 	.word	0xffffffff


	//   ....[9]....
        /*0070*/ 	.word	0xffffffff


	//   ....[10]....
        /*0074*/ 	.word	0xffffffff


	//   ....[11]....
        /*0078*/ 	.word	0xffffffff


	//   ....[12]....
        /*007c*/ 	.word	0xffffffff


	//   ....[13]....
        /*0080*/ 	.word	0xffffffff


	//   ....[14]....
        /*0084*/ 	.word	0xffffffff


	//   ....[15]....
        /*0088*/ 	.word	0xffffffff


	//   ....[16]....
        /*008c*/ 	.word	0xffffffff


	//   ....[17]....
        /*0090*/ 	.word	0xffffffff


	//   ....[18]....
        /*0094*/ 	.word	0xffffffff


	//   ....[19]....
        /*0098*/ 	.word	0xffffffff


	//   ....[20]....
        /*009c*/ 	.word	0xffffffff


	//   ....[21]....
        /*00a0*/ 	.word	0xffffffff


	//   ....[22]....
        /*00a4*/ 	.word	0xffffffff


	//   ....[23]....
        /*00a8*/ 	.word	0xffffffff


	//   ....[24]....
        /*00ac*/ 	.word	0xffffffff


	//   ....[25]....
        /*00b0*/ 	.word	0xffffffff


	//   ....[26]....
        /*00b4*/ 	.word	0xffffffff


	//   ....[27]....
        /*00b8*/ 	.word	0xffffffff


	//   ....[28]....
        /*00bc*/ 	.word	0xffffffff


	//   ....[29]....
        /*00c0*/ 	.word	0xffffffff


	//   ....[30]....
        /*00c4*/ 	.word	0xffffffff


	//   ....[31]....
        /*00c8*/ 	.word	0xffffffff


	//   ....[32]....
        /*00cc*/ 	.word	0xffffffff


	//   ....[33]....
        /*00d0*/ 	.word	0xffffffff


	//   ....[34]....
        /*00d4*/ 	.word	0xffffffff


	//   ....[35]....
        /*00d8*/ 	.word	0xffffffff


	//   ....[36]....
        /*00dc*/ 	.word	0xffffffff


	//   ....[37]....
        /*00e0*/ 	.word	0xffffffff


	//   ....[38]....
        /*00e4*/ 	.word	0xffffffff


	//   ....[39]....
        /*00e8*/ 	.word	0xffffffff


	//   ....[40]....
        /*00ec*/ 	.word	0xffffffff


	//   ....[41]....
        /*00f0*/ 	.word	0xffffffff


	//   ....[42]....
        /*00f4*/ 	.word	0xffffffff


	//   ....[43]....
        /*00f8*/ 	.word	0xffffffff


	//   ....[44]....
        /*00fc*/ 	.word	0xffffffff


	//   ....[45]....
        /*0100*/ 	.word	0xffffffff


	//   ....[46]....
        /*0104*/ 	.word	0xffffffff


	//   ....[47]....
        /*0108*/ 	.word	0xffffffff


	//   ....[48]....
        /*010c*/ 	.word	0xffffffff


	//   ....[49]....
        /*0110*/ 	.word	0xffffffff


	//   ....[50]....
        /*0114*/ 	.word	0xffffffff


	//   ....[51]....
        /*0118*/ 	.word	0xffffffff


	//   ....[52]....
        /*011c*/ 	.word	0xffffffff


	//   ....[53]....
        /*0120*/ 	.word	0xffffffff


	//   ....[54]....
        /*0124*/ 	.word	0xffffffff


	//   ....[55]....
        /*0128*/ 	.word	0xffffffff


	//   ....[56]....
        /*012c*/ 	.word	0xffffffff


	//   ....[57]....
        /*0130*/ 	.word	0xffffffff


	//   ....[58]....
        /*0134*/ 	.word	0xffffffff


	//   ....[59]....
        /*0138*/ 	.word	0xffffffff


	//   ....[60]....
        /*013c*/ 	.word	0xffffffff


	//   ....[61]....
        /*0140*/ 	.word	0xffffffff


	//   ....[62]....
        /*0144*/ 	.word	0xffffffff


	//   ....[63]....
        /*0148*/ 	.word	0xffffffff


	//   ....[64]....
        /*014c*/ 	.word	0xffffffff


	//   ....[65]....
        /*0150*/ 	.word	0xffffffff


	//   ....[66]....
        /*0154*/ 	.word	0xffffffff


	//   ....[67]....
        /*0158*/ 	.word	0xffffffff


	//   ....[68]....
        /*015c*/ 	.word	0xffffffff


	//   ....[69]....
        /*0160*/ 	.word	0xffffffff


	//   ....[70]....
        /*0164*/ 	.word	0xffffffff


	//   ....[71]....
        /*0168*/ 	.word	0xffffffff


	//   ....[72]....
        /*016c*/ 	.word	0xffffffff


	//   ....[73]....
        /*0170*/ 	.word	0xffffffff


	//   ....[74]....
        /*0174*/ 	.word	0xffffffff


	//   ....[75]....
        /*0178*/ 	.word	0xffffffff


	//   ....[76]....
        /*017c*/ 	.word	0xffffffff


	//   ....[77]....
        /*0180*/ 	.word	0xffffffff


	//   ....[78]....
        /*0184*/ 	.word	0xffffffff


	//   ....[79]....
        /*0188*/ 	.word	0xffffffff


	//   ....[80]....
        /*018c*/ 	.word	0xffffffff


	//   ....[81]....
        /*0190*/ 	.word	0xffffffff


	//   ....[82]....
        /*0194*/ 	.word	0xffffffff


	//   ....[83]....
        /*0198*/ 	.word	0xffffffff


	//   ....[84]....
        /*019c*/ 	.word	0xffffffff


	//   ....[85]....
        /*01a0*/ 	.word	0xffffffff


	//   ....[86]....
        /*01a4*/ 	.word	0xffffffff


	//----- nvinfo : EIATTR_COOP_GROUP_INSTR_OFFSETS
	.align		4
.L_838:
        /*01a8*/ 	.byte	0x04, 0x28
        /*01aa*/ 	.short	(.L_840 - .L_839)


	//   ....[0]....
.L_839:
        /*01ac*/ 	.word	0x00000090


	//   ....[1]....
        /*01b0*/ 	.word	0x00008c20


	//   ....[2]....
        /*01b4*/ 	.word	0x00008c60


	//   ....[3]....
        /*01b8*/ 	.word	0x00008e60


	//   ....[4]....
        /*01bc*/ 	.word	0x00008ea0


	//   ....[5]....
        /*01c0*/ 	.word	0x000092f0


	//   ....[6]....
        /*01c4*/ 	.word	0x00009320


	//   ....[7]....
        /*01c8*/ 	.word	0x00009520


	//   ....[8]....
        /*01cc*/ 	.word	0x00009560


	//   ....[9]....
        /*01d0*/ 	.word	0x00009d30


	//   ....[10]....
        /*01d4*/ 	.word	0x00009d50


	//   ....[11]....
        /*01d8*/ 	.word	0x00009d70


	//   ....[12]....
        /*01dc*/ 	.word	0x00009d80


	//   ....[13]....
        /*01e0*/ 	.word	0x0000a150


	//   ....[14]....
        /*01e4*/ 	.word	0x0000a1a0


	//   ....[15]....
        /*01e8*/ 	.word	0x0000a1e0


	//   ....[16]....
        /*01ec*/ 	.word	0x0000a220


	//   ....[17]....
        /*01f0*/ 	.word	0x0000a560


	//   ....[18]....
        /*01f4*/ 	.word	0x0000a600


	//   ....[19]....
        /*01f8*/ 	.word	0x0000a680


	//   ....[20]....
        /*01fc*/ 	.word	0x0000a6f0


	//   ....[21]....
        /*0200*/ 	.word	0x0000aa70


	//   ....[22]....
        /*0204*/ 	.word	0x0000ab10


	//   ....[23]....
        /*0208*/ 	.word	0x0000ab90


	//   ....[24]....
        /*020c*/ 	.word	0x0000ac00


	//   ....[25]....
        /*0210*/ 	.word	0x0000e230


	//   ....[26]....
        /*0214*/ 	.word	0x0000e250


	//   ....[27]....
        /*0218*/ 	.word	0x0000e270


	//   ....[28]....
        /*021c*/ 	.word	0x0000e280


	//   ....[29]....
        /*0220*/ 	.word	0x0000e480


	//   ....[30]....
        /*0224*/ 	.word	0x0000e520


	//   ....[31]....
        /*0228*/ 	.word	0x0000e570


	//   ....[32]....
        /*022c*/ 	.word	0x0000e5e0


	//   ....[33]....
        /*0230*/ 	.word	0x0000e880


	//   ....[34]....
        /*0234*/ 	.word	0x0000e920


	//   ....[35]....
        /*0238*/ 	.word	0x0000e9a0


	//   ....[36]....
        /*023c*/ 	.word	0x0000ea10


	//   ....[37]....
        /*0240*/ 	.word	0x0000eca0


	//   ....[38]....
        /*0244*/ 	.word	0x0000ed40


	//   ....[39]....
        /*0248*/ 	.word	0x0000ed90


	//   ....[40]....
        /*024c*/ 	.word	0x0000ee00


	//   ....[41]....
        /*0250*/ 	.word	0x00013c90


	//   ....[42]....
        /*0254*/ 	.word	0x00013eb0


	//   ....[43]....
        /*0258*/ 	.word	0x00014be0


	//   ....[44]....
        /*025c*/ 	.word	0x00014c00


	//   ....[45]....
        /*0260*/ 	.word	0x00014c20


	//   ....[46]....
        /*0264*/ 	.word	0x00014c40


	//   ....[47]....
        /*0268*/ 	.word	0x00017000


	//   ....[48]....
        /*026c*/ 	.word	0x000173e0


	//   ....[49]....
        /*0270*/ 	.word	0x00017bd0


	//   ....[50]....
        /*0274*/ 	.word	0x00017dc0


	//   ....[51]....
        /*0278*/ 	.word	0x00017df0


	//   ....[52]....
        /*027c*/ 	.word	0x00017e60


	//   ....[53]....
        /*0280*/ 	.word	0x0001ada0


	//   ....[54]....
        /*0284*/ 	.word	0x0001adc0


	//   ....[55]....
        /*0288*/ 	.word	0x0001ae00


	//   ....[56]....
        /*028c*/ 	.word	0x0001ae10


	//   ....[57]....
        /*0290*/ 	.word	0x0001d910


	//   ....[58]....
        /*0294*/ 	.word	0x0001ddc0


	//   ....[59]....
        /*0298*/ 	.word	0x0001e6b0


	//   ....[60]....
        /*029c*/ 	.word	0x0001e6d0


	//   ....[61]....
        /*02a0*/ 	.word	0x0001e700


	//   ....[62]....
        /*02a4*/ 	.word	0x0001e710


	//   ....[63]....
        /*02a8*/ 	.word	0x0001fea0


	//   ....[64]....
        /*02ac*/ 	.word	0x0001fed0


	//   ....[65]....
        /*02b0*/ 	.word	0x0001ff20


	//   ....[66]....
        /*02b4*/ 	.word	0x0001ff30


	//   ....[67]....
        /*02b8*/ 	.word	0x000219a0


	//   ....[68]....
        /*02bc*/ 	.word	0x000219e0


	//   ....[69]....
        /*02c0*/ 	.word	0x00021a10


	//   ....[70]....
        /*02c4*/ 	.word	0x00021a40


	//   ....[71]....
        /*02c8*/ 	.word	0x00021c80


	//   ....[72]....
        /*02cc*/ 	.word	0x00021c90


	//   ....[73]....
        /*02d0*/ 	.word	0x00021e90


	//   ....[74]....
        /*02d4*/ 	.word	0x00021ec0


	//   ....[75]....
        /*02d8*/ 	.word	0x00022080


	//   ....[76]....
        /*02dc*/ 	.word	0x000220b0


	//   ....[77]....
        /*02e0*/ 	.word	0x00022270


	//   ....[78]....
        /*02e4*/ 	.word	0x00022290


	//   ....[79]....
        /*02e8*/ 	.word	0x00022c40


	//   ....[80]....
        /*02ec*/ 	.word	0x00022c60


	//   ....[81]....
        /*02f0*/ 	.word	0x00022df0


	//   ....[82]....
        /*02f4*/ 	.word	0x00022e20


	//   ....[83]....
        /*02f8*/ 	.word	0x00022fb0


	//   ....[84]....
        /*02fc*/ 	.word	0x00022fe0


	//   ....[85]....
        /*0300*/ 	.word	0x00023170


	//   ....[86]....
        /*0304*/ 	.word	0x00023190


	//----- nvinfo : EIATTR_EXIT_INSTR_OFFSETS
	.align		4
.L_840:
        /*0308*/ 	.byte	0x04, 0x1c
        /*030a*/ 	.short	(.L_842 - .L_841)


	//   ....[0]....
.L_841:
        /*030c*/ 	.word	0x00000440


	//   ....[1]....
        /*0310*/ 	.word	0x000222a0


	//   ....[2]....
        /*0314*/ 	.word	0x000223e0


	//   ....[3]....
        /*0318*/ 	.word	0x00022440


	//   ....[4]....
        /*031c*/ 	.word	0x000231a0


	//   ....[5]....
        /*0320*/ 	.word	0x000232b0


	//   ....[6]....
        /*0324*/ 	.word	0x00023310


	//----- nvinfo : EIATTR_CTAIDZ_USED
	.align		4
.L_842:
        /*0328*/ 	.byte	0x01, 0x04
	.zero		2


	//----- nvinfo : EIATTR_MAX_THREADS
	.align		4
        /*032c*/ 	.byte	0x04, 0x05
        /*032e*/ 	.short	(.L_844 - .L_843)
.L_843:
        /*0330*/ 	.word	0x00000100
        /*0334*/ 	.word	0x00000001
        /*0338*/ 	.word	0x00000001


	//----- nvinfo : EIATTR_CRS_STACK_SIZE
	.align		4
.L_844:
        /*033c*/ 	.byte	0x04, 0x1e
        /*033e*/ 	.short	(.L_846 - .L_845)
.L_845:
        /*0340*/ 	.word	0x00000000
.L_846:


//--------------------- .nv.info._ZN7cutlass13device_kernelIN5flash19enable_sm80_to_sm89INS1_16FlashAttnFwdSm80INS1_25CollectiveMainloopFwdSm80ILi8ELi1ELb0EN4cute5tupleIJNS5_1CILi128EEENS7_ILi96EEENS7_ILi256EEEEEELi256ENS_6half_tEfNS_4arch4Sm80ELb1ELb0ELb0ELb0ELb0ELb0ELb1ELb0EEENS1_21CollectiveEpilogueFwdINS6_IJS8_SA_S9_EEENS6_IJNS7_ILi1EEESI_SI_EEESC_SE_Li256ELb0ELb1ELb0ELb0EEENS1_30DynamicPersistentTileSchedulerILi256ELi256ELb0ELb1ELb0EEEEEEEEEvNT_6ParamsE --------------------------
	.section	.nv.info._ZN7cutlass13device_kernelIN5flash19enable_sm80_to_sm89INS1_16FlashAttnFwdSm80INS1_25CollectiveMainloopFwdSm80ILi8ELi1ELb0EN4cute5tupleIJNS5_1CILi128EEENS7_ILi96EEENS7_ILi256EEEEEELi256ENS_6half_tEfNS_4arch4Sm80ELb1ELb0ELb0ELb0ELb0ELb0ELb1ELb0EEENS1_21CollectiveEpilogueFwdINS6_IJS8_SA_S9_EEENS6_IJNS7_ILi1EEESI_SI_EEESC_SE_Li256ELb0ELb1ELb0ELb0EEENS1_30DynamicPersistentTileSchedulerILi256ELi256ELb0ELb1ELb0EEEEEEEEEvNT_6ParamsE,"",@"SHT_CUDA_INFO"
	.sectionflags	@""
	.align	4


	//----- nvinfo : EIATTR_CUDA_API_VERSION
	.align		4
        /*0000*/ 	.byte	0x04, 0x37
        /*0002*/ 	.short	(.L_848 - .L_847)
.L_847:
        /*0004*/ 	.word	0x00000082


	//----- nvinfo : EIATTR_SW2861232_WAR
	.align		4
.L_848:
        /*0008*/ 	.byte	0x01, 0x35
	.zero		2


	//----- nvinfo : EIATTR_PARAM_CBANK
	.align		4
        /*000c*/ 	.byte	0x04, 0x0a
        /*000e*/ 	.short	(.L_850 - .L_849)
	.align		4
.L_849:
        /*0010*/ 	.word	index@(.nv.constant0._ZN7cutlass13device_kernelIN5flash19enable_sm80_to_sm89INS1_16FlashAttnFwdSm80INS1_25CollectiveMainloopFwdSm80ILi8ELi1ELb0EN4cute5tupleIJNS5_1CILi128EEENS7_ILi96EEENS7_ILi256EEEEEELi256ENS_6half_tEfNS_4arch4Sm80ELb1ELb0ELb0ELb0ELb0ELb0ELb1ELb0EEENS1_21CollectiveEpilogueFwdINS6_IJS8_SA_S9_EEENS6_IJNS7_ILi1EEESI_SI_EEESC_SE_Li256ELb0ELb1ELb0ELb0EEENS1_30DynamicPersistentTileSchedulerILi256ELi256ELb0ELb1ELb0EEEEEEEEEvNT_6ParamsE)
        /*0014*/ 	.short	0x0160
        /*0016*/ 	.short	0x0428


	//----- nvinfo : EIATTR_CBANK_PARAM_SIZE
	.align		4
.L_850:
        /*0018*/ 	.byte	0x03, 0x19
        /*001a*/ 	.short	0x0428


	//----- nvinfo : EIATTR_KPARAM_INFO
	.align		4
        /*001c*/ 	.byte	0x04, 0x17
        /*001e*/ 	.short	(.L_852 - .L_851)
.L_851:
        /*0020*/ 	.word	0x00000000
        /*0024*/ 	.short	0x0000
        /*0026*/ 	.short	0x0000
        /*0028*/ 	.byte	0x00, 0xf0, 0xa1, 0x10


	//----- nvinfo : EIATTR_MAXREG_COUNT
	.align		4
.L_852:
        /*002c*/ 	.byte	0x03, 0x1b
        /*002e*/ 	.short	0x00ff


	//----- nvinfo : EIATTR_NUM_BARRIERS
	.align		4
        /*0030*/ 	.byte	0x02, 0x4c
        /*0032*/ 	.byte	0x06
	.zero		1


	//----- nvinfo : EIATTR_ANNOTATIONS
	.align		4
        /*0034*/ 	.byte	0x04, 0x55
        /*0036*/ 	.short	(.L_854 - .L_853)


	//   ....[0]....
.L_853:
        /* <DEDUP_REMOVED lines=90> */


	//----- nvinfo : EIATTR_MERCURY_ISA_VERSION
	.align		4
.L_854:
        /*05c0*/ 	.byte	0x03, 0x5f
        /*05c2*/ 	.short	0x0000


	//----- nvinfo : EIATTR_INT_WARP_WIDE_INSTR_OFFSETS
	.align		4
        /*05c4*/ 	.byte	0x04, 0x31
        /*05c6*/ 	.short	(.L_856 - .L_855)


	//   ....[0]....
.L_855:
        /*05c8*/ 	.word	0x00011510


	//   ....[1]....
        /*05cc*/ 	.word	0x00011590


	//----- nvinfo : EIATTR_COOP_GROUP_MASK_REGIDS
	.align		4
.L_856:
        /*05d0*/ 	.byte	0x04, 0x29
        /*05d2*/ 	.short	(.L_858 - .L_857)


	//   ....[0]....
.L_857:
        /*05d4*/ 	.word	0xffffffff


	//   ....[1]....
        /*05d8*/ 	.word	0xffffffff


	//   ....[2]....
        /*05dc*/ 	.word	0xffffffff


	//   ....[3]....
        /*05e0*/ 	.word	0xffffffff


	//   ....[4]....
        /*05e4*/ 	.word	0xffffffff


	//   ....[5]....
        /*05e8*/ 	.word	0xffffffff


	//   ....[6]....
        /*05ec*/ 	.word	0xffffffff


	//   ....[7]....
        /*05f0*/ 	.word	0xffffffff


	//   ....[8]....
        /*05f4*/ 	.word	0xffffffff


	//   ....[9]....
        /*05f8*/ 	.word	0xffffffff


	//   ....[10]....
        /*05fc*/ 	.word	0xffffffff


	//   ....[11]....
        /*0600*/ 	.word	0xffffffff


	//   ....[12]....
        /*0604*/ 	.word	0xffffffff


	//   ....[13]....
        /*0608*/ 	.word	0xffffffff


	//   ....[14]....
        /*060c*/ 	.word	0xffffffff


	//   ....[15]....
        /*0610*/ 	.word	0xffffffff


	//   ....[16]....
        /*0614*/ 	.word	0xffffffff


	//   ....[17]....
        /*0618*/ 	.word	0xffffffff


	//   ....[18]....
        /*061c*/ 	.word	0xffffffff


	//   ....[19]....
        /*0620*/ 	.word	0xffffffff


	//   ....[20]....
        /*0624*/ 	.word	0xffffffff


	//   ....[21]....
        /*0628*/ 	.word	0xffffffff


	//   ....[22]....
        /*062c*/ 	.word	0xffffffff


	//   ....[23]....
        /*0630*/ 	.word	0xffffffff


	//   ....[24]....
        /*0634*/ 	.word	0xffffffff


	//   ....[25]....
        /*0638*/ 	.word	0xffffffff


	//   ....[26]....
        /*063c*/ 	.word	0xffffffff


	//   ....[27]....
        /*0640*/ 	.word	0xffffffff


	//   ....[28]....
        /*0644*/ 	.word	0xffffffff


	//   ....[29]....
        /*0648*/ 	.word	0xffffffff


	//   ....[30]....
        /*064c*/ 	.word	0xffffffff


	//   ....[31]....
        /*0650*/ 	.word	0xffffffff


	//   ....[32]....
        /*0654*/ 	.word	0xffffffff


	//   ....[33]....
        /*0658*/ 	.word	0xffffffff


	//   ....[34]....
        /*065c*/ 	.word	0xffffffff


	//   ....[35]....
        /*0660*/ 	.word	0xffffffff


	//   ....[36]....
        /*0664*/ 	.word	0xffffffff


	//   ....[37]....
        /*0668*/ 	.word	0xffffffff


	//   ....[38]....
        /*066c*/ 	.word	0xffffffff


	//   ....[39]....
        /*0670*/ 	.word	0xffffffff


	//   ....[40]....
        /*0674*/ 	.word	0xffffffff


	//   ....[41]....
        /*0678*/ 	.word	0xffffffff


	//   ....[42]....
        /*067c*/ 	.word	0xffffffff


	//   ....[43]....
        /*0680*/ 	.word	0xffffffff


	//   ....[44]....
        /*0684*/ 	.word	0xffffffff


	//   ....[45]....
        /*0688*/ 	.word	0xffffffff


	//   ....[46]....
        /*068c*/ 	.word	0xffffffff


	//   ....[47]....
        /*0690*/ 	.word	0xffffffff


	//   ....[48]....
        /*0694*/ 	.word	0xffffffff


	//   ....[49]....
        /*0698*/ 	.word	0xffffffff


	//   ....[50]....
        /*069c*/ 	.word	0xffffffff


	//   ....[51]....
        /*06a0*/ 	.word	0xffffffff


	//   ....[52]....
        /*06a4*/ 	.word	0xffffffff


	//   ....[53]....
        /*06a8*/ 	.word	0xffffffff


	//   ....[54]....
        /*06ac*/ 	.word	0xffffffff


	//   ....[55]....
        /*06b0*/ 	.word	0xffffffff


	//   ....[56]....
        /*06b4*/ 	.word	0xffffffff


	//   ....[57]....
        /*06b8*/ 	.word	0xffffffff


	//   ....[58]....
        /*06bc*/ 	.word	0xffffffff


	//   ....[59]....
        /*06c0*/ 	.word	0xffffffff


	//   ....[60]....
        /*06c4*/ 	.word	0xffffffff


	//   ....[61]....
        /*06c8*/ 	.word	0xffffffff


	//   ....[62]....
        /*06cc*/ 	.word	0xffffffff


	//   ....[63]....
        /*06d0*/ 	.word	0xffffffff


	//   ....[64]....
        /*06d4*/ 	.word	0xffffffff


	//   ....[65]....
        /*06d8*/ 	.word	0xffffffff


	//   ....[66]....
        /*06dc*/ 	.word	0xffffffff


	//   ....[67]....
        /*06e0*/ 	.word	0xffffffff


	//   ....[68]....
        /*06e4*/ 	.word	0xffffffff


	//   ....[69]....
        /*06e8*/ 	.word	0xffffffff


	//   ....[70]....
        /*06ec*/ 	.word	0xffffffff


	//   ....[71]....
        /*06f0*/ 	.word	0xffffffff


	//   ....[72]....
        /*06f4*/ 	.word	0xffffffff


	//----- nvinfo : EIATTR_COOP_GROUP_INSTR_OFFSETS
	.align		4
.L_858:
        /*06f8*/ 	.byte	0x04, 0x28
        /*06fa*/ 	.short	(.L_860 - .L_859)


	//   ....[0]....
.L_859:
        /*06fc*/ 	.word	0x00000050


	//   ....[1]....
        /*0700*/ 	.word	0x00000060


	//   ....[2]....
        /*0704*/ 	.word	0x00001aa0


	//   ....[3]....
        /*0708*/ 	.word	0x00001ac0


	//   ....[4]....
        /*070c*/ 	.word	0x00001cb0


	//   ....[5]....
        /*0710*/ 	.word	0x00001cc0


	//   ....[6]....
        /*0714*/ 	.word	0x00001ea0


	//   ....[7]....
        /*0718*/ 	.word	0x00001ec0


	//   ....[8]....
        /*071c*/ 	.word	0x000020a0


	//   ....[9]....
        /*0720*/ 	.word	0x000020b0


	//   ....[10]....
        /*0724*/ 	.word	0x000040e0


	//   ....[11]....
        /*0728*/ 	.word	0x00004100


	//   ....[12]....
        /*072c*/ 	.word	0x000049b0


	//   ....[13]....
        /*0730*/ 	.word	0x00004b00


	//   ....[14]....
        /*0734*/ 	.word	0x00004b10


	//   ....[15]....
        /*0738*/ 	.word	0x00004b60


	//   ....[16]....
        /*073c*/ 	.word	0x00008230


	//   ....[17]....
        /*0740*/ 	.word	0x00008240


	//   ....[18]....
        /*0744*/ 	.word	0x00009bc0


	//   ....[19]....
        /*0748*/ 	.word	0x00009bd0


	//   ....[20]....
        /*074c*/ 	.word	0x00009c00


	//   ....[21]....
        /*0750*/ 	.word	0x00009c20


	//   ....[22]....
        /*0754*/ 	.word	0x0000e170


	//   ....[23]....
        /*0758*/ 	.word	0x0000e1c0


	//   ....[24]....
        /*075c*/ 	.word	0x0000e1e0


	//   ....[25]....
        /*0760*/ 	.word	0x0000e200


	//   ....[26]....
        /*0764*/ 	.word	0x00010ac0


	//   ....[27]....
        /*0768*/ 	.word	0x00010b10


	//   ....[28]....
        /*076c*/ 	.word	0x00010b30


	//   ....[29]....
        /*0770*/ 	.word	0x00010b50


	//   ....[30]....
        /*0774*/ 	.word	0x00011f60


	//   ....[31]....
        /*0778*/ 	.word	0x000122f0


	//   ....[32]....
        /*077c*/ 	.word	0x00012320


	//   ....[33]....
        /*0780*/ 	.word	0x00012340


	//   ....[34]....
        /*0784*/ 	.word	0x00012370


	//   ....[35]....
        /*0788*/ 	.word	0x000125f0


	//   ....[36]....
        /*078c*/ 	.word	0x00012610


	//   ....[37]....
        /*0790*/ 	.word	0x00012790


	//   ....[38]....
        /*0794*/ 	.word	0x000127c0


	//   ....[39]....
        /*0798*/ 	.word	0x00012900


	//   ....[40]....
        /*079c*/ 	.word	0x00012930


	//   ....[41]....
        /*07a0*/ 	.word	0x00012a60


	//   ....[42]....
        /*07a4*/ 	.word	0x00012a70


	//   ....[43]....
        /*07a8*/ 	.word	0x00013080


	//   ....[44]....
        /*07ac*/ 	.word	0x000130a0


	//   ....[45]....
        /*07b0*/ 	.word	0x00013290


	//   ....[46]....
        /*07b4*/ 	.word	0x000132a0


	//   ....[47]....
        /*07b8*/ 	.word	0x00013480


	//   ....[48]....
        /*07bc*/ 	.word	0x000134a0


	//   ....[49]....
        /*07c0*/ 	.word	0x00013680


	//   ....[50]....
        /*07c4*/ 	.word	0x00013690


	//   ....[51]....
        /*07c8*/ 	.word	0x000138d0


	//   ....[52]....
        /*07cc*/ 	.word	0x000139e0


	//   ....[53]....
        /*07d0*/ 	.word	0x00013a50


	//   ....[54]....
        /*07d4*/ 	.word	0x00013ab0


	//   ....[55]....
        /*07d8*/ 	.word	0x00013b10


	//   ....[56]....
        /*07dc*/ 	.word	0x00013b70


	//   ....[57]....
        /*07e0*/ 	.word	0x00013be0


	//   ....[58]....
        /*07e4*/ 	.word	0x00013c40


	//   ....[59]....
        /*07e8*/ 	.word	0x00013ca0


	//   ....[60]....
        /*07ec*/ 	.word	0x00013cf0


	//   ....[61]....
        /*07f0*/ 	.word	0x00013d50


	//   ....[62]....
        /*07f4*/ 	.word	0x00013da0


	//   ....[63]....
        /*07f8*/ 	.word	0x00013df0


	//   ....[64]....
        /*07fc*/ 	.word	0x00013e60


	//   ....[65]....
        /*0800*/ 	.word	0x00013ed0


	//   ....[66]....
        /*0804*/ 	.word	0x00013f30


	//   ....[67]....
        /*0808*/ 	.word	0x00013f90


	//   ....[68]....
        /*080c*/ 	.word	0x00013ff0


	//   ....[69]....
        /*0810*/ 	.word	0x00014060


	//   ....[70]....
        /*0814*/ 	.word	0x000140c0


	//   ....[71]....
        /*0818*/ 	.word	0x00014120


	//   ....[72]....
        /*081c*/ 	.word	0x00014180


	//----- nvinfo : EIATTR_EXIT_INSTR_OFFSETS
	.align		4
.L_860:
        /*0820*/ 	.byte	0x04, 0x1c
        /*0822*/ 	.short	(.L_862 - .L_861)


	//   ....[0]....
.L_861:
        /*0824*/ 	.word	0x000000b0


	//   ....[1]....
        /*0828*/ 	.word	0x00013990


	//----- nvinfo : EIATTR_MAX_THREADS
	.align		4
.L_862:
        /*082c*/ 	.byte	0x04, 0x05
        /*082e*/ 	.short	(.L_864 - .L_863)
.L_863:
        /*0830*/ 	.word	0x00000100
        /*0834*/ 	.word	0x00000001
        /*0838*/ 	.word	0x00000001


	//----- nvinfo : EIATTR_CRS_STACK_SIZE
	.align		4
.L_864:
        /*083c*/ 	.byte	0x04, 0x1e
        /*083e*/ 	.short	(.L_866 - .L_865)
.L_865:
        /*0840*/ 	.word	0x00000000
.L_866:


//--------------------- .nv.info._ZN7cutlass13device_kernelIN5flash19enable_sm80_to_sm89INS1_16FlashAttnFwdSm80INS1_25CollectiveMainloopFwdSm80ILi8ELi1ELb0EN4cute5tupleIJNS5_1CILi128EEENS7_ILi96EEENS7_ILi256EEEEEELi256ENS_6half_tEfNS_4arch4Sm80ELb1ELb0ELb0ELb1ELb0ELb0ELb1ELb0EEENS1_21CollectiveEpilogueFwdINS6_IJS8_SA_S9_EEENS6_IJNS7_ILi1EEESI_SI_EEESC_SE_Li256ELb1ELb1ELb0ELb0EEENS1_19SingleTileSchedulerILb1ELb0ELb1ELi128EEEEEEEEEvNT_6ParamsE --------------------------
	.section	.nv.info._ZN7cutlass13device_kernelIN5flash19enable_sm80_to_sm89INS1_16FlashAttnFwdSm80INS1_25CollectiveMainloopFwdSm80ILi8ELi1ELb0EN4cute5tupleIJNS5_1CILi128EEENS7_ILi96EEENS7_ILi256EEEEEELi256ENS_6half_tEfNS_4arch4Sm80ELb1ELb0ELb0ELb1ELb0ELb0ELb1ELb0EEENS1_21CollectiveEpilogueFwdINS6_IJS8_SA_S9_EEENS6_IJNS7_ILi1EEESI_SI_EEESC_SE_Li256ELb1ELb1ELb0ELb0EEENS1_19SingleTileSchedulerILb1ELb0ELb1ELi128EEEEEEEEEvNT_6ParamsE,"",@"SHT_CUDA_INFO"
	.sectionflags	@""
	.align	4


	//----- nvinfo : EIATTR_CUDA_API_VERSION
	.align		4
        /*0000*/ 	.byte	0x04, 0x37
        /*0002*/ 	.short	(.L_868 - .L_867)
.L_867:
        /*0004*/ 	.word	0x00000082


	//----- nvinfo : EIATTR_SW2861232_WAR
	.align		4
.L_868:
        /*0008*/ 	.byte	0x01, 0x35
	.zero		2


	//----- nvinfo : EIATTR_PARAM_CBANK
	.align		4
        /*000c*/ 	.byte	0x04, 0x0a
        /*000e*/ 	.short	(.L_870 - .L_869)
	.align		4
.L_869:
        /*0010*/ 	.word	index@(.nv.constant0._ZN7cutlass13device_kernelIN5flash19enable_sm80_to_sm89INS1_16FlashAttnFwdSm80INS1_25CollectiveMainloopFwdSm80ILi8ELi1ELb0EN4cute5tupleIJNS5_1CILi128EEENS7_ILi96EEENS7_ILi256EEEEEELi256ENS_6half_tEfNS_4arch4Sm80ELb1ELb0ELb0ELb1ELb0ELb0ELb1ELb0EEENS1_21CollectiveEpilogueFwdINS6_IJS8_SA_S9_EEENS6_IJNS7_ILi1EEESI_SI_EEESC_SE_Li256ELb1ELb1ELb0ELb0EEENS1_19SingleTileSchedulerILb1ELb0ELb1ELi128EEEEEEEEEvNT_6ParamsE)
        /*0014*/ 	.short	0x0160
        /*0016*/ 	.short	0x0418


	//----- nvinfo : EIATTR_CBANK_PARAM_SIZE
	.align		4
.L_870:
        /*0018*/ 	.byte	0x03, 0x19
        /*001a*/ 	.short	0x0418


	//----- nvinfo : EIATTR_KPARAM_INFO
	.align		4
        /*001c*/ 	.byte	0x04, 0x17
        /*001e*/ 	.short	(.L_872 - .L_871)
.L_871:
        /*0020*/ 	.word	0x00000000
        /*0024*/ 	.short	0x0000
        /*0026*/ 	.short	0x0000
        /*0028*/ 	.byte	0x00, 0xf0, 0x61, 0x10


	//----- nvinfo : EIATTR_MAXREG_COUNT
	.align		4
.L_872:
        /*002c*/ 	.byte	0x03, 0x1b
        /*002e*/ 	.short	0x00ff


	//----- nvinfo : EIATTR_NUM_BARRIERS
	.align		4
        /*0030*/ 	.byte	0x02, 0x4c
        /*0032*/ 	.byte	0x02
	.zero		1


	//----- nvinfo : EIATTR_ANNOTATIONS
	.align		4
        /*0034*/ 	.byte	0x04, 0x55
        /*0036*/ 	.short	(.L_874 - .L_873)


	//   ....[0]....
.L_873:
        /* <DEDUP_REMOVED lines=27> */


	//----- nvinfo : EIATTR_MERCURY_ISA_VERSION
	.align		4
.L_874:
        /*01d8*/ 	.byte	0x03, 0x5f
        /*01da*/ 	.short	0x0000


	//----- nvinfo : EIATTR_COOP_GROUP_MASK_REGIDS
	.align		4
        /*01dc*/ 	.byte	0x04, 0x29
        /*01de*/ 	.short	(.L_876 - .L_875)


	//   ....[0]....
.L_875:
        /*01e0*/ 	.word	0xffffffff


	//   ....[1]....
        /*01e4*/ 	.word	0xffffffff


	//   ....[2]....
        /*01e8*/ 	.word	0xffffffff


	//   ....[3]....
        /*01ec*/ 	.word	0xffffffff


	//   ....[4]....
        /*01f0*/ 	.word	0xffffffff


	//   ....[5]....
        /*01f4*/ 	.word	0xffffffff


	//   ....[6]....
        /*01f8*/ 	.word	0xffffffff


	//   ....[7]....
        /*01fc*/ 	.word	0xffffffff


	//   ....[8]....
        /*0200*/ 	.word	0xffffffff


	//   ....[9]....
        /*0204*/ 	.word	0xffffffff


	//   ....[10]....
        /*0208*/ 	.word	0xffffffff


	//   ....[11]....
        /*020c*/ 	.word	0xffffffff


	//   ....[12]....
        /*0210*/ 	.word	0xffffffff


	//   ....[13]....
        /*0214*/ 	.word	0xffffffff


	//   ....[14]....
        /*0218*/ 	.word	0xffffffff


	//   ....[15]....
        /*021c*/ 	.word	0xffffffff


	//   ....[16]....
        /*0220*/ 	.word	0xffffffff


	//   ....[17]....
        /*0224*/ 	.word	0xffffffff


	//   ....[18]....
        /*0228*/ 	.word	0xffffffff


	//   ....[19]....
        /*022c*/ 	.word	0xffffffff


	//   ....[20]....
        /*0230*/ 	.word	0xffffffff


	//   ....[21]....
        /*0234*/ 	.word	0xffffffff


	//   ....[22]....
        /*0238*/ 	.word	0xffffffff


	//   ....[23]....
        /*023c*/ 	.word	0xffffffff


	//   ....[24]....
        /*0240*/ 	.word	0xffffffff


	//   ....[25]....
        /*0244*/ 	.word	0xffffffff


	//   ....[26]....
        /*0248*/ 	.word	0xffffffff


	//   ....[27]....
        /*024c*/ 	.word	0xffffffff


	//   ....[28]....
        /*0250*/ 	.word	0xffffffff


	//   ....[29]....
        /*0254*/ 	.word	0xffffffff


	//   ....[30]....
        /*0258*/ 	.word	0xffffffff


	//   ....[31]....
        /*025c*/ 	.word	0xffffffff


	//   ....[32]....
        /*0260*/ 	.word	0xffffffff


	//   ....[33]....
        /*0264*/ 	.word	0xffffffff


	//   ....[34]....
        /*0268*/ 	.word	0xffffffff


	//   ....[35]....
        /*026c*/ 	.word	0xffffffff


	//   ....[36]....
        /*0270*/ 	.word	0xffffffff


	//   ....[37]....
        /*0274*/ 	.word	0xffffffff


	//   ....[38]....
        /*0278*/ 	.word	0xffffffff


	//   ....[39]....
        /*027c*/ 	.word	0xffffffff


	//   ....[40]....
        /*0280*/ 	.word	0xffffffff


	//   ....[41]....
        /*0284*/ 	.word	0xffffffff


	//   ....[42]....
        /*0288*/ 	.word	0xffffffff


	//   ....[43]....
        /*028c*/ 	.word	0xffffffff


	//   ....[44]....
        /*0290*/ 	.word	0xffffffff


	//   ....[45]....
        /*0294*/ 	.word	0xffffffff


	//   ....[46]....
        /*0298*/ 	.word	0xffffffff


	//   ....[47]....
        /*029c*/ 	.word	0xffffffff


	//   ....[48]....
        /*02a0*/ 	.word	0xffffffff


	//----- nvinfo : EIATTR_COOP_GROUP_INSTR_OFFSETS
	.align		4
.L_876:
        /*02a4*/ 	.byte	0x04, 0x28
        /*02a6*/ 	.short	(.L_878 - .L_877)


	//   ....[0]....
.L_877:
        /*02a8*/ 	.word	0x00000090


	//   ....[1]....
        /*02ac*/ 	.word	0x00001270


	//   ....[2]....
        /*02b0*/ 	.word	0x000012e0


	//   ....[3]....
        /*02b4*/ 	.word	0x000015e0


	//   ....[4]....
        /*02b8*/ 	.word	0x00001660


	//   ....[5]....
        /*02bc*/ 	.word	0x00001930


	//   ....[6]....
        /*02c0*/ 	.word	0x00001960


	//   ....[7]....
        /*02c4*/ 	.word	0x00001b50


	//   ....[8]....
        /*02c8*/ 	.word	0x00001b90


	//   ....[9]....
        /*02cc*/ 	.word	0x000040a0


	//   ....[10]....
        /*02d0*/ 	.word	0x000040b0


	//   ....[11]....
        /*02d4*/ 	.word	0x000049f0


	//   ....[12]....
        /*02d8*/ 	.word	0x00004b10


	//   ....[13]....
        /*02dc*/ 	.word	0x00004b20


	//   ....[14]....
        /*02e0*/ 	.word	0x00004b70


	//   ....[15]....
        /*02e4*/ 	.word	0x00009720


	//   ....[16]....
        /*02e8*/ 	.word	0x00009730


	//   ....[17]....
        /*02ec*/ 	.word	0x0000a2d0


	//   ....[18]....
        /*02f0*/ 	.word	0x0000a340


	//   ....[19]....
        /*02f4*/ 	.word	0x0000a3b0


	//   ....[20]....
        /*02f8*/ 	.word	0x0000a450


	//   ....[21]....
        /*02fc*/ 	.word	0x0000ed50


	//   ....[22]....
        /*0300*/ 	.word	0x0000eda0


	//   ....[23]....
        /*0304*/ 	.word	0x0000edc0


	//   ....[24]....
        /*0308*/ 	.word	0x0000edf0


	//   ....[25]....
        /*030c*/ 	.word	0x00011680


	//   ....[26]....
        /*0310*/ 	.word	0x00011690


	//   ....[27]....
        /*0314*/ 	.word	0x000116c0


	//   ....[28]....
        /*0318*/ 	.word	0x000116e0


	//   ....[29]....
        /*031c*/ 	.word	0x00013070


	//   ....[30]....
        /*0320*/ 	.word	0x000130a0


	//   ....[31]....
        /*0324*/ 	.word	0x000130c0


	//   ....[32]....
        /*0328*/ 	.word	0x000130d0


	//   ....[33]....
        /*032c*/ 	.word	0x000132f0


	//   ....[34]....
        /*0330*/ 	.word	0x00013300


	//   ....[35]....
        /*0334*/ 	.word	0x00013500


	//   ....[36]....
        /*0338*/ 	.word	0x00013530


	//   ....[37]....
        /*033c*/ 	.word	0x000136f0


	//   ....[38]....
        /*0340*/ 	.word	0x00013720


	//   ....[39]....
        /*0344*/ 	.word	0x000138e0


	//   ....[40]....
        /*0348*/ 	.word	0x00013900


	//   ....[41]....
        /*034c*/ 	.word	0x00014170


	//   ....[42]....
        /*0350*/ 	.word	0x00014190


	//   ....[43]....
        /*0354*/ 	.word	0x00014350


	//   ....[44]....
        /*0358*/ 	.word	0x00014380


	//   ....[45]....
        /*035c*/ 	.word	0x00014510


	//   ....[46]....
        /*0360*/ 	.word	0x00014540


	//   ....[47]....
        /*0364*/ 	.word	0x000146d0


	//   ....[48]....
        /*0368*/ 	.word	0x000146f0


	//----- nvinfo : EIATTR_EXIT_INSTR_OFFSETS
	.align		4
.L_878:
        /*036c*/ 	.byte	0x04, 0x1c
        /*036e*/ 	.short	(.L_880 - .L_879)


	//   ....[0]....
.L_879:
        /*0370*/ 	.word	0x00000350


	//   ....[1]....
        /*0374*/ 	.word	0x00013910


	//   ....[2]....
        /*0378*/ 	.word	0x00013a50


	//   ....[3]....
        /*037c*/ 	.word	0x00013ab0


	//   ....[4]....
        /*0380*/ 	.word	0x00014700


	//   ....[5]....
        /*0384*/ 	.word	0x00014810


	//   ....[6]....
        /*0388*/ 	.word	0x00014870


	//----- nvinfo : EIATTR_CTAIDZ_USED
	.align		4
.L_880:
        /*038c*/ 	.byte	0x01, 0x04
	.zero		2


	//----- nvinfo : EIATTR_MAX_THREADS
	.align		4
        /*0390*/ 	.byte	0x04, 0x05
        /*0392*/ 	.short	(.L_882 - .L_881)
.L_881:
        /*0394*/ 	.word	0x00000100
        /*0398*/ 	.word	0x00000001
        /*039c*/ 	.word	0x00000001


	//----- nvinfo : EIATTR_CRS_STACK_SIZE
	.align		4
.L_882:
        /*03a0*/ 	.byte	0x04, 0x1e
        /*03a2*/ 	.short	(.L_884 - .L_883)
.L_883:
        /*03a4*/ 	.word	0x00000000
.L_884:


//--------------------- .nv.info._ZN7cutlass13device_kernelIN5flash19enable_sm80_to_sm89INS1_16FlashAttnFwdSm80INS1_25CollectiveMainloopFwdSm80ILi8ELi1ELb0EN4cute5tupleIJNS5_1CILi128EEENS7_ILi48EEENS7_ILi256EEEEEELi256ENS_6half_tEfNS_4arch4Sm80ELb1ELb0ELb0ELb1ELb0ELb1ELb1ELb0EEENS1_21CollectiveEpilogueFwdINS6_IJS8_SA_S9_EEENS6_IJNS7_ILi1EEESI_SI_EEESC_SE_Li256ELb1ELb1ELb0ELb0EEENS1_19SingleTileSchedulerILb1ELb0ELb1ELi128EEEEEEEEEvNT_6ParamsE --------------------------
	.section	.nv.info._ZN7cutlass13device_kernelIN5flash19enable_sm80_to_sm89INS1_16FlashAttnFwdSm80INS1_25CollectiveMainloopFwdSm80ILi8ELi1ELb0EN4cute5tupleIJNS5_1CILi128EEENS7_ILi48EEENS7_ILi256EEEEEELi256ENS_6half_tEfNS_4arch4Sm80ELb1ELb0ELb0ELb1ELb0ELb1ELb1ELb0EEENS1_21CollectiveEpilogueFwdINS6_IJS8_SA_S9_EEENS6_IJNS7_ILi1EEESI_SI_EEESC_SE_Li256ELb1ELb1ELb0ELb0EEENS1_19SingleTileSchedulerILb1ELb0ELb1ELi128EEEEEEEEEvNT_6ParamsE,"",@"SHT_CUDA_INFO"
	.sectionflags	@""
	.align	4


	//----- nvinfo : EIATTR_CUDA_API_VERSION
	.align		4
        /*0000*/ 	.byte	0x04, 0x37
        /*0002*/ 	.short	(.L_886 - .L_885)
.L_885:
        /*0004*/ 	.word	0x00000082


	//----- nvinfo : EIATTR_SW2861232_WAR
	.align		4
.L_886:
        /*0008*/ 	.byte	0x01, 0x35
	.zero		2


	//----- nvinfo : EIATTR_PARAM_CBANK
	.align		4
        /*000c*/ 	.byte	0x04, 0x0a
        /*000e*/ 	.short	(.L_888 - .L_887)
	.align		4
.L_887:
        /*0010*/ 	.word	index@(.nv.constant0._ZN7cutlass13device_kernelIN5flash19enable_sm80_to_sm89INS1_16FlashAttnFwdSm80INS1_25CollectiveMainloopFwdSm80ILi8ELi1ELb0EN4cute5tupleIJNS5_1CILi128EEENS7_ILi48EEENS7_ILi256EEEEEELi256ENS_6half_tEfNS_4arch4Sm80ELb1ELb0ELb0ELb1ELb0ELb1ELb1ELb0EEENS1_21CollectiveEpilogueFwdINS6_IJS8_SA_S9_EEENS6_IJNS7_ILi1EEESI_SI_EEESC_SE_Li256ELb1ELb1ELb0ELb0EEENS1_19SingleTileSchedulerILb1ELb0ELb1ELi128EEEEEEEEEvNT_6ParamsE)
        /*0014*/ 	.short	0x0160
        /*0016*/ 	.short	0x0418


	//----- nvinfo : EIATTR_CBANK_PARAM_SIZE
	.align		4
.L_888:
        /*0018*/ 	.byte	0x03, 0x19
        /*001a*/ 	.short	0x0418


	//----- nvinfo : EIATTR_KPARAM_INFO
	.align		4
        /*001c*/ 	.byte	0x04, 0x17
        /*001e*/ 	.short	(.L_890 - .L_889)
.L_889:
        /*0020*/ 	.word	0x00000000
        /*0024*/ 	.short	0x0000
        /*0026*/ 	.short	0x0000
        /*0028*/ 	.byte	0x00, 0xf0, 0x61, 0x10


	//----- nvinfo : EIATTR_MAXREG_COUNT
	.align		4
.L_890:
        /*002c*/ 	.byte	0x03, 0x1b
        /*002e*/ 	.short	0x00ff


	//----- nvinfo : EIATTR_NUM_BARRIERS
	.align		4
        /*0030*/ 	.byte	0x02, 0x4c
        /*0032*/ 	.byte	0x02
	.zero		1


	//----- nvinfo : EIATTR_MERCURY_ISA_VERSION
	.align		4
        /*0034*/ 	.byte	0x03, 0x5f
        /*0036*/ 	.short	0x0000


	//----- nvinfo : EIATTR_INT_WARP_WIDE_INSTR_OFFSETS
	.align		4
        /*0038*/ 	.byte	0x04, 0x31
        /*003a*/ 	.short	(.L_892 - .L_891)


	//   ....[0]....
.L_891:
        /*003c*/ 	.word	0x00015810


	//   ....[1]....
        /*0040*/ 	.word	0x00017af0


	//----- nvinfo : EIATTR_COOP_GROUP_MASK_REGIDS
	.align		4
.L_892:
        /*0044*/ 	.byte	0x04, 0x29
        /*0046*/ 	.short	(.L_894 - .L_893)


	//   ....[0]....
.L_893:
        /*0048*/ 	.word	0xffffffff


	//   ....[1]....
        /*004c*/ 	.word	0xffffffff


	//   ....[2]....
        /*0050*/ 	.word	0xffffffff


	//   ....[3]....
        /*0054*/ 	.word	0xffffffff


	//   ....[4]....
        /*0058*/ 	.word	0xffffffff


	//   ....[5]....
        /*005c*/ 	.word	0xffffffff


	//   ....[6]....
        /*0060*/ 	.word	0xffffffff


	//   ....[7]....
        /*0064*/ 	.word	0xffffffff


	//   ....[8]....
        /*0068*/ 	.word	0xffffffff


	//   ....[9]....
        /*006c*/ 	.word	0xffffffff


	//   ....[10]....
        /*0070*/ 	.word	0xffffffff


	//   ....[11]....
        /*0074*/ 	.word	0xffffffff


	//   ....[12]....
        /*0078*/ 	.word	0xffffffff


	//   ....[13]....
        /*007c*/ 	.word	0xffffffff


	//   ....[14]....
        /*0080*/ 	.word	0xffffffff


	//   ....[15]....
        /*0084*/ 	.word	0xffffffff


	//   ....[16]....
        /*0088*/ 	.word	0xffffffff


	//   ....[17]....
        /*008c*/ 	.word	0xffffffff


	//   ....[18]....
        /*0090*/ 	.word	0xffffffff


	//   ....[19]....
        /*0094*/ 	.word	0xffffffff


	//   ....[20]....
        /*0098*/ 	.word	0xffffffff


	//   ....[21]....
        /*009c*/ 	.word	0xffffffff


	//   ....[22]....
        /*00a0*/ 	.word	0xffffffff


	//   ....[23]....
        /*00a4*/ 	.word	0xffffffff


	//   ....[24]....
        /*00a8*/ 	.word	0xffffffff


	//   ....[25]....
        /*00ac*/ 	.word	0xffffffff


	//   ....[26]....
        /*00b0*/ 	.word	0xffffffff


	//   ....[27]....
        /*00b4*/ 	.word	0xffffffff


	//   ....[28]....
        /*00b8*/ 	.word	0xffffffff


	//   ....[29]....
        /*00bc*/ 	.word	0xffffffff


	//   ....[30]....
        /*00c0*/ 	.word	0xffffffff


	//   ....[31]....
        /*00c4*/ 	.word	0xffffffff


	//   ....[32]....
        /*00c8*/ 	.word	0xffffffff


	//   ....[33]....
        /*00cc*/ 	.word	0xffffffff


	//   ....[34]....
        /*00d0*/ 	.word	0xffffffff


	//   ....[35]....
        /*00d4*/ 	.word	0xffffffff


	//   ....[36]....
        /*00d8*/ 	.word	0xffffffff


	//   ....[37]....
        /*00dc*/ 	.word	0xffffffff


	//   ....[38]....
        /*00e0*/ 	.word	0xffffffff


	//   ....[39]....
        /*00e4*/ 	.word	0xffffffff


	//   ....[40]....
        /*00e8*/ 	.word	0xffffffff


	//   ....[41]....
        /*00ec*/ 	.word	0xffffffff


	//   ....[42]....
        /*00f0*/ 	.word	0xffffffff


	//   ....[43]....
        /*00f4*/ 	.word	0xffffffff


	//   ....[44]....
        /*00f8*/ 	.word	0xffffffff


	//   ....[45]....
        /*00fc*/ 	.word	0xffffffff


	//   ....[46]....
        /*0100*/ 	.word	0xffffffff


	//   ....[47]....
        /*0104*/ 	.word	0xffffffff


	//   ....[48]....
        /*0108*/ 	.word	0xffffffff


	//   ....[49]....
        /*010c*/ 	.word	0xffffffff


	//   ....[50]....
        /*0110*/ 	.word	0xffffffff


	//   ....[51]....
        /*0114*/ 	.word	0xffffffff


	//   ....[52]....
        /*0118*/ 	.word	0xffffffff


	//   ....[53]....
        /*011c*/ 	.word	0xffffffff


	//   ....[54]....
        /*0120*/ 	.word	0xffffffff


	//   ....[55]....
        /*0124*/ 	.word	0xffffffff


	//   ....[56]....
        /*0128*/ 	.word	0xffffffff


	//   ....[57]....
        /*012c*/ 	.word	0xffffffff


	//   ....[58]....
        /*0130*/ 	.word	0xffffffff


	//   ....[59]....
        /*0134*/ 	.word	0xffffffff


	//   ....[60]....
        /*0138*/ 	.word	0xffffffff


	//   ....[61]....
        /*013c*/ 	.word	0xffffffff


	//   ....[62]....
        /*0140*/ 	.word	0xffffffff


	//   ....[63]....
        /*0144*/ 	.word	0xffffffff


	//   ....[64]....
        /*0148*/ 	.word	0xffffffff


	//   ....[65]....
        /*014c*/ 	.word	0xffffffff


	//   ....[66]....
        /*0150*/ 	.word	0xffffffff


	//   ....[67]....
        /*0154*/ 	.word	0xffffffff


	//   ....[68]....
        /*0158*/ 	.word	0xffffffff


	//   ....[69]....
        /*015c*/ 	.word	0xffffffff


	//   ....[70]....
        /*0160*/ 	.word	0xffffffff


	//   ....[71]....
        /*0164*/ 	.word	0xffffffff


	//   ....[72]....
        /*0168*/ 	.word	0xffffffff


	//   ....[73]....
        /*016c*/ 	.word	0xffffffff


	//   ....[74]....
        /*0170*/ 	.word	0xffffffff


	//   ....[75]....
        /*0174*/ 	.word	0xffffffff


	//   ....[76]....
        /*0178*/ 	.word	0xffffffff


	//   ....[77]....
        /*017c*/ 	.word	0xffffffff


	//   ....[78]....
        /*0180*/ 	.word	0xffffffff


	//   ....[79]....
        /*0184*/ 	.word	0xffffffff


	//   ....[80]....
        /*0188*/ 	.word	0xffffffff


	//----- nvinfo : EIATTR_COOP_GROUP_INSTR_OFFSETS
	.align		4
.L_894:
        /*018c*/ 	.byte	0x04, 0x28
        /*018e*/ 	.short	(.L_896 - .L_895)


	//   ....[0]....
.L_895:
        /*0190*/ 	.word	0x00000070


	//   ....[1]....
        /*0194*/ 	.word	0x000080b0


	//   ....[2]....
        /*0198*/ 	.word	0x000080f0


	//   ....[3]....
        /*019c*/ 	.word	0x00008390


	//   ....[4]....
        /*01a0*/ 	.word	0x00008460


	//   ....[5]....
        /*01a4*/ 	.word	0x00008890


	//   ....[6]....
        /*01a8*/ 	.word	0x000088c0


	//   ....[7]....
        /*01ac*/ 	.word	0x00008ac0


	//   ....[8]....
        /*01b0*/ 	.word	0x00008b00


	//   ....[9]....
        /*01b4*/ 	.word	0x00009280


	//   ....[10]....
        /*01b8*/ 	.word	0x000092e0


	//   ....[11]....
        /*01bc*/ 	.word	0x00009300


	//   ....[12]....
        /*01c0*/ 	.word	0x00009310


	//   ....[13]....
        /*01c4*/ 	.word	0x000096e0


	//   ....[14]....
        /*01c8*/ 	.word	0x00009730


	//   ....[15]....
        /*01cc*/ 	.word	0x00009770


	//   ....[16]....
        /*01d0*/ 	.word	0x000097b0


	//   ....[17]....
        /*01d4*/ 	.word	0x00009af0


	//   ....[18]....
        /*01d8*/ 	.word	0x00009b90


	//   ....[19]....
        /*01dc*/ 	.word	0x00009c10


	//   ....[20]....
        /*01e0*/ 	.word	0x00009c80


	//   ....[21]....
        /*01e4*/ 	.word	0x0000a000


	//   ....[22]....
        /*01e8*/ 	.word	0x0000a0a0


	//   ....[23]....
        /*01ec*/ 	.word	0x0000a120


	//   ....[24]....
        /*01f0*/ 	.word	0x0000a190


	//   ....[25]....
        /*01f4*/ 	.word	0x0000d7b0


	//   ....[26]....
        /*01f8*/ 	.word	0x0000d7d0


	//   ....[27]....
        /*01fc*/ 	.word	0x0000d7f0


	//   ....[28]....
        /*0200*/ 	.word	0x0000d800


	//   ....[29]....
        /*0204*/ 	.word	0x0000da00


	//   ....[30]....
        /*0208*/ 	.word	0x0000daa0


	//   ....[31]....
        /*020c*/ 	.word	0x0000daf0


	//   ....[32]....
        /*0210*/ 	.word	0x0000db60


	//   ....[33]....
        /*0214*/ 	.word	0x0000de00


	//   ....[34]....
        /*0218*/ 	.word	0x0000dea0


	//   ....[35]....
        /*021c*/ 	.word	0x0000df20


	//   ....[36]....
        /*0220*/ 	.word	0x0000df90


	//   ....[37]....
        /*0224*/ 	.word	0x0000e220


	//   ....[38]....
        /*0228*/ 	.word	0x0000e2c0


	//   ....[39]....
        /*022c*/ 	.word	0x0000e310


	//   ....[40]....
        /*0230*/ 	.word	0x0000e380


	//   ....[41]....
        /*0234*/ 	.word	0x000132a0


	//   ....[42]....
        /*0238*/ 	.word	0x000132c0


	//   ....[43]....
        /*023c*/ 	.word	0x000138b0


	//   ....[44]....
        /*0240*/ 	.word	0x000138d0


	//   ....[45]....
        /*0244*/ 	.word	0x000138f0


	//   ....[46]....
        /*0248*/ 	.word	0x00013910


	//   ....[47]....
        /*024c*/ 	.word	0x00015ab0


	//   ....[48]....
        /*0250*/ 	.word	0x00015ac0


	//   ....[49]....
        /*0254*/ 	.word	0x00015f80


	//   ....[50]....
        /*0258*/ 	.word	0x00015fa0


	//   ....[51]....
        /*025c*/ 	.word	0x00015fc0


	//   ....[52]....
        /*0260*/ 	.word	0x00015fe0


	//   ....[53]....
        /*0264*/ 	.word	0x00018cb0


	//   ....[54]....
        /*0268*/ 	.word	0x00018cd0


	//   ....[55]....
        /*026c*/ 	.word	0x00018d10


	//   ....[56]....
        /*0270*/ 	.word	0x00018d20


	//   ....[57]....
        /*0274*/ 	.word	0x0001a3d0


	//   ....[58]....
        /*0278*/ 	.word	0x0001a400


	//   ....[59]....
        /*027c*/ 	.word	0x0001a450


	//   ....[60]....
        /*0280*/ 	.word	0x0001a460


	//   ....[61]....
        /*0284*/ 	.word	0x0001bf10


	//   ....[62]....
        /*0288*/ 	.word	0x0001bf60


	//   ....[63]....
        /*028c*/ 	.word	0x0001bf90


	//   ....[64]....
        /*0290*/ 	.word	0x0001bfc0


	//   ....[65]....
        /*0294*/ 	.word	0x0001c200


	//   ....[66]....
        /*0298*/ 	.word	0x0001c210


	//   ....[67]....
        /*029c*/ 	.word	0x0001c410


	//   ....[68]....
        /*02a0*/ 	.word	0x0001c440


	//   ....[69]....
        /*02a4*/ 	.word	0x0001c600


	//   ....[70]....
        /*02a8*/ 	.word	0x0001c630


	//   ....[71]....
        /*02ac*/ 	.word	0x0001c7f0


	//   ....[72]....
        /*02b0*/ 	.word	0x0001c810


	//   ....[73]....
        /*02b4*/ 	.word	0x0001d220


	//   ....[74]....
        /*02b8*/ 	.word	0x0001d240


	//   ....[75]....
        /*02bc*/ 	.word	0x0001d3d0


	//   ....[76]....
        /*02c0*/ 	.word	0x0001d400


	//   ....[77]....
        /*02c4*/ 	.word	0x0001d590


	//   ....[78]....
        /*02c8*/ 	.word	0x0001d5c0


	//   ....[79]....
        /*02cc*/ 	.word	0x0001d750


	//   ....[80]....
        /*02d0*/ 	.word	0x0001d770


	//----- nvinfo : EIATTR_EXIT_INSTR_OFFSETS
	.align		4
.L_896:
        /*02d4*/ 	.byte	0x04, 0x1c
        /*02d6*/ 	.short	(.L_898 - .L_897)


	//   ....[0]....
.L_897:
        /*02d8*/ 	.word	0x000003a0


	//   ....[1]....
        /*02dc*/ 	.word	0x0001c820


	//   ....[2]....
        /*02e0*/ 	.word	0x0001c960


	//   ....[3]....
        /*02e4*/ 	.word	0x0001c9c0


	//   ....[4]....
        /*02e8*/ 	.word	0x0001d780


	//   ....[5]....
        /*02ec*/ 	.word	0x0001d890


	//   ....[6]....
        /*02f0*/ 	.word	0x0001d8f0


	//----- nvinfo : EIATTR_CTAIDZ_USED
	.align		4
.L_898:
        /*02f4*/ 	.byte	0x01, 0x04
	.zero		2


	//----- nvinfo : EIATTR_MAX_THREADS
	.align		4
        /*02f8*/ 	.byte	0x04, 0x05
        /*02fa*/ 	.short	(.L_900 - .L_899)
.L_899:
        /*02fc*/ 	.word	0x00000100
        /*0300*/ 	.word	0x00000001
        /*0304*/ 	.word	0x00000001


	//----- nvinfo : EIATTR_CRS_STACK_SIZE
	.align		4
.L_900:
        /*0308*/ 	.byte	0x04, 0x1e
        /*030a*/ 	.short	(.L_902 - .L_901)
.L_901:
        /*030c*/ 	.word	0x00000000
.L_902:


//--------------------- .nv.callgraph             --------------------------
	.section	.nv.callgraph,"",@"SHT_CUDA_CALLGRAPH"
	.align	4
	.sectionentsize	8
	.align		4
        /*0000*/ 	.word	0x00000000
	.align		4
        /*0004*/ 	.word	0xffffffff
	.align		4
        /*0008*/ 	.word	0x00000000
	.align		4
        /*000c*/ 	.word	0xfffffffe
	.align		4
        /*0010*/ 	.word	0x00000000
	.align		4
        /*0014*/ 	.word	0xfffffffd
	.align		4
        /*0018*/ 	.word	0x00000000
	.align		4
        /*001c*/ 	.word	0xfffffffc


//--------------------- .nv.rel.action            --------------------------
	.section	.nv.rel.action,"",@"SHT_CUDA_RELOCINFO"
	.align	8
	.sectionentsize	8
        /*0000*/ 	.byte	0x73, 0x00, 0x00, 0x00, 0x00, 0x00, 0x00, 0x00, 0x00, 0x00, 0x00, 0x11, 0x25, 0x00, 0x05, 0x36


//--------------------- .nv.constant4             --------------------------
	.section	.nv.constant4,"a",@progbits
	.align	8
	.align		8
.nv.constant4:
        /*0000*/ 	.dword	_ZN77_INTERNAL_b5d56543_41_flash_fwd_hdim256_fp16_softcapall_sm80_cu_1f2e7571_35504cuda3std3__45__cpo5beginE
	.align		8
        /*0008*/ 	.dword	_ZN77_INTERNAL_b5d56543_41_flash_fwd_hdim256_fp16_softcapall_sm80_cu_1f2e7571_35504cuda3std3__45__cpo3endE
	.align		8
        /*0010*/ 	.dword	_ZN77_INTERNAL_b5d56543_41_flash_fwd_hdim256_fp16_softcapall_sm80_cu_1f2e7571_35504cuda3std3__45__cpo6cbeginE
	.align		8
        /*0018*/ 	.dword	_ZN77_INTERNAL_b5d56543_41_flash_fwd_hdim256_fp16_softcapall_sm80_cu_1f2e7571_35504cuda3std3__45__cpo4cendE
	.align		8
        /*0020*/ 	.dword	_ZN77_INTERNAL_b5d56543_41_flash_fwd_hdim256_fp16_softcapall_sm80_cu_1f2e7571_35504cuda3std3__479_GLOBAL__N__b5d56543_41_flash_fwd_hdim256_fp16_softcapall_sm80_cu_1f2e7571_35506ignoreE
	.align		8
        /*0028*/ 	.dword	_ZN77_INTERNAL_b5d56543_41_flash_fwd_hdim256_fp16_softcapall_sm80_cu_1f2e7571_35504cuda3std3__419piecewise_constructE
	.align		8
        /*0030*/ 	.dword	_ZN77_INTERNAL_b5d56543_41_flash_fwd_hdim256_fp16_softcapall_sm80_cu_1f2e7571_35504cuda3std3__48in_placeE
	.align		8
        /*0038*/ 	.dword	_ZN77_INTERNAL_b5d56543_41_flash_fwd_hdim256_fp16_softcapall_sm80_cu_1f2e7571_35504cuda3std6ranges3__45__cpo4swapE
	.align		8
        /*0040*/ 	.dword	_ZN77_INTERNAL_b5d56543_41_flash_fwd_hdim256_fp16_softcapall_sm80_cu_1f2e7571_35504cuda3std6ranges3__45__cpo9iter_moveE
	.align		8
        /*0048*/ 	.dword	_ZN77_INTERNAL_b5d56543_41_flash_fwd_hdim256_fp16_softcapall_sm80_cu_1f2e7571_35504cute7productE
	.align		8
        /*0050*/ 	.dword	_ZN77_INTERNAL_b5d56543_41_flash_fwd_hdim256_fp16_softcapall_sm80_cu_1f2e7571_35504cute1_E


//--------------------- .nv.constant0._ZN7cutlass13device_kernelIN5flash19enable_sm80_to_sm89INS1_16FlashAttnFwdSm80INS1_25CollectiveMainloopFwdSm80ILi8ELi1ELb1EN4cute5tupleIJNS5_1CILi128EEENS7_ILi64EEENS7_ILi256EEEEEELi256ENS_6half_tEfNS_4arch4Sm80ELb0ELb0ELb1ELb0ELb0ELb0ELb1ELb0EEENS1_21CollectiveEpilogueFwdINS6_IJS8_SA_S9_EEENS6_IJNS7_ILi1EEESI_SI_EEESC_SE_Li256ELb0ELb1ELb0ELb0EEENS1_19SingleTileSchedulerILb0ELb0ELb1ELi128EEEEEEEEEvNT_6ParamsE --------------------------
	.section	.nv.constant0._ZN7cutlass13device_kernelIN5flash19enable_sm80_to_sm89INS1_16FlashAttnFwdSm80INS1_25CollectiveMainloopFwdSm80ILi8ELi1ELb1EN4cute5tupleIJNS5_1CILi128EEENS7_ILi64EEENS7_ILi256EEEEEELi256ENS_6half_tEfNS_4arch4Sm80ELb0ELb0ELb1ELb0ELb0ELb0ELb1ELb0EEENS1_21CollectiveEpilogueFwdINS6_IJS8_SA_S9_EEENS6_IJNS7_ILi1EEESI_SI_EEESC_SE_Li256ELb0ELb1ELb0ELb0EEENS1_19SingleTileSchedulerILb0ELb0ELb1ELi128EEEEEEEEEvNT_6ParamsE,"a",@progbits
	.sectionflags	@""
	.align	4
.nv.constant0._ZN7cutlass13device_kernelIN5flash19enable_sm80_to_sm89INS1_16FlashAttnFwdSm80INS1_25CollectiveMainloopFwdSm80ILi8ELi1ELb1EN4cute5tupleIJNS5_1CILi128EEENS7_ILi64EEENS7_ILi256EEEEEELi256ENS_6half_tEfNS_4arch4Sm80ELb0ELb0ELb1ELb0ELb0ELb0ELb1ELb0EEENS1_21CollectiveEpilogueFwdINS6_IJS8_SA_S9_EEENS6_IJNS7_ILi1EEESI_SI_EEESC_SE_Li256ELb0ELb1ELb0ELb0EEENS1_19SingleTileSchedulerILb0ELb0ELb1ELi128EEEEEEEEEvNT_6ParamsE:
	.zero		1400


//--------------------- .nv.constant0._ZN7cutlass13device_kernelIN5flash19enable_sm80_to_sm89INS1_16FlashAttnFwdSm80INS1_25CollectiveMainloopFwdSm80ILi8ELi1ELb1EN4cute5tupleIJNS5_1CILi128EEENS7_ILi64EEENS7_ILi256EEEEEELi256ENS_6half_tEfNS_4arch4Sm80ELb0ELb0ELb1ELb1ELb0ELb0ELb1ELb0EEENS1_21CollectiveEpilogueFwdINS6_IJS8_SA_S9_EEENS6_IJNS7_ILi1EEESI_SI_EEESC_SE_Li256ELb1ELb1ELb0ELb0EEENS1_19SingleTileSchedulerILb1ELb0ELb1ELi128EEEEEEEEEvNT_6ParamsE --------------------------
	.section	.nv.constant0._ZN7cutlass13device_kernelIN5flash19enable_sm80_to_sm89INS1_16FlashAttnFwdSm80INS1_25CollectiveMainloopFwdSm80ILi8ELi1ELb1EN4cute5tupleIJNS5_1CILi128EEENS7_ILi64EEENS7_ILi256EEEEEELi256ENS_6half_tEfNS_4arch4Sm80ELb0ELb0ELb1ELb1ELb0ELb0ELb1ELb0EEENS1_21CollectiveEpilogueFwdINS6_IJS8_SA_S9_EEENS6_IJNS7_ILi1EEESI_SI_EEESC_SE_Li256ELb1ELb1ELb0ELb0EEENS1_19SingleTileSchedulerILb1ELb0ELb1ELi128EEEEEEEEEvNT_6ParamsE,"a",@progbits
	.sectionflags	@""
	.align	4
.nv.constant0._ZN7cutlass13device_kernelIN5flash19enable_sm80_to_sm89INS1_16FlashAttnFwdSm80INS1_25CollectiveMainloopFwdSm80ILi8ELi1ELb1EN4cute5tupleIJNS5_1CILi128EEENS7_ILi64EEENS7_ILi256EEEEEELi256ENS_6half_tEfNS_4arch4Sm80ELb0ELb0ELb1ELb1ELb0ELb0ELb1ELb0EEENS1_21CollectiveEpilogueFwdINS6_IJS8_SA_S9_EEENS6_IJNS7_ILi1EEESI_SI_EEESC_SE_Li256ELb1ELb1ELb0ELb0EEENS1_19SingleTileSchedulerILb1ELb0ELb1ELi128EEEEEEEEEvNT_6ParamsE:
	.zero		1400


//--------------------- .nv.constant0._ZN7cutlass13device_kernelIN5flash19enable_sm80_to_sm89INS1_16FlashAttnFwdSm80INS1_25CollectiveMainloopFwdSm80ILi8ELi1ELb0EN4cute5tupleIJNS5_1CILi128EEENS7_ILi32EEENS7_ILi256EEEEEELi256ENS_6half_tEfNS_4arch4Sm80ELb0ELb0ELb1ELb1ELb0ELb1ELb1ELb0EEENS1_21CollectiveEpilogueFwdINS6_IJS8_SA_S9_EEENS6_IJNS7_ILi1EEESI_SI_EEESC_SE_Li256ELb1ELb1ELb0ELb0EEENS1_19SingleTileSchedulerILb1ELb0ELb1ELi128EEEEEEEEEvNT_6ParamsE --------------------------
	.section	.nv.constant0._ZN7cutlass13device_kernelIN5flash19enable_sm80_to_sm89INS1_16FlashAttnFwdSm80INS1_25CollectiveMainloopFwdSm80ILi8ELi1ELb0EN4cute5tupleIJNS5_1CILi128EEENS7_ILi32EEENS7_ILi256EEEEEELi256ENS_6half_tEfNS_4arch4Sm80ELb0ELb0ELb1ELb1ELb0ELb1ELb1ELb0EEENS1_21CollectiveEpilogueFwdINS6_IJS8_SA_S9_EEENS6_IJNS7_ILi1EEESI_SI_EEESC_SE_Li256ELb1ELb1ELb0ELb0EEENS1_19SingleTileSchedulerILb1ELb0ELb1ELi128EEEEEEEEEvNT_6ParamsE,"a",@progbits
	.sectionflags	@""
	.align	4
.nv.constant0._ZN7cutlass13device_kernelIN5flash19enable_sm80_to_sm89INS1_16FlashAttnFwdSm80INS1_25CollectiveMainloopFwdSm80ILi8ELi1ELb0EN4cute5tupleIJNS5_1CILi128EEENS7_ILi32EEENS7_ILi256EEEEEELi256ENS_6half_tEfNS_4arch4Sm80ELb0ELb0ELb1ELb1ELb0ELb1ELb1ELb0EEENS1_21CollectiveEpilogueFwdINS6_IJS8_SA_S9_EEENS6_IJNS7_ILi1EEESI_SI_EEESC_SE_Li256ELb1ELb1ELb0ELb0EEENS1_19SingleTileSchedulerILb1ELb0ELb1ELi128EEEEEEEEEvNT_6ParamsE:
	.zero		1400


//--------------------- .nv.constant0._ZN7cutlass13device_kernelIN5flash19enable_sm80_to_sm89INS1_16FlashAttnFwdSm80INS1_25CollectiveMainloopFwdSm80ILi8ELi1ELb1EN4cute5tupleIJNS5_1CILi128EEENS7_ILi48EEENS7_ILi256EEEEEELi256ENS_6half_tEfNS_4arch4Sm80ELb0ELb1ELb1ELb0ELb0ELb0ELb1ELb0EEENS1_21CollectiveEpilogueFwdINS6_IJS8_SA_S9_EEENS6_IJNS7_ILi1EEESI_SI_EEESC_SE_Li256ELb0ELb1ELb0ELb0EEENS1_19SingleTileSchedulerILb0ELb0ELb1ELi128EEEEEEEEEvNT_6ParamsE --------------------------
	.section	.nv.constant0._ZN7cutlass13device_kernelIN5flash19enable_sm80_to_sm89INS1_16FlashAttnFwdSm80INS1_25CollectiveMainloopFwdSm80ILi8ELi1ELb1EN4cute5tupleIJNS5_1CILi128EEENS7_ILi48EEENS7_ILi256EEEEEELi256ENS_6half_tEfNS_4arch4Sm80ELb0ELb1ELb1ELb0ELb0ELb0ELb1ELb0EEENS1_21CollectiveEpilogueFwdINS6_IJS8_SA_S9_EEENS6_IJNS7_ILi1EEESI_SI_EEESC_SE_Li256ELb0ELb1ELb0ELb0EEENS1_19SingleTileSchedulerILb0ELb0ELb1ELi128EEEEEEEEEvNT_6ParamsE,"a",@progbits
	.sectionflags	@""
	.align	4
.nv.constant0._ZN7cutlass13device_kernelIN5flash19enable_sm80_to_sm89INS1_16FlashAttnFwdSm80INS1_25CollectiveMainloopFwdSm80ILi8ELi1ELb1EN4cute5tupleIJNS5_1CILi128EEENS7_ILi48EEENS7_ILi256EEEEEELi256ENS_6half_tEfNS_4arch4Sm80ELb0ELb1ELb1ELb0ELb0ELb0ELb1ELb0EEENS1_21CollectiveEpilogueFwdINS6_IJS8_SA_S9_EEENS6_IJNS7_ILi1EEESI_SI_EEESC_SE_Li256ELb0ELb1ELb0ELb0EEENS1_19SingleTileSchedulerILb0ELb0ELb1ELi128EEEEEEEEEvNT_6ParamsE:
	.zero		1400


//--------------------- .nv.constant0._ZN7cutlass13device_kernelIN5flash19enable_sm80_to_sm89INS1_16FlashAttnFwdSm80INS1_25CollectiveMainloopFwdSm80ILi8ELi1ELb1EN4cute5tupleIJNS5_1CILi128EEENS7_ILi48EEENS7_ILi256EEEEEELi256ENS_6half_tEfNS_4arch4Sm80ELb0ELb1ELb1ELb1ELb0ELb0ELb1ELb0EEENS1_21CollectiveEpilogueFwdINS6_IJS8_SA_S9_EEENS6_IJNS7_ILi1EEESI_SI_EEESC_SE_Li256ELb1ELb1ELb0ELb0EEENS1_19SingleTileSchedulerILb1ELb0ELb1ELi128EEEEEEEEEvNT_6ParamsE --------------------------
	.section	.nv.constant0._ZN7cutlass13device_kernelIN5flash19enable_sm80_to_sm89INS1_16FlashAttnFwdSm80INS1_25CollectiveMainloopFwdSm80ILi8ELi1ELb1EN4cute5tupleIJNS5_1CILi128EEENS7_ILi48EEENS7_ILi256EEEEEELi256ENS_6half_tEfNS_4arch4Sm80ELb0ELb1ELb1ELb1ELb0ELb0ELb1ELb0EEENS1_21CollectiveEpilogueFwdINS6_IJS8_SA_S9_EEENS6_IJNS7_ILi1EEESI_SI_EEESC_SE_Li256ELb1ELb1ELb0ELb0EEENS1_19SingleTileSchedulerILb1ELb0ELb1ELi128EEEEEEEEEvNT_6ParamsE,"a",@progbits
	.sectionflags	@""
	.align	4
.nv.constant0._ZN7cutlass13device_kernelIN5flash19enable_sm80_to_sm89INS1_16FlashAttnFwdSm80INS1_25CollectiveMainloopFwdSm80ILi8ELi1ELb1EN4cute5tupleIJNS5_1CILi128EEENS7_ILi48EEENS7_ILi256EEEEEELi256ENS_6half_tEfNS_4arch4Sm80ELb0ELb1ELb1ELb1ELb0ELb0ELb1ELb0EEENS1_21CollectiveEpilogueFwdINS6_IJS8_SA_S9_EEENS6_IJNS7_ILi1EEESI_SI_EEESC_SE_Li256ELb1ELb1ELb0ELb0EEENS1_19SingleTileSchedulerILb1ELb0ELb1ELi128EEEEEEEEEvNT_6ParamsE:
	.zero		1400


//--------------------- .nv.constant0._ZN7cutlass13device_kernelIN5flash19enable_sm80_to_sm89INS1_16FlashAttnFwdSm80INS1_25CollectiveMainloopFwdSm80ILi8ELi1ELb0EN4cute5tupleIJNS5_1CILi128EEENS7_ILi32EEENS7_ILi256EEEEEELi256ENS_6half_tEfNS_4arch4Sm80ELb0ELb1ELb1ELb1ELb0ELb1ELb1ELb0EEENS1_21CollectiveEpilogueFwdINS6_IJS8_SA_S9_EEENS6_IJNS7_ILi1EEESI_SI_EEESC_SE_Li256ELb1ELb1ELb0ELb0EEENS1_19SingleTileSchedulerILb1ELb0ELb1ELi128EEEEEEEEEvNT_6ParamsE --------------------------
	.section	.nv.constant0._ZN7cutlass13device_kernelIN5flash19enable_sm80_to_sm89INS1_16FlashAttnFwdSm80INS1_25CollectiveMainloopFwdSm80ILi8ELi1ELb0EN4cute5tupleIJNS5_1CILi128EEENS7_ILi32EEENS7_ILi256EEEEEELi256ENS_6half_tEfNS_4arch4Sm80ELb0ELb1ELb1ELb1ELb0ELb1ELb1ELb0EEENS1_21CollectiveEpilogueFwdINS6_IJS8_SA_S9_EEENS6_IJNS7_ILi1EEESI_SI_EEESC_SE_Li256ELb1ELb1ELb0ELb0EEENS1_19SingleTileSchedulerILb1ELb0ELb1ELi128EEEEEEEEEvNT_6ParamsE,"a",@progbits
	.sectionflags	@""
	.align	4
.nv.constant0._ZN7cutlass13device_kernelIN5flash19enable_sm80_to_sm89INS1_16FlashAttnFwdSm80INS1_25CollectiveMainloopFwdSm80ILi8ELi1ELb0EN4cute5tupleIJNS5_1CILi128EEENS7_ILi32EEENS7_ILi256EEEEEELi256ENS_6half_tEfNS_4arch4Sm80ELb0ELb1ELb1ELb1ELb0ELb1ELb1ELb0EEENS1_21CollectiveEpilogueFwdINS6_IJS8_SA_S9_EEENS6_IJNS7_ILi1EEESI_SI_EEESC_SE_Li256ELb1ELb1ELb0ELb0EEENS1_19SingleTileSchedulerILb1ELb0ELb1ELi128EEEEEEEEEvNT_6ParamsE:
	.zero		1400


//--------------------- .nv.constant0._ZN7cutlass13device_kernelIN5flash19enable_sm80_to_sm89INS1_16FlashAttnFwdSm80INS1_25CollectiveMainloopFwdSm80ILi8ELi1ELb1EN4cute5tupleIJNS5_1CILi128EEENS7_ILi64EEENS7_ILi256EEEEEELi256ENS_6half_tEfNS_4arch4Sm80ELb1ELb0ELb1ELb0ELb0ELb0ELb1ELb0EEENS1_21CollectiveEpilogueFwdINS6_IJS8_SA_S9_EEENS6_IJNS7_ILi1EEESI_SI_EEESC_SE_Li256ELb0ELb1ELb0ELb0EEENS1_30DynamicPersistentTileSchedulerILi256ELi256ELb0ELb1ELb0EEEEEEEEEvNT_6ParamsE --------------------------
	.section	.nv.constant0._ZN7cutlass13device_kernelIN5flash19enable_sm80_to_sm89INS1_16FlashAttnFwdSm80INS1_25CollectiveMainloopFwdSm80ILi8ELi1ELb1EN4cute5tupleIJNS5_1CILi128EEENS7_ILi64EEENS7_ILi256EEEEEELi256ENS_6half_tEfNS_4arch4Sm80ELb1ELb0ELb1ELb0ELb0ELb0ELb1ELb0EEENS1_21CollectiveEpilogueFwdINS6_IJS8_SA_S9_EEENS6_IJNS7_ILi1EEESI_SI_EEESC_SE_Li256ELb0ELb1ELb0ELb0EEENS1_30DynamicPersistentTileSchedulerILi256ELi256ELb0ELb1ELb0EEEEEEEEEvNT_6ParamsE,"a",@progbits
	.sectionflags	@""
	.align	4
.nv.constant0._ZN7cutlass13device_kernelIN5flash19enable_sm80_to_sm89INS1_16FlashAttnFwdSm80INS1_25CollectiveMainloopFwdSm80ILi8ELi1ELb1EN4cute5tupleIJNS5_1CILi128EEENS7_ILi64EEENS7_ILi256EEEEEELi256ENS_6half_tEfNS_4arch4Sm80ELb1ELb0ELb1ELb0ELb0ELb0ELb1ELb0EEENS1_21CollectiveEpilogueFwdINS6_IJS8_SA_S9_EEENS6_IJNS7_ILi1EEESI_SI_EEESC_SE_Li256ELb0ELb1ELb0ELb0EEENS1_30DynamicPersistentTileSchedulerILi256ELi256ELb0ELb1ELb0EEEEEEEEEvNT_6ParamsE:
	.zero		1416


//--------------------- .nv.constant0._ZN7cutlass13device_kernelIN5flash19enable_sm80_to_sm89INS1_16FlashAttnFwdSm80INS1_25CollectiveMainloopFwdSm80ILi8ELi1ELb1EN4cute5tupleIJNS5_1CILi128EEENS7_ILi64EEENS7_ILi256EEEEEELi256ENS_6half_tEfNS_4arch4Sm80ELb1ELb0ELb1ELb1ELb0ELb0ELb1ELb0EEENS1_21CollectiveEpilogueFwdINS6_IJS8_SA_S9_EEENS6_IJNS7_ILi1EEESI_SI_EEESC_SE_Li256ELb1ELb1ELb0ELb0EEENS1_19SingleTileSchedulerILb1ELb0ELb1ELi128EEEEEEEEEvNT_6ParamsE --------------------------
	.section	.nv.constant0._ZN7cutlass13device_kernelIN5flash19enable_sm80_to_sm89INS1_16FlashAttnFwdSm80INS1_25CollectiveMainloopFwdSm80ILi8ELi1ELb1EN4cute5tupleIJNS5_1CILi128EEENS7_ILi64EEENS7_ILi256EEEEEELi256ENS_6half_tEfNS_4arch4Sm80ELb1ELb0ELb1ELb1ELb0ELb0ELb1ELb0EEENS1_21CollectiveEpilogueFwdINS6_IJS8_SA_S9_EEENS6_IJNS7_ILi1EEESI_SI_EEESC_SE_Li256ELb1ELb1ELb0ELb0EEENS1_19SingleTileSchedulerILb1ELb0ELb1ELi128EEEEEEEEEvNT_6ParamsE,"a",@progbits
	.sectionflags	@""
	.align	4
.nv.constant0._ZN7cutlass13device_kernelIN5flash19enable_sm80_to_sm89INS1_16FlashAttnFwdSm80INS1_25CollectiveMainloopFwdSm80ILi8ELi1ELb1EN4cute5tupleIJNS5_1CILi128EEENS7_ILi64EEENS7_ILi256EEEEEELi256ENS_6half_tEfNS_4arch4Sm80ELb1ELb0ELb1ELb1ELb0ELb0ELb1ELb0EEENS1_21CollectiveEpilogueFwdINS6_IJS8_SA_S9_EEENS6_IJNS7_ILi1EEESI_SI_EEESC_SE_Li256ELb1ELb1ELb0ELb0EEENS1_19SingleTileSchedulerILb1ELb0ELb1ELi128EEEEEEEEEvNT_6ParamsE:
	.zero		1400


//--------------------- .nv.constant0._ZN7cutlass13device_kernelIN5flash19enable_sm80_to_sm89INS1_16FlashAttnFwdSm80INS1_25CollectiveMainloopFwdSm80ILi8ELi1ELb0EN4cute5tupleIJNS5_1CILi128EEENS7_ILi32EEENS7_ILi256EEEEEELi256ENS_6half_tEfNS_4arch4Sm80ELb1ELb0ELb1ELb1ELb0ELb1ELb1ELb0EEENS1_21CollectiveEpilogueFwdINS6_IJS8_SA_S9_EEENS6_IJNS7_ILi1EEESI_SI_EEESC_SE_Li256ELb1ELb1ELb0ELb0EEENS1_19SingleTileSchedulerILb1ELb0ELb1ELi128EEEEEEEEEvNT_6ParamsE --------------------------
	.section	.nv.constant0._ZN7cutlass13device_kernelIN5flash19enable_sm80_to_sm89INS1_16FlashAttnFwdSm80INS1_25CollectiveMainloopFwdSm80ILi8ELi1ELb0EN4cute5tupleIJNS5_1CILi128EEENS7_ILi32EEENS7_ILi256EEEEEELi256ENS_6half_tEfNS_4arch4Sm80ELb1ELb0ELb1ELb1ELb0ELb1ELb1ELb0EEENS1_21CollectiveEpilogueFwdINS6_IJS8_SA_S9_EEENS6_IJNS7_ILi1EEESI_SI_EEESC_SE_Li256ELb1ELb1ELb0ELb0EEENS1_19SingleTileSchedulerILb1ELb0ELb1ELi128EEEEEEEEEvNT_6ParamsE,"a",@progbits
	.sectionflags	@""
	.align	4
.nv.constant0._ZN7cutlass13device_kernelIN5flash19enable_sm80_to_sm89INS1_16FlashAttnFwdSm80INS1_25CollectiveMainloopFwdSm80ILi8ELi1ELb0EN4cute5tupleIJNS5_1CILi128EEENS7_ILi32EEENS7_ILi256EEEEEELi256ENS_6half_tEfNS_4arch4Sm80ELb1ELb0ELb1ELb1ELb0ELb1ELb1ELb0EEENS1_21CollectiveEpilogueFwdINS6_IJS8_SA_S9_EEENS6_IJNS7_ILi1EEESI_SI_EEESC_SE_Li256ELb1ELb1ELb0ELb0EEENS1_19SingleTileSchedulerILb1ELb0ELb1ELi128EEEEEEEEEvNT_6ParamsE:
	.zero		1400


//--------------------- .nv.constant0._ZN7cutlass13device_kernelIN5flash19enable_sm80_to_sm89INS1_16FlashAttnFwdSm80INS1_25CollectiveMainloopFwdSm80ILi8ELi1ELb0EN4cute5tupleIJNS5_1CILi128EEENS7_ILi96EEENS7_ILi256EEEEEELi256ENS_6half_tEfNS_4arch4Sm80ELb0ELb0ELb1ELb0ELb0ELb0ELb1ELb0EEENS1_21CollectiveEpilogueFwdINS6_IJS8_SA_S9_EEENS6_IJNS7_ILi1EEESI_SI_EEESC_SE_Li256ELb0ELb1ELb0ELb0EEENS1_19SingleTileSchedulerILb0ELb0ELb1ELi128EEEEEEEEEvNT_6ParamsE --------------------------
	.section	.nv.constant0._ZN7cutlass13device_kernelIN5flash19enable_sm80_to_sm89INS1_16FlashAttnFwdSm80INS1_25CollectiveMainloopFwdSm80ILi8ELi1ELb0EN4cute5tupleIJNS5_1CILi128EEENS7_ILi96EEENS7_ILi256EEEEEELi256ENS_6half_tEfNS_4arch4Sm80ELb0ELb0ELb1ELb0ELb0ELb0ELb1ELb0EEENS1_21CollectiveEpilogueFwdINS6_IJS8_SA_S9_EEENS6_IJNS7_ILi1EEESI_SI_EEESC_SE_Li256ELb0ELb1ELb0ELb0EEENS1_19SingleTileSchedulerILb0ELb0ELb1ELi128EEEEEEEEEvNT_6ParamsE,"a",@progbits
	.sectionflags	@""
	.align	4
.nv.constant0._ZN7cutlass13device_kernelIN5flash19enable_sm80_to_sm89INS1_16FlashAttnFwdSm80INS1_25CollectiveMainloopFwdSm80ILi8ELi1ELb0EN4cute5tupleIJNS5_1CILi128EEENS7_ILi96EEENS7_ILi256EEEEEELi256ENS_6half_tEfNS_4arch4Sm80ELb0ELb0ELb1ELb0ELb0ELb0ELb1ELb0EEENS1_21CollectiveEpilogueFwdINS6_IJS8_SA_S9_EEENS6_IJNS7_ILi1EEESI_SI_EEESC_SE_Li256ELb0ELb1ELb0ELb0EEENS1_19SingleTileSchedulerILb0ELb0ELb1ELi128EEEEEEEEEvNT_6ParamsE:
	.zero		1400


//--------------------- .nv.constant0._ZN7cutlass13device_kernelIN5flash19enable_sm80_to_sm89INS1_16FlashAttnFwdSm80INS1_25CollectiveMainloopFwdSm80ILi8ELi1ELb0EN4cute5tupleIJNS5_1CILi128EEENS7_ILi96EEENS7_ILi256EEEEEELi256ENS_6half_tEfNS_4arch4Sm80ELb0ELb0ELb1ELb1ELb0ELb0ELb1ELb0EEENS1_21CollectiveEpilogueFwdINS6_IJS8_SA_S9_EEENS6_IJNS7_ILi1EEESI_SI_EEESC_SE_Li256ELb1ELb1ELb0ELb0EEENS1_19SingleTileSchedulerILb1ELb0ELb1ELi128EEEEEEEEEvNT_6ParamsE --------------------------
	.section	.nv.constant0._ZN7cutlass13device_kernelIN5flash19enable_sm80_to_sm89INS1_16FlashAttnFwdSm80INS1_25CollectiveMainloopFwdSm80ILi8ELi1ELb0EN4cute5tupleIJNS5_1CILi128EEENS7_ILi96EEENS7_ILi256EEEEEELi256ENS_6half_tEfNS_4arch4Sm80ELb0ELb0ELb1ELb1ELb0ELb0ELb1ELb0EEENS1_21CollectiveEpilogueFwdINS6_IJS8_SA_S9_EEENS6_IJNS7_ILi1EEESI_SI_EEESC_SE_Li256ELb1ELb1ELb0ELb0EEENS1_19SingleTileSchedulerILb1ELb0ELb1ELi128EEEEEEEEEvNT_6ParamsE,"a",@progbits
	.sectionflags	@""
	.align	4
.nv.constant0._ZN7cutlass13device_kernelIN5flash19enable_sm80_to_sm89INS1_16FlashAttnFwdSm80INS1_25CollectiveMainloopFwdSm80ILi8ELi1ELb0EN4cute5tupleIJNS5_1CILi128EEENS7_ILi96EEENS7_ILi256EEEEEELi256ENS_6half_tEfNS_4arch4Sm80ELb0ELb0ELb1ELb1ELb0ELb0ELb1ELb0EEENS1_21CollectiveEpilogueFwdINS6_IJS8_SA_S9_EEENS6_IJNS7_ILi1EEESI_SI_EEESC_SE_Li256ELb1ELb1ELb0ELb0EEENS1_19SingleTileSchedulerILb1ELb0ELb1ELi128EEEEEEEEEvNT_6ParamsE:
	.zero		1400


//--------------------- .nv.constant0._ZN7cutlass13device_kernelIN5flash19enable_sm80_to_sm89INS1_16FlashAttnFwdSm80INS1_25CollectiveMainloopFwdSm80ILi8ELi1ELb0EN4cute5tupleIJNS5_1CILi128EEENS7_ILi48EEENS7_ILi256EEEEEELi256ENS_6half_tEfNS_4arch4Sm80ELb0ELb0ELb1ELb1ELb0ELb1ELb1ELb0EEENS1_21CollectiveEpilogueFwdINS6_IJS8_SA_S9_EEENS6_IJNS7_ILi1EEESI_SI_EEESC_SE_Li256ELb1ELb1ELb0ELb0EEENS1_19SingleTileSchedulerILb1ELb0ELb1ELi128EEEEEEEEEvNT_6ParamsE --------------------------
	.section	.nv.constant0._ZN7cutlass13device_kernelIN5flash19enable_sm80_to_sm89INS1_16FlashAttnFwdSm80INS1_25CollectiveMainloopFwdSm80ILi8ELi1ELb0EN4cute5tupleIJNS5_1CILi128EEENS7_ILi48EEENS7_ILi256EEEEEELi256ENS_6half_tEfNS_4arch4Sm80ELb0ELb0ELb1ELb1ELb0ELb1ELb1ELb0EEENS1_21CollectiveEpilogueFwdINS6_IJS8_SA_S9_EEENS6_IJNS7_ILi1EEESI_SI_EEESC_SE_Li256ELb1ELb1ELb0ELb0EEENS1_19SingleTileSchedulerILb1ELb0ELb1ELi128EEEEEEEEEvNT_6ParamsE,"a",@progbits
	.sectionflags	@""
	.align	4
.nv.constant0._ZN7cutlass13device_kernelIN5flash19enable_sm80_to_sm89INS1_16FlashAttnFwdSm80INS1_25CollectiveMainloopFwdSm80ILi8ELi1ELb0EN4cute5tupleIJNS5_1CILi128EEENS7_ILi48EEENS7_ILi256EEEEEELi256ENS_6half_tEfNS_4arch4Sm80ELb0ELb0ELb1ELb1ELb0ELb1ELb1ELb0EEENS1_21CollectiveEpilogueFwdINS6_IJS8_SA_S9_EEENS6_IJNS7_ILi1EEESI_SI_EEESC_SE_Li256ELb1ELb1ELb0ELb0EEENS1_19SingleTileSchedulerILb1ELb0ELb1ELi128EEEEEEEEEvNT_6ParamsE:
	.zero		1400


//--------------------- .nv.constant0._ZN7cutlass13device_kernelIN5flash19enable_sm80_to_sm89INS1_16FlashAttnFwdSm80INS1_25CollectiveMainloopFwdSm80ILi8ELi1ELb0EN4cute5tupleIJNS5_1CILi128EEENS7_ILi64EEENS7_ILi256EEEEEELi256ENS_6half_tEfNS_4arch4Sm80ELb0ELb1ELb1ELb0ELb0ELb0ELb1ELb0EEENS1_21CollectiveEpilogueFwdINS6_IJS8_SA_S9_EEENS6_IJNS7_ILi1EEESI_SI_EEESC_SE_Li256ELb0ELb1ELb0ELb0EEENS1_19SingleTileSchedulerILb0ELb0ELb1ELi128EEEEEEEEEvNT_6ParamsE --------------------------
	.section	.nv.constant0._ZN7cutlass13device_kernelIN5flash19enable_sm80_to_sm89INS1_16FlashAttnFwdSm80INS1_25CollectiveMainloopFwdSm80ILi8ELi1ELb0EN4cute5tupleIJNS5_1CILi128EEENS7_ILi64EEENS7_ILi256EEEEEELi256ENS_6half_tEfNS_4arch4Sm80ELb0ELb1ELb1ELb0ELb0ELb0ELb1ELb0EEENS1_21CollectiveEpilogueFwdINS6_IJS8_SA_S9_EEENS6_IJNS7_ILi1EEESI_SI_EEESC_SE_Li256ELb0ELb1ELb0ELb0EEENS1_19SingleTileSchedulerILb0ELb0ELb1ELi128EEEEEEEEEvNT_6ParamsE,"a",@progbits
	.sectionflags	@""
	.align	4
.nv.constant0._ZN7cutlass13device_kernelIN5flash19enable_sm80_to_sm89INS1_16FlashAttnFwdSm80INS1_25CollectiveMainloopFwdSm80ILi8ELi1ELb0EN4cute5tupleIJNS5_1CILi128EEENS7_ILi64EEENS7_ILi256EEEEEELi256ENS_6half_tEfNS_4arch4Sm80ELb0ELb1ELb1ELb0ELb0ELb0ELb1ELb0EEENS1_21CollectiveEpilogueFwdINS6_IJS8_SA_S9_EEENS6_IJNS7_ILi1EEESI_SI_EEESC_SE_Li256ELb0ELb1ELb0ELb0EEENS1_19SingleTileSchedulerILb0ELb0ELb1ELi128EEEEEEEEEvNT_6ParamsE:
	.zero		1400


//--------------------- .nv.constant0._ZN7cutlass13device_kernelIN5flash19enable_sm80_to_sm89INS1_16FlashAttnFwdSm80INS1_25CollectiveMainloopFwdSm80ILi8ELi1ELb0EN4cute5tupleIJNS5_1CILi128EEENS7_ILi64EEENS7_ILi256EEEEEELi256ENS_6half_tEfNS_4arch4Sm80ELb0ELb1ELb1ELb1ELb0ELb0ELb1ELb0EEENS1_21CollectiveEpilogueFwdINS6_IJS8_SA_S9_EEENS6_IJNS7_ILi1EEESI_SI_EEESC_SE_Li256ELb1ELb1ELb0ELb0EEENS1_19SingleTileSchedulerILb1ELb0ELb1ELi128EEEEEEEEEvNT_6ParamsE --------------------------
	.section	.nv.constant0._ZN7cutlass13device_kernelIN5flash19enable_sm80_to_sm89INS1_16FlashAttnFwdSm80INS1_25CollectiveMainloopFwdSm80ILi8ELi1ELb0EN4cute5tupleIJNS5_1CILi128EEENS7_ILi64EEENS7_ILi256EEEEEELi256ENS_6half_tEfNS_4arch4Sm80ELb0ELb1ELb1ELb1ELb0ELb0ELb1ELb0EEENS1_21CollectiveEpilogueFwdINS6_IJS8_SA_S9_EEENS6_IJNS7_ILi1EEESI_SI_EEESC_SE_Li256ELb1ELb1ELb0ELb0EEENS1_19SingleTileSchedulerILb1ELb0ELb1ELi128EEEEEEEEEvNT_6ParamsE,"a",@progbits
	.sectionflags	@""
	.align	4
.nv.constant0._ZN7cutlass13device_kernelIN5flash19enable_sm80_to_sm89INS1_16FlashAttnFwdSm80INS1_25CollectiveMainloopFwdSm80ILi8ELi1ELb0EN4cute5tupleIJNS5_1CILi128EEENS7_ILi64EEENS7_ILi256EEEEEELi256ENS_6half_tEfNS_4arch4Sm80ELb0ELb1ELb1ELb1ELb0ELb0ELb1ELb0EEENS1_21CollectiveEpilogueFwdINS6_IJS8_SA_S9_EEENS6_IJNS7_ILi1EEESI_SI_EEESC_SE_Li256ELb1ELb1ELb0ELb0EEENS1_19SingleTileSchedulerILb1ELb0ELb1ELi128EEEEEEEEEvNT_6ParamsE:
	.zero		1400


//--------------------- .nv.constant0._ZN7cutlass13device_kernelIN5flash19enable_sm80_to_sm89INS1_16FlashAttnFwdSm80INS1_25CollectiveMainloopFwdSm80ILi8ELi1ELb0EN4cute5tupleIJNS5_1CILi128EEENS7_ILi48EEENS7_ILi256EEEEEELi256ENS_6half_tEfNS_4arch4Sm80ELb0ELb1ELb1ELb1ELb0ELb1ELb1ELb0EEENS1_21CollectiveEpilogueFwdINS6_IJS8_SA_S9_EEENS6_IJNS7_ILi1EEESI_SI_EEESC_SE_Li256ELb1ELb1ELb0ELb0EEENS1_19SingleTileSchedulerILb1ELb0ELb1ELi128EEEEEEEEEvNT_6ParamsE --------------------------
	.section	.nv.constant0._ZN7cutlass13device_kernelIN5flash19enable_sm80_to_sm89INS1_16FlashAttnFwdSm80INS1_25CollectiveMainloopFwdSm80ILi8ELi1ELb0EN4cute5tupleIJNS5_1CILi128EEENS7_ILi48EEENS7_ILi256EEEEEELi256ENS_6half_tEfNS_4arch4Sm80ELb0ELb1ELb1ELb1ELb0ELb1ELb1ELb0EEENS1_21CollectiveEpilogueFwdINS6_IJS8_SA_S9_EEENS6_IJNS7_ILi1EEESI_SI_EEESC_SE_Li256ELb1ELb1ELb0ELb0EEENS1_19SingleTileSchedulerILb1ELb0ELb1ELi128EEEEEEEEEvNT_6ParamsE,"a",@progbits
	.sectionflags	@""
	.align	4
.nv.constant0._ZN7cutlass13device_kernelIN5flash19enable_sm80_to_sm89INS1_16FlashAttnFwdSm80INS1_25CollectiveMainloopFwdSm80ILi8ELi1ELb0EN4cute5tupleIJNS5_1CILi128EEENS7_ILi48EEENS7_ILi256EEEEEELi256ENS_6half_tEfNS_4arch4Sm80ELb0ELb1ELb1ELb1ELb0ELb1ELb1ELb0EEENS1_21CollectiveEpilogueFwdINS6_IJS8_SA_S9_EEENS6_IJNS7_ILi1EEESI_SI_EEESC_SE_Li256ELb1ELb1ELb0ELb0EEENS1_19SingleTileSchedulerILb1ELb0ELb1ELi128EEEEEEEEEvNT_6ParamsE:
	.zero		1400


//--------------------- .nv.constant0._ZN7cutlass13device_kernelIN5flash19enable_sm80_to_sm89INS1_16FlashAttnFwdSm80INS1_25CollectiveMainloopFwdSm80ILi8ELi1ELb0EN4cute5tupleIJNS5_1CILi128EEENS7_ILi96EEENS7_ILi256EEEEEELi256ENS_6half_tEfNS_4arch4Sm80ELb1ELb0ELb1ELb0ELb0ELb0ELb1ELb0EEENS1_21CollectiveEpilogueFwdINS6_IJS8_SA_S9_EEENS6_IJNS7_ILi1EEESI_SI_EEESC_SE_Li256ELb0ELb1ELb0ELb0EEENS1_30DynamicPersistentTileSchedulerILi256ELi256ELb0ELb1ELb0EEEEEEEEEvNT_6ParamsE --------------------------
	.section	.nv.constant0._ZN7cutlass13device_kernelIN5flash19enable_sm80_to_sm89INS1_16FlashAttnFwdSm80INS1_25CollectiveMainloopFwdSm80ILi8ELi1ELb0EN4cute5tupleIJNS5_1CILi128EEENS7_ILi96EEENS7_ILi256EEEEEELi256ENS_6half_tEfNS_4arch4Sm80ELb1ELb0ELb1ELb0ELb0ELb0ELb1ELb0EEENS1_21CollectiveEpilogueFwdINS6_IJS8_SA_S9_EEENS6_IJNS7_ILi1EEESI_SI_EEESC_SE_Li256ELb0ELb1ELb0ELb0EEENS1_30DynamicPersistentTileSchedulerILi256ELi256ELb0ELb1ELb0EEEEEEEEEvNT_6ParamsE,"a",@progbits
	.sectionflags	@""
	.align	4
.nv.constant0._ZN7cutlass13device_kernelIN5flash19enable_sm80_to_sm89INS1_16FlashAttnFwdSm80INS1_25CollectiveMainloopFwdSm80ILi8ELi1ELb0EN4cute5tupleIJNS5_1CILi128EEENS7_ILi96EEENS7_ILi256EEEEEELi256ENS_6half_tEfNS_4arch4Sm80ELb1ELb0ELb1ELb0ELb0ELb0ELb1ELb0EEENS1_21CollectiveEpilogueFwdINS6_IJS8_SA_S9_EEENS6_IJNS7_ILi1EEESI_SI_EEESC_SE_Li256ELb0ELb1ELb0ELb0EEENS1_30DynamicPersistentTileSchedulerILi256ELi256ELb0ELb1ELb0EEEEEEEEEvNT_6ParamsE:
	.zero		1416


//--------------------- .nv.constant0._ZN7cutlass13device_kernelIN5flash19enable_sm80_to_sm89INS1_16FlashAttnFwdSm80INS1_25CollectiveMainloopFwdSm80ILi8ELi1ELb0EN4cute5tupleIJNS5_1CILi128EEENS7_ILi96EEENS7_ILi256EEEEEELi256ENS_6half_tEfNS_4arch4Sm80ELb1ELb0ELb1ELb1ELb0ELb0ELb1ELb0EEENS1_21CollectiveEpilogueFwdINS6_IJS8_SA_S9_EEENS6_IJNS7_ILi1EEESI_SI_EEESC_SE_Li256ELb1ELb1ELb0ELb0EEENS1_19SingleTileSchedulerILb1ELb0ELb1ELi128EEEEEEEEEvNT_6ParamsE --------------------------
	.section	.nv.constant0._ZN7cutlass13device_kernelIN5flash19enable_sm80_to_sm89INS1_16FlashAttnFwdSm80INS1_25CollectiveMainloopFwdSm80ILi8ELi1ELb0EN4cute5tupleIJNS5_1CILi128EEENS7_ILi96EEENS7_ILi256EEEEEELi256ENS_6half_tEfNS_4arch4Sm80ELb1ELb0ELb1ELb1ELb0ELb0ELb1ELb0EEENS1_21CollectiveEpilogueFwdINS6_IJS8_SA_S9_EEENS6_IJNS7_ILi1EEESI_SI_EEESC_SE_Li256ELb1ELb1ELb0ELb0EEENS1_19SingleTileSchedulerILb1ELb0ELb1ELi128EEEEEEEEEvNT_6ParamsE,"a",@progbits
	.sectionflags	@""
	.align	4
.nv.constant0._ZN7cutlass13device_kernelIN5flash19enable_sm80_to_sm89INS1_16FlashAttnFwdSm80INS1_25CollectiveMainloopFwdSm80ILi8ELi1ELb0EN4cute5tupleIJNS5_1CILi128EEENS7_ILi96EEENS7_ILi256EEEEEELi256ENS_6half_tEfNS_4arch4Sm80ELb1ELb0ELb1ELb1ELb0ELb0ELb1ELb0EEENS1_21CollectiveEpilogueFwdINS6_IJS8_SA_S9_EEENS6_IJNS7_ILi1EEESI_SI_EEESC_SE_Li256ELb1ELb1ELb0ELb0EEENS1_19SingleTileSchedulerILb1ELb0ELb1ELi128EEEEEEEEEvNT_6ParamsE:
	.zero		1400


//--------------------- .nv.constant0._ZN7cutlass13device_kernelIN5flash19enable_sm80_to_sm89INS1_16FlashAttnFwdSm80INS1_25CollectiveMainloopFwdSm80ILi8ELi1ELb0EN4cute5tupleIJNS5_1CILi128EEENS7_ILi48EEENS7_ILi256EEEEEELi256ENS_6half_tEfNS_4arch4Sm80ELb1ELb0ELb1ELb1ELb0ELb1ELb1ELb0EEENS1_21CollectiveEpilogueFwdINS6_IJS8_SA_S9_EEENS6_IJNS7_ILi1EEESI_SI_EEESC_SE_Li256ELb1ELb1ELb0ELb0EEENS1_19SingleTileSchedulerILb1ELb0ELb1ELi128EEEEEEEEEvNT_6ParamsE --------------------------
	.section	.nv.constant0._ZN7cutlass13device_kernelIN5flash19enable_sm80_to_sm89INS1_16FlashAttnFwdSm80INS1_25CollectiveMainloopFwdSm80ILi8ELi1ELb0EN4cute5tupleIJNS5_1CILi128EEENS7_ILi48EEENS7_ILi256EEEEEELi256ENS_6half_tEfNS_4arch4Sm80ELb1ELb0ELb1ELb1ELb0ELb1ELb1ELb0EEENS1_21CollectiveEpilogueFwdINS6_IJS8_SA_S9_EEENS6_IJNS7_ILi1EEESI_SI_EEESC_SE_Li256ELb1ELb1ELb0ELb0EEENS1_19SingleTileSchedulerILb1ELb0ELb1ELi128EEEEEEEEEvNT_6ParamsE,"a",@progbits
	.sectionflags	@""
	.align	4
.nv.constant0._ZN7cutlass13device_kernelIN5flash19enable_sm80_to_sm89INS1_16FlashAttnFwdSm80INS1_25CollectiveMainloopFwdSm80ILi8ELi1ELb0EN4cute5tupleIJNS5_1CILi128EEENS7_ILi48EEENS7_ILi256EEEEEELi256ENS_6half_tEfNS_4arch4Sm80ELb1ELb0ELb1ELb1ELb0ELb1ELb1ELb0EEENS1_21CollectiveEpilogueFwdINS6_IJS8_SA_S9_EEENS6_IJNS7_ILi1EEESI_SI_EEESC_SE_Li256ELb1ELb1ELb0ELb0EEENS1_19SingleTileSchedulerILb1ELb0ELb1ELi128EEEEEEEEEvNT_6ParamsE:
	.zero		1400


//--------------------- .nv.constant0._ZN7cutlass13device_kernelIN5flash19enable_sm80_to_sm89INS1_16FlashAttnFwdSm80INS1_25CollectiveMainloopFwdSm80ILi8ELi1ELb1EN4cute5tupleIJNS5_1CILi128EEENS7_ILi64EEENS7_ILi256EEEEEELi256ENS_6half_tEfNS_4arch4Sm80ELb0ELb0ELb0ELb0ELb0ELb0ELb1ELb0EEENS1_21CollectiveEpilogueFwdINS6_IJS8_SA_S9_EEENS6_IJNS7_ILi1EEESI_SI_EEESC_SE_Li256ELb0ELb1ELb0ELb0EEENS1_19SingleTileSchedulerILb0ELb0ELb1ELi128EEEEEEEEEvNT_6ParamsE --------------------------
	.section	.nv.constant0._ZN7cutlass13device_kernelIN5flash19enable_sm80_to_sm89INS1_16FlashAttnFwdSm80INS1_25CollectiveMainloopFwdSm80ILi8ELi1ELb1EN4cute5tupleIJNS5_1CILi128EEENS7_ILi64EEENS7_ILi256EEEEEELi256ENS_6half_tEfNS_4arch4Sm80ELb0ELb0ELb0ELb0ELb0ELb0ELb1ELb0EEENS1_21CollectiveEpilogueFwdINS6_IJS8_SA_S9_EEENS6_IJNS7_ILi1EEESI_SI_EEESC_SE_Li256ELb0ELb1ELb0ELb0EEENS1_19SingleTileSchedulerILb0ELb0ELb1ELi128EEEEEEEEEvNT_6ParamsE,"a",@progbits
	.sectionflags	@""
	.align	4
.nv.constant0._ZN7cutlass13device_kernelIN5flash19enable_sm80_to_sm89INS1_16FlashAttnFwdSm80INS1_25CollectiveMainloopFwdSm80ILi8ELi1ELb1EN4cute5tupleIJNS5_1CILi128EEENS7_ILi64EEENS7_ILi256EEEEEELi256ENS_6half_tEfNS_4arch4Sm80ELb0ELb0ELb0ELb0ELb0ELb0ELb1ELb0EEENS1_21CollectiveEpilogueFwdINS6_IJS8_SA_S9_EEENS6_IJNS7_ILi1EEESI_SI_EEESC_SE_Li256ELb0ELb1ELb0ELb0EEENS1_19SingleTileSchedulerILb0ELb0ELb1ELi128EEEEEEEEEvNT_6ParamsE:
	.zero		1400


//--------------------- .nv.constant0._ZN7cutlass13device_kernelIN5flash19enable_sm80_to_sm89INS1_16FlashAttnFwdSm80INS1_25CollectiveMainloopFwdSm80ILi8ELi1ELb1EN4cute5tupleIJNS5_1CILi128EEENS7_ILi64EEENS7_ILi256EEEEEELi256ENS_6half_tEfNS_4arch4Sm80ELb0ELb0ELb0ELb1ELb0ELb0ELb1ELb0EEENS1_21CollectiveEpilogueFwdINS6_IJS8_SA_S9_EEENS6_IJNS7_ILi1EEESI_SI_EEESC_SE_Li256ELb1ELb1ELb0ELb0EEENS1_19SingleTileSchedulerILb1ELb0ELb1ELi128EEEEEEEEEvNT_6ParamsE --------------------------
	.section	.nv.constant0._ZN7cutlass13device_kernelIN5flash19enable_sm80_to_sm89INS1_16FlashAttnFwdSm80INS1_25CollectiveMainloopFwdSm80ILi8ELi1ELb1EN4cute5tupleIJNS5_1CILi128EEENS7_ILi64EEENS7_ILi256EEEEEELi256ENS_6half_tEfNS_4arch4Sm80ELb0ELb0ELb0ELb1ELb0ELb0ELb1ELb0EEENS1_21CollectiveEpilogueFwdINS6_IJS8_SA_S9_EEENS6_IJNS7_ILi1EEESI_SI_EEESC_SE_Li256ELb1ELb1ELb0ELb0EEENS1_19SingleTileSchedulerILb1ELb0ELb1ELi128EEEEEEEEEvNT_6ParamsE,"a",@progbits
	.sectionflags	@""
	.align	4
.nv.constant0._ZN7cutlass13device_kernelIN5flash19enable_sm80_to_sm89INS1_16FlashAttnFwdSm80INS1_25CollectiveMainloopFwdSm80ILi8ELi1ELb1EN4cute5tupleIJNS5_1CILi128EEENS7_ILi64EEENS7_ILi256EEEEEELi256ENS_6half_tEfNS_4arch4Sm80ELb0ELb0ELb0ELb1ELb0ELb0ELb1ELb0EEENS1_21CollectiveEpilogueFwdINS6_IJS8_SA_S9_EEENS6_IJNS7_ILi1EEESI_SI_EEESC_SE_Li256ELb1ELb1ELb0ELb0EEENS1_19SingleTileSchedulerILb1ELb0ELb1ELi128EEEEEEEEEvNT_6ParamsE:
	.zero		1400


//--------------------- .nv.constant0._ZN7cutlass13device_kernelIN5flash19enable_sm80_to_sm89INS1_16FlashAttnFwdSm80INS1_25CollectiveMainloopFwdSm80ILi8ELi1ELb0EN4cute5tupleIJNS5_1CILi128EEENS7_ILi32EEENS7_ILi256EEEEEELi256ENS_6half_tEfNS_4arch4Sm80ELb0ELb0ELb0ELb1ELb0ELb1ELb1ELb0EEENS1_21CollectiveEpilogueFwdINS6_IJS8_SA_S9_EEENS6_IJNS7_ILi1EEESI_SI_EEESC_SE_Li256ELb1ELb1ELb0ELb0EEENS1_19SingleTileSchedulerILb1ELb0ELb1ELi128EEEEEEEEEvNT_6ParamsE --------------------------
	.section	.nv.constant0._ZN7cutlass13device_kernelIN5flash19enable_sm80_to_sm89INS1_16FlashAttnFwdSm80INS1_25CollectiveMainloopFwdSm80ILi8ELi1ELb0EN4cute5tupleIJNS5_1CILi128EEENS7_ILi32EEENS7_ILi256EEEEEELi256ENS_6half_tEfNS_4arch4Sm80ELb0ELb0ELb0ELb1ELb0ELb1ELb1ELb0EEENS1_21CollectiveEpilogueFwdINS6_IJS8_SA_S9_EEENS6_IJNS7_ILi1EEESI_SI_EEESC_SE_Li256ELb1ELb1ELb0ELb0EEENS1_19SingleTileSchedulerILb1ELb0ELb1ELi128EEEEEEEEEvNT_6ParamsE,"a",@progbits
	.sectionflags	@""
	.align	4
.nv.constant0._ZN7cutlass13device_kernelIN5flash19enable_sm80_to_sm89INS1_16FlashAttnFwdSm80INS1_25CollectiveMainloopFwdSm80ILi8ELi1ELb0EN4cute5tupleIJNS5_1CILi128EEENS7_ILi32EEENS7_ILi256EEEEEELi256ENS_6half_tEfNS_4arch4Sm80ELb0ELb0ELb0ELb1ELb0ELb1ELb1ELb0EEENS1_21CollectiveEpilogueFwdINS6_IJS8_SA_S9_EEENS6_IJNS7_ILi1EEESI_SI_EEESC_SE_Li256ELb1ELb1ELb0ELb0EEENS1_19SingleTileSchedulerILb1ELb0ELb1ELi128EEEEEEEEEvNT_6ParamsE:
	.zero		1400


//--------------------- .nv.constant0._ZN7cutlass13device_kernelIN5flash19enable_sm80_to_sm89INS1_16FlashAttnFwdSm80INS1_25CollectiveMainloopFwdSm80ILi8ELi1ELb1EN4cute5tupleIJNS5_1CILi128EEENS7_ILi48EEENS7_ILi256EEEEEELi256ENS_6half_tEfNS_4arch4Sm80ELb0ELb1ELb0ELb0ELb0ELb0ELb1ELb0EEENS1_21CollectiveEpilogueFwdINS6_IJS8_SA_S9_EEENS6_IJNS7_ILi1EEESI_SI_EEESC_SE_Li256ELb0ELb1ELb0ELb0EEENS1_19SingleTileSchedulerILb0ELb0ELb1ELi128EEEEEEEEEvNT_6ParamsE --------------------------
	.section	.nv.constant0._ZN7cutlass13device_kernelIN5flash19enable_sm80_to_sm89INS1_16FlashAttnFwdSm80INS1_25CollectiveMainloopFwdSm80ILi8ELi1ELb1EN4cute5tupleIJNS5_1CILi128EEENS7_ILi48EEENS7_ILi256EEEEEELi256ENS_6half_tEfNS_4arch4Sm80ELb0ELb1ELb0ELb0ELb0ELb0ELb1ELb0EEENS1_21CollectiveEpilogueFwdINS6_IJS8_SA_S9_EEENS6_IJNS7_ILi1EEESI_SI_EEESC_SE_Li256ELb0ELb1ELb0ELb0EEENS1_19SingleTileSchedulerILb0ELb0ELb1ELi128EEEEEEEEEvNT_6ParamsE,"a",@progbits
	.sectionflags	@""
	.align	4
.nv.constant0._ZN7cutlass13device_kernelIN5flash19enable_sm80_to_sm89INS1_16FlashAttnFwdSm80INS1_25CollectiveMainloopFwdSm80ILi8ELi1ELb1EN4cute5tupleIJNS5_1CILi128EEENS7_ILi48EEENS7_ILi256EEEEEELi256ENS_6half_tEfNS_4arch4Sm80ELb0ELb1ELb0ELb0ELb0ELb0ELb1ELb0EEENS1_21CollectiveEpilogueFwdINS6_IJS8_SA_S9_EEENS6_IJNS7_ILi1EEESI_SI_EEESC_SE_Li256ELb0ELb1ELb0ELb0EEENS1_19SingleTileSchedulerILb0ELb0ELb1ELi128EEEEEEEEEvNT_6ParamsE:
	.zero		1400


//--------------------- .nv.constant0._ZN7cutlass13device_kernelIN5flash19enable_sm80_to_sm89INS1_16FlashAttnFwdSm80INS1_25CollectiveMainloopFwdSm80ILi8ELi1ELb1EN4cute5tupleIJNS5_1CILi128EEENS7_ILi48EEENS7_ILi256EEEEEELi256ENS_6half_tEfNS_4arch4Sm80ELb0ELb1ELb0ELb1ELb0ELb0ELb1ELb0EEENS1_21CollectiveEpilogueFwdINS6_IJS8_SA_S9_EEENS6_IJNS7_ILi1EEESI_SI_EEESC_SE_Li256ELb1ELb1ELb0ELb0EEENS1_19SingleTileSchedulerILb1ELb0ELb1ELi128EEEEEEEEEvNT_6ParamsE --------------------------
	.section	.nv.constant0._ZN7cutlass13device_kernelIN5flash19enable_sm80_to_sm89INS1_16FlashAttnFwdSm80INS1_25CollectiveMainloopFwdSm80ILi8ELi1ELb1EN4cute5tupleIJNS5_1CILi128EEENS7_ILi48EEENS7_ILi256EEEEEELi256ENS_6half_tEfNS_4arch4Sm80ELb0ELb1ELb0ELb1ELb0ELb0ELb1ELb0EEENS1_21CollectiveEpilogueFwdINS6_IJS8_SA_S9_EEENS6_IJNS7_ILi1EEESI_SI_EEESC_SE_Li256ELb1ELb1ELb0ELb0EEENS1_19SingleTileSchedulerILb1ELb0ELb1ELi128EEEEEEEEEvNT_6ParamsE,"a",@progbits
	.sectionflags	@""
	.align	4
.nv.constant0._ZN7cutlass13device_kernelIN5flash19enable_sm80_to_sm89INS1_16FlashAttnFwdSm80INS1_25CollectiveMainloopFwdSm80ILi8ELi1ELb1EN4cute5tupleIJNS5_1CILi128EEENS7_ILi48EEENS7_ILi256EEEEEELi256ENS_6half_tEfNS_4arch4Sm80ELb0ELb1ELb0ELb1ELb0ELb0ELb1ELb0EEENS1_21CollectiveEpilogueFwdINS6_IJS8_SA_S9_EEENS6_IJNS7_ILi1EEESI_SI_EEESC_SE_Li256ELb1ELb1ELb0ELb0EEENS1_19SingleTileSchedulerILb1ELb0ELb1ELi128EEEEEEEEEvNT_6ParamsE:
	.zero		1400


//--------------------- .nv.constant0._ZN7cutlass13device_kernelIN5flash19enable_sm80_to_sm89INS1_16FlashAttnFwdSm80INS1_25CollectiveMainloopFwdSm80ILi8ELi1ELb0EN4cute5tupleIJNS5_1CILi128EEENS7_ILi32EEENS7_ILi256EEEEEELi256ENS_6half_tEfNS_4arch4Sm80ELb0ELb1ELb0ELb1ELb0ELb1ELb1ELb0EEENS1_21CollectiveEpilogueFwdINS6_IJS8_SA_S9_EEENS6_IJNS7_ILi1EEESI_SI_EEESC_SE_Li256ELb1ELb1ELb0ELb0EEENS1_19SingleTileSchedulerILb1ELb0ELb1ELi128EEEEEEEEEvNT_6ParamsE --------------------------
	.section	.nv.constant0._ZN7cutlass13device_kernelIN5flash19enable_sm80_to_sm89INS1_16FlashAttnFwdSm80INS1_25CollectiveMainloopFwdSm80ILi8ELi1ELb0EN4cute5tupleIJNS5_1CILi128EEENS7_ILi32EEENS7_ILi256EEEEEELi256ENS_6half_tEfNS_4arch4Sm80ELb0ELb1ELb0ELb1ELb0ELb1ELb1ELb0EEENS1_21CollectiveEpilogueFwdINS6_IJS8_SA_S9_EEENS6_IJNS7_ILi1EEESI_SI_EEESC_SE_Li256ELb1ELb1ELb0ELb0EEENS1_19SingleTileSchedulerILb1ELb0ELb1ELi128EEEEEEEEEvNT_6ParamsE,"a",@progbits
	.sectionflags	@""
	.align	4
.nv.constant0._ZN7cutlass13device_kernelIN5flash19enable_sm80_to_sm89INS1_16FlashAttnFwdSm80INS1_25CollectiveMainloopFwdSm80ILi8ELi1ELb0EN4cute5tupleIJNS5_1CILi128EEENS7_ILi32EEENS7_ILi256EEEEEELi256ENS_6half_tEfNS_4arch4Sm80ELb0ELb1ELb0ELb1ELb0ELb1ELb1ELb0EEENS1_21CollectiveEpilogueFwdINS6_IJS8_SA_S9_EEENS6_IJNS7_ILi1EEESI_SI_EEESC_SE_Li256ELb1ELb1ELb0ELb0EEENS1_19SingleTileSchedulerILb1ELb0ELb1ELi128EEEEEEEEEvNT_6ParamsE:
	.zero		1400


//--------------------- .nv.constant0._ZN7cutlass13device_kernelIN5flash19enable_sm80_to_sm89INS1_16FlashAttnFwdSm80INS1_25CollectiveMainloopFwdSm80ILi8ELi1ELb1EN4cute5tupleIJNS5_1CILi128EEENS7_ILi64EEENS7_ILi256EEEEEELi256ENS_6half_tEfNS_4arch4Sm80ELb1ELb0ELb0ELb0ELb0ELb0ELb1ELb0EEENS1_21CollectiveEpilogueFwdINS6_IJS8_SA_S9_EEENS6_IJNS7_ILi1EEESI_SI_EEESC_SE_Li256ELb0ELb1ELb0ELb0EEENS1_30DynamicPersistentTileSchedulerILi256ELi256ELb0ELb1ELb0EEEEEEEEEvNT_6ParamsE --------------------------
	.section	.nv.constant0._ZN7cutlass13device_kernelIN5flash19enable_sm80_to_sm89INS1_16FlashAttnFwdSm80INS1_25CollectiveMainloopFwdSm80ILi8ELi1ELb1EN4cute5tupleIJNS5_1CILi128EEENS7_ILi64EEENS7_ILi256EEEEEELi256ENS_6half_tEfNS_4arch4Sm80ELb1ELb0ELb0ELb0ELb0ELb0ELb1ELb0EEENS1_21CollectiveEpilogueFwdINS6_IJS8_SA_S9_EEENS6_IJNS7_ILi1EEESI_SI_EEESC_SE_Li256ELb0ELb1ELb0ELb0EEENS1_30DynamicPersistentTileSchedulerILi256ELi256ELb0ELb1ELb0EEEEEEEEEvNT_6ParamsE,"a",@progbits
	.sectionflags	@""
	.align	4
.nv.constant0._ZN7cutlass13device_kernelIN5flash19enable_sm80_to_sm89INS1_16FlashAttnFwdSm80INS1_25CollectiveMainloopFwdSm80ILi8ELi1ELb1EN4cute5tupleIJNS5_1CILi128EEENS7_ILi64EEENS7_ILi256EEEEEELi256ENS_6half_tEfNS_4arch4Sm80ELb1ELb0ELb0ELb0ELb0ELb0ELb1ELb0EEENS1_21CollectiveEpilogueFwdINS6_IJS8_SA_S9_EEENS6_IJNS7_ILi1EEESI_SI_EEESC_SE_Li256ELb0ELb1ELb0ELb0EEENS1_30DynamicPersistentTileSchedulerILi256ELi256ELb0ELb1ELb0EEEEEEEEEvNT_6ParamsE:
	.zero		1416


//--------------------- .nv.constant0._ZN7cutlass13device_kernelIN5flash19enable_sm80_to_sm89INS1_16FlashAttnFwdSm80INS1_25CollectiveMainloopFwdSm80ILi8ELi1ELb1EN4cute5tupleIJNS5_1CILi128EEENS7_ILi64EEENS7_ILi256EEEEEELi256ENS_6half_tEfNS_4arch4Sm80ELb1ELb0ELb0ELb1ELb0ELb0ELb1ELb0EEENS1_21CollectiveEpilogueFwdINS6_IJS8_SA_S9_EEENS6_IJNS7_ILi1EEESI_SI_EEESC_SE_Li256ELb1ELb1ELb0ELb0EEENS1_19SingleTileSchedulerILb1ELb0ELb1ELi128EEEEEEEEEvNT_6ParamsE --------------------------
	.section	.nv.constant0._ZN7cutlass13device_kernelIN5flash19enable_sm80_to_sm89INS1_16FlashAttnFwdSm80INS1_25CollectiveMainloopFwdSm80ILi8ELi1ELb1EN4cute5tupleIJNS5_1CILi128EEENS7_ILi64EEENS7_ILi256EEEEEELi256ENS_6half_tEfNS_4arch4Sm80ELb1ELb0ELb0ELb1ELb0ELb0ELb1ELb0EEENS1_21CollectiveEpilogueFwdINS6_IJS8_SA_S9_EEENS6_IJNS7_ILi1EEESI_SI_EEESC_SE_Li256ELb1ELb1ELb0ELb0EEENS1_19SingleTileSchedulerILb1ELb0ELb1ELi128EEEEEEEEEvNT_6ParamsE,"a",@progbits
	.sectionflags	@""
	.align	4
.nv.constant0._ZN7cutlass13device_kernelIN5flash19enable_sm80_to_sm89INS1_16FlashAttnFwdSm80INS1_25CollectiveMainloopFwdSm80ILi8ELi1ELb1EN4cute5tupleIJNS5_1CILi128EEENS7_ILi64EEENS7_ILi256EEEEEELi256ENS_6half_tEfNS_4arch4Sm80ELb1ELb0ELb0ELb1ELb0ELb0ELb1ELb0EEENS1_21CollectiveEpilogueFwdINS6_IJS8_SA_S9_EEENS6_IJNS7_ILi1EEESI_SI_EEESC_SE_Li256ELb1ELb1ELb0ELb0EEENS1_19SingleTileSchedulerILb1ELb0ELb1ELi128EEEEEEEEEvNT_6ParamsE:
	.zero		1400


//--------------------- .nv.constant0._ZN7cutlass13device_kernelIN5flash19enable_sm80_to_sm89INS1_16FlashAttnFwdSm80INS1_25CollectiveMainloopFwdSm80ILi8ELi1ELb0EN4cute5tupleIJNS5_1CILi128EEENS7_ILi32EEENS7_ILi256EEEEEELi256ENS_6half_tEfNS_4arch4Sm80ELb1ELb0ELb0ELb1ELb0ELb1ELb1ELb0EEENS1_21CollectiveEpilogueFwdINS6_IJS8_SA_S9_EEENS6_IJNS7_ILi1EEESI_SI_EEESC_SE_Li256ELb1ELb1ELb0ELb0EEENS1_19SingleTileSchedulerILb1ELb0ELb1ELi128EEEEEEEEEvNT_6ParamsE --------------------------
	.section	.nv.constant0._ZN7cutlass13device_kernelIN5flash19enable_sm80_to_sm89INS1_16FlashAttnFwdSm80INS1_25CollectiveMainloopFwdSm80ILi8ELi1ELb0EN4cute5tupleIJNS5_1CILi128EEENS7_ILi32EEENS7_ILi256EEEEEELi256ENS_6half_tEfNS_4arch4Sm80ELb1ELb0ELb0ELb1ELb0ELb1ELb1ELb0EEENS1_21CollectiveEpilogueFwdINS6_IJS8_SA_S9_EEENS6_IJNS7_ILi1EEESI_SI_EEESC_SE_Li256ELb1ELb1ELb0ELb0EEENS1_19SingleTileSchedulerILb1ELb0ELb1ELi128EEEEEEEEEvNT_6ParamsE,"a",@progbits
	.sectionflags	@""
	.align	4
.nv.constant0._ZN7cutlass13device_kernelIN5flash19enable_sm80_to_sm89INS1_16FlashAttnFwdSm80INS1_25CollectiveMainloopFwdSm80ILi8ELi1ELb0EN4cute5tupleIJNS5_1CILi128EEENS7_ILi32EEENS7_ILi256EEEEEELi256ENS_6half_tEfNS_4arch4Sm80ELb1ELb0ELb0ELb1ELb0ELb1ELb1ELb0EEENS1_21CollectiveEpilogueFwdINS6_IJS8_SA_S9_EEENS6_IJNS7_ILi1EEESI_SI_EEESC_SE_Li256ELb1ELb1ELb0ELb0EEENS1_19SingleTileSchedulerILb1ELb0ELb1ELi128EEEEEEEEEvNT_6ParamsE:
	.zero		1400


//--------------------- .nv.constant0._ZN7cutlass13device_kernelIN5flash19enable_sm80_to_sm89INS1_16FlashAttnFwdSm80INS1_25CollectiveMainloopFwdSm80ILi8ELi1ELb0EN4cute5tupleIJNS5_1CILi128EEENS7_ILi96EEENS7_ILi256EEEEEELi256ENS_6half_tEfNS_4arch4Sm80ELb0ELb0ELb0ELb0ELb0ELb0ELb1ELb0EEENS1_21CollectiveEpilogueFwdINS6_IJS8_SA_S9_EEENS6_IJNS7_ILi1EEESI_SI_EEESC_SE_Li256ELb0ELb1ELb0ELb0EEENS1_19SingleTileSchedulerILb0ELb0ELb1ELi128EEEEEEEEEvNT_6ParamsE --------------------------
	.section	.nv.constant0._ZN7cutlass13device_kernelIN5flash19enable_sm80_to_sm89INS1_16FlashAttnFwdSm80INS1_25CollectiveMainloopFwdSm80ILi8ELi1ELb0EN4cute5tupleIJNS5_1CILi128EEENS7_ILi96EEENS7_ILi256EEEEEELi256ENS_6half_tEfNS_4arch4Sm80ELb0ELb0ELb0ELb0ELb0ELb0ELb1ELb0EEENS1_21CollectiveEpilogueFwdINS6_IJS8_SA_S9_EEENS6_IJNS7_ILi1EEESI_SI_EEESC_SE_Li256ELb0ELb1ELb0ELb0EEENS1_19SingleTileSchedulerILb0ELb0ELb1ELi128EEEEEEEEEvNT_6ParamsE,"a",@progbits
	.sectionflags	@""
	.align	4
.nv.constant0._ZN7cutlass13device_kernelIN5flash19enable_sm80_to_sm89INS1_16FlashAttnFwdSm80INS1_25CollectiveMainloopFwdSm80ILi8ELi1ELb0EN4cute5tupleIJNS5_1CILi128EEENS7_ILi96EEENS7_ILi256EEEEEELi256ENS_6half_tEfNS_4arch4Sm80ELb0ELb0ELb0ELb0ELb0ELb0ELb1ELb0EEENS1_21CollectiveEpilogueFwdINS6_IJS8_SA_S9_EEENS6_IJNS7_ILi1EEESI_SI_EEESC_SE_Li256ELb0ELb1ELb0ELb0EEENS1_19SingleTileSchedulerILb0ELb0ELb1ELi128EEEEEEEEEvNT_6ParamsE:
	.zero		1400


//--------------------- .nv.constant0._ZN7cutlass13device_kernelIN5flash19enable_sm80_to_sm89INS1_16FlashAttnFwdSm80INS1_25CollectiveMainloopFwdSm80ILi8ELi1ELb0EN4cute5tupleIJNS5_1CILi128EEENS7_ILi96EEENS7_ILi256EEEEEELi256ENS_6half_tEfNS_4arch4Sm80ELb0ELb0ELb0ELb1ELb0ELb0ELb1ELb0EEENS1_21CollectiveEpilogueFwdINS6_IJS8_SA_S9_EEENS6_IJNS7_ILi1EEESI_SI_EEESC_SE_Li256ELb1ELb1ELb0ELb0EEENS1_19SingleTileSchedulerILb1ELb0ELb1ELi128EEEEEEEEEvNT_6ParamsE --------------------------
	.section	.nv.constant0._ZN7cutlass13device_kernelIN5flash19enable_sm80_to_sm89INS1_16FlashAttnFwdSm80INS1_25CollectiveMainloopFwdSm80ILi8ELi1ELb0EN4cute5tupleIJNS5_1CILi128EEENS7_ILi96EEENS7_ILi256EEEEEELi256ENS_6half_tEfNS_4arch4Sm80ELb0ELb0ELb0ELb1ELb0ELb0ELb1ELb0EEENS1_21CollectiveEpilogueFwdINS6_IJS8_SA_S9_EEENS6_IJNS7_ILi1EEESI_SI_EEESC_SE_Li256ELb1ELb1ELb0ELb0EEENS1_19SingleTileSchedulerILb1ELb0ELb1ELi128EEEEEEEEEvNT_6ParamsE,"a",@progbits
	.sectionflags	@""
	.align	4
.nv.constant0._ZN7cutlass13device_kernelIN5flash19enable_sm80_to_sm89INS1_16FlashAttnFwdSm80INS1_25CollectiveMainloopFwdSm80ILi8ELi1ELb0EN4cute5tupleIJNS5_1CILi128EEENS7_ILi96EEENS7_ILi256EEEEEELi256ENS_6half_tEfNS_4arch4Sm80ELb0ELb0ELb0ELb1ELb0ELb0ELb1ELb0EEENS1_21CollectiveEpilogueFwdINS6_IJS8_SA_S9_EEENS6_IJNS7_ILi1EEESI_SI_EEESC_SE_Li256ELb1ELb1ELb0ELb0EEENS1_19SingleTileSchedulerILb1ELb0ELb1ELi128EEEEEEEEEvNT_6ParamsE:
	.zero		1400


//--------------------- .nv.constant0._ZN7cutlass13device_kernelIN5flash19enable_sm80_to_sm89INS1_16FlashAttnFwdSm80INS1_25CollectiveMainloopFwdSm80ILi8ELi1ELb0EN4cute5tupleIJNS5_1CILi128EEENS7_ILi48EEENS7_ILi256EEEEEELi256ENS_6half_tEfNS_4arch4Sm80ELb0ELb0ELb0ELb1ELb0ELb1ELb1ELb0EEENS1_21CollectiveEpilogueFwdINS6_IJS8_SA_S9_EEENS6_IJNS7_ILi1EEESI_SI_EEESC_SE_Li256ELb1ELb1ELb0ELb0EEENS1_19SingleTileSchedulerILb1ELb0ELb1ELi128EEEEEEEEEvNT_6ParamsE --------------------------
	.section	.nv.constant0._ZN7cutlass13device_kernelIN5flash19enable_sm80_to_sm89INS1_16FlashAttnFwdSm80INS1_25CollectiveMainloopFwdSm80ILi8ELi1ELb0EN4cute5tupleIJNS5_1CILi128EEENS7_ILi48EEENS7_ILi256EEEEEELi256ENS_6half_tEfNS_4arch4Sm80ELb0ELb0ELb0ELb1ELb0ELb1ELb1ELb0EEENS1_21CollectiveEpilogueFwdINS6_IJS8_SA_S9_EEENS6_IJNS7_ILi1EEESI_SI_EEESC_SE_Li256ELb1ELb1ELb0ELb0EEENS1_19SingleTileSchedulerILb1ELb0ELb1ELi128EEEEEEEEEvNT_6ParamsE,"a",@progbits
	.sectionflags	@""
	.align	4
.nv.constant0._ZN7cutlass13device_kernelIN5flash19enable_sm80_to_sm89INS1_16FlashAttnFwdSm80INS1_25CollectiveMainloopFwdSm80ILi8ELi1ELb0EN4cute5tupleIJNS5_1CILi128EEENS7_ILi48EEENS7_ILi256EEEEEELi256ENS_6half_tEfNS_4arch4Sm80ELb0ELb0ELb0ELb1ELb0ELb1ELb1ELb0EEENS1_21CollectiveEpilogueFwdINS6_IJS8_SA_S9_EEENS6_IJNS7_ILi1EEESI_SI_EEESC_SE_Li256ELb1ELb1ELb0ELb0EEENS1_19SingleTileSchedulerILb1ELb0ELb1ELi128EEEEEEEEEvNT_6ParamsE:
	.zero		1400


//--------------------- .nv.constant0._ZN7cutlass13device_kernelIN5flash19enable_sm80_to_sm89INS1_16FlashAttnFwdSm80INS1_25CollectiveMainloopFwdSm80ILi8ELi1ELb0EN4cute5tupleIJNS5_1CILi128EEENS7_ILi64EEENS7_ILi256EEEEEELi256ENS_6half_tEfNS_4arch4Sm80ELb0ELb1ELb0ELb0ELb0ELb0ELb1ELb0EEENS1_21CollectiveEpilogueFwdINS6_IJS8_SA_S9_EEENS6_IJNS7_ILi1EEESI_SI_EEESC_SE_Li256ELb0ELb1ELb0ELb0EEENS1_19SingleTileSchedulerILb0ELb0ELb1ELi128EEEEEEEEEvNT_6ParamsE --------------------------
	.section	.nv.constant0._ZN7cutlass13device_kernelIN5flash19enable_sm80_to_sm89INS1_16FlashAttnFwdSm80INS1_25CollectiveMainloopFwdSm80ILi8ELi1ELb0EN4cute5tupleIJNS5_1CILi128EEENS7_ILi64EEENS7_ILi256EEEEEELi256ENS_6half_tEfNS_4arch4Sm80ELb0ELb1ELb0ELb0ELb0ELb0ELb1ELb0EEENS1_21CollectiveEpilogueFwdINS6_IJS8_SA_S9_EEENS6_IJNS7_ILi1EEESI_SI_EEESC_SE_Li256ELb0ELb1ELb0ELb0EEENS1_19SingleTileSchedulerILb0ELb0ELb1ELi128EEEEEEEEEvNT_6ParamsE,"a",@progbits
	.sectionflags	@""
	.align	4
.nv.constant0._ZN7cutlass13device_kernelIN5flash19enable_sm80_to_sm89INS1_16FlashAttnFwdSm80INS1_25CollectiveMainloopFwdSm80ILi8ELi1ELb0EN4cute5tupleIJNS5_1CILi128EEENS7_ILi64EEENS7_ILi256EEEEEELi256ENS_6half_tEfNS_4arch4Sm80ELb0ELb1ELb0ELb0ELb0ELb0ELb1ELb0EEENS1_21CollectiveEpilogueFwdINS6_IJS8_SA_S9_EEENS6_IJNS7_ILi1EEESI_SI_EEESC_SE_Li256ELb0ELb1ELb0ELb0EEENS1_19SingleTileSchedulerILb0ELb0ELb1ELi128EEEEEEEEEvNT_6ParamsE:
	.zero		1400


//--------------------- .nv.constant0._ZN7cutlass13device_kernelIN5flash19enable_sm80_to_sm89INS1_16FlashAttnFwdSm80INS1_25CollectiveMainloopFwdSm80ILi8ELi1ELb0EN4cute5tupleIJNS5_1CILi128EEENS7_ILi64EEENS7_ILi256EEEEEELi256ENS_6half_tEfNS_4arch4Sm80ELb0ELb1ELb0ELb1ELb0ELb0ELb1ELb0EEENS1_21CollectiveEpilogueFwdINS6_IJS8_SA_S9_EEENS6_IJNS7_ILi1EEESI_SI_EEESC_SE_Li256ELb1ELb1ELb0ELb0EEENS1_19SingleTileSchedulerILb1ELb0ELb1ELi128EEEEEEEEEvNT_6ParamsE --------------------------
	.section	.nv.constant0._ZN7cutlass13device_kernelIN5flash19enable_sm80_to_sm89INS1_16FlashAttnFwdSm80INS1_25CollectiveMainloopFwdSm80ILi8ELi1ELb0EN4cute5tupleIJNS5_1CILi128EEENS7_ILi64EEENS7_ILi256EEEEEELi256ENS_6half_tEfNS_4arch4Sm80ELb0ELb1ELb0ELb1ELb0ELb0ELb1ELb0EEENS1_21CollectiveEpilogueFwdINS6_IJS8_SA_S9_EEENS6_IJNS7_ILi1EEESI_SI_EEESC_SE_Li256ELb1ELb1ELb0ELb0EEENS1_19SingleTileSchedulerILb1ELb0ELb1ELi128EEEEEEEEEvNT_6ParamsE,"a",@progbits
	.sectionflags	@""
	.align	4
.nv.constant0._ZN7cutlass13device_kernelIN5flash19enable_sm80_to_sm89INS1_16FlashAttnFwdSm80INS1_25CollectiveMainloopFwdSm80ILi8ELi1ELb0EN4cute5tupleIJNS5_1CILi128EEENS7_ILi64EEENS7_ILi256EEEEEELi256ENS_6half_tEfNS_4arch4Sm80ELb0ELb1ELb0ELb1ELb0ELb0ELb1ELb0EEENS1_21CollectiveEpilogueFwdINS6_IJS8_SA_S9_EEENS6_IJNS7_ILi1EEESI_SI_EEESC_SE_Li256ELb1ELb1ELb0ELb0EEENS1_19SingleTileSchedulerILb1ELb0ELb1ELi128EEEEEEEEEvNT_6ParamsE:
	.zero		1400


//--------------------- .nv.constant0._ZN7cutlass13device_kernelIN5flash19enable_sm80_to_sm89INS1_16FlashAttnFwdSm80INS1_25CollectiveMainloopFwdSm80ILi8ELi1ELb0EN4cute5tupleIJNS5_1CILi128EEENS7_ILi48EEENS7_ILi256EEEEEELi256ENS_6half_tEfNS_4arch4Sm80ELb0ELb1ELb0ELb1ELb0ELb1ELb1ELb0EEENS1_21CollectiveEpilogueFwdINS6_IJS8_SA_S9_EEENS6_IJNS7_ILi1EEESI_SI_EEESC_SE_Li256ELb1ELb1ELb0ELb0EEENS1_19SingleTileSchedulerILb1ELb0ELb1ELi128EEEEEEEEEvNT_6ParamsE --------------------------
	.section	.nv.constant0._ZN7cutlass13device_kernelIN5flash19enable_sm80_to_sm89INS1_16FlashAttnFwdSm80INS1_25CollectiveMainloopFwdSm80ILi8ELi1ELb0EN4cute5tupleIJNS5_1CILi128EEENS7_ILi48EEENS7_ILi256EEEEEELi256ENS_6half_tEfNS_4arch4Sm80ELb0ELb1ELb0ELb1ELb0ELb1ELb1ELb0EEENS1_21CollectiveEpilogueFwdINS6_IJS8_SA_S9_EEENS6_IJNS7_ILi1EEESI_SI_EEESC_SE_Li256ELb1ELb1ELb0ELb0EEENS1_19SingleTileSchedulerILb1ELb0ELb1ELi128EEEEEEEEEvNT_6ParamsE,"a",@progbits
	.sectionflags	@""
	.align	4
.nv.constant0._ZN7cutlass13device_kernelIN5flash19enable_sm80_to_sm89INS1_16FlashAttnFwdSm80INS1_25CollectiveMainloopFwdSm80ILi8ELi1ELb0EN4cute5tupleIJNS5_1CILi128EEENS7_ILi48EEENS7_ILi256EEEEEELi256ENS_6half_tEfNS_4arch4Sm80ELb0ELb1ELb0ELb1ELb0ELb1ELb1ELb0EEENS1_21CollectiveEpilogueFwdINS6_IJS8_SA_S9_EEENS6_IJNS7_ILi1EEESI_SI_EEESC_SE_Li256ELb1ELb1ELb0ELb0EEENS1_19SingleTileSchedulerILb1ELb0ELb1ELi128EEEEEEEEEvNT_6ParamsE:
	.zero		1400


//--------------------- .nv.constant0._ZN7cutlass13device_kernelIN5flash19enable_sm80_to_sm89INS1_16FlashAttnFwdSm80INS1_25CollectiveMainloopFwdSm80ILi8ELi1ELb0EN4cute5tupleIJNS5_1CILi128EEENS7_ILi96EEENS7_ILi256EEEEEELi256ENS_6half_tEfNS_4arch4Sm80ELb1ELb0ELb0ELb0ELb0ELb0ELb1ELb0EEENS1_21CollectiveEpilogueFwdINS6_IJS8_SA_S9_EEENS6_IJNS7_ILi1EEESI_SI_EEESC_SE_Li256ELb0ELb1ELb0ELb0EEENS1_30DynamicPersistentTileSchedulerILi256ELi256ELb0ELb1ELb0EEEEEEEEEvNT_6ParamsE --------------------------
	.section	.nv.constant0._ZN7cutlass13device_kernelIN5flash19enable_sm80_to_sm89INS1_16FlashAttnFwdSm80INS1_25CollectiveMainloopFwdSm80ILi8ELi1ELb0EN4cute5tupleIJNS5_1CILi128EEENS7_ILi96EEENS7_ILi256EEEEEELi256ENS_6half_tEfNS_4arch4Sm80ELb1ELb0ELb0ELb0ELb0ELb0ELb1ELb0EEENS1_21CollectiveEpilogueFwdINS6_IJS8_SA_S9_EEENS6_IJNS7_ILi1EEESI_SI_EEESC_SE_Li256ELb0ELb1ELb0ELb0EEENS1_30DynamicPersistentTileSchedulerILi256ELi256ELb0ELb1ELb0EEEEEEEEEvNT_6ParamsE,"a",@progbits
	.sectionflags	@""
	.align	4
.nv.constant0._ZN7cutlass13device_kernelIN5flash19enable_sm80_to_sm89INS1_16FlashAttnFwdSm80INS1_25CollectiveMainloopFwdSm80ILi8ELi1ELb0EN4cute5tupleIJNS5_1CILi128EEENS7_ILi96EEENS7_ILi256EEEEEELi256ENS_6half_tEfNS_4arch4Sm80ELb1ELb0ELb0ELb0ELb0ELb0ELb1ELb0EEENS1_21CollectiveEpilogueFwdINS6_IJS8_SA_S9_EEENS6_IJNS7_ILi1EEESI_SI_EEESC_SE_Li256ELb0ELb1ELb0ELb0EEENS1_30DynamicPersistentTileSchedulerILi256ELi256ELb0ELb1ELb0EEEEEEEEEvNT_6ParamsE:
	.zero		1416


//--------------------- .nv.constant0._ZN7cutlass13device_kernelIN5flash19enable_sm80_to_sm89INS1_16FlashAttnFwdSm80INS1_25CollectiveMainloopFwdSm80ILi8ELi1ELb0EN4cute5tupleIJNS5_1CILi128EEENS7_ILi96EEENS7_ILi256EEEEEELi256ENS_6half_tEfNS_4arch4Sm80ELb1ELb0ELb0ELb1ELb0ELb0ELb1ELb0EEENS1_21CollectiveEpilogueFwdINS6_IJS8_SA_S9_EEENS6_IJNS7_ILi1EEESI_SI_EEESC_SE_Li256ELb1ELb1ELb0ELb0EEENS1_19SingleTileSchedulerILb1ELb0ELb1ELi128EEEEEEEEEvNT_6ParamsE --------------------------
	.section	.nv.constant0._ZN7cutlass13device_kernelIN5flash19enable_sm80_to_sm89INS1_16FlashAttnFwdSm80INS1_25CollectiveMainloopFwdSm80ILi8ELi1ELb0EN4cute5tupleIJNS5_1CILi128EEENS7_ILi96EEENS7_ILi256EEEEEELi256ENS_6half_tEfNS_4arch4Sm80ELb1ELb0ELb0ELb1ELb0ELb0ELb1ELb0EEENS1_21CollectiveEpilogueFwdINS6_IJS8_SA_S9_EEENS6_IJNS7_ILi1EEESI_SI_EEESC_SE_Li256ELb1ELb1ELb0ELb0EEENS1_19SingleTileSchedulerILb1ELb0ELb1ELi128EEEEEEEEEvNT_6ParamsE,"a",@progbits
	.sectionflags	@""
	.align	4
.nv.constant0._ZN7cutlass13device_kernelIN5flash19enable_sm80_to_sm89INS1_16FlashAttnFwdSm80INS1_25CollectiveMainloopFwdSm80ILi8ELi1ELb0EN4cute5tupleIJNS5_1CILi128EEENS7_ILi96EEENS7_ILi256EEEEEELi256ENS_6half_tEfNS_4arch4Sm80ELb1ELb0ELb0ELb1ELb0ELb0ELb1ELb0EEENS1_21CollectiveEpilogueFwdINS6_IJS8_SA_S9_EEENS6_IJNS7_ILi1EEESI_SI_EEESC_SE_Li256ELb1ELb1ELb0ELb0EEENS1_19SingleTileSchedulerILb1ELb0ELb1ELi128EEEEEEEEEvNT_6ParamsE:
	.zero		1400


//--------------------- .nv.constant0._ZN7cutlass13device_kernelIN5flash19enable_sm80_to_sm89INS1_16FlashAttnFwdSm80INS1_25CollectiveMainloopFwdSm80ILi8ELi1ELb0EN4cute5tupleIJNS5_1CILi128EEENS7_ILi48EEENS7_ILi256EEEEEELi256ENS_6half_tEfNS_4arch4Sm80ELb1ELb0ELb0ELb1ELb0ELb1ELb1ELb0EEENS1_21CollectiveEpilogueFwdINS6_IJS8_SA_S9_EEENS6_IJNS7_ILi1EEESI_SI_EEESC_SE_Li256ELb1ELb1ELb0ELb0EEENS1_19SingleTileSchedulerILb1ELb0ELb1ELi128EEEEEEEEEvNT_6ParamsE --------------------------
	.section	.nv.constant0._ZN7cutlass13device_kernelIN5flash19enable_sm80_to_sm89INS1_16FlashAttnFwdSm80INS1_25CollectiveMainloopFwdSm80ILi8ELi1ELb0EN4cute5tupleIJNS5_1CILi128EEENS7_ILi48EEENS7_ILi256EEEEEELi256ENS_6half_tEfNS_4arch4Sm80ELb1ELb0ELb0ELb1ELb0ELb1ELb1ELb0EEENS1_21CollectiveEpilogueFwdINS6_IJS8_SA_S9_EEENS6_IJNS7_ILi1EEESI_SI_EEESC_SE_Li256ELb1ELb1ELb0ELb0EEENS1_19SingleTileSchedulerILb1ELb0ELb1ELi128EEEEEEEEEvNT_6ParamsE,"a",@progbits
	.sectionflags	@""
	.align	4
.nv.constant0._ZN7cutlass13device_kernelIN5flash19enable_sm80_to_sm89INS1_16FlashAttnFwdSm80INS1_25CollectiveMainloopFwdSm80ILi8ELi1ELb0EN4cute5tupleIJNS5_1CILi128EEENS7_ILi48EEENS7_ILi256EEEEEELi256ENS_6half_tEfNS_4arch4Sm80ELb1ELb0ELb0ELb1ELb0ELb1ELb1ELb0EEENS1_21CollectiveEpilogueFwdINS6_IJS8_SA_S9_EEENS6_IJNS7_ILi1EEESI_SI_EEESC_SE_Li256ELb1ELb1ELb0ELb0EEENS1_19SingleTileSchedulerILb1ELb0ELb1ELi128EEEEEEEEEvNT_6ParamsE:
	.zero		1400


//--------------------- .text._ZN7cutlass13device_kernelIN5flash19enable_sm80_to_sm89INS1_16FlashAttnFwdSm80INS1_25CollectiveMainloopFwdSm80ILi8ELi1ELb1EN4cute5tupleIJNS5_1CILi128EEENS7_ILi64EEENS7_ILi256EEEEEELi256ENS_6half_tEfNS_4arch4Sm80ELb0ELb0ELb1ELb0ELb0ELb0ELb1ELb0EEENS1_21CollectiveEpilogueFwdINS6_IJS8_SA_S9_EEENS6_IJNS7_ILi1EEESI_SI_EEESC_SE_Li256ELb0ELb1ELb0ELb0EEENS1_19SingleTileSchedulerILb0ELb0ELb1ELi128EEEEEEEEEvNT_6ParamsE --------------------------
	.section	.text._ZN7cutlass13device_kernelIN5flash19enable_sm80_to_sm89INS1_16FlashAttnFwdSm80INS1_25CollectiveMainloopFwdSm80ILi8ELi1ELb1EN4cute5tupleIJNS5_1CILi128EEENS7_ILi64EEENS7_ILi256EEEEEELi256ENS_6half_tEfNS_4arch4Sm80ELb0ELb0ELb1ELb0ELb0ELb0ELb1ELb0EEENS1_21CollectiveEpilogueFwdINS6_IJS8_SA_S9_EEENS6_IJNS7_ILi1EEESI_SI_EEESC_SE_Li256ELb0ELb1ELb0ELb0EEENS1_19SingleTileSchedulerILb0ELb0ELb1ELi128EEEEEEEEEvNT_6ParamsE,"ax",@progbits
	.sectioninfo	@"SHI_REGISTERS=255"
	.align	128
.text._ZN7cutlass13device_kernelIN5flash19enable_sm80_to_sm89INS1_16FlashAttnFwdSm80INS1_25CollectiveMainloopFwdSm80ILi8ELi1ELb1EN4cute5tupleIJNS5_1CILi128EEENS7_ILi64EEENS7_ILi256EEEEEELi256ENS_6half_tEfNS_4arch4Sm80ELb0ELb0ELb1ELb0ELb0ELb0ELb1ELb0EEENS1_21CollectiveEpilogueFwdINS6_IJS8_SA_S9_EEENS6_IJNS7_ILi1EEESI_SI_EEESC_SE_Li256ELb0ELb1ELb0ELb0EEENS1_19SingleTileSchedulerILb0ELb0ELb1ELi128EEEEEEEEEvNT_6ParamsE:
        .type           _ZN7cutlass13device_kernelIN5flash19enable_sm80_to_sm89INS1_16FlashAttnFwdSm80INS1_25CollectiveMainloopFwdSm80ILi8ELi1ELb1EN4cute5tupleIJNS5_1CILi128EEENS7_ILi64EEENS7_ILi256EEEEEELi256ENS_6half_tEfNS_4arch4Sm80ELb0ELb0ELb1ELb0ELb0ELb0ELb1ELb0EEENS1_21CollectiveEpilogueFwdINS6_IJS8_SA_S9_EEENS6_IJNS7_ILi1EEESI_SI_EEESC_SE_Li256ELb0ELb1ELb0ELb0EEENS1_19SingleTileSchedulerILb0ELb0ELb1ELi128EEEEEEEEEvNT_6ParamsE,@function
        .size           _ZN7cutlass13device_kernelIN5flash19enable_sm80_to_sm89INS1_16FlashAttnFwdSm80INS1_25CollectiveMainloopFwdSm80ILi8ELi1ELb1EN4cute5tupleIJNS5_1CILi128EEENS7_ILi64EEENS7_ILi256EEEEEELi256ENS_6half_tEfNS_4arch4Sm80ELb0ELb0ELb1ELb0ELb0ELb0ELb1ELb0EEENS1_21CollectiveEpilogueFwdINS6_IJS8_SA_S9_EEENS6_IJNS7_ILi1EEESI_SI_EEESC_SE_Li256ELb0ELb1ELb0ELb0EEENS1_19SingleTileSchedulerILb0ELb0ELb1ELi128EEEEEEEEEvNT_6ParamsE,(.L_x_2989 - _ZN7cutlass13device_kernelIN5flash19enable_sm80_to_sm89INS1_16FlashAttnFwdSm80INS1_25CollectiveMainloopFwdSm80ILi8ELi1ELb1EN4cute5tupleIJNS5_1CILi128EEENS7_ILi64EEENS7_ILi256EEEEEELi256ENS_6half_tEfNS_4arch4Sm80ELb0ELb0ELb1ELb0ELb0ELb0ELb1ELb0EEENS1_21CollectiveEpilogueFwdINS6_IJS8_SA_S9_EEENS6_IJNS7_ILi1EEESI_SI_EEESC_SE_Li256ELb0ELb1ELb0ELb0EEENS1_19SingleTileSchedulerILb0ELb0ELb1ELi128EEEEEEEEEvNT_6ParamsE)
        .other          _ZN7cutlass13device_kernelIN5flash19enable_sm80_to_sm89INS1_16FlashAttnFwdSm80INS1_25CollectiveMainloopFwdSm80ILi8ELi1ELb1EN4cute5tupleIJNS5_1CILi128EEENS7_ILi64EEENS7_ILi256EEEEEELi256ENS_6half_tEfNS_4arch4Sm80ELb0ELb0ELb1ELb0ELb0ELb0ELb1ELb0EEENS1_21CollectiveEpilogueFwdINS6_IJS8_SA_S9_EEENS6_IJNS7_ILi1EEESI_SI_EEESC_SE_Li256ELb0ELb1ELb0ELb0EEENS1_19SingleTileSchedulerILb0ELb0ELb1ELi128EEEEEEEEEvNT_6ParamsE,@"STO_CUDA_ENTRY STV_DEFAULT"
_ZN7cutlass13device_kernelIN5flash19enable_sm80_to_sm89INS1_16FlashAttnFwdSm80INS1_25CollectiveMainloopFwdSm80ILi8ELi1ELb1EN4cute5tupleIJNS5_1CILi128EEENS7_ILi64EEENS7_ILi256EEEEEELi256ENS_6half_tEfNS_4arch4Sm80ELb0ELb0ELb1ELb0ELb0ELb0ELb1ELb0EEENS1_21CollectiveEpilogueFwdINS6_IJS8_SA_S9_EEENS6_IJNS7_ILi1EEESI_SI_EEESC_SE_Li256ELb0ELb1ELb0ELb0EEENS1_19SingleTileSchedulerILb0ELb0ELb1ELi128EEEEEEEEEvNT_6ParamsE:
[----:B------:R-:W-:-:S03]  /*0000*/  MOV R1, c[0x0][0x28] ;  /* 0x00000a0000017a02 */ /* 0x000fc60000000f00 */
[----:B------:R-:W1:Y:S01]  /*0010*/  S2R R10, SR_CTAID.Z ;  /* 0x00000000000a7919 */ /* 0x000e620000002700 */
[----:B------:R-:W-:Y:S02]  /*0020*/  IADD3 R1, R1, -0x130, RZ ;  /* 0xfffffed001017810 */ /* 0x000fe40007ffe0ff */
[----:B-1----:R-:W-:-:S13]  /*0030*/  ISETP.GE.AND P0, PT, R10, RZ, PT ;  /* 0x000000ff0a00720c */ /* 0x002fda0003f06270 */
[----:B------:R-:W-:Y:S05]  /*0040*/  @!P0 EXIT ;  /* 0x000000000000894d */ /* 0x000fea0003800000 */
[----:B------:R-:W-:Y:S01]  /*0050*/  ISETP.NE.U32.AND P0, PT, RZ, c[0x0][0x340], PT ;  /* 0x0000d000ff007a0c */ /* 0x000fe20003f05070 */
[----:B------:R-:W-:-:S03]  /*0060*/  ULDC.64 UR8, c[0x0][0x118] ;  /* 0x0000460000087ab9 */ /* 0x000fc60000000a00 */
[----:B------:R-:W-:-:S13]  /*0070*/  ISETP.NE.AND.EX P0, PT, RZ, c[0x0][0x344], PT, P0 ;  /* 0x0000d100ff007a0c */ /* 0x000fda0003f05300 */
[----:B------:R-:W-:-:S04]  /*0080*/  @P0 IMAD.MOV.U32 R2, RZ, RZ, 0x4 ;  /* 0x00000004ff020424 */ /* 0x000fc800078e00ff */
[----:B------:R-:W-:-:S05]  /*0090*/  @P0 IMAD.WIDE R2, R10, R2, c[0x0][0x340] ;  /* 0x0000d0000a020625 */ /* 0x000fca00078e0202 */
[----:B------:R1:W2:Y:S01]  /*00a0*/  @P0 LDG.E R7, [R2.64] ;  /* 0x0000000802070981 */ /* 0x0002a2000c1e1900 */
[----:B------:R-:W-:Y:S01]  /*00b0*/  IMAD.MOV.U32 R13, RZ, RZ, c[0x0][0x2c4] ;  /* 0x0000b100ff0d7624 */ /* 0x000fe200078e00ff */
[----:B------:R-:W-:Y:S01]  /*00c0*/  SHF.R.S32.HI R11, RZ, 0x1f, R10 ;  /* 0x0000001fff0b7819 */ /* 0x000fe2000001140a */
[----:B------:R-:W-:Y:S01]  /*00d0*/  IMAD.MOV.U32 R87, RZ, RZ, c[0x0][0x1d0] ;  /* 0x00007400ff577624 */ /* 0x000fe200078e00ff */
[----:B------:R-:W3:Y:S01]  /*00e0*/  S2R R85, SR_TID.X ;  /* 0x0000000000557919 */ /* 0x000ee20000002100 */
[----:B------:R-:W-:-:S03]  /*00f0*/  IMAD.MOV.U32 R86, RZ, RZ, 0x6 ;  /* 0x00000006ff567424 */ /* 0x000fc600078e00ff */
[----:B------:R-:W-:Y:S01]  /*0100*/  BAR.SYNC.DEFER_BLOCKING 0x0 ;  /* 0x0000000000007b1d */ /* 0x000fe20000010000 */
[----:B------:R-:W-:Y:S01]  /*0110*/  ISETP.NE.AND P1, PT, R13, 0x1, PT ;  /* 0x000000010d00780c */ /* 0x000fe20003f25270 */
[----:B------:R-:W-:-:S04]  /*0120*/  IMAD R5, R11, c[0x0][0x1c0], RZ ;  /* 0x000070000b057a24 */ /* 0x000fc800078e02ff */
[----:B------:R-:W4:Y:S04]  /*0130*/  S2R R40, SR_CTAID.Y ;  /* 0x0000000000287919 */ /* 0x000f280000002600 */
[----:B------:R-:W5:Y:S01]  /*0140*/  S2R R12, SR_CTAID.X ;  /* 0x00000000000c7919 */ /* 0x000f620000002500 */
[----:B---3--:R-:W-:-:S04]  /*0150*/  SHF.R.S32.HI R24, RZ, 0x1f, R85 ;  /* 0x0000001fff187819 */ /* 0x008fc80000011455 */
[----:B-1----:R-:W-:-:S04]  /*0160*/  LEA.HI R2, R24, R85, RZ, 0x3 ;  /* 0x0000005518027211 */ /* 0x002fc800078f18ff */
[----:B------:R-:W-:Y:S02]  /*0170*/  LOP3.LUT R0, R2, 0xfffffff8, RZ, 0xc0, !PT ;  /* 0xfffffff802007812 */ /* 0x000fe400078ec0ff */
[----:B------:R-:W-:Y:S01]  /*0180*/  SHF.R.S32.HI R18, RZ, 0x3, R2 ;  /* 0x00000003ff127819 */ /* 0x000fe20000011402 */
[----:B----4-:R-:W-:Y:S01]  /*0190*/  IMAD.WIDE.U32 R8, R40, c[0x0][0x1b8], RZ ;  /* 0x00006e0028087a25 */ /* 0x010fe200078e00ff */
[----:B------:R-:W-:Y:S02]  /*01a0*/  SHF.R.S32.HI R41, RZ, 0x1f, R40 ;  /* 0x0000001fff297819 */ /* 0x000fe40000011428 */
[----:B------:R-:W-:Y:S01]  /*01b0*/  SHF.R.S32.HI R22, RZ, 0x1f, R18 ;  /* 0x0000001fff167819 */ /* 0x000fe20000011412 */
[----:B------:R-:W-:Y:S02]  /*01c0*/  IMAD.IADD R19, R85, 0x1, -R0 ;  /* 0x0000000155137824 */ /* 0x000fe400078e0a00 */
[----:B------:R-:W-:Y:S02]  /*01d0*/  IMAD R2, R41, c[0x0][0x1b8], RZ ;  /* 0x00006e0029027a24 */ /* 0x000fe400078e02ff */
[----:B------:R-:W-:-:S02]  /*01e0*/  IMAD R0, R19, 0x20, R18 ;  /* 0x0000002013007824 */ /* 0x000fc400078e0212 */
[----:B------:R-:W-:Y:S02]  /*01f0*/  IMAD R2, R40, c[0x0][0x1bc], R2 ;  /* 0x00006f0028027a24 */ /* 0x000fe400078e0202 */
[----:B-----5:R-:W-:Y:S02]  /*0200*/  IMAD R14, R12, 0x80, R0 ;  /* 0x000000800c0e7824 */ /* 0x020fe400078e0200 */
[----:B------:R-:W-:Y:S02]  /*0210*/  IMAD.IADD R3, R9, 0x1, R2 ;  /* 0x0000000109037824 */ /* 0x000fe400078e0202 */
[----:B------:R-:W-:Y:S01]  /*0220*/  @P1 IMAD.HI.U32 R4, R14, c[0x0][0x2c8], RZ ;  /* 0x0000b2000e041a27 */ /* 0x000fe200078e00ff */
[----:B------:R1:W-:Y:S03]  /*0230*/  STL [R1+0xc4], R14 ;  /* 0x0000c40e01007387 */ /* 0x0003e60000100800 */
[----:B------:R-:W-:Y:S01]  /*0240*/  IMAD.MOV.U32 R0, RZ, RZ, R14 ;  /* 0x000000ffff007224 */ /* 0x000fe200078e000e */
[----:B------:R-:W-:Y:S01]  /*0250*/  @P1 SHF.R.U32.HI R0, RZ, c[0x0][0x2cc], R4 ;  /* 0x0000b300ff001a19 */ /* 0x000fe20000011604 */
[----:B------:R-:W-:Y:S01]  /*0260*/  IMAD.MOV.U32 R2, RZ, RZ, R8 ;  /* 0x000000ffff027224 */ /* 0x000fe200078e0008 */
[----:B------:R-:W-:Y:S01]  /*0270*/  IADD3 R8, R87, 0x3f, RZ ;  /* 0x0000003f57087810 */ /* 0x000fe20007ffe0ff */
[C---:B------:R-:W-:Y:S01]  /*0280*/  IMAD R4, R10.reuse, c[0x0][0x1c4], R5 ;  /* 0x000071000a047a24 */ /* 0x040fe200078e0205 */
[----:B------:R-:W-:Y:S01]  /*0290*/  SHF.R.S32.HI R5, RZ, 0x1f, R0 ;  /* 0x0000001fff057819 */ /* 0x000fe20000011400 */
[----:B------:R-:W-:-:S04]  /*02a0*/  IMAD.WIDE.U32 R2, R10, c[0x0][0x1c0], R2 ;  /* 0x000070000a027a25 */ /* 0x000fc800078e0002 */
[----:B------:R-:W-:Y:S02]  /*02b0*/  IMAD.IADD R3, R3, 0x1, R4 ;  /* 0x0000000103037824 */ /* 0x000fe400078e0204 */
[----:B------:R-:W-:Y:S02]  /*02c0*/  IMAD R4, R5, c[0x0][0x1b0], RZ ;  /* 0x00006c0005047a24 */ /* 0x000fe400078e02ff */
[----:B------:R-:W-:Y:S02]  /*02d0*/  IMAD.MOV R6, RZ, RZ, -R0 ;  /* 0x000000ffff067224 */ /* 0x000fe400078e0a00 */
[----:B------:R-:W-:-:S04]  /*02e0*/  IMAD.WIDE.U32 R2, R0, c[0x0][0x1b0], R2 ;  /* 0x00006c0000027a25 */ /* 0x000fc800078e0002 */
[----:B------:R-:W-:Y:S02]  /*02f0*/  IMAD R4, R0, c[0x0][0x1b4], R4 ;  /* 0x00006d0000047a24 */ /* 0x000fe400078e0204 */
[----:B------:R-:W-:Y:S02]  /*0300*/  IMAD R0, R6, c[0x0][0x2c4], R14 ;  /* 0x0000b10006007a24 */ /* 0x000fe400078e020e */
[----:B------:R-:W-:Y:S02]  /*0310*/  IMAD.IADD R3, R3, 0x1, R4 ;  /* 0x0000000103037824 */ /* 0x000fe400078e0204 */
[----:B------:R-:W-:Y:S01]  /*0320*/  IMAD.SHL.U32 R4, R18, 0x40, RZ ;  /* 0x0000004012047824 */ /* 0x000fe200078e00ff */
[----:B------:R-:W-:Y:S01]  /*0330*/  SHF.R.S32.HI R5, RZ, 0x1f, R0 ;  /* 0x0000001fff057819 */ /* 0x000fe20000011400 */
[----:B------:R-:W-:-:S03]  /*0340*/  IMAD.WIDE.U32 R2, R0, c[0x0][0x1a8], R2 ;  /* 0x00006a0000027a25 */ /* 0x000fc600078e0002 */
[----:B------:R-:W-:Y:S01]  /*0350*/  LOP3.LUT R4, R4, 0x1c0, RZ, 0xc0, !PT ;  /* 0x000001c004047812 */ /* 0x000fe200078ec0ff */
[----:B------:R-:W-:Y:S01]  /*0360*/  IMAD R5, R5, c[0x0][0x1a8], RZ ;  /* 0x00006a0005057a24 */ /* 0x000fe200078e02ff */
[----:B------:R-:W-:Y:S01]  /*0370*/  LEA R17, P1, R2, c[0x0][0x160], 0x1 ;  /* 0x0000580002117a11 */ /* 0x000fe200078208ff */
[----:B------:R-:W-:Y:S02]  /*0380*/  IMAD.SHL.U32 R42, R19, 0x8, RZ ;  /* 0x00000008132a7824 */ /* 0x000fe400078e00ff */
[----:B------:R-:W-:Y:S01]  /*0390*/  IMAD R6, R0, c[0x0][0x1ac], R5 ;  /* 0x00006b0000067a24 */ /* 0x000fe200078e0205 */
[----:B------:R-:W-:Y:S01]  /*03a0*/  SHF.R.S32.HI R0, RZ, 0x1f, R8 ;  /* 0x0000001fff007819 */ /* 0x000fe20000011408 */
[----:B------:R-:W-:Y:S01]  /*03b0*/  IMAD R23, R12, 0x80, R18 ;  /* 0x000000800c177824 */ /* 0x000fe200078e0212 */
[----:B------:R-:W-:Y:S01]  /*03c0*/  LOP3.LUT R5, R4, 0x38, R42, 0xf8, !PT ;  /* 0x0000003804057812 */ /* 0x000fe200078ef82a */
[----:B------:R-:W-:Y:S01]  /*03d0*/  IMAD R9, R22, c[0x0][0x1e0], RZ ;  /* 0x0000780016097a24 */ /* 0x000fe200078e02ff */
[----:B------:R-:W-:Y:S01]  /*03e0*/  LEA.HI R133, R0, R8, RZ, 0x6 ;  /* 0x0000000800857211 */ /* 0x000fe200078f30ff */
[----:B------:R-:W-:Y:S01]  /*03f0*/  IMAD.IADD R0, R3, 0x1, R6 ;  /* 0x0000000103007824 */ /* 0x000fe200078e0206 */
[----:B------:R-:W-:Y:S01]  /*0400*/  LEA.HI R3, R24, R85, RZ, 0x6 ;  /* 0x0000005518037211 */ /* 0x000fe200078f30ff */
[----:B------:R-:W-:Y:S01]  /*0410*/  IMAD R9, R18, c[0x0][0x1e4], R9 ;  /* 0x0000790012097a24 */ /* 0x000fe200078e0209 */
[----:B------:R-:W-:Y:S01]  /*0420*/  SHF.R.U32.HI R4, RZ, 0x3, R4 ;  /* 0x00000003ff047819 */ /* 0x000fe20000011604 */
[----:B------:R-:W-:Y:S01]  /*0430*/  STL [R1+0xc0], R23 ;  /* 0x0000c01701007387 */ /* 0x000fe20000100800 */
[----:B------:R-:W-:Y:S01]  /*0440*/  LEA.HI.X R16, R2, c[0x0][0x164], R0, 0x1, P1 ;  /* 0x0000590002107a11 */ /* 0x000fe200008f0c00 */
[----:B------:R-:W-:Y:S01]  /*0450*/  IMAD R0, R13, c[0x0][0x168], RZ ;  /* 0x00005a000d007a24 */ /* 0x000fe200078e02ff */
[----:B------:R-:W-:Y:S01]  /*0460*/  LOP3.LUT R4, R5, R4, RZ, 0x3c, !PT ;  /* 0x0000000405047212 */ /* 0x000fe200078e3cff */
[----:B------:R-:W-:Y:S01]  /*0470*/  IMAD.SHL.U32 R3, R3, 0x8, RZ ;  /* 0x0000000803037824 */ /* 0x000fe200078e00ff */
[----:B------:R-:W-:Y:S01]  /*0480*/  SHFL.IDX PT, R2, R17, RZ, 0x181f ;  /* 0x00181fff11027589 */ /* 0x000fe200000e0000 */
[----:B------:R-:W-:-:S02]  /*0490*/  IADD3 R5, R23, 0x20, RZ ;  /* 0x0000002017057810 */ /* 0x000fc40007ffe0ff */
[-C--:B------:R-:W-:Y:S02]  /*04a0*/  ISETP.GE.AND P4, PT, R23, R0.reuse, PT ;  /* 0x000000001700720c */ /* 0x080fe40003f86270 */
[----:B------:R-:W-:Y:S02]  /*04b0*/  LOP3.LUT R135, R4, 0xfffffe00, R3, 0xf8, !PT ;  /* 0xfffffe0004877812 */ /* 0x000fe400078ef803 */
[C---:B------:R-:W-:Y:S01]  /*04c0*/  IADD3 R27, R42.reuse, 0x40, RZ ;  /* 0x000000402a1b7810 */ /* 0x040fe20007ffe0ff */
[----:B------:R-:W3:Y:S01]  /*04d0*/  SHFL.IDX PT, R3, R16, RZ, 0x181f ;  /* 0x00181fff10037589 */ /* 0x000ee200000e0000 */
[C---:B------:R-:W-:Y:S02]  /*04e0*/  IADD3 R26, R42.reuse, 0x80, RZ ;  /* 0x000000802a1a7810 */ /* 0x040fe40007ffe0ff */
[----:B------:R-:W-:Y:S01]  /*04f0*/  ISETP.GE.AND P1, PT, R5, R0, PT ;  /* 0x000000000500720c */ /* 0x000fe20003f26270 */
[----:B------:R-:W-:Y:S01]  /*0500*/  STL [R1+0xbc], R135 ;  /* 0x0000bc8701007387 */ /* 0x000fe20000100800 */
[----:B------:R-:W-:-:S02]  /*0510*/  IADD3 R25, R42, 0xc0, RZ ;  /* 0x000000c02a197810 */ /* 0x000fc40007ffe0ff */
[----:B------:R-:W-:Y:S02]  /*0520*/  ISETP.GE.AND P3, PT, R42, c[0x0][0x198], PT ;  /* 0x000066002a007a0c */ /* 0x000fe40003f66270 */
[----:B------:R-:W-:Y:S02]  /*0530*/  @!P4 SHF.R.S32.HI R5, RZ, 0x1f, R27 ;  /* 0x0000001fff05c819 */ /* 0x000fe4000001141b */
[----:B------:R-:W-:Y:S02]  /*0540*/  @!P4 SHF.R.S32.HI R4, RZ, 0x1f, R26 ;  /* 0x0000001fff04c819 */ /* 0x000fe4000001141a */
[----:B------:R-:W-:Y:S02]  /*0550*/  @!P4 LEA.HI R5, R5, R27, RZ, 0x3 ;  /* 0x0000001b0505c211 */ /* 0x000fe400078f18ff */
[----:B------:R-:W-:Y:S02]  /*0560*/  @!P4 LEA.HI R8, R4, R26, RZ, 0x3 ;  /* 0x0000001a0408c211 */ /* 0x000fe400078f18ff */
[----:B------:R-:W4:Y:S01]  /*0570*/  SHFL.IDX PT, R4, R17, 0x1, 0x181f ;  /* 0x00381f0011047f89 */ /* 0x000f2200000e0000 */
[----:B-1----:R-:W-:-:S02]  /*0580*/  @!P4 LOP3.LUT R14, R5, 0xfffffff8, RZ, 0xc0, !PT ;  /* 0xfffffff8050ec812 */ /* 0x002fc400078ec0ff */
[----:B------:R-:W-:Y:S01]  /*0590*/  ISETP.GE.AND P6, PT, R26, c[0x0][0x198], PT ;  /* 0x000066001a007a0c */ /* 0x000fe20003fc6270 */
[----:B------:R-:W1:Y:S01]  /*05a0*/  SHFL.IDX PT, R5, R16, 0x1, 0x181f ;  /* 0x00381f0010057f89 */ /* 0x000e6200000e0000 */
[----:B------:R-:W-:Y:S02]  /*05b0*/  ISETP.GE.AND P5, PT, R25, c[0x0][0x198], PT ;  /* 0x0000660019007a0c */ /* 0x000fe40003fa6270 */
[----:B------:R-:W-:Y:S01]  /*05c0*/  SHF.R.S32.HI R43, RZ, 0x1f, R42 ;  /* 0x0000001fff2b7819 */ /* 0x000fe2000001142a */
[--C-:B---3--:R-:W-:Y:S01]  /*05d0*/  @!P4 IMAD.WIDE R14, R14, 0x2, R2.reuse ;  /* 0x000000020e0ec825 */ /* 0x108fe200078e0202 */
[----:B------:R-:W-:Y:S02]  /*05e0*/  @!P4 LEA R6, P2, R42, R2, 0x1 ;  /* 0x000000022a06c211 */ /* 0x000fe400078408ff */
[----:B------:R-:W-:Y:S01]  /*05f0*/  @!P4 LOP3.LUT R12, R8, 0xfffffff8, RZ, 0xc0, !PT ;  /* 0xfffffff8080cc812 */ /* 0x000fe200078ec0ff */
[----:B------:R-:W-:Y:S01]  /*0600*/  @!P4 IMAD.SHL.U32 R8, R135, 0x2, RZ ;  /* 0x000000028708c824 */ /* 0x000fe200078e00ff */
[----:B------:R-:W-:Y:S01]  /*0610*/  LEA.HI.SX32 R84, R133, 0xffffffff, 0x1a ;  /* 0xffffffff85547811 */ /* 0x000fe200078fd2ff */
[----:B------:R-:W-:Y:S02]  /*0620*/  STL.64 [R1+0xa8], R42 ;  /* 0x0000a82a01007387 */ /* 0x000fe40000100a00 */
[----:B------:R-:W-:-:S02]  /*0630*/  @!P4 IMAD.WIDE R12, R12, 0x2, R2 ;  /* 0x000000020c0cc825 */ /* 0x000fc400078e0202 */
[----:B------:R-:W-:Y:S04]  /*0640*/  STL [R1+0xb4], R27 ;  /* 0x0000b41b01007387 */ /* 0x000fe80000100800 */
[----:B------:R-:W-:Y:S04]  /*0650*/  STL [R1+0xb8], R26 ;  /* 0x0000b81a01007387 */ /* 0x000fe80000100800 */
[----:B------:R-:W-:Y:S01]  /*0660*/  STL [R1+0xb0], R25 ;  /* 0x0000b01901007387 */ /* 0x000fe20000100800 */
[--C-:B--2---:R-:W-:Y:S01]  /*0670*/  @P0 SHF.R.S32.HI R21, RZ, 0x1f, R7.reuse ;  /* 0x0000001fff150819 */ /* 0x104fe20000011407 */
[----:B------:R-:W-:Y:S01]  /*0680*/  @P0 IMAD.MOV.U32 R20, RZ, RZ, R7 ;  /* 0x000000ffff140224 */ /* 0x000fe200078e0007 */
[----:B------:R-:W-:Y:S01]  /*0690*/  @!P4 SHF.R.S32.HI R7, RZ, 0x1f, R25 ;  /* 0x0000001fff07c819 */ /* 0x000fe20000011419 */
[----:B------:R-:W-:-:S02]  /*06a0*/  @!P0 IMAD.MOV.U32 R20, RZ, RZ, R10 ;  /* 0x000000ffff148224 */ /* 0x000fc400078e000a */
[----:B------:R-:W-:Y:S01]  /*06b0*/  @!P0 IMAD.MOV.U32 R21, RZ, RZ, R11 ;  /* 0x000000ffff158224 */ /* 0x000fe200078e000b */
[----:B------:R-:W-:Y:S02]  /*06c0*/  ISETP.GE.AND P0, PT, R27, c[0x0][0x198], PT ;  /* 0x000066001b007a0c */ /* 0x000fe40003f06270 */
[----:B------:R-:W-:-:S04]  /*06d0*/  @!P4 LEA.HI R7, R7, R25, RZ, 0x3 ;  /* 0x000000190707c211 */ /* 0x000fc800078f18ff */
[----:B------:R-:W-:Y:S02]  /*06e0*/  @!P4 LOP3.LUT R10, R7, 0xfffffff8, RZ, 0xc0, !PT ;  /* 0xfffffff8070ac812 */ /* 0x000fe400078ec0ff */
[----:B------:R-:W-:-:S03]  /*06f0*/  @!P4 LEA.HI.X R7, R42, R3, R43, 0x1, P2 ;  /* 0x000000032a07c211 */ /* 0x000fc600010f0c2b */
[----:B------:R-:W-:Y:S02]  /*0700*/  @!P4 IMAD.WIDE R10, R10, 0x2, R2 ;  /* 0x000000020a0ac825 */ /* 0x000fe400078e0202 */
[----:B------:R2:W-:Y:S02]  /*0710*/  @!P4 LDGSTS.E.BYPASS.LTC128B.128 [R8+0x100], [R6.64], !P3 ;  /* 0x001000000608cfae */ /* 0x0005e4000d901d48 */
[----:B------:R-:W-:Y:S02]  /*0720*/  IMAD.WIDE.U32 R2, R18, c[0x0][0x1e0], R42 ;  /* 0x0000780012027a25 */ /* 0x000fe400078e002a */
[----:B------:R3:W-:Y:S04]  /*0730*/  @!P4 LDGSTS.E.BYPASS.LTC128B.128 [R8+0x4100], [R14.64], !P0 ;  /* 0x041000000e08cfae */ /* 0x0007e8000c101d48 */
[----:B------:R4:W-:Y:S04]  /*0740*/  @!P4 LDGSTS.E.BYPASS.LTC128B.128 [R8+0x8100], [R12.64], !P6 ;  /* 0x081000000c08cfae */ /* 0x0009e8000f101d48 */
[----:B------:R5:W-:Y:S01]  /*0750*/  @!P4 LDGSTS.E.BYPASS.LTC128B.128 [R8+0xc100], [R10.64], !P5 ;  /* 0x0c1000000a08cfae */ /* 0x000be2000e901d48 */
[----:B--2---:R-:W-:-:S02]  /*0760*/  IADD3 R7, R23, 0x40, RZ ;  /* 0x0000004017077810 */ /* 0x004fc40007ffe0ff */
[----:B------:R-:W-:Y:S01]  /*0770*/  IADD3 R6, R23, 0x60, RZ ;  /* 0x0000006017067810 */ /* 0x000fe20007ffe0ff */
[----:B---3--:R-:W-:Y:S01]  /*0780*/  IMAD.IADD R15, R3, 0x1, R9 ;  /* 0x00000001030f7824 */ /* 0x008fe200078e0209 */
[----:B------:R-:W-:Y:S01]  /*0790*/  @!P1 SHF.R.S32.HI R3, RZ, 0x1f, R27 ;  /* 0x0000001fff039819 */ /* 0x000fe2000001141b */
[----:B------:R-:W-:Y:S01]  /*07a0*/  IMAD.MOV.U32 R14, RZ, RZ, R2 ;  /* 0x000000ffff0e7224 */ /* 0x000fe200078e0002 */
[----:B------:R-:W-:Y:S01]  /*07b0*/  ISETP.GE.AND P2, PT, R7, R0, PT ;  /* 0x000000000700720c */ /* 0x000fe20003f46270 */
[----:B------:R-:W-:Y:S01]  /*07c0*/  SHFL.IDX PT, R2, R17, 0x2, 0x181f ;  /* 0x00581f0011027f89 */ /* 0x000fe200000e0000 */
[C---:B----4-:R-:W-:Y:S02]  /*07d0*/  @!P1 LEA R12, P4, R42.reuse, R4, 0x1 ;  /* 0x000000042a0c9211 */ /* 0x050fe400078808ff */
[----:B------:R-:W-:Y:S02]  /*07e0*/  @!P1 LEA.HI R3, R3, R27, RZ, 0x3 ;  /* 0x0000001b03039211 */ /* 0x000fe400078f18ff */
[----:B-1----:R-:W-:-:S02]  /*07f0*/  @!P1 LEA.HI.X R13, R42, R5, R43, 0x1, P4 ;  /* 0x000000052a0d9211 */ /* 0x002fc400020f0c2b */
[----:B------:R-:W-:Y:S02]  /*0800*/  ISETP.GE.AND P4, PT, R6, R0, PT ;  /* 0x000000000600720c */ /* 0x000fe40003f86270 */
[----:B------:R-:W-:Y:S02]  /*0810*/  @!P1 SHF.R.S32.HI R0, RZ, 0x1f, R26 ;  /* 0x0000001fff009819 */ /* 0x000fe4000001141a */
[----:B------:R-:W-:Y:S02]  /*0820*/  @!P1 SHF.R.S32.HI R7, RZ, 0x1f, R25 ;  /* 0x0000001fff079819 */ /* 0x000fe40000011419 */
[----:B-----5:R-:W-:Y:S02]  /*0830*/  @!P1 LOP3.LUT R8, R3, 0xfffffff8, RZ, 0xc0, !PT ;  /* 0xfffffff803089812 */ /* 0x020fe400078ec0ff */
[----:B------:R-:W-:Y:S01]  /*0840*/  @!P1 LEA.HI R6, R0, R26, RZ, 0x3 ;  /* 0x0000001a00069211 */ /* 0x000fe200078f18ff */
[----:B------:R-:W1:Y:S01]  /*0850*/  SHFL.IDX PT, R3, R16, 0x2, 0x181f ;  /* 0x00581f0010037f89 */ /* 0x000e6200000e0000 */
[----:B------:R-:W-:Y:S01]  /*0860*/  @!P1 LEA.HI R0, R7, R25, RZ, 0x3 ;  /* 0x0000001907009211 */ /* 0x000fe200078f18ff */
[----:B------:R-:W-:Y:S01]  /*0870*/  @!P1 IMAD.WIDE R8, R8, 0x2, R4 ;  /* 0x0000000208089825 */ /* 0x000fe200078e0204 */
[----:B------:R-:W-:-:S02]  /*0880*/  @!P1 LOP3.LUT R6, R6, 0xfffffff8, RZ, 0xc0, !PT ;  /* 0xfffffff806069812 */ /* 0x000fc400078ec0ff */
[----:B------:R-:W-:Y:S01]  /*0890*/  @!P1 LOP3.LUT R10, R0, 0xfffffff8, RZ, 0xc0, !PT ;  /* 0xfffffff8000a9812 */ /* 0x000fe200078ec0ff */
[----:B------:R-:W-:Y:S01]  /*08a0*/  @!P1 IMAD.SHL.U32 R0, R135, 0x2, RZ ;  /* 0x0000000287009824 */ /* 0x000fe200078e00ff */
[----:B------:R-:W-:Y:S01]  /*08b0*/  SHF.R.S32.HI R23, RZ, 0x1f, R84 ;  /* 0x0000001fff177819 */ /* 0x000fe20000011454 */
[----:B------:R-:W-:-:S03]  /*08c0*/  @!P1 IMAD.WIDE R6, R6, 0x2, R4 ;  /* 0x0000000206069825 */ /* 0x000fc600078e0204 */
[----:B------:R2:W-:Y:S01]  /*08d0*/  @!P1 LDGSTS.E.BYPASS.LTC128B.128 [R0+0x1100], [R12.64], !P3 ;  /* 0x011000000c009fae */ /* 0x0005e2000d901d48 */
[----:B------:R-:W-:Y:S01]  /*08e0*/  @!P1 IMAD.WIDE R4, R10, 0x2, R4 ;  /* 0x000000020a049825 */ /* 0x000fe200078e0204 */
[----:B------:R-:W-:Y:S02]  /*08f0*/  @!P2 SHF.R.S32.HI R10, RZ, 0x1f, R27 ;  /* 0x0000001fff0aa819 */ /* 0x000fe4000001141b */
[----:B------:R3:W-:Y:S02]  /*0900*/  @!P1 LDGSTS.E.BYPASS.LTC128B.128 [R0+0x5100], [R8.64], !P0 ;  /* 0x0510000008009fae */ /* 0x0007e4000c101d48 */
[----:B------:R-:W-:Y:S02]  /*0910*/  @!P2 LEA.HI R10, R10, R27, RZ, 0x3 ;  /* 0x0000001b0a0aa211 */ /* 0x000fe400078f18ff */
[----:B------:R4:W-:Y:S02]  /*0920*/  @!P1 LDGSTS.E.BYPASS.LTC128B.128 [R0+0x9100], [R6.64], !P6 ;  /* 0x0910000006009fae */ /* 0x0009e4000f101d48 */
[----:B------:R-:W-:-:S02]  /*0930*/  @!P2 LOP3.LUT R10, R10, 0xfffffff8, RZ, 0xc0, !PT ;  /* 0xfffffff80a0aa812 */ /* 0x000fc400078ec0ff */
[----:B------:R5:W-:Y:S03]  /*0940*/  @!P1 LDGSTS.E.BYPASS.LTC128B.128 [R0+0xd100], [R4.64], !P5 ;  /* 0x0d10000004009fae */ /* 0x000be6000e901d48 */
[----:B-1----:R-:W-:-:S04]  /*0950*/  @!P2 IMAD.WIDE R10, R10, 0x2, R2 ;  /* 0x000000020a0aa825 */ /* 0x002fc800078e0202 */
[----:B--2---:R-:W-:Y:S01]  /*0960*/  IMAD.SHL.U32 R12, R18, 0x8, RZ ;  /* 0x00000008120c7824 */ /* 0x004fe200078e00ff */
[----:B----4-:R-:W-:Y:S02]  /*0970*/  @!P2 SHF.R.S32.HI R6, RZ, 0x1f, R26 ;  /* 0x0000001fff06a819 */ /* 0x010fe4000001141a */
[----:B------:R-:W-:Y:S02]  /*0980*/  @!P2 SHF.R.S32.HI R7, RZ, 0x1f, R25 ;  /* 0x0000001fff07a819 */ /* 0x000fe40000011419 */
[----:B-----5:R-:W-:Y:S02]  /*0990*/  @!P2 LEA.HI R5, R6, R26, RZ, 0x3 ;  /* 0x0000001a0605a211 */ /* 0x020fe400078f18ff */
[----:B---3--:R-:W-:Y:S02]  /*09a0*/  @!P2 LEA.HI R0, R7, R25, RZ, 0x3 ;  /* 0x000000190700a211 */ /* 0x008fe400078f18ff */
[----:B------:R-:W-:Y:S02]  /*09b0*/  @!P2 LEA R4, P1, R42, R2, 0x1 ;  /* 0x000000022a04a211 */ /* 0x000fe400078208ff */
[----:B------:R-:W-:-:S02]  /*09c0*/  @!P2 LOP3.LUT R8, R5, 0xfffffff8, RZ, 0xc0, !PT ;  /* 0xfffffff80508a812 */ /* 0x000fc400078ec0ff */
[----:B------:R-:W-:Y:S01]  /*09d0*/  @!P2 LOP3.LUT R6, R0, 0xfffffff8, RZ, 0xc0, !PT ;  /* 0xfffffff80006a812 */ /* 0x000fe200078ec0ff */
[----:B------:R-:W-:Y:S01]  /*09e0*/  @!P2 IMAD.SHL.U32 R0, R135, 0x2, RZ ;  /* 0x000000028700a824 */ /* 0x000fe200078e00ff */
[----:B------:R-:W-:Y:S01]  /*09f0*/  @!P2 LEA.HI.X R5, R42, R3, R43, 0x1, P1 ;  /* 0x000000032a05a211 */ /* 0x000fe200008f0c2b */
[----:B------:R-:W-:-:S04]  /*0a00*/  @!P2 IMAD.WIDE R8, R8, 0x2, R2 ;  /* 0x000000020808a825 */ /* 0x000fc800078e0202 */
[----:B------:R1:W-:Y:S01]  /*0a10*/  @!P2 LDGSTS.E.BYPASS.LTC128B.128 [R0+0x2100], [R4.64], !P3 ;  /* 0x021000000400afae */ /* 0x0003e2000d901d48 */
[----:B------:R-:W-:-:S03]  /*0a20*/  @!P2 IMAD.WIDE R6, R6, 0x2, R2 ;  /* 0x000000020606a825 */ /* 0x000fc600078e0202 */
[----:B------:R2:W-:Y:S04]  /*0a30*/  @!P2 LDGSTS.E.BYPASS.LTC128B.128 [R0+0x6100], [R10.64], !P0 ;  /* 0x061000000a00afae */ /* 0x0005e8000c101d48 */
[----:B------:R3:W-:Y:S04]  /*0a40*/  @!P2 LDGSTS.E.BYPASS.LTC128B.128 [R0+0xa100], [R8.64], !P6 ;  /* 0x0a1000000800afae */ /* 0x0007e8000f101d48 */
[----:B------:R-:W4:Y:S04]  /*0a50*/  SHFL.IDX PT, R2, R17, 0x3, 0x181f ;  /* 0x00781f0011027f89 */ /* 0x000f2800000e0000 */
[----:B------:R5:W4:Y:S04]  /*0a60*/  SHFL.IDX PT, R3, R16, 0x3, 0x181f ;  /* 0x00781f0010037f89 */ /* 0x000b2800000e0000 */
[----:B------:R4:W-:Y:S01]  /*0a70*/  @!P2 LDGSTS.E.BYPASS.LTC128B.128 [R0+0xe100], [R6.64], !P5 ;  /* 0x0e1000000600afae */ /* 0x0009e2000e901d48 */
[----:B-1----:R-:W-:Y:S01]  /*0a80*/  LEA.HI R4, R24, R85, RZ, 0x4 ;  /* 0x0000005518047211 */ /* 0x002fe200078f20ff */
[----:B------:R-:W-:-:S03]  /*0a90*/  IMAD R5, R41, c[0x0][0x1e8], RZ ;  /* 0x00007a0029057a24 */ /* 0x000fc600078e02ff */
[----:B--2---:R-:W-:Y:S02]  /*0aa0*/  SHF.R.S32.HI R10, RZ, 0x4, R4 ;  /* 0x00000004ff0a7819 */ /* 0x004fe40000011404 */
[----:B---3--:R-:W-:Y:S02]  /*0ab0*/  LOP3.LUT R8, R4, 0xfffffff0, RZ, 0xc0, !PT ;  /* 0xfffffff004087812 */ /* 0x008fe400078ec0ff */
[----:B------:R-:W-:-:S03]  /*0ac0*/  IADD3 R9, -R18, c[0x0][0x1d0], RZ ;  /* 0x0000740012097a10 */ /* 0x000fc60007ffe1ff */
[----:B------:R-:W-:Y:S02]  /*0ad0*/  IMAD.IADD R8, R85, 0x1, -R8 ;  /* 0x0000000155087824 */ /* 0x000fe400078e0a08 */
[----:B------:R-:W-:Y:S01]  /*0ae0*/  IMAD R9, R84, -0x40, R9 ;  /* 0xffffffc054097824 */ /* 0x000fe200078e0209 */
[----:B----4-:R-:W-:Y:S01]  /*0af0*/  LEA.HI R0, R4, R10, RZ, 0x1 ;  /* 0x0000000a04007211 */ /* 0x010fe200078f08ff */
[----:B------:R-:W-:Y:S01]  /*0b00*/  IMAD R7, R40, c[0x0][0x1ec], R5 ;  /* 0x00007b0028077a24 */ /* 0x000fe200078e0205 */
[----:B------:R-:W-:Y:S01]  /*0b10*/  SHF.R.S32.HI R5, RZ, 0x1f, R8 ;  /* 0x0000001fff057819 */ /* 0x000fe20000011408 */
[----:B------:R-:W-:Y:S01]  /*0b20*/  IMAD.SHL.U32 R4, R19, 0x40, RZ ;  /* 0x0000004013047824 */ /* 0x000fe200078e00ff */
[----:B------:R-:W-:Y:S02]  /*0b30*/  LOP3.LUT R13, R0, 0xfffffffe, RZ, 0xc0, !PT ;  /* 0xfffffffe000d7812 */ /* 0x000fe400078ec0ff */
[----:B-----5:R-:W-:Y:S02]  /*0b40*/  LEA.HI R16, R5, R8, RZ, 0x3 ;  /* 0x0000000805107211 */ /* 0x020fe400078f18ff */
[----:B------:R-:W-:Y:S01]  /*0b50*/  LOP3.LUT R0, R4, 0x1c0, RZ, 0xc0, !PT ;  /* 0x000001c004007812 */ /* 0x000fe200078ec0ff */
[----:B------:R-:W-:Y:S01]  /*0b60*/  IMAD.WIDE.U32 R4, R40, c[0x0][0x1e8], R14 ;  /* 0x00007a0028047a25 */ /* 0x000fe200078e000e */
[----:B------:R-:W-:-:S02]  /*0b70*/  LOP3.LUT R11, R16, 0xfffffff8, RZ, 0xc0, !PT ;  /* 0xfffffff8100b7812 */ /* 0x000fc400078ec0ff */
[----:B------:R-:W-:Y:S01]  /*0b80*/  LOP3.LUT R12, R0, 0x8, R12, 0xf8, !PT ;  /* 0x00000008000c7812 */ /* 0x000fe200078ef80c */
[----:B------:R-:W-:Y:S01]  /*0b90*/  IMAD.IADD R5, R5, 0x1, R7 ;  /* 0x0000000105057824 */ /* 0x000fe200078e0207 */
[----:B------:R-:W-:Y:S01]  /*0ba0*/  SHF.R.U32.HI R0, RZ, 0x3, R0 ;  /* 0x00000003ff007819 */ /* 0x000fe20000011600 */
[----:B------:R-:W-:Y:S01]  /*0bb0*/  IMAD.IADD R14, R8, 0x1, -R11 ;  /* 0x00000001080e7824 */ /* 0x000fe200078e0a0b */
[----:B------:R-:W-:Y:S01]  /*0bc0*/  @!P4 LEA R6, P1, R42, R2, 0x1 ;  /* 0x000000022a06c211 */ /* 0x000fe200078208ff */
[----:B------:R-:W-:Y:S01]  /*0bd0*/  IMAD.MOV.U32 R8, RZ, RZ, c[0x0][0x1e0] ;  /* 0x00007800ff087624 */ /* 0x000fe200078e00ff */
[----:B------:R-:W-:Y:S01]  /*0be0*/  LOP3.LUT R17, R12, R0, RZ, 0x3c, !PT ;  /* 0x000000000c117212 */ /* 0x000fe200078e3cff */
[----:B------:R-:W-:Y:S01]  /*0bf0*/  IMAD.MOV.U32 R0, RZ, RZ, 0x5 ;  /* 0x00000005ff007424 */ /* 0x000fe200078e00ff */
[----:B------:R-:W-:Y:S01]  /*0c00*/  @!P4 LEA.HI.X R7, R42, R3, R43, 0x1, P1 ;  /* 0x000000032a07c211 */ /* 0x000fe200008f0c2b */
[----:B------:R-:W-:Y:S01]  /*0c10*/  @!P4 IMAD.SHL.U32 R12, R135, 0x2, RZ ;  /* 0x00000002870cc824 */ /* 0x000fe200078e00ff */
[----:B------:R-:W-:Y:S01]  /*0c20*/  SHF.L.U64.HI R86, R8, R86, c[0x0][0x1e4] ;  /* 0x0000790008567619 */ /* 0x000fe20000010256 */
[----:B------:R-:W-:Y:S01]  /*0c30*/  IMAD.WIDE.U32 R28, R20, c[0x0][0x1f0], R4 ;  /* 0x00007c00141c7a25 */ /* 0x000fe200078e0004 */
[----:B------:R-:W-:-:S02]  /*0c40*/  SHF.L.U64.HI R90, R8, R0, c[0x0][0x1e4] ;  /* 0x00007900085a7619 */ /* 0x000fc40000010200 */
[----:B------:R1:W-:Y:S01]  /*0c50*/  @!P4 LDGSTS.E.BYPASS.LTC128B.128 [R12+0x3100], [R6.64], !P3 ;  /* 0x03100000060ccfae */ /* 0x0003e2000d901d48 */
[----:B------:R-:W-:Y:S01]  /*0c60*/  IMAD R0, R21, c[0x0][0x1f0], RZ ;  /* 0x00007c0015007a24 */ /* 0x000fe200078e02ff */
[----:B------:R-:W-:Y:S01]  /*0c70*/  @!P4 SHF.R.S32.HI R4, RZ, 0x1f, R26 ;  /* 0x0000001fff04c819 */ /* 0x000fe2000001141a */
[----:B------:R-:W-:Y:S01]  /*0c80*/  IMAD.SHL.U32 R88, R8, 0x40, RZ ;  /* 0x0000004008587824 */ /* 0x000fe200078e00ff */
[C---:B------:R-:W-:Y:S01]  /*0c90*/  ISETP.GE.AND P2, PT, R9.reuse, 0x1, PT ;  /* 0x000000010900780c */ /* 0x040fe20003f46270 */
[----:B------:R-:W-:Y:S01]  /*0ca0*/  IMAD R5, R86, R84, RZ ;  /* 0x0000005456057224 */ /* 0x000fe200078e02ff */
[----:B------:R-:W-:Y:S01]  /*0cb0*/  ISETP.GE.AND P1, PT, R9, 0x21, PT ;  /* 0x000000210900780c */ /* 0x000fe20003f26270 */
[----:B------:R-:W-:Y:S01]  /*0cc0*/  IMAD.IADD R15, R10, 0x1, -R13 ;  /* 0x000000010a0f7824 */ /* 0x000fe200078e0a0d */
[----:B------:R-:W-:Y:S01]  /*0cd0*/  STL.64 [R1+0xa0], R28 ;  /* 0x0000a01c01007387 */ /* 0x000fe20000100a00 */
[----:B------:R-:W-:Y:S02]  /*0ce0*/  IMAD.MOV.U32 R92, RZ, RZ, R28 ;  /* 0x000000ffff5c7224 */ /* 0x000fe400078e001c */
[----:B------:R-:W-:-:S02]  /*0cf0*/  IMAD.SHL.U32 R89, R8, 0x20, RZ ;  /* 0x0000002008597824 */ /* 0x000fc400078e00ff */
[----:B------:R-:W-:Y:S01]  /*0d00*/  IMAD R13, R23, R88, R5 ;  /* 0x00000058170d7224 */ /* 0x000fe200078e0205 */
[----:B-1----:R-:W-:Y:S01]  /*0d10*/  @!P4 SHF.R.S32.HI R6, RZ, 0x1f, R27 ;  /* 0x0000001fff06c819 */ /* 0x002fe2000001141b */
[----:B------:R-:W-:Y:S01]  /*0d20*/  IMAD R7, R20, c[0x0][0x1f4], R0 ;  /* 0x00007d0014077a24 */ /* 0x000fe200078e0200 */
[----:B------:R-:W-:Y:S02]  /*0d30*/  @!P4 SHF.R.S32.HI R0, RZ, 0x1f, R25 ;  /* 0x0000001fff00c819 */ /* 0x000fe40000011419 */
[----:B------:R-:W-:Y:S01]  /*0d40*/  @!P4 LEA.HI R6, R6, R27, RZ, 0x3 ;  /* 0x0000001b0606c211 */ /* 0x000fe200078f18ff */
[----:B------:R-:W-:Y:S01]  /*0d50*/  IMAD.IADD R93, R29, 0x1, R7 ;  /* 0x000000011d5d7824 */ /* 0x000fe200078e0207 */
[----:B------:R-:W-:Y:S02]  /*0d60*/  @!P4 LEA.HI R7, R4, R26, RZ, 0x3 ;  /* 0x0000001a0407c211 */ /* 0x000fe400078f18ff */
[----:B------:R-:W-:Y:S01]  /*0d70*/  @!P4 LEA.HI R0, R0, R25, RZ, 0x3 ;  /* 0x000000190000c211 */ /* 0x000fe200078f18ff */
[----:B------:R-:W-:Y:S01]  /*0d80*/  IMAD.WIDE.U32 R4, R84, R88, R92 ;  /* 0x0000005854047225 */ /* 0x000fe200078e005c */
[----:B------:R-:W-:Y:S01]  /*0d90*/  @!P4 LOP3.LUT R6, R6, 0xfffffff8, RZ, 0xc0, !PT ;  /* 0xfffffff80606c812 */ /* 0x000fe200078ec0ff */
[----:B------:R-:W-:Y:S01]  /*0da0*/  STL.64 [R1+0x90], R92 ;  /* 0x0000905c01007387 */ /* 0x000fe20000100a00 */
[----:B------:R-:W-:Y:S01]  /*0db0*/  @!P4 LOP3.LUT R7, R7, 0xfffffff8, RZ, 0xc0, !PT ;  /* 0xfffffff80707c812 */ /* 0x000fe200078ec0ff */
[----:B------:R-:W-:Y:S01]  /*0dc0*/  IMAD.IADD R13, R5, 0x1, R13 ;  /* 0x00000001050d7824 */ /* 0x000fe200078e020d */
[----:B------:R-:W-:Y:S01]  /*0dd0*/  @!P4 LOP3.LUT R0, R0, 0xfffffff8, RZ, 0xc0, !PT ;  /* 0xfffffff80000c812 */ /* 0x000fe200078ec0ff */
[----:B------:R-:W-:Y:S01]  /*0de0*/  @!P4 IMAD.WIDE R10, R6, 0x2, R2 ;  /* 0x00000002060ac825 */ /* 0x000fe200078e0202 */
[----:B------:R-:W-:-:S03]  /*0df0*/  @P2 LEA R6, P3, R4, c[0x0][0x1c8], 0x1 ;  /* 0x0000720004062a11 */ /* 0x000fc600078608ff */
[----:B------:R-:W-:Y:S01]  /*0e00*/  @!P4 IMAD.WIDE R8, R7, 0x2, R2 ;  /* 0x000000020708c825 */ /* 0x000fe200078e0202 */
[----:B------:R1:W-:Y:S01]  /*0e10*/  @!P4 LDGSTS.E.BYPASS.LTC128B.128 [R12+0x7100], [R10.64], !P0 ;  /* 0x071000000a0ccfae */ /* 0x0003e2000c101d48 */
[----:B------:R-:W-:Y:S02]  /*0e20*/  @P2 LEA.HI.X R7, R4, c[0x0][0x1cc], R13, 0x1, P3 ;  /* 0x0000730004072a11 */ /* 0x000fe400018f0c0d */
[----:B------:R-:W-:Y:S01]  /*0e30*/  @!P4 IMAD.WIDE R2, R0, 0x2, R2 ;  /* 0x000000020002c825 */ /* 0x000fe200078e0202 */
[----:B------:R2:W-:Y:S01]  /*0e40*/  @!P4 LDGSTS.E.BYPASS.LTC128B.128 [R12+0xb100], [R8.64], !P6 ;  /* 0x0b100000080ccfae */ /* 0x0005e2000f101d48 */
[----:B------:R-:W-:Y:S02]  /*0e50*/  ISETP.GE.AND P6, PT, R42, c[0x0][0x1d4], PT ;  /* 0x000075002a007a0c */ /* 0x000fe40003fc6270 */
[----:B------:R-:W-:Y:S01]  /*0e60*/  IMAD.SHL.U32 R0, R14, 0x40, RZ ;  /* 0x000000400e007824 */ /* 0x000fe200078e00ff */
[----:B------:R3:W-:Y:S01]  /*0e70*/  @!P4 LDGSTS.E.BYPASS.LTC128B.128 [R12+0xf100], [R2.64], !P5 ;  /* 0x0f100000020ccfae */ /* 0x0007e2000e901d48 */
[----:B------:R-:W-:-:S02]  /*0e80*/  ISETP.GE.AND P5, PT, R27, c[0x0][0x1d4], PT ;  /* 0x000075001b007a0c */ /* 0x000fc40003fa6270 */
[----:B------:R-:W-:Y:S01]  /*0e90*/  ISETP.GE.AND P4, PT, R26, c[0x0][0x1d4], PT ;  /* 0x000075001a007a0c */ /* 0x000fe20003f86270 */
[----:B------:R-:W0:Y:S01]  /*0ea0*/  LDGDEPBAR ;  /* 0x00000000000079af */ /* 0x000e220000000000 */
[----:B------:R-:W-:Y:S02]  /*0eb0*/  LOP3.LUT R0, R0, 0x1c0, RZ, 0xc0, !PT ;  /* 0x000001c000007812 */ /* 0x000fe400078ec0ff */
[----:B------:R-:W-:Y:S02]  /*0ec0*/  ISETP.GE.AND P3, PT, R25, c[0x0][0x1d4], PT ;  /* 0x0000750019007a0c */ /* 0x000fe40003f66270 */
[----:B-1----:R-:W-:Y:S02]  /*0ed0*/  @P1 IADD3 R10, P0, R89, R4, RZ ;  /* 0x00000004590a1210 */ /* 0x002fe40007f1e0ff */
[----:B--2---:R-:W-:-:S03]  /*0ee0*/  LEA.HI R9, R24, R85, RZ, 0x5 ;  /* 0x0000005518097211 */ /* 0x004fc600078f28ff */
[----:B------:R-:W-:Y:S02]  /*0ef0*/  @P1 IMAD.X R4, R90, 0x1, R13, P0 ;  /* 0x000000015a041824 */ /* 0x000fe400000e060d */
[C---:B---3--:R-:W-:Y:S01]  /*0f00*/  IMAD.SHL.U32 R2, R15.reuse, 0x8, RZ ;  /* 0x000000080f027824 */ /* 0x048fe200078e00ff */
[----:B------:R-:W-:Y:S02]  /*0f10*/  SHF.R.U32.HI R3, RZ, 0x3, R0 ;  /* 0x00000003ff037819 */ /* 0x000fe40000011600 */
[----:B------:R-:W-:Y:S02]  /*0f20*/  SHF.R.S32.HI R232, RZ, 0x5, R9 ;  /* 0x00000005ffe87819 */ /* 0x000fe40000011409 */
[----:B------:R-:W-:Y:S01]  /*0f30*/  LOP3.LUT R5, R0, 0x8, R2, 0xf8, !PT ;  /* 0x0000000800057812 */ /* 0x000fe200078ef802 */
[----:B------:R-:W-:Y:S01]  /*0f40*/  IMAD R0, R15, 0x200, R17 ;  /* 0x000002000f007824 */ /* 0x000fe200078e0211 */
[C---:B------:R-:W-:Y:S02]  /*0f50*/  @P1 LEA R2, P0, R10.reuse, c[0x0][0x1c8], 0x1 ;  /* 0x000072000a021a11 */ /* 0x040fe400078008ff */
[----:B------:R-:W-:Y:S01]  /*0f60*/  LOP3.LUT R8, R5, R3, RZ, 0x3c, !PT ;  /* 0x0000000305087212 */ /* 0x000fe200078e3cff */
[C---:B------:R-:W-:Y:S01]  /*0f70*/  @P2 IMAD.SHL.U32 R5, R135.reuse, 0x2, RZ ;  /* 0x0000000287052824 */ /* 0x040fe200078e00ff */
[----:B------:R-:W-:Y:S01]  /*0f80*/  @P1 LEA.HI.X R3, R10, c[0x0][0x1cc], R4, 0x1, P0 ;  /* 0x000073000a031a11 */ /* 0x000fe200000f0c04 */
[----:B------:R-:W-:Y:S01]  /*0f90*/  @P1 IMAD.SHL.U32 R4, R135, 0x2, RZ ;  /* 0x0000000287041824 */ /* 0x000fe200078e00ff */
[----:B------:R-:W-:Y:S01]  /*0fa0*/  LOP3.LUT P0, RZ, R19, 0x2, RZ, 0xc0, !PT ;  /* 0x0000000213ff7812 */ /* 0x000fe2000780c0ff */
[----:B------:R-:W-:Y:S01]  /*0fb0*/  IMAD.SHL.U32 R248, R0, 0x2, RZ ;  /* 0x0000000200f87824 */ /* 0x000fe200078e00ff */
[----:B------:R1:W-:Y:S01]  /*0fc0*/  @P2 LDGSTS.E.BYPASS.LTC128B.128 [R5+0x10100], [R6.64], !P6 ;  /* 0x1010000006052fae */ /* 0x0003e2000f101d48 */
[----:B------:R-:W-:-:S03]  /*0fd0*/  IMAD.MOV.U32 R0, RZ, RZ, 0x20 ;  /* 0x00000020ff007424 */ /* 0x000fc600078e00ff */
[----:B------:R1:W-:Y:S01]  /*0fe0*/  @P2 LDGSTS.E.BYPASS.LTC128B.128 [R5+0x12100], [R6.64+0x80], !P5 ;  /* 0x1210008006052fae */ /* 0x0003e2000e901d48 */
[----:B------:R-:W-:-:S03]  /*0ff0*/  IADD3 R91, R248, 0x10120, RZ ;  /* 0x00010120f85b7810 */ /* 0x000fc60007ffe0ff */
[----:B------:R1:W-:Y:S04]  /*1000*/  @P2 LDGSTS.E.BYPASS.LTC128B.128 [R5+0x14100], [R6.64+0x100], !P4 ;  /* 0x1410010006052fae */ /* 0x0003e8000e101d48 */
[----:B------:R1:W-:Y:S01]  /*1010*/  @P2 LDGSTS.E.BYPASS.LTC128B.128 [R5+0x16100], [R6.64+0x180], !P3 ;  /* 0x1610018006052fae */ /* 0x0003e2000d901d48 */
[----:B------:R-:W-:-:S03]  /*1020*/  LOP3.LUT P2, RZ, R14, 0x4, RZ, 0xc0, !PT ;  /* 0x000000040eff7812 */ /* 0x000fc6000784c0ff */
[----:B------:R2:W-:Y:S01]  /*1030*/  @P1 LDGSTS.E.BYPASS.LTC128B.128 [R4+0x11100], [R2.64], !P6 ;  /* 0x1110000002041fae */ /* 0x0005e2000f101d48 */
[----:B------:R-:W-:-:S03]  /*1040*/  SEL R0, R0, 0xffffffe0, !P2 ;  /* 0xffffffe000007807 */ /* 0x000fc60005000000 */
[----:B------:R2:W-:Y:S04]  /*1050*/  @P1 LDGSTS.E.BYPASS.LTC128B.128 [R4+0x13100], [R2.64+0x80], !P5 ;  /* 0x1310008002041fae */ /* 0x0005e8000e901d48 */
[----:B------:R2:W-:Y:S04]  /*1060*/  @P1 LDGSTS.E.BYPASS.LTC128B.128 [R4+0x15100], [R2.64+0x100], !P4 ;  /* 0x1510010002041fae */ /* 0x0005e8000e101d48 */
[----:B------:R2:W-:Y:S01]  /*1070*/  @P1 LDGSTS.E.BYPASS.LTC128B.128 [R4+0x17100], [R2.64+0x180], !P3 ;  /* 0x1710018002041fae */ /* 0x0005e2000d901d48 */
[----:B------:R-:W-:-:S03]  /*1080*/  LOP3.LUT P1, RZ, R14, 0x2, RZ, 0xc0, !PT ;  /* 0x000000020eff7812 */ /* 0x000fc6000782c0ff */
[----:B------:R-:W0:Y:S01]  /*1090*/  LDGDEPBAR ;  /* 0x00000000000079af */ /* 0x000e220000000000 */
[----:B-1----:R-:W-:Y:S02]  /*10a0*/  IMAD.SHL.U32 R5, R16, 0x40, RZ ;  /* 0x0000004010057824 */ /* 0x002fe400078e00ff */
[----:B------:R-:W-:-:S03]  /*10b0*/  IMAD R7, R21, c[0x0][0x218], RZ ;  /* 0x0000860015077a24 */ /* 0x000fc600078e02ff */
[----:B------:R-:W-:Y:S01]  /*10c0*/  LOP3.LUT R5, R8, 0xfffffe00, R5, 0xf8, !PT ;  /* 0xfffffe0008057812 */ /* 0x000fe200078ef805 */
[----:B------:R-:W-:-:S04]  /*10d0*/  IMAD R7, R20, c[0x0][0x21c], R7 ;  /* 0x0000870014077a24 */ /* 0x000fc800078e0207 */
[----:B------:R-:W-:-:S04]  /*10e0*/  IMAD R232, R232, 0x400, R5 ;  /* 0x00000400e8e87824 */ /* 0x000fc800078e0205 */
[----:B------:R-:W-:Y:S02]  /*10f0*/  IMAD.SHL.U32 R232, R232, 0x2, RZ ;  /* 0x00000002e8e87824 */ /* 0x000fe400078e00ff */
[----:B--2---:R-:W-:Y:S01]  /*1100*/  IMAD.MOV.U32 R4, RZ, RZ, 0x10 ;  /* 0x00000010ff047424 */ /* 0x004fe200078e00ff */
[----:B------:R-:W-:-:S04]  /*1110*/  DEPBAR.LE SB0, 0x1 ;  /* 0x000080400000791a */ /* 0x000fc80000000000 */
[----:B------:R-:W-:Y:S01]  /*1120*/  BAR.SYNC.DEFER_BLOCKING 0x0 ;  /* 0x0000000000007b1d */ /* 0x000fe20000010000 */
[----:B------:R-:W-:Y:S01]  /*1130*/  SEL R4, R4, 0xfffffff0, !P1 ;  /* 0xfffffff004047807 */ /* 0x000fe20004800000 */
[----:B------:R-:W-:Y:S01]  /*1140*/  IMAD R240, R0, 0x2, R232 ;  /* 0x0000000200f07824 */ /* 0x000fe200078e02e8 */
[----:B------:R-:W-:-:S03]  /*1150*/  IADD3 R2, R248, 0x10100, RZ ;  /* 0x00010100f8027810 */ /* 0x000fc60007ffe0ff */
[----:B------:R-:W-:Y:S01]  /*1160*/  IMAD R236, R4, 0x2, R232 ;  /* 0x0000000204ec7824 */ /* 0x000fe200078e02e8 */
[----:B------:R-:W-:Y:S01]  /*1170*/  @P0 IADD3 R91, R2, -0x20, RZ ;  /* 0xffffffe0025b0810 */ /* 0x000fe20007ffe0ff */
[----:B------:R-:W-:Y:S01]  /*1180*/  IMAD R2, R22, c[0x0][0x208], RZ ;  /* 0x0000820016027a24 */ /* 0x000fe200078e02ff */
[----:B------:R-:W-:Y:S01]  /*1190*/  ISETP.GE.AND P0, PT, R87, 0x1, PT ;  /* 0x000000015700780c */ /* 0x000fe20003f06270 */
[----:B------:R-:W-:Y:S02]  /*11a0*/  IMAD R244, R0, 0x2, R236 ;  /* 0x0000000200f47824 */ /* 0x000fe400078e02ec */
[C---:B------:R-:W-:Y:S01]  /*11b0*/  IMAD R6, R18.reuse, c[0x0][0x20c], R2 ;  /* 0x0000830012067a24 */ /* 0x040fe200078e0202 */
[----:B------:R-:W-:Y:S01]  /*11c0*/  STL [R1+0x8], R91 ;  /* 0x0000085b01007387 */ /* 0x000fe20000100800 */
[----:B------:R-:W-:-:S04]  /*11d0*/  IMAD.WIDE.U32 R2, R18, c[0x0][0x208], R42 ;  /* 0x0000820012027a25 */ /* 0x000fc800078e002a */
[----:B------:R-:W-:Y:S02]  /*11e0*/  IMAD.IADD R3, R3, 0x1, R6 ;  /* 0x0000000103037824 */ /* 0x000fe400078e0206 */
[----:B------:R-:W-:Y:S02]  /*11f0*/  IMAD R6, R41, c[0x0][0x210], RZ ;  /* 0x0000840029067a24 */ /* 0x000fe400078e02ff */
[C---:B------:R-:W-:Y:S01]  /*1200*/  IMAD.WIDE.U32 R2, R40.reuse, c[0x0][0x210], R2 ;  /* 0x0000840028027a25 */ /* 0x040fe200078e0002 */
[----:B------:R-:W1:Y:S03]  /*1210*/  LDSM.16.M88.4 R172, [R232+0x100] ;  /* 0x00010000e8ac783b */ /* 0x000e660000000200 */
[----:B------:R-:W-:Y:S01]  /*1220*/  IMAD R6, R40, c[0x0][0x214], R6 ;  /* 0x0000850028067a24 */ /* 0x000fe200078e0206 */
[----:B------:R-:W2:Y:S03]  /*1230*/  LDSM.16.M88.4 R200, [R232+0x4100] ;  /* 0x00410000e8c8783b */ /* 0x000ea60000000200 */
[----:B------:R-:W-:Y:S01]  /*1240*/  IMAD.IADD R3, R3, 0x1, R6 ;  /* 0x0000000103037824 */ /* 0x000fe200078e0206 */
[----:B------:R-:W-:Y:S01]  /*1250*/  LOP3.LUT R6, R9, 0xffffffe0, RZ, 0xc0, !PT ;  /* 0xffffffe009067812 */ /* 0x000fe200078ec0ff */
[----:B------:R-:W3:Y:S02]  /*1260*/  LDSM.16.M88.4 R216, [R232+0x8100] ;  /* 0x00810000e8d8783b */ /* 0x000ee40000000200 */
[----:B------:R-:W-:Y:S01]  /*1270*/  IMAD.WIDE.U32 R14, R20, c[0x0][0x218], R2 ;  /* 0x00008600140e7a25 */ /* 0x000fe200078e0002 */
[C---:B------:R-:W-:Y:S01]  /*1280*/  IADD3 R2, R91.reuse, 0x800, RZ ;  /* 0x000008005b027810 */ /* 0x040fe20007ffe0ff */
[----:B------:R-:W4:Y:S01]  /*1290*/  LDSM.16.M88.4 R176, [R236+0x100] ;  /* 0x00010000ecb0783b */ /* 0x000f220000000200 */
[----:B------:R-:W-:Y:S01]  /*12a0*/  IADD3 R3, R91, 0x1000, RZ ;  /* 0x000010005b037810 */ /* 0x000fe20007ffe0ff */
[----:B------:R-:W-:-:S02]  /*12b0*/  IMAD.IADD R134, R15, 0x1, R7 ;  /* 0x000000010f867824 */ /* 0x000fc400078e0207 */
[----:B------:R-:W1:Y:S01]  /*12c0*/  LDSM.16.M88.4 R204, [R236+0x4100] ;  /* 0x00410000eccc783b */ /* 0x000e620000000200 */
[----:B------:R-:W-:-:S03]  /*12d0*/  IMAD.IADD R85, R85, 0x1, -R6 ;  /* 0x0000000155557824 */ /* 0x000fc600078e0a06 */
[----:B------:R-:W1:Y:S04]  /*12e0*/  LDSM.16.M88.4 R220, [R236+0x8100] ;  /* 0x00810000ecdc783b */ /* 0x000e680000000200 */
        /* <DEDUP_REMOVED lines=10> */
[----:B------:R-:W-:Y:S06]  /*1390*/  BAR.SYNC.DEFER_BLOCKING 0x0 ;  /* 0x0000000000007b1d */ /* 0x000fec0000010000 */
[----:B------:R-:W-:Y:S04]  /*13a0*/  STL.64 [R1+0x98], R14 ;  /* 0x0000980e01007387 */ /* 0x000fe80000100a00 */
[----:B------:R5:W-:Y:S04]  /*13b0*/  STL [R1+0x44], R2 ;  /* 0x0000440201007387 */ /* 0x000be80000100800 */
[----:B------:R1:W-:Y:S04]  /*13c0*/  STL [R1+0x40], R3 ;  /* 0x0000400301007387 */ /* 0x0003e80000100800 */
[----:B------:R1:W-:Y:S01]  /*13d0*/  STL [R1+0x88], R134 ;  /* 0x0000888601007387 */ /* 0x0003e20000100800 */
[----:B------:R-:W-:-:S04]  /*13e0*/  DEPBAR.LE SB0, 0x0 ;  /* 0x000080000000791a */ /* 0x000fc80000000000 */
[----:B------:R-:W-:Y:S01]  /*13f0*/  BAR.SYNC.DEFER_BLOCKING 0x0 ;  /* 0x0000000000007b1d */ /* 0x000fe20000010000 */
[----:B-----5:R-:W-:-:S05]  /*1400*/  IADD3 R2, R91, 0x1800, RZ ;  /* 0x000018005b027810 */ /* 0x020fca0007ffe0ff */
[----:B------:R1:W-:Y:S04]  /*1410*/  STL [R1+0x3c], R2 ;  /* 0x00003c0201007387 */ /* 0x0003e80000100800 */
[----:B------:R1:W1:Y:S04]  /*1420*/  LDSM.16.M88.4 R24, [R248+0x10100] ;  /* 0x01010000f818783b */ /* 0x0002680000000200 */
[----:B------:R1:W1:Y:S04]  /*1430*/  LDSM.16.M88.4 R28, [R248+0x10900] ;  /* 0x01090000f81c783b */ /* 0x0002680000000200 */
[----:B------:R1:W1:Y:S04]  /*1440*/  LDSM.16.M88.4 R36, [R248+0x11100] ;  /* 0x01110000f824783b */ /* 0x0002680000000200 */
[----:B------:R1:W1:Y:S04]  /*1450*/  LDSM.16.M88.4 R56, [R248+0x11900] ;  /* 0x01190000f838783b */ /* 0x0002680000000200 */
[----:B------:R1:W1:Y:S04]  /*1460*/  LDSM.16.M88.4 R32, [R91] ;  /* 0x000000005b20783b */ /* 0x0002680000000200 */
[----:B------:R1:W1:Y:S04]  /*1470*/  LDSM.16.M88.4 R60, [R91+0x800] ;  /* 0x000800005b3c783b */ /* 0x0002680000000200 */
[----:B------:R1:W1:Y:S04]  /*1480*/  LDSM.16.M88.4 R68, [R91+0x1000] ;  /* 0x001000005b44783b */ /* 0x0002680000000200 */
[----:B------:R1:W1:Y:S01]  /*1490*/  LDSM.16.M88.4 R76, [R91+0x1800] ;  /* 0x001800005b4c783b */ /* 0x0002620000000200 */
[----:B------:R-:W-:Y:S05]  /*14a0*/  @!P0 BRA `(.L_x_0) ;  /* 0x000002d000008947 */ /* 0x000fea0003800000 */
[----:B-1234-:R-:W-:Y:S01]  /*14b0*/  IMAD R2, R23, c[0x0][0x208], RZ ;  /* 0x0000820017027a24 */ /* 0x01efe200078e02ff */
[----:B------:R-:W-:Y:S01]  /*14c0*/  SEL R3, RZ, 0x1, P6 ;  /* 0x00000001ff037807 */ /* 0x000fe20003000000 */
[----:B------:R-:W-:Y:S01]  /*14d0*/  IMAD.WIDE.U32 R12, R84, c[0x0][0x208], RZ ;  /* 0x00008200540c7a25 */ /* 0x000fe200078e00ff */
[----:B------:R-:W-:-:S02]  /*14e0*/  SEL R8, RZ, 0x2, P5 ;  /* 0x00000002ff087807 */ /* 0x000fc40002800000 */
[----:B------:R-:W-:Y:S01]  /*14f0*/  SEL R6, RZ, 0x4, P4 ;  /* 0x00000004ff067807 */ /* 0x000fe20002000000 */
[----:B------:R-:W-:Y:S01]  /*1500*/  IMAD R2, R84, c[0x0][0x20c], R2 ;  /* 0x0000830054027a24 */ /* 0x000fe200078e0202 */
[----:B------:R-:W-:Y:S01]  /*1510*/  LEA R7, P0, R12, R14, 0x6 ;  /* 0x0000000e0c077211 */ /* 0x000fe200078030ff */
[----:B------:R-:W-:Y:S01]  /*1520*/  IMAD R10, R84, -0x40, R87 ;  /* 0xffffffc0540a7824 */ /* 0x000fe200078e0257 */
[----:B------:R-:W-:Y:S01]  /*1530*/  IADD3 R9, R6, R8, R3 ;  /* 0x0000000806097210 */ /* 0x000fe20007ffe003 */
[----:B------:R-:W-:Y:S01]  /*1540*/  IMAD.IADD R2, R13, 0x1, R2 ;  /* 0x000000010d027824 */ /* 0x000fe200078e0202 */
[----:B------:R-:W-:Y:S02]  /*1550*/  SEL R3, RZ, 0x8, P3 ;  /* 0x00000008ff037807 */ /* 0x000fe40001800000 */
[----:B------:R-:W-:Y:S02]  /*1560*/  P2R R11, PR, RZ, 0x20 ;  /* 0x00000020ff0b7803 */ /* 0x000fe40000000000 */
[----:B------:R-:W-:Y:S01]  /*1570*/  LEA.HI.X R8, R12, R134, R2, 0x6, P0 ;  /* 0x000000860c087211 */ /* 0x000fe200000f3402 */
[----:B------:R-:W-:Y:S01]  /*1580*/  IMAD.IADD R3, R9, 0x1, R3 ;  /* 0x0000000109037824 */ /* 0x000fe200078e0203 */
[----:B------:R-:W-:Y:S01]  /*1590*/  LEA R6, P0, R7, c[0x0][0x1f8], 0x1 ;  /* 0x00007e0007067a11 */ /* 0x000fe200078008ff */
[----:B------:R-:W-:-:S02]  /*15a0*/  IMAD.MOV.U32 R9, RZ, RZ, c[0x0][0x208] ;  /* 0x00008200ff097624 */ /* 0x000fc400078e00ff */
[----:B------:R-:W-:Y:S01]  /*15b0*/  IMAD.IADD R2, R10, 0x1, -R18 ;  /* 0x000000010a027824 */ /* 0x000fe200078e0a12 */
[----:B------:R-:W-:Y:S01]  /*15c0*/  LEA.HI.X R7, R7, c[0x0][0x1fc], R8, 0x1, P0 ;  /* 0x00007f0007077a11 */ /* 0x000fe200000f0c08 */
[----:B------:R-:W-:Y:S01]  /*15d0*/  IMAD.MOV.U32 R10, RZ, RZ, c[0x0][0x20c] ;  /* 0x00008300ff0a7624 */ /* 0x000fe200078e00ff */
[----:B------:R-:W-:Y:S02]  /*15e0*/  LEA R8, P0, R9, R6, 0x6 ;  /* 0x0000000609087211 */ /* 0x000fe400078030ff */
[C---:B------:R-:W-:Y:S02]  /*15f0*/  ISETP.LT.OR P1, PT, R2.reuse, 0x1, P6 ;  /* 0x000000010200780c */ /* 0x040fe40003721670 */
[----:B------:R-:W-:Y:S02]  /*1600*/  LOP3.LUT P2, RZ, R3, 0x2, RZ, 0xc0, !PT ;  /* 0x0000000203ff7812 */ /* 0x000fe4000784c0ff */
[----:B------:R-:W-:Y:S01]  /*1610*/  LEA.HI.X R9, R9, R7, R10, 0x6, P0 ;  /* 0x0000000709097211 */ /* 0x000fe200000f340a */
[----:B------:R-:W-:Y:S01]  /*1620*/  IMAD.SHL.U32 R10, R135, 0x2, RZ ;  /* 0x00000002870a7824 */ /* 0x000fe200078e00ff */
[----:B------:R-:W-:-:S02]  /*1630*/  ISETP.LT.OR P0, PT, R2, 0x1, !P2 ;  /* 0x000000010200780c */ /* 0x000fc40005701670 */
[----:B------:R-:W-:-:S05]  /*1640*/  ISETP.LT.OR P2, PT, R2, 0x21, !P2 ;  /* 0x000000210200780c */ /* 0x000fca0005741670 */
[----:B------:R-:W-:Y:S01]  /*1650*/  @!PT LDS RZ, [RZ] ;  /* 0x00000000fffff984 */ /* 0x000fe20000000800 */
[----:B------:R-:W-:Y:S01]  /*1660*/  @!PT LDS RZ, [RZ] ;  /* 0x00000000fffff984 */ /* 0x000fe20000000800 */
[----:B------:R-:W-:Y:S01]  /*1670*/  @!PT LDS RZ, [RZ] ;  /* 0x00000000fffff984 */ /* 0x000fe20000000800 */
[----:B------:R1:W-:Y:S01]  /*1680*/  LDGSTS.E.BYPASS.LTC128B.128 [R10+0x100], [R6.64], !P1 ;  /* 0x00100000060a7fae */ /* 0x0003e2000c901d48 */
[----:B------:R-:W-:-:S05]  /*1690*/  LOP3.LUT P1, RZ, R3, 0x4, RZ, 0xc0, !PT ;  /* 0x0000000403ff7812 */ /* 0x000fca000782c0ff */
[----:B------:R1:W-:Y:S01]  /*16a0*/  LDGSTS.E.BYPASS.LTC128B.128 [R10+0x2100], [R6.64+0x80], !P0 ;  /* 0x02100080060a7fae */ /* 0x0003e2000c101d48 */
[C---:B------:R-:W-:Y:S02]  /*16b0*/  ISETP.LT.OR P0, PT, R2.reuse, 0x1, !P1 ;  /* 0x000000010200780c */ /* 0x040fe40004f01670 */
[----:B------:R-:W-:-:S11]  /*16c0*/  ISETP.LT.OR P1, PT, R2, 0x21, !P1 ;  /* 0x000000210200780c */ /* 0x000fd60004f21670 */
[----:B------:R1:W-:Y:S01]  /*16d0*/  LDGSTS.E.BYPASS.LTC128B.128 [R10+0x4100], [R6.64+0x100], !P0 ;  /* 0x04100100060a7fae */ /* 0x0003e2000c101d48 */
[----:B------:R-:W-:-:S04]  /*16e0*/  LOP3.LUT P0, RZ, R3, 0x8, RZ, 0xc0, !PT ;  /* 0x0000000803ff7812 */ /* 0x000fc8000780c0ff */
[C---:B------:R-:W-:Y:S02]  /*16f0*/  ISETP.LT.OR P5, PT, R2.reuse, 0x1, !P0 ;  /* 0x000000010200780c */ /* 0x040fe400047a1670 */
[----:B------:R-:W-:-:S11]  /*1700*/  ISETP.LT.OR P0, PT, R2, 0x21, !P0 ;  /* 0x000000210200780c */ /* 0x000fd60004701670 */
[----:B------:R1:W-:Y:S01]  /*1710*/  LDGSTS.E.BYPASS.LTC128B.128 [R10+0x6100], [R6.64+0x180], !P5 ;  /* 0x06100180060a7fae */ /* 0x0003e2000e901d48 */
[----:B------:R-:W-:-:S13]  /*1720*/  ISETP.LT.OR P5, PT, R2, 0x21, P6 ;  /* 0x000000210200780c */ /* 0x000fda00037a1670 */
[----:B------:R1:W-:Y:S01]  /*1730*/  LDGSTS.E.BYPASS.LTC128B.128 [R10+0x1100], [R8.64], !P5 ;  /* 0x01100000080a7fae */ /* 0x0003e2000e901d48 */
[----:B------:R-:W-:-:S03]  /*1740*/  ISETP.NE.AND P5, PT, R11, RZ, PT ;  /* 0x000000ff0b00720c */ /* 0x000fc60003fa5270 */
[----:B------:R1:W-:Y:S04]  /*1750*/  LDGSTS.E.BYPASS.LTC128B.128 [R10+0x3100], [R8.64+0x80], !P2 ;  /* 0x03100080080a7fae */ /* 0x0003e8000d101d48 */
[----:B------:R1:W-:Y:S04]  /*1760*/  LDGSTS.E.BYPASS.LTC128B.128 [R10+0x5100], [R8.64+0x100], !P1 ;  /* 0x05100100080a7fae */ /* 0x0003e8000c901d48 */
[----:B------:R1:W-:Y:S02]  /*1770*/  LDGSTS.E.BYPASS.LTC128B.128 [R10+0x7100], [R8.64+0x180], !P0 ;  /* 0x07100180080a7fae */ /* 0x0003e4000c101d48 */
.L_x_0:
[----:B-1234-:R-:W-:Y:S01]  /*1780*/  HMMA.16816.F32 R12, R172, R24, RZ ;  /* 0x00000018ac0c723c */ /* 0x01efe200000018ff */
[----:B------:R-:W-:Y:S01]  /*1790*/  LOP3.LUT P0, RZ, R19, 0x4, RZ, 0xc0, !PT ;  /* 0x0000000413ff7812 */ /* 0x000fe2000780c0ff */
[----:B------:R-:W0:Y:S01]  /*17a0*/  LDGDEPBAR ;  /* 0x00000000000079af */ /* 0x000e220000000000 */
[----:B------:R-:W-:-:S02]  /*17b0*/  MOV R2, 0x40 ;  /* 0x0000004000027802 */ /* 0x000fc40000000f00 */
[----:B------:R-:W-:Y:S02]  /*17c0*/  IADD3 R6, R91, 0x2000, RZ ;  /* 0x000020005b067810 */ /* 0x000fe40007ffe0ff */
[----:B------:R-:W-:Y:S01]  /*17d0*/  SEL R2, R2, 0xffffffc0, !P0 ;  /* 0xffffffc002027807 */ /* 0x000fe20004000000 */
[C---:B------:R-:W-:Y:S01]  /*17e0*/  HMMA.16816.F32 R8, R172.reuse, R26, RZ ;  /* 0x0000001aac08723c */ /* 0x040fe200000018ff */
[----:B------:R-:W-:Y:S02]  /*17f0*/  ISETP.GE.AND P2, PT, R87, 0x41, PT ;  /* 0x000000415700780c */ /* 0x000fe40003f46270 */
[-C--:B------:R-:W-:Y:S02]  /*1800*/  IADD3 R3, R248, R2.reuse, RZ ;  /* 0x00000002f8037210 */ /* 0x080fe40007ffe0ff */
[C---:B------:R-:W-:Y:S02]  /*1810*/  IADD3 R251, R91.reuse, R2, RZ ;  /* 0x000000025bfb7210 */ /* 0x040fe40007ffe0ff */
[C---:B------:R-:W-:Y:S01]  /*1820*/  IADD3 R2, R91.reuse, 0x3000, RZ ;  /* 0x000030005b027810 */ /* 0x040fe20007ffe0ff */
[----:B------:R-:W-:Y:S01]  /*1830*/  HMMA.16816.F32 R20, R172, R28, RZ ;  /* 0x0000001cac14723c */ /* 0x000fe200000018ff */
[----:B------:R-:W1:Y:S04]  /*1840*/  LDSM.16.M88.4 R24, [R3+0x10100] ;  /* 0x010100000318783b */ /* 0x000e680000000200 */
[----:B------:R-:W2:Y:S03]  /*1850*/  LDSM.16.M88.4 R44, [R3+0x10900] ;  /* 0x01090000032c783b */ /* 0x000ea60000000200 */
[----:B------:R-:W-:Y:S01]  /*1860*/  HMMA.16816.F32 R48, R176, R32, R12 ;  /* 0x00000020b030723c */ /* 0x000fe2000000180c */
[----:B------:R-:W3:Y:S04]  /*1870*/  LDSM.16.M88.4 R52, [R3+0x11100] ;  /* 0x011100000334783b */ /* 0x000ee80000000200 */
[----:B------:R-:W4:Y:S03]  /*1880*/  LDSM.16.M88.4 R64, [R3+0x11900] ;  /* 0x011900000340783b */ /* 0x000f260000000200 */
[----:B------:R-:W-:Y:S01]  /*1890*/  HMMA.16816.F32 R12, R172, R30, RZ ;  /* 0x0000001eac0c723c */ /* 0x000fe200000018ff */
[----:B------:R-:W-:Y:S04]  /*18a0*/  LDSM.16.M88.4 R72, [R251+0x1000] ;  /* 0x00100000fb48783b */ /* 0x000fe80000000200 */
[----:B------:R-:W-:Y:S03]  /*18b0*/  LDSM.16.M88.4 R80, [R251+0x1800] ;  /* 0x00180000fb50783b */ /* 0x000fe60000000200 */
[----:B------:R-:W-:Y:S01]  /*18c0*/  HMMA.16816.F32 R40, R176, R34, R8 ;  /* 0x00000022b028723c */ /* 0x000fe20000001808 */
[----:B------:R-:W-:Y:S04]  /*18d0*/  STL [R1+0x4], R3 ;  /* 0x0000040301007387 */ /* 0x000fe80000100800 */
[----:B------:R5:W-:Y:S03]  /*18e0*/  STL [R1+0x38], R6 ;  /* 0x0000380601007387 */ /* 0x000be60000100800 */
[C---:B------:R-:W-:Y:S08]  /*18f0*/  HMMA.16816.F32 R8, R172.reuse, R36, RZ ;  /* 0x00000024ac08723c */ /* 0x040ff000000018ff */
[C---:B------:R-:W-:Y:S08]  /*1900*/  HMMA.16816.F32 R16, R172.reuse, R38, RZ ;  /* 0x00000026ac10723c */ /* 0x040ff000000018ff */
[----:B------:R-:W-:Y:S01]  /*1910*/  HMMA.16816.F32 R28, R172, R56, RZ ;  /* 0x00000038ac1c723c */ /* 0x000fe200000018ff */
[----:B-----5:R-:W-:-:S07]  /*1920*/  IADD3 R6, R91, 0x3800, RZ ;  /* 0x000038005b067810 */ /* 0x020fce0007ffe0ff */
[----:B------:R-:W-:Y:S01]  /*1930*/  HMMA.16816.F32 R32, R172, R58, RZ ;  /* 0x0000003aac20723c */ /* 0x000fe200000018ff */
[----:B------:R-:W5:Y:S07]  /*1940*/  LDSM.16.M88.4 R56, [R251] ;  /* 0x00000000fb38783b */ /* 0x000f6e0000000200 */
[C---:B------:R-:W-:Y:S08]  /*1950*/  HMMA.16816.F32 R20, R176.reuse, R60, R20 ;  /* 0x0000003cb014723c */ /* 0x040ff00000001814 */
[C---:B------:R-:W-:Y:S01]  /*1960*/  HMMA.16816.F32 R12, R176.reuse, R62, R12 ;  /* 0x0000003eb00c723c */ /* 0x040fe2000000180c */
[----:B------:R-:W2:Y:S07]  /*1970*/  LDSM.16.M88.4 R60, [R251+0x800] ;  /* 0x00080000fb3c783b */ /* 0x000eae0000000200 */
[C---:B------:R-:W-:Y:S08]  /*1980*/  HMMA.16816.F32 R8, R176.reuse, R68, R8 ;  /* 0x00000044b008723c */ /* 0x040ff00000001808 */
[C---:B------:R-:W-:Y:S01]  /*1990*/  HMMA.16816.F32 R16, R176.reuse, R70, R16 ;  /* 0x00000046b010723c */ /* 0x040fe20000001810 */
[----:B------:R-:W-:Y:S07]  /*19a0*/  LDSM.16.M88.4 R68, [R248+0x13100] ;  /* 0x01310000f844783b */ /* 0x000fee0000000200 */
[C---:B------:R-:W-:Y:S08]  /*19b0*/  HMMA.16816.F32 R28, R176.reuse, R76, R28 ;  /* 0x0000004cb01c723c */ /* 0x040ff0000000181c */
[----:B------:R-:W-:Y:S01]  /*19c0*/  HMMA.16816.F32 R32, R176, R78, R32 ;  /* 0x0000004eb020723c */ /* 0x000fe20000001820 */
[----:B------:R-:W-:Y:S07]  /*19d0*/  LDSM.16.M88.4 R76, [R248+0x13900] ;  /* 0x01390000f84c783b */ /* 0x000fee0000000200 */
[C---:B-1----:R-:W-:Y:S01]  /*19e0*/  HMMA.16816.F32 R36, R192.reuse, R24, R48 ;  /* 0x00000018c024723c */ /* 0x042fe20000001830 */
[----:B------:R-:W-:Y:S07]  /*19f0*/  LDSM.16.M88.4 R48, [R91+0x2000] ;  /* 0x002000005b30783b */ /* 0x000fee0000000200 */
[C---:B------:R-:W-:Y:S08]  /*1a00*/  HMMA.16816.F32 R40, R192.reuse, R26, R40 ;  /* 0x0000001ac028723c */ /* 0x040ff00000001828 */
[C---:B--2---:R-:W-:Y:S08]  /*1a10*/  HMMA.16816.F32 R24, R192.reuse, R44, R20 ;  /* 0x0000002cc018723c */ /* 0x044ff00000001814 */
[C---:B------:R-:W-:Y:S01]  /*1a20*/  HMMA.16816.F32 R20, R192.reuse, R46, R12 ;  /* 0x0000002ec014723c */ /* 0x040fe2000000180c */
[----:B------:R-:W1:Y:S04]  /*1a30*/  LDSM.16.M88.4 R12, [R248+0x12100] ;  /* 0x01210000f80c783b */ /* 0x000e680000000200 */
[----:B------:R-:W2:Y:S03]  /*1a40*/  LDSM.16.M88.4 R44, [R248+0x12900] ;  /* 0x01290000f82c783b */ /* 0x000ea60000000200 */
[C---:B---3--:R-:W-:Y:S08]  /*1a50*/  HMMA.16816.F32 R8, R192.reuse, R52, R8 ;  /* 0x00000034c008723c */ /* 0x048ff00000001808 */
[C---:B------:R-:W-:Y:S01]  /*1a60*/  HMMA.16816.F32 R16, R192.reuse, R54, R16 ;  /* 0x00000036c010723c */ /* 0x040fe20000001810 */
[----:B------:R-:W3:Y:S07]  /*1a70*/  LDSM.16.M88.4 R52, [R91+0x2800] ;  /* 0x002800005b34783b */ /* 0x000eee0000000200 */
[C---:B----4-:R-:W-:Y:S08]  /*1a80*/  HMMA.16816.F32 R28, R192.reuse, R64, R28 ;  /* 0x00000040c01c723c */ /* 0x050ff0000000181c */
[----:B------:R-:W-:Y:S01]  /*1a90*/  HMMA.16816.F32 R32, R192, R66, R32 ;  /* 0x00000042c020723c */ /* 0x000fe20000001820 */
[----:B------:R-:W-:Y:S07]  /*1aa0*/  LDSM.16.M88.4 R64, [R3+0x13100] ;  /* 0x013100000340783b */ /* 0x000fee0000000200 */
[C---:B-----5:R-:W-:Y:S08]  /*1ab0*/  HMMA.16816.F32 R36, R196.reuse, R56, R36 ;  /* 0x00000038c424723c */ /* 0x060ff00000001824 */
[C---:B------:R-:W-:Y:S01]  /*1ac0*/  HMMA.16816.F32 R40, R196.reuse, R58, R40 ;  /* 0x0000003ac428723c */ /* 0x040fe20000001828 */
[----:B------:R-:W-:Y:S07]  /*1ad0*/  LDSM.16.M88.4 R56, [R3+0x12900] ;  /* 0x012900000338783b */ /* 0x000fee0000000200 */
[C---:B------:R-:W-:Y:S08]  /*1ae0*/  HMMA.16816.F32 R24, R196.reuse, R60, R24 ;  /* 0x0000003cc418723c */ /* 0x040ff00000001818 */
[C---:B------:R-:W-:Y:S01]  /*1af0*/  HMMA.16816.F32 R20, R196.reuse, R62, R20 ;  /* 0x0000003ec414723c */ /* 0x040fe20000001814 */
[----:B------:R-:W4:Y:S07]  /*1b00*/  LDSM.16.M88.4 R60, [R91+0x3000] ;  /* 0x003000005b3c783b */ /* 0x000f2e0000000200 */
[C---:B------:R-:W-:Y:S08]  /*1b10*/  HMMA.16816.F32 R8, R196.reuse, R72, R8 ;  /* 0x00000048c408723c */ /* 0x040ff00000001808 */
[C---:B------:R-:W-:Y:S01]  /*1b20*/  HMMA.16816.F32 R16, R196.reuse, R74, R16 ;  /* 0x0000004ac410723c */ /* 0x040fe20000001810 */
[----:B------:R-:W-:Y:S07]  /*1b30*/  LDSM.16.M88.4 R72, [R3+0x13900] ;  /* 0x013900000348783b */ /* 0x000fee0000000200 */
[C---:B------:R-:W-:Y:S08]  /*1b40*/  HMMA.16816.F32 R28, R196.reuse, R80, R28 ;  /* 0x00000050c41c723c */ /* 0x040ff0000000181c */
[----:B------:R-:W-:Y:S01]  /*1b50*/  HMMA.16816.F32 R32, R196, R82, R32 ;  /* 0x00000052c420723c */ /* 0x000fe20000001820 */
[----:B------:R-:W5:Y:S07]  /*1b60*/  LDSM.16.M88.4 R80, [R91+0x3800] ;  /* 0x003800005b50783b */ /* 0x000f6e0000000200 */
[C---:B-1----:R-:W-:Y:S08]  /*1b70*/  HMMA.16816.F32 R36, R200.reuse, R12, R36 ;  /* 0x0000000cc824723c */ /* 0x042ff00000001824 */
[C---:B------:R-:W-:Y:S08]  /*1b80*/  HMMA.16816.F32 R40, R200.reuse, R14, R40 ;  /* 0x0000000ec828723c */ /* 0x040ff00000001828 */
[C---:B--2---:R-:W-:Y:S08]  /*1b90*/  HMMA.16816.F32 R24, R200.reuse, R44, R24 ;  /* 0x0000002cc818723c */ /* 0x044ff00000001818 */
[C---:B------:R-:W-:Y:S01]  /*1ba0*/  HMMA.16816.F32 R20, R200.reuse, R46, R20 ;  /* 0x0000002ec814723c */ /* 0x040fe20000001814 */
[----:B------:R-:W1:Y:S07]  /*1bb0*/  LDSM.16.M88.4 R44, [R3+0x12100] ;  /* 0x01210000032c783b */ /* 0x000e6e0000000200 */
[C---:B------:R-:W-:Y:S08]  /*1bc0*/  HMMA.16816.F32 R12, R200.reuse, R68, R8 ;  /* 0x00000044c80c723c */ /* 0x040ff00000001808 */
[C---:B------:R-:W-:Y:S01]  /*1bd0*/  HMMA.16816.F32 R8, R200.reuse, R70, R16 ;  /* 0x00000046c808723c */ /* 0x040fe20000001810 */
[----:B------:R-:W-:Y:S07]  /*1be0*/  LDSM.16.M88.4 R68, [R251+0x3000] ;  /* 0x00300000fb44783b */ /* 0x000fee0000000200 */
[C---:B------:R-:W-:Y:S08]  /*1bf0*/  HMMA.16816.F32 R28, R200.reuse, R76, R28 ;  /* 0x0000004cc81c723c */ /* 0x040ff0000000181c */
[----:B------:R-:W-:Y:S01]  /*1c00*/  HMMA.16816.F32 R32, R200, R78, R32 ;  /* 0x0000004ec820723c */ /* 0x000fe20000001820 */
[----:B------:R-:W-:Y:S07]  /*1c10*/  LDSM.16.M88.4 R76, [R248+0x15900] ;  /* 0x01590000f84c783b */ /* 0x000fee0000000200 */
[C---:B------:R-:W-:Y:S08]  /*1c20*/  HMMA.16816.F32 R36, R204.reuse, R48, R36 ;  /* 0x00000030cc24723c */ /* 0x040ff00000001824 */
[C---:B------:R-:W-:Y:S01]  /*1c30*/  HMMA.16816.F32 R40, R204.reuse, R50, R40 ;  /* 0x00000032cc28723c */ /* 0x040fe20000001828 */
[----:B------:R-:W-:Y:S07]  /*1c40*/  LDSM.16.M88.4 R48, [R248+0x14100] ;  /* 0x01410000f830783b */ /* 0x000fee0000000200 */
[C---:B---3--:R-:W-:Y:S08]  /*1c50*/  HMMA.16816.F32 R24, R204.reuse, R52, R24 ;  /* 0x00000034cc18723c */ /* 0x048ff00000001818 */
[C---:B------:R-:W-:Y:S01]  /*1c60*/  HMMA.16816.F32 R20, R204.reuse, R54, R20 ;  /* 0x00000036cc14723c */ /* 0x040fe20000001814 */
[----:B------:R-:W2:Y:S07]  /*1c70*/  LDSM.16.M88.4 R52, [R251+0x2000] ;  /* 0x00200000fb34783b */ /* 0x000eae0000000200 */
[C---:B----4-:R-:W-:Y:S08]  /*1c80*/  HMMA.16816.F32 R16, R204.reuse, R60, R12 ;  /* 0x0000003ccc10723c */ /* 0x050ff0000000180c */
[C---:B------:R-:W-:Y:S01]  /*1c90*/  HMMA.16816.F32 R12, R204.reuse, R62, R8 ;  /* 0x0000003ecc0c723c */ /* 0x040fe20000001808 */
[----:B------:R-:W3:Y:S07]  /*1ca0*/  LDSM.16.M88.4 R60, [R251+0x2800] ;  /* 0x00280000fb3c783b */ /* 0x000eee0000000200 */
[C---:B-----5:R-:W-:Y:S08]  /*1cb0*/  HMMA.16816.F32 R8, R204.reuse, R80, R28 ;  /* 0x00000050cc08723c */ /* 0x060ff0000000181c */
[----:B------:R-:W-:Y:S01]  /*1cc0*/  HMMA.16816.F32 R32, R204, R82, R32 ;  /* 0x00000052cc20723c */ /* 0x000fe20000001820 */
[----:B------:R-:W4:Y:S07]  /*1cd0*/  LDSM.16.M88.4 R80, [R251+0x3800] ;  /* 0x00380000fb50783b */ /* 0x000f2e0000000200 */
[C---:B-1----:R-:W-:Y:S08]  /*1ce0*/  HMMA.16816.F32 R36, R208.reuse, R44, R36 ;  /* 0x0000002cd024723c */ /* 0x042ff00000001824 */
[C---:B------:R-:W-:Y:S01]  /*1cf0*/  HMMA.16816.F32 R40, R208.reuse, R46, R40 ;  /* 0x0000002ed028723c */ /* 0x040fe20000001828 */
[----:B------:R-:W-:Y:S07]  /*1d00*/  LDSM.16.M88.4 R44, [R91+0x4000] ;  /* 0x004000005b2c783b */ /* 0x000fee0000000200 */
[C---:B------:R-:W-:Y:S08]  /*1d10*/  HMMA.16816.F32 R28, R208.reuse, R56, R24 ;  /* 0x00000038d01c723c */ /* 0x040ff00000001818 */
[C---:B------:R-:W-:Y:S01]  /*1d20*/  HMMA.16816.F32 R24, R208.reuse, R58, R20 ;  /* 0x0000003ad018723c */ /* 0x040fe20000001814 */
[----:B------:R-:W1:Y:S07]  /*1d30*/  LDSM.16.M88.4 R56, [R248+0x14900] ;  /* 0x01490000f838783b */ /* 0x000e6e0000000200 */
[C---:B------:R-:W-:Y:S08]  /*1d40*/  HMMA.16816.F32 R20, R208.reuse, R64, R16 ;  /* 0x00000040d014723c */ /* 0x040ff00000001810 */
[C---:B------:R-:W-:Y:S01]  /*1d50*/  HMMA.16816.F32 R16, R208.reuse, R66, R12 ;  /* 0x00000042d010723c */ /* 0x040fe2000000180c */
[----:B------:R-:W5:Y:S07]  /*1d60*/  LDSM.16.M88.4 R64, [R248+0x15100] ;  /* 0x01510000f840783b */ /* 0x000f6e0000000200 */
[C---:B------:R-:W-:Y:S08]  /*1d70*/  HMMA.16816.F32 R12, R208.reuse, R72, R8 ;  /* 0x00000048d00c723c */ /* 0x040ff00000001808 */
[----:B------:R-:W-:Y:S01]  /*1d80*/  HMMA.16816.F32 R8, R208, R74, R32 ;  /* 0x0000004ad008723c */ /* 0x000fe20000001820 */
[----:B------:R-:W-:Y:S07]  /*1d90*/  LDSM.16.M88.4 R72, [R91+0x5800] ;  /* 0x005800005b48783b */ /* 0x000fee0000000200 */
[C---:B--2---:R-:W-:Y:S08]  /*1da0*/  HMMA.16816.F32 R36, R212.reuse, R52, R36 ;  /* 0x00000034d424723c */ /* 0x044ff00000001824 */
[C---:B------:R-:W-:Y:S01]  /*1db0*/  HMMA.16816.F32 R40, R212.reuse, R54, R40 ;  /* 0x00000036d428723c */ /* 0x040fe20000001828 */
[----:B------:R-:W-:Y:S07]  /*1dc0*/  LDSM.16.M88.4 R52, [R91+0x4800] ;  /* 0x004800005b34783b */ /* 0x000fee0000000200 */
[C---:B---3--:R-:W-:Y:S08]  /*1dd0*/  HMMA.16816.F32 R32, R212.reuse, R60, R28 ;  /* 0x0000003cd420723c */ /* 0x048ff0000000181c */
[C---:B------:R-:W-:Y:S01]  /*1de0*/  HMMA.16816.F32 R28, R212.reuse, R62, R24 ;  /* 0x0000003ed41c723c */ /* 0x040fe20000001818 */
[----:B------:R-:W2:Y:S07]  /*1df0*/  LDSM.16.M88.4 R60, [R91+0x5000] ;  /* 0x005000005b3c783b */ /* 0x000eae0000000200 */
[C---:B------:R-:W-:Y:S08]  /*1e00*/  HMMA.16816.F32 R24, R212.reuse, R68, R20 ;  /* 0x00000044d418723c */ /* 0x040ff00000001814 */
[C---:B------:R-:W-:Y:S01]  /*1e10*/  HMMA.16816.F32 R20, R212.reuse, R70, R16 ;  /* 0x00000046d414723c */ /* 0x040fe20000001810 */
[----:B------:R-:W-:Y:S07]  /*1e20*/  LDSM.16.M88.4 R68, [R3+0x14900] ;  /* 0x014900000344783b */ /* 0x000fee0000000200 */
[C---:B----4-:R-:W-:Y:S08]  /*1e30*/  HMMA.16816.F32 R16, R212.reuse, R80, R12 ;  /* 0x00000050d410723c */ /* 0x050ff0000000180c */
[----:B------:R-:W-:Y:S08]  /*1e40*/  HMMA.16816.F32 R12, R212, R82, R8 ;  /* 0x00000052d40c723c */ /* 0x000ff00000001808 */
[C---:B------:R-:W-:Y:S08]  /*1e50*/  HMMA.16816.F32 R8, R216.reuse, R48, R36 ;  /* 0x00000030d808723c */ /* 0x040ff00000001824 */
[C---:B------:R-:W-:Y:S01]  /*1e60*/  HMMA.16816.F32 R40, R216.reuse, R50, R40 ;  /* 0x00000032d828723c */ /* 0x040fe20000001828 */
[----:B------:R-:W3:Y:S07]  /*1e70*/  LDSM.16.M88.4 R48, [R3+0x14100] ;  /* 0x014100000330783b */ /* 0x000eee0000000200 */
[C---:B-1----:R-:W-:Y:S08]  /*1e80*/  HMMA.16816.F32 R36, R216.reuse, R56, R32 ;  /* 0x00000038d824723c */ /* 0x042ff00000001820 */
[C---:B------:R-:W-:Y:S01]  /*1e90*/  HMMA.16816.F32 R32, R216.reuse, R58, R28 ;  /* 0x0000003ad820723c */ /* 0x040fe2000000181c */
[----:B------:R-:W-:Y:S07]  /*1ea0*/  LDSM.16.M88.4 R56, [R3+0x15900] ;  /* 0x015900000338783b */ /* 0x000fee0000000200 */
[C---:B-----5:R-:W-:Y:S08]  /*1eb0*/  HMMA.16816.F32 R28, R216.reuse, R64, R24 ;  /* 0x00000040d81c723c */ /* 0x060ff00000001818 */
[C---:B------:R-:W-:Y:S08]  /*1ec0*/  HMMA.16816.F32 R24, R216.reuse, R66, R20 ;  /* 0x00000042d818723c */ /* 0x040ff00000001814 */
[C---:B------:R-:W-:Y:S08]  /*1ed0*/  HMMA.16816.F32 R20, R216.reuse, R76, R16 ;  /* 0x0000004cd814723c */ /* 0x040ff00000001810 */
[----:B------:R-:W-:Y:S08]  /*1ee0*/  HMMA.16816.F32 R16, R216, R78, R12 ;  /* 0x0000004ed810723c */ /* 0x000ff0000000180c */
[C---:B------:R-:W-:Y:S08]  /*1ef0*/  HMMA.16816.F32 R12, R220.reuse, R44, R8 ;  /* 0x0000002cdc0c723c */ /* 0x040ff00000001808 */
[C---:B--2---:R-:W-:Y:S08]  /*1f00*/  HMMA.16816.F32 R28, R220.reuse, R60, R28 ;  /* 0x0000003cdc1c723c */ /* 0x044ff0000000181c */
[C---:B------:R-:W-:Y:S08]  /*1f10*/  HMMA.16816.F32 R24, R220.reuse, R62, R24 ;  /* 0x0000003edc18723c */ /* 0x040ff00000001818 */
[C---:B------:R-:W-:Y:S08]  /*1f20*/  HMMA.16816.F32 R60, R220.reuse, R74, R16 ;  /* 0x0000004adc3c723c */ /* 0x040ff00000001810 */
[----:B------:R-:W-:Y:S08]  /*1f30*/  HMMA.16816.F32 R32, R220, R54, R32 ;  /* 0x00000036dc20723c */ /* 0x000ff00000001820 */
[----:B---3--:R-:W-:Y:S01]  /*1f40*/  HMMA.16816.F32 R16, R224, R48, R12 ;  /* 0x00000030e010723c */ /* 0x008fe2000000180c */
[----:B------:R-:W1:Y:S07]  /*1f50*/  LDSM.16.M88.4 R12, [R251+0x4000] ;  /* 0x00400000fb0c783b */ /* 0x000e6e0000000200 */
[C---:B------:R-:W-:Y:S08]  /*1f60*/  HMMA.16816.F32 R8, R220.reuse, R46, R40 ;  /* 0x0000002edc08723c */ /* 0x040ff00000001828 */
[C---:B------:R-:W-:Y:S01]  /*1f70*/  HMMA.16816.F32 R64, R220.reuse, R72, R20 ;  /* 0x00000048dc40723c */ /* 0x040fe20000001814 */
[----:B------:R-:W2:Y:S04]  /*1f80*/  LDSM.16.M88.4 R20, [R3+0x15100] ;  /* 0x015100000314783b */ /* 0x000ea80000000200 */
[----:B------:R-:W-:Y:S03]  /*1f90*/  LDSM.16.M88.4 R72, [R251+0x5800] ;  /* 0x00580000fb48783b */ /* 0x000fe60000000200 */
[----:B------:R-:W-:Y:S01]  /*1fa0*/  HMMA.16816.F32 R36, R220, R52, R36 ;  /* 0x00000034dc24723c */ /* 0x000fe20000001824 */
[----:B------:R-:W-:Y:S07]  /*1fb0*/  LDSM.16.M88.4 R52, [R251+0x4800] ;  /* 0x00480000fb34783b */ /* 0x000fee0000000200 */
[C---:B------:R-:W-:Y:S01]  /*1fc0*/  HMMA.16816.F32 R44, R224.reuse, R70, R32 ;  /* 0x00000046e02c723c */ /* 0x040fe20000001820 */
[----:B------:R-:W3:Y:S07]  /*1fd0*/  LDSM.16.M88.4 R32, [R248+0x16100] ;  /* 0x01610000f820783b */ /* 0x000eee0000000200 */
[----:B------:R-:W-:Y:S08]  /*1fe0*/  HMMA.16816.F32 R8, R224, R50, R8 ;  /* 0x00000032e008723c */ /* 0x000ff00000001808 */
[----:B-1----:R-:W-:Y:S08]  /*1ff0*/  HMMA.16816.F32 R16, R228, R12, R16 ;  /* 0x0000000ce410723c */ /* 0x002ff00000001810 */
[C---:B------:R-:W-:Y:S01]  /*2000*/  HMMA.16816.F32 R48, R224.reuse, R68, R36 ;  /* 0x00000044e030723c */ /* 0x040fe20000001824 */
[----:B------:R-:W-:Y:S07]  /*2010*/  LDSM.16.M88.4 R68, [R251+0x5000] ;  /* 0x00500000fb44783b */ /* 0x000fee0000000200 */
[C---:B--2---:R-:W-:Y:S08]  /*2020*/  HMMA.16816.F32 R40, R224.reuse, R20, R28 ;  /* 0x00000014e028723c */ /* 0x044ff0000000181c */
[C---:B------:R-:W-:Y:S01]  /*2030*/  HMMA.16816.F32 R28, R224.reuse, R22, R24 ;  /* 0x00000016e01c723c */ /* 0x040fe20000001818 */
[----:B------:R-:W1:Y:S07]  /*2040*/  LDSM.16.M88.4 R20, [R91+0x6000] ;  /* 0x006000005b14783b */ /* 0x000e6e0000000200 */
[----:B------:R-:W-:Y:S01]  /*2050*/  HMMA.16816.F32 R36, R224, R56, R64 ;  /* 0x00000038e024723c */ /* 0x000fe20000001840 */
[----:B------:R-:W-:Y:S07]  /*2060*/  LDSM.16.M88.4 R64, [R248+0x17900] ;  /* 0x01790000f840783b */ /* 0x000fee0000000200 */
[----:B------:R-:W-:Y:S08]  /*2070*/  HMMA.16816.F32 R8, R228, R14, R8 ;  /* 0x0000000ee408723c */ /* 0x000ff00000001808 */
[----:B---3--:R-:W-:Y:S08]  /*2080*/  HMMA.16816.F32 R12, R232, R32, R16 ;  /* 0x00000020e80c723c */ /* 0x008ff00000001810 */
[C---:B------:R-:W-:Y:S01]  /*2090*/  HMMA.16816.F32 R24, R228.reuse, R52, R48 ;  /* 0x00000034e418723c */ /* 0x040fe20000001830 */
[----:B------:R-:W-:Y:S07]  /*20a0*/  LDSM.16.M88.4 R48, [R91+0x6800] ;  /* 0x006800005b30783b */ /* 0x000fee0000000200 */
[C---:B------:R-:W-:Y:S01]  /*20b0*/  HMMA.16816.F32 R76, R228.reuse, R72, R36 ;  /* 0x00000048e44c723c */ /* 0x040fe20000001824 */
[----:B------:R-:W2:Y:S07]  /*20c0*/  LDSM.16.M88.4 R36, [R3+0x16100] ;  /* 0x016100000324783b */ /* 0x000eae0000000200 */
[----:B------:R-:W-:Y:S01]  /*20d0*/  HMMA.16816.F32 R52, R228, R54, R44 ;  /* 0x00000036e434723c */ /* 0x000fe2000000182c */
[----:B------:R-:W3:Y:S07]  /*20e0*/  LDSM.16.M88.4 R44, [R248+0x16900] ;  /* 0x01690000f82c783b */ /* 0x000eee0000000200 */
[----:B------:R-:W-:Y:S08]  /*20f0*/  HMMA.16816.F32 R8, R232, R34, R8 ;  /* 0x00000022e808723c */ /* 0x000ff00000001808 */
[----:B-1----:R-:W-:Y:S08]  /*2100*/  HMMA.16816.F32 R12, R236, R20, R12 ;  /* 0x00000014ec0c723c */ /* 0x002ff0000000180c */
[----:B------:R-:W-:Y:S08]  /*2110*/  HMMA.16816.F32 R80, R224, R58, R60 ;  /* 0x0000003ae050723c */ /* 0x000ff0000000183c */
[C---:B------:R-:W-:Y:S01]  /*2120*/  HMMA.16816.F32 R60, R228.reuse, R68, R40 ;  /* 0x00000044e43c723c */ /* 0x040fe20000001828 */
[----:B------:R-:W1:Y:S07]  /*2130*/  LDSM.16.M88.4 R40, [R251+0x6000] ;  /* 0x00600000fb28783b */ /* 0x000e6e0000000200 */
[----:B------:R-:W-:Y:S01]  /*2140*/  HMMA.16816.F32 R56, R228, R70, R28 ;  /* 0x00000046e438723c */ /* 0x000fe2000000181c */
[----:B------:R-:W4:Y:S07]  /*2150*/  LDSM.16.M88.4 R28, [R248+0x17100] ;  /* 0x01710000f81c783b */ /* 0x000f2e0000000200 */
[----:B------:R-:W-:Y:S08]  /*2160*/  HMMA.16816.F32 R8, R236, R22, R8 ;  /* 0x00000016ec08723c */ /* 0x000ff00000001808 */
[----:B--2---:R-:W-:Y:S08]  /*2170*/  HMMA.16816.F32 R12, R240, R36, R12 ;  /* 0x00000024f00c723c */ /* 0x004ff0000000180c */
[C---:B---3--:R-:W-:Y:S08]  /*2180*/  HMMA.16816.F32 R16, R232.reuse, R44, R24 ;  /* 0x0000002ce810723c */ /* 0x048ff00000001818 */
[----:B------:R-:W-:Y:S01]  /*2190*/  HMMA.16816.F32 R24, R232, R46, R52 ;  /* 0x0000002ee818723c */ /* 0x000fe20000001834 */
[----:B------:R-:W2:Y:S04]  /*21a0*/  LDSM.16.M88.4 R52, [R91+0x7000] ;  /* 0x007000005b34783b */ /* 0x000ea80000000200 */
[----:B------:R-:W3:Y:S03]  /*21b0*/  LDSM.16.M88.4 R44, [R3+0x16900] ;  /* 0x01690000032c783b */ /* 0x000ee60000000200 */
[----:B------:R-:W-:Y:S08]  /*21c0*/  HMMA.16816.F32 R8, R240, R38, R8 ;  /* 0x00000026f008723c */ /* 0x000ff00000001808 */
[----:B-1----:R-:W-:Y:S08]  /*21d0*/  HMMA.16816.F32 R32, R244, R40, R12 ;  /* 0x00000028f420723c */ /* 0x002ff0000000180c */
[----:B------:R-:W-:Y:S08]  /*21e0*/  HMMA.16816.F32 R20, R236, R48, R16 ;  /* 0x00000030ec14723c */ /* 0x000ff00000001810 */
[----:B----4-:R-:W-:Y:S08]  /*21f0*/  HMMA.16816.F32 R12, R232, R28, R60 ;  /* 0x0000001ce80c723c */ /* 0x010ff0000000183c */
[----:B------:R-:W-:Y:S01]  /*2200*/  HMMA.16816.F32 R16, R236, R50, R24 ;  /* 0x00000032ec10723c */ /* 0x000fe20000001818 */
[----:B------:R-:W-:Y:S01]  /*2210*/  LDSM.16.M88.4 R48, [R91+0x7800] ;  /* 0x007800005b30783b */ /* 0x000fe20000000200 */
[----:B------:R-:W-:-:S02]  /*2220*/  FMUL.FTZ R32, R32, c[0x0][0x320] ;  /* 0x0000c80020207a20 */ /* 0x000fc40000410000 */
[----:B------:R-:W-:Y:S02]  /*2230*/  FMUL.FTZ R33, R33, c[0x0][0x320] ;  /* 0x0000c80021217a20 */ /* 0x000fe40000410000 */
[----:B------:R-:W-:Y:S01]  /*2240*/  FMUL.FTZ R34, R34, c[0x0][0x320] ;  /* 0x0000c80022227a20 */ /* 0x000fe20000410000 */
[----:B------:R-:W1:Y:S01]  /*2250*/  MUFU.TANH R73, R32 ;  /* 0x0000002000497308 */ /* 0x000e620000002400 */
[----:B------:R-:W-:Y:S01]  /*2260*/  HMMA.16816.F32 R36, R232, R30, R56 ;  /* 0x0000001ee824723c */ /* 0x000fe20000001838 */
[----:B------:R-:W-:Y:S01]  /*2270*/  LDSM.16.M88.4 R56, [R251+0x6800] ;  /* 0x00680000fb38783b */ /* 0x000fe20000000200 */
[----:B------:R-:W-:-:S05]  /*2280*/  FMUL.FTZ R35, R35, c[0x0][0x320] ;  /* 0x0000c80023237a20 */ /* 0x000fca0000410000 */
[----:B------:R-:W4:Y:S01]  /*2290*/  MUFU.TANH R72, R33 ;  /* 0x0000002100487308 */ /* 0x000f220000002400 */
[----:B------:R-:W-:Y:S01]  /*22a0*/  HMMA.16816.F32 R28, R244, R42, R8 ;  /* 0x0000002af41c723c */ /* 0x000fe20000001808 */
[----:B------:R-:W5:Y:S07]  /*22b0*/  LDSM.16.M88.4 R40, [R3+0x17100] ;  /* 0x017100000328783b */ /* 0x000f6e0000000200 */
[----:B--2---:R-:W-:Y:S08]  /*22c0*/  HMMA.16816.F32 R12, R236, R52, R12 ;  /* 0x00000034ec0c723c */ /* 0x004ff0000000180c */
[----:B---3--:R-:W-:Y:S08]  /*22d0*/  HMMA.16816.F32 R8, R240, R46, R16 ;  /* 0x0000002ef008723c */ /* 0x008ff00000001810 */
[----:B------:R-:W-:Y:S01]  /*22e0*/  HMMA.16816.F32 R68, R228, R74, R80 ;  /* 0x0000004ae444723c */ /* 0x000fe20000001850 */
[----:B------:R-:W-:-:S02]  /*22f0*/  FMUL.FTZ R28, R28, c[0x0][0x320] ;  /* 0x0000c8001c1c7a20 */ /* 0x000fc40000410000 */
[----:B------:R-:W-:Y:S02]  /*2300*/  FMUL.FTZ R29, R29, c[0x0][0x320] ;  /* 0x0000c8001d1d7a20 */ /* 0x000fe40000410000 */
[----:B------:R-:W-:Y:S02]  /*2310*/  FMUL.FTZ R30, R30, c[0x0][0x320] ;  /* 0x0000c8001e1e7a20 */ /* 0x000fe40000410000 */
[----:B------:R-:W-:Y:S01]  /*2320*/  FMUL.FTZ R31, R31, c[0x0][0x320] ;  /* 0x0000c8001f1f7a20 */ /* 0x000fe20000410000 */
[----:B------:R-:W-:Y:S01]  /*2330*/  HMMA.16816.F32 R20, R240, R44, R20 ;  /* 0x0000002cf014723c */ /* 0x000fe20000001814 */
[----:B------:R-:W-:Y:S07]  /*2340*/  LDSM.16.M88.4 R44, [R251+0x7000] ;  /* 0x00700000fb2c783b */ /* 0x000fee0000000200 */
[----:B------:R-:W-:Y:S01]  /*2350*/  HMMA.16816.F32 R60, R232, R64, R76 ;  /* 0x00000040e83c723c */ /* 0x000fe2000000184c */
[----:B------:R-:W2:Y:S07]  /*2360*/  MUFU.TANH R65, R34 ;  /* 0x0000002200417308 */ /* 0x000eae0000002400 */
[----:B-----5:R-:W-:Y:S01]  /*2370*/  HMMA.16816.F32 R16, R240, R40, R12 ;  /* 0x00000028f010723c */ /* 0x020fe2000000180c */
[----:B------:R3:W1:Y:S07]  /*2380*/  MUFU.TANH R64, R35 ;  /* 0x0000002300407308 */ /* 0x00066e0000002400 */
[----:B------:R-:W-:Y:S08]  /*2390*/  HMMA.16816.F32 R12, R244, R58, R8 ;  /* 0x0000003af40c723c */ /* 0x000ff00000001808 */
[----:B------:R-:W-:Y:S08]  /*23a0*/  HMMA.16816.F32 R8, R232, R66, R68 ;  /* 0x00000042e808723c */ /* 0x000ff00000001844 */
[----:B---3--:R-:W-:Y:S01]  /*23b0*/  HMMA.16816.F32 R32, R236, R54, R36 ;  /* 0x00000036ec20723c */ /* 0x008fe20000001824 */
[----:B------:R3:W5:Y:S01]  /*23c0*/  LDSM.16.M88.4 R36, [R3+0x17900] ;  /* 0x017900000324783b */ /* 0x0007620000000200 */
[----:B------:R-:W1:Y:S06]  /*23d0*/  MUFU.TANH R55, R30 ;  /* 0x0000001e00377308 */ /* 0x000e6c0000002400 */
[----:B------:R-:W-:Y:S01]  /*23e0*/  HMMA.16816.F32 R24, R244, R56, R20 ;  /* 0x00000038f418723c */ /* 0x000fe20000001814 */
[----:B------:R-:W-:Y:S01]  /*23f0*/  FMUL.FTZ R12, R12, c[0x0][0x320] ;  /* 0x0000c8000c0c7a20 */ /* 0x000fe20000410000 */
[----:B------:R-:W1:Y:S01]  /*2400*/  MUFU.TANH R57, R28 ;  /* 0x0000001c00397308 */ /* 0x000e620000002400 */
[----:B------:R-:W-:-:S02]  /*2410*/  FMUL.FTZ R13, R13, c[0x0][0x320] ;  /* 0x0000c8000d0d7a20 */ /* 0x000fc40000410000 */
[----:B------:R-:W-:Y:S02]  /*2420*/  FMUL.FTZ R14, R14, c[0x0][0x320] ;  /* 0x0000c8000e0e7a20 */ /* 0x000fe40000410000 */
[----:B------:R-:W-:Y:S01]  /*2430*/  FMUL.FTZ R15, R15, c[0x0][0x320] ;  /* 0x0000c8000f0f7a20 */ /* 0x000fe20000410000 */
[C---:B------:R-:W-:Y:S02]  /*2440*/  HMMA.16816.F32 R20, R236.reuse, R48, R60 ;  /* 0x00000030ec14723c */ /* 0x040fe4000000183c */
[----:B------:R-:W1:Y:S06]  /*2450*/  MUFU.TANH R56, R29 ;  /* 0x0000001d00387308 */ /* 0x000e6c0000002400 */
[----:B------:R-:W-:Y:S01]  /*2460*/  HMMA.16816.F32 R8, R236, R50, R8 ;  /* 0x00000032ec08723c */ /* 0x000fe20000001808 */
[----:B---3--:R-:W-:Y:S01]  /*2470*/  IADD3 R3, R91, 0x2800, RZ ;  /* 0x000028005b037810 */ /* 0x008fe20007ffe0ff */
[----:B------:R3:W1:Y:S04]  /*2480*/  MUFU.TANH R54, R31 ;  /* 0x0000001f00367308 */ /* 0x0006680000002400 */
[----:B------:R1:W-:Y:S02]  /*2490*/  STL [R1+0x34], R3 ;  /* 0x0000340301007387 */ /* 0x0003e40000100800 */
[----:B------:R-:W-:-:S02]  /*24a0*/  FMUL.FTZ R24, R24, c[0x0][0x320] ;  /* 0x0000c80018187a20 */ /* 0x000fc40000410000 */
[----:B------:R-:W-:Y:S01]  /*24b0*/  FMUL.FTZ R25, R25, c[0x0][0x320] ;  /* 0x0000c80019197a20 */ /* 0x000fe20000410000 */
[----:B------:R2:W-:Y:S01]  /*24c0*/  STL [R1+0x30], R2 ;  /* 0x0000300201007387 */ /* 0x0005e20000100800 */
[----:B------:R-:W-:Y:S01]  /*24d0*/  FMUL.FTZ R26, R26, c[0x0][0x320] ;  /* 0x0000c8001a1a7a20 */ /* 0x000fe20000410000 */
[----:B------:R-:W1:Y:S01]  /*24e0*/  MUFU.TANH R53, R24 ;  /* 0x0000001800357308 */ /* 0x000e620000002400 */
[----:B------:R-:W-:Y:S01]  /*24f0*/  FMUL.FTZ R27, R27, c[0x0][0x320] ;  /* 0x0000c8001b1b7a20 */ /* 0x000fe20000410000 */
[----:B------:R4:W-:Y:S01]  /*2500*/  STL [R1+0x2c], R6 ;  /* 0x00002c0601007387 */ /* 0x0009e20000100800 */
[----:B---3--:R-:W-:Y:S03]  /*2510*/  HMMA.16816.F32 R28, R240, R42, R32 ;  /* 0x0000002af01c723c */ /* 0x008fe60000001820 */
[----:B------:R-:W3:Y:S01]  /*2520*/  LDSM.16.M88.4 R32, [R251+0x7800] ;  /* 0x00780000fb20783b */ /* 0x000ee20000000200 */
[----:B------:R-:W-:-:S04]  /*2530*/  DEPBAR.LE SB0, 0x0 ;  /* 0x000080000000791a */ /* 0x000fc80000000000 */
[----:B------:R-:W3:Y:S01]  /*2540*/  MUFU.TANH R52, R25 ;  /* 0x0000001900347308 */ /* 0x000ee20000002400 */
[----:B-----5:R-:W-:Y:S01]  /*2550*/  HMMA.16816.F32 R8, R240, R38, R8 ;  /* 0x00000026f008723c */ /* 0x020fe20000001808 */
[----:B-1----:R-:W-:-:S06]  /*2560*/  IADD3 R3, R91, 0x4000, RZ ;  /* 0x000040005b037810 */ /* 0x002fcc0007ffe0ff */
[----:B------:R-:W1:Y:S01]  /*2570*/  MUFU.TANH R49, R26 ;  /* 0x0000001a00317308 */ /* 0x000e620000002400 */
[C---:B--2---:R-:W-:Y:S01]  /*2580*/  IADD3 R2, R91.reuse, 0x4800, RZ ;  /* 0x000048005b027810 */ /* 0x044fe20007ffe0ff */
[----:B------:R2:W-:Y:S06]  /*2590*/  STL [R1+0x28], R3 ;  /* 0x0000280301007387 */ /* 0x0005ec0000100800 */
[----:B------:R5:W1:Y:S01]  /*25a0*/  MUFU.TANH R48, R27 ;  /* 0x0000001b00307308 */ /* 0x000a620000002400 */
[C---:B----4-:R-:W-:Y:S01]  /*25b0*/  IADD3 R6, R91.reuse, 0x5000, RZ ;  /* 0x000050005b067810 */ /* 0x050fe20007ffe0ff */
[----:B------:R4:W-:Y:S04]  /*25c0*/  STL [R1+0x24], R2 ;  /* 0x0000240201007387 */ /* 0x0009e80000100800 */
[----:B------:R1:W-:Y:S02]  /*25d0*/  STL [R1+0x20], R6 ;  /* 0x0000200601007387 */ /* 0x0003e40000100800 */
[----:B------:R-:W1:Y:S01]  /*25e0*/  MUFU.TANH R43, R14 ;  /* 0x0000000e002b7308 */ /* 0x000e620000002400 */
[----:B-----5:R-:W-:Y:S07]  /*25f0*/  HMMA.16816.F32 R24, R244, R44, R16 ;  /* 0x0000002cf418723c */ /* 0x020fee0000001810 */
[----:B------:R-:W3:Y:S01]  /*2600*/  MUFU.TANH R44, R12 ;  /* 0x0000000c002c7308 */ /* 0x000ee20000002400 */
[C---:B--2---:R-:W-:Y:S01]  /*2610*/  IADD3 R3, R91.reuse, 0x5800, RZ ;  /* 0x000058005b037810 */ /* 0x044fe20007ffe0ff */
[----:B------:R-:W-:Y:S06]  /*2620*/  HMMA.16816.F32 R16, R240, R36, R20 ;  /* 0x00000024f010723c */ /* 0x000fec0000001814 */
[----:B------:R-:W2:Y:S01]  /*2630*/  MUFU.TANH R45, R13 ;  /* 0x0000000d002d7308 */ /* 0x000ea20000002400 */
[C---:B----4-:R-:W-:Y:S01]  /*2640*/  IADD3 R2, R91.reuse, 0x6000, RZ ;  /* 0x000060005b027810 */ /* 0x050fe20007ffe0ff */
[----:B------:R4:W-:Y:S01]  /*2650*/  STL [R1+0x1c], R3 ;  /* 0x00001c0301007387 */ /* 0x0009e20000100800 */
[----:B-1----:R-:W-:Y:S01]  /*2660*/  IADD3 R6, R91, 0x6800, RZ ;  /* 0x000068005b067810 */ /* 0x002fe20007ffe0ff */
[C---:B------:R-:W-:Y:S04]  /*2670*/  HMMA.16816.F32 R20, R244.reuse, R46, R28 ;  /* 0x0000002ef414723c */ /* 0x040fe8000000181c */
[----:B------:R1:W1:Y:S01]  /*2680*/  MUFU.TANH R42, R15 ;  /* 0x0000000f002a7308 */ /* 0x0002620000002400 */
[----:B------:R5:W-:Y:S04]  /*2690*/  STL [R1+0x18], R2 ;  /* 0x0000180201007387 */ /* 0x000be80000100800 */
[----:B------:R2:W-:Y:S01]  /*26a0*/  STL [R1+0x14], R6 ;  /* 0x0000140601007387 */ /* 0x0005e20000100800 */
[----:B---3--:R-:W-:Y:S01]  /*26b0*/  HMMA.16816.F32 R8, R244, R34, R8 ;  /* 0x00000022f408723c */ /* 0x008fe20000001808 */
[----:B------:R-:W-:-:S02]  /*26c0*/  FMUL.FTZ R24, R24, c[0x0][0x320] ;  /* 0x0000c80018187a20 */ /* 0x000fc40000410000 */
[----:B------:R-:W-:Y:S02]  /*26d0*/  FMUL.FTZ R25, R25, c[0x0][0x320] ;  /* 0x0000c80019197a20 */ /* 0x000fe40000410000 */
[----:B------:R-:W-:Y:S01]  /*26e0*/  FMUL.FTZ R26, R26, c[0x0][0x320] ;  /* 0x0000c8001a1a7a20 */ /* 0x000fe20000410000 */
[----:B------:R3:W2:Y:S01]  /*26f0*/  MUFU.TANH R41, R24 ;  /* 0x0000001800297308 */ /* 0x0006a20000002400 */
[----:B------:R-:W-:Y:S01]  /*2700*/  FMUL.FTZ R27, R27, c[0x0][0x320] ;  /* 0x0000c8001b1b7a20 */ /* 0x000fe20000410000 */
[----:B-1----:R-:W-:Y:S01]  /*2710*/  HMMA.16816.F32 R12, R244, R32, R16 ;  /* 0x00000020f40c723c */ /* 0x002fe20000001810 */
[----:B----4-:R-:W-:-:S05]  /*2720*/  IADD3 R3, R91, 0x7000, RZ ;  /* 0x000070005b037810 */ /* 0x010fca0007ffe0ff */
[----:B------:R3:W1:Y:S01]  /*2730*/  MUFU.TANH R40, R25 ;  /* 0x0000001900287308 */ /* 0x0006620000002400 */
[----:B------:R-:W-:Y:S02]  /*2740*/  FMUL.FTZ R23, R23, c[0x0][0x320] ;  /* 0x0000c80017177a20 */ /* 0x000fe40000410000 */
[----:B------:R-:W-:Y:S01]  /*2750*/  FMUL.FTZ R20, R20, c[0x0][0x320] ;  /* 0x0000c80014147a20 */ /* 0x000fe20000410000 */
[----:B-----5:R-:W-:Y:S01]  /*2760*/  IADD3 R2, R91, 0x7800, RZ ;  /* 0x000078005b027810 */ /* 0x020fe20007ffe0ff */
[----:B------:R-:W-:Y:S02]  /*2770*/  FMUL.FTZ R21, R21, c[0x0][0x320] ;  /* 0x0000c80015157a20 */ /* 0x000fe40000410000 */
[----:B------:R-:W-:Y:S01]  /*2780*/  FMUL.FTZ R22, R22, c[0x0][0x320] ;  /* 0x0000c80016167a20 */ /* 0x000fe20000410000 */
[----:B------:R3:W4:Y:S01]  /*2790*/  MUFU.TANH R37, R26 ;  /* 0x0000001a00257308 */ /* 0x0007220000002400 */
[----:B------:R3:W-:Y:S01]  /*27a0*/  STL [R1+0xc], R2 ;  /* 0x00000c0201007387 */ /* 0x0007e20000100800 */
[----:B------:R-:W-:-:S02]  /*27b0*/  FMUL.FTZ R8, R8, c[0x0][0x320] ;  /* 0x0000c80008087a20 */ /* 0x000fc40000410000 */
[----:B------:R-:W-:Y:S01]  /*27c0*/  FMUL.FTZ R9, R9, c[0x0][0x320] ;  /* 0x0000c80009097a20 */ /* 0x000fe20000410000 */
[----:B------:R3:W-:Y:S01]  /*27d0*/  STL [R1+0x10], R3 ;  /* 0x0000100301007387 */ /* 0x0007e20000100800 */
[----:B------:R-:W-:Y:S02]  /*27e0*/  FMUL.FTZ R10, R10, c[0x0][0x320] ;  /* 0x0000c8000a0a7a20 */ /* 0x000fe40000410000 */
[----:B------:R-:W-:Y:S01]  /*27f0*/  FMUL.FTZ R11, R11, c[0x0][0x320] ;  /* 0x0000c8000b0b7a20 */ /* 0x000fe20000410000 */
[----:B------:R3:W1:Y:S01]  /*2800*/  MUFU.TANH R36, R27 ;  /* 0x0000001b00247308 */ /* 0x0006620000002400 */
[----:B------:R-:W-:Y:S02]  /*2810*/  FMUL.FTZ R12, R12, c[0x0][0x320] ;  /* 0x0000c8000c0c7a20 */ /* 0x000fe40000410000 */
[----:B------:R-:W-:Y:S02]  /*2820*/  FMUL.FTZ R13, R13, c[0x0][0x320] ;  /* 0x0000c8000d0d7a20 */ /* 0x000fe40000410000 */
[----:B------:R-:W-:-:S02]  /*2830*/  FMUL.FTZ R14, R14, c[0x0][0x320] ;  /* 0x0000c8000e0e7a20 */ /* 0x000fc40000410000 */
[----:B------:R-:W-:Y:S01]  /*2840*/  FMUL.FTZ R15, R15, c[0x0][0x320] ;  /* 0x0000c8000f0f7a20 */ /* 0x000fe20000410000 */
[----:B------:R3:W1:Y:S08]  /*2850*/  MUFU.TANH R31, R23 ;  /* 0x00000017001f7308 */ /* 0x0006700000002400 */
        /* <DEDUP_REMOVED lines=10> */
[----:B------:R3:W1:Y:S01]  /*2900*/  MUFU.TANH R28, R11 ;  /* 0x0000000b001c7308 */ /* 0x0006620000002400 */
[----:B------:R-:W-:Y:S06]  /*2910*/  BAR.SYNC.DEFER_BLOCKING 0x0 ;  /* 0x0000000000007b1d */ /* 0x000fec0000010000 */
[----:B------:R-:W-:Y:S05]  /*2920*/  @!P2 BRA `(.L_x_1) ;  /* 0x000001600000a947 */ /* 0x000fea0003800000 */
[----:B--234-:R-:W-:-:S04]  /*2930*/  LEA.HI.SX32 R8, R133, 0xfffffffe, 0x1a ;  /* 0xfffffffe85087811 */ /* 0x01cfc800078fd2ff */
[----:B------:R-:W-:Y:S01]  /*2940*/  SHF.R.S32.HI R3, RZ, 0x1f, R8 ;  /* 0x0000001fff037819 */ /* 0x000fe20000011408 */
[----:B------:R-:W-:Y:S02]  /*2950*/  IMAD R2, R86, R8, RZ ;  /* 0x0000000856027224 */ /* 0x000fe400078e02ff */
[----:B------:R-:W-:-:S04]  /*2960*/  IMAD.WIDE.U32 R8, R8, R88, R92 ;  /* 0x0000005808087225 */ /* 0x000fc800078e005c */
[----:B------:R-:W-:Y:S01]  /*2970*/  IMAD R3, R3, R88, R2 ;  /* 0x0000005803037224 */ /* 0x000fe200078e0202 */
[----:B------:R-:W-:-:S03]  /*2980*/  LEA R2, P1, R8, c[0x0][0x1c8], 0x1 ;  /* 0x0000720008027a11 */ /* 0x000fc600078208ff */
[----:B------:R-:W-:Y:S01]  /*2990*/  IMAD.IADD R3, R9, 0x1, R3 ;  /* 0x0000000109037824 */ /* 0x000fe200078e0203 */
[----:B------:R-:W-:-:S04]  /*29a0*/  LEA R6, P0, R89, R2, 0x1 ;  /* 0x0000000259067211 */ /* 0x000fc800078008ff */
[----:B------:R-:W-:Y:S01]  /*29b0*/  LEA.HI.X R3, R8, c[0x0][0x1cc], R3, 0x1, P1 ;  /* 0x0000730008037a11 */ /* 0x000fe200008f0c03 */
[----:B------:R-:W-:-:S03]  /*29c0*/  IMAD.SHL.U32 R8, R135, 0x2, RZ ;  /* 0x0000000287087824 */ /* 0x000fc600078e00ff */
[----:B------:R-:W-:Y:S02]  /*29d0*/  LEA.HI.X R7, R89, R3, R90, 0x1, P0 ;  /* 0x0000000359077211 */ /* 0x000fe400000f0c5a */
[----:B------:R-:W-:Y:S01]  /*29e0*/  @!PT LDS RZ, [RZ] ;  /* 0x00000000fffff984 */ /* 0x000fe20000000800 */
[----:B------:R-:W-:Y:S01]  /*29f0*/  @!PT LDS RZ, [RZ] ;  /* 0x00000000fffff984 */ /* 0x000fe20000000800 */
[----:B------:R-:W-:Y:S01]  /*2a00*/  @!PT LDS RZ, [RZ] ;  /* 0x00000000fffff984 */ /* 0x000fe20000000800 */
[----:B------:R2:W-:Y:S04]  /*2a10*/  LDGSTS.E.BYPASS.LTC128B.128 [R8+0x10100], [R2.64], !P6 ;  /* 0x1010000002087fae */ /* 0x0005e8000f101d48 */
[----:B------:R2:W-:Y:S04]  /*2a20*/  LDGSTS.E.BYPASS.LTC128B.128 [R8+0x12100], [R2.64+0x80], !P5 ;  /* 0x1210008002087fae */ /* 0x0005e8000e901d48 */
[----:B------:R2:W-:Y:S04]  /*2a30*/  LDGSTS.E.BYPASS.LTC128B.128 [R8+0x14100], [R2.64+0x100], !P4 ;  /* 0x1410010002087fae */ /* 0x0005e8000e101d48 */
[----:B------:R2:W-:Y:S04]  /*2a40*/  LDGSTS.E.BYPASS.LTC128B.128 [R8+0x16100], [R2.64+0x180], !P3 ;  /* 0x1610018002087fae */ /* 0x0005e8000d901d48 */
[----:B------:R2:W-:Y:S04]  /*2a50*/  LDGSTS.E.BYPASS.LTC128B.128 [R8+0x11100], [R6.64], !P6 ;  /* 0x1110000006087fae */ /* 0x0005e8000f101d48 */
[----:B------:R2:W-:Y:S04]  /*2a60*/  LDGSTS.E.BYPASS.LTC128B.128 [R8+0x13100], [R6.64+0x80], !P5 ;  /* 0x1310008006087fae */ /* 0x0005e8000e901d48 */
[----:B------:R2:W-:Y:S04]  /*2a70*/  LDGSTS.E.BYPASS.LTC128B.128 [R8+0x15100], [R6.64+0x100], !P4 ;  /* 0x1510010006087fae */ /* 0x0005e8000e101d48 */
[----:B------:R2:W-:Y:S02]  /*2a80*/  LDGSTS.E.BYPASS.LTC128B.128 [R8+0x17100], [R6.64+0x180], !P3 ;  /* 0x1710018006087fae */ /* 0x0005e4000d901d48 */
.L_x_1:
[----:B--234-:R-:W-:Y:S01]  /*2a90*/  SHF.R.S32.HI R2, RZ, 0x1f, R85 ;  /* 0x0000001fff027819 */ /* 0x01cfe20000011455 */
[----:B------:R-:W-:Y:S01]  /*2aa0*/  IMAD.SHL.U32 R249, R5, 0x2, RZ ;  /* 0x0000000205f97824 */ /* 0x000fe200078e00ff */
[----:B------:R-:W0:Y:S02]  /*2ab0*/  LDGDEPBAR ;  /* 0x00000000000079af */ /* 0x000e240000000000 */
[----:B------:R-:W-:Y:S01]  /*2ac0*/  LEA.HI R3, R2, R85, RZ, 0x2 ;  /* 0x0000005502037211 */ /* 0x000fe200078f10ff */
[----:B------:R-:W-:Y:S01]  /*2ad0*/  IMAD R250, R4, 0x2, R249 ;  /* 0x0000000204fa7824 */ /* 0x000fe200078e02f9 */
[----:B------:R-:W-:-:S02]  /*2ae0*/  LEA R108, R0, R249, 0x1 ;  /* 0x000000f9006c7211 */ /* 0x000fc400078e08ff */
[----:B------:R-:W-:Y:S01]  /*2af0*/  LOP3.LUT R2, R3, 0x7ffffffc, RZ, 0xc0, !PT ;  /* 0x7ffffffc03027812 */ /* 0x000fe200078ec0ff */
[----:B------:R2:W-:Y:S01]  /*2b00*/  STL [R1+0xc8], R3 ;  /* 0x0000c80301007387 */ /* 0x0005e20000100800 */
[----:B------:R-:W-:-:S03]  /*2b10*/  IMAD R252, R0, 0x2, R250 ;  /* 0x0000000200fc7824 */ /* 0x000fc600078e02fa */
[----:B------:R-:W-:Y:S01]  /*2b20*/  IMAD.IADD R2, R85, 0x1, -R2 ;  /* 0x0000000155027824 */ /* 0x000fe200078e0a02 */
[----:B------:R-:W-:Y:S04]  /*2b30*/  STL [R1], R108 ;  /* 0x0000006c01007387 */ /* 0x000fe80000100800 */
[----:B------:R-:W-:Y:S01]  /*2b40*/  LDSM.16.MT88.4 R68, [R252+0x900] ;  /* 0x00090000fc44783b */ /* 0x000fe20000004200 */
[----:B--2---:R-:W-:-:S04]  /*2b50*/  IMAD R3, R84, -0x40, R87 ;  /* 0xffffffc054037824 */ /* 0x004fc800078e0257 */
[----:B------:R-:W-:-:S05]  /*2b60*/  IMAD R2, R2, -0x2, R3 ;  /* 0xfffffffe02027824 */ /* 0x000fca00078e0203 */
[C---:B------:R-:W-:Y:S02]  /*2b70*/  ISETP.GT.AND P1, PT, R2.reuse, RZ, PT ;  /* 0x000000ff0200720c */ /* 0x040fe40003f24270 */
[C---:B------:R-:W-:Y:S02]  /*2b80*/  ISETP.GT.AND P0, PT, R2.reuse, 0x1, PT ;  /* 0x000000010200780c */ /* 0x040fe40003f04270 */
[----:B------:R-:W-:Y:S02]  /*2b90*/  FSEL R12, R65, -INF , P1 ;  /* 0xff800000410c7808 */ /* 0x000fe40000800000 */
[----:B------:R-:W-:Y:S02]  /*2ba0*/  FSEL R7, R73, -INF , P1 ;  /* 0xff80000049077808 */ /* 0x000fe40000800000 */
[----:B------:R-:W-:Y:S02]  /*2bb0*/  ISETP.GT.AND P1, PT, R2, 0x8, PT ;  /* 0x000000080200780c */ /* 0x000fe40003f24270 */
[----:B------:R-:W-:-:S02]  /*2bc0*/  FSEL R3, R72, -INF , P0 ;  /* 0xff80000048037808 */ /* 0x000fc40000000000 */
[----:B------:R-:W-:Y:S01]  /*2bd0*/  FSEL R11, R64, -INF , P0 ;  /* 0xff800000400b7808 */ /* 0x000fe20000000000 */
[----:B------:R-:W-:Y:S01]  /*2be0*/  LDSM.16.MT88.4 R72, [R250+0x2100] ;  /* 0x00210000fa48783b */ /* 0x000fe20000004200 */
[C---:B------:R-:W-:Y:S02]  /*2bf0*/  ISETP.GT.AND P0, PT, R2.reuse, 0x9, PT ;  /* 0x000000090200780c */ /* 0x040fe40003f04270 */
[----:B------:R-:W-:Y:S01]  /*2c00*/  FSEL R9, R57, -INF , P1 ;  /* 0xff80000039097808 */ /* 0x000fe20000800000 */
[----:B------:R-:W-:Y:S01]  /*2c10*/  LDSM.16.MT88.4 R64, [R249+0x2100] ;  /* 0x00210000f940783b */ /* 0x000fe20000004200 */
[----:B------:R-:W-:Y:S02]  /*2c20*/  FMNMX.FTZ R132, R7, R3, !PT ;  /* 0x0000000307847209 */ /* 0x000fe40007810000 */
[----:B------:R-:W-:Y:S02]  /*2c30*/  FSEL R10, R55, -INF , P1 ;  /* 0xff800000370a7808 */ /* 0x000fe40000800000 */
[----:B------:R-:W-:-:S02]  /*2c40*/  ISETP.GT.AND P1, PT, R2, 0x10, PT ;  /* 0x000000100200780c */ /* 0x000fc40003f24270 */
[----:B------:R-:W-:Y:S02]  /*2c50*/  FSEL R8, R56, -INF , P0 ;  /* 0xff80000038087808 */ /* 0x000fe40000000000 */
[----:B------:R-:W-:Y:S01]  /*2c60*/  FMNMX.FTZ R132, R9, R132, !PT ;  /* 0x0000008409847209 */ /* 0x000fe20007810000 */
[----:B------:R-:W-:Y:S01]  /*2c70*/  LDSM.16.MT88.4 R56, [R252+0x100] ;  /* 0x00010000fc38783b */ /* 0x000fe20000004200 */
[----:B------:R-:W-:Y:S02]  /*2c80*/  FSEL R14, R54, -INF , P0 ;  /* 0xff800000360e7808 */ /* 0x000fe40000000000 */
[----:B------:R-:W-:Y:S02]  /*2c90*/  ISETP.GT.AND P0, PT, R2, 0x11, PT ;  /* 0x000000110200780c */ /* 0x000fe40003f04270 */
[----:B------:R-:W-:Y:S02]  /*2ca0*/  FSEL R13, R53, -INF , P1 ;  /* 0xff800000350d7808 */ /* 0x000fe40000800000 */
[----:B------:R-:W-:-:S02]  /*2cb0*/  FMNMX.FTZ R132, R8, R132, !PT ;  /* 0x0000008408847209 */ /* 0x000fc40007810000 */
[----:B------:R-:W-:Y:S02]  /*2cc0*/  FSEL R19, R49, -INF , P1 ;  /* 0xff80000031137808 */ /* 0x000fe40000800000 */
[----:B------:R-:W-:Y:S02]  /*2cd0*/  ISETP.GT.AND P1, PT, R2, 0x18, PT ;  /* 0x000000180200780c */ /* 0x000fe40003f24270 */
[----:B------:R-:W-:Y:S02]  /*2ce0*/  FSEL R15, R52, -INF , P0 ;  /* 0xff800000340f7808 */ /* 0x000fe40000000000 */
[----:B------:R-:W-:Y:S02]  /*2cf0*/  FMNMX.FTZ R132, R13, R132, !PT ;  /* 0x000000840d847209 */ /* 0x000fe40007810000 */
[----:B------:R-:W-:Y:S02]  /*2d00*/  FSEL R22, R48, -INF , P0 ;  /* 0xff80000030167808 */ /* 0x000fe40000000000 */
[----:B------:R-:W-:Y:S01]  /*2d10*/  ISETP.GT.AND P0, PT, R2, 0x19, PT ;  /* 0x000000190200780c */ /* 0x000fe20003f04270 */
[----:B------:R-:W-:Y:S01]  /*2d20*/  LDSM.16.MT88.4 R48, [R108+0x100] ;  /* 0x000100006c30783b */ /* 0x000fe20000004200 */
[----:B------:R-:W-:-:S02]  /*2d30*/  FSEL R17, R44, -INF , P1 ;  /* 0xff8000002c117808 */ /* 0x000fc40000800000 */
[----:B------:R-:W-:Y:S02]  /*2d40*/  FMNMX.FTZ R132, R15, R132, !PT ;  /* 0x000000840f847209 */ /* 0x000fe40007810000 */
[----:B------:R-:W-:Y:S02]  /*2d50*/  FSEL R21, R43, -INF , P1 ;  /* 0xff8000002b157808 */ /* 0x000fe40000800000 */
[----:B------:R-:W-:Y:S02]  /*2d60*/  ISETP.GT.AND P1, PT, R2, 0x20, PT ;  /* 0x000000200200780c */ /* 0x000fe40003f24270 */
[----:B------:R-:W-:Y:S02]  /*2d70*/  FSEL R18, R45, -INF , P0 ;  /* 0xff8000002d127808 */ /* 0x000fe40000000000 */
[----:B------:R-:W-:Y:S02]  /*2d80*/  FMNMX.FTZ R132, R17, R132, !PT ;  /* 0x0000008411847209 */ /* 0x000fe40007810000 */
[----:B------:R-:W-:-:S02]  /*2d90*/  FSEL R20, R42, -INF , P0 ;  /* 0xff8000002a147808 */ /* 0x000fc40000000000 */
[----:B------:R-:W-:Y:S02]  /*2da0*/  ISETP.GT.AND P0, PT, R2, 0x21, PT ;  /* 0x000000210200780c */ /* 0x000fe40003f04270 */
[----:B------:R-:W-:Y:S02]  /*2db0*/  FSEL R99, R41, -INF , P1 ;  /* 0xff80000029637808 */ /* 0x000fe40000800000 */
[----:B------:R-:W-:Y:S02]  /*2dc0*/  FMNMX.FTZ R132, R18, R132, !PT ;  /* 0x0000008412847209 */ /* 0x000fe40007810000 */
[----:B------:R-:W-:Y:S02]  /*2dd0*/  FMNMX.FTZ R6, R12, R11, !PT ;  /* 0x0000000b0c067209 */ /* 0x000fe40007810000 */
[----:B------:R-:W-:Y:S02]  /*2de0*/  FSEL R105, R37, -INF , P1 ;  /* 0xff80000025697808 */ /* 0x000fe40000800000 */
[----:B------:R-:W-:-:S02]  /*2df0*/  ISETP.GT.AND P1, PT, R2, 0x28, PT ;  /* 0x000000280200780c */ /* 0x000fc40003f24270 */
[----:B-1----:R-:W-:Y:S02]  /*2e00*/  FSEL R97, R40, -INF , P0 ;  /* 0xff80000028617808 */ /* 0x002fe40000000000 */
[----:B------:R-:W-:Y:S01]  /*2e10*/  FMNMX.FTZ R132, R99, R132, !PT ;  /* 0x0000008463847209 */ /* 0x000fe20007810000 */
[----:B------:R-:W-:Y:S01]  /*2e20*/  LDSM.16.MT88.4 R40, [R249+0x900] ;  /* 0x00090000f928783b */ /* 0x000fe20000004200 */
[----:B------:R-:W-:Y:S02]  /*2e30*/  FMNMX.FTZ R6, R10, R6, !PT ;  /* 0x000000060a067209 */ /* 0x000fe40007810000 */
[----:B------:R-:W-:Y:S02]  /*2e40*/  FSEL R104, R36, -INF , P0 ;  /* 0xff80000024687808 */ /* 0x000fe40000000000 */
[----:B------:R-:W-:Y:S01]  /*2e50*/  ISETP.GT.AND P0, PT, R2, 0x29, PT ;  /* 0x000000290200780c */ /* 0x000fe20003f04270 */
[----:B------:R-:W-:Y:S01]  /*2e60*/  LDSM.16.MT88.4 R36, [R250+0x900] ;  /* 0x00090000fa24783b */ /* 0x000fe20000004200 */
[----:B------:R-:W-:-:S02]  /*2e70*/  FSEL R95, R33, -INF , P1 ;  /* 0xff800000215f7808 */ /* 0x000fc40000800000 */
[----:B------:R-:W-:Y:S02]  /*2e80*/  FMNMX.FTZ R132, R97, R132, !PT ;  /* 0x0000008461847209 */ /* 0x000fe40007810000 */
[----:B------:R-:W-:Y:S02]  /*2e90*/  FMNMX.FTZ R6, R14, R6, !PT ;  /* 0x000000060e067209 */ /* 0x000fe40007810000 */
[----:B------:R-:W-:Y:S02]  /*2ea0*/  FSEL R103, R30, -INF , P1 ;  /* 0xff8000001e677808 */ /* 0x000fe40000800000 */
[----:B------:R-:W-:Y:S02]  /*2eb0*/  ISETP.GT.AND P1, PT, R2, 0x30, PT ;  /* 0x000000300200780c */ /* 0x000fe40003f24270 */
[----:B------:R-:W-:Y:S02]  /*2ec0*/  FSEL R94, R32, -INF , P0 ;  /* 0xff800000205e7808 */ /* 0x000fe40000000000 */
[----:B------:R-:W-:Y:S01]  /*2ed0*/  FMNMX.FTZ R132, R95, R132, !PT ;  /* 0x000000845f847209 */ /* 0x000fe20007810000 */
[----:B------:R-:W-:Y:S01]  /*2ee0*/  LDSM.16.MT88.4 R32, [R108+0x900] ;  /* 0x000900006c20783b */ /* 0x000fe20000004200 */
[----:B------:R-:W-:-:S02]  /*2ef0*/  FMNMX.FTZ R6, R19, R6, !PT ;  /* 0x0000000613067209 */ /* 0x000fc40007810000 */
[----:B------:R-:W-:Y:S02]  /*2f00*/  FSEL R102, R31, -INF , P0 ;  /* 0xff8000001f667808 */ /* 0x000fe40000000000 */
[----:B------:R-:W-:Y:S02]  /*2f10*/  ISETP.GT.AND P0, PT, R2, 0x31, PT ;  /* 0x000000310200780c */ /* 0x000fe40003f04270 */
[----:B------:R-:W-:Y:S02]  /*2f20*/  FSEL R93, R27, -INF , P1 ;  /* 0xff8000001b5d7808 */ /* 0x000fe40000800000 */
[----:B------:R-:W-:Y:S02]  /*2f30*/  FMNMX.FTZ R132, R94, R132, !PT ;  /* 0x000000845e847209 */ /* 0x000fe40007810000 */
        /* <DEDUP_REMOVED lines=8> */
[----:B------:R-:W-:Y:S02]  /*2fc0*/  FSEL R91, R24, -INF , P1 ;  /* 0xff800000185b7808 */ /* 0x000fe40000800000 */
[----:B------:R-:W-:Y:S01]  /*2fd0*/  FMNMX.FTZ R132, R92, R132, !PT ;  /* 0x000000845c847209 */ /* 0x000fe20007810000 */
[----:B------:R-:W-:Y:S01]  /*2fe0*/  LDSM.16.MT88.4 R24, [R249+0x100] ;  /* 0x00010000f918783b */ /* 0x000fe20000004200 */
[----:B------:R-:W-:Y:S02]  /*2ff0*/  FMNMX.FTZ R2, R20, R6, !PT ;  /* 0x0000000614027209 */ /* 0x000fe40007810000 */
[----:B------:R-:W-:Y:S02]  /*3000*/  FSEL R90, R23, -INF , P0 ;  /* 0xff800000175a7808 */ /* 0x000fe40000000000 */
[----:B------:R-:W-:Y:S02]  /*3010*/  FMNMX.FTZ R132, R91, R132, !PT ;  /* 0x000000845b847209 */ /* 0x000fe40007810000 */
[----:B------:R-:W-:-:S02]  /*3020*/  FMNMX.FTZ R2, R105, R2, !PT ;  /* 0x0000000269027209 */ /* 0x000fc40007810000 */
[----:B------:R-:W-:Y:S02]  /*3030*/  FMNMX.FTZ R132, R90, R132, !PT ;  /* 0x000000845a847209 */ /* 0x000fe40007810000 */
[----:B------:R-:W-:Y:S02]  /*3040*/  FMNMX.FTZ R2, R104, R2, !PT ;  /* 0x0000000268027209 */ /* 0x000fe40007810000 */
[----:B------:R-:W-:Y:S01]  /*3050*/  FSEL R98, R29, -INF , P1 ;  /* 0xff8000001d627808 */ /* 0x000fe20000800000 */
[----:B------:R-:W1:Y:S01]  /*3060*/  SHFL.BFLY PT, R6, R132, 0x2, 0x1f ;  /* 0x0c401f0084067f89 */ /* 0x000e6200000e0000 */
[----:B------:R-:W-:Y:S02]  /*3070*/  FMNMX.FTZ R2, R103, R2, !PT ;  /* 0x0000000267027209 */ /* 0x000fe40007810000 */
[----:B------:R-:W-:Y:S02]  /*3080*/  FSEL R96, R28, -INF , P0 ;  /* 0xff8000001c607808 */ /* 0x000fe40000000000 */
[----:B------:R-:W-:-:S04]  /*3090*/  FMNMX.FTZ R2, R102, R2, !PT ;  /* 0x0000000266027209 */ /* 0x000fc80007810000 */
[----:B------:R-:W-:-:S04]  /*30a0*/  FMNMX.FTZ R2, R101, R2, !PT ;  /* 0x0000000265027209 */ /* 0x000fc80007810000 */
[----:B------:R-:W-:-:S04]  /*30b0*/  FMNMX.FTZ R2, R100, R2, !PT ;  /* 0x0000000264027209 */ /* 0x000fc80007810000 */
[----:B------:R-:W-:-:S04]  /*30c0*/  FMNMX.FTZ R2, R98, R2, !PT ;  /* 0x0000000262027209 */ /* 0x000fc80007810000 */
[----:B------:R-:W-:Y:S02]  /*30d0*/  FMNMX.FTZ R2, R96, R2, !PT ;  /* 0x0000000260027209 */ /* 0x000fe40007810000 */
[----:B-1----:R-:W-:-:S03]  /*30e0*/  FMNMX.FTZ R132, R132, R6, !PT ;  /* 0x0000000684847209 */ /* 0x002fc60007810000 */
[----:B------:R-:W1:Y:S04]  /*30f0*/  SHFL.BFLY PT, R6, R2, 0x2, 0x1f ;  /* 0x0c401f0002067f89 */ /* 0x000e6800000e0000 */
[----:B------:R-:W2:Y:S01]  /*3100*/  SHFL.BFLY PT, R16, R132, 0x1, 0x1f ;  /* 0x0c201f0084107f89 */ /* 0x000ea200000e0000 */
[----:B-1----:R-:W-:Y:S02]  /*3110*/  FMNMX.FTZ R2, R2, R6, !PT ;  /* 0x0000000602027209 */ /* 0x002fe40007810000 */
[----:B--2---:R-:W-:-:S03]  /*3120*/  FMNMX.FTZ R132, R132, R16, !PT ;  /* 0x0000001084847209 */ /* 0x004fc60007810000 */
[----:B------:R-:W1:Y:S01]  /*3130*/  SHFL.BFLY PT, R16, R2, 0x1, 0x1f ;  /* 0x0c201f0002107f89 */ /* 0x000e6200000e0000 */
[C---:B------:R-:W-:Y:S01]  /*3140*/  FSETP.NEU.FTZ.AND P0, PT, R132.reuse, -INF , PT ;  /* 0xff8000008400780b */ /* 0x040fe20003f1d000 */
[----:B------:R-:W-:-:S05]  /*3150*/  FMUL.FTZ R6, R132, c[0x0][0x2d0] ;  /* 0x0000b40084067a20 */ /* 0x000fca0000410000 */
[----:B------:R-:W-:-:S05]  /*3160*/  FSEL R6, R6, RZ, P0 ;  /* 0x000000ff06067208 */ /* 0x000fca0000000000 */
[--C-:B------:R-:W-:Y:S02]  /*3170*/  FFMA.FTZ R3, R3, c[0x0][0x2d0], -R6.reuse ;  /* 0x0000b40003037a23 */ /* 0x100fe40000010806 */
[--C-:B------:R-:W-:Y:S02]  /*3180*/  FFMA.FTZ R7, R7, c[0x0][0x2d0], -R6.reuse ;  /* 0x0000b40007077a23 */ /* 0x100fe40000010806 */
[----:B------:R1:W-:Y:S01]  /*3190*/  MUFU.EX2 R77, R3 ;  /* 0x00000003004d7308 */ /* 0x0003e20000000800 */
[--C-:B------:R-:W-:Y:S02]  /*31a0*/  FFMA.FTZ R9, R9, c[0x0][0x2d0], -R6.reuse ;  /* 0x0000b40009097a23 */ /* 0x100fe40000010806 */
[--C-:B------:R-:W-:Y:S02]  /*31b0*/  FFMA.FTZ R8, R8, c[0x0][0x2d0], -R6.reuse ;  /* 0x0000b40008087a23 */ /* 0x100fe40000010806 */
[----:B------:R-:W-:-:S03]  /*31c0*/  FFMA.FTZ R0, R18, c[0x0][0x2d0], -R6 ;  /* 0x0000b40012007a23 */ /* 0x000fc60000010806 */
[----:B------:R-:W-:Y:S01]  /*31d0*/  MUFU.EX2 R78, R7 ;  /* 0x00000007004e7308 */ /* 0x000fe20000000800 */
[----:B-1----:R-:W-:-:S07]  /*31e0*/  FMNMX.FTZ R3, R2, R16, !PT ;  /* 0x0000001002037209 */ /* 0x002fce0007810000 */
[----:B------:R-:W-:Y:S01]  /*31f0*/  MUFU.EX2 R79, R9 ;  /* 0x00000009004f7308 */ /* 0x000fe20000000800 */
[C---:B------:R-:W-:Y:S01]  /*3200*/  FSETP.NEU.FTZ.AND P0, PT, R3.reuse, -INF , PT ;  /* 0xff8000000300780b */ /* 0x040fe20003f1d000 */
[----:B------:R-:W-:-:S06]  /*3210*/  FMUL.FTZ R2, R3, c[0x0][0x2d0] ;  /* 0x0000b40003027a20 */ /* 0x000fcc0000410000 */
[----:B------:R-:W1:Y:S01]  /*3220*/  MUFU.EX2 R84, R8 ;  /* 0x0000000800547308 */ /* 0x000e620000000800 */
[----:B------:R-:W-:-:S05]  /*3230*/  FSEL R2, R2, RZ, P0 ;  /* 0x000000ff02027208 */ /* 0x000fca0000000000 */
[--C-:B------:R-:W-:Y:S02]  /*3240*/  FFMA.FTZ R5, R11, c[0x0][0x2d0], -R2.reuse ;  /* 0x0000b4000b057a23 */ /* 0x100fe40000010802 */
[--C-:B------:R-:W-:Y:S01]  /*3250*/  FFMA.FTZ R12, R12, c[0x0][0x2d0], -R2.reuse ;  /* 0x0000b4000c0c7a23 */ /* 0x100fe20000010802 */
[----:B------:R2:W-:Y:S01]  /*3260*/  MUFU.EX2 R88, R0 ;  /* 0x0000000000587308 */ /* 0x0005e20000000800 */
[----:B------:R-:W-:Y:S01]  /*3270*/  FFMA.FTZ R4, R14, c[0x0][0x2d0], -R2 ;  /* 0x0000b4000e047a23 */ /* 0x000fe20000010802 */
[----:B-1----:R-:W-:-:S06]  /*3280*/  F2FP.PACK_AB R14, R84, R79 ;  /* 0x0000004f540e723e */ /* 0x002fcc00000000ff */
[----:B------:R1:W-:Y:S08]  /*3290*/  MUFU.EX2 R7, R5 ;  /* 0x0000000500077308 */ /* 0x0003f00000000800 */
[----:B------:R3:W4:Y:S01]  /*32a0*/  MUFU.EX2 R76, R12 ;  /* 0x0000000c004c7308 */ /* 0x0007220000000800 */
[--C-:B--2---:R-:W-:Y:S02]  /*32b0*/  FFMA.FTZ R0, R19, c[0x0][0x2d0], -R2.reuse ;  /* 0x0000b40013007a23 */ /* 0x104fe40000010802 */
[----:B-1----:R-:W-:-:S05]  /*32c0*/  FFMA.FTZ R5, R10, c[0x0][0x2d0], -R2 ;  /* 0x0000b4000a057a23 */ /* 0x002fca0000010802 */
[----:B------:R1:W-:Y:S01]  /*32d0*/  MUFU.EX2 R82, R4 ;  /* 0x0000000400527308 */ /* 0x0003e20000000800 */
[----:B------:R-:W2:Y:S01]  /*32e0*/  LDSM.16.MT88.4 R8, [R250+0x100] ;  /* 0x00010000fa08783b */ /* 0x000ea20000004200 */
[----:B---3--:R-:W-:-:S06]  /*32f0*/  F2FP.PACK_AB R12, R77, R78 ;  /* 0x0000004e4d0c723e */ /* 0x008fcc00000000ff */
[----:B------:R-:W3:Y:S08]  /*3300*/  MUFU.EX2 R5, R5 ;  /* 0x0000000500057308 */ /* 0x000ef00000000800 */
[----:B------:R5:W-:Y:S01]  /*3310*/  MUFU.EX2 R81, R0 ;  /* 0x0000000000517308 */ /* 0x000be20000000800 */
[----:B-1----:R-:W-:Y:S01]  /*3320*/  FFMA.FTZ R4, R13, c[0x0][0x2d0], -R6 ;  /* 0x0000b4000d047a23 */ /* 0x002fe20000010806 */
[----:B----4-:R-:W-:-:S06]  /*3330*/  F2FP.PACK_AB R13, R7, R76 ;  /* 0x0000004c070d723e */ /* 0x010fcc00000000ff */
[----:B------:R1:W-:Y:S01]  /*3340*/  MUFU.EX2 R80, R4 ;  /* 0x0000000400507308 */ /* 0x0003e20000000800 */
[----:B-----5:R-:W-:-:S07]  /*3350*/  FFMA.FTZ R0, R22, c[0x0][0x2d0], -R2 ;  /* 0x0000b40016007a23 */ /* 0x020fce0000010802 */
[----:B------:R4:W5:Y:S01]  /*3360*/  MUFU.EX2 R86, R0 ;  /* 0x0000000000567308 */ /* 0x0009620000000800 */
[----:B-1----:R-:W-:Y:S01]  /*3370*/  FFMA.FTZ R4, R15, c[0x0][0x2d0], -R6 ;  /* 0x0000b4000f047a23 */ /* 0x002fe20000010806 */
[----:B---3--:R-:W-:-:S06]  /*3380*/  F2FP.PACK_AB R15, R82, R5 ;  /* 0x00000005520f723e */ /* 0x008fcc00000000ff */
[----:B------:R1:W3:Y:S01]  /*3390*/  MUFU.EX2 R83, R4 ;  /* 0x0000000400537308 */ /* 0x0002e20000000800 */
[----:B--2---:R-:W-:Y:S01]  /*33a0*/  HMMA.16816.F32 R44, R12, R8, RZ ;  /* 0x000000080c2c723c */ /* 0x004fe200000018ff */
[----:B----4-:R-:W-:-:S06]  /*33b0*/  FFMA.FTZ R0, R21, c[0x0][0x2d0], -R2 ;  /* 0x0000b40015007a23 */ /* 0x010fcc0000010802 */
[----:B-----5:R-:W-:Y:S01]  /*33c0*/  F2FP.PACK_AB R9, R86, R81 ;  /* 0x000000515609723e */ /* 0x020fe200000000ff */
[----:B------:R2:W-:Y:S01]  /*33d0*/  MUFU.EX2 R87, R0 ;  /* 0x0000000000577308 */ /* 0x0005e20000000800 */
[----:B------:R-:W-:Y:S01]  /*33e0*/  HMMA.16816.F32 R60, R12, R24, RZ ;  /* 0x000000180c3c723c */ /* 0x000fe200000018ff */
[----:B-1----:R-:W-:Y:S01]  /*33f0*/  FFMA.FTZ R4, R17, c[0x0][0x2d0], -R6 ;  /* 0x0000b40011047a23 */ /* 0x002fe20000010806 */
[----:B---3--:R-:W-:-:S05]  /*3400*/  F2FP.PACK_AB R8, R83, R80 ;  /* 0x000000505308723e */ /* 0x008fca00000000ff */
[----:B------:R-:W1:Y:S01]  /*3410*/  MUFU.EX2 R85, R4 ;  /* 0x0000000400557308 */ /* 0x000e620000000800 */
[----:B------:R-:W-:Y:S01]  /*3420*/  HMMA.16816.F32 R52, R12, R26, RZ ;  /* 0x0000001a0c34723c */ /* 0x000fe200000018ff */
[----:B--2---:R-:W-:-:S07]  /*3430*/  FFMA.FTZ R0, R20, c[0x0][0x2d0], -R2 ;  /* 0x0000b40014007a23 */ /* 0x004fce0000010802 */
[C---:B------:R-:W-:Y:S01]  /*3440*/  HMMA.16816.F32 R24, R12.reuse, R48, RZ ;  /* 0x000000300c18723c */ /* 0x040fe200000018ff */
[----:B------:R-:W2:Y:S07]  /*3450*/  MUFU.EX2 R89, R0 ;  /* 0x0000000000597308 */ /* 0x000eae0000000800 */
[C---:B------:R-:W-:Y:S07]  /*3460*/  HMMA.16816.F32 R28, R12.reuse, R10, RZ ;  /* 0x0000000a0c1c723c */ /* 0x040fee00000018ff */
[----:B-1----:R-:W-:Y:S01]  /*3470*/  F2FP.PACK_AB R10, R88, R85 ;  /* 0x00000055580a723e */ /* 0x002fe200000000ff */
[----:B------:R-:W-:Y:S01]  /*3480*/  HMMA.16816.F32 R20, R12, R50, RZ ;  /* 0x000000320c14723c */ /* 0x000fe200000018ff */
[----:B------:R-:W-:Y:S01]  /*3490*/  LDSM.16.MT88.4 R48, [R252+0x2100] ;  /* 0x00210000fc30783b */ /* 0x000fe20000004200 */
[----:B--2---:R-:W-:-:S06]  /*34a0*/  F2FP.PACK_AB R11, R89, R87 ;  /* 0x00000057590b723e */ /* 0x004fcc00000000ff */
[----:B------:R-:W-:Y:S08]  /*34b0*/  HMMA.16816.F32 R16, R12, R56, RZ ;  /* 0x000000380c10723c */ /* 0x000ff000000018ff */
[C---:B------:R-:W-:Y:S01]  /*34c0*/  HMMA.16816.F32 R112, R8.reuse, R36, R44 ;  /* 0x000000240870723c */ /* 0x040fe2000000182c */
[----:B------:R-:W1:Y:S07]  /*34d0*/  LDSM.16.MT88.4 R44, [R249+0x2900] ;  /* 0x00290000f92c783b */ /* 0x000e6e0000004200 */
[C---:B------:R-:W-:Y:S08]  /*34e0*/  HMMA.16816.F32 R24, R8.reuse, R32, R24 ;  /* 0x000000200818723c */ /* 0x040ff00000001818 */
[C---:B------:R-:W-:Y:S01]  /*34f0*/  HMMA.16816.F32 R156, R8.reuse, R38, R28 ;  /* 0x00000026089c723c */ /* 0x040fe2000000181c */
[----:B------:R-:W2:Y:S07]  /*3500*/  LDSM.16.MT88.4 R36, [R250+0x2900] ;  /* 0x00290000fa24783b */ /* 0x000eae0000004200 */
[----:B------:R-:W-:Y:S01]  /*3510*/  HMMA.16816.F32 R164, R8, R34, R20 ;  /* 0x0000002208a4723c */ /* 0x000fe20000001814 */
[----:B------:R-:W-:Y:S01]  /*3520*/  IMAD.MOV.U32 R4, RZ, RZ, R115 ;  /* 0x000000ffff047224 */ /* 0x000fe200078e0073 */
[----:B------:R-:W-:Y:S01]  /*3530*/  MOV R137, R113 ;  /* 0x0000007100897202 */ /* 0x000fe20000000f00 */
[----:B------:R-:W-:-:S02]  /*3540*/  IMAD.MOV.U32 R138, RZ, RZ, R114 ;  /* 0x000000ffff8a7224 */ /* 0x000fc400078e0072 */
[----:B------:R-:W-:-:S03]  /*3550*/  IMAD.MOV.U32 R136, RZ, RZ, R112 ;  /* 0x000000ffff887224 */ /* 0x000fc600078e0070 */
[----:B------:R-:W-:Y:S01]  /*3560*/  HMMA.16816.F32 R32, R12, R58, RZ ;  /* 0x0000003a0c20723c */ /* 0x000fe200000018ff */
[----:B------:R-:W-:Y:S01]  /*3570*/  IMAD.MOV.U32 R110, RZ, RZ, R25 ;  /* 0x000000ffff6e7224 */ /* 0x000fe200078e0019 */
[----:B------:R-:W-:Y:S01]  /*3580*/  MOV R106, R26 ;  /* 0x0000001a006a7202 */ /* 0x000fe20000000f00 */
[----:B------:R-:W-:Y:S01]  /*3590*/  IMAD.MOV.U32 R109, RZ, RZ, R24 ;  /* 0x000000ffff6d7224 */ /* 0x000fe200078e0018 */
[----:B------:R-:W-:Y:S01]  /*35a0*/  LDSM.16.MT88.4 R56, [R108+0x2900] ;  /* 0x002900006c38783b */ /* 0x000fe20000004200 */
[----:B------:R-:W-:-:S03]  /*35b0*/  IMAD.MOV.U32 R107, RZ, RZ, R27 ;  /* 0x000000ffff6b7224 */ /* 0x000fc600078e001b */
[----:B------:R-:W-:Y:S08]  /*35c0*/  HMMA.16816.F32 R28, R12, R64, RZ ;  /* 0x000000400c1c723c */ /* 0x000ff000000018ff */
[C---:B------:R-:W-:Y:S08]  /*35d0*/  HMMA.16816.F32 R16, R8.reuse, R68, R16 ;  /* 0x000000440810723c */ /* 0x040ff00000001810 */
[C---:B------:R-:W-:Y:S01]  /*35e0*/  HMMA.16816.F32 R140, R8.reuse, R40, R60 ;  /* 0x00000028088c723c */ /* 0x040fe2000000183c */
[----:B------:R-:W-:Y:S07]  /*35f0*/  LDSM.16.MT88.4 R60, [R249+0x4100] ;  /* 0x00410000f93c783b */ /* 0x000fee0000004200 */
[----:B------:R-:W-:Y:S01]  /*3600*/  HMMA.16816.F32 R148, R8, R42, R52 ;  /* 0x0000002a0894723c */ /* 0x000fe20000001834 */
[----:B------:R-:W3:Y:S07]  /*3610*/  LDSM.16.MT88.4 R40, [R108+0x2100] ;  /* 0x002100006c28783b */ /* 0x000eee0000004200 */
[----:B------:R-:W-:Y:S01]  /*3620*/  HMMA.16816.F32 R20, R12, R72, RZ ;  /* 0x000000480c14723c */ /* 0x000fe200000018ff */
[----:B------:R-:W-:Y:S01]  /*3630*/  IMAD.MOV.U32 R111, RZ, RZ, R17 ;  /* 0x000000ffff6f7224 */ /* 0x000fe200078e0011 */
[----:B------:R-:W-:Y:S01]  /*3640*/  MOV R69, R18 ;  /* 0x0000001200457202 */ /* 0x000fe20000000f00 */
[----:B------:R-:W-:-:S02]  /*3650*/  IMAD.MOV.U32 R68, RZ, RZ, R19 ;  /* 0x000000ffff447224 */ /* 0x000fc400078e0013 */
[----:B------:R-:W-:-:S03]  /*3660*/  IMAD.MOV.U32 R139, RZ, RZ, R16 ;  /* 0x000000ffff8b7224 */ /* 0x000fc600078e0010 */
[----:B------:R-:W-:Y:S01]  /*3670*/  HMMA.16816.F32 R24, R12, R66, RZ ;  /* 0x000000420c18723c */ /* 0x000fe200000018ff */
[----:B------:R-:W-:Y:S07]  /*3680*/  LDSM.16.MT88.4 R64, [R249+0x4900] ;  /* 0x00490000f940783b */ /* 0x000fee0000004200 */
[C---:B------:R-:W-:Y:S08]  /*3690*/  HMMA.16816.F32 R52, R8.reuse, R70, R32 ;  /* 0x000000460834723c */ /* 0x040ff00000001820 */
[----:B-1----:R-:W-:Y:S08]  /*36a0*/  HMMA.16816.F32 R28, R8, R44, R28 ;  /* 0x0000002c081c723c */ /* 0x002ff0000000181c */
[----:B------:R-:W-:Y:S08]  /*36b0*/  HMMA.16816.F32 R16, R12, R74, RZ ;  /* 0x0000004a0c10723c */ /* 0x000ff000000018ff */
[----:B--2---:R-:W-:Y:S01]  /*36c0*/  HMMA.16816.F32 R20, R8, R36, R20 ;  /* 0x000000240814723c */ /* 0x004fe20000001814 */
[----:B------:R-:W-:Y:S01]  /*36d0*/  MOV R0, R52 ;  /* 0x0000003400007202 */ /* 0x000fe20000000f00 */
[----:B------:R-:W-:Y:S01]  /*36e0*/  IMAD.MOV.U32 R131, RZ, RZ, R53 ;  /* 0x000000ffff837224 */ /* 0x000fe200078e0035 */
[----:B------:R-:W-:Y:S01]  /*36f0*/  MOV R129, R55 ;  /* 0x0000003700817202 */ /* 0x000fe20000000f00 */
[----:B------:R-:W-:-:S02]  /*3700*/  IMAD.MOV.U32 R130, RZ, RZ, R54 ;  /* 0x000000ffff827224 */ /* 0x000fc400078e0036 */
[----:B------:R-:W1:Y:S02]  /*3710*/  LDSM.16.MT88.4 R52, [R252+0x2900] ;  /* 0x00290000fc34783b */ /* 0x000e640000004200 */
[----:B------:R-:W-:Y:S01]  /*3720*/  HMMA.16816.F32 R24, R8, R46, R24 ;  /* 0x0000002e0818723c */ /* 0x000fe20000001818 */
[----:B------:R-:W-:Y:S01]  /*3730*/  IMAD.MOV.U32 R115, RZ, RZ, R29 ;  /* 0x000000ffff737224 */ /* 0x000fe200078e001d */
[----:B------:R-:W-:Y:S01]  /*3740*/  MOV R113, R31 ;  /* 0x0000001f00717202 */ /* 0x000fe20000000f00 */
[----:B------:R-:W-:Y:S02]  /*3750*/  IMAD.MOV.U32 R114, RZ, RZ, R30 ;  /* 0x000000ffff727224 */ /* 0x000fe400078e001e */
[----:B------:R-:W-:-:S03]  /*3760*/  IMAD.MOV.U32 R112, RZ, RZ, R28 ;  /* 0x000000ffff707224 */ /* 0x000fc600078e001c */
[C---:B---3--:R-:W-:Y:S08]  /*3770*/  HMMA.16816.F32 R32, R12.reuse, R40, RZ ;  /* 0x000000280c20723c */ /* 0x048ff000000018ff */
[----:B------:R-:W-:Y:S01]  /*3780*/  HMMA.16816.F32 R28, R12, R42, RZ ;  /* 0x0000002a0c1c723c */ /* 0x000fe200000018ff */
[----:B------:R-:W2:Y:S01]  /*3790*/  LDSM.16.MT88.4 R40, [R250+0x4100] ;  /* 0x00410000fa28783b */ /* 0x000ea20000004200 */
[----:B------:R-:W-:Y:S01]  /*37a0*/  MOV R44, R22 ;  /* 0x00000016002c7202 */ /* 0x000fe20000000f00 */
[----:B------:R-:W-:Y:S01]  /*37b0*/  IMAD.MOV.U32 R37, RZ, RZ, R23 ;  /* 0x000000ffff257224 */ /* 0x000fe200078e0017 */
[----:B------:R-:W-:Y:S01]  /*37c0*/  MOV R128, R20 ;  /* 0x0000001400807202 */ /* 0x000fe20000000f00 */
[----:B------:R-:W-:-:S03]  /*37d0*/  IMAD.MOV.U32 R36, RZ, RZ, R21 ;  /* 0x000000ffff247224 */ /* 0x000fc600078e0015 */
[----:B------:R-:W-:Y:S01]  /*37e0*/  HMMA.16816.F32 R16, R8, R38, R16 ;  /* 0x000000260810723c */ /* 0x000fe20000001810 */
[----:B------:R-:W-:Y:S01]  /*37f0*/  IMAD.MOV.U32 R187, RZ, RZ, R26 ;  /* 0x000000ffffbb7224 */ /* 0x000fe200078e001a */
[----:B------:R-:W-:Y:S01]  /*3800*/  MOV R186, R27 ;  /* 0x0000001b00ba7202 */ /* 0x000fe20000000f00 */
[----:B------:R-:W-:Y:S02]  /*3810*/  IMAD.MOV.U32 R185, RZ, RZ, R24 ;  /* 0x000000ffffb97224 */ /* 0x000fe400078e0018 */
[----:B------:R-:W-:-:S03]  /*3820*/  IMAD.MOV.U32 R184, RZ, RZ, R25 ;  /* 0x000000ffffb87224 */ /* 0x000fc600078e0019 */
[C---:B------:R-:W-:Y:S07]  /*3830*/  HMMA.16816.F32 R24, R12.reuse, R48, RZ ;  /* 0x000000300c18723c */ /* 0x040fee00000018ff */
[----:B------:R-:W-:Y:S01]  /*3840*/  IMAD.MOV.U32 R48, RZ, RZ, R44 ;  /* 0x000000ffff307224 */ /* 0x000fe200078e002c */
[----:B------:R-:W-:Y:S01]  /*3850*/  HMMA.16816.F32 R20, R12, R50, RZ ;  /* 0x000000320c14723c */ /* 0x000fe200000018ff */
[----:B------:R-:W3:Y:S01]  /*3860*/  LDSM.16.MT88.4 R44, [R108+0x4100] ;  /* 0x004100006c2c783b */ /* 0x000ee20000004200 */
[----:B------:R-:W-:-:S05]  /*3870*/  MOV R49, R37 ;  /* 0x0000002500317202 */ /* 0x000fca0000000f00 */
[----:B------:R-:W-:Y:S01]  /*3880*/  IMAD.MOV.U32 R51, RZ, RZ, R36 ;  /* 0x000000ffff337224 */ /* 0x000fe200078e0024 */
[----:B------:R-:W-:Y:S01]  /*3890*/  HMMA.16816.F32 R188, R8, R56, R32 ;  /* 0x0000003808bc723c */ /* 0x000fe20000001820 */
[----:B------:R-:W4:Y:S01]  /*38a0*/  LDSM.16.MT88.4 R32, [R250+0x4900] ;  /* 0x00490000fa20783b */ /* 0x000f220000004200 */
[----:B------:R-:W-:Y:S01]  /*38b0*/  IMAD.MOV.U32 R119, RZ, RZ, R17 ;  /* 0x000000ffff777224 */ /* 0x000fe200078e0011 */
[----:B------:R-:W-:Y:S01]  /*38c0*/  MOV R117, R19 ;  /* 0x0000001300757202 */ /* 0x000fe20000000f00 */
[----:B------:R-:W-:Y:S01]  /*38d0*/  IMAD.MOV.U32 R118, RZ, RZ, R18 ;  /* 0x000000ffff767224 */ /* 0x000fe200078e0012 */
[----:B------:R-:W5:Y:S01]  /*38e0*/  LDSM.16.MT88.4 R36, [R108+0x4900] ;  /* 0x004900006c24783b */ /* 0x000f620000004200 */
[----:B------:R-:W-:Y:S01]  /*38f0*/  IMAD.MOV.U32 R116, RZ, RZ, R16 ;  /* 0x000000ffff747224 */ /* 0x000fe200078e0010 */
[----:B------:R-:W-:Y:S01]  /*3900*/  MOV R57, R109 ;  /* 0x0000006d00397202 */ /* 0x000fe20000000f00 */
[----:B------:R-:W-:Y:S01]  /*3910*/  HMMA.16816.F32 R16, R12, R60, RZ ;  /* 0x0000003c0c10723c */ /* 0x000fe200000018ff */
[----:B------:R-:W-:-:S02]  /*3920*/  IMAD.MOV.U32 R50, RZ, RZ, R111 ;  /* 0x000000ffff327224 */ /* 0x000fc400078e006f */
[----:B------:R-:W-:-:S04]  /*3930*/  IMAD.MOV.U32 R56, RZ, RZ, R110 ;  /* 0x000000ffff387224 */ /* 0x000fc800078e006e */
[----:B------:R-:W-:Y:S01]  /*3940*/  MOV R61, R69 ;  /* 0x00000045003d7202 */ /* 0x000fe20000000f00 */
[----:B-1----:R-:W-:Y:S01]  /*3950*/  HMMA.16816.F32 R72, R8, R52, R24 ;  /* 0x000000340848723c */ /* 0x002fe20000001818 */
[----:B------:R-:W-:-:S06]  /*3960*/  IMAD.MOV.U32 R60, RZ, RZ, R68 ;  /* 0x000000ffff3c7224 */ /* 0x000fcc00078e0044 */
[----:B------:R-:W-:Y:S01]  /*3970*/  IMAD.MOV.U32 R53, RZ, RZ, R115 ;  /* 0x000000ffff357224 */ /* 0x000fe200078e0073 */
[----:B------:R-:W-:Y:S01]  /*3980*/  HMMA.16816.F32 R168, R8, R54, R20 ;  /* 0x0000003608a8723c */ /* 0x000fe20000001814 */
[----:B------:R-:W-:-:S06]  /*3990*/  IMAD.MOV.U32 R52, RZ, RZ, R139 ;  /* 0x000000ffff347224 */ /* 0x000fcc00078e008b */
[----:B------:R-:W-:Y:S01]  /*39a0*/  IMAD.MOV.U32 R54, RZ, RZ, R61 ;  /* 0x000000ffff367224 */ /* 0x000fe200078e003d */
[----:B--2---:R-:W-:Y:S01]  /*39b0*/  HMMA.16816.F32 R24, R12, R40, RZ ;  /* 0x000000280c18723c */ /* 0x004fe200000018ff */
[----:B------:R-:W-:Y:S01]  /*39c0*/  IMAD.MOV.U32 R55, RZ, RZ, R50 ;  /* 0x000000ffff377224 */ /* 0x000fe200078e0032 */
[----:B------:R-:W-:Y:S01]  /*39d0*/  MOV R61, R184 ;  /* 0x000000b8003d7202 */ /* 0x000fe20000000f00 */
[----:B------:R-:W-:-:S05]  /*39e0*/  IMAD.MOV.U32 R50, RZ, RZ, R185 ;  /* 0x000000ffff327224 */ /* 0x000fca00078e00b9 */
[----:B------:R-:W-:Y:S01]  /*39f0*/  HMMA.16816.F32 R20, R12, R42, RZ ;  /* 0x0000002a0c14723c */ /* 0x000fe200000018ff */
[----:B------:R-:W1:Y:S07]  /*3a00*/  LDSM.16.MT88.4 R40, [R252+0x4100] ;  /* 0x00410000fc28783b */ /* 0x000e6e0000004200 */
[----:B------:R-:W-:Y:S07]  /*3a10*/  HMMA.16816.F32 R180, R8, R64, R16 ;  /* 0x0000004008b4723c */ /* 0x000fee0000001810 */
[----:B------:R-:W-:Y:S01]  /*3a20*/  MOV R65, R60 ;  /* 0x0000003c00417202 */ /* 0x000fe20000000f00 */
[----:B---3--:R-:W-:Y:S01]  /*3a30*/  HMMA.16816.F32 R16, R12, R44, RZ ;  /* 0x0000002c0c10723c */ /* 0x008fe200000018ff */
[----:B------:R-:W-:-:S06]  /*3a40*/  IMAD.MOV.U32 R60, RZ, RZ, R186 ;  /* 0x000000ffff3c7224 */ /* 0x000fcc00078e00ba */
[----:B------:R-:W-:Y:S01]  /*3a50*/  IMAD.MOV.U32 R45, RZ, RZ, R53 ;  /* 0x000000ffff2d7224 */ /* 0x000fe200078e0035 */
[----:B----4-:R-:W-:Y:S01]  /*3a60*/  HMMA.16816.F32 R160, R8, R32, R24 ;  /* 0x0000002008a0723c */ /* 0x010fe20000001818 */
[----:B------:R-:W2:Y:S01]  /*3a70*/  LDSM.16.MT88.4 R24, [R252+0x4900] ;  /* 0x00490000fc18783b */ /* 0x000ea20000004200 */
[----:B------:R-:W-:-:S05]  /*3a80*/  MOV R53, R51 ;  /* 0x0000003300357202 */ /* 0x000fca0000000f00 */
[--C-:B------:R-:W-:Y:S01]  /*3a90*/  FFMA.FTZ R32, R105, c[0x0][0x2d0], -R2.reuse ;  /* 0x0000b40069207a23 */ /* 0x100fe20000010802 */
[----:B------:R-:W-:Y:S01]  /*3aa0*/  HMMA.16816.F32 R68, R8, R58, R28 ;  /* 0x0000003a0844723c */ /* 0x000fe2000000181c */
[----:B------:R-:W-:-:S06]  /*3ab0*/  FFMA.FTZ R33, R104, c[0x0][0x2d0], -R2 ;  /* 0x0000b40068217a23 */ /* 0x000fcc0000010802 */
[----:B------:R-:W-:Y:S01]  /*3ac0*/  IMAD.MOV.U32 R59, RZ, RZ, R0 ;  /* 0x000000ffff3b7224 */ /* 0x000fe200078e0000 */
[----:B------:R-:W-:Y:S01]  /*3ad0*/  HMMA.16816.F32 R28, R12, R62, RZ ;  /* 0x0000003e0c1c723c */ /* 0x000fe200000018ff */
[----:B------:R-:W-:Y:S01]  /*3ae0*/  FADD.FTZ R0, R78, R77 ;  /* 0x0000004d4e007221 */ /* 0x000fe20000010000 */
[----:B------:R-:W-:Y:S01]  /*3af0*/  MOV R58, R114 ;  /* 0x00000072003a7202 */ /* 0x000fe20000000f00 */
[----:B------:R-:W-:Y:S01]  /*3b00*/  IMAD.MOV.U32 R78, RZ, RZ, R56 ;  /* 0x000000ffff4e7224 */ /* 0x000fe200078e0038 */
[----:B------:R-:W-:Y:S01]  /*3b10*/  MOV R77, R59 ;  /* 0x0000003b004d7202 */ /* 0x000fe20000000f00 */
[----:B------:R-:W-:Y:S02]  /*3b20*/  IMAD.MOV.U32 R59, RZ, RZ, R113 ;  /* 0x000000ffff3b7224 */ /* 0x000fe400078e0071 */
[----:B------:R-:W-:Y:S01]  /*3b30*/  IMAD.MOV.U32 R56, RZ, RZ, R112 ;  /* 0x000000ffff387224 */ /* 0x000fe200078e0070 */
[----:B-----5:R-:W-:Y:S01]  /*3b40*/  HMMA.16816.F32 R152, R8, R36, R16 ;  /* 0x000000240898723c */ /* 0x020fe20000001810 */
[----:B------:R-:W-:-:S02]  /*3b50*/  FADD.FTZ R0, R79, R0 ;  /* 0x000000004f007221 */ /* 0x000fc40000010000 */
[----:B------:R-:W-:Y:S02]  /*3b60*/  IMAD.MOV.U32 R79, RZ, RZ, R137 ;  /* 0x000000ffff4f7224 */ /* 0x000fe400078e0089 */
[----:B------:R-:W-:Y:S01]  /*3b70*/  FADD.FTZ R0, R84, R0 ;  /* 0x0000000054007221 */ /* 0x000fe20000010000 */
[----:B------:R-:W-:Y:S01]  /*3b80*/  MOV R84, R136 ;  /* 0x0000008800547202 */ /* 0x000fe20000000f00 */
[----:B------:R-:W-:Y:S01]  /*3b90*/  FFMA.FTZ R37, R90, c[0x0][0x2d0], -R6 ;  /* 0x0000b4005a257a23 */ /* 0x000fe20000010806 */
[----:B-1----:R-:W-:Y:S01]  /*3ba0*/  HMMA.16816.F32 R16, R12, R40, RZ ;  /* 0x000000280c10723c */ /* 0x002fe200000018ff */
[----:B------:R-:W-:Y:S02]  /*3bb0*/  FADD.FTZ R0, R80, R0 ;  /* 0x0000000050007221 */ /* 0x000fe40000010000 */
[----:B------:R-:W-:Y:S02]  /*3bc0*/  IMAD.MOV.U32 R44, RZ, RZ, R56 ;  /* 0x000000ffff2c7224 */ /* 0x000fe400078e0038 */
[----:B------:R-:W-:-:S02]  /*3bd0*/  FADD.FTZ R0, R83, R0 ;  /* 0x0000000053007221 */ /* 0x000fc40000010000 */
[----:B------:R-:W-:Y:S01]  /*3be0*/  IMAD.MOV.U32 R41, RZ, RZ, R108 ;  /* 0x000000ffff297224 */ /* 0x000fe200078e006c */
[C---:B------:R-:W-:Y:S01]  /*3bf0*/  HMMA.16816.F32 R124, R8.reuse, R34, R20 ;  /* 0x00000022087c723c */ /* 0x040fe20000001814 */
[----:B------:R-:W-:Y:S02]  /*3c00*/  IMAD.MOV.U32 R56, RZ, RZ, R116 ;  /* 0x000000ffff387224 */ /* 0x000fe400078e0074 */
[--C-:B------:R-:W-:Y:S02]  /*3c10*/  FFMA.FTZ R36, R101, c[0x0][0x2d0], -R2.reuse ;  /* 0x0000b40065247a23 */ /* 0x100fe40000010802 */
[--C-:B------:R-:W-:Y:S02]  /*3c20*/  FFMA.FTZ R40, R98, c[0x0][0x2d0], -R2.reuse ;  /* 0x0000b40062287a23 */ /* 0x100fe40000010802 */
[--C-:B------:R-:W-:Y:S01]  /*3c30*/  FFMA.FTZ R34, R103, c[0x0][0x2d0], -R2.reuse ;  /* 0x0000b40067227a23 */ /* 0x100fe20000010802 */
[----:B------:R-:W-:Y:S01]  /*3c40*/  HMMA.16816.F32 R144, R8, R66, R28 ;  /* 0x000000420890723c */ /* 0x000fe2000000181c */
[----:B------:R-:W1:Y:S01]  /*3c50*/  LDSM.16.MT88.4 R28, [R249+0x6100] ;  /* 0x00610000f91c783b */ /* 0x000e620000004200 */
[----:B------:R-:W-:-:S02]  /*3c60*/  FFMA.FTZ R35, R102, c[0x0][0x2d0], -R2 ;  /* 0x0000b40066237a23 */ /* 0x000fc40000010802 */
[----:B------:R-:W-:Y:S02]  /*3c70*/  IMAD.MOV.U32 R63, RZ, RZ, R60 ;  /* 0x000000ffff3f7224 */ /* 0x000fe400078e003c */
[----:B------:R-:W-:Y:S02]  /*3c80*/  IMAD.MOV.U32 R60, RZ, RZ, R50 ;  /* 0x000000ffff3c7224 */ /* 0x000fe400078e0032 */
[----:B------:R-:W-:Y:S01]  /*3c90*/  HMMA.16816.F32 R20, R12, R46, RZ ;  /* 0x0000002e0c14723c */ /* 0x000fe200000018ff */
[----:B------:R-:W-:Y:S02]  /*3ca0*/  IMAD.MOV.U32 R105, RZ, RZ, R78 ;  /* 0x000000ffff697224 */ /* 0x000fe400078e004e */
[----:B------:R-:W-:Y:S02]  /*3cb0*/  IMAD.MOV.U32 R78, RZ, RZ, R130 ;  /* 0x000000ffff4e7224 */ /* 0x000fe400078e0082 */
[----:B------:R-:W-:Y:S01]  /*3cc0*/  IMAD.MOV.U32 R101, RZ, RZ, R79 ;  /* 0x000000ffff657224 */ /* 0x000fe200078e004f */
[----:B------:R-:W-:Y:S01]  /*3cd0*/  MOV R79, R129 ;  /* 0x00000081004f7202 */ /* 0x000fe20000000f00 */
[----:B------:R-:W-:Y:S01]  /*3ce0*/  IMAD.MOV.U32 R47, RZ, RZ, R59 ;  /* 0x000000ffff2f7224 */ /* 0x000fe200078e003b */
[----:B--2---:R-:W-:Y:S01]  /*3cf0*/  HMMA.16816.F32 R120, R8, R24, R16 ;  /* 0x000000180878723c */ /* 0x004fe20000001810 */
[----:B------:R-:W-:Y:S01]  /*3d00*/  MOV R46, R58 ;  /* 0x0000003a002e7202 */ /* 0x000fe20000000f00 */
[----:B------:R-:W-:Y:S01]  /*3d10*/  IMAD.MOV.U32 R58, RZ, RZ, R118 ;  /* 0x000000ffff3a7224 */ /* 0x000fe200078e0076 */
[----:B------:R-:W-:-:S04]  /*3d20*/  MOV R59, R117 ;  /* 0x00000075003b7202 */ /* 0x000fc80000000f00 */
[----:B------:R-:W-:Y:S01]  /*3d30*/  FFMA.FTZ R24, R99, c[0x0][0x2d0], -R6 ;  /* 0x0000b40063187a23 */ /* 0x000fe20000010806 */
[----:B------:R-:W-:Y:S01]  /*3d40*/  HMMA.16816.F32 R16, R12, R42, RZ ;  /* 0x0000002a0c10723c */ /* 0x000fe200000018ff */
[----:B------:R-:W-:Y:S02]  /*3d50*/  FADD.FTZ R25, R85, R0 ;  /* 0x0000000055197221 */ /* 0x000fe40000010000 */
[----:B------:R-:W-:-:S04]  /*3d60*/  IMAD.MOV.U32 R99, RZ, RZ, R65 ;  /* 0x000000ffff637224 */ /* 0x000fc800078e0041 */
[----:B------:R-:W-:Y:S01]  /*3d70*/  IMAD.MOV.U32 R43, RZ, RZ, R57 ;  /* 0x000000ffff2b7224 */ /* 0x000fe200078e0039 */
[----:B------:R-:W-:Y:S01]  /*3d80*/  HMMA.16816.F32 R108, R8, R38, R20 ;  /* 0x00000026086c723c */ /* 0x000fe20000001814 */
[----:B------:R-:W2:Y:S01]  /*3d90*/  LDSM.16.MT88.4 R20, [R249+0x6900] ;  /* 0x00690000f914783b */ /* 0x000ea20000004200 */
[----:B------:R-:W-:Y:S01]  /*3da0*/  MOV R57, R187 ;  /* 0x000000bb00397202 */ /* 0x000fe20000000f00 */
[----:B------:R-:W-:Y:S01]  /*3db0*/  IMAD.MOV.U32 R104, RZ, RZ, R43 ;  /* 0x000000ffff687224 */ /* 0x000fe200078e002b */
[----:B------:R-:W-:Y:S01]  /*3dc0*/  MOV R42, R4 ;  /* 0x00000004002a7202 */ /* 0x000fe20000000f00 */
[----:B------:R-:W-:Y:S01]  /*3dd0*/  FADD.FTZ R4, R76, R7 ;  /* 0x000000074c047221 */ /* 0x000fe20000010000 */
[----:B------:R-:W-:Y:S01]  /*3de0*/  MOV R62, R57 ;  /* 0x00000039003e7202 */ /* 0x000fe20000000f00 */
[----:B------:R-:W-:Y:S01]  /*3df0*/  IMAD.MOV.U32 R76, RZ, RZ, R138 ;  /* 0x000000ffff4c7224 */ /* 0x000fe200078e008a */
[----:B------:R-:W-:Y:S01]  /*3e00*/  MOV R103, R42 ;  /* 0x0000002a00677202 */ /* 0x000fe20000000f00 */
[----:B------:R-:W-:-:S02]  /*3e10*/  FADD.FTZ R4, R5, R4 ;  /* 0x0000000405047221 */ /* 0x000fc40000010000 */
[----:B------:R-:W-:Y:S02]  /*3e20*/  FFMA.FTZ R38, R91, c[0x0][0x2d0], -R6 ;  /* 0x0000b4005b267a23 */ /* 0x000fe40000010806 */
[----:B------:R-:W-:Y:S02]  /*3e30*/  FADD.FTZ R4, R82, R4 ;  /* 0x0000000452047221 */ /* 0x000fe40000010000 */
[----:B------:R-:W-:Y:S01]  /*3e40*/  IMAD.MOV.U32 R57, RZ, RZ, R119 ;  /* 0x000000ffff397224 */ /* 0x000fe200078e0077 */
[----:B------:R-:W-:Y:S01]  /*3e50*/  HMMA.16816.F32 R112, R8, R26, R16 ;  /* 0x0000001a0870723c */ /* 0x000fe20000001810 */
[----:B------:R-:W-:Y:S02]  /*3e60*/  FFMA.FTZ R39, R96, c[0x0][0x2d0], -R2 ;  /* 0x0000b40060277a23 */ /* 0x000fe40000010802 */
[----:B------:R-:W-:Y:S01]  /*3e70*/  IMAD.MOV.U32 R102, RZ, RZ, R76 ;  /* 0x000000ffff667224 */ /* 0x000fe200078e004c */
[----:B------:R-:W-:Y:S01]  /*3e80*/  MOV R76, R77 ;  /* 0x0000004d004c7202 */ /* 0x000fe20000000f00 */
[----:B------:R-:W-:-:S02]  /*3e90*/  IMAD.MOV.U32 R77, RZ, RZ, R131 ;  /* 0x000000ffff4d7224 */ /* 0x000fc400078e0083 */
[----:B------:R-:W-:Y:S01]  /*3ea0*/  FFMA.FTZ R27, R97, c[0x0][0x2d0], -R6 ;  /* 0x0000b400611b7a23 */ /* 0x000fe20000010806 */
[----:B-1----:R-:W-:Y:S01]  /*3eb0*/  HMMA.16816.F32 R16, R12, R28, RZ ;  /* 0x0000001c0c10723c */ /* 0x002fe200000018ff */
[----:B------:R-:W-:Y:S02]  /*3ec0*/  FADD.FTZ R26, R81, R4 ;  /* 0x00000004511a7221 */ /* 0x000fe40000010000 */
[----:B------:R-:W-:Y:S01]  /*3ed0*/  MUFU.EX2 R0, R27 ;  /* 0x0000001b00007308 */ /* 0x000fe20000000800 */
[----:B------:R-:W-:Y:S02]  /*3ee0*/  IMAD.MOV.U32 R97, RZ, RZ, R54 ;  /* 0x000000ffff617224 */ /* 0x000fe400078e0036 */
[----:B------:R-:W-:Y:S02]  /*3ef0*/  IMAD.MOV.U32 R54, RZ, RZ, R48 ;  /* 0x000000ffff367224 */ /* 0x000fe400078e0030 */
[--C-:B------:R-:W-:Y:S01]  /*3f00*/  FFMA.FTZ R28, R95, c[0x0][0x2d0], -R6.reuse ;  /* 0x0000b4005f1c7a23 */ /* 0x100fe20000010806 */
[----:B------:R-:W-:Y:S01]  /*3f10*/  MOV R95, R55 ;  /* 0x00000037005f7202 */ /* 0x000fe20000000f00 */
[----:B------:R-:W-:-:S02]  /*3f20*/  FFMA.FTZ R29, R94, c[0x0][0x2d0], -R6 ;  /* 0x0000b4005e1d7a23 */ /* 0x000fc40000010806 */
[----:B------:R-:W-:Y:S01]  /*3f30*/  IMAD.MOV.U32 R94, RZ, RZ, R52 ;  /* 0x000000ffff5e7224 */ /* 0x000fe200078e0034 */
[----:B------:R-:W-:Y:S01]  /*3f40*/  MOV R52, R128 ;  /* 0x0000008000347202 */ /* 0x000fe20000000f00 */
[----:B------:R-:W-:-:S10]  /*3f50*/  IMAD.MOV.U32 R55, RZ, RZ, R49 ;  /* 0x000000ffff377224 */ /* 0x000fd400078e0031 */
[----:B--2---:R-:W-:Y:S08]  /*3f60*/  HMMA.16816.F32 R184, R8, R20, R16 ;  /* 0x0000001408b8723c */ /* 0x004ff00000001810 */
[----:B------:R-:W-:Y:S07]  /*3f70*/  HMMA.16816.F32 R16, R12, R30, RZ ;  /* 0x0000001e0c10723c */ /* 0x000fee00000018ff */
[--C-:B------:R-:W-:Y:S01]  /*3f80*/  FFMA.FTZ R30, R93, c[0x0][0x2d0], -R6.reuse ;  /* 0x0000b4005d1e7a23 */ /* 0x100fe20000010806 */
[----:B------:R-:W-:Y:S01]  /*3f90*/  MOV R93, R95 ;  /* 0x0000005f005d7202 */ /* 0x000fe20000000f00 */
[----:B------:R-:W-:-:S02]  /*3fa0*/  FFMA.FTZ R31, R92, c[0x0][0x2d0], -R6 ;  /* 0x0000b4005c1f7a23 */ /* 0x000fc40000010806 */
[----:B------:R-:W-:Y:S02]  /*3fb0*/  IMAD.MOV.U32 R92, RZ, RZ, R94 ;  /* 0x000000ffff5c7224 */ /* 0x000fe400078e005e */
[----:B------:R-:W-:Y:S02]  /*3fc0*/  IMAD.MOV.U32 R94, RZ, RZ, R97 ;  /* 0x000000ffff5e7224 */ /* 0x000fe400078e0061 */
[----:B------:R-:W-:-:S09]  /*3fd0*/  IMAD.MOV.U32 R95, RZ, RZ, R99 ;  /* 0x000000ffff5f7224 */ /* 0x000fd200078e0063 */
[----:B------:R-:W-:Y:S01]  /*3fe0*/  HMMA.16816.F32 R136, R8, R22, R16 ;  /* 0x000000160888723c */ /* 0x000fe20000001810 */
[----:B------:R-:W1:Y:S04]  /*3ff0*/  LDSM.16.MT88.4 R16, [R250+0x6100] ;  /* 0x00610000fa10783b */ /* 0x000e680000004200 */
[----:B------:R-:W2:Y:S03]  /*4000*/  LDSM.16.MT88.4 R20, [R250+0x6900] ;  /* 0x00690000fa14783b */ /* 0x000ea60000004200 */
[C---:B-1----:R-:W-:Y:S08]  /*4010*/  HMMA.16816.F32 R4, R12.reuse, R16, RZ ;  /* 0x000000100c04723c */ /* 0x042ff000000018ff */
[----:B------:R-:W-:Y:S11]  /*4020*/  HMMA.16816.F32 R16, R12, R18, RZ ;  /* 0x000000120c10723c */ /* 0x000ff600000018ff */
[----:B------:R-:W-:Y:S05]  /*4030*/  @!UPT UIADD3 URZ, URZ, URZ, URZ ;  /* 0x0000003f3f3ff290 */ /* 0x000fea000fffe03f */
[C---:B--2---:R-:W-:Y:S01]  /*4040*/  HMMA.16816.F32 R116, R8.reuse, R20, R4 ;  /* 0x000000140874723c */ /* 0x044fe20000001804 */
[----:B------:R-:W1:Y:S07]  /*4050*/  MUFU.EX2 R4, R24 ;  /* 0x0000001800047308 */ /* 0x000e6e0000000800 */
[----:B------:R-:W-:Y:S01]  /*4060*/  HMMA.16816.F32 R80, R8, R22, R16 ;  /* 0x000000160850723c */ /* 0x000fe20000001810 */
[----:B------:R-:W2:Y:S01]  /*4070*/  LDSM.16.MT88.4 R20, [R41+0x6100] ;  /* 0x006100002914783b */ /* 0x000ea20000004200 */
[----:B------:R-:W3:Y:S05]  /*4080*/  MUFU.EX2 R5, R28 ;  /* 0x0000001c00057308 */ /* 0x000eea0000000800 */
[----:B------:R-:W-:-:S02]  /*4090*/  FADD.FTZ R16, R88, R25 ;  /* 0x0000001958107221 */ /* 0x000fc40000010000 */
[----:B------:R-:W-:Y:S01]  /*40a0*/  FADD.FTZ R17, R86, R26 ;  /* 0x0000001a56117221 */ /* 0x000fe20000010000 */
[----:B------:R-:W4:Y:S01]  /*40b0*/  MUFU.EX2 R6, R29 ;  /* 0x0000001d00067308 */ /* 0x000f220000000800 */
[----:B-1----:R-:W-:Y:S01]  /*40c0*/  FADD.FTZ R16, R4, R16 ;  /* 0x0000001004107221 */ /* 0x002fe20000010000 */
[----:B------:R-:W1:Y:S01]  /*40d0*/  LDSM.16.MT88.4 R24, [R41+0x6900] ;  /* 0x006900002918783b */ /* 0x000e620000004200 */
[----:B------:R-:W-:Y:S01]  /*40e0*/  FADD.FTZ R17, R87, R17 ;  /* 0x0000001157117221 */ /* 0x000fe20000010000 */
[C---:B------:R-:W-:Y:S01]  /*40f0*/  F2FP.PACK_AB R4, R0.reuse, R4 ;  /* 0x000000040004723e */ /* 0x040fe200000000ff */
[----:B------:R-:W-:-:S03]  /*4100*/  FADD.FTZ R16, R0, R16 ;  /* 0x0000001000107221 */ /* 0x000fc60000010000 */
[----:B------:R5:W5:Y:S01]  /*4110*/  MUFU.EX2 R7, R30 ;  /* 0x0000001e00077308 */ /* 0x000b620000000800 */
[----:B---3--:R-:W-:-:S04]  /*4120*/  FADD.FTZ R16, R5, R16 ;  /* 0x0000001005107221 */ /* 0x008fc80000010000 */
[C---:B----4-:R-:W-:Y:S01]  /*4130*/  FADD.FTZ R16, R6.reuse, R16 ;  /* 0x0000001006107221 */ /* 0x050fe20000010000 */
[----:B------:R-:W-:Y:S01]  /*4140*/  F2FP.PACK_AB R6, R6, R5 ;  /* 0x000000050606723e */ /* 0x000fe200000000ff */
[----:B------:R-:W-:Y:S01]  /*4150*/  FADD.FTZ R29, R89, R17 ;  /* 0x00000011591d7221 */ /* 0x000fe20000010000 */
[----:B------:R-:W-:Y:S01]  /*4160*/  MUFU.EX2 R5, R33 ;  /* 0x0000002100057308 */ /* 0x000fe20000000800 */
[----:B-----5:R-:W-:Y:S01]  /*4170*/  FFMA.FTZ R30, R100, c[0x0][0x2d0], -R2 ;  /* 0x0000b400641e7a23 */ /* 0x020fe20000010802 */
[----:B------:R-:W-:Y:S01]  /*4180*/  MOV R100, R84 ;  /* 0x0000005400647202 */ /* 0x000fe20000000f00 */
[----:B------:R-:W-:-:S05]  /*4190*/  FADD.FTZ R0, R7, R16 ;  /* 0x0000001007007221 */ /* 0x000fca0000010000 */
[----:B------:R-:W3:Y:S01]  /*41a0*/  MUFU.EX2 R2, R31 ;  /* 0x0000001f00027308 */ /* 0x000ee20000000800 */
[C---:B--2---:R-:W-:Y:S08]  /*41b0*/  HMMA.16816.F32 R16, R12.reuse, R20, RZ ;  /* 0x000000140c10723c */ /* 0x044ff000000018ff */
[----:B------:R-:W-:Y:S01]  /*41c0*/  HMMA.16816.F32 R20, R12, R22, RZ ;  /* 0x000000160c14723c */ /* 0x000fe200000018ff */
[C---:B---3--:R-:W-:Y:S01]  /*41d0*/  F2FP.PACK_AB R128, R2.reuse, R7 ;  /* 0x000000070280723e */ /* 0x048fe200000000ff */
[----:B------:R-:W-:Y:S01]  /*41e0*/  FADD.FTZ R28, R2, R0 ;  /* 0x00000000021c7221 */ /* 0x000fe20000010000 */
[----:B------:R-:W2:Y:S08]  /*41f0*/  MUFU.EX2 R7, R32 ;  /* 0x0000002000077308 */ /* 0x000eb00000000800 */
[----:B------:R-:W3:Y:S05]  /*4200*/  MUFU.EX2 R2, R38 ;  /* 0x0000002600027308 */ /* 0x000eea0000000800 */
[C---:B-1----:R-:W-:Y:S03]  /*4210*/  HMMA.16816.F32 R64, R8.reuse, R24, R16 ;  /* 0x000000180840723c */ /* 0x042fe60000001810 */
[----:B------:R-:W1:Y:S05]  /*4220*/  MUFU.EX2 R17, R34 ;  /* 0x0000002200117308 */ /* 0x000e6a0000000800 */
[----:B------:R-:W-:Y:S03]  /*4230*/  HMMA.16816.F32 R48, R8, R26, R20 ;  /* 0x0000001a0830723c */ /* 0x000fe60000001814 */
[----:B------:R-:W4:Y:S04]  /*4240*/  MUFU.EX2 R0, R37 ;  /* 0x0000002500007308 */ /* 0x000f280000000800 */
[----:B--2---:R-:W-:-:S04]  /*4250*/  FADD.FTZ R20, R7, R29 ;  /* 0x0000001d07147221 */ /* 0x004fc80000010000 */
[C---:B------:R-:W-:Y:S01]  /*4260*/  FADD.FTZ R21, R5.reuse, R20 ;  /* 0x0000001405157221 */ /* 0x040fe20000010000 */
[----:B------:R-:W-:Y:S01]  /*4270*/  F2FP.PACK_AB R5, R5, R7 ;  /* 0x000000070505723e */ /* 0x000fe200000000ff */
[----:B---3--:R-:W-:Y:S01]  /*4280*/  FADD.FTZ R20, R2, R28 ;  /* 0x0000001c02147221 */ /* 0x008fe20000010000 */
[----:B------:R-:W2:Y:S01]  /*4290*/  MUFU.EX2 R16, R35 ;  /* 0x0000002300107308 */ /* 0x000ea20000000800 */
[----:B-1----:R-:W-:-:S07]  /*42a0*/  FADD.FTZ R21, R17, R21 ;  /* 0x0000001511157221 */ /* 0x002fce0000010000 */
[----:B------:R-:W1:Y:S01]  /*42b0*/  MUFU.EX2 R19, R36 ;  /* 0x0000002400137308 */ /* 0x000e620000000800 */
[C---:B----4-:R-:W-:Y:S01]  /*42c0*/  FADD.FTZ R20, R0.reuse, R20 ;  /* 0x0000001400147221 */ /* 0x050fe20000010000 */
[----:B------:R-:W-:-:S04]  /*42d0*/  F2FP.PACK_AB R130, R0, R2 ;  /* 0x000000020082723e */ /* 0x000fc800000000ff */
[----:B------:R-:W-:Y:S02]  /*42e0*/  STL [R1+0x50], R20 ;  /* 0x0000501401007387 */ /* 0x000fe40000100800 */
[----:B------:R-:W3:Y:S01]  /*42f0*/  MUFU.EX2 R18, R30 ;  /* 0x0000001e00127308 */ /* 0x000ee20000000800 */
[C---:B--2---:R-:W-:Y:S01]  /*4300*/  FADD.FTZ R0, R16.reuse, R21 ;  /* 0x0000001510007221 */ /* 0x044fe20000010000 */
[----:B------:R-:W-:Y:S01]  /*4310*/  F2FP.PACK_AB R7, R16, R17 ;  /* 0x000000111007723e */ /* 0x000fe200000000ff */
[----:B------:R-:W2:Y:S02]  /*4320*/  LDSM.16.MT88.4 R20, [R252+0x6100] ;  /* 0x00610000fc14783b */ /* 0x000ea40000004200 */
[----:B-1----:R-:W-:-:S03]  /*4330*/  FADD.FTZ R0, R19, R0 ;  /* 0x0000000013007221 */ /* 0x002fc60000010000 */
[----:B------:R-:W1:Y:S01]  /*4340*/  MUFU.EX2 R2, R40 ;  /* 0x0000002800027308 */ /* 0x000e620000000800 */
[C---:B---3--:R-:W-:Y:S01]  /*4350*/  FADD.FTZ R16, R18.reuse, R0 ;  /* 0x0000000012107221 */ /* 0x048fe20000010000 */
[----:B------:R-:W-:-:S06]  /*4360*/  F2FP.PACK_AB R129, R18, R19 ;  /* 0x000000131281723e */ /* 0x000fcc00000000ff */
[----:B------:R-:W3:Y:S01]  /*4370*/  MUFU.EX2 R0, R39 ;  /* 0x0000002700007308 */ /* 0x000ee20000000800 */
[----:B-1----:R-:W-:-:S04]  /*4380*/  FADD.FTZ R16, R2, R16 ;  /* 0x0000001002107221 */ /* 0x002fc80000010000 */
[C---:B---3--:R-:W-:Y:S01]  /*4390*/  FADD.FTZ R16, R0.reuse, R16 ;  /* 0x0000001000107221 */ /* 0x048fe20000010000 */
[----:B------:R-:W-:Y:S01]  /*43a0*/  F2FP.PACK_AB R131, R0, R2 ;  /* 0x000000020083723e */ /* 0x000fe200000000ff */
[----:B------:R-:W-:Y:S02]  /*43b0*/  IMAD.MOV.U32 R0, RZ, RZ, R41 ;  /* 0x000000ffff007224 */ /* 0x000fe400078e0029 */
[----:B------:R-:W-:Y:S04]  /*43c0*/  LDSM.16.MT88.4 R40, [R249+0x3900] ;  /* 0x00390000f928783b */ /* 0x000fe80000004200 */
[----:B------:R-:W-:Y:S01]  /*43d0*/  STL [R1+0x54], R16 ;  /* 0x0000541001007387 */ /* 0x000fe20000100800 */
[C---:B--2---:R-:W-:Y:S03]  /*43e0*/  HMMA.16816.F32 R24, R12.reuse, R20, RZ ;  /* 0x000000140c18723c */ /* 0x044fe600000018ff */
[----:B------:R-:W1:Y:S05]  /*43f0*/  LDSM.16.MT88.4 R16, [R252+0x6900] ;  /* 0x00690000fc10783b */ /* 0x000e6a0000004200 */
[----:B------:R-:W-:Y:S11]  /*4400*/  HMMA.16816.F32 R12, R12, R22, RZ ;  /* 0x000000160c0c723c */ /* 0x000ff600000018ff */
[----:B------:R-:W-:Y:S05]  /*4410*/  @!UPT UIADD3 URZ, URZ, URZ, URZ ;  /* 0x0000003f3f3ff290 */ /* 0x000fea000fffe03f */
[C---:B-1----:R-:W-:Y:S08]  /*4420*/  HMMA.16816.F32 R24, R8.reuse, R16, R24 ;  /* 0x000000100818723c */ /* 0x042ff00000001818 */
[----:B------:R-:W-:Y:S01]  /*4430*/  HMMA.16816.F32 R12, R8, R18, R12 ;  /* 0x00000012080c723c */ /* 0x000fe2000000180c */
[----:B------:R-:W1:Y:S07]  /*4440*/  LDSM.16.MT88.4 R8, [R249+0x1100] ;  /* 0x00110000f908783b */ /* 0x000e6e0000004200 */
[C---:B-1----:R-:W-:Y:S08]  /*4450*/  HMMA.16816.F32 R140, R4.reuse, R8, R140 ;  /* 0x00000008048c723c */ /* 0x042ff0000000188c */
[C---:B------:R-:W-:Y:S01]  /*4460*/  HMMA.16816.F32 R16, R4.reuse, R10, R148 ;  /* 0x0000000a0410723c */ /* 0x040fe20000001894 */
        /* <DEDUP_REMOVED lines=11> */
[----:B------:R-:W-:Y:S01]  /*4520*/  HMMA.16816.F32 R44, R4, R10, R60 ;  /* 0x0000000a042c723c */ /* 0x000fe2000000183c */
[----:B------:R-:W1:Y:S11]  /*4530*/  LDSM.16.MT88.4 R8, [R250+0x3100] ;  /* 0x00310000fa08783b */ /* 0x000e760000004200 */
[----:B------:R-:W-:Y:S04]  /*4540*/  @!UPT UIADD3 URZ, URZ, URZ, URZ ;  /* 0x0000003f3f3ff290 */ /* 0x000fe8000fffe03f */
[C---:B------:R-:W-:Y:S08]  /*4550*/  HMMA.16816.F32 R36, R128.reuse, R40, R36 ;  /* 0x000000288024723c */ /* 0x040ff00000001824 */
[----:B------:R-:W-:Y:S08]  /*4560*/  HMMA.16816.F32 R40, R128, R42, R44 ;  /* 0x0000002a8028723c */ /* 0x000ff0000000182c */
        /* <DEDUP_REMOVED lines=8> */
[----:B------:R-:W1:Y:S04]  /*45f0*/  LDSM.16.MT88.4 R8, [R249+0x5100] ;  /* 0x00510000f908783b */ /* 0x000e680000004200 */
[----:B------:R-:W2:Y:S03]  /*4600*/  LDSM.16.MT88.4 R168, [R252+0x1900] ;  /* 0x00190000fca8783b */ /* 0x000ea60000004200 */
[C---:B-1----:R-:W-:Y:S08]  /*4610*/  HMMA.16816.F32 R84, R4.reuse, R8, R180 ;  /* 0x000000080454723c */ /* 0x042ff000000018b4 */
[----:B------:R-:W-:Y:S01]  /*4620*/  HMMA.16816.F32 R88, R4, R10, R144 ;  /* 0x0000000a0458723c */ /* 0x000fe20000001890 */
[----:B------:R-:W1:Y:S04]  /*4630*/  LDSM.16.MT88.4 R8, [R250+0x5100] ;  /* 0x00510000fa08783b */ /* 0x000e680000004200 */
[----:B------:R-:W3:Y:S03]  /*4640*/  LDSM.16.MT88.4 R144, [R249+0x1900] ;  /* 0x00190000f990783b */ /* 0x000ee60000004200 */
[C---:B--2---:R-:W-:Y:S08]  /*4650*/  HMMA.16816.F32 R164, R128.reuse, R168, R164 ;  /* 0x000000a880a4723c */ /* 0x044ff000000018a4 */
[----:B------:R-:W-:Y:S08]  /*4660*/  HMMA.16816.F32 R168, R128, R170, R32 ;  /* 0x000000aa80a8723c */ /* 0x000ff00000001820 */
[C---:B-1----:R-:W-:Y:S01]  /*4670*/  HMMA.16816.F32 R92, R4.reuse, R8, R160 ;  /* 0x00000008045c723c */ /* 0x042fe200000018a0 */
[----:B------:R-:W1:Y:S07]  /*4680*/  LDSM.16.MT88.4 R160, [R0+0x1900] ;  /* 0x0019000000a0783b */ /* 0x000e6e0000004200 */
[----:B------:R-:W-:Y:S01]  /*4690*/  HMMA.16816.F32 R96, R4, R10, R124 ;  /* 0x0000000a0460723c */ /* 0x000fe2000000187c */
[----:B------:R-:W2:Y:S07]  /*46a0*/  LDSM.16.MT88.4 R8, [R0+0x5100] ;  /* 0x005100000008783b */ /* 0x000eae0000004200 */
[C---:B---3--:R-:W-:Y:S08]  /*46b0*/  HMMA.16816.F32 R140, R128.reuse, R144, R140 ;  /* 0x00000090808c723c */ /* 0x048ff0000000188c */
[C---:B------:R-:W-:Y:S08]  /*46c0*/  HMMA.16816.F32 R144, R128.reuse, R146, R16 ;  /* 0x000000928090723c */ /* 0x040ff00000001810 */
[----:B-1----:R-:W-:Y:S08]  /*46d0*/  HMMA.16816.F32 R156, R128, R160, R156 ;  /* 0x000000a0809c723c */ /* 0x002ff0000000189c */
[C---:B--2---:R-:W-:Y:S01]  /*46e0*/  HMMA.16816.F32 R100, R4.reuse, R8, R152 ;  /* 0x000000080464723c */ /* 0x044fe20000001898 */
[----:B------:R-:W1:Y:S07]  /*46f0*/  LDSM.16.MT88.4 R152, [R250+0x1900] ;  /* 0x00190000fa98783b */ /* 0x000e6e0000004200 */
[----:B------:R-:W-:Y:S01]  /*4700*/  HMMA.16816.F32 R104, R4, R10, R108 ;  /* 0x0000000a0468723c */ /* 0x000fe2000000186c */
[----:B------:R-:W2:Y:S07]  /*4710*/  LDSM.16.MT88.4 R8, [R252+0x5100] ;  /* 0x00510000fc08783b */ /* 0x000eae0000004200 */
[C---:B------:R-:W-:Y:S08]  /*4720*/  HMMA.16816.F32 R160, R128.reuse, R162, R28 ;  /* 0x000000a280a0723c */ /* 0x040ff0000000181c */
[----:B-1----:R-:W-:Y:S08]  /*4730*/  HMMA.16816.F32 R148, R128, R152, R148 ;  /* 0x000000988094723c */ /* 0x002ff00000001894 */
[C---:B--2---:R-:W-:Y:S08]  /*4740*/  HMMA.16816.F32 R108, R4.reuse, R8, R120 ;  /* 0x00000008046c723c */ /* 0x044ff00000001878 */
[----:B------:R-:W-:Y:S01]  /*4750*/  HMMA.16816.F32 R112, R4, R10, R112 ;  /* 0x0000000a0470723c */ /* 0x000fe20000001870 */
[----:B------:R-:W1:Y:S07]  /*4760*/  LDSM.16.MT88.4 R8, [R249+0x7100] ;  /* 0x00710000f908783b */ /* 0x000e6e0000004200 */
[----:B------:R-:W-:Y:S08]  /*4770*/  HMMA.16816.F32 R152, R128, R154, R20 ;  /* 0x0000009a8098723c */ /* 0x000ff00000001814 */
[C---:B-1----:R-:W-:Y:S08]  /*4780*/  HMMA.16816.F32 R184, R4.reuse, R8, R184 ;  /* 0x0000000804b8723c */ /* 0x042ff000000018b8 */
[C---:B------:R-:W-:Y:S01]  /*4790*/  HMMA.16816.F32 R136, R4.reuse, R10, R136 ;  /* 0x0000000a0488723c */ /* 0x040fe20000001888 */
[----:B------:R-:W1:Y:S07]  /*47a0*/  LDSM.16.MT88.4 R8, [R250+0x7100] ;  /* 0x00710000fa08783b */ /* 0x000e6e0000004200 */
[C---:B-1----:R-:W-:Y:S08]  /*47b0*/  HMMA.16816.F32 R120, R4.reuse, R8, R116 ;  /* 0x000000080478723c */ /* 0x042ff00000001874 */
[C---:B------:R-:W-:Y:S01]  /*47c0*/  HMMA.16816.F32 R116, R4.reuse, R10, R80 ;  /* 0x0000000a0474723c */ /* 0x040fe20000001850 */
[----:B------:R-:W1:Y:S04]  /*47d0*/  LDSM.16.MT88.4 R8, [R0+0x7100] ;  /* 0x007100000008783b */ /* 0x000e680000004200 */
[----:B------:R-:W-:Y:S03]  /*47e0*/  LDSM.16.MT88.4 R80, [R250+0x5900] ;  /* 0x00590000fa50783b */ /* 0x000fe60000004200 */
[C---:B-1----:R-:W-:Y:S01]  /*47f0*/  HMMA.16816.F32 R124, R4.reuse, R10, R48 ;  /* 0x0000000a047c723c */ /* 0x042fe20000001830 */
[----:B------:R-:W1:Y:S07]  /*4800*/  LDSM.16.MT88.4 R48, [R250+0x3900] ;  /* 0x00390000fa30783b */ /* 0x000e6e0000004200 */
[----:B------:R-:W-:Y:S01]  /*4810*/  HMMA.16816.F32 R180, R4, R8, R64 ;  /* 0x0000000804b4723c */ /* 0x000fe20000001840 */
[----:B------:R-:W-:Y:S04]  /*4820*/  LDSM.16.MT88.4 R64, [R252+0x3900] ;  /* 0x00390000fc40783b */ /* 0x000fe80000004200 */
[----:B------:R-:W2:Y:S03]  /*4830*/  LDSM.16.MT88.4 R8, [R252+0x7100] ;  /* 0x00710000fc08783b */ /* 0x000ea60000004200 */
[C---:B-1----:R-:W-:Y:S08]  /*4840*/  HMMA.16816.F32 R44, R128.reuse, R48, R52 ;  /* 0x00000030802c723c */ /* 0x042ff00000001834 */
[----:B------:R-:W-:Y:S01]  /*4850*/  HMMA.16816.F32 R48, R128, R50, R56 ;  /* 0x000000328030723c */ /* 0x000fe20000001838 */
[----:B------:R-:W1:Y:S07]  /*4860*/  LDSM.16.MT88.4 R56, [R0+0x3900] ;  /* 0x003900000038783b */ /* 0x000e6e0000004200 */
[C---:B--2---:R-:W-:Y:S08]  /*4870*/  HMMA.16816.F32 R24, R4.reuse, R8, R24 ;  /* 0x000000080418723c */ /* 0x044ff00000001818 */
[----:B------:R-:W-:Y:S01]  /*4880*/  HMMA.16816.F32 R12, R4, R10, R12 ;  /* 0x0000000a040c723c */ /* 0x000fe2000000180c */
[----:B------:R-:W-:Y:S07]  /*4890*/  LDSM.16.MT88.4 R4, [R252+0x7900] ;  /* 0x00790000fc04783b */ /* 0x000fee0000004200 */
[C---:B-1----:R-:W-:Y:S08]  /*48a0*/  HMMA.16816.F32 R52, R128.reuse, R56, R60 ;  /* 0x000000388034723c */ /* 0x042ff0000000183c */
[C---:B------:R-:W-:Y:S01]  /*48b0*/  HMMA.16816.F32 R60, R128.reuse, R64, R72 ;  /* 0x00000040803c723c */ /* 0x040fe20000001848 */
[----:B------:R-:W1:Y:S07]  /*48c0*/  LDSM.16.MT88.4 R72, [R249+0x5900] ;  /* 0x00590000f948783b */ /* 0x000e6e0000004200 */
[C---:B------:R-:W-:Y:S08]  /*48d0*/  HMMA.16816.F32 R64, R128.reuse, R66, R76 ;  /* 0x000000428040723c */ /* 0x040ff0000000184c */
[C---:B------:R-:W-:Y:S08]  /*48e0*/  HMMA.16816.F32 R76, R128.reuse, R80, R92 ;  /* 0x00000050804c723c */ /* 0x040ff0000000185c */
[C---:B------:R-:W-:Y:S01]  /*48f0*/  HMMA.16816.F32 R80, R128.reuse, R82, R96 ;  /* 0x000000528050723c */ /* 0x040fe20000001860 */
[----:B------:R-:W2:Y:S07]  /*4900*/  LDSM.16.MT88.4 R96, [R252+0x5900] ;  /* 0x00590000fc60783b */ /* 0x000eae0000004200 */
[C---:B------:R-:W-:Y:S08]  /*4910*/  HMMA.16816.F32 R56, R128.reuse, R58, R68 ;  /* 0x0000003a8038723c */ /* 0x040ff00000001844 */
[C---:B-1----:R-:W-:Y:S08]  /*4920*/  HMMA.16816.F32 R68, R128.reuse, R72, R84 ;  /* 0x000000488044723c */ /* 0x042ff00000001854 */
[C---:B------:R-:W-:Y:S01]  /*4930*/  HMMA.16816.F32 R72, R128.reuse, R74, R88 ;  /* 0x0000004a8048723c */ /* 0x040fe20000001858 */
[----:B------:R-:W1:Y:S07]  /*4940*/  LDSM.16.MT88.4 R88, [R0+0x5900] ;  /* 0x005900000058783b */ /* 0x000e6e0000004200 */
[C---:B--2---:R-:W-:Y:S08]  /*4950*/  HMMA.16816.F32 R92, R128.reuse, R96, R108 ;  /* 0x00000060805c723c */ /* 0x044ff0000000186c */
[C---:B------:R-:W-:Y:S01]  /*4960*/  HMMA.16816.F32 R96, R128.reuse, R98, R112 ;  /* 0x000000628060723c */ /* 0x040fe20000001870 */
[----:B------:R-:W2:Y:S07]  /*4970*/  LDSM.16.MT88.4 R112, [R250+0x7900] ;  /* 0x00790000fa70783b */ /* 0x000eae0000004200 */
[C---:B-1----:R-:W-:Y:S08]  /*4980*/  HMMA.16816.F32 R84, R128.reuse, R88, R100 ;  /* 0x000000588054723c */ /* 0x042ff00000001864 */
[C---:B------:R-:W-:Y:S01]  /*4990*/  HMMA.16816.F32 R88, R128.reuse, R90, R104 ;  /* 0x0000005a8058723c */ /* 0x040fe20000001868 */
[----:B------:R-:W1:Y:S07]  /*49a0*/  LDSM.16.MT88.4 R104, [R249+0x7900] ;  /* 0x00790000f968783b */ /* 0x000e6e0000004200 */
[C---:B--2---:R-:W-:Y:S01]  /*49b0*/  HMMA.16816.F32 R108, R128.reuse, R112, R120 ;  /* 0x00000070806c723c */ /* 0x044fe20000001878 */
[----:B------:R-:W2:Y:S07]  /*49c0*/  LDSM.16.MT88.4 R120, [R0+0x7900] ;  /* 0x007900000078783b */ /* 0x000eae0000004200 */
[C---:B------:R-:W-:Y:S08]  /*49d0*/  HMMA.16816.F32 R112, R128.reuse, R114, R116 ;  /* 0x000000728070723c */ /* 0x040ff00000001874 */
[C---:B-1----:R-:W-:Y:S08]  /*49e0*/  HMMA.16816.F32 R100, R128.reuse, R104, R184 ;  /* 0x000000688064723c */ /* 0x042ff000000018b8 */
[C---:B------:R-:W-:Y:S08]  /*49f0*/  HMMA.16816.F32 R104, R128.reuse, R106, R136 ;  /* 0x0000006a8068723c */ /* 0x040ff00000001888 */
[C---:B--2---:R-:W-:Y:S08]  /*4a00*/  HMMA.16816.F32 R116, R128.reuse, R120, R180 ;  /* 0x000000788074723c */ /* 0x044ff000000018b4 */
[C---:B------:R-:W-:Y:S08]  /*4a10*/  HMMA.16816.F32 R120, R128.reuse, R122, R124 ;  /* 0x0000007a8078723c */ /* 0x040ff0000000187c */
[C---:B------:R-:W-:Y:S08]  /*4a20*/  HMMA.16816.F32 R124, R128.reuse, R4, R24 ;  /* 0x00000004807c723c */ /* 0x040ff00000001818 */
[----:B------:R-:W-:Y:S01]  /*4a30*/  HMMA.16816.F32 R128, R128, R6, R12 ;  /* 0x000000068080723c */ /* 0x000fe2000000180c */
[----:B------:R-:W-:Y:S07]  /*4a40*/  @!P2 BRA `(.L_x_2) ;  /* 0x00003ea00000a947 */ /* 0x000fee0003800000 */
[----:B------:R-:W2:Y:S04]  /*4a50*/  LDL.64 R8, [R1+0x98] ;  /* 0x0000980001087983 */ /* 0x000ea80000100a00 */
[----:B------:R-:W3:Y:S04]  /*4a60*/  LDL.64 R188, [R1+0xa0] ;  /* 0x0000a00001bc7983 */ /* 0x000ee80000100a00 */
[----:B------:R-:W4:Y:S01]  /*4a70*/  LDL.64 R190, [R1+0x90] ;  /* 0x0000900001be7983 */ /* 0x000f220000100a00 */
[----:B------:R-:W-:-:S02]  /*4a80*/  LEA.HI.SX32 R0, R133, 0xfffffffe, 0x1a ;  /* 0xfffffffe85007811 */ /* 0x000fc400078fd2ff */
[----:B------:R-:W-:-:S03]  /*4a90*/  MOV R133, R132 ;  /* 0x0000008400857202 */ /* 0x000fc60000000f00 */
[----:B------:R1:W-:Y:S01]  /*4aa0*/  STL [R1+0x4c], R0 ;  /* 0x00004c0001007387 */ /* 0x0003e20000100800 */
[C---:B--2---:R-:W-:Y:S02]  /*4ab0*/  IADD3 R4, P2, R8.reuse, 0x40, RZ ;  /* 0x0000004008047810 */ /* 0x044fe40007f5e0ff */
[C---:B------:R-:W-:Y:S02]  /*4ac0*/  IADD3 R2, P1, R8.reuse, 0x80, RZ ;  /* 0x0000008008027810 */ /* 0x040fe40007f3e0ff */
[----:B-1----:R-:W-:Y:S01]  /*4ad0*/  IADD3 R0, P0, R8, 0xc0, RZ ;  /* 0x000000c008007810 */ /* 0x002fe20007f1e0ff */
[----:B------:R1:W-:Y:S04]  /*4ae0*/  STL [R1+0x84], R4 ;  /* 0x0000840401007387 */ /* 0x0003e80000100800 */
[----:B------:R3:W-:Y:S04]  /*4af0*/  STL [R1+0x7c], R2 ;  /* 0x00007c0201007387 */ /* 0x0007e80000100800 */
[----:B------:R2:W-:Y:S01]  /*4b00*/  STL [R1+0x74], R0 ;  /* 0x0000740001007387 */ /* 0x0005e20000100800 */
[----:B-1----:R-:W-:Y:S01]  /*4b10*/  IMAD.X R4, RZ, RZ, R134, P2 ;  /* 0x000000ffff047224 */ /* 0x002fe200010e0686 */
[----:B---3--:R-:W-:-:S04]  /*4b20*/  IADD3 R2, P2, R188, 0x40, RZ ;  /* 0x00000040bc027810 */ /* 0x008fc80007f5e0ff */
[----:B------:R1:W-:Y:S01]  /*4b30*/  STL [R1+0x80], R4 ;  /* 0x0000800401007387 */ /* 0x0003e20000100800 */
[----:B--2---:R-:W-:-:S03]  /*4b40*/  IMAD.X R0, RZ, RZ, R134, P1 ;  /* 0x000000ffff007224 */ /* 0x004fc600008e0686 */
[----:B------:R2:W-:Y:S04]  /*4b50*/  STL [R1+0x6c], R2 ;  /* 0x00006c0201007387 */ /* 0x0005e80000100800 */
[----:B------:R3:W-:Y:S01]  /*4b60*/  STL [R1+0x78], R0 ;  /* 0x0000780001007387 */ /* 0x0007e20000100800 */
[----:B-1----:R-:W-:Y:S01]  /*4b70*/  IADD3 R4, P1, R188, 0x80, RZ ;  /* 0x00000080bc047810 */ /* 0x002fe20007f3e0ff */
[----:B--2---:R-:W-:-:S04]  /*4b80*/  IMAD.X R2, RZ, RZ, R134, P0 ;  /* 0x000000ffff027224 */ /* 0x004fc800000e0686 */
[----:B------:R-:W-:Y:S01]  /*4b90*/  STL [R1+0x64], R4 ;  /* 0x0000640401007387 */ /* 0x000fe20000100800 */
[----:B------:R-:W-:Y:S01]  /*4ba0*/  IMAD.MOV.U32 R134, RZ, RZ, R3 ;  /* 0x000000ffff867224 */ /* 0x000fe200078e0003 */
[----:B---3--:R-:W-:Y:S02]  /*4bb0*/  IADD3 R0, P0, R188, 0xc0, RZ ;  /* 0x000000c0bc007810 */ /* 0x008fe40007f1e0ff */
[----:B------:R1:W-:Y:S01]  /*4bc0*/  STL [R1+0x70], R2 ;  /* 0x0000700201007387 */ /* 0x0003e20000100800 */
[----:B----4-:R-:W-:-:S03]  /*4bd0*/  IMAD.X R3, RZ, RZ, R191, P2 ;  /* 0x000000ffff037224 */ /* 0x010fc600010e06bf */
[----:B------:R2:W-:Y:S04]  /*4be0*/  STL [R1+0x5c], R0 ;  /* 0x00005c0001007387 */ /* 0x0005e80000100800 */
[----:B------:R3:W-:Y:S01]  /*4bf0*/  STL [R1+0x68], R3 ;  /* 0x0000680301007387 */ /* 0x0007e20000100800 */
[----:B-1----:R-:W-:Y:S01]  /*4c00*/  IMAD.X R2, RZ, RZ, R191, P1 ;  /* 0x000000ffff027224 */ /* 0x002fe200008e06bf */
[----:B--2---:R-:W-:-:S05]  /*4c10*/  IADD3.X R0, RZ, R191, RZ, P0, !PT ;  /* 0x000000bfff007210 */ /* 0x004fca00007fe4ff */
[----:B------:R3:W-:Y:S04]  /*4c20*/  STL [R1+0x58], R0 ;  /* 0x0000580001007387 */ /* 0x0007e80000100800 */
[----:B------:R3:W-:Y:S02]  /*4c30*/  STL [R1+0x60], R2 ;  /* 0x0000600201007387 */ /* 0x0007e40000100800 */
[----:B---3--:R-:W-:-:S05]  /*4c40*/  SHF.L.U32 R0, R135, 0x1, RZ ;  /* 0x0000000187007819 */ /* 0x008fca00000006ff */
[----:B------:R1:W-:Y:S02]  /*4c50*/  STL [R1+0x48], R0 ;  /* 0x0000480001007387 */ /* 0x0003e40000100800 */
.L_x_3:
[----:B--2---:R-:W2:Y:S01]  /*4c60*/  LDL.64 R12, [R1+0x98] ;  /* 0x00009800010c7983 */ /* 0x004ea20000100a00 */
[----:B------:R-:W-:Y:S01]  /*4c70*/  MOV R7, c[0x0][0x208] ;  /* 0x0000820000077a02 */ /* 0x000fe20000000f00 */
[----:B------:R-:W-:Y:S04]  /*4c80*/  DEPBAR.LE SB0, 0x0 ;  /* 0x000080000000791a */ /* 0x000fe80000000000 */
[----:B------:R-:W3:Y:S01]  /*4c90*/  LDL R132, [R1+0x84] ;  /* 0x0000840001847983 */ /* 0x000ee20000100800 */
[----:B------:R-:W-:Y:S04]  /*4ca0*/  MOV R14, c[0x0][0x20c] ;  /* 0x00008300000e7a02 */ /* 0x000fe80000000f00 */
[----:B------:R-:W4:Y:S05]  /*4cb0*/  LDL R28, [R1+0x88] ;  /* 0x00008800011c7983 */ /* 0x000f2a0000100800 */
[----:B------:R-:W2:Y:S05]  /*4cc0*/  LDL R35, [R1+0x7c] ;  /* 0x00007c0001237983 */ /* 0x000eaa0000100800 */
[----:B------:R-:W2:Y:S05]  /*4cd0*/  LDL R29, [R1+0x80] ;  /* 0x00008000011d7983 */ /* 0x000eaa0000100800 */
[----:B------:R-:W2:Y:S05]  /*4ce0*/  LDL R33, [R1+0x74] ;  /* 0x0000740001217983 */ /* 0x000eaa0000100800 */
[----:B------:R-:W2:Y:S05]  /*4cf0*/  LDL R32, [R1+0x78] ;  /* 0x0000780001207983 */ /* 0x000eaa0000100800 */
[----:B------:R-:W2:Y:S05]  /*4d00*/  LDL R34, [R1+0x70] ;  /* 0x0000700001227983 */ /* 0x000eaa0000100800 */
[----:B------:R1:W-:Y:S05]  /*4d10*/  STL [R1+0x12c], R130 ;  /* 0x00012c8201007387 */ /* 0x0003ea0000100800 */
[----:B------:R-:W-:Y:S06]  /*4d20*/  BAR.SYNC.DEFER_BLOCKING 0x0 ;  /* 0x0000000000007b1d */ /* 0x000fec0000010000 */
[----:B------:R-:W2:Y:S05]  /*4d30*/  LDSM.16.M88.4 R8, [R248+0x10100] ;  /* 0x01010000f808783b */ /* 0x000eaa0000000200 */
[----:B-1----:R-:W2:Y:S05]  /*4d40*/  LDL.LU R130, [R1+0x4c] ;  /* 0x00004c0001827983 */ /* 0x002eaa0000300800 */
[----:B------:R1:W-:Y:S05]  /*4d50*/  STL [R1+0x128], R131 ;  /* 0x0001288301007387 */ /* 0x0003ea0000100800 */
[----:B------:R-:W3:Y:S05]  /*4d60*/  LDL R136, [R1+0x8] ;  /* 0x0000080001887983 */ /* 0x000eea0000100800 */
[----:B------:R-:W4:Y:S05]  /*4d70*/  LDL R180, [R1+0x44] ;  /* 0x0000440001b47983 */ /* 0x000f2a0000100800 */
[----:B------:R-:W4:Y:S05]  /*4d80*/  LDL R135, [R1+0x40] ;  /* 0x0000400001877983 */ /* 0x000f2a0000100800 */
[----:B------:R-:W2:Y:S05]  /*4d90*/  LDSM.16.M88.4 R16, [R248+0x10900] ;  /* 0x01090000f810783b */ /* 0x000eaa0000000200 */
[----:B-1----:R-:W4:Y:S05]  /*4da0*/  LDL R131, [R1+0x48] ;  /* 0x0000480001837983 */ /* 0x002f2a0000100800 */
[----:B------:R-:W1:Y:S01]  /*4db0*/  LDSM.16.M88.4 R24, [R248+0x11100] ;  /* 0x01110000f818783b */ /* 0x000e620000000200 */
[----:B--2---:R-:W-:Y:S01]  /*4dc0*/  SHF.R.S32.HI R0, RZ, 0x1f, R130 ;  /* 0x0000001fff007819 */ /* 0x004fe20000011482 */
[----:B------:R-:W-:Y:S04]  /*4dd0*/  IMAD.WIDE.U32 R4, R130, c[0x0][0x208], RZ ;  /* 0x0000820082047a25 */ /* 0x000fe800078e00ff */
[----:B------:R-:W-:Y:S01]  /*4de0*/  IMAD R0, R0, c[0x0][0x208], RZ ;  /* 0x0000820000007a24 */ /* 0x000fe200078e02ff */
[----:B------:R-:W-:Y:S03]  /*4df0*/  SHF.L.U32 R2, R4, 0x6, RZ ;  /* 0x0000000604027819 */ /* 0x000fe600000006ff */
[----:B------:R-:W-:Y:S01]  /*4e00*/  IMAD R0, R130, c[0x0][0x20c], R0 ;  /* 0x0000830082007a24 */ /* 0x000fe200078e0200 */
[----:B------:R-:W-:Y:S01]  /*4e10*/  IADD3 R3, P0, R2, R12, RZ ;  /* 0x0000000c02037210 */ /* 0x000fe20007f1e0ff */
[----:B---3--:R-:W-:Y:S03]  /*4e20*/  LDSM.16.M88.4 R136, [R136] ;  /* 0x000000008888783b */ /* 0x008fe60000000200 */
[----:B------:R-:W-:Y:S02]  /*4e30*/  IADD3 R0, R5, R0, RZ ;  /* 0x0000000005007210 */ /* 0x000fe40007ffe0ff */
[C---:B------:R-:W-:Y:S01]  /*4e40*/  LEA R22, P2, R3.reuse, c[0x0][0x1f8], 0x1 ;  /* 0x00007e0003167a11 */ /* 0x040fe200078408ff */
[----:B----4-:R-:W-:Y:S01]  /*4e50*/  LDSM.16.M88.4 R180, [R180] ;  /* 0x00000000b4b4783b */ /* 0x010fe20000000200 */
[----:B------:R-:W-:Y:S02]  /*4e60*/  SHF.L.U64.HI R0, R4, 0x6, R0 ;  /* 0x0000000604007819 */ /* 0x000fe40000010200 */
[----:B------:R-:W-:Y:S02]  /*4e70*/  IADD3 R4, P1, R2, R132, RZ ;  /* 0x0000008402047210 */ /* 0x000fe40007f3e0ff */
[----:B------:R-:W-:Y:S01]  /*4e80*/  IADD3.X R5, R0, R28, RZ, P0, !PT ;  /* 0x0000001c00057210 */ /* 0x000fe200007fe4ff */
[----:B------:R2:W-:Y:S01]  /*4e90*/  LDSM.16.M88.4 R184, [R135] ;  /* 0x0000000087b8783b */ /* 0x0005e20000000200 */
[----:B------:R-:W-:Y:S02]  /*4ea0*/  LEA R20, P0, R4, c[0x0][0x1f8], 0x1 ;  /* 0x00007e0004147a11 */ /* 0x000fe400078008ff */
[----:B------:R-:W-:Y:S02]  /*4eb0*/  IADD3.X R6, R0, R29, RZ, P1, !PT ;  /* 0x0000001d00067210 */ /* 0x000fe40000ffe4ff */
[----:B------:R-:W-:Y:S02]  /*4ec0*/  LEA.HI.X R23, R3, c[0x0][0x1fc], R5, 0x1, P2 ;  /* 0x00007f0003177a11 */ /* 0x000fe400010f0c05 */
[----:B------:R-:W-:Y:S02]  /*4ed0*/  IADD3 R5, P2, R2, R35, RZ ;  /* 0x0000002302057210 */ /* 0x000fe40007f5e0ff */
[----:B------:R-:W-:Y:S02]  /*4ee0*/  LEA.HI.X R21, R4, c[0x0][0x1fc], R6, 0x1, P0 ;  /* 0x00007f0004157a11 */ /* 0x000fe400000f0c06 */
[C---:B------:R-:W-:Y:S02]  /*4ef0*/  LEA R3, P0, R7.reuse, R2, 0x5 ;  /* 0x0000000207037211 */ /* 0x040fe400078028ff */
[----:B------:R-:W-:Y:S02]  /*4f00*/  IADD3 R4, P1, R2, R33, RZ ;  /* 0x0000002102047210 */ /* 0x000fe40007f3e0ff */
[----:B------:R-:W-:Y:S02]  /*4f10*/  LEA.HI.X R2, R7, R0, R14, 0x5, P0 ;  /* 0x0000000007027211 */ /* 0x000fe400000f2c0e */
[----:B------:R-:W-:Y:S02]  /*4f20*/  IADD3 R6, P0, R3, R12, RZ ;  /* 0x0000000c03067210 */ /* 0x000fe40007f1e0ff */
[C---:B------:R-:W-:Y:S02]  /*4f30*/  IADD3.X R7, R0.reuse, R32, RZ, P2, !PT ;  /* 0x0000002000077210 */ /* 0x040fe400017fe4ff */
[----:B------:R-:W-:Y:S02]  /*4f40*/  IADD3.X R0, R0, R34, RZ, P1, !PT ;  /* 0x0000002200007210 */ /* 0x000fe40000ffe4ff */
[C---:B------:R-:W-:Y:S01]  /*4f50*/  LEA R12, P2, R5.reuse, c[0x0][0x1f8], 0x1 ;  /* 0x00007e00050c7a11 */ /* 0x040fe200078408ff */
[----:B--2---:R-:W2:Y:S01]  /*4f60*/  LDL R135, [R1+0x30] ;  /* 0x0000300001877983 */ /* 0x004ea20000100800 */
[C---:B------:R-:W-:Y:S02]  /*4f70*/  LEA R14, P1, R4.reuse, c[0x0][0x1f8], 0x1 ;  /* 0x00007e00040e7a11 */ /* 0x040fe400078208ff */
[----:B------:R-:W-:Y:S02]  /*4f80*/  LEA.HI.X R13, R5, c[0x0][0x1fc], R7, 0x1, P2 ;  /* 0x00007f00050d7a11 */ /* 0x000fe400010f0c07 */
[----:B------:R-:W-:Y:S02]  /*4f90*/  LEA.HI.X R15, R4, c[0x0][0x1fc], R0, 0x1, P1 ;  /* 0x00007f00040f7a11 */ /* 0x000fe400008f0c00 */
[C---:B------:R-:W-:Y:S02]  /*4fa0*/  IADD3 R0, P2, R3.reuse, R132, RZ ;  /* 0x0000008403007210 */ /* 0x040fe40007f5e0ff */
[----:B------:R-:W3:Y:S01]  /*4fb0*/  LDL R132, [R1+0x3c] ;  /* 0x00003c0001847983 */ /* 0x000ee20000100800 */
[----:B------:R-:W-:Y:S02]  /*4fc0*/  IADD3.X R28, R2, R28, RZ, P0, !PT ;  /* 0x0000001c021c7210 */ /* 0x000fe400007fe4ff */
[C---:B------:R-:W-:Y:S02]  /*4fd0*/  LEA R30, P0, R6.reuse, c[0x0][0x1f8], 0x1 ;  /* 0x00007e00061e7a11 */ /* 0x040fe400078008ff */
[C---:B------:R-:W-:Y:S02]  /*4fe0*/  IADD3 R4, P1, R3.reuse, R35, RZ ;  /* 0x0000002303047210 */ /* 0x040fe40007f3e0ff */
[----:B------:R-:W-:Y:S02]  /*4ff0*/  LEA.HI.X R31, R6, c[0x0][0x1fc], R28, 0x1, P0 ;  /* 0x00007f00061f7a11 */ /* 0x000fe400000f0c1c */
[----:B------:R-:W-:Y:S02]  /*5000*/  IADD3.X R6, R2, R29, RZ, P2, !PT ;  /* 0x0000001d02067210 */ /* 0x000fe400017fe4ff */
[----:B------:R-:W-:Y:S02]  /*5010*/  LEA R28, P2, R0, c[0x0][0x1f8], 0x1 ;  /* 0x00007e00001c7a11 */ /* 0x000fe400078408ff */
[----:B------:R-:W-:Y:S02]  /*5020*/  IADD3.X R7, R2, R32, RZ, P1, !PT ;  /* 0x0000002002077210 */ /* 0x000fe40000ffe4ff */
[----:B------:R-:W-:Y:S02]  /*5030*/  LEA.HI.X R29, R0, c[0x0][0x1fc], R6, 0x1, P2 ;  /* 0x00007f00001d7a11 */ /* 0x000fe400010f0c06 */
[----:B------:R-:W4:Y:S01]  /*5040*/  LDL R0, [R1+0x4] ;  /* 0x0000040001007983 */ /* 0x000f220000100800 */
[C---:B------:R-:W-:Y:S02]  /*5050*/  LEA R32, P1, R4.reuse, c[0x0][0x1f8], 0x1 ;  /* 0x00007e0004207a11 */ /* 0x040fe400078208ff */
[----:B------:R-:W-:Y:S02]  /*5060*/  IADD3 R3, P0, R3, R33, RZ ;  /* 0x0000002103037210 */ /* 0x000fe40007f1e0ff */
[----:B------:R-:W-:Y:S02]  /*5070*/  LEA.HI.X R33, R4, c[0x0][0x1fc], R7, 0x1, P1 ;  /* 0x00007f0004217a11 */ /* 0x000fe400008f0c07 */
[----:B------:R-:W-:Y:S02]  /*5080*/  IADD3.X R5, R2, R34, RZ, P0, !PT ;  /* 0x0000002202057210 */ /* 0x000fe400007fe4ff */
[----:B------:R-:W-:Y:S02]  /*5090*/  MOV R6, R32 ;  /* 0x0000002000067202 */ /* 0x000fe40000000f00 */
[----:B------:R-:W-:Y:S02]  /*50a0*/  MOV R7, R33 ;  /* 0x0000002100077202 */ /* 0x000fe40000000f00 */
[----:B------:R-:W1:Y:S01]  /*50b0*/  LDSM.16.M88.4 R32, [R248+0x11900] ;  /* 0x01190000f820783b */ /* 0x000e620000000200 */
[C---:B------:R-:W-:Y:S04]  /*50c0*/  LEA R2, P0, R3.reuse, c[0x0][0x1f8], 0x1 ;  /* 0x00007e0003027a11 */ /* 0x040fe800078008ff */
[----:B------:R-:W-:Y:S02]  /*50d0*/  LEA.HI.X R3, R3, c[0x0][0x1fc], R5, 0x1, P0 ;  /* 0x00007f0003037a11 */ /* 0x000fe400000f0c05 */
[C---:B------:R-:W-:Y:S02]  /*50e0*/  ISETP.GT.AND P0, PT, R130.reuse, RZ, PT ;  /* 0x000000ff8200720c */ /* 0x040fe40003f04270 */
[----:B------:R-:W-:Y:S01]  /*50f0*/  IADD3 R130, R130, -0x1, RZ ;  /* 0xffffffff82827810 */ /* 0x000fe20007ffe0ff */
[----:B---3--:R3:W1:Y:S05]  /*5100*/  LDSM.16.M88.4 R188, [R132] ;  /* 0x0000000084bc783b */ /* 0x00866a0000000200 */
[----:B------:R-:W-:Y:S01]  /*5110*/  @!PT LDS RZ, [RZ] ;  /* 0x00000000fffff984 */ /* 0x000fe20000000800 */
[----:B------:R-:W-:Y:S01]  /*5120*/  @!PT LDS RZ, [RZ] ;  /* 0x00000000fffff984 */ /* 0x000fe20000000800 */
[----:B------:R-:W-:Y:S01]  /*5130*/  @!PT LDS RZ, [RZ] ;  /* 0x00000000fffff984 */ /* 0x000fe20000000800 */
[----:B------:R2:W-:Y:S05]  /*5140*/  LDGSTS.E.BYPASS.LTC128B.128 [R131+0x100], [R22.64], !P6 ;  /* 0x0010000016837fae */ /* 0x0005ea000f101d48 */
[----:B------:R1:W-:Y:S05]  /*5150*/  LDGSTS.E.BYPASS.LTC128B.128 [R131+0x2100], [R20.64], !P5 ;  /* 0x0210000014837fae */ /* 0x0003ea000e901d48 */
[----:B------:R1:W-:Y:S05]  /*5160*/  LDGSTS.E.BYPASS.LTC128B.128 [R131+0x4100], [R12.64], !P4 ;  /* 0x041000000c837fae */ /* 0x0003ea000e101d48 */
[----:B------:R1:W-:Y:S05]  /*5170*/  LDGSTS.E.BYPASS.LTC128B.128 [R131+0x6100], [R14.64], !P3 ;  /* 0x061000000e837fae */ /* 0x0003ea000d901d48 */
[----:B------:R1:W-:Y:S05]  /*5180*/  LDGSTS.E.BYPASS.LTC128B.128 [R131+0x1100], [R30.64], !P6 ;  /* 0x011000001e837fae */ /* 0x0003ea000f101d48 */
[----:B------:R4:W-:Y:S01]  /*5190*/  LDGSTS.E.BYPASS.LTC128B.128 [R131+0x3100], [R28.64], !P5 ;  /* 0x031000001c837fae */ /* 0x0009e2000e901d48 */
[----:B--2---:R-:W-:Y:S02]  /*51a0*/  MOV R22, R6 ;  /* 0x0000000600167202 */ /* 0x004fe40000000f00 */
[----:B------:R-:W-:Y:S02]  /*51b0*/  MOV R23, R7 ;  /* 0x0000000700177202 */ /* 0x000fe40000000f00 */
[----:B---3--:R-:W2:Y:S01]  /*51c0*/  LDL R132, [R1+0x2c] ;  /* 0x00002c0001847983 */ /* 0x008ea20000100800 */
[C---:B-----5:R-:W-:Y:S04]  /*51d0*/  HMMA.16816.F32 R4, R172.reuse, R8, RZ ;  /* 0x00000008ac04723c */ /* 0x060fe800000018ff */
[----:B------:R3:W-:Y:S04]  /*51e0*/  LDGSTS.E.BYPASS.LTC128B.128 [R131+0x5100], [R22.64], !P4 ;  /* 0x0510000016837fae */ /* 0x0007e8000e101d48 */
[C---:B------:R-:W-:Y:S01]  /*51f0*/  HMMA.16816.F32 R8, R172.reuse, R10, RZ ;  /* 0x0000000aac08723c */ /* 0x040fe200000018ff */
[----:B------:R4:W-:Y:S05]  /*5200*/  LDGSTS.E.BYPASS.LTC128B.128 [R131+0x7100], [R2.64], !P3 ;  /* 0x0710000002837fae */ /* 0x0009ea000d901d48 */
[----:B------:R-:W0:Y:S02]  /*5210*/  LDGDEPBAR ;  /* 0x00000000000079af */ /* 0x000e240000000000 */
[C---:B-1----:R-:W-:Y:S08]  /*5220*/  HMMA.16816.F32 R12, R172.reuse, R16, RZ ;  /* 0x00000010ac0c723c */ /* 0x042ff000000018ff */
[C---:B------:R-:W-:Y:S08]  /*5230*/  HMMA.16816.F32 R16, R172.reuse, R18, RZ ;  /* 0x00000012ac10723c */ /* 0x040ff000000018ff */
[C---:B---3--:R-:W-:Y:S01]  /*5240*/  HMMA.16816.F32 R20, R172.reuse, R24, RZ ;  /* 0x00000018ac14723c */ /* 0x048fe200000018ff */
[----:B----4-:R-:W3:Y:S07]  /*5250*/  LDL R2, [R1+0x38] ;  /* 0x0000380001027983 */ /* 0x010eee0000100800 */
[C---:B------:R-:W-:Y:S01]  /*5260*/  HMMA.16816.F32 R24, R172.reuse, R26, RZ ;  /* 0x0000001aac18723c */ /* 0x040fe200000018ff */
[----:B------:R-:W4:Y:S05]  /*5270*/  LDL R3, [R1+0x34] ;  /* 0x0000340001037983 */ /* 0x000f2a0000100800 */
[----:B------:R-:W-:Y:S02]  /*5280*/  STL [R1+0xd8], R172 ;  /* 0x0000d8ac01007387 */ /* 0x000fe40000100800 */
[C---:B------:R-:W-:Y:S03]  /*5290*/  HMMA.16816.F32 R28, R172.reuse, R32, RZ ;  /* 0x00000020ac1c723c */ /* 0x040fe600000018ff */
[----:B------:R-:W-:Y:S05]  /*52a0*/  STL [R1+0xd4], R173 ;  /* 0x0000d4ad01007387 */ /* 0x000fea0000100800 */
[----:B------:R-:W-:Y:S01]  /*52b0*/  HMMA.16816.F32 R32, R172, R34, RZ ;  /* 0x00000022ac20723c */ /* 0x000fe200000018ff */
[----:B------:R-:W-:Y:S05]  /*52c0*/  STL [R1+0xd0], R174 ;  /* 0x0000d0ae01007387 */ /* 0x000fea0000100800 */
[----:B------:R-:W-:Y:S02]  /*52d0*/  STL [R1+0xcc], R175 ;  /* 0x0000ccaf01007387 */ /* 0x000fe40000100800 */
[C---:B------:R-:W-:Y:S03]  /*52e0*/  HMMA.16816.F32 R4, R176.reuse, R136, R4 ;  /* 0x00000088b004723c */ /* 0x040fe60000001804 */
[----:B------:R-:W-:Y:S05]  /*52f0*/  STL [R1+0xe8], R176 ;  /* 0x0000e8b001007387 */ /* 0x000fea0000100800 */
[C---:B------:R-:W-:Y:S01]  /*5300*/  HMMA.16816.F32 R8, R176.reuse, R138, R8 ;  /* 0x0000008ab008723c */ /* 0x040fe20000001808 */
[----:B------:R-:W1:Y:S05]  /*5310*/  LDSM.16.M88.4 R136, [R0+0x10100] ;  /* 0x010100000088783b */ /* 0x000e6a0000000200 */
        /* <DEDUP_REMOVED lines=9> */
[----:B------:R-:W-:Y:S05]  /*53b0*/  LDSM.16.M88.4 R184, [R0+0x11900] ;  /* 0x0119000000b8783b */ /* 0x000fea0000000200 */
[----:B------:R-:W-:Y:S02]  /*53c0*/  STL [R1+0xf4], R193 ;  /* 0x0000f4c101007387 */ /* 0x000fe40000100800 */
[C---:B------:R-:W-:Y:S03]  /*53d0*/  HMMA.16816.F32 R28, R176.reuse, R188, R28 ;  /* 0x000000bcb01c723c */ /* 0x040fe6000000181c */
[----:B------:R-:W-:Y:S05]  /*53e0*/  STL [R1+0xf0], R194 ;  /* 0x0000f0c201007387 */ /* 0x000fea0000100800 */
[----:B------:R-:W-:Y:S01]  /*53f0*/  HMMA.16816.F32 R32, R176, R190, R32 ;  /* 0x000000beb020723c */ /* 0x000fe20000001820 */
[----:B------:R-:W-:Y:S05]  /*5400*/  STL [R1+0xec], R195 ;  /* 0x0000ecc301007387 */ /* 0x000fea0000100800 */
[----:B------:R-:W-:Y:S02]  /*5410*/  STL [R1+0x108], R196 ;  /* 0x000108c401007387 */ /* 0x000fe40000100800 */
[C---:B-1----:R-:W-:Y:S03]  /*5420*/  HMMA.16816.F32 R4, R192.reuse, R136, R4 ;  /* 0x00000088c004723c */ /* 0x042fe60000001804 */
[----:B------:R-:W-:Y:S05]  /*5430*/  STL [R1+0x104], R197 ;  /* 0x000104c501007387 */ /* 0x000fea0000100800 */
[C---:B------:R-:W-:Y:S01]  /*5440*/  HMMA.16816.F32 R8, R192.reuse, R138, R8 ;  /* 0x0000008ac008723c */ /* 0x040fe20000001808 */
[----:B------:R-:W1:Y:S05]  /*5450*/  LDSM.16.M88.4 R136, [R0+0x11100] ;  /* 0x011100000088783b */ /* 0x000e6a0000000200 */
[----:B------:R-:W-:Y:S02]  /*5460*/  STL [R1+0x100], R198 ;  /* 0x000100c601007387 */ /* 0x000fe40000100800 */
[C---:B------:R-:W-:Y:S03]  /*5470*/  HMMA.16816.F32 R12, R192.reuse, R180, R12 ;  /* 0x000000b4c00c723c */ /* 0x040fe6000000180c */
[----:B------:R-:W-:Y:S05]  /*5480*/  STL [R1+0xfc], R199 ;  /* 0x0000fcc701007387 */ /* 0x000fea0000100800 */
[C---:B------:R-:W-:Y:S01]  /*5490*/  HMMA.16816.F32 R16, R192.reuse, R182, R16 ;  /* 0x000000b6c010723c */ /* 0x040fe20000001810 */
[----:B------:R-:W1:Y:S05]  /*54a0*/  LDSM.16.M88.4 R180, [R251] ;  /* 0x00000000fbb4783b */ /* 0x000e6a0000000200 */
[----:B------:R-:W-:Y:S05]  /*54b0*/  STL [R1+0x118], R200 ;  /* 0x000118c801007387 */ /* 0x000fea0000100800 */
[----:B------:R-:W-:Y:S05]  /*54c0*/  STL [R1+0x114], R201 ;  /* 0x000114c901007387 */ /* 0x000fea0000100800 */
[----:B------:R-:W-:Y:S05]  /*54d0*/  STL [R1+0x110], R202 ;  /* 0x000110ca01007387 */ /* 0x000fea0000100800 */
[----:B------:R-:W-:Y:S01]  /*54e0*/  STL [R1+0x10c], R203 ;  /* 0x00010ccb01007387 */ /* 0x000fe20000100800 */
[C---:B-1----:R-:W-:Y:S08]  /*54f0*/  HMMA.16816.F32 R20, R192.reuse, R136, R20 ;  /* 0x00000088c014723c */ /* 0x042ff00000001814 */
[C---:B------:R-:W-:Y:S01]  /*5500*/  HMMA.16816.F32 R24, R192.reuse, R138, R24 ;  /* 0x0000008ac018723c */ /* 0x040fe20000001818 */
[----:B------:R-:W1:Y:S07]  /*5510*/  LDSM.16.M88.4 R136, [R251+0x800] ;  /* 0x00080000fb88783b */ /* 0x000e6e0000000200 */
[C---:B------:R-:W-:Y:S08]  /*5520*/  HMMA.16816.F32 R28, R192.reuse, R184, R28 ;  /* 0x000000b8c01c723c */ /* 0x040ff0000000181c */
[----:B------:R-:W-:Y:S01]  /*5530*/  HMMA.16816.F32 R32, R192, R186, R32 ;  /* 0x000000bac020723c */ /* 0x000fe20000001820 */
[----:B------:R-:W1:Y:S07]  /*5540*/  LDSM.16.M88.4 R184, [R251+0x1000] ;  /* 0x00100000fbb8783b */ /* 0x000e6e0000000200 */
[C---:B------:R-:W-:Y:S08]  /*5550*/  HMMA.16816.F32 R4, R196.reuse, R180, R4 ;  /* 0x000000b4c404723c */ /* 0x040ff00000001804 */
[C---:B------:R-:W-:Y:S01]  /*5560*/  HMMA.16816.F32 R8, R196.reuse, R182, R8 ;  /* 0x000000b6c408723c */ /* 0x040fe20000001808 */
[----:B------:R-:W1:Y:S07]  /*5570*/  LDSM.16.M88.4 R180, [R251+0x1800] ;  /* 0x00180000fbb4783b */ /* 0x000e6e0000000200 */
[C---:B-1----:R-:W-:Y:S08]  /*5580*/  HMMA.16816.F32 R12, R196.reuse, R136, R12 ;  /* 0x00000088c40c723c */ /* 0x042ff0000000180c */
[C---:B------:R-:W-:Y:S01]  /*5590*/  HMMA.16816.F32 R16, R196.reuse, R138, R16 ;  /* 0x0000008ac410723c */ /* 0x040fe20000001810 */
[----:B------:R-:W1:Y:S07]  /*55a0*/  LDSM.16.M88.4 R136, [R248+0x12100] ;  /* 0x01210000f888783b */ /* 0x000e6e0000000200 */
[C---:B------:R-:W-:Y:S08]  /*55b0*/  HMMA.16816.F32 R20, R196.reuse, R184, R20 ;  /* 0x000000b8c414723c */ /* 0x040ff00000001814 */
[C---:B------:R-:W-:Y:S01]  /*55c0*/  HMMA.16816.F32 R24, R196.reuse, R186, R24 ;  /* 0x000000bac418723c */ /* 0x040fe20000001818 */
[----:B------:R-:W2:Y:S07]  /*55d0*/  LDSM.16.M88.4 R184, [R248+0x12900] ;  /* 0x01290000f8b8783b */ /* 0x000eae0000000200 */
[C---:B------:R-:W-:Y:S08]  /*55e0*/  HMMA.16816.F32 R28, R196.reuse, R180, R28 ;  /* 0x000000b4c41c723c */ /* 0x040ff0000000181c */
[----:B------:R-:W-:Y:S01]  /*55f0*/  HMMA.16816.F32 R32, R196, R182, R32 ;  /* 0x000000b6c420723c */ /* 0x000fe20000001820 */
[----:B------:R-:W2:Y:S07]  /*5600*/  LDSM.16.M88.4 R180, [R248+0x13100] ;  /* 0x01310000f8b4783b */ /* 0x000eae0000000200 */
[C---:B-1----:R-:W-:Y:S08]  /*5610*/  HMMA.16816.F32 R4, R200.reuse, R136, R4 ;  /* 0x00000088c804723c */ /* 0x042ff00000001804 */
[C---:B------:R-:W-:Y:S01]  /*5620*/  HMMA.16816.F32 R8, R200.reuse, R138, R8 ;  /* 0x0000008ac808723c */ /* 0x040fe20000001808 */
[----:B------:R-:W1:Y:S07]  /*5630*/  LDSM.16.M88.4 R136, [R248+0x13900] ;  /* 0x01390000f888783b */ /* 0x000e6e0000000200 */
[C---:B--2---:R-:W-:Y:S08]  /*5640*/  HMMA.16816.F32 R12, R200.reuse, R184, R12 ;  /* 0x000000b8c80c723c */ /* 0x044ff0000000180c */
[C---:B------:R-:W-:Y:S08]  /*5650*/  HMMA.16816.F32 R16, R200.reuse, R186, R16 ;  /* 0x000000bac810723c */ /* 0x040ff00000001810 */
[C---:B------:R-:W-:Y:S08]  /*5660*/  HMMA.16816.F32 R20, R200.reuse, R180, R20 ;  /* 0x000000b4c814723c */ /* 0x040ff00000001814 */
[C---:B------:R-:W-:Y:S08]  /*5670*/  HMMA.16816.F32 R24, R200.reuse, R182, R24 ;  /* 0x000000b6c818723c */ /* 0x040ff00000001818 */
[C---:B-1----:R-:W-:Y:S08]  /*5680*/  HMMA.16816.F32 R28, R200.reuse, R136, R28 ;  /* 0x00000088c81c723c */ /* 0x042ff0000000181c */
[----:B------:R-:W-:Y:S01]  /*5690*/  HMMA.16816.F32 R32, R200, R138, R32 ;  /* 0x0000008ac820723c */ /* 0x000fe20000001820 */
[----:B------:R1:W-:Y:S05]  /*56a0*/  LDSM.16.M88.4 R136, [R135] ;  /* 0x000000008788783b */ /* 0x0003ea0000000200 */
[----:B---3--:R2:W2:Y:S05]  /*56b0*/  LDSM.16.M88.4 R184, [R2] ;  /* 0x0000000002b8783b */ /* 0x0084aa0000000200 */
[----:B----4-:R4:W2:Y:S05]  /*56c0*/  LDSM.16.M88.4 R180, [R3] ;  /* 0x0000000003b4783b */ /* 0x0108aa0000000200 */
[----:B-1----:R-:W3:Y:S05]  /*56d0*/  LDL R135, [R1+0x28] ;  /* 0x0000280001877983 */ /* 0x002eea0000100800 */
[----:B--2---:R-:W3:Y:S05]  /*56e0*/  LDL R2, [R1+0x1c] ;  /* 0x00001c0001027983 */ /* 0x004eea0000100800 */
[----:B----4-:R-:W4:Y:S01]  /*56f0*/  LDL R3, [R1+0x20] ;  /* 0x0000200001037983 */ /* 0x010f220000100800 */
[C---:B------:R-:W-:Y:S08]  /*5700*/  HMMA.16816.F32 R4, R204.reuse, R184, R4 ;  /* 0x000000b8cc04723c */ /* 0x040ff00000001804 */
[C---:B------:R-:W-:Y:S01]  /*5710*/  HMMA.16816.F32 R8, R204.reuse, R186, R8 ;  /* 0x000000bacc08723c */ /* 0x040fe20000001808 */
[----:B------:R1:W1:Y:S07]  /*5720*/  LDSM.16.M88.4 R184, [R132] ;  /* 0x0000000084b8783b */ /* 0x00026e0000000200 */
[C---:B------:R-:W-:Y:S08]  /*5730*/  HMMA.16816.F32 R12, R204.reuse, R180, R12 ;  /* 0x000000b4cc0c723c */ /* 0x040ff0000000180c */
[C---:B------:R-:W-:Y:S01]  /*5740*/  HMMA.16816.F32 R16, R204.reuse, R182, R16 ;  /* 0x000000b6cc10723c */ /* 0x040fe20000001810 */
[----:B------:R-:W1:Y:S07]  /*5750*/  LDSM.16.M88.4 R180, [R0+0x12100] ;  /* 0x0121000000b4783b */ /* 0x000e6e0000000200 */
[C---:B------:R-:W-:Y:S01]  /*5760*/  HMMA.16816.F32 R20, R204.reuse, R136, R20 ;  /* 0x00000088cc14723c */ /* 0x040fe20000001814 */
[----:B-1----:R-:W3:Y:S05]  /*5770*/  LDL R132, [R1+0x24] ;  /* 0x0000240001847983 */ /* 0x002eea0000100800 */
[----:B------:R-:W-:Y:S02]  /*5780*/  STL [R1+0x124], R205 ;  /* 0x000124cd01007387 */ /* 0x000fe40000100800 */
[C---:B------:R-:W-:Y:S03]  /*5790*/  HMMA.16816.F32 R24, R204.reuse, R138, R24 ;  /* 0x0000008acc18723c */ /* 0x040fe60000001818 */
[----:B------:R-:W1:Y:S05]  /*57a0*/  LDSM.16.M88.4 R136, [R0+0x12900] ;  /* 0x012900000088783b */ /* 0x000e6a0000000200 */
[----:B------:R-:W-:Y:S01]  /*57b0*/  STL [R1+0x120], R206 ;  /* 0x000120ce01007387 */ /* 0x000fe20000100800 */
[C---:B------:R-:W-:Y:S04]  /*57c0*/  HMMA.16816.F32 R28, R204.reuse, R184, R28 ;  /* 0x000000b8cc1c723c */ /* 0x040fe8000000181c */
[----:B------:R-:W-:Y:S04]  /*57d0*/  STL [R1+0x11c], R207 ;  /* 0x00011ccf01007387 */ /* 0x000fe80000100800 */
[----:B------:R-:W-:Y:S01]  /*57e0*/  HMMA.16816.F32 R32, R204, R186, R32 ;  /* 0x000000bacc20723c */ /* 0x000fe20000001820 */
[----:B------:R-:W1:Y:S05]  /*57f0*/  LDSM.16.M88.4 R184, [R0+0x13100] ;  /* 0x0131000000b8783b */ /* 0x000e6a0000000200 */
[----:B------:R-:W3:Y:S02]  /*5800*/  LDL R172, [R1+0x6c] ;  /* 0x00006c0001ac7983 */ /* 0x000ee40000100800 */
[C---:B------:R-:W-:Y:S03]  /*5810*/  HMMA.16816.F32 R4, R208.reuse, R180, R4 ;  /* 0x000000b4d004723c */ /* 0x040fe60000001804 */
[----:B------:R-:W3:Y:S05]  /*5820*/  LDL R179, [R1+0x60] ;  /* 0x0000600001b37983 */ /* 0x000eea0000100800 */
[C---:B------:R-:W-:Y:S01]  /*5830*/  HMMA.16816.F32 R8, R208.reuse, R182, R8 ;  /* 0x000000b6d008723c */ /* 0x040fe20000001808 */
[----:B------:R-:W1:Y:S05]  /*5840*/  LDSM.16.M88.4 R180, [R0+0x13900] ;  /* 0x0139000000b4783b */ /* 0x000e6a0000000200 */
[----:B------:R-:W3:Y:S02]  /*5850*/  LDL R174, [R1+0x68] ;  /* 0x0000680001ae7983 */ /* 0x000ee40000100800 */
[C---:B-1----:R-:W-:Y:S03]  /*5860*/  HMMA.16816.F32 R12, R208.reuse, R136, R12 ;  /* 0x00000088d00c723c */ /* 0x042fe6000000180c */
[----:B------:R-:W3:Y:S05]  /*5870*/  LDL R175, [R1+0x5c] ;  /* 0x00005c0001af7983 */ /* 0x000eea0000100800 */
[----:B------:R-:W3:Y:S01]  /*5880*/  LDL R173, [R1+0x58] ;  /* 0x0000580001ad7983 */ /* 0x000ee20000100800 */
[C---:B------:R-:W-:Y:S04]  /*5890*/  HMMA.16816.F32 R16, R208.reuse, R138, R16 ;  /* 0x0000008ad010723c */ /* 0x040fe80000001810 */
[----:B------:R-:W1:Y:S04]  /*58a0*/  LDSM.16.M88.4 R136, [R251+0x2000] ;  /* 0x00200000fb88783b */ /* 0x000e680000000200 */
[C---:B------:R-:W-:Y:S08]  /*58b0*/  HMMA.16816.F32 R20, R208.reuse, R184, R20 ;  /* 0x000000b8d014723c */ /* 0x040ff00000001814 */
[C---:B------:R-:W-:Y:S01]  /*58c0*/  HMMA.16816.F32 R24, R208.reuse, R186, R24 ;  /* 0x000000bad018723c */ /* 0x040fe20000001818 */
[----:B------:R-:W1:Y:S07]  /*58d0*/  LDSM.16.M88.4 R184, [R251+0x2800] ;  /* 0x00280000fbb8783b */ /* 0x000e6e0000000200 */
[C---:B------:R-:W-:Y:S08]  /*58e0*/  HMMA.16816.F32 R28, R208.reuse, R180, R28 ;  /* 0x000000b4d01c723c */ /* 0x040ff0000000181c */
[----:B------:R-:W-:Y:S01]  /*58f0*/  HMMA.16816.F32 R32, R208, R182, R32 ;  /* 0x000000b6d020723c */ /* 0x000fe20000001820 */
[----:B------:R-:W1:Y:S07]  /*5900*/  LDSM.16.M88.4 R180, [R251+0x3000] ;  /* 0x00300000fbb4783b */ /* 0x000e6e0000000200 */
[C---:B-1----:R-:W-:Y:S08]  /*5910*/  HMMA.16816.F32 R4, R212.reuse, R136, R4 ;  /* 0x00000088d404723c */ /* 0x042ff00000001804 */
[C---:B------:R-:W-:Y:S01]  /*5920*/  HMMA.16816.F32 R8, R212.reuse, R138, R8 ;  /* 0x0000008ad408723c */ /* 0x040fe20000001808 */
[----:B------:R-:W1:Y:S07]  /*5930*/  LDSM.16.M88.4 R136, [R251+0x3800] ;  /* 0x00380000fb88783b */ /* 0x000e6e0000000200 */
[C---:B------:R-:W-:Y:S08]  /*5940*/  HMMA.16816.F32 R12, R212.reuse, R184, R12 ;  /* 0x000000b8d40c723c */ /* 0x040ff0000000180c */
[C---:B------:R-:W-:Y:S01]  /*5950*/  HMMA.16816.F32 R16, R212.reuse, R186, R16 ;  /* 0x000000bad410723c */ /* 0x040fe20000001810 */
[----:B------:R-:W1:Y:S07]  /*5960*/  LDSM.16.M88.4 R184, [R248+0x14100] ;  /* 0x01410000f8b8783b */ /* 0x000e6e0000000200 */
[C---:B------:R-:W-:Y:S08]  /*5970*/  HMMA.16816.F32 R20, R212.reuse, R180, R20 ;  /* 0x000000b4d414723c */ /* 0x040ff00000001814 */
[C---:B------:R-:W-:Y:S01]  /*5980*/  HMMA.16816.F32 R24, R212.reuse, R182, R24 ;  /* 0x000000b6d418723c */ /* 0x040fe20000001818 */
[----:B------:R-:W1:Y:S07]  /*5990*/  LDSM.16.M88.4 R180, [R248+0x14900] ;  /* 0x01490000f8b4783b */ /* 0x000e6e0000000200 */
[C---:B-1----:R-:W-:Y:S08]  /*59a0*/  HMMA.16816.F32 R28, R212.reuse, R136, R28 ;  /* 0x00000088d41c723c */ /* 0x042ff0000000181c */
[----:B------:R-:W-:Y:S01]  /*59b0*/  HMMA.16816.F32 R32, R212, R138, R32 ;  /* 0x0000008ad420723c */ /* 0x000fe20000001820 */
[----:B------:R-:W1:Y:S07]  /*59c0*/  LDSM.16.M88.4 R136, [R248+0x15100] ;  /* 0x01510000f888783b */ /* 0x000e6e0000000200 */
[C---:B------:R-:W-:Y:S08]  /*59d0*/  HMMA.16816.F32 R4, R216.reuse, R184, R4 ;  /* 0x000000b8d804723c */ /* 0x040ff00000001804 */
[C---:B------:R-:W-:Y:S01]  /*59e0*/  HMMA.16816.F32 R8, R216.reuse, R186, R8 ;  /* 0x000000bad808723c */ /* 0x040fe20000001808 */
[----:B------:R-:W1:Y:S07]  /*59f0*/  LDSM.16.M88.4 R184, [R248+0x15900] ;  /* 0x01590000f8b8783b */ /* 0x000e6e0000000200 */
[C---:B------:R-:W-:Y:S08]  /*5a00*/  HMMA.16816.F32 R12, R216.reuse, R180, R12 ;  /* 0x000000b4d80c723c */ /* 0x040ff0000000180c */
[C---:B------:R-:W-:Y:S08]  /*5a10*/  HMMA.16816.F32 R16, R216.reuse, R182, R16 ;  /* 0x000000b6d810723c */ /* 0x040ff00000001810 */
[C---:B-1----:R-:W-:Y:S08]  /*5a20*/  HMMA.16816.F32 R20, R216.reuse, R136, R20 ;  /* 0x00000088d814723c */ /* 0x042ff00000001814 */
[C---:B------:R-:W-:Y:S08]  /*5a30*/  HMMA.16816.F32 R24, R216.reuse, R138, R24 ;  /* 0x0000008ad818723c */ /* 0x040ff00000001818 */
[C---:B------:R-:W-:Y:S08]  /*5a40*/  HMMA.16816.F32 R28, R216.reuse, R184, R28 ;  /* 0x000000b8d81c723c */ /* 0x040ff0000000181c */
[----:B------:R-:W-:Y:S01]  /*5a50*/  HMMA.16816.F32 R32, R216, R186, R32 ;  /* 0x000000bad820723c */ /* 0x000fe20000001820 */
[----:B---3--:R1:W3:Y:S05]  /*5a60*/  LDSM.16.M88.4 R180, [R135] ;  /* 0x0000000087b4783b */ /* 0x0082ea0000000200 */
[----:B----4-:R4:W-:Y:S05]  /*5a70*/  LDSM.16.M88.4 R184, [R3] ;  /* 0x0000000003b8783b */ /* 0x0109ea0000000200 */
[----:B-1----:R-:W2:Y:S05]  /*5a80*/  LDL R135, [R1+0x18] ;  /* 0x0000180001877983 */ /* 0x002eaa0000100800 */
[----:B----4-:R-:W4:Y:S01]  /*5a90*/  LDL R3, [R1+0x10] ;  /* 0x0000100001037983 */ /* 0x010f220000100800 */
[C---:B---3--:R-:W-:Y:S08]  /*5aa0*/  HMMA.16816.F32 R4, R220.reuse, R180, R4 ;  /* 0x000000b4dc04723c */ /* 0x048ff00000001804 */
[C---:B------:R-:W-:Y:S01]  /*5ab0*/  HMMA.16816.F32 R8, R220.reuse, R182, R8 ;  /* 0x000000b6dc08723c */ /* 0x040fe20000001808 */
[----:B------:R1:W-:Y:S05]  /*5ac0*/  LDSM.16.M88.4 R180, [R2] ;  /* 0x0000000002b4783b */ /* 0x0003ea0000000200 */
[----:B------:R3:W3:Y:S05]  /*5ad0*/  LDSM.16.M88.4 R136, [R132] ;  /* 0x000000008488783b */ /* 0x0006ea0000000200 */
[----:B-1----:R-:W4:Y:S05]  /*5ae0*/  LDL R2, [R1+0xc] ;  /* 0x00000c0001027983 */ /* 0x002f2a0000100800 */
[----:B---3--:R-:W3:Y:S01]  /*5af0*/  LDL R132, [R1+0x14] ;  /* 0x0000140001847983 */ /* 0x008ee20000100800 */
[C---:B------:R-:W-:Y:S08]  /*5b00*/  HMMA.16816.F32 R12, R220.reuse, R136, R12 ;  /* 0x00000088dc0c723c */ /* 0x040ff0000000180c */
[C---:B------:R-:W-:Y:S01]  /*5b10*/  HMMA.16816.F32 R16, R220.reuse, R138, R16 ;  /* 0x0000008adc10723c */ /* 0x040fe20000001810 */
[----:B------:R-:W1:Y:S07]  /*5b20*/  LDSM.16.M88.4 R136, [R0+0x14100] ;  /* 0x014100000088783b */ /* 0x000e6e0000000200 */
        /* <DEDUP_REMOVED lines=32> */
[----:B------:R-:W2:Y:S07]  /*5d30*/  LDSM.16.M88.4 R180, [R248+0x17900] ;  /* 0x01790000f8b4783b */ /* 0x000eae0000000200 */
[C---:B-1----:R-:W-:Y:S08]  /*5d40*/  HMMA.16816.F32 R12, R232.reuse, R136, R12 ;  /* 0x00000088e80c723c */ /* 0x042ff0000000180c */
[C---:B------:R-:W-:Y:S08]  /*5d50*/  HMMA.16816.F32 R16, R232.reuse, R138, R16 ;  /* 0x0000008ae810723c */ /* 0x040ff00000001810 */
[C---:B------:R-:W-:Y:S08]  /*5d60*/  HMMA.16816.F32 R20, R232.reuse, R184, R20 ;  /* 0x000000b8e814723c */ /* 0x040ff00000001814 */
[C---:B------:R-:W-:Y:S08]  /*5d70*/  HMMA.16816.F32 R24, R232.reuse, R186, R24 ;  /* 0x000000bae818723c */ /* 0x040ff00000001818 */
[C---:B--2---:R-:W-:Y:S01]  /*5d80*/  HMMA.16816.F32 R28, R232.reuse, R180, R28 ;  /* 0x000000b4e81c723c */ /* 0x044fe2000000181c */
[----:B------:R-:W1:Y:S07]  /*5d90*/  LDSM.16.M88.4 R136, [R135] ;  /* 0x000000008788783b */ /* 0x000e6e0000000200 */
[----:B------:R-:W-:Y:S01]  /*5da0*/  HMMA.16816.F32 R32, R232, R182, R32 ;  /* 0x000000b6e820723c */ /* 0x000fe20000001820 */
[----:B----4-:R-:W-:Y:S07]  /*5db0*/  LDSM.16.M88.4 R180, [R3] ;  /* 0x0000000003b4783b */ /* 0x010fee0000000200 */
[C---:B-1----:R-:W-:Y:S08]  /*5dc0*/  HMMA.16816.F32 R4, R236.reuse, R136, R4 ;  /* 0x00000088ec04723c */ /* 0x042ff00000001804 */
[C---:B------:R-:W-:Y:S01]  /*5dd0*/  HMMA.16816.F32 R8, R236.reuse, R138, R8 ;  /* 0x0000008aec08723c */ /* 0x040fe20000001808 */
[----:B------:R-:W-:Y:S05]  /*5de0*/  LDSM.16.M88.4 R136, [R2] ;  /* 0x000000000288783b */ /* 0x000fea0000000200 */
[----:B---3--:R-:W1:Y:S02]  /*5df0*/  LDSM.16.M88.4 R184, [R132] ;  /* 0x0000000084b8783b */ /* 0x008e640000000200 */
        /* <DEDUP_REMOVED lines=8> */
[----:B------:R-:W3:Y:S07]  /*5e80*/  LDSM.16.M88.4 R136, [R0+0x17100] ;  /* 0x017100000088783b */ /* 0x000eee0000000200 */
[C---:B-1----:R-:W-:Y:S08]  /*5e90*/  HMMA.16816.F32 R4, R240.reuse, R184, R4 ;  /* 0x000000b8f004723c */ /* 0x042ff00000001804 */
[C---:B------:R-:W-:Y:S01]  /*5ea0*/  HMMA.16816.F32 R8, R240.reuse, R186, R8 ;  /* 0x000000baf008723c */ /* 0x040fe20000001808 */
[----:B------:R-:W1:Y:S07]  /*5eb0*/  LDSM.16.M88.4 R184, [R0+0x17900] ;  /* 0x0179000000b8783b */ /* 0x000e6e0000000200 */
[C---:B--2---:R-:W-:Y:S08]  /*5ec0*/  HMMA.16816.F32 R12, R240.reuse, R180, R12 ;  /* 0x000000b4f00c723c */ /* 0x044ff0000000180c */
[C---:B------:R-:W-:Y:S01]  /*5ed0*/  HMMA.16816.F32 R16, R240.reuse, R182, R16 ;  /* 0x000000b6f010723c */ /* 0x040fe20000001810 */
[----:B------:R-:W2:Y:S07]  /*5ee0*/  LDSM.16.M88.4 R180, [R251+0x6000] ;  /* 0x00600000fbb4783b */ /* 0x000eae0000000200 */
[C---:B---3--:R-:W-:Y:S08]  /*5ef0*/  HMMA.16816.F32 R20, R240.reuse, R136, R20 ;  /* 0x00000088f014723c */ /* 0x048ff00000001814 */
[C---:B------:R-:W-:Y:S01]  /*5f00*/  HMMA.16816.F32 R24, R240.reuse, R138, R24 ;  /* 0x0000008af018723c */ /* 0x040fe20000001818 */
[----:B------:R-:W3:Y:S07]  /*5f10*/  LDSM.16.M88.4 R136, [R251+0x6800] ;  /* 0x00680000fb88783b */ /* 0x000eee0000000200 */
[C---:B-1----:R-:W-:Y:S08]  /*5f20*/  HMMA.16816.F32 R28, R240.reuse, R184, R28 ;  /* 0x000000b8f01c723c */ /* 0x042ff0000000181c */
[----:B------:R-:W-:Y:S08]  /*5f30*/  HMMA.16816.F32 R32, R240, R186, R32 ;  /* 0x000000baf020723c */ /* 0x000ff00000001820 */
[C---:B--2---:R-:W-:Y:S08]  /*5f40*/  HMMA.16816.F32 R4, R244.reuse, R180, R4 ;  /* 0x000000b4f404723c */ /* 0x044ff00000001804 */
[C---:B------:R-:W-:Y:S08]  /*5f50*/  HMMA.16816.F32 R8, R244.reuse, R182, R8 ;  /* 0x000000b6f408723c */ /* 0x040ff00000001808 */
[C---:B---3--:R-:W-:Y:S08]  /*5f60*/  HMMA.16816.F32 R12, R244.reuse, R136, R12 ;  /* 0x00000088f40c723c */ /* 0x048ff0000000180c */
[C---:B------:R-:W-:Y:S04]  /*5f70*/  HMMA.16816.F32 R16, R244.reuse, R138, R16 ;  /* 0x0000008af410723c */ /* 0x040fe80000001810 */
[----:B------:R-:W-:Y:S02]  /*5f80*/  FMUL.FTZ R4, R4, c[0x0][0x320] ;  /* 0x0000c80004047a20 */ /* 0x000fe40000410000 */
[----:B------:R-:W-:Y:S02]  /*5f90*/  FMUL.FTZ R5, R5, c[0x0][0x320] ;  /* 0x0000c80005057a20 */ /* 0x000fe40000410000 */
[----:B------:R-:W-:Y:S01]  /*5fa0*/  FMUL.FTZ R6, R6, c[0x0][0x320] ;  /* 0x0000c80006067a20 */ /* 0x000fe20000410000 */
[----:B------:R-:W1:Y:S03]  /*5fb0*/  MUFU.TANH R183, R4 ;  /* 0x0000000400b77308 */ /* 0x000e660000002400 */
[----:B------:R-:W-:Y:S02]  /*5fc0*/  FMUL.FTZ R7, R7, c[0x0][0x320] ;  /* 0x0000c80007077a20 */ /* 0x000fe40000410000 */
[----:B------:R-:W-:Y:S02]  /*5fd0*/  FMUL.FTZ R8, R8, c[0x0][0x320] ;  /* 0x0000c80008087a20 */ /* 0x000fe40000410000 */
[----:B------:R-:W-:Y:S02]  /*5fe0*/  FMUL.FTZ R9, R9, c[0x0][0x320] ;  /* 0x0000c80009097a20 */ /* 0x000fe40000410000 */
[----:B------:R-:W-:Y:S01]  /*5ff0*/  FMUL.FTZ R10, R10, c[0x0][0x320] ;  /* 0x0000c8000a0a7a20 */ /* 0x000fe20000410000 */
[----:B------:R-:W2:Y:S01]  /*6000*/  MUFU.TANH R182, R5 ;  /* 0x0000000500b67308 */ /* 0x000ea20000002400 */
[----:B------:R-:W-:Y:S02]  /*6010*/  FMUL.FTZ R11, R11, c[0x0][0x320] ;  /* 0x0000c8000b0b7a20 */ /* 0x000fe40000410000 */
[----:B------:R-:W-:Y:S02]  /*6020*/  FMUL.FTZ R12, R12, c[0x0][0x320] ;  /* 0x0000c8000c0c7a20 */ /* 0x000fe40000410000 */
[----:B------:R-:W-:Y:S02]  /*6030*/  FMUL.FTZ R18, R18, c[0x0][0x320] ;  /* 0x0000c80012127a20 */ /* 0x000fe40000410000 */
[----:B------:R-:W-:Y:S02]  /*6040*/  FMUL.FTZ R19, R19, c[0x0][0x320] ;  /* 0x0000c80013137a20 */ /* 0x000fe40000410000 */
[----:B------:R-:W-:Y:S01]  /*6050*/  FMUL.FTZ R17, R17, c[0x0][0x320] ;  /* 0x0000c80011117a20 */ /* 0x000fe20000410000 */
[----:B------:R-:W3:Y:S01]  /*6060*/  MUFU.TANH R186, R6 ;  /* 0x0000000600ba7308 */ /* 0x000ee20000002400 */
[----:B------:R-:W-:Y:S02]  /*6070*/  FMUL.FTZ R13, R13, c[0x0][0x320] ;  /* 0x0000c8000d0d7a20 */ /* 0x000fe40000410000 */
[----:B------:R-:W-:Y:S01]  /*6080*/  FMUL.FTZ R16, R16, c[0x0][0x320] ;  /* 0x0000c80010107a20 */ /* 0x000fe20000410000 */
[----:B-1----:R-:W-:Y:S01]  /*6090*/  FMNMX.FTZ R0, R183, R133, !PT ;  /* 0x00000085b7007209 */ /* 0x002fe20007810000 */
[----:B------:R-:W-:Y:S02]  /*60a0*/  FMUL.FTZ R14, R14, c[0x0][0x320] ;  /* 0x0000c8000e0e7a20 */ /* 0x000fe40000410000 */
[----:B------:R-:W-:Y:S03]  /*60b0*/  FMUL.FTZ R15, R15, c[0x0][0x320] ;  /* 0x0000c8000f0f7a20 */ /* 0x000fe60000410000 */
[----:B------:R1:W4:Y:S01]  /*60c0*/  MUFU.TANH R187, R7 ;  /* 0x0000000700bb7308 */ /* 0x0003220000002400 */
[----:B--2---:R-:W-:Y:S09]  /*60d0*/  FMNMX.FTZ R0, R182, R0, !PT ;  /* 0x00000000b6007209 */ /* 0x004ff20007810000 */
[----:B------:R-:W-:Y:S01]  /*60e0*/  MUFU.TANH R206, R18 ;  /* 0x0000001200ce7308 */ /* 0x000fe20000002400 */
[----:B---3--:R-:W-:Y:S09]  /*60f0*/  FMNMX.FTZ R2, R186, R134, !PT ;  /* 0x00000086ba027209 */ /* 0x008ff20007810000 */
[----:B------:R2:W-:Y:S01]  /*6100*/  MUFU.TANH R207, R19 ;  /* 0x0000001300cf7308 */ /* 0x0005e20000002400 */
[----:B-1----:R-:W1:Y:S01]  /*6110*/  LDSM.16.M88.4 R4, [R251+0x7000] ;  /* 0x00700000fb04783b */ /* 0x002e620000000200 */
[----:B----4-:R-:W-:Y:S08]  /*6120*/  FMNMX.FTZ R2, R187, R2, !PT ;  /* 0x00000002bb027209 */ /* 0x010ff00007810000 */
[----:B------:R-:W-:Y:S10]  /*6130*/  MUFU.TANH R205, R15 ;  /* 0x0000000f00cd7308 */ /* 0x000ff40000002400 */
[----:B------:R3:W-:Y:S01]  /*6140*/  MUFU.TANH R139, R17 ;  /* 0x00000011008b7308 */ /* 0x0007e20000002400 */
[----:B--2---:R-:W2:Y:S09]  /*6150*/  LDL.64 R18, [R1+0x90] ;  /* 0x0000900001127983 */ /* 0x004eb20000100a00 */
[----:B------:R-:W4:Y:S10]  /*6160*/  MUFU.TANH R181, R8 ;  /* 0x0000000800b57308 */ /* 0x000f340000002400 */
[----:B------:R-:W4:Y:S01]  /*6170*/  MUFU.TANH R180, R9 ;  /* 0x0000000900b47308 */ /* 0x000f220000002400 */
[C---:B-1----:R-:W-:Y:S01]  /*6180*/  HMMA.16816.F32 R20, R244.reuse, R4, R20 ;  /* 0x00000004f414723c */ /* 0x042fe20000001814 */
[----:B---3--:R-:W3:Y:S08]  /*6190*/  LDL R17, [R1+0x64] ;  /* 0x0000640001117983 */ /* 0x008ef00000100800 */
[----:B------:R-:W1:Y:S03]  /*61a0*/  MUFU.TANH R184, R10 ;  /* 0x0000000a00b87308 */ /* 0x000e660000002400 */
[----:B------:R-:W-:Y:S01]  /*61b0*/  @P0 IMAD.WIDE.U32 R4, R130, c[0x0][0x1e0], RZ ;  /* 0x0000780082040a25 */ /* 0x000fe200078e00ff */
[C---:B------:R-:W-:Y:S03]  /*61c0*/  HMMA.16816.F32 R24, R244.reuse, R6, R24 ;  /* 0x00000006f418723c */ /* 0x040fe60000001818 */
[----:B----4-:R-:W-:Y:S03]  /*61d0*/  FMNMX.FTZ R0, R181, R0, !PT ;  /* 0x00000000b5007209 */ /* 0x010fe60007810000 */
[----:B------:R4:W4:Y:S01]  /*61e0*/  MUFU.TANH R185, R11 ;  /* 0x0000000b00b97308 */ /* 0x0009220000002400 */
[----:B------:R-:W-:Y:S05]  /*61f0*/  FMNMX.FTZ R0, R180, R0, !PT ;  /* 0x00000000b4007209 */ /* 0x000fea0007810000 */
[----:B------:R-:W-:Y:S02]  /*6200*/  FMUL.FTZ R22, R22, c[0x0][0x320] ;  /* 0x0000c80016167a20 */ /* 0x000fe40000410000 */
[----:B------:R-:W-:Y:S02]  /*6210*/  FMUL.FTZ R23, R23, c[0x0][0x320] ;  /* 0x0000c80017177a20 */ /* 0x000fe40000410000 */
[----:B------:R-:W4:Y:S01]  /*6220*/  MUFU.TANH R190, R12 ;  /* 0x0000000c00be7308 */ /* 0x000f220000002400 */
[----:B------:R-:W-:Y:S02]  /*6230*/  FMUL.FTZ R20, R20, c[0x0][0x320] ;  /* 0x0000c80014147a20 */ /* 0x000fe40000410000 */
[----:B------:R-:W-:Y:S01]  /*6240*/  FMUL.FTZ R21, R21, c[0x0][0x320] ;  /* 0x0000c80015157a20 */ /* 0x000fe20000410000 */
[----:B-1----:R-:W-:Y:S04]  /*6250*/  FMNMX.FTZ R2, R184, R2, !PT ;  /* 0x00000002b8027209 */ /* 0x002fe80007810000 */
[----:B------:R-:W-:Y:S02]  /*6260*/  FMUL.FTZ R24, R24, c[0x0][0x320] ;  /* 0x0000c80018187a20 */ /* 0x000fe40000410000 */
[----:B------:R-:W-:Y:S02]  /*6270*/  FMUL.FTZ R25, R25, c[0x0][0x320] ;  /* 0x0000c80019197a20 */ /* 0x000fe40000410000 */
[----:B------:R-:W-:Y:S01]  /*6280*/  FMUL.FTZ R26, R26, c[0x0][0x320] ;  /* 0x0000c8001a1a7a20 */ /* 0x000fe20000410000 */
[----:B------:R-:W-:Y:S01]  /*6290*/  MUFU.TANH R196, R22 ;  /* 0x0000001600c47308 */ /* 0x000fe20000002400 */
[----:B------:R-:W-:Y:S01]  /*62a0*/  FMUL.FTZ R27, R27, c[0x0][0x320] ;  /* 0x0000c8001b1b7a20 */ /* 0x000fe20000410000 */
[----:B----4-:R-:W1:Y:S01]  /*62b0*/  LDSM.16.M88.4 R8, [R251+0x7800] ;  /* 0x00780000fb08783b */ /* 0x010e620000000200 */
[----:B------:R-:W-:Y:S04]  /*62c0*/  DEPBAR.LE SB0, 0x0 ;  /* 0x000080000000791a */ /* 0x000fe80000000000 */
[----:B------:R-:W-:Y:S03]  /*62d0*/  FMNMX.FTZ R2, R185, R2, !PT ;  /* 0x00000002b9027209 */ /* 0x000fe60007810000 */
[----:B------:R4:W-:Y:S01]  /*62e0*/  MUFU.TANH R197, R23 ;  /* 0x0000001700c57308 */ /* 0x0009e20000002400 */
[----:B------:R-:W-:Y:S01]  /*62f0*/  BAR.SYNC.DEFER_BLOCKING 0x0 ;  /* 0x0000000000007b1d */ /* 0x000fe20000010000 */
[----:B------:R-:W-:Y:S01]  /*6300*/  FMNMX.FTZ R0, R190, R0, !PT ;  /* 0x00000000be007209 */ /* 0x000fe20007810000 */
[C---:B-1----:R-:W-:Y:S04]  /*6310*/  HMMA.16816.F32 R28, R244.reuse, R8, R28 ;  /* 0x00000008f41c723c */ /* 0x042fe8000000181c */
[----:B----4-:R-:W4:Y:S03]  /*6320*/  LDL.64 R22, [R1+0xa0] ;  /* 0x0000a00001167983 */ /* 0x010f260000100a00 */
[----:B------:R-:W1:Y:S02]  /*6330*/  MUFU.TANH R189, R13 ;  /* 0x0000000d00bd7308 */ /* 0x000e640000002400 */
[----:B------:R-:W-:Y:S01]  /*6340*/  STL [R1+0x4c], R130 ;  /* 0x00004c8201007387 */ /* 0x000fe20000100800 */
[----:B------:R-:W-:Y:S07]  /*6350*/  HMMA.16816.F32 R32, R244, R10, R32 ;  /* 0x0000000af420723c */ /* 0x000fee0000001820 */
[----:B------:R-:W1:Y:S10]  /*6360*/  MUFU.TANH R188, R16 ;  /* 0x0000001000bc7308 */ /* 0x000e740000002400 */
[----:B------:R-:W1:Y:S01]  /*6370*/  MUFU.TANH R200, R20 ;  /* 0x0000001400c87308 */ /* 0x000e620000002400 */
[----:B------:R-:W-:Y:S01]  /*6380*/  FMUL.FTZ R28, R28, c[0x0][0x320] ;  /* 0x0000c8001c1c7a20 */ /* 0x000fe20000410000 */
[----:B-1----:R-:W-:Y:S01]  /*6390*/  FMNMX.FTZ R0, R189, R0, !PT ;  /* 0x00000000bd007209 */ /* 0x002fe20007810000 */
[----:B------:R-:W-:Y:S02]  /*63a0*/  FMUL.FTZ R29, R29, c[0x0][0x320] ;  /* 0x0000c8001d1d7a20 */ /* 0x000fe40000410000 */
[----:B------:R-:W-:Y:S02]  /*63b0*/  FMUL.FTZ R30, R30, c[0x0][0x320] ;  /* 0x0000c8001e1e7a20 */ /* 0x000fe40000410000 */
[----:B------:R-:W-:Y:S03]  /*63c0*/  FMUL.FTZ R31, R31, c[0x0][0x320] ;  /* 0x0000c8001f1f7a20 */ /* 0x000fe60000410000 */
[----:B------:R-:W1:Y:S01]  /*63d0*/  MUFU.TANH R201, R21 ;  /* 0x0000001500c97308 */ /* 0x000e620000002400 */
[----:B------:R-:W-:Y:S02]  /*63e0*/  FMUL.FTZ R32, R32, c[0x0][0x320] ;  /* 0x0000c80020207a20 */ /* 0x000fe40000410000 */
[----:B------:R-:W-:Y:S01]  /*63f0*/  FMUL.FTZ R33, R33, c[0x0][0x320] ;  /* 0x0000c80021217a20 */ /* 0x000fe20000410000 */
[----:B------:R-:W-:Y:S01]  /*6400*/  FMNMX.FTZ R0, R188, R0, !PT ;  /* 0x00000000bc007209 */ /* 0x000fe20007810000 */
[----:B------:R-:W-:Y:S03]  /*6410*/  FMUL.FTZ R34, R34, c[0x0][0x320] ;  /* 0x0000c80022227a20 */ /* 0x000fe60000410000 */
[----:B------:R-:W-:Y:S02]  /*6420*/  FMNMX.FTZ R0, R139, R0, !PT ;  /* 0x000000008b007209 */ /* 0x000fe40007810000 */
[----:B------:R-:W1:Y:S02]  /*6430*/  MUFU.TANH R202, R24 ;  /* 0x0000001800ca7308 */ /* 0x000e640000002400 */
[----:B------:R-:W-:Y:S02]  /*6440*/  FMNMX.FTZ R0, R200, R0, !PT ;  /* 0x00000000c8007209 */ /* 0x000fe40007810000 */
[----:B------:R-:W-:Y:S06]  /*6450*/  MOV R20, c[0x0][0x1e0] ;  /* 0x0000780000147a02 */ /* 0x000fec0000000f00 */
[----:B------:R-:W1:Y:S01]  /*6460*/  MUFU.TANH R191, R14 ;  /* 0x0000000e00bf7308 */ /* 0x000e620000002400 */
[----:B------:R-:W-:Y:S02]  /*6470*/  SHF.L.U32 R20, R20, 0x5, RZ ;  /* 0x0000000514147819 */ /* 0x000fe400000006ff */
[----:B-1----:R-:W-:Y:S02]  /*6480*/  FMNMX.FTZ R0, R201, R0, !PT ;  /* 0x00000000c9007209 */ /* 0x002fe40007810000 */
[----:B------:R-:W-:Y:S05]  /*6490*/  MOV R21, 0x5 ;  /* 0x0000000500157802 */ /* 0x000fea0000000f00 */
[----:B------:R-:W1:Y:S01]  /*64a0*/  MUFU.TANH R203, R25 ;  /* 0x0000001900cb7308 */ /* 0x000e620000002400 */
[----:B------:R-:W-:Y:S01]  /*64b0*/  FMNMX.FTZ R3, R202, R0, !PT ;  /* 0x00000000ca037209 */ /* 0x000fe20007810000 */
[----:B------:R-:W-:Y:S08]  /*64c0*/  FMUL.FTZ R0, R35, c[0x0][0x320] ;  /* 0x0000c80023007a20 */ /* 0x000ff00000410000 */
[----:B------:R-:W1:Y:S01]  /*64d0*/  MUFU.TANH R192, R28 ;  /* 0x0000001c00c07308 */ /* 0x000e620000002400 */
[----:B------:R-:W-:Y:S04]  /*64e0*/  FMNMX.FTZ R2, R191, R2, !PT ;  /* 0x00000002bf027209 */ /* 0x000fe80007810000 */
[----:B------:R-:W-:Y:S05]  /*64f0*/  FMNMX.FTZ R2, R205, R2, !PT ;  /* 0x00000002cd027209 */ /* 0x000fea0007810000 */
[----:B------:R1:W-:Y:S01]  /*6500*/  MUFU.TANH R135, R0 ;  /* 0x0000000000877308 */ /* 0x0003e20000002400 */
[----:B------:R-:W-:Y:S02]  /*6510*/  FMNMX.FTZ R2, R206, R2, !PT ;  /* 0x00000002ce027209 */ /* 0x000fe40007810000 */
[----:B-1----:R-:W-:Y:S02]  /*6520*/  FMNMX.FTZ R3, R203, R3, !PT ;  /* 0x00000003cb037209 */ /* 0x002fe40007810000 */
[----:B------:R-:W-:Y:S05]  /*6530*/  FMNMX.FTZ R2, R207, R2, !PT ;  /* 0x00000002cf027209 */ /* 0x000fea0007810000 */
[----:B------:R-:W1:Y:S01]  /*6540*/  MUFU.TANH R198, R26 ;  /* 0x0000001a00c67308 */ /* 0x000e620000002400 */
[----:B------:R-:W-:Y:S02]  /*6550*/  FMNMX.FTZ R2, R196, R2, !PT ;  /* 0x00000002c4027209 */ /* 0x000fe40007810000 */
[----:B------:R-:W-:Y:S07]  /*6560*/  FMNMX.FTZ R3, R192, R3, !PT ;  /* 0x00000003c0037209 */ /* 0x000fee0007810000 */
[----:B------:R-:W1:Y:S01]  /*6570*/  MUFU.TANH R193, R29 ;  /* 0x0000001d00c17308 */ /* 0x000e620000002400 */
[----:B------:R-:W-:Y:S09]  /*6580*/  FMNMX.FTZ R0, R197, R2, !PT ;  /* 0x00000002c5007209 */ /* 0x000ff20007810000 */
[----:B------:R-:W1:Y:S02]  /*6590*/  MUFU.TANH R199, R27 ;  /* 0x0000001b00c77308 */ /* 0x000e640000002400 */
[----:B-1----:R-:W-:Y:S08]  /*65a0*/  FMNMX.FTZ R0, R198, R0, !PT ;  /* 0x00000000c6007209 */ /* 0x002ff00007810000 */
[----:B------:R-:W1:Y:S01]  /*65b0*/  MUFU.TANH R194, R32 ;  /* 0x0000002000c27308 */ /* 0x000e620000002400 */
[----:B------:R-:W-:Y:S09]  /*65c0*/  FMNMX.FTZ R3, R193, R3, !PT ;  /* 0x00000003c1037209 */ /* 0x000ff20007810000 */
[----:B------:R-:W1:Y:S01]  /*65d0*/  MUFU.TANH R176, R30 ;  /* 0x0000001e00b07308 */ /* 0x000e620000002400 */
[----:B------:R-:W-:Y:S09]  /*65e0*/  FMNMX.FTZ R0, R199, R0, !PT ;  /* 0x00000000c7007209 */ /* 0x000ff20007810000 */
[----:B------:R-:W1:Y:S02]  /*65f0*/  MUFU.TANH R195, R33 ;  /* 0x0000002100c37308 */ /* 0x000e640000002400 */
[----:B-1----:R-:W-:Y:S08]  /*6600*/  FMNMX.FTZ R3, R194, R3, !PT ;  /* 0x00000003c2037209 */ /* 0x002ff00007810000 */
[----:B------:R-:W1:Y:S01]  /*6610*/  MUFU.TANH R177, R31 ;  /* 0x0000001f00b17308 */ /* 0x000e620000002400 */
[----:B------:R-:W-:Y:S09]  /*6620*/  FMNMX.FTZ R0, R176, R0, !PT ;  /* 0x00000000b0007209 */ /* 0x000ff20007810000 */
[----:B------:R-:W1:Y:S01]  /*6630*/  MUFU.TANH R136, R34 ;  /* 0x0000002200887308 */ /* 0x000e620000002400 */
[----:B------:R-:W-:Y:S05]  /*6640*/  FMNMX.FTZ R3, R195, R3, !PT ;  /* 0x00000003c3037209 */ /* 0x000fea0007810000 */
[----:B------:R-:W2:Y:S01]  /*6650*/  SHFL.BFLY PT, R132, R3, 0x2, 0x1f ;  /* 0x0c401f0003847f89 */ /* 0x000ea200000e0000 */
[----:B-1----:R-:W-:Y:S04]  /*6660*/  FMNMX.FTZ R0, R177, R0, !PT ;  /* 0x00000000b1007209 */ /* 0x002fe80007810000 */
[----:B------:R-:W-:Y:S04]  /*6670*/  FMNMX.FTZ R0, R136, R0, !PT ;  /* 0x0000000088007209 */ /* 0x000fe80007810000 */
[----:B------:R-:W-:Y:S05]  /*6680*/  FMNMX.FTZ R0, R135, R0, !PT ;  /* 0x0000000087007209 */ /* 0x000fea0007810000 */
[----:B------:R-:W1:Y:S01]  /*6690*/  SHFL.BFLY PT, R2, R0, 0x2, 0x1f ;  /* 0x0c401f0000027f89 */ /* 0x000e6200000e0000 */
[----:B--2---:R-:W-:Y:S02]  /*66a0*/  FMNMX.FTZ R132, R3, R132, !PT ;  /* 0x0000008403847209 */ /* 0x004fe40007810000 */
[----:B------:R-:W-:Y:S03]  /*66b0*/  @P0 SHF.R.S32.HI R3, RZ, 0x1f, R130 ;  /* 0x0000001fff030819 */ /* 0x000fe60000011482 */
[----:B------:R-:W2:Y:S01]  /*66c0*/  SHFL.BFLY PT, R7, R132, 0x1, 0x1f ;  /* 0x0c201f0084077f89 */ /* 0x000ea200000e0000 */
[----:B-1----:R-:W-:Y:S01]  /*66d0*/  FMNMX.FTZ R0, R0, R2, !PT ;  /* 0x0000000200007209 */ /* 0x002fe20007810000 */
[----:B------:R-:W-:Y:S04]  /*66e0*/  @P0 IMAD R2, R3, c[0x0][0x1e0], RZ ;  /* 0x0000780003020a24 */ /* 0x000fe800078e02ff */
[----:B------:R-:W-:Y:S01]  /*66f0*/  @P0 IMAD R2, R130, c[0x0][0x1e4], R2 ;  /* 0x0000790082020a24 */ /* 0x000fe200078e0202 */
[----:B--2---:R-:W-:Y:S01]  /*6700*/  FMNMX.FTZ R132, R132, R7, !PT ;  /* 0x0000000784847209 */ /* 0x004fe20007810000 */
[----:B------:R-:W1:Y:S03]  /*6710*/  SHFL.BFLY PT, R3, R0, 0x1, 0x1f ;  /* 0x0c201f0000037f89 */ /* 0x000e6600000e0000 */
[----:B------:R-:W-:Y:S01]  /*6720*/  @P0 IADD3 R2, R5, R2, RZ ;  /* 0x0000000205020210 */ /* 0x000fe20007ffe0ff */
[----:B------:R-:W-:Y:S01]  /*6730*/  FMUL.FTZ R137, R132, c[0x0][0x2d0] ;  /* 0x0000b40084897a20 */ /* 0x000fe20000410000 */
[C---:B------:R-:W-:Y:S01]  /*6740*/  @P0 SHF.L.U32 R5, R4.reuse, 0x6, RZ ;  /* 0x0000000604050819 */ /* 0x040fe200000006ff */
[----:B------:R-:W2:Y:S01]  /*6750*/  LDL.LU R130, [R1+0x12c] ;  /* 0x00012c0001827983 */ /* 0x000ea20000300800 */
[----:B------:R-:W-:Y:S01]  /*6760*/  @P0 SHF.L.U64.HI R4, R4, 0x6, R2 ;  /* 0x0000000604040819 */ /* 0x000fe20000010202 */
[----:B------:R-:W-:Y:S02]  /*6770*/  FFMA.FTZ R16, R183, c[0x0][0x2d0], -R137 ;  /* 0x0000b400b7107a23 */ /* 0x000fe40000010889 */
[----:B------:R-:W-:Y:S02]  /*6780*/  FADD.FTZ R2, -R132, R133 ;  /* 0x0000008584027221 */ /* 0x000fe40000010100 */
[----:B------:R3:W-:Y:S02]  /*6790*/  MUFU.EX2 R138, R16 ;  /* 0x00000010008a7308 */ /* 0x0007e40000000800 */
[----:B------:R-:W-:Y:S08]  /*67a0*/  FMUL.FTZ R2, R2, c[0x0][0x2d0] ;  /* 0x0000b40002027a20 */ /* 0x000ff00000410000 */
[----:B------:R-:W3:Y:S01]  /*67b0*/  MUFU.EX2 R2, R2 ;  /* 0x0000000200027308 */ /* 0x000ee20000000800 */
[----:B-1----:R-:W-:Y:S05]  /*67c0*/  FMNMX.FTZ R3, R0, R3, !PT ;  /* 0x0000000300037209 */ /* 0x002fea0007810000 */
[C---:B------:R-:W-:Y:S02]  /*67d0*/  FMUL.FTZ R133, R3.reuse, c[0x0][0x2d0] ;  /* 0x0000b40003857a20 */ /* 0x040fe40000410000 */
[----:B------:R-:W-:Y:S02]  /*67e0*/  FADD.FTZ R0, -R3, R134 ;  /* 0x0000008603007221 */ /* 0x000fe40000010100 */
[--C-:B------:R-:W-:Y:S02]  /*67f0*/  FFMA.FTZ R134, R190, c[0x0][0x2d0], -R137.reuse ;  /* 0x0000b400be867a23 */ /* 0x100fe40000010889 */
[----:B------:R-:W-:Y:S02]  /*6800*/  FMUL.FTZ R0, R0, c[0x0][0x2d0] ;  /* 0x0000b40000007a20 */ /* 0x000fe40000410000 */
[----:B---3--:R-:W-:Y:S04]  /*6810*/  FFMA.FTZ R16, R180, c[0x0][0x2d0], -R137 ;  /* 0x0000b400b4107a23 */ /* 0x008fe80000010889 */
[----:B------:R-:W1:Y:S01]  /*6820*/  MUFU.EX2 R0, R0 ;  /* 0x0000000000007308 */ /* 0x000e620000000800 */
[C---:B------:R-:W-:Y:S02]  /*6830*/  FMUL.FTZ R25, R2.reuse, R161 ;  /* 0x000000a102197220 */ /* 0x040fe40000410000 */
        /* <DEDUP_REMOVED lines=8> */
[----:B------:R-:W-:Y:S02]  /*68c0*/  FMUL.FTZ R48, R2, R48 ;  /* 0x0000003002307220 */ /* 0x000fe40000410000 */
[C---:B-1----:R-:W-:Y:S02]  /*68d0*/  FMUL.FTZ R18, R0.reuse, R154 ;  /* 0x0000009a00127220 */ /* 0x042fe40000410000 */
[C---:B------:R-:W-:Y:S02]  /*68e0*/  FMUL.FTZ R26, R0.reuse, R162 ;  /* 0x000000a2001a7220 */ /* 0x040fe40000410000 */
[C---:B------:R-:W-:Y:S02]  /*68f0*/  FMUL.FTZ R27, R0.reuse, R163 ;  /* 0x000000a3001b7220 */ /* 0x040fe40000410000 */
[C---:B------:R-:W-:Y:S02]  /*6900*/  FMUL.FTZ R34, R0.reuse, R170 ;  /* 0x000000aa00227220 */ /* 0x040fe40000410000 */
[C---:B------:R-:W-:Y:S01]  /*6910*/  FMUL.FTZ R35, R0.reuse, R171 ;  /* 0x000000ab00237220 */ /* 0x040fe20000410000 */
[C---:B----4-:R-:W-:Y:S01]  /*6920*/  @P0 IADD3 R6, P2, R5.reuse, R22, RZ ;  /* 0x0000001605060210 */ /* 0x050fe20007f5e0ff */
[C---:B------:R-:W-:Y:S02]  /*6930*/  FMUL.FTZ R38, R0.reuse, R38 ;  /* 0x0000002600267220 */ /* 0x040fe40000410000 */
[----:B------:R-:W-:Y:S01]  /*6940*/  FMUL.FTZ R39, R0, R39 ;  /* 0x0000002700277220 */ /* 0x000fe20000410000 */
[----:B------:R-:W-:Y:S01]  /*6950*/  @P0 LEA R12, P1, R6, c[0x0][0x1c8], 0x1 ;  /* 0x00007200060c0a11 */ /* 0x000fe200078208ff */
[----:B------:R-:W-:Y:S01]  /*6960*/  FMUL.FTZ R42, R0, R42 ;  /* 0x0000002a002a7220 */ /* 0x000fe20000410000 */
[----:B------:R-:W-:Y:S01]  /*6970*/  @P0 IADD3.X R7, R4, R19, RZ, P2, !PT ;  /* 0x0000001304070210 */ /* 0x000fe200017fe4ff */
[C---:B------:R-:W-:Y:S01]  /*6980*/  FMUL.FTZ R43, R0.reuse, R43 ;  /* 0x0000002b002b7220 */ /* 0x040fe20000410000 */
[C---:B------:R-:W-:Y:S01]  /*6990*/  @P0 IADD3 R8, P2, R5.reuse, R172, RZ ;  /* 0x000000ac05080210 */ /* 0x040fe20007f5e0ff */
[----:B------:R-:W-:Y:S01]  /*69a0*/  FMUL.FTZ R46, R0, R46 ;  /* 0x0000002e002e7220 */ /* 0x000fe20000410000 */
[----:B------:R-:W-:Y:S01]  /*69b0*/  @P0 LEA.HI.X R13, R6, c[0x0][0x1cc], R7, 0x1, P1 ;  /* 0x00007300060d0a11 */ /* 0x000fe200008f0c07 */
[----:B------:R-:W-:Y:S01]  /*69c0*/  FMUL.FTZ R47, R0, R47 ;  /* 0x0000002f002f7220 */ /* 0x000fe20000410000 */
[----:B------:R-:W-:Y:S01]  /*69d0*/  @P0 LEA R10, P1, R8, c[0x0][0x1c8], 0x1 ;  /* 0x00007200080a0a11 */ /* 0x000fe200078208ff */
[----:B------:R-:W-:Y:S01]  /*69e0*/  FMUL.FTZ R49, R2, R49 ;  /* 0x0000003102317220 */ /* 0x000fe20000410000 */
[----:B------:R-:W-:Y:S01]  /*69f0*/  @P0 IADD3.X R6, R4, R174, RZ, P2, !PT ;  /* 0x000000ae04060210 */ /* 0x000fe200017fe4ff */
[----:B------:R1:W-:Y:S01]  /*6a00*/  @P0 LDGSTS.E.BYPASS.LTC128B.128 [R131+0x10100], [R12.64], !P6 ;  /* 0x101000000c830fae */ /* 0x0003e2000f101d48 */
[----:B------:R-:W-:Y:S01]  /*6a10*/  @P0 IADD3 R7, P2, R5, R17, RZ ;  /* 0x0000001105070210 */ /* 0x000fe20007f5e0ff */
        /* <DEDUP_REMOVED lines=15> */
[----:B------:R-:W-:Y:S02]  /*6b10*/  FMUL.FTZ R56, R2, R56 ;  /* 0x0000003802387220 */ /* 0x000fe40000410000 */
[----:B------:R-:W-:Y:S01]  /*6b20*/  @P0 LEA.HI.X R9, R6, c[0x0][0x1cc], R7, 0x1, P1 ;  /* 0x0000730006090a11 */ /* 0x000fe200008f0c07 */
[--C-:B------:R-:W-:Y:S01]  /*6b30*/  FFMA.FTZ R6, R182, c[0x0][0x2d0], -R137.reuse ;  /* 0x0000b400b6067a23 */ /* 0x100fe20000010889 */
[----:B------:R-:W-:Y:S01]  /*6b40*/  @P0 IADD3 R5, P1, R20, R5, RZ ;  /* 0x0000000514050210 */ /* 0x000fe20007f3e0ff */
[----:B------:R-:W-:Y:S01]  /*6b50*/  FMUL.FTZ R57, R2, R57 ;  /* 0x0000003902397220 */ /* 0x000fe20000410000 */
[----:B------:R-:W-:Y:S01]  /*6b60*/  MOV R20, c[0x0][0x1e0] ;  /* 0x0000780000147a02 */ /* 0x000fe20000000f00 */
[----:B------:R4:W-:Y:S01]  /*6b70*/  MUFU.EX2 R178, R6 ;  /* 0x0000000600b27308 */ /* 0x0009e20000000800 */
[----:B------:R4:W-:Y:S01]  /*6b80*/  @P0 LDGSTS.E.BYPASS.LTC128B.128 [R131+0x16100], [R8.64], !P3 ;  /* 0x1610000008830fae */ /* 0x0009e2000d901d48 */
[----:B------:R-:W-:Y:S01]  /*6b90*/  @P0 IADD3 R7, P2, R5, R22, RZ ;  /* 0x0000001605070210 */ /* 0x000fe20007f5e0ff */
[----:B------:R-:W-:Y:S01]  /*6ba0*/  FMUL.FTZ R58, R0, R58 ;  /* 0x0000003a003a7220 */ /* 0x000fe20000410000 */
[----:B------:R-:W-:Y:S01]  /*6bb0*/  SHF.L.U64.HI R20, R20, R21, c[0x0][0x1e4] ;  /* 0x0000790014147619 */ /* 0x000fe20000010215 */
[----:B------:R-:W-:Y:S02]  /*6bc0*/  FMUL.FTZ R59, R0, R59 ;  /* 0x0000003b003b7220 */ /* 0x000fe40000410000 */
[----:B------:R-:W-:Y:S01]  /*6bd0*/  FMUL.FTZ R60, R2, R60 ;  /* 0x0000003c023c7220 */ /* 0x000fe20000410000 */
[----:B------:R-:W-:Y:S01]  /*6be0*/  @P0 IADD3.X R4, R20, R4, RZ, P1, !PT ;  /* 0x0000000414040210 */ /* 0x000fe20000ffe4ff */
[----:B------:R-:W-:Y:S01]  /*6bf0*/  FMUL.FTZ R61, R2, R61 ;  /* 0x0000003d023d7220 */ /* 0x000fe20000410000 */
[----:B-1----:R-:W-:Y:S01]  /*6c00*/  @P0 LEA R12, P1, R7, c[0x0][0x1c8], 0x1 ;  /* 0x00007200070c0a11 */ /* 0x002fe200078208ff */
[----:B---3--:R-:W-:Y:S01]  /*6c10*/  FFMA.FTZ R11, R181, c[0x0][0x2d0], -R137 ;  /* 0x0000b400b50b7a23 */ /* 0x008fe20000010889 */
[----:B------:R-:W-:Y:S01]  /*6c20*/  @P0 IADD3.X R10, R4, R19, RZ, P2, !PT ;  /* 0x00000013040a0210 */ /* 0x000fe200017fe4ff */
[C---:B------:R-:W-:Y:S02]  /*6c30*/  FMUL.FTZ R19, R0.reuse, R155 ;  /* 0x0000009b00137220 */ /* 0x040fe40000410000 */
[C---:B------:R-:W-:Y:S01]  /*6c40*/  FMUL.FTZ R62, R0.reuse, R62 ;  /* 0x0000003e003e7220 */ /* 0x040fe20000410000 */
[----:B------:R-:W-:Y:S01]  /*6c50*/  @P0 LEA.HI.X R13, R7, c[0x0][0x1cc], R10, 0x1, P1 ;  /* 0x00007300070d0a11 */ /* 0x000fe200008f0c0a */
[----:B------:R-:W-:Y:S02]  /*6c60*/  FMUL.FTZ R63, R0, R63 ;  /* 0x0000003f003f7220 */ /* 0x000fe40000410000 */
[--C-:B----4-:R-:W-:Y:S02]  /*6c70*/  FFMA.FTZ R14, R187, c[0x0][0x2d0], -R133.reuse ;  /* 0x0000b400bb0e7a23 */ /* 0x110fe40000010885 */
[----:B------:R1:W-:Y:S01]  /*6c80*/  @P0 LDGSTS.E.BYPASS.LTC128B.128 [R131+0x11100], [R12.64], !P6 ;  /* 0x111000000c830fae */ /* 0x0003e2000f101d48 */
[C---:B------:R-:W-:Y:S01]  /*6c90*/  FMUL.FTZ R64, R2.reuse, R64 ;  /* 0x0000004002407220 */ /* 0x040fe20000410000 */
[C---:B------:R-:W-:Y:S01]  /*6ca0*/  @P0 IADD3 R6, P2, R5.reuse, R172, RZ ;  /* 0x000000ac05060210 */ /* 0x040fe20007f5e0ff */
[----:B------:R-:W-:Y:S01]  /*6cb0*/  FMUL.FTZ R65, R2, R65 ;  /* 0x0000004102417220 */ /* 0x000fe20000410000 */
[----:B------:R3:W-:Y:S01]  /*6cc0*/  MUFU.EX2 R172, R11 ;  /* 0x0000000b00ac7308 */ /* 0x0007e20000000800 */
[----:B------:R-:W-:Y:S01]  /*6cd0*/  FMUL.FTZ R66, R0, R66 ;  /* 0x0000004200427220 */ /* 0x000fe20000410000 */
[----:B------:R-:W-:Y:S01]  /*6ce0*/  @P0 LEA R10, P1, R6, c[0x0][0x1c8], 0x1 ;  /* 0x00007200060a0a11 */ /* 0x000fe200078208ff */
[----:B------:R-:W-:Y:S01]  /*6cf0*/  FFMA.FTZ R9, R186, c[0x0][0x2d0], -R133 ;  /* 0x0000b400ba097a23 */ /* 0x000fe20000010885 */
[----:B------:R-:W-:Y:S01]  /*6d00*/  @P0 IADD3.X R7, R4, R174, RZ, P2, !PT ;  /* 0x000000ae04070210 */ /* 0x000fe200017fe4ff */
[----:B------:R-:W-:Y:S02]  /*6d10*/  FMUL.FTZ R67, R0, R67 ;  /* 0x0000004300437220 */ /* 0x000fe40000410000 */
[C---:B------:R-:W-:Y:S02]  /*6d20*/  FMUL.FTZ R68, R2.reuse, R68 ;  /* 0x0000004402447220 */ /* 0x040fe40000410000 */
[----:B------:R-:W-:Y:S01]  /*6d30*/  FMUL.FTZ R69, R2, R69 ;  /* 0x0000004502457220 */ /* 0x000fe20000410000 */
[----:B------:R4:W-:Y:S01]  /*6d40*/  MUFU.EX2 R180, R9 ;  /* 0x0000000900b47308 */ /* 0x0009e20000000800 */
[C---:B------:R-:W-:Y:S02]  /*6d50*/  FMUL.FTZ R70, R0.reuse, R70 ;  /* 0x0000004600467220 */ /* 0x040fe40000410000 */
[----:B------:R-:W-:Y:S02]  /*6d60*/  FMUL.FTZ R71, R0, R71 ;  /* 0x0000004700477220 */ /* 0x000fe40000410000 */
[C---:B------:R-:W-:Y:S02]  /*6d70*/  FMUL.FTZ R72, R2.reuse, R72 ;  /* 0x0000004802487220 */ /* 0x040fe40000410000 */
[----:B------:R-:W-:Y:S02]  /*6d80*/  FMUL.FTZ R73, R2, R73 ;  /* 0x0000004902497220 */ /* 0x000fe40000410000 */
[C---:B------:R-:W-:Y:S01]  /*6d90*/  FMUL.FTZ R74, R0.reuse, R74 ;  /* 0x0000004a004a7220 */ /* 0x040fe20000410000 */
[----:B------:R1:W-:Y:S01]  /*6da0*/  MUFU.EX2 R174, R16 ;  /* 0x0000001000ae7308 */ /* 0x0003e20000000800 */
[----:B------:R-:W-:Y:S02]  /*6db0*/  FMUL.FTZ R75, R0, R75 ;  /* 0x0000004b004b7220 */ /* 0x000fe40000410000 */
[----:B------:R-:W-:Y:S01]  /*6dc0*/  FMUL.FTZ R76, R2, R76 ;  /* 0x0000004c024c7220 */ /* 0x000fe20000410000 */
[----:B---3--:R-:W-:Y:S01]  /*6dd0*/  @P0 LEA.HI.X R11, R6, c[0x0][0x1cc], R7, 0x1, P1 ;  /* 0x00007300060b0a11 */ /* 0x008fe200008f0c07 */
[C---:B------:R-:W-:Y:S01]  /*6de0*/  FMUL.FTZ R77, R2.reuse, R77 ;  /* 0x0000004d024d7220 */ /* 0x040fe20000410000 */
[C---:B------:R-:W-:Y:S01]  /*6df0*/  @P0 IADD3 R6, P2, R5.reuse, R17, RZ ;  /* 0x0000001105060210 */ /* 0x040fe20007f5e0ff */
[----:B------:R-:W-:Y:S02]  /*6e00*/  FMUL.FTZ R17, R2, R153 ;  /* 0x0000009902117220 */ /* 0x000fe40000410000 */
[----:B------:R3:W-:Y:S01]  /*6e10*/  @P0 LDGSTS.E.BYPASS.LTC128B.128 [R131+0x13100], [R10.64], !P5 ;  /* 0x131000000a830fae */ /* 0x0007e2000e901d48 */
[----:B------:R-:W-:Y:S01]  /*6e20*/  @P0 LEA R8, P1, R6, c[0x0][0x1c8], 0x1 ;  /* 0x0000720006080a11 */ /* 0x000fe200078208ff */
[----:B------:R-:W-:Y:S01]  /*6e30*/  FMUL.FTZ R78, R0, R78 ;  /* 0x0000004e004e7220 */ /* 0x000fe20000410000 */
[----:B------:R-:W-:Y:S01]  /*6e40*/  @P0 IADD3.X R7, R4, R179, RZ, P2, !PT ;  /* 0x000000b304070210 */ /* 0x000fe200017fe4ff */
[----:B------:R-:W-:Y:S01]  /*6e50*/  FMUL.FTZ R79, R0, R79 ;  /* 0x0000004f004f7220 */ /* 0x000fe20000410000 */
[----:B------:R-:W-:Y:S01]  /*6e60*/  @P0 IADD3 R5, P2, R5, R175, RZ ;  /* 0x000000af05050210 */ /* 0x000fe20007f5e0ff */
[----:B------:R3:W3:Y:S01]  /*6e70*/  MUFU.EX2 R179, R14 ;  /* 0x0000000e00b37308 */ /* 0x0006e20000000800 */
[----:B----4-:R-:W-:Y:S01]  /*6e80*/  @P0 LEA.HI.X R9, R6, c[0x0][0x1cc], R7, 0x1, P1 ;  /* 0x0000730006090a11 */ /* 0x010fe200008f0c07 */
[C---:B------:R-:W-:Y:S01]  /*6e90*/  FMUL.FTZ R80, R2.reuse, R80 ;  /* 0x0000005002507220 */ /* 0x040fe20000410000 */
[C---:B------:R-:W-:Y:S01]  /*6ea0*/  @P0 LEA R6, P1, R5.reuse, c[0x0][0x1c8], 0x1 ;  /* 0x0000720005060a11 */ /* 0x040fe200078208ff */
[----:B------:R-:W-:Y:S01]  /*6eb0*/  FMUL.FTZ R81, R2, R81 ;  /* 0x0000005102517220 */ /* 0x000fe20000410000 */
[----:B------:R-:W-:Y:S01]  /*6ec0*/  @P0 IADD3.X R4, R4, R173, RZ, P2, !PT ;  /* 0x000000ad04040210 */ /* 0x000fe200017fe4ff */
[----:B------:R4:W-:Y:S01]  /*6ed0*/  @P0 LDGSTS.E.BYPASS.LTC128B.128 [R131+0x15100], [R8.64], !P4 ;  /* 0x1510000008830fae */ /* 0x0009e2000e101d48 */
[----:B------:R-:W-:Y:S02]  /*6ee0*/  FMUL.FTZ R82, R0, R82 ;  /* 0x0000005200527220 */ /* 0x000fe40000410000 */
[----:B------:R-:W-:Y:S01]  /*6ef0*/  @P0 LEA.HI.X R7, R5, c[0x0][0x1cc], R4, 0x1, P1 ;  /* 0x0000730005070a11 */ /* 0x000fe200008f0c04 */
[--C-:B------:R-:W-:Y:S02]  /*6f00*/  FFMA.FTZ R4, R184, c[0x0][0x2d0], -R133.reuse ;  /* 0x0000b400b8047a23 */ /* 0x100fe40000010885 */
[C---:B------:R-:W-:Y:S02]  /*6f10*/  FMUL.FTZ R5, R2.reuse, R141 ;  /* 0x0000008d02057220 */ /* 0x040fe40000410000 */
[----:B------:R4:W-:Y:S01]  /*6f20*/  @P0 LDGSTS.E.BYPASS.LTC128B.128 [R131+0x17100], [R6.64], !P3 ;  /* 0x1710000006830fae */ /* 0x0009e2000d901d48 */
[----:B------:R4:W-:Y:S01]  /*6f30*/  MUFU.EX2 R173, R4 ;  /* 0x0000000400ad7308 */ /* 0x0009e20000000800 */
[----:B-1----:R-:W-:Y:S02]  /*6f40*/  FMUL.FTZ R16, R2, R152 ;  /* 0x0000009802107220 */ /* 0x002fe40000410000 */
[----:B------:R-:W-:Y:S01]  /*6f50*/  FMUL.FTZ R83, R0, R83 ;  /* 0x0000005300537220 */ /* 0x000fe20000410000 */
[----:B------:R-:W-:Y:S01]  /*6f60*/  LDSM.16.MT88.4 R20, [R250+0x100] ;  /* 0x00010000fa14783b */ /* 0x000fe20000004200 */
[----:B------:R-:W-:Y:S02]  /*6f70*/  FMUL.FTZ R84, R2, R84 ;  /* 0x0000005402547220 */ /* 0x000fe40000410000 */
[C---:B---3--:R-:W-:Y:S02]  /*6f80*/  FMUL.FTZ R10, R0.reuse, R146 ;  /* 0x00000092000a7220 */ /* 0x048fe40000410000 */
[----:B------:R-:W1:Y:S01]  /*6f90*/  LDSM.16.MT88.4 R12, [R249+0x100] ;  /* 0x00010000f90c783b */ /* 0x000e620000004200 */
[----:B------:R-:W-:Y:S01]  /*6fa0*/  F2FP.PACK_AB R141, R179, R180 ;  /* 0x000000b4b38d723e */ /* 0x000fe200000000ff */
[----:B------:R-:W-:Y:S02]  /*6fb0*/  FMUL.FTZ R11, R0, R147 ;  /* 0x00000093000b7220 */ /* 0x000fe40000410000 */
[----:B------:R-:W-:Y:S01]  /*6fc0*/  FMUL.FTZ R85, R2, R85 ;  /* 0x0000005502557220 */ /* 0x000fe20000410000 */
[----:B------:R-:W-:Y:S01]  /*6fd0*/  LDSM.16.MT88.4 R152, [R250+0x1900] ;  /* 0x00190000fa98783b */ /* 0x000fe20000004200 */
[C---:B------:R-:W-:Y:S02]  /*6fe0*/  FMUL.FTZ R86, R0.reuse, R86 ;  /* 0x0000005600567220 */ /* 0x040fe40000410000 */
[----:B------:R-:W-:Y:S02]  /*6ff0*/  FMUL.FTZ R87, R0, R87 ;  /* 0x0000005700577220 */ /* 0x000fe40000410000 */
[C---:B----4-:R-:W-:Y:S01]  /*7000*/  FMUL.FTZ R8, R2.reuse, R144 ;  /* 0x0000009002087220 */ /* 0x050fe20000410000 */
[----:B------:R-:W0:Y:S01]  /*7010*/  LDGDEPBAR ;  /* 0x00000000000079af */ /* 0x000e220000000000 */
[C---:B------:R-:W-:Y:S02]  /*7020*/  FMUL.FTZ R9, R2.reuse, R145 ;  /* 0x0000009102097220 */ /* 0x040fe40000410000 */
[----:B------:R-:W-:Y:S02]  /*7030*/  FMUL.FTZ R88, R2, R88 ;  /* 0x0000005802587220 */ /* 0x000fe40000410000 */
[----:B------:R-:W-:Y:S01]  /*7040*/  FFMA.FTZ R4, R185, c[0x0][0x2d0], -R133 ;  /* 0x0000b400b9047a23 */ /* 0x000fe20000010885 */
[----:B------:R-:W3:Y:S01]  /*7050*/  LDL.LU R131, [R1+0x128] ;  /* 0x0001280001837983 */ /* 0x000ee20000300800 */
[----:B------:R-:W-:Y:S01]  /*7060*/  FMUL.FTZ R6, R0, R142 ;  /* 0x0000008e00067220 */ /* 0x000fe20000410000 */
[----:B------:R-:W-:Y:S01]  /*7070*/  F2FP.PACK_AB R142, R174, R172 ;  /* 0x000000acae8e723e */ /* 0x000fe200000000ff */
[----:B------:R-:W4:Y:S01]  /*7080*/  MUFU.EX2 R175, R4 ;  /* 0x0000000400af7308 */ /* 0x000f220000000800 */
[----:B------:R-:W-:Y:S01]  /*7090*/  FMUL.FTZ R7, R0, R143 ;  /* 0x0000008f00077220 */ /* 0x000fe20000410000 */
[----:B------:R-:W3:Y:S01]  /*70a0*/  LDL R24, [R1] ;  /* 0x0000000001187983 */ /* 0x000ee20000100800 */
[----:B------:R-:W-:Y:S02]  /*70b0*/  FMUL.FTZ R89, R2, R89 ;  /* 0x0000005902597220 */ /* 0x000fe40000410000 */
[C---:B------:R-:W-:Y:S02]  /*70c0*/  FMUL.FTZ R90, R0.reuse, R90 ;  /* 0x0000005a005a7220 */ /* 0x040fe40000410000 */
[----:B------:R-:W-:Y:S01]  /*70d0*/  LDSM.16.MT88.4 R144, [R252+0x100] ;  /* 0x00010000fc90783b */ /* 0x000fe20000004200 */
[----:B------:R-:W-:Y:S02]  /*70e0*/  FMUL.FTZ R91, R0, R91 ;  /* 0x0000005b005b7220 */ /* 0x000fe40000410000 */
[C---:B------:R-:W-:Y:S02]  /*70f0*/  FMUL.FTZ R92, R2.reuse, R92 ;  /* 0x0000005c025c7220 */ /* 0x040fe40000410000 */
[----:B------:R-:W-:Y:S02]  /*7100*/  FMUL.FTZ R93, R2, R93 ;  /* 0x0000005d025d7220 */ /* 0x000fe40000410000 */
[C---:B------:R-:W-:Y:S02]  /*7110*/  FMUL.FTZ R94, R0.reuse, R94 ;  /* 0x0000005e005e7220 */ /* 0x040fe40000410000 */
[----:B------:R-:W-:Y:S02]  /*7120*/  FMUL.FTZ R95, R0, R95 ;  /* 0x0000005f005f7220 */ /* 0x000fe40000410000 */
[C---:B------:R-:W-:Y:S02]  /*7130*/  FMUL.FTZ R96, R2.reuse, R96 ;  /* 0x0000006002607220 */ /* 0x040fe40000410000 */
[----:B------:R-:W-:Y:S02]  /*7140*/  FMUL.FTZ R97, R2, R97 ;  /* 0x0000006102617220 */ /* 0x000fe40000410000 */
[----:B------:R-:W-:Y:S01]  /*7150*/  FMUL.FTZ R98, R0, R98 ;  /* 0x0000006200627220 */ /* 0x000fe20000410000 */
[----:B----4-:R-:W-:Y:S01]  /*7160*/  F2FP.PACK_AB R143, R175, R173 ;  /* 0x000000adaf8f723e */ /* 0x010fe200000000ff */
[----:B------:R-:W-:Y:S01]  /*7170*/  FMUL.FTZ R4, R2, R140 ;  /* 0x0000008c02047220 */ /* 0x000fe20000410000 */
[----:B------:R-:W-:Y:S01]  /*7180*/  F2FP.PACK_AB R140, R178, R138 ;  /* 0x0000008ab28c723e */ /* 0x000fe200000000ff */
[--C-:B------:R-:W-:Y:S02]  /*7190*/  FFMA.FTZ R185, R192, c[0x0][0x2d0], -R137.reuse ;  /* 0x0000b400c0b97a23 */ /* 0x100fe40000010889 */
[--C-:B------:R-:W-:Y:S02]  /*71a0*/  FFMA.FTZ R186, R193, c[0x0][0x2d0], -R137.reuse ;  /* 0x0000b400c1ba7a23 */ /* 0x100fe40000010889 */
[----:B------:R-:W-:Y:S02]  /*71b0*/  FFMA.FTZ R187, R194, c[0x0][0x2d0], -R137 ;  /* 0x0000b400c2bb7a23 */ /* 0x000fe40000010889 */
[C---:B-1----:R-:W-:Y:S01]  /*71c0*/  HMMA.16816.F32 R4, R140.reuse, R12, R4 ;  /* 0x0000000c8c04723c */ /* 0x042fe20000001804 */
[----:B------:R-:W-:Y:S04]  /*71d0*/  MUFU.EX2 R185, R185 ;  /* 0x000000b900b97308 */ /* 0x000fe80000000800 */
[----:B------:R-:W-:Y:S02]  /*71e0*/  FMUL.FTZ R99, R0, R99 ;  /* 0x0000006300637220 */ /* 0x000fe40000410000 */
[C---:B------:R-:W-:Y:S01]  /*71f0*/  FMUL.FTZ R12, R2.reuse, R148 ;  /* 0x00000094020c7220 */ /* 0x040fe20000410000 */
[C---:B------:R-:W-:Y:S03]  /*7200*/  HMMA.16816.F32 R8, R140.reuse, R14, R8 ;  /* 0x0000000e8c08723c */ /* 0x040fe60000001808 */
[----:B------:R-:W-:Y:S01]  /*7210*/  MUFU.EX2 R186, R186 ;  /* 0x000000ba00ba7308 */ /* 0x000fe20000000800 */
[C---:B------:R-:W-:Y:S01]  /*7220*/  FMUL.FTZ R13, R2.reuse, R149 ;  /* 0x00000095020d7220 */ /* 0x040fe20000410000 */
[----:B------:R-:W-:Y:S01]  /*7230*/  MOV R149, R180 ;  /* 0x000000b400957202 */ /* 0x000fe20000000f00 */
[----:B------:R-:W-:Y:S02]  /*7240*/  FMUL.FTZ R100, R2, R100 ;  /* 0x0000006402647220 */ /* 0x000fe40000410000 */
[C---:B------:R-:W-:Y:S04]  /*7250*/  FMUL.FTZ R15, R0.reuse, R151 ;  /* 0x00000097000f7220 */ /* 0x040fe80000410000 */
[----:B------:R-:W-:Y:S01]  /*7260*/  FMUL.FTZ R14, R0, R150 ;  /* 0x00000096000e7220 */ /* 0x000fe20000410000 */
[----:B------:R-:W-:Y:S01]  /*7270*/  MOV R150, R149 ;  /* 0x0000009500967202 */ /* 0x000fe20000000f00 */
[--C-:B------:R-:W-:Y:S01]  /*7280*/  FFMA.FTZ R148, R136, c[0x0][0x2d0], -R133.reuse ;  /* 0x0000b40088947a23 */ /* 0x100fe20000010885 */
[----:B------:R-:W-:Y:S01]  /*7290*/  MUFU.EX2 R187, R187 ;  /* 0x000000bb00bb7308 */ /* 0x000fe20000000800 */
[----:B------:R-:W-:Y:S02]  /*72a0*/  FFMA.FTZ R180, R177, c[0x0][0x2d0], -R133 ;  /* 0x0000b400b1b47a23 */ /* 0x000fe40000010885 */
[----:B------:R-:W-:Y:S01]  /*72b0*/  FMUL.FTZ R101, R2, R101 ;  /* 0x0000006502657220 */ /* 0x000fe20000410000 */
[C---:B------:R-:W-:Y:S03]  /*72c0*/  HMMA.16816.F32 R12, R140.reuse, R20, R12 ;  /* 0x000000148c0c723c */ /* 0x040fe6000000180c */
[C---:B------:R-:W-:Y:S02]  /*72d0*/  FMUL.FTZ R102, R0.reuse, R102 ;  /* 0x0000006600667220 */ /* 0x040fe40000410000 */
[----:B------:R-:W-:Y:S01]  /*72e0*/  FMUL.FTZ R103, R0, R103 ;  /* 0x0000006700677220 */ /* 0x000fe20000410000 */
[----:B------:R-:W-:Y:S01]  /*72f0*/  MUFU.EX2 R180, R180 ;  /* 0x000000b400b47308 */ /* 0x000fe20000000800 */
[C---:B------:R-:W-:Y:S01]  /*7300*/  FMUL.FTZ R21, R2.reuse, R157 ;  /* 0x0000009d02157220 */ /* 0x040fe20000410000 */
[C---:B------:R-:W-:Y:S04]  /*7310*/  HMMA.16816.F32 R16, R140.reuse, R22, R16 ;  /* 0x000000168c10723c */ /* 0x040fe80000001810 */
[C---:B------:R-:W-:Y:S02]  /*7320*/  FMUL.FTZ R20, R2.reuse, R156 ;  /* 0x0000009c02147220 */ /* 0x040fe40000410000 */
[----:B------:R-:W-:Y:S02]  /*7330*/  FMUL.FTZ R104, R2, R104 ;  /* 0x0000006802687220 */ /* 0x000fe40000410000 */
[C---:B------:R-:W-:Y:S01]  /*7340*/  FMUL.FTZ R22, R0.reuse, R158 ;  /* 0x0000009e00167220 */ /* 0x040fe20000410000 */
[----:B------:R1:W-:Y:S03]  /*7350*/  MUFU.EX2 R156, R134 ;  /* 0x00000086009c7308 */ /* 0x0003e60000000800 */
[----:B------:R-:W-:Y:S02]  /*7360*/  FMUL.FTZ R23, R0, R159 ;  /* 0x0000009f00177220 */ /* 0x000fe40000410000 */
[----:B------:R-:W-:Y:S02]  /*7370*/  FMUL.FTZ R105, R2, R105 ;  /* 0x0000006902697220 */ /* 0x000fe40000410000 */
[C---:B------:R-:W-:Y:S02]  /*7380*/  FMUL.FTZ R106, R0.reuse, R106 ;  /* 0x0000006a006a7220 */ /* 0x040fe40000410000 */
        /* <DEDUP_REMOVED lines=8> */
[--C-:B-1----:R-:W-:Y:S02]  /*7410*/  FFMA.FTZ R134, R189, c[0x0][0x2d0], -R137.reuse ;  /* 0x0000b400bd867a23 */ /* 0x102fe40000010889 */
        /* <DEDUP_REMOVED lines=15> */
[C---:B--2---:R-:W-:Y:S02]  /*7510*/  FMUL.FTZ R130, R0.reuse, R130 ;  /* 0x0000008200827220 */ /* 0x044fe40000410000 */
[----:B---3--:R-:W-:Y:S01]  /*7520*/  FMUL.FTZ R131, R0, R131 ;  /* 0x0000008300837220 */ /* 0x008fe20000410000 */
[----:B------:R1:W2:Y:S01]  /*7530*/  LDSM.16.MT88.4 R28, [R24+0x100] ;  /* 0x00010000181c783b */ /* 0x0002a20000004200 */
[----:B------:R-:W-:Y:S01]  /*7540*/  MOV R157, R24 ;  /* 0x00000018009d7202 */ /* 0x000fe20000000f00 */
[C---:B-1----:R-:W-:Y:S04]  /*7550*/  FMUL.FTZ R24, R2.reuse, R160 ;  /* 0x000000a002187220 */ /* 0x042fe80000410000 */
[----:B------:R-:W-:Y:S01]  /*7560*/  LDSM.16.MT88.4 R160, [R157+0x1900] ;  /* 0x001900009da0783b */ /* 0x000fe20000004200 */
[C---:B--2---:R-:W-:Y:S07]  /*7570*/  HMMA.16816.F32 R20, R140.reuse, R28, R20 ;  /* 0x0000001c8c14723c */ /* 0x044fee0000001814 */
[C---:B------:R-:W-:Y:S01]  /*7580*/  FMUL.FTZ R28, R2.reuse, R164 ;  /* 0x000000a4021c7220 */ /* 0x040fe20000410000 */
[C---:B------:R-:W-:Y:S04]  /*7590*/  HMMA.16816.F32 R24, R140.reuse, R30, R24 ;  /* 0x0000001e8c18723c */ /* 0x040fe80000001818 */
[----:B------:R-:W-:Y:S02]  /*75a0*/  FMUL.FTZ R29, R2, R165 ;  /* 0x000000a5021d7220 */ /* 0x000fe40000410000 */
[----:B------:R1:W-:Y:S01]  /*75b0*/  MUFU.EX2 R165, R134 ;  /* 0x0000008600a57308 */ /* 0x0003e20000000800 */
[C---:B------:R-:W-:Y:S02]  /*75c0*/  FMUL.FTZ R30, R0.reuse, R166 ;  /* 0x000000a6001e7220 */ /* 0x040fe40000410000 */
[----:B------:R-:W-:Y:S07]  /*75d0*/  FMUL.FTZ R31, R0, R167 ;  /* 0x000000a7001f7220 */ /* 0x000fee0000410000 */
[C---:B------:R-:W-:Y:S08]  /*75e0*/  HMMA.16816.F32 R28, R140.reuse, R144, R28 ;  /* 0x000000908c1c723c */ /* 0x040ff0000000181c */
[C---:B------:R-:W-:Y:S01]  /*75f0*/  HMMA.16816.F32 R32, R140.reuse, R146, R32 ;  /* 0x000000928c20723c */ /* 0x040fe20000001820 */
[----:B------:R-:W2:Y:S03]  /*7600*/  LDSM.16.MT88.4 R144, [R249+0x2100] ;  /* 0x00210000f990783b */ /* 0x000ea60000004200 */
[--C-:B-1----:R-:W-:Y:S02]  /*7610*/  FFMA.FTZ R134, R188, c[0x0][0x2d0], -R137.reuse ;  /* 0x0000b400bc867a23 */ /* 0x102fe40000010889 */
[--C-:B------:R-:W-:Y:S02]  /*7620*/  FFMA.FTZ R188, R195, c[0x0][0x2d0], -R137.reuse ;  /* 0x0000b400c3bc7a23 */ /* 0x100fe40000010889 */
[----:B------:R1:W-:Y:S10]  /*7630*/  MUFU.EX2 R166, R134 ;  /* 0x0000008600a67308 */ /* 0x0003f40000000800 */
[----:B------:R-:W-:Y:S01]  /*7640*/  MUFU.EX2 R188, R188 ;  /* 0x000000bc00bc7308 */ /* 0x000fe20000000800 */
[----:B-1----:R-:W-:Y:S09]  /*7650*/  FFMA.FTZ R134, R139, c[0x0][0x2d0], -R137 ;  /* 0x0000b4008b867a23 */ /* 0x002ff20000010889 */
[----:B------:R1:W-:Y:S01]  /*7660*/  MUFU.EX2 R167, R134 ;  /* 0x0000008600a77308 */ /* 0x0003e20000000800 */
[C---:B--2---:R-:W-:Y:S08]  /*7670*/  HMMA.16816.F32 R36, R140.reuse, R144, R36 ;  /* 0x000000908c24723c */ /* 0x044ff00000001824 */
[C---:B------:R-:W-:Y:S01]  /*7680*/  HMMA.16816.F32 R40, R140.reuse, R146, R40 ;  /* 0x000000928c28723c */ /* 0x040fe20000001828 */
[----:B------:R-:W2:Y:S03]  /*7690*/  LDSM.16.MT88.4 R144, [R250+0x2100] ;  /* 0x00210000fa90783b */ /* 0x000ea60000004200 */
[--C-:B-1----:R-:W-:Y:S04]  /*76a0*/  FFMA.FTZ R134, R191, c[0x0][0x2d0], -R133.reuse ;  /* 0x0000b400bf867a23 */ /* 0x102fe80000010885 */
[----:B------:R1:W-:Y:S01]  /*76b0*/  MUFU.EX2 R164, R134 ;  /* 0x0000008600a47308 */ /* 0x0003e20000000800 */
[C---:B--2---:R-:W-:Y:S03]  /*76c0*/  HMMA.16816.F32 R44, R140.reuse, R144, R44 ;  /* 0x000000908c2c723c */ /* 0x044fe6000000182c */
[--C-:B-1----:R-:W-:Y:S02]  /*76d0*/  FFMA.FTZ R134, R205, c[0x0][0x2d0], -R133.reuse ;  /* 0x0000b400cd867a23 */ /* 0x102fe40000010885 */
[----:B------:R1:W5:Y:S04]  /*76e0*/  LDL.LU R205, [R1+0x124] ;  /* 0x0001240001cd7983 */ /* 0x0003680000300800 */
[----:B------:R2:W-:Y:S01]  /*76f0*/  MUFU.EX2 R191, R134 ;  /* 0x0000008600bf7308 */ /* 0x0005e20000000800 */
[C---:B------:R-:W-:Y:S01]  /*7700*/  HMMA.16816.F32 R48, R140.reuse, R146, R48 ;  /* 0x000000928c30723c */ /* 0x040fe20000001830 */
[----:B------:R-:W3:Y:S02]  /*7710*/  LDSM.16.MT88.4 R144, [R157+0x2100] ;  /* 0x002100009d90783b */ /* 0x000ee40000004200 */
[--C-:B--2---:R-:W-:Y:S03]  /*7720*/  FFMA.FTZ R134, R206, c[0x0][0x2d0], -R133.reuse ;  /* 0x0000b400ce867a23 */ /* 0x104fe60000010885 */
[----:B------:R1:W5:Y:S03]  /*7730*/  LDL.LU R206, [R1+0x120] ;  /* 0x0001200001ce7983 */ /* 0x0003660000300800 */
[----:B------:R2:W-:Y:S01]  /*7740*/  MUFU.EX2 R189, R134 ;  /* 0x0000008600bd7308 */ /* 0x0005e20000000800 */
[C---:B---3--:R-:W-:Y:S08]  /*7750*/  HMMA.16816.F32 R52, R140.reuse, R144, R52 ;  /* 0x000000908c34723c */ /* 0x048ff00000001834 */
[C---:B------:R-:W-:Y:S01]  /*7760*/  HMMA.16816.F32 R56, R140.reuse, R146, R56 ;  /* 0x000000928c38723c */ /* 0x040fe20000001838 */
[----:B------:R-:W3:Y:S03]  /*7770*/  LDSM.16.MT88.4 R144, [R252+0x2100] ;  /* 0x00210000fc90783b */ /* 0x000ee60000004200 */
[----:B--2---:R-:W-:Y:S02]  /*7780*/  FFMA.FTZ R134, R207, c[0x0][0x2d0], -R133 ;  /* 0x0000b400cf867a23 */ /* 0x004fe40000010885 */
[----:B------:R1:W5:Y:S02]  /*7790*/  LDL.LU R207, [R1+0x11c] ;  /* 0x00011c0001cf7983 */ /* 0x0003640000300800 */
[----:B------:R2:W-:Y:S04]  /*77a0*/  MUFU.EX2 R190, R134 ;  /* 0x0000008600be7308 */ /* 0x0005e80000000800 */
[--C-:B--2---:R-:W-:Y:S02]  /*77b0*/  FFMA.FTZ R134, R200, c[0x0][0x2d0], -R137.reuse ;  /* 0x0000b400c8867a23 */ /* 0x104fe40000010889 */
[----:B------:R1:W5:Y:S04]  /*77c0*/  LDL.LU R200, [R1+0x118] ;  /* 0x0001180001c87983 */ /* 0x0003680000300800 */
[----:B------:R2:W-:Y:S01]  /*77d0*/  MUFU.EX2 R158, R134 ;  /* 0x00000086009e7308 */ /* 0x0005e20000000800 */
[C---:B---3--:R-:W-:Y:S08]  /*77e0*/  HMMA.16816.F32 R60, R140.reuse, R144, R60 ;  /* 0x000000908c3c723c */ /* 0x048ff0000000183c */
[C---:B------:R-:W-:Y:S01]  /*77f0*/  HMMA.16816.F32 R64, R140.reuse, R146, R64 ;  /* 0x000000928c40723c */ /* 0x040fe20000001840 */
[----:B------:R-:W3:Y:S03]  /*7800*/  LDSM.16.MT88.4 R144, [R249+0x4100] ;  /* 0x00410000f990783b */ /* 0x000ee60000004200 */
[--C-:B--2---:R-:W-:Y:S02]  /*7810*/  FFMA.FTZ R134, R201, c[0x0][0x2d0], -R137.reuse ;  /* 0x0000b400c9867a23 */ /* 0x104fe40000010889 */
[----:B------:R1:W5:Y:S02]  /*7820*/  LDL.LU R201, [R1+0x114] ;  /* 0x0001140001c97983 */ /* 0x0003640000300800 */
[----:B------:R2:W2:Y:S03]  /*7830*/  MUFU.EX2 R159, R134 ;  /* 0x00000086009f7308 */ /* 0x0004a60000000800 */
[----:B------:R-:W4:Y:S01]  /*7840*/  LDL.LU R139, [R1+0x50] ;  /* 0x00005000018b7983 */ /* 0x000f220000300800 */
[--C-:B--2---:R-:W-:Y:S01]  /*7850*/  FFMA.FTZ R134, R202, c[0x0][0x2d0], -R137.reuse ;  /* 0x0000b400ca867a23 */ /* 0x104fe20000010889 */
[C---:B---3--:R-:W-:Y:S03]  /*7860*/  HMMA.16816.F32 R68, R140.reuse, R144, R68 ;  /* 0x000000908c44723c */ /* 0x048fe60000001844 */
[----:B------:R1:W5:Y:S02]  /*7870*/  LDL.LU R202, [R1+0x110] ;  /* 0x0001100001ca7983 */ /* 0x0003640000300800 */
[----:B------:R2:W-:Y:S01]  /*7880*/  MUFU.EX2 R168, R134 ;  /* 0x0000008600a87308 */ /* 0x0005e20000000800 */
[----:B------:R-:W-:Y:S02]  /*7890*/  F2FP.PACK_AB R136, R159, R158 ;  /* 0x0000009e9f88723e */ /* 0x000fe400000000ff */
[C---:B------:R-:W-:Y:S01]  /*78a0*/  HMMA.16816.F32 R72, R140.reuse, R146, R72 ;  /* 0x000000928c48723c */ /* 0x040fe20000001848 */
[----:B------:R-:W3:Y:S03]  /*78b0*/  LDSM.16.MT88.4 R144, [R250+0x4100] ;  /* 0x00410000fa90783b */ /* 0x000ee60000004200 */
[----:B--2---:R-:W-:Y:S02]  /*78c0*/  FFMA.FTZ R134, R203, c[0x0][0x2d0], -R137 ;  /* 0x0000b400cb867a23 */ /* 0x004fe40000010889 */
[----:B------:R1:W5:Y:S02]  /*78d0*/  LDL.LU R203, [R1+0x10c] ;  /* 0x00010c0001cb7983 */ /* 0x0003640000300800 */
[----:B------:R2:W-:Y:S01]  /*78e0*/  MUFU.EX2 R169, R134 ;  /* 0x0000008600a97308 */ /* 0x0005e20000000800 */
[C---:B---3--:R-:W-:Y:S03]  /*78f0*/  HMMA.16816.F32 R76, R140.reuse, R144, R76 ;  /* 0x000000908c4c723c */ /* 0x048fe6000000184c */
[--C-:B--2---:R-:W-:Y:S05]  /*7900*/  FFMA.FTZ R134, R196, c[0x0][0x2d0], -R133.reuse ;  /* 0x0000b400c4867a23 */ /* 0x104fea0000010885 */
[C---:B------:R-:W-:Y:S01]  /*7910*/  HMMA.16816.F32 R80, R140.reuse, R146, R80 ;  /* 0x000000928c50723c */ /* 0x040fe20000001850 */
[----:B------:R-:W2:Y:S01]  /*7920*/  LDSM.16.MT88.4 R144, [R157+0x4100] ;  /* 0x004100009d90783b */ /* 0x000ea20000004200 */
[----:B------:R3:W-:Y:S04]  /*7930*/  MUFU.EX2 R183, R134 ;  /* 0x0000008600b77308 */ /* 0x0007e80000000800 */
[----:B------:R1:W5:Y:S01]  /*7940*/  LDL.LU R196, [R1+0x108] ;  /* 0x0001080001c47983 */ /* 0x0003620000300800 */
[--C-:B---3--:R-:W-:Y:S04]  /*7950*/  FFMA.FTZ R134, R197, c[0x0][0x2d0], -R133.reuse ;  /* 0x0000b400c5867a23 */ /* 0x108fe80000010885 */
[----:B------:R1:W5:Y:S01]  /*7960*/  LDL.LU R197, [R1+0x104] ;  /* 0x0001040001c57983 */ /* 0x0003620000300800 */
[----:B------:R3:W1:Y:S01]  /*7970*/  MUFU.EX2 R184, R134 ;  /* 0x0000008600b87308 */ /* 0x0006620000000800 */
[C---:B--2---:R-:W-:Y:S08]  /*7980*/  HMMA.16816.F32 R84, R140.reuse, R144, R84 ;  /* 0x000000908c54723c */ /* 0x044ff00000001854 */
[C---:B------:R-:W-:Y:S01]  /*7990*/  HMMA.16816.F32 R88, R140.reuse, R146, R88 ;  /* 0x000000928c58723c */ /* 0x040fe20000001858 */
[----:B------:R-:W2:Y:S03]  /*79a0*/  LDSM.16.MT88.4 R144, [R252+0x4100] ;  /* 0x00410000fc90783b */ /* 0x000ea60000004200 */
[--C-:B---3--:R-:W-:Y:S01]  /*79b0*/  FFMA.FTZ R134, R198, c[0x0][0x2d0], -R133.reuse ;  /* 0x0000b400c6867a23 */ /* 0x108fe20000010885 */
[----:B-1----:R-:W-:Y:S01]  /*79c0*/  F2FP.PACK_AB R137, R184, R183 ;  /* 0x000000b7b889723e */ /* 0x002fe200000000ff */
[----:B------:R1:W5:Y:S02]  /*79d0*/  LDL.LU R198, [R1+0x100] ;  /* 0x0001000001c67983 */ /* 0x0003640000300800 */
[----:B------:R3:W-:Y:S04]  /*79e0*/  MUFU.EX2 R181, R134 ;  /* 0x0000008600b57308 */ /* 0x0007e80000000800 */
[--C-:B---3--:R-:W-:Y:S02]  /*79f0*/  FFMA.FTZ R134, R199, c[0x0][0x2d0], -R133.reuse ;  /* 0x0000b400c7867a23 */ /* 0x108fe40000010885 */
[----:B------:R1:W5:Y:S04]  /*7a00*/  LDL.LU R199, [R1+0xfc] ;  /* 0x0000fc0001c77983 */ /* 0x0003680000300800 */
[----:B------:R3:W1:Y:S01]  /*7a10*/  MUFU.EX2 R182, R134 ;  /* 0x0000008600b67308 */ /* 0x0006620000000800 */
[----:B------:R1:W5:Y:S01]  /*7a20*/  LDL.LU R192, [R1+0xf8] ;  /* 0x0000f80001c07983 */ /* 0x0003620000300800 */
[C---:B--2---:R-:W-:Y:S04]  /*7a30*/  HMMA.16816.F32 R92, R140.reuse, R144, R92 ;  /* 0x000000908c5c723c */ /* 0x044fe8000000185c */
[----:B------:R2:W5:Y:S04]  /*7a40*/  LDL.LU R193, [R1+0xf4] ;  /* 0x0000f40001c17983 */ /* 0x0005680000300800 */
[C---:B------:R-:W-:Y:S01]  /*7a50*/  HMMA.16816.F32 R96, R140.reuse, R146, R96 ;  /* 0x000000928c60723c */ /* 0x040fe20000001860 */
[----:B------:R-:W1:Y:S05]  /*7a60*/  LDSM.16.MT88.4 R144, [R249+0x6100] ;  /* 0x00610000f990783b */ /* 0x000e6a0000004200 */
[----:B------:R2:W5:Y:S05]  /*7a70*/  LDL.LU R194, [R1+0xf0] ;  /* 0x0000f00001c27983 */ /* 0x00056a0000300800 */
[----:B------:R2:W5:Y:S01]  /*7a80*/  LDL.LU R195, [R1+0xec] ;  /* 0x0000ec0001c37983 */ /* 0x0005620000300800 */
[--C-:B---3--:R-:W-:Y:S02]  /*7a90*/  FFMA.FTZ R134, R176, c[0x0][0x2d0], -R133.reuse ;  /* 0x0000b400b0867a23 */ /* 0x108fe40000010885 */
[----:B------:R-:W-:Y:S02]  /*7aa0*/  FFMA.FTZ R133, R135, c[0x0][0x2d0], -R133 ;  /* 0x0000b40087857a23 */ /* 0x000fe40000010885 */
[----:B------:R2:W5:Y:S01]  /*7ab0*/  LDL.LU R176, [R1+0xe8] ;  /* 0x0000e80001b07983 */ /* 0x0005620000300800 */
[----:B------:R-:W3:Y:S04]  /*7ac0*/  MUFU.EX2 R135, R134 ;  /* 0x0000008600877308 */ /* 0x000ee80000000800 */
[----:B------:R2:W5:Y:S05]  /*7ad0*/  LDL.LU R177, [R1+0xe4] ;  /* 0x0000e40001b17983 */ /* 0x00056a0000300800 */
[----:B------:R-:W2:Y:S01]  /*7ae0*/  LDL.LU R149, [R1+0x54] ;  /* 0x0000540001957983 */ /* 0x000ea20000300800 */
[----:B------:R2:W-:Y:S10]  /*7af0*/  MUFU.EX2 R134, R148 ;  /* 0x0000009400867308 */ /* 0x0005f40000000800 */
[----:B------:R-:W2:Y:S01]  /*7b00*/  MUFU.EX2 R133, R133 ;  /* 0x0000008500857308 */ /* 0x000ea20000000800 */
[C---:B-1----:R-:W-:Y:S08]  /*7b10*/  HMMA.16816.F32 R100, R140.reuse, R144, R100 ;  /* 0x000000908c64723c */ /* 0x042ff00000001864 */
[C---:B------:R-:W-:Y:S01]  /*7b20*/  HMMA.16816.F32 R104, R140.reuse, R146, R104 ;  /* 0x000000928c68723c */ /* 0x040fe20000001868 */
[----:B------:R-:W1:Y:S07]  /*7b30*/  LDSM.16.MT88.4 R144, [R250+0x6100] ;  /* 0x00610000fa90783b */ /* 0x000e6e0000004200 */
[C---:B-1----:R-:W-:Y:S08]  /*7b40*/  HMMA.16816.F32 R108, R140.reuse, R144, R108 ;  /* 0x000000908c6c723c */ /* 0x042ff0000000186c */
[C---:B------:R-:W-:Y:S01]  /*7b50*/  HMMA.16816.F32 R112, R140.reuse, R146, R112 ;  /* 0x000000928c70723c */ /* 0x040fe20000001870 */
[----:B------:R-:W1:Y:S03]  /*7b60*/  LDSM.16.MT88.4 R144, [R157+0x6100] ;  /* 0x006100009d90783b */ /* 0x000e660000004200 */
[----:B----4-:R-:W-:Y:S01]  /*7b70*/  FFMA.FTZ R2, R2, R139, R138 ;  /* 0x0000008b02027223 */ /* 0x010fe2000001008a */
[----:B------:R-:W-:Y:S02]  /*7b80*/  F2FP.PACK_AB R138, R169, R168 ;  /* 0x000000a8a98a723e */ /* 0x000fe400000000ff */
[----:B------:R-:W-:Y:S01]  /*7b90*/  F2FP.PACK_AB R139, R182, R181 ;  /* 0x000000b5b68b723e */ /* 0x000fe200000000ff */
[----:B------:R-:W-:Y:S02]  /*7ba0*/  FADD.FTZ R2, R178, R2 ;  /* 0x00000002b2027221 */ /* 0x000fe40000010000 */
[----:B------:R4:W5:Y:S02]  /*7bb0*/  LDL.LU R178, [R1+0xe0] ;  /* 0x0000e00001b27983 */ /* 0x0009640000300800 */
[----:B------:R-:W-:Y:S04]  /*7bc0*/  FADD.FTZ R2, R172, R2 ;  /* 0x00000002ac027221 */ /* 0x000fe80000010000 */
[----:B------:R-:W-:Y:S01]  /*7bd0*/  FADD.FTZ R2, R174, R2 ;  /* 0x00000002ae027221 */ /* 0x000fe20000010000 */
[C---:B-1----:R-:W-:Y:S08]  /*7be0*/  HMMA.16816.F32 R116, R140.reuse, R144, R116 ;  /* 0x000000908c74723c */ /* 0x042ff00000001874 */
[C---:B------:R-:W-:Y:S01]  /*7bf0*/  HMMA.16816.F32 R120, R140.reuse, R146, R120 ;  /* 0x000000928c78723c */ /* 0x040fe20000001878 */
[----:B------:R-:W1:Y:S07]  /*7c00*/  LDSM.16.MT88.4 R144, [R252+0x6100] ;  /* 0x00610000fc90783b */ /* 0x000e6e0000004200 */
[C---:B-1----:R-:W-:Y:S08]  /*7c10*/  HMMA.16816.F32 R124, R140.reuse, R144, R124 ;  /* 0x000000908c7c723c */ /* 0x042ff0000000187c */
[----:B------:R-:W-:Y:S01]  /*7c20*/  HMMA.16816.F32 R128, R140, R146, R128 ;  /* 0x000000928c80723c */ /* 0x000fe20000001880 */
[----:B------:R-:W1:Y:S06]  /*7c30*/  LDSM.16.MT88.4 R144, [R249+0x900] ;  /* 0x00090000f990783b */ /* 0x000e6c0000004200 */
[----:B------:R-:W-:Y:S02]  /*7c40*/  F2FP.PACK_AB R140, R165, R156 ;  /* 0x0000009ca58c723e */ /* 0x000fe400000000ff */
[----:B------:R-:W-:Y:S03]  /*7c50*/  F2FP.PACK_AB R142, R167, R166 ;  /* 0x000000a6a78e723e */ /* 0x000fe600000000ff */
[----:B------:R-:W-:Y:S02]  /*7c60*/  F2FP.PACK_AB R141, R191, R164 ;  /* 0x000000a4bf8d723e */ /* 0x000fe400000000ff */
[----:B------:R-:W-:Y:S07]  /*7c70*/  F2FP.PACK_AB R143, R190, R189 ;  /* 0x000000bdbe8f723e */ /* 0x000fee00000000ff */
[C---:B-1----:R-:W-:Y:S08]  /*7c80*/  HMMA.16816.F32 R4, R140.reuse, R144, R4 ;  /* 0x000000908c04723c */ /* 0x042ff00000001804 */
[C---:B------:R-:W-:Y:S01]  /*7c90*/  HMMA.16816.F32 R8, R140.reuse, R146, R8 ;  /* 0x000000928c08723c */ /* 0x040fe20000001808 */
[----:B------:R-:W1:Y:S07]  /*7ca0*/  LDSM.16.MT88.4 R144, [R250+0x900] ;  /* 0x00090000fa90783b */ /* 0x000e6e0000004200 */
[C---:B-1----:R-:W-:Y:S08]  /*7cb0*/  HMMA.16816.F32 R12, R140.reuse, R144, R12 ;  /* 0x000000908c0c723c */ /* 0x042ff0000000180c */
[C---:B------:R-:W-:Y:S01]  /*7cc0*/  HMMA.16816.F32 R16, R140.reuse, R146, R16 ;  /* 0x000000928c10723c */ /* 0x040fe20000001810 */
[----:B------:R-:W1:Y:S03]  /*7cd0*/  LDSM.16.MT88.4 R144, [R157+0x900] ;  /* 0x000900009d90783b */ /* 0x000e660000004200 */
[----:B--2---:R-:W-:Y:S02]  /*7ce0*/  FFMA.FTZ R0, R0, R149, R150 ;  /* 0x0000009500007223 */ /* 0x004fe40000010096 */
[----:B------:R-:W-:Y:S02]  /*7cf0*/  LDSM.16.MT88.4 R148, [R249+0x1900] ;  /* 0x00190000f994783b */ /* 0x000fe40000004200 */
[----:B------:R-:W-:Y:S03]  /*7d00*/  FADD.FTZ R0, R179, R0 ;  /* 0x00000000b3007221 */ /* 0x000fe60000010000 */
[----:B------:R4:W5:Y:S01]  /*7d10*/  LDL.LU R179, [R1+0xdc] ;  /* 0x0000dc0001b37983 */ /* 0x0009620000300800 */
[----:B------:R-:W-:Y:S01]  /*7d20*/  FADD.FTZ R0, R173, R0 ;  /* 0x00000000ad007221 */ /* 0x000fe20000010000 */
[C---:B-1----:R-:W-:Y:S03]  /*7d30*/  HMMA.16816.F32 R20, R140.reuse, R144, R20 ;  /* 0x000000908c14723c */ /* 0x042fe60000001814 */
[----:B------:R4:W5:Y:S01]  /*7d40*/  LDL.LU R172, [R1+0xd8] ;  /* 0x0000d80001ac7983 */ /* 0x0009620000300800 */
[----:B------:R-:W-:Y:S04]  /*7d50*/  FADD.FTZ R0, R175, R0 ;  /* 0x00000000af007221 */ /* 0x000fe80000010000 */
[C---:B------:R-:W-:Y:S01]  /*7d60*/  HMMA.16816.F32 R24, R140.reuse, R146, R24 ;  /* 0x000000928c18723c */ /* 0x040fe20000001818 */
[----:B------:R-:W1:Y:S05]  /*7d70*/  LDSM.16.MT88.4 R144, [R252+0x900] ;  /* 0x00090000fc90783b */ /* 0x000e6a0000004200 */
[----:B------:R4:W5:Y:S05]  /*7d80*/  LDL.LU R173, [R1+0xd4] ;  /* 0x0000d40001ad7983 */ /* 0x00096a0000300800 */
[----:B------:R4:W5:Y:S05]  /*7d90*/  LDL.LU R174, [R1+0xd0] ;  /* 0x0000d00001ae7983 */ /* 0x00096a0000300800 */
[----:B------:R4:W5:Y:S01]  /*7da0*/  LDL.LU R175, [R1+0xcc] ;  /* 0x0000cc0001af7983 */ /* 0x0009620000300800 */
        /* <DEDUP_REMOVED lines=38> */
[----:B------:R-:W1:Y:S05]  /*8010*/  LDSM.16.MT88.4 R140, [R249+0x1100] ;  /* 0x00110000f98c783b */ /* 0x000e6a0000004200 */
[----:B------:R-:W2:Y:S02]  /*8020*/  LDSM.16.MT88.4 R144, [R250+0x1100] ;  /* 0x00110000fa90783b */ /* 0x000ea40000004200 */
        /* <DEDUP_REMOVED lines=43> */
[C---:B------:R-:W-:Y:S08]  /*82e0*/  HMMA.16816.F32 R120, R136.reuse, R142, R120 ;  /* 0x0000008e8878723c */ /* 0x040ff00000001878 */
[C---:B--2---:R-:W-:Y:S08]  /*82f0*/  HMMA.16816.F32 R124, R136.reuse, R144, R124 ;  /* 0x00000090887c723c */ /* 0x044ff0000000187c */
[----:B------:R-:W-:Y:S07]  /*8300*/  HMMA.16816.F32 R128, R136, R146, R128 ;  /* 0x000000928880723c */ /* 0x000fee0000001880 */
[----:B------:R-:W-:Y:S02]  /*8310*/  F2FP.PACK_AB R136, R186, R185 ;  /* 0x000000b9ba88723e */ /* 0x000fe400000000ff */
[----:B------:R-:W-:Y:S03]  /*8320*/  F2FP.PACK_AB R138, R188, R187 ;  /* 0x000000bbbc8a723e */ /* 0x000fe600000000ff */
[----:B---3--:R-:W-:Y:S02]  /*8330*/  F2FP.PACK_AB R137, R180, R135 ;  /* 0x00000087b489723e */ /* 0x008fe400000000ff */
[----:B------:R-:W-:Y:S07]  /*8340*/  F2FP.PACK_AB R139, R133, R134 ;  /* 0x00000086858b723e */ /* 0x000fee00000000ff */
[C---:B------:R-:W-:Y:S07]  /*8350*/  HMMA.16816.F32 R140, R136.reuse, R148, R4 ;  /* 0x00000094888c723c */ /* 0x040fee0000001804 */
[----:B------:R-:W-:Y:S01]  /*8360*/  MOV R4, R169 ;  /* 0x000000a900047202 */ /* 0x000fe20000000f00 */
[C---:B------:R-:W-:Y:S01]  /*8370*/  HMMA.16816.F32 R144, R136.reuse, R150, R8 ;  /* 0x000000968890723c */ /* 0x040fe20000001808 */
[----:B------:R-:W-:Y:S03]  /*8380*/  LDSM.16.MT88.4 R8, [R250+0x3900] ;  /* 0x00390000fa08783b */ /* 0x000fe60000004200 */
[----:B------:R-:W-:Y:S02]  /*8390*/  MOV R5, R168 ;  /* 0x000000a800057202 */ /* 0x000fe40000000f00 */
[----:B------:R-:W1:Y:S01]  /*83a0*/  LDSM.16.MT88.4 R168, [R252+0x1900] ;  /* 0x00190000fca8783b */ /* 0x000e620000004200 */
[----:B------:R-:W-:Y:S01]  /*83b0*/  MOV R6, R159 ;  /* 0x0000009f00067202 */ /* 0x000fe20000000f00 */
[C---:B------:R-:W-:Y:S04]  /*83c0*/  HMMA.16816.F32 R148, R136.reuse, R152, R12 ;  /* 0x000000988894723c */ /* 0x040fe8000000180c */
[----:B------:R-:W-:Y:S04]  /*83d0*/  MOV R7, R158 ;  /* 0x0000009e00077202 */ /* 0x000fe80000000f00 */
[C---:B------:R-:W-:Y:S07]  /*83e0*/  HMMA.16816.F32 R152, R136.reuse, R154, R16 ;  /* 0x0000009a8898723c */ /* 0x040fee0000001810 */
[----:B------:R-:W-:Y:S02]  /*83f0*/  MOV R18, R157 ;  /* 0x0000009d00127202 */ /* 0x000fe40000000f00 */
[----:B------:R-:W-:Y:S02]  /*8400*/  MOV R19, R156 ;  /* 0x0000009c00137202 */ /* 0x000fe40000000f00 */
[C---:B------:R-:W-:Y:S01]  /*8410*/  HMMA.16816.F32 R156, R136.reuse, R160, R20 ;  /* 0x000000a0889c723c */ /* 0x040fe20000001814 */
[----:B------:R-:W-:Y:S06]  /*8420*/  LDSM.16.MT88.4 R12, [R18+0x3900] ;  /* 0x00390000120c783b */ /* 0x000fec0000004200 */
[----:B------:R-:W-:Y:S01]  /*8430*/  MOV R23, R4 ;  /* 0x0000000400177202 */ /* 0x000fe20000000f00 */
[C---:B------:R-:W-:Y:S04]  /*8440*/  HMMA.16816.F32 R160, R136.reuse, R162, R24 ;  /* 0x000000a288a0723c */ /* 0x040fe80000001818 */
[----:B------:R-:W-:Y:S02]  /*8450*/  MOV R22, R5 ;  /* 0x0000000500167202 */ /* 0x000fe40000000f00 */
[----:B------:R-:W-:Y:S02]  /*8460*/  MOV R21, R6 ;  /* 0x0000000600157202 */ /* 0x000fe40000000f00 */
[----:B------:R-:W-:Y:S02]  /*8470*/  MOV R20, R7 ;  /* 0x0000000700147202 */ /* 0x000fe40000000f00 */
[----:B------:R-:W2:Y:S02]  /*8480*/  LDSM.16.MT88.4 R4, [R249+0x3900] ;  /* 0x00390000f904783b */ /* 0x000ea40000004200 */
[----:B------:R-:W-:Y:S02]  /*8490*/  MOV R27, R167 ;  /* 0x000000a7001b7202 */ /* 0x000fe40000000f00 */
[----:B------:R-:W-:Y:S02]  /*84a0*/  MOV R26, R166 ;  /* 0x000000a6001a7202 */ /* 0x000fe40000000f00 */
[----:B------:R-:W-:Y:S02]  /*84b0*/  MOV R25, R165 ;  /* 0x000000a500197202 */ /* 0x000fe40000000f00 */
[----:B------:R-:W-:Y:S02]  /*84c0*/  MOV R24, R164 ;  /* 0x000000a400187202 */ /* 0x000fe40000000f00 */
[C---:B-1----:R-:W-:Y:S03]  /*84d0*/  HMMA.16816.F32 R164, R136.reuse, R168, R28 ;  /* 0x000000a888a4723c */ /* 0x042fe6000000181c */
[----:B------:R-:W-:Y:S04]  /*84e0*/  FADD.FTZ R0, R24, R0 ;  /* 0x0000000018007221 */ /* 0x000fe80000010000 */
[----:B------:R-:W-:Y:S01]  /*84f0*/  MOV R30, R18 ;  /* 0x00000012001e7202 */ /* 0x000fe20000000f00 */
[C---:B------:R-:W-:Y:S04]  /*8500*/  HMMA.16816.F32 R168, R136.reuse, R170, R32 ;  /* 0x000000aa88a8723c */ /* 0x040fe80000001820 */
[----:B------:R-:W-:Y:S01]  /*8510*/  MOV R31, R19 ;  /* 0x00000013001f7202 */ /* 0x000fe20000000f00 */
[----:B------:R-:W-:Y:S01]  /*8520*/  FADD.FTZ R0, R191, R0 ;  /* 0x00000000bf007221 */ /* 0x000fe20000010000 */
[----:B------:R-:W1:Y:S03]  /*8530*/  LDSM.16.MT88.4 R16, [R252+0x3900] ;  /* 0x00390000fc10783b */ /* 0x000e660000004200 */
[----:B------:R-:W-:Y:S03]  /*8540*/  FADD.FTZ R0, R189, R0 ;  /* 0x00000000bd007221 */ /* 0x000fe60000010000 */
[----:B------:R-:W-:Y:S02]  /*8550*/  FADD.FTZ R2, R31, R2 ;  /* 0x000000021f027221 */ /* 0x000fe40000010000 */
[----:B------:R-:W-:Y:S02]  /*8560*/  FADD.FTZ R0, R190, R0 ;  /* 0x00000000be007221 */ /* 0x000fe40000010000 */
[----:B------:R-:W-:Y:S02]  /*8570*/  FADD.FTZ R2, R25, R2 ;  /* 0x0000000219027221 */ /* 0x000fe40000010000 */
[----:B------:R-:W-:Y:S02]  /*8580*/  FADD.FTZ R0, R183, R0 ;  /* 0x00000000b7007221 */ /* 0x000fe40000010000 */
[----:B------:R-:W-:Y:S01]  /*8590*/  FADD.FTZ R2, R26, R2 ;  /* 0x000000021a027221 */ /* 0x000fe20000010000 */
[C---:B--2---:R-:W-:Y:S03]  /*85a0*/  HMMA.16816.F32 R36, R136.reuse, R4, R36 ;  /* 0x000000048824723c */ /* 0x044fe60000001824 */
[----:B------:R-:W-:Y:S02]  /*85b0*/  FADD.FTZ R0, R184, R0 ;  /* 0x00000000b8007221 */ /* 0x000fe40000010000 */
[----:B------:R-:W-:Y:S02]  /*85c0*/  FADD.FTZ R2, R27, R2 ;  /* 0x000000021b027221 */ /* 0x000fe40000010000 */
[----:B------:R-:W-:Y:S01]  /*85d0*/  FADD.FTZ R0, R181, R0 ;  /* 0x00000000b5007221 */ /* 0x000fe20000010000 */
[C---:B------:R-:W-:Y:S01]  /*85e0*/  HMMA.16816.F32 R40, R136.reuse, R6, R40 ;  /* 0x000000068828723c */ /* 0x040fe20000001828 */
[----:B------:R-:W2:Y:S03]  /*85f0*/  LDSM.16.MT88.4 R4, [R249+0x5900] ;  /* 0x00590000f904783b */ /* 0x000ea60000004200 */
[----:B------:R-:W-:Y:S04]  /*8600*/  FADD.FTZ R2, R20, R2 ;  /* 0x0000000214027221 */ /* 0x000fe80000010000 */
[C---:B------:R-:W-:Y:S04]  /*8610*/  HMMA.16816.F32 R44, R136.reuse, R8, R44 ;  /* 0x00000008882c723c */ /* 0x040fe8000000182c */
[----:B------:R-:W-:Y:S04]  /*8620*/  FADD.FTZ R2, R21, R2 ;  /* 0x0000000215027221 */ /* 0x000fe80000010000 */
[C---:B------:R-:W-:Y:S01]  /*8630*/  HMMA.16816.F32 R48, R136.reuse, R10, R48 ;  /* 0x0000000a8830723c */ /* 0x040fe20000001830 */
[----:B------:R-:W3:Y:S03]  /*8640*/  LDSM.16.MT88.4 R8, [R250+0x5900] ;  /* 0x00590000fa08783b */ /* 0x000ee60000004200 */
[----:B------:R-:W-:Y:S04]  /*8650*/  FADD.FTZ R2, R22, R2 ;  /* 0x0000000216027221 */ /* 0x000fe80000010000 */
[C---:B------:R-:W-:Y:S04]  /*8660*/  HMMA.16816.F32 R52, R136.reuse, R12, R52 ;  /* 0x0000000c8834723c */ /* 0x040fe80000001834 */
[----:B------:R-:W-:Y:S04]  /*8670*/  FADD.FTZ R2, R23, R2 ;  /* 0x0000000217027221 */ /* 0x000fe80000010000 */
[C---:B------:R-:W-:Y:S01]  /*8680*/  HMMA.16816.F32 R56, R136.reuse, R14, R56 ;  /* 0x0000000e8838723c */ /* 0x040fe20000001838 */
[----:B------:R-:W4:Y:S07]  /*8690*/  LDSM.16.MT88.4 R12, [R30+0x5900] ;  /* 0x005900001e0c783b */ /* 0x000f2e0000004200 */
[C---:B-1----:R-:W-:Y:S08]  /*86a0*/  HMMA.16816.F32 R60, R136.reuse, R16, R60 ;  /* 0x00000010883c723c */ /* 0x042ff0000000183c */
[C---:B------:R-:W-:Y:S01]  /*86b0*/  HMMA.16816.F32 R64, R136.reuse, R18, R64 ;  /* 0x000000128840723c */ /* 0x040fe20000001840 */
[----:B------:R-:W1:Y:S07]  /*86c0*/  LDSM.16.MT88.4 R16, [R252+0x5900] ;  /* 0x00590000fc10783b */ /* 0x000e6e0000004200 */
[C---:B--2---:R-:W-:Y:S08]  /*86d0*/  HMMA.16816.F32 R68, R136.reuse, R4, R68 ;  /* 0x000000048844723c */ /* 0x044ff00000001844 */
[C---:B------:R-:W-:Y:S01]  /*86e0*/  HMMA.16816.F32 R72, R136.reuse, R6, R72 ;  /* 0x000000068848723c */ /* 0x040fe20000001848 */
[----:B------:R-:W2:Y:S07]  /*86f0*/  LDSM.16.MT88.4 R4, [R249+0x7900] ;  /* 0x00790000f904783b */ /* 0x000eae0000004200 */
[C---:B---3--:R-:W-:Y:S08]  /*8700*/  HMMA.16816.F32 R76, R136.reuse, R8, R76 ;  /* 0x00000008884c723c */ /* 0x048ff0000000184c */
[C---:B------:R-:W-:Y:S01]  /*8710*/  HMMA.16816.F32 R80, R136.reuse, R10, R80 ;  /* 0x0000000a8850723c */ /* 0x040fe20000001850 */
[----:B------:R-:W3:Y:S07]  /*8720*/  LDSM.16.MT88.4 R8, [R250+0x7900] ;  /* 0x00790000fa08783b */ /* 0x000eee0000004200 */
[C---:B----4-:R-:W-:Y:S08]  /*8730*/  HMMA.16816.F32 R84, R136.reuse, R12, R84 ;  /* 0x0000000c8854723c */ /* 0x050ff00000001854 */
[C---:B------:R-:W-:Y:S01]  /*8740*/  HMMA.16816.F32 R88, R136.reuse, R14, R88 ;  /* 0x0000000e8858723c */ /* 0x040fe20000001858 */
[----:B------:R-:W4:Y:S07]  /*8750*/  LDSM.16.MT88.4 R12, [R30+0x7900] ;  /* 0x007900001e0c783b */ /* 0x000f2e0000004200 */
[C---:B-1----:R-:W-:Y:S08]  /*8760*/  HMMA.16816.F32 R92, R136.reuse, R16, R92 ;  /* 0x00000010885c723c */ /* 0x042ff0000000185c */
[C---:B------:R-:W-:Y:S01]  /*8770*/  HMMA.16816.F32 R96, R136.reuse, R18, R96 ;  /* 0x000000128860723c */ /* 0x040fe20000001860 */
[----:B------:R-:W1:Y:S07]  /*8780*/  LDSM.16.MT88.4 R16, [R252+0x7900] ;  /* 0x00790000fc10783b */ /* 0x000e6e0000004200 */
[C---:B--2---:R-:W-:Y:S07]  /*8790*/  HMMA.16816.F32 R100, R136.reuse, R4, R100 ;  /* 0x000000048864723c */ /* 0x044fee0000001864 */
[----:B------:R-:W-:Y:S01]  /*87a0*/  FADD.FTZ R4, R182, R0 ;  /* 0x00000000b6047221 */ /* 0x000fe20000010000 */
[C---:B------:R-:W-:Y:S04]  /*87b0*/  HMMA.16816.F32 R104, R136.reuse, R6, R104 ;  /* 0x000000068868723c */ /* 0x040fe80000001868 */
[----:B------:R-:W-:Y:S02]  /*87c0*/  FADD.FTZ R0, R185, R2 ;  /* 0x00000002b9007221 */ /* 0x000fe40000010000 */
[----:B------:R-:W-:Y:S02]  /*87d0*/  FADD.FTZ R4, R135, R4 ;  /* 0x0000000487047221 */ /* 0x000fe40000010000 */
[C---:B---3--:R-:W-:Y:S04]  /*87e0*/  HMMA.16816.F32 R108, R136.reuse, R8, R108 ;  /* 0x00000008886c723c */ /* 0x048fe8000000186c */
[----:B------:R-:W-:Y:S02]  /*87f0*/  FADD.FTZ R0, R186, R0 ;  /* 0x00000000ba007221 */ /* 0x000fe40000010000 */
[----:B------:R-:W-:Y:S02]  /*8800*/  FADD.FTZ R4, R180, R4 ;  /* 0x00000004b4047221 */ /* 0x000fe40000010000 */
[C---:B------:R-:W-:Y:S04]  /*8810*/  HMMA.16816.F32 R112, R136.reuse, R10, R112 ;  /* 0x0000000a8870723c */ /* 0x040fe80000001870 */
[----:B------:R-:W-:Y:S02]  /*8820*/  FADD.FTZ R2, R187, R0 ;  /* 0x00000000bb027221 */ /* 0x000fe40000010000 */
[----:B------:R-:W-:Y:S01]  /*8830*/  FADD.FTZ R0, R134, R4 ;  /* 0x0000000486007221 */ /* 0x000fe20000010000 */
[----:B------:R-:W-:Y:S01]  /*8840*/  MOV R134, R3 ;  /* 0x0000000300867202 */ /* 0x000fe20000000f00 */
[C---:B----4-:R-:W-:Y:S04]  /*8850*/  HMMA.16816.F32 R116, R136.reuse, R12, R116 ;  /* 0x0000000c8874723c */ /* 0x050fe80000001874 */
[----:B------:R-:W-:Y:S02]  /*8860*/  FADD.FTZ R2, R188, R2 ;  /* 0x00000002bc027221 */ /* 0x000fe40000010000 */
[----:B------:R-:W-:Y:S01]  /*8870*/  FADD.FTZ R0, R133, R0 ;  /* 0x0000000085007221 */ /* 0x000fe20000010000 */
[----:B------:R-:W-:Y:S01]  /*8880*/  MOV R133, R132 ;  /* 0x0000008400857202 */ /* 0x000fe20000000f00 */
[C---:B------:R-:W-:Y:S01]  /*8890*/  HMMA.16816.F32 R120, R136.reuse, R14, R120 ;  /* 0x0000000e8878723c */ /* 0x040fe20000001878 */
[----:B------:R2:W-:Y:S05]  /*88a0*/  STL [R1+0x50], R2 ;  /* 0x0000500201007387 */ /* 0x0005ea0000100800 */
[----:B------:R2:W-:Y:S02]  /*88b0*/  STL [R1+0x54], R0 ;  /* 0x0000540001007387 */ /* 0x0005e40000100800 */
[C---:B-1----:R-:W-:Y:S08]  /*88c0*/  HMMA.16816.F32 R124, R136.reuse, R16, R124 ;  /* 0x00000010887c723c */ /* 0x042ff0000000187c */
[----:B------:R-:W-:Y:S01]  /*88d0*/  HMMA.16816.F32 R128, R136, R18, R128 ;  /* 0x000000128880723c */ /* 0x000fe20000001880 */
[----:B------:R-:W-:-:S07]  /*88e0*/  @P0 BRA `(.L_x_3) ;  /* 0xffffc37000000947 */ /* 0x000fce000383ffff */
.L_x_2:
[----:B--2---:R-:W2:Y:S04]  /*88f0*/  LDL.LU R0, [R1+0x50] ;  /* 0x0000500001007983 */ /* 0x004ea80000300800 */
[----:B------:R-:W1:Y:S01]  /*8900*/  S2R R8, SR_TID.X ;  /* 0x0000000000087919 */ /* 0x000e620000002100 */
[----:B------:R-:W-:Y:S01]  /*8910*/  MOV R182, c[0x0][0x4e8] ;  /* 0x00013a0000b67a02 */ /* 0x000fe20000000f00 */
[----:B------:R-:W3:Y:S01]  /*8920*/  S2UR UR7, SR_CTAID.Y ;  /* 0x00000000000779c3 */ /* 0x000ee20000002600 */
[----:B------:R-:W-:Y:S01]  /*8930*/  ULDC.64 UR4, c[0x0][0x490] ;  /* 0x0001240000047ab9 */ /* 0x000fe20000000a00 */
[----:B------:R-:W4:Y:S04]  /*8940*/  LDL.LU R2, [R1+0x54] ;  /* 0x0000540001027983 */ /* 0x000f280000300800 */
[----:B------:R-:W4:Y:S01]  /*8950*/  LDL.LU R9, [R1+0xc4] ;  /* 0x0000c40001097983 */ /* 0x000f220000300800 */
[----:B------:R-:W-:-:S03]  /*8960*/  ISETP.NE.AND P0, PT, R182, 0x1, PT ;  /* 0x00000001b600780c */ /* 0x000fc60003f05270 */
[----:B------:R-:W4:Y:S01]  /*8970*/  LDL.LU R183, [R1+0xc8] ;  /* 0x0000c80001b77983 */ /* 0x000f220000300800 */
[----:B-1----:R-:W-:-:S04]  /*8980*/  SHF.R.S32.HI R5, RZ, 0x1f, R8 ;  /* 0x0000001fff057819 */ /* 0x002fc80000011408 */
[CC--:B------:R-:W-:Y:S02]  /*8990*/  LEA.HI R181, R5.reuse, R8.reuse, RZ, 0x5 ;  /* 0x0000000805b57211 */ /* 0x0c0fe400078f28ff */
[-C--:B------:R-:W-:Y:S02]  /*89a0*/  LEA.HI R5, R5, R8.reuse, RZ, 0x2 ;  /* 0x0000000805057211 */ /* 0x080fe400078f10ff */
[----:B------:R-:W-:Y:S01]  /*89b0*/  LOP3.LUT R4, R181, 0xffffffe0, RZ, 0xc0, !PT ;  /* 0xffffffe0b5047812 */ /* 0x000fe200078ec0ff */
[----:B---3--:R-:W-:Y:S01]  /*89c0*/  USHF.R.S32.HI UR6, URZ, 0x1f, UR7 ;  /* 0x0000001f3f067899 */ /* 0x008fe20008011407 */
[----:B------:R-:W-:Y:S01]  /*89d0*/  LOP3.LUT R14, R5, 0xfffffffc, RZ, 0xc0, !PT ;  /* 0xfffffffc050e7812 */ /* 0x000fe200078ec0ff */
[----:B------:R-:W-:Y:S06]  /*89e0*/  BAR.SYNC.DEFER_BLOCKING 0x1, 0x100 ;  /* 0x0044000000007b1d */ /* 0x000fec0000010000 */
[----:B--2---:R-:W1:Y:S04]  /*89f0*/  SHFL.BFLY PT, R11, R0, 0x2, 0x1f ;  /* 0x0c401f00000b7f89 */ /* 0x004e6800000e0000 */
[----:B----4-:R-:W2:Y:S01]  /*8a00*/  SHFL.BFLY PT, R6, R2, 0x2, 0x1f ;  /* 0x0c401f0002067f89 */ /* 0x010ea200000e0000 */
[----:B------:R-:W-:Y:S01]  /*8a10*/  MOV R133, R9 ;  /* 0x0000000900857202 */ /* 0x000fe20000000f00 */
[----:B------:R-:W-:Y:S01]  /*8a20*/  UIMAD UR10, UR6, UR4, URZ ;  /* 0x00000004060a72a4 */ /* 0x000fe2000f8e023f */
[----:B------:R-:W-:Y:S01]  /*8a30*/  IADD3 R14, -R14, R8, RZ ;  /* 0x000000080e0e7210 */ /* 0x000fe20007ffe1ff */
[----:B-1----:R-:W-:-:S05]  /*8a40*/  FADD.FTZ R11, R11, R0 ;  /* 0x000000000b0b7221 */ /* 0x002fca0000010000 */
[----:B------:R-:W1:Y:S01]  /*8a50*/  SHFL.BFLY PT, R0, R11, 0x1, 0x1f ;  /* 0x0c201f000b007f89 */ /* 0x000e6200000e0000 */
[----:B--2---:R-:W-:-:S05]  /*8a60*/  FADD.FTZ R6, R6, R2 ;  /* 0x0000000206067221 */ /* 0x004fca0000010000 */
[----:B------:R-:W2:Y:S01]  /*8a70*/  SHFL.BFLY PT, R2, R6, 0x1, 0x1f ;  /* 0x0c201f0006027f89 */ /* 0x000ea200000e0000 */
[----:B-1----:R-:W-:Y:S01]  /*8a80*/  FADD.FTZ R11, R11, R0 ;  /* 0x000000000b0b7221 */ /* 0x002fe20000010000 */
[----:B------:R-:W-:-:S04]  /*8a90*/  MOV R0, RZ ;  /* 0x000000ff00007202 */ /* 0x000fc80000000f00 */
[----:B------:R-:W-:Y:S01]  /*8aa0*/  FSETP.NE.FTZ.AND P2, PT, R11, RZ, PT ;  /* 0x000000ff0b00720b */ /* 0x000fe20003f55000 */
[----:B--2---:R-:W-:Y:S02]  /*8ab0*/  FADD.FTZ R6, R6, R2 ;  /* 0x0000000206067221 */ /* 0x004fe40000010000 */
[----:B------:R-:W-:-:S03]  /*8ac0*/  @P0 IMAD.HI.U32 R2, R9, c[0x0][0x4ec], RZ ;  /* 0x00013b0009020a27 */ /* 0x000fc600078e00ff */
[----:B------:R-:W-:Y:S02]  /*8ad0*/  FSETP.NE.FTZ.AND P1, PT, R6, RZ, PT ;  /* 0x000000ff0600720b */ /* 0x000fe40003f35000 */
[----:B------:R-:W-:Y:S02]  /*8ae0*/  @P0 SHF.R.U32.HI R133, RZ, c[0x0][0x4f0], R2 ;  /* 0x00013c00ff850a19 */ /* 0x000fe40000011602 */
[----:B------:R-:W-:-:S03]  /*8af0*/  IADD3 R2, -R4, R8, RZ ;  /* 0x0000000804027210 */ /* 0x000fc60007ffe1ff */
[----:B------:R-:W-:Y:S01]  /*8b00*/  @P2 MUFU.RCP R0, R11 ;  /* 0x0000000b00002308 */ /* 0x000fe20000001000 */
[----:B------:R-:W-:Y:S02]  /*8b10*/  MOV R4, RZ ;  /* 0x000000ff00047202 */ /* 0x000fe40000000f00 */
[----:B------:R-:W-:Y:S01]  /*8b20*/  LOP3.LUT P4, RZ, R2, 0x3, RZ, 0xc0, !PT ;  /* 0x0000000302ff7812 */ /* 0x000fe2000788c0ff */
[----:B------:R-:W-:Y:S01]  /*8b30*/  UIMAD.WIDE.U32 UR12, UR7, UR4, URZ ;  /* 0x00000004070c72a5 */ /* 0x000fe2000f8e003f */
[----:B------:R-:W-:-:S03]  /*8b40*/  IADD3 R7, -R133, RZ, RZ ;  /* 0x000000ff85077210 */ /* 0x000fc60007ffe1ff */
[----:B------:R-:W1:Y:S01]  /*8b50*/  @P1 MUFU.RCP R4, R6 ;  /* 0x0000000600041308 */ /* 0x000e620000001000 */
[----:B------:R-:W-:Y:S01]  /*8b60*/  SHF.R.S32.HI R2, RZ, 0x2, R5 ;  /* 0x00000002ff027819 */ /* 0x000fe20000011405 */
[----:B------:R-:W-:Y:S01]  /*8b70*/  UIMAD UR10, UR7, UR5, UR10 ;  /* 0x00000005070a72a4 */ /* 0x000fe2000f8e020a */
[----:B------:R-:W-:Y:S02]  /*8b80*/  IMAD R134, R7, c[0x0][0x4e8], R9 ;  /* 0x00013a0007867a24 */ /* 0x000fe400078e0209 */
[----:B------:R-:W-:Y:S01]  /*8b90*/  ULDC.64 UR4, c[0x0][0x3e8] ;  /* 0x0000fa0000047ab9 */ /* 0x000fe20000000a00 */
[C---:B-1----:R-:W-:Y:S02]  /*8ba0*/  FMUL.FTZ R83, R4.reuse, R83 ;  /* 0x0000005304537220 */ /* 0x042fe40000410000 */
[----:B------:R-:W-:-:S05]  /*8bb0*/  FMUL.FTZ R31, R4, R82 ;  /* 0x00000052041f7220 */ /* 0x000fca0000410000 */
[----:B------:R-:W-:Y:S02]  /*8bc0*/  F2FP.PACK_AB R31, R83, R31 ;  /* 0x0000001f531f723e */ /* 0x000fe400000000ff */
[----:B------:R-:W2:Y:S01]  /*8bd0*/  LDL.LU R83, [R1+0xbc] ;  /* 0x0000bc0001537983 */ /* 0x000ea20000300800 */
[C---:B------:R-:W-:Y:S02]  /*8be0*/  FMUL.FTZ R137, R0.reuse, R64 ;  /* 0x0000004000897220 */ /* 0x040fe40000410000 */
[C---:B------:R-:W-:Y:S02]  /*8bf0*/  FMUL.FTZ R180, R0.reuse, R141 ;  /* 0x0000008d00b47220 */ /* 0x040fe40000410000 */
[C---:B------:R-:W-:Y:S02]  /*8c00*/  FMUL.FTZ R13, R0.reuse, R140 ;  /* 0x0000008c000d7220 */ /* 0x040fe40000410000 */
[C---:B-----5:R-:W-:Y:S02]  /*8c10*/  FMUL.FTZ R179, R0.reuse, R145 ;  /* 0x0000009100b37220 */ /* 0x060fe40000410000 */
[----:B------:R-:W-:-:S02]  /*8c20*/  FMUL.FTZ R17, R0, R144 ;  /* 0x0000009000117220 */ /* 0x000fc40000410000 */
[C---:B------:R-:W-:Y:S02]  /*8c30*/  FMUL.FTZ R178, R0.reuse, R149 ;  /* 0x0000009500b27220 */ /* 0x040fe40000410000 */
[C---:B------:R-:W-:Y:S02]  /*8c40*/  FMUL.FTZ R19, R0.reuse, R148 ;  /* 0x0000009400137220 */ /* 0x040fe40000410000 */
[C---:B------:R-:W-:Y:S02]  /*8c50*/  FMUL.FTZ R177, R0.reuse, R153 ;  /* 0x0000009900b17220 */ /* 0x040fe40000410000 */
[C---:B------:R-:W-:Y:S02]  /*8c60*/  FMUL.FTZ R21, R0.reuse, R152 ;  /* 0x0000009800157220 */ /* 0x040fe40000410000 */
[C---:B------:R-:W-:Y:S02]  /*8c70*/  FMUL.FTZ R176, R0.reuse, R157 ;  /* 0x0000009d00b07220 */ /* 0x040fe40000410000 */
        /* <DEDUP_REMOVED lines=53> */
[----:B------:R-:W-:Y:S01]  /*8fd0*/  FMUL.FTZ R128, R0, R128 ;  /* 0x0000008000807220 */ /* 0x000fe20000410000 */
[----:B------:R-:W-:Y:S01]  /*8fe0*/  SHF.R.S32.HI R0, RZ, 0x1f, R5 ;  /* 0x0000001fff007819 */ /* 0x000fe20000011405 */
[C---:B------:R-:W-:Y:S01]  /*8ff0*/  FMUL.FTZ R15, R4.reuse, R79 ;  /* 0x0000004f040f7220 */ /* 0x040fe20000410000 */
[----:B------:R-:W1:Y:S01]  /*9000*/  @P1 MUFU.LG2 R6, R6 ;  /* 0x0000000600061308 */ /* 0x000e620000000c00 */
[----:B------:R-:W-:Y:S01]  /*9010*/  FMUL.FTZ R33, R4, R78 ;  /* 0x0000004e04217220 */ /* 0x000fe20000410000 */
[----:B------:R-:W-:-:S04]  /*9020*/  LEA.HI R0, R0, R2, RZ, 0x3 ;  /* 0x0000000200007211 */ /* 0x000fc800078f18ff */
[----:B------:R-:W-:Y:S02]  /*9030*/  F2FP.PACK_AB R33, R15, R33 ;  /* 0x000000210f21723e */ /* 0x000fe400000000ff */
[----:B------:R-:W-:Y:S01]  /*9040*/  LOP3.LUT R0, R0, 0xfffffff8, RZ, 0xc0, !PT ;  /* 0xfffffff800007812 */ /* 0x000fe200078ec0ff */
[----:B------:R-:W3:Y:S01]  /*9050*/  S2R R15, SR_CTAID.Z ;  /* 0x00000000000f7919 */ /* 0x000ee20000002700 */
[----:B------:R-:W-:Y:S02]  /*9060*/  UIMAD.WIDE.U32 UR14, UR7, UR4, URZ ;  /* 0x00000004070e72a5 */ /* 0x000fe4000f8e003f */
[----:B------:R-:W-:Y:S02]  /*9070*/  IADD3 R10, R2, -R0, RZ ;  /* 0x80000000020a7210 */ /* 0x000fe40007ffe0ff */
[----:B------:R-:W-:Y:S02]  /*9080*/  @P2 MOV R2, 0x3f317218 ;  /* 0x3f31721800022802 */ /* 0x000fe40000000f00 */
[----:B------:R-:W-:-:S02]  /*9090*/  @P1 MOV R0, 0x3f317218 ;  /* 0x3f31721800001802 */ /* 0x000fc40000000f00 */
[----:B------:R-:W-:Y:S01]  /*90a0*/  MOV R9, UR15 ;  /* 0x0000000f00097c02 */ /* 0x000fe20008000f00 */
[----:B------:R-:W-:Y:S01]  /*90b0*/  @P2 FMUL.FTZ R9, R2, c[0x0][0x2d0] ;  /* 0x0000b40002092a20 */ /* 0x000fe20000410000 */
[----:B------:R-:W4:Y:S01]  /*90c0*/  @P2 MUFU.LG2 R11, R11 ;  /* 0x0000000b000b2308 */ /* 0x000f220000000c00 */
[----:B-1----:R-:W-:Y:S02]  /*90d0*/  @P1 FMUL.FTZ R2, R6, 0.69314718246459960938 ;  /* 0x3f31721806021820 */ /* 0x002fe40000410000 */
[----:B------:R-:W-:Y:S01]  /*90e0*/  @P1 FMUL.FTZ R0, R0, c[0x0][0x2d0] ;  /* 0x0000b40000001a20 */ /* 0x000fe20000410000 */
[----:B------:R-:W-:Y:S01]  /*90f0*/  UIMAD UR6, UR6, UR4, URZ ;  /* 0x00000004060672a4 */ /* 0x000fe2000f8e023f */
[----:B------:R-:W-:Y:S01]  /*9100*/  MOV R79, 0xff800000 ;  /* 0xff800000004f7802 */ /* 0x000fe20000000f00 */
[----:B------:R-:W-:Y:S02]  /*9110*/  FMUL.FTZ R53, R4, R38 ;  /* 0x0000002604357220 */ /* 0x000fe40000410000 */
[----:B------:R-:W-:Y:S01]  /*9120*/  @P1 FFMA.FTZ R79, R0, R3, R2 ;  /* 0x00000003004f1223 */ /* 0x000fe20000010002 */
[----:B------:R-:W-:Y:S01]  /*9130*/  SHF.R.S32.HI R0, RZ, 0x5, R181 ;  /* 0x00000005ff007819 */ /* 0x000fe200000114b5 */
[----:B------:R-:W-:-:S02]  /*9140*/  FMUL.FTZ R44, R4, R39 ;  /* 0x00000027042c7220 */ /* 0x000fc40000410000 */
[C---:B------:R-:W-:Y:S02]  /*9150*/  FMUL.FTZ R40, R4.reuse, R43 ;  /* 0x0000002b04287220 */ /* 0x040fe40000410000 */
[C---:B------:R-:W-:Y:S02]  /*9160*/  FMUL.FTZ R38, R4.reuse, R47 ;  /* 0x0000002f04267220 */ /* 0x040fe40000410000 */
[C---:B------:R-:W-:Y:S02]  /*9170*/  FMUL.FTZ R32, R4.reuse, R63 ;  /* 0x0000003f04207220 */ /* 0x040fe40000410000 */
[C---:B------:R-:W-:Y:S02]  /*9180*/  FMUL.FTZ R30, R4.reuse, R67 ;  /* 0x00000043041e7220 */ /* 0x040fe40000410000 */
[C---:B------:R-:W-:Y:S02]  /*9190*/  FMUL.FTZ R28, R4.reuse, R71 ;  /* 0x00000047041c7220 */ /* 0x040fe40000410000 */
[C---:B------:R-:W-:Y:S01]  /*91a0*/  FMUL.FTZ R16, R4.reuse, R75 ;  /* 0x0000004b04107220 */ /* 0x040fe20000410000 */
[----:B------:R-:W-:Y:S01]  /*91b0*/  UIMAD UR5, UR7, UR5, UR6 ;  /* 0x00000005070572a4 */ /* 0x000fe2000f8e0206 */
        /* <DEDUP_REMOVED lines=51> */
[----:B------:R-:W-:Y:S01]  /*94f0*/  FMUL.FTZ R130, R4, R130 ;  /* 0x0000008204827220 */ /* 0x000fe20000410000 */
[----:B------:R-:W-:Y:S02]  /*9500*/  MOV R4, UR12 ;  /* 0x0000000c00047c02 */ /* 0x000fe40008000f00 */
[----:B------:R-:W-:Y:S02]  /*9510*/  MOV R8, UR14 ;  /* 0x0000000e00087c02 */ /* 0x000fe40008000f00 */
[----:B------:R-:W-:Y:S01]  /*9520*/  SHF.R.S32.HI R3, RZ, 0x1f, R0 ;  /* 0x0000001fff037819 */ /* 0x000fe20000011400 */
[----:B------:R-:W-:Y:S01]  /*9530*/  UIADD3 UR5, UR15, UR5, URZ ;  /* 0x000000050f057290 */ /* 0x000fe2000fffe03f */
[----:B------:R-:W-:Y:S01]  /*9540*/  MOV R6, R4 ;  /* 0x0000000400067202 */ /* 0x000fe20000000f00 */
[----:B------:R-:W1:Y:S01]  /*9550*/  S2R R82, SR_CTAID.X ;  /* 0x0000000000527919 */ /* 0x000e620000002500 */
[----:B------:R-:W-:-:S02]  /*9560*/  MOV R4, R8 ;  /* 0x0000000800047202 */ /* 0x000fc40000000f00 */
[----:B------:R-:W-:Y:S02]  /*9570*/  LEA.HI R3, R3, R0, RZ, 0x3 ;  /* 0x0000000003037211 */ /* 0x000fe400078f18ff */
[----:B---3--:R-:W-:Y:S02]  /*9580*/  SHF.R.S32.HI R8, RZ, 0x1f, R15 ;  /* 0x0000001fff087819 */ /* 0x008fe4000001140f */
[----:B------:R-:W-:Y:S01]  /*9590*/  LEA.HI R2, R14, R14, RZ, 0x1 ;  /* 0x0000000e0e027211 */ /* 0x000fe200078f08ff */
[----:B----4-:R-:W-:Y:S01]  /*95a0*/  @P2 FMUL.FTZ R11, R11, 0.69314718246459960938 ;  /* 0x3f3172180b0b2820 */ /* 0x010fe20000410000 */
[----:B------:R-:W-:Y:S02]  /*95b0*/  MOV R5, UR13 ;  /* 0x0000000d00057c02 */ /* 0x000fe40008000f00 */
[----:B------:R-:W-:Y:S02]  /*95c0*/  F2FP.PACK_AB R41, R32, R41 ;  /* 0x000000292029723e */ /* 0x000fe400000000ff */
[----:B------:R-:W-:-:S02]  /*95d0*/  MOV R5, UR5 ;  /* 0x0000000500057c02 */ /* 0x000fc40008000f00 */
[----:B------:R-:W-:Y:S01]  /*95e0*/  F2FP.PACK_AB R32, R81, R60 ;  /* 0x0000003c5120723e */ /* 0x000fe200000000ff */
[----:B------:R-:W-:Y:S01]  /*95f0*/  IMAD R81, R8, c[0x0][0x3f0], RZ ;  /* 0x0000fc0008517a24 */ /* 0x000fe200078e02ff */
[----:B------:R-:W-:Y:S02]  /*9600*/  LOP3.LUT R3, R3, 0xffffff8, RZ, 0xc0, !PT ;  /* 0x0ffffff803037812 */ /* 0x000fe400078ec0ff */
[----:B------:R-:W-:Y:S01]  /*9610*/  LOP3.LUT R2, R2, 0x1ffffffe, RZ, 0xc0, !PT ;  /* 0x1ffffffe02027812 */ /* 0x000fe200078ec0ff */
[----:B------:R-:W-:Y:S01]  /*9620*/  UIADD3 UR10, UR13, UR10, URZ ;  /* 0x0000000a0d0a7290 */ /* 0x000fe2000fffe03f */
[----:B------:R-:W-:Y:S01]  /*9630*/  MOV R80, 0xff800000 ;  /* 0xff80000000507802 */ /* 0x000fe20000000f00 */
[----:B------:R-:W-:Y:S01]  /*9640*/  @P2 FFMA.FTZ R80, R9, R132, R11 ;  /* 0x0000008409502223 */ /* 0x000fe2000001000b */
[----:B------:R-:W-:Y:S02]  /*9650*/  F2FP.PACK_AB R35, R16, R35 ;  /* 0x000000231023723e */ /* 0x000fe400000000ff */
[----:B------:R-:W-:-:S02]  /*9660*/  IADD3 R9, R0, -R3, RZ ;  /* 0x8000000300097210 */ /* 0x000fc40007ffe0ff */
[----:B------:R-:W-:Y:S01]  /*9670*/  LEA R16, R0, R14, 0x9 ;  /* 0x0000000e00107211 */ /* 0x000fe200078e48ff */
[C---:B------:R-:W-:Y:S01]  /*9680*/  IMAD R0, R15.reuse, c[0x0][0x3f4], R81 ;  /* 0x0000fd000f007a24 */ /* 0x040fe200078e0251 */
[----:B------:R-:W-:Y:S01]  /*9690*/  IADD3 R11, R14, -R2, RZ ;  /* 0x800000020e0b7210 */ /* 0x000fe20007ffe0ff */
[----:B------:R-:W-:Y:S01]  /*96a0*/  IMAD.WIDE.U32 R2, R15, c[0x0][0x3f0], R4 ;  /* 0x0000fc000f027a25 */ /* 0x000fe200078e0004 */
[----:B------:R-:W-:-:S03]  /*96b0*/  SHF.L.U32 R4, R10, 0x6, RZ ;  /* 0x000000060a047819 */ /* 0x000fc600000006ff */
[----:B------:R-:W-:Y:S01]  /*96c0*/  IMAD R78, R8, c[0x0][0x498], RZ ;  /* 0x00012600084e7a24 */ /* 0x000fe200078e02ff */
[----:B------:R-:W-:Y:S02]  /*96d0*/  SHF.R.S32.HI R8, RZ, 0x2, R183 ;  /* 0x00000002ff087819 */ /* 0x000fe400000114b7 */
[----:B------:R-:W-:Y:S02]  /*96e0*/  MOV R7, UR10 ;  /* 0x0000000a00077c02 */ /* 0x000fe40008000f00 */
[----:B------:R-:W-:Y:S02]  /*96f0*/  LOP3.LUT R5, R10, 0x1, RZ, 0xc0, !PT ;  /* 0x000000010a057812 */ /* 0x000fe400078ec0ff */
[----:B------:R-:W-:Y:S02]  /*9700*/  IADD3 R3, R3, R0, RZ ;  /* 0x0000000003037210 */ /* 0x000fe40007ffe0ff */
[----:B------:R-:W-:Y:S01]  /*9710*/  LEA R0, R9, R8, 0x4 ;  /* 0x0000000809007211 */ /* 0x000fe200078e20ff */
[C---:B------:R-:W-:Y:S01]  /*9720*/  IMAD R78, R15.reuse, c[0x0][0x49c], R78 ;  /* 0x000127000f4e7a24 */ /* 0x040fe200078e024e */
[----:B------:R-:W-:Y:S01]  /*9730*/  LOP3.LUT R4, R4, 0x1c0, RZ, 0xc0, !PT ;  /* 0x000001c004047812 */ /* 0x000fe200078ec0ff */
[----:B------:R-:W-:Y:S01]  /*9740*/  IMAD.WIDE.U32 R14, R15, c[0x0][0x498], R6 ;  /* 0x000126000f0e7a25 */ /* 0x000fe200078e0006 */
[----:B------:R-:W-:-:S02]  /*9750*/  R2P PR, R10, 0x6 ;  /* 0x000000060a007804 */ /* 0x000fc40000000000 */
[----:B------:R-:W-:Y:S02]  /*9760*/  ISETP.NE.U32.AND P3, PT, R5, 0x1, PT ;  /* 0x000000010500780c */ /* 0x000fe40003f65070 */
[----:B------:R-:W-:Y:S02]  /*9770*/  SHF.R.S32.HI R6, RZ, 0x1f, R133 ;  /* 0x0000001fff067819 */ /* 0x000fe40000011485 */
[----:B------:R-:W-:Y:S02]  /*9780*/  LEA R5, R11, R0, 0x3 ;  /* 0x000000000b057211 */ /* 0x000fe400078e18ff */
[----:B------:R-:W-:Y:S01]  /*9790*/  LEA.HI R4, R4, R4, RZ, 0x1d ;  /* 0x0000000404047211 */ /* 0x000fe200078fe8ff */
[----:B------:R-:W-:Y:S01]  /*97a0*/  IMAD R81, R182, c[0x0][0x388], RZ ;  /* 0x0000e200b6517a24 */ /* 0x000fe200078e02ff */
[C---:B-1----:R-:W-:Y:S02]  /*97b0*/  LEA R0, R82.reuse, R0, 0x7 ;  /* 0x0000000052007211 */ /* 0x042fe400078e38ff */
[----:B------:R-:W-:Y:S01]  /*97c0*/  LEA R10, R82, R5, 0x7 ;  /* 0x00000005520a7211 */ /* 0x000fe200078e38ff */
[----:B------:R-:W-:Y:S01]  /*97d0*/  IMAD R5, R6, c[0x0][0x3e0], RZ ;  /* 0x0000f80006057a24 */ /* 0x000fe200078e02ff */
[----:B------:R-:W-:-:S02]  /*97e0*/  LEA R4, R16, R4, 0x1 ;  /* 0x0000000410047211 */ /* 0x000fc400078e08ff */
[C---:B------:R-:W-:Y:S01]  /*97f0*/  ISETP.GE.OR P5, PT, R0.reuse, R81, P4 ;  /* 0x000000510000720c */ /* 0x040fe200027a6670 */
[C---:B------:R-:W-:Y:S01]  /*9800*/  IMAD R6, R133.reuse, c[0x0][0x3e4], R5 ;  /* 0x0000f90085067a24 */ /* 0x040fe200078e0205 */
[----:B------:R-:W-:Y:S02]  /*9810*/  IADD3 R7, R0, 0x8, RZ ;  /* 0x0000000800077810 */ /* 0x000fe40007ffe0ff */
[----:B------:R-:W-:Y:S01]  /*9820*/  SHF.L.U32 R0, R4, 0x1, RZ ;  /* 0x0000000104007819 */ /* 0x000fe200000006ff */
[----:B------:R-:W-:Y:S01]  /*9830*/  IMAD.WIDE.U32 R4, R133, c[0x0][0x3e0], R2 ;  /* 0x0000f80085047a25 */ /* 0x000fe200078e0002 */
[----:B------:R-:W-:-:S03]  /*9840*/  F2FP.PACK_AB R13, R180, R13 ;  /* 0x0000000db40d723e */ /* 0x000fc600000000ff */
[----:B------:R-:W-:Y:S01]  /*9850*/  @P0 IMAD.HI.U32 R8, R10, c[0x0][0x4ec], RZ ;  /* 0x00013b000a080a27 */ /* 0x000fe200078e00ff */
[----:B------:R-:W-:Y:S02]  /*9860*/  F2FP.PACK_AB R12, R143, R12 ;  /* 0x0000000c8f0c723e */ /* 0x000fe400000000ff */
[----:B------:R-:W-:Y:S02]  /*9870*/  IADD3 R5, R5, R6, RZ ;  /* 0x0000000605057210 */ /* 0x000fe40007ffe0ff */
[----:B------:R-:W-:Y:S02]  /*9880*/  ISETP.GE.OR P4, PT, R7, R81, P4 ;  /* 0x000000510700720c */ /* 0x000fe40002786670 */
[----:B------:R-:W-:Y:S02]  /*9890*/  MOV R3, R10 ;  /* 0x0000000a00037202 */ /* 0x000fe40000000f00 */
[----:B------:R-:W-:Y:S02]  /*98a0*/  SHF.R.S32.HI R7, RZ, 0x1f, R134 ;  /* 0x0000001fff077819 */ /* 0x000fe40000011486 */
[----:B------:R-:W-:Y:S01]  /*98b0*/  @P0 SHF.R.U32.HI R3, RZ, c[0x0][0x4f0], R8 ;  /* 0x00013c00ff030a19 */ /* 0x000fe20000011608 */
[----:B------:R-:W-:Y:S04]  /*98c0*/  STS [R0+0x80], R13 ;  /* 0x0000800d00007388 */ /* 0x000fe80000000800 */
[----:B------:R1:W-:Y:S01]  /*98d0*/  STS [R0+0x480], R12 ;  /* 0x0004800c00007388 */ /* 0x0003e20000000800 */
[----:B------:R-:W-:Y:S01]  /*98e0*/  IMAD R6, R7, c[0x0][0x3d8], RZ ;  /* 0x0000f60007067a24 */ /* 0x000fe200078e02ff */
[----:B------:R-:W-:-:S02]  /*98f0*/  IADD3 R9, R0, 0x80, RZ ;  /* 0x0000008000097810 */ /* 0x000fc40007ffe0ff */
[----:B------:R-:W-:Y:S01]  /*9900*/  MOV R7, 0x20 ;  /* 0x0000002000077802 */ /* 0x000fe20000000f00 */
[----:B------:R-:W-:Y:S01]  /*9910*/  IMAD R16, R134, c[0x0][0x3dc], R6 ;  /* 0x0000f70086107a24 */ /* 0x000fe200078e0206 */
[----:B------:R-:W-:Y:S02]  /*9920*/  SHF.R.S32.HI R6, RZ, 0x1f, R3 ;  /* 0x0000001fff067819 */ /* 0x000fe40000011403 */
[----:B------:R-:W-:Y:S02]  /*9930*/  IADD3 R8, P0, R3, R14, RZ ;  /* 0x0000000e03087210 */ /* 0x000fe40007f1e0ff */
[----:B------:R-:W-:Y:S02]  /*9940*/  IADD3 R2, R0, 0x70, RZ ;  /* 0x0000007000027810 */ /* 0x000fe40007ffe0ff */
[----:B------:R-:W-:Y:S02]  /*9950*/  @P3 IADD3 R2, R9, 0x10, RZ ;  /* 0x0000001009023810 */ /* 0x000fe40007ffe0ff */
[----:B------:R-:W-:Y:S01]  /*9960*/  IADD3.X R9, R6, R15, R78, P0, !PT ;  /* 0x0000000f06097210 */ /* 0x000fe200007fe44e */
[----:B-1----:R-:W-:Y:S01]  /*9970*/  IMAD.WIDE.U32 R12, R134, c[0x0][0x3d8], R4 ;  /* 0x0000f600860c7a25 */ /* 0x002fe200078e0004 */
[----:B------:R-:W-:Y:S01]  /*9980*/  IADD3 R4, -R3, RZ, RZ ;  /* 0x000000ff03047210 */ /* 0x000fe20007ffe1ff */
[----:B------:R1:W5:Y:S04]  /*9990*/  LDL R78, [R1+0xb4] ;  /* 0x0000b400014e7983 */ /* 0x0003680000100800 */
[----:B------:R-:W-:Y:S01]  /*99a0*/  IMAD R4, R4, c[0x0][0x4e8], R10 ;  /* 0x00013a0004047a24 */ /* 0x000fe200078e020a */
[----:B------:R-:W-:-:S02]  /*99b0*/  SEL R5, R7, 0xffffffe0, !P1 ;  /* 0xffffffe007057807 */ /* 0x000fc40004800000 */
[----:B------:R-:W-:Y:S02]  /*99c0*/  MOV R6, 0x40 ;  /* 0x0000004000067802 */ /* 0x000fe40000000f00 */
[----:B------:R-:W-:Y:S02]  /*99d0*/  SHF.R.S32.HI R7, RZ, 0x1f, R4 ;  /* 0x0000001fff077819 */ /* 0x000fe40000011404 */
[----:B------:R-:W-:Y:S02]  /*99e0*/  SEL R6, R6, 0xffffffc0, !P2 ;  /* 0xffffffc006067807 */ /* 0x000fe40005000000 */
[----:B------:R-:W-:Y:S01]  /*99f0*/  F2FP.PACK_AB R17, R179, R17 ;  /* 0x00000011b311723e */ /* 0x000fe200000000ff */
[----:B------:R-:W-:Y:S01]  /*9a00*/  IMAD R7, R7, c[0x0][0x488], RZ ;  /* 0x0001220007077a24 */ /* 0x000fe200078e02ff */
[----:B------:R-:W-:Y:S02]  /*9a10*/  F2FP.PACK_AB R18, R147, R18 ;  /* 0x000000129312723e */ /* 0x000fe400000000ff */
[----:B------:R-:W-:-:S02]  /*9a20*/  F2FP.PACK_AB R19, R178, R19 ;  /* 0x00000013b213723e */ /* 0x000fc400000000ff */
[----:B------:R-:W-:Y:S02]  /*9a30*/  F2FP.PACK_AB R22, R151, R22 ;  /* 0x000000169716723e */ /* 0x000fe400000000ff */
[----:B------:R-:W-:Y:S01]  /*9a40*/  IADD3 R3, R0, R5, RZ ;  /* 0x0000000500037210 */ /* 0x000fe20007ffe0ff */
[C---:B------:R-:W-:Y:S01]  /*9a50*/  IMAD R10, R4.reuse, c[0x0][0x48c], R7 ;  /* 0x00012300040a7a24 */ /* 0x040fe200078e0207 */
[----:B------:R-:W-:Y:S02]  /*9a60*/  F2FP.PACK_AB R21, R177, R21 ;  /* 0x00000015b115723e */ /* 0x000fe400000000ff */
[----:B------:R-:W-:Y:S02]  /*9a70*/  F2FP.PACK_AB R20, R155, R20 ;  /* 0x000000149b14723e */ /* 0x000fe400000000ff */
[----:B------:R-:W-:Y:S01]  /*9a80*/  IADD3 R14, R5, R2, RZ ;  /* 0x00000002050e7210 */ /* 0x000fe20007ffe0ff */
[----:B------:R-:W-:Y:S01]  /*9a90*/  IMAD.WIDE.U32 R8, R4, c[0x0][0x488], R8 ;  /* 0x0001220004087a25 */ /* 0x000fe200078e0008 */
[----:B------:R-:W-:-:S02]  /*9aa0*/  F2FP.PACK_AB R23, R176, R23 ;  /* 0x00000017b017723e */ /* 0x000fc400000000ff */
[----:B------:R-:W-:Y:S02]  /*9ab0*/  F2FP.PACK_AB R24, R159, R24 ;  /* 0x000000189f18723e */ /* 0x000fe400000000ff */
[----:B------:R-:W-:Y:S01]  /*9ac0*/  IADD3 R5, R0, R6, RZ ;  /* 0x0000000600057210 */ /* 0x000fe20007ffe0ff */
[----:B------:R-:W-:Y:S01]  /*9ad0*/  STS [R2], R17 ;  /* 0x0000001102007388 */ /* 0x000fe20000000800 */
[----:B------:R-:W-:Y:S02]  /*9ae0*/  F2FP.PACK_AB R25, R175, R25 ;  /* 0x00000019af19723e */ /* 0x000fe400000000ff */
[----:B------:R-:W-:Y:S01]  /*9af0*/  F2FP.PACK_AB R26, R163, R26 ;  /* 0x0000001aa31a723e */ /* 0x000fe200000000ff */
[----:B------:R-:W-:Y:S01]  /*9b00*/  STS [R2+0x400], R18 ;  /* 0x0004001202007388 */ /* 0x000fe20000000800 */
[----:B------:R-:W-:Y:S02]  /*9b10*/  IADD3 R7, R6, R2, RZ ;  /* 0x0000000206077210 */ /* 0x000fe40007ffe0ff */
[----:B------:R-:W-:Y:S01]  /*9b20*/  F2FP.PACK_AB R58, R174, R164 ;  /* 0x000000a4ae3a723e */ /* 0x000fe200000000ff */
[----:B------:R-:W-:Y:S01]  /*9b30*/  STS [R3+0x80], R19 ;  /* 0x0000801303007388 */ /* 0x000fe20000000800 */
[----:B------:R-:W-:-:S02]  /*9b40*/  F2FP.PACK_AB R57, R167, R57 ;  /* 0x00000039a739723e */ /* 0x000fc400000000ff */
[----:B------:R-:W-:Y:S01]  /*9b50*/  IADD3 R4, R6, R3, RZ ;  /* 0x0000000306047210 */ /* 0x000fe20007ffe0ff */
[----:B------:R-:W-:Y:S01]  /*9b60*/  STS [R3+0x480], R22 ;  /* 0x0004801603007388 */ /* 0x000fe20000000800 */
[----:B------:R-:W-:Y:S02]  /*9b70*/  F2FP.PACK_AB R56, R173, R168 ;  /* 0x000000a8ad38723e */ /* 0x000fe400000000ff */
[----:B------:R-:W-:Y:S01]  /*9b80*/  F2FP.PACK_AB R55, R171, R170 ;  /* 0x000000aaab37723e */ /* 0x000fe200000000ff */
[----:B------:R-:W-:Y:S01]  /*9b90*/  STS [R14], R21 ;  /* 0x000000150e007388 */ /* 0x000fe20000000800 */
[----:B------:R-:W-:Y:S02]  /*9ba0*/  IADD3 R6, R14, R6, RZ ;  /* 0x000000060e067210 */ /* 0x000fe40007ffe0ff */
[----:B------:R-:W-:Y:S01]  /*9bb0*/  F2FP.PACK_AB R54, R172, R145 ;  /* 0x00000091ac36723e */ /* 0x000fe200000000ff */
[----:B------:R-:W-:Y:S01]  /*9bc0*/  STS [R14+0x400], R20 ;  /* 0x000400140e007388 */ /* 0x000fe20000000800 */
[----:B------:R-:W-:-:S02]  /*9bd0*/  F2FP.PACK_AB R53, R44, R53 ;  /* 0x000000352c35723e */ /* 0x000fc400000000ff */
[----:B------:R-:W-:Y:S01]  /*9be0*/  F2FP.PACK_AB R52, R169, R144 ;  /* 0x00000090a934723e */ /* 0x000fe200000000ff */
[----:B------:R-:W-:Y:S01]  /*9bf0*/  STS [R5+0x80], R23 ;  /* 0x0000801705007388 */ /* 0x000fe20000000800 */
[----:B------:R-:W-:Y:S02]  /*9c00*/  F2FP.PACK_AB R51, R40, R42 ;  /* 0x0000002a2833723e */ /* 0x000fe400000000ff */
[----:B------:R-:W-:Y:S01]  /*9c10*/  F2FP.PACK_AB R50, R165, R141 ;  /* 0x0000008da532723e */ /* 0x000fe200000000ff */
[----:B------:R-:W-:Y:S01]  /*9c20*/  STS [R5+0x480], R24 ;  /* 0x0004801805007388 */ /* 0x000fe20000000800 */
[----:B------:R-:W-:Y:S02]  /*9c30*/  F2FP.PACK_AB R49, R38, R49 ;  /* 0x000000312631723e */ /* 0x000fe400000000ff */
[----:B------:R-:W-:Y:S01]  /*9c40*/  F2FP.PACK_AB R48, R161, R48 ;  /* 0x00000030a130723e */ /* 0x000fe200000000ff */
[----:B------:R-:W-:Y:S01]  /*9c50*/  STS [R7], R25 ;  /* 0x0000001907007388 */ /* 0x000fe20000000800 */
[----:B------:R-:W-:-:S03]  /*9c60*/  F2FP.PACK_AB R47, R36, R47 ;  /* 0x0000002f242f723e */ /* 0x000fc600000000ff */
[----:B------:R-:W-:Y:S01]  /*9c70*/  STS [R7+0x400], R26 ;  /* 0x0004001a07007388 */ /* 0x000fe20000000800 */
[----:B------:R-:W-:Y:S02]  /*9c80*/  F2FP.PACK_AB R46, R160, R140 ;  /* 0x0000008ca02e723e */ /* 0x000fe400000000ff */
[----:B------:R-:W-:Y:S01]  /*9c90*/  F2FP.PACK_AB R45, R34, R45 ;  /* 0x0000002d222d723e */ /* 0x000fe200000000ff */
[----:B------:R-:W-:Y:S01]  /*9ca0*/  STS [R4+0x80], R58 ;  /* 0x0000803a04007388 */ /* 0x000fe20000000800 */
[----:B------:R-:W-:-:S03]  /*9cb0*/  F2FP.PACK_AB R44, R157, R139 ;  /* 0x0000008b9d2c723e */ /* 0x000fc600000000ff */
[----:B------:R-:W-:Y:S01]  /*9cc0*/  STS [R4+0x480], R57 ;  /* 0x0004803904007388 */ /* 0x000fe20000000800 */
[----:B------:R-:W-:-:S03]  /*9cd0*/  F2FP.PACK_AB R43, R59, R43 ;  /* 0x0000002b3b2b723e */ /* 0x000fc600000000ff */
[----:B------:R-:W-:Y:S01]  /*9ce0*/  STS [R6], R56 ;  /* 0x0000003806007388 */ /* 0x000fe20000000800 */
[----:B------:R-:W-:-:S03]  /*9cf0*/  F2FP.PACK_AB R42, R156, R138 ;  /* 0x0000008a9c2a723e */ /* 0x000fc600000000ff */
[----:B------:R-:W-:Y:S01]  /*9d00*/  STS [R6+0x400], R55 ;  /* 0x0004003706007388 */ /* 0x000fe20000000800 */
        /* <DEDUP_REMOVED lines=13> */
[----:B------:R-:W-:Y:S04]  /*9de0*/  STS [R14+0x4000], R48 ;  /* 0x004000300e007388 */ /* 0x000fe80000000800 */
[----:B------:R-:W-:Y:S01]  /*9df0*/  STS [R14+0x4400], R47 ;  /* 0x0044002f0e007388 */ /* 0x000fe20000000800 */
[----:B------:R-:W-:-:S03]  /*9e00*/  F2FP.PACK_AB R29, R87, R29 ;  /* 0x0000001d571d723e */ /* 0x000fc600000000ff */
[----:B------:R-:W-:Y:S04]  /*9e10*/  STS [R5+0x4080], R46 ;  /* 0x0040802e05007388 */ /* 0x000fe80000000800 */
[----:B------:R-:W-:Y:S01]  /*9e20*/  STS [R5+0x4480], R45 ;  /* 0x0044802d05007388 */ /* 0x000fe20000000800 */
[----:B------:R-:W-:-:S03]  /*9e30*/  F2FP.PACK_AB R28, R89, R88 ;  /* 0x00000058591c723e */ /* 0x000fc600000000ff */
[----:B------:R-:W3:Y:S01]  /*9e40*/  LDL R84, [R1+0xc0] ;  /* 0x0000c00001547983 */ /* 0x000ee20000100800 */
[----:B------:R-:W-:-:S03]  /*9e50*/  F2FP.PACK_AB R27, R91, R27 ;  /* 0x0000001b5b1b723e */ /* 0x000fc600000000ff */
[----:B------:R-:W-:Y:S04]  /*9e60*/  STS [R7+0x4000], R44 ;  /* 0x0040002c07007388 */ /* 0x000fe80000000800 */
        /* <DEDUP_REMOVED lines=36> */
[----:B------:R4:W-:Y:S04]  /*a0b0*/  STS [R4+0x8480], R77 ;  /* 0x0084804d04007388 */ /* 0x0009e80000000800 */
[----:B------:R1:W-:Y:S04]  /*a0c0*/  STS [R6+0x8000], R76 ;  /* 0x0080004c06007388 */ /* 0x0003e80000000800 */
[----:B------:R-:W-:Y:S04]  /*a0d0*/  STS [R6+0x8400], R75 ;  /* 0x0084004b06007388 */ /* 0x000fe80000000800 */
        /* <DEDUP_REMOVED lines=13> */
[----:B------:R2:W-:Y:S04]  /*a1b0*/  STS [R4+0xc480], R61 ;  /* 0x00c4803d04007388 */ /* 0x0005e80000000800 */
[----:B----4-:R4:W5:Y:S04]  /*a1c0*/  LDL R77, [R1+0xb8] ;  /* 0x0000b800014d7983 */ /* 0x0109680000100800 */
[----:B-1----:R4:W5:Y:S01]  /*a1d0*/  LDL R76, [R1+0xb0] ;  /* 0x0000b000014c7983 */ /* 0x0029620000100800 */
[----:B--2---:R-:W-:-:S03]  /*a1e0*/  SHF.L.U32 R4, R83, 0x1, RZ ;  /* 0x0000000153047819 */ /* 0x004fc600000006ff */
[----:B------:R4:W5:Y:S01]  /*a1f0*/  LDL.64 R82, [R1+0xa8] ;  /* 0x0000a80001527983 */ /* 0x0009620000100a00 */
[C---:B------:R-:W-:Y:S02]  /*a200*/  LEA R15, P0, R8.reuse, c[0x0][0x450], 0x2 ;  /* 0x00011400080f7a11 */ /* 0x040fe400078010ff */
[----:B------:R-:W-:Y:S02]  /*a210*/  IADD3 R9, R9, R10, RZ ;  /* 0x0000000a09097210 */ /* 0x000fe40007ffe0ff */
[----:B------:R-:W-:Y:S02]  /*a220*/  F2FP.PACK_AB R60, R129, R128 ;  /* 0x00000080813c723e */ /* 0x000fe400000000ff */
[----:B------:R-:W-:Y:S02]  /*a230*/  F2FP.PACK_AB R130, R131, R130 ;  /* 0x000000828382723e */ /* 0x000fe400000000ff */
[----:B------:R-:W-:Y:S01]  /*a240*/  LEA.HI.X R9, R8, c[0x0][0x454], R9, 0x2, P0 ;  /* 0x0001150008097a11 */ /* 0x000fe200000f1409 */
[----:B------:R-:W-:Y:S04]  /*a250*/  STS [R6+0xc000], R60 ;  /* 0x00c0003c06007388 */ /* 0x000fe80000000800 */
[----:B------:R-:W-:Y:S04]  /*a260*/  STS [R6+0xc400], R130 ;  /* 0x00c4008206007388 */ /* 0x000fe80000000800 */
[----:B------:R-:W-:Y:S04]  /*a270*/  SHFL.IDX PT, R10, R15, RZ, 0x1c1f ;  /* 0x001c1fff0f0a7589 */ /* 0x000fe800000e0000 */
[----:B------:R-:W1:Y:S04]  /*a280*/  SHFL.IDX PT, R11, R9, RZ, 0x1c1f ;  /* 0x001c1fff090b7589 */ /* 0x000e6800000e0000 */
[----:B------:R-:W-:Y:S06]  /*a290*/  BAR.SYNC.DEFER_BLOCKING 0x1, 0x100 ;  /* 0x0044000000007b1d */ /* 0x000fec0000010000 */
[----:B------:R-:W-:Y:S04]  /*a2a0*/  SHFL.IDX PT, R8, R15, 0x1, 0x1c1f ;  /* 0x003c1f000f087f89 */ /* 0x000fe800000e0000 */
[----:B------:R-:W2:Y:S04]  /*a2b0*/  SHFL.IDX PT, R9, R9, 0x1, 0x1c1f ;  /* 0x003c1f0009097f89 */ /* 0x000ea800000e0000 */
[----:B-1----:R1:W-:Y:S04]  /*a2c0*/  @!P5 ST.E [R10.64], R80 ;  /* 0x000000500a00d985 */ /* 0x0023e8000c101908 */
[----:B--2---:R4:W-:Y:S04]  /*a2d0*/  @!P4 ST.E [R8.64], R79 ;  /* 0x0000004f0800c985 */ /* 0x0049e8000c101908 */
[----:B------:R4:W2:Y:S04]  /*a2e0*/  LDS.128 R40, [R4+0x1080] ;  /* 0x0010800004287984 */ /* 0x0008a80000000c00 */
[----:B------:R4:W1:Y:S04]  /*a2f0*/  LDS.128 R56, [R4+0x2080] ;  /* 0x0020800004387984 */ /* 0x0008680000000c00 */
[----:B------:R4:W2:Y:S04]  /*a300*/  LDS.128 R68, [R4+0x3080] ;  /* 0x0030800004447984 */ /* 0x0008a80000000c00 */
        /* <DEDUP_REMOVED lines=8> */
[----:B------:R4:W2:Y:S01]  /*a390*/  LDS.128 R72, [R4+0xf080] ;  /* 0x00f0800004487984 */ /* 0x0008a20000000c00 */
[----:B------:R-:W-:-:S02]  /*a3a0*/  IADD3 R0, R13, R16, RZ ;  /* 0x000000100d007210 */ /* 0x000fc40007ffe0ff */
[----:B-1----:R-:W-:-:S04]  /*a3b0*/  LEA R11, P0, R12, c[0x0][0x380], 0x1 ;  /* 0x0000e0000c0b7a11 */ /* 0x002fc800078008ff */
[----:B------:R-:W-:Y:S01]  /*a3c0*/  LEA.HI.X R10, R12, c[0x0][0x384], R0, 0x1, P0 ;  /* 0x0000e1000c0a7a11 */ /* 0x000fe200000f0c00 */
[----:B------:R4:W1:Y:S01]  /*a3d0*/  SHFL.IDX PT, R2, R11, RZ, 0x181f ;  /* 0x00181fff0b027589 */ /* 0x00086200000e0000 */
[----:B------:R-:W-:Y:S01]  /*a3e0*/  BSSY B0, `(.L_x_4) ;  /* 0x000001d000007945 */ /* 0x000fe20003800000 */
[----:B---3--:R-:W-:Y:S02]  /*a3f0*/  ISETP.GE.AND P0, PT, R84, R81, PT ;  /* 0x000000515400720c */ /* 0x008fe40003f06270 */
[----:B------:R4:W3:Y:S11]  /*a400*/  SHFL.IDX PT, R3, R10, RZ, 0x181f ;  /* 0x00181fff0a037589 */ /* 0x0008f600000e0000 */
[----:B------:R-:W-:Y:S05]  /*a410*/  @P0 BRA `(.L_x_5) ;  /* 0x0000019000000947 */ /* 0x000fea0003800000 */
[----:B-1----:R-:W1:Y:S01]  /*a420*/  LDS.128 R24, [R4+0x80] ;  /* 0x0000800004187984 */ /* 0x002e620000000c00 */
[----:B-----5:R-:W-:-:S02]  /*a430*/  ISETP.GE.AND P2, PT, R78, c[0x0][0x3c8], PT ;  /* 0x0000f2004e007a0c */ /* 0x020fc40003f46270 */
[----:B------:R-:W-:Y:S01]  /*a440*/  ISETP.GE.AND P1, PT, R77, c[0x0][0x3c8], PT ;  /* 0x0000f2004d007a0c */ /* 0x000fe20003f26270 */
[----:B------:R-:W4:Y:S01]  /*a450*/  LDS.128 R20, [R4+0x4080] ;  /* 0x0040800004147984 */ /* 0x000f220000000c00 */
[----:B------:R-:W-:Y:S02]  /*a460*/  ISETP.GE.AND P0, PT, R76, c[0x0][0x3c8], PT ;  /* 0x0000f2004c007a0c */ /* 0x000fe40003f06270 */
[----:B------:R-:W-:Y:S01]  /*a470*/  ISETP.GE.AND P3, PT, R82, c[0x0][0x3c8], PT ;  /* 0x0000f20052007a0c */ /* 0x000fe20003f66270 */
[----:B------:R-:W3:Y:S04]  /*a480*/  LDS.128 R16, [R4+0x8080] ;  /* 0x0080800004107984 */ /* 0x000ee80000000c00 */
[----:B------:R2:W3:Y:S04]  /*a490*/  LDS.128 R12, [R4+0xc080] ;  /* 0x00c08000040c7984 */ /* 0x0004e80000000c00 */
[----:B------:R-:W-:-:S02]  /*a4a0*/  @!P1 SHF.R.S32.HI R0, RZ, 0x1f, R77 ;  /* 0x0000001fff009819 */ /* 0x000fc4000001144d */
[----:B------:R-:W-:Y:S02]  /*a4b0*/  @!P0 SHF.R.S32.HI R5, RZ, 0x1f, R76 ;  /* 0x0000001fff058819 */ /* 0x000fe4000001144c */
[----:B---34-:R-:W-:Y:S01]  /*a4c0*/  @!P3 IMAD.WIDE R8, R82, 0x2, R2 ;  /* 0x000000025208b825 */ /* 0x018fe200078e0202 */
[----:B--2---:R-:W-:-:S04]  /*a4d0*/  @!P2 SHF.R.S32.HI R4, RZ, 0x1f, R78 ;  /* 0x0000001fff04a819 */ /* 0x004fc8000001144e */
[----:B------:R-:W-:Y:S01]  /*a4e0*/  @!P2 LEA.HI R6, R4, R78, RZ, 0x3 ;  /* 0x0000004e0406a211 */ /* 0x000fe200078f18ff */
[----:B-1----:R1:W-:Y:S01]  /*a4f0*/  @!P3 ST.E.128 [R8.64], R24 ;  /* 0x000000180800b985 */ /* 0x0023e2000c101d08 */
[----:B------:R-:W-:Y:S02]  /*a500*/  @!P1 LEA.HI R4, R0, R77, RZ, 0x3 ;  /* 0x0000004d00049211 */ /* 0x000fe400078f18ff */
[----:B------:R-:W-:Y:S02]  /*a510*/  @!P0 LEA.HI R0, R5, R76, RZ, 0x3 ;  /* 0x0000004c05008211 */ /* 0x000fe400078f18ff */
[----:B------:R-:W-:Y:S02]  /*a520*/  @!P2 LOP3.LUT R6, R6, 0xfffffff8, RZ, 0xc0, !PT ;  /* 0xfffffff80606a812 */ /* 0x000fe400078ec0ff */
[----:B------:R-:W-:Y:S02]  /*a530*/  @!P1 LOP3.LUT R4, R4, 0xfffffff8, RZ, 0xc0, !PT ;  /* 0xfffffff804049812 */ /* 0x000fe400078ec0ff */
[----:B------:R-:W-:Y:S01]  /*a540*/  @!P0 LOP3.LUT R0, R0, 0xfffffff8, RZ, 0xc0, !PT ;  /* 0xfffffff800008812 */ /* 0x000fe200078ec0ff */
[----:B------:R-:W-:-:S04]  /*a550*/  @!P2 IMAD.WIDE R6, R6, 0x2, R2 ;  /* 0x000000020606a825 */ /* 0x000fc800078e0202 */
[--C-:B------:R-:W-:Y:S01]  /*a560*/  @!P1 IMAD.WIDE R4, R4, 0x2, R2.reuse ;  /* 0x0000000204049825 */ /* 0x100fe200078e0202 */
[----:B------:R1:W-:Y:S03]  /*a570*/  @!P2 ST.E.128 [R6.64], R20 ;  /* 0x000000140600a985 */ /* 0x0003e6000c101d08 */
[----:B------:R-:W-:Y:S01]  /*a580*/  @!P0 IMAD.WIDE R2, R0, 0x2, R2 ;  /* 0x0000000200028825 */ /* 0x000fe200078e0202 */
[----:B------:R1:W-:Y:S04]  /*a590*/  @!P1 ST.E.128 [R4.64], R16 ;  /* 0x0000001004009985 */ /* 0x0003e8000c101d08 */
[----:B------:R1:W-:Y:S02]  /*a5a0*/  @!P0 ST.E.128 [R2.64], R12 ;  /* 0x0000000c02008985 */ /* 0x0003e4000c101d08 */
.L_x_5:
[----:B-1----:R-:W-:Y:S05]  /*a5b0*/  BSYNC B0 ;  /* 0x0000000000007941 */ /* 0x002fea0003800000 */
.L_x_4:
[----:B------:R-:W-:Y:S01]  /*a5c0*/  IADD3 R0, R84, 0x20, RZ ;  /* 0x0000002054007810 */ /* 0x000fe20007ffe0ff */
[----:B---3--:R1:W3:Y:S01]  /*a5d0*/  SHFL.IDX PT, R3, R10, 0x1, 0x181f ;  /* 0x00381f000a037f89 */ /* 0x0082e200000e0000 */
[----:B------:R-:W-:Y:S02]  /*a5e0*/  BSSY B0, `(.L_x_6) ;  /* 0x0000019000007945 */ /* 0x000fe40003800000 */
[----:B------:R-:W-:Y:S01]  /*a5f0*/  ISETP.GE.AND P0, PT, R0, R81, PT ;  /* 0x000000510000720c */ /* 0x000fe20003f06270 */
[----:B------:R1:W4:-:S12]  /*a600*/  SHFL.IDX PT, R2, R11, 0x1, 0x181f ;  /* 0x00381f000b027f89 */ /* 0x00031800000e0000 */
[----:B------:R-:W-:Y:S05]  /*a610*/  @P0 BRA `(.L_x_7) ;  /* 0x0000015000000947 */ /* 0x000fea0003800000 */
[----:B-----5:R-:W-:Y:S02]  /*a620*/  ISETP.GE.AND P2, PT, R78, c[0x0][0x3c8], PT ;  /* 0x0000f2004e007a0c */ /* 0x020fe40003f46270 */
[----:B------:R-:W-:Y:S02]  /*a630*/  ISETP.GE.AND P1, PT, R77, c[0x0][0x3c8], PT ;  /* 0x0000f2004d007a0c */ /* 0x000fe40003f26270 */
[----:B------:R-:W-:Y:S02]  /*a640*/  ISETP.GE.AND P0, PT, R76, c[0x0][0x3c8], PT ;  /* 0x0000f2004c007a0c */ /* 0x000fe40003f06270 */
[----:B------:R-:W-:-:S07]  /*a650*/  ISETP.GE.AND P3, PT, R82, c[0x0][0x3c8], PT ;  /* 0x0000f20052007a0c */ /* 0x000fce0003f66270 */
[----:B----4-:R-:W-:Y:S02]  /*a660*/  @!P2 SHF.R.S32.HI R4, RZ, 0x1f, R78 ;  /* 0x0000001fff04a819 */ /* 0x010fe4000001144e */
[----:B------:R-:W-:Y:S02]  /*a670*/  @!P1 SHF.R.S32.HI R0, RZ, 0x1f, R77 ;  /* 0x0000001fff009819 */ /* 0x000fe4000001144d */
[----:B------:R-:W-:Y:S02]  /*a680*/  @!P0 SHF.R.S32.HI R5, RZ, 0x1f, R76 ;  /* 0x0000001fff058819 */ /* 0x000fe4000001144c */
[----:B------:R-:W-:Y:S01]  /*a690*/  @!P2 LEA.HI R6, R4, R78, RZ, 0x3 ;  /* 0x0000004e0406a211 */ /* 0x000fe200078f18ff */
[----:B---3--:R-:W-:Y:S01]  /*a6a0*/  @!P3 IMAD.WIDE R8, R82, 0x2, R2 ;  /* 0x000000025208b825 */ /* 0x008fe200078e0202 */
[----:B------:R-:W-:Y:S02]  /*a6b0*/  @!P1 LEA.HI R4, R0, R77, RZ, 0x3 ;  /* 0x0000004d00049211 */ /* 0x000fe400078f18ff */
[----:B------:R-:W-:-:S02]  /*a6c0*/  @!P0 LEA.HI R0, R5, R76, RZ, 0x3 ;  /* 0x0000004c05008211 */ /* 0x000fc400078f18ff */
[----:B------:R-:W-:Y:S01]  /*a6d0*/  @!P2 LOP3.LUT R6, R6, 0xfffffff8, RZ, 0xc0, !PT ;  /* 0xfffffff80606a812 */ /* 0x000fe200078ec0ff */
[----:B--2---:R2:W-:Y:S01]  /*a6e0*/  @!P3 ST.E.128 [R8.64], R40 ;  /* 0x000000280800b985 */ /* 0x0045e2000c101d08 */
        /* <DEDUP_REMOVED lines=8> */
.L_x_7:
[----:B------:R-:W-:Y:S05]  /*a770*/  BSYNC B0 ;  /* 0x0000000000007941 */ /* 0x000fea0003800000 */
.L_x_6:
[----:B------:R-:W-:Y:S01]  /*a780*/  IADD3 R0, R84, 0x40, RZ ;  /* 0x0000004054007810 */ /* 0x000fe20007ffe0ff */
[----:B--23--:R2:W3:Y:S01]  /*a790*/  SHFL.IDX PT, R3, R10, 0x2, 0x181f ;  /* 0x00581f000a037f89 */ /* 0x00c4e200000e0000 */
[----:B------:R-:W-:Y:S02]  /*a7a0*/  BSSY B0, `(.L_x_8) ;  /* 0x0000019000007945 */ /* 0x000fe40003800000 */
[----:B------:R-:W-:Y:S01]  /*a7b0*/  ISETP.GE.AND P0, PT, R0, R81, PT ;  /* 0x000000510000720c */ /* 0x000fe20003f06270 */
[----:B----4-:R2:W4:-:S12]  /*a7c0*/  SHFL.IDX PT, R2, R11, 0x2, 0x181f ;  /* 0x00581f000b027f89 */ /* 0x01051800000e0000 */
[----:B------:R-:W-:Y:S05]  /*a7d0*/  @P0 BRA `(.L_x_9) ;  /* 0x0000015000000947 */ /* 0x000fea0003800000 */
[----:B-----5:R-:W-:Y:S02]  /*a7e0*/  ISETP.GE.AND P2, PT, R78, c[0x0][0x3c8], PT ;  /* 0x0000f2004e007a0c */ /* 0x020fe40003f46270 */
[----:B------:R-:W-:Y:S02]  /*a7f0*/  ISETP.GE.AND P1, PT, R77, c[0x0][0x3c8], PT ;  /* 0x0000f2004d007a0c */ /* 0x000fe40003f26270 */
[----:B------:R-:W-:Y:S02]  /*a800*/  ISETP.GE.AND P0, PT, R76, c[0x0][0x3c8], PT ;  /* 0x0000f2004c007a0c */ /* 0x000fe40003f06270 */
[----:B------:R-:W-:-:S07]  /*a810*/  ISETP.GE.AND P3, PT, R82, c[0x0][0x3c8], PT ;  /* 0x0000f20052007a0c */ /* 0x000fce0003f66270 */
[----:B------:R-:W-:Y:S02]  /*a820*/  @!P2 SHF.R.S32.HI R4, RZ, 0x1f, R78 ;  /* 0x0000001fff04a819 */ /* 0x000fe4000001144e */
[----:B------:R-:W-:Y:S02]  /*a830*/  @!P1 SHF.R.S32.HI R0, RZ, 0x1f, R77 ;  /* 0x0000001fff009819 */ /* 0x000fe4000001144d */
[----:B------:R-:W-:Y:S02]  /*a840*/  @!P0 SHF.R.S32.HI R5, RZ, 0x1f, R76 ;  /* 0x0000001fff058819 */ /* 0x000fe4000001144c */
[----:B------:R-:W-:Y:S01]  /*a850*/  @!P2 LEA.HI R6, R4, R78, RZ, 0x3 ;  /* 0x0000004e0406a211 */ /* 0x000fe200078f18ff */
[----:B---34-:R-:W-:Y:S01]  /*a860*/  @!P3 IMAD.WIDE R8, R82, 0x2, R2 ;  /* 0x000000025208b825 */ /* 0x018fe200078e0202 */
[----:B------:R-:W-:Y:S02]  /*a870*/  @!P1 LEA.HI R4, R0, R77, RZ, 0x3 ;  /* 0x0000004d00049211 */ /* 0x000fe400078f18ff */
[----:B------:R-:W-:-:S02]  /*a880*/  @!P0 LEA.HI R0, R5, R76, RZ, 0x3 ;  /* 0x0000004c05008211 */ /* 0x000fc400078f18ff */
[----:B------:R-:W-:Y:S01]  /*a890*/  @!P2 LOP3.LUT R6, R6, 0xfffffff8, RZ, 0xc0, !PT ;  /* 0xfffffff80606a812 */ /* 0x000fe200078ec0ff */
[----:B------:R3:W-:Y:S01]  /*a8a0*/  @!P3 ST.E.128 [R8.64], R56 ;  /* 0x000000380800b985 */ /* 0x0007e2000c101d08 */
        /* <DEDUP_REMOVED lines=8> */
.L_x_9:
[----:B------:R-:W-:Y:S05]  /*a930*/  BSYNC B0 ;  /* 0x0000000000007941 */ /* 0x000fea0003800000 */
.L_x_8:
[----:B------:R-:W-:Y:S01]  /*a940*/  IADD3 R0, R84, 0x60, RZ ;  /* 0x0000006054007810 */ /* 0x000fe20007ffe0ff */
[----:B---3--:R3:W1:Y:S03]  /*a950*/  SHFL.IDX PT, R3, R10, 0x3, 0x181f ;  /* 0x00781f000a037f89 */ /* 0x00866600000e0000 */
[----:B------:R-:W-:Y:S01]  /*a960*/  ISETP.GE.AND P0, PT, R0, R81, PT ;  /* 0x000000510000720c */ /* 0x000fe20003f06270 */
[----:B----4-:R3:W4:-:S12]  /*a970*/  SHFL.IDX PT, R2, R11, 0x3, 0x181f ;  /* 0x00781f000b027f89 */ /* 0x01071800000e0000 */
[----:B------:R-:W-:Y:S05]  /*a980*/  @P0 EXIT ;  /* 0x000000000000094d */ /* 0x000fea0003800000 */
[----:B-----5:R-:W-:Y:S02]  /*a990*/  ISETP.GE.AND P1, PT, R78, c[0x0][0x3c8], PT ;  /* 0x0000f2004e007a0c */ /* 0x020fe40003f26270 */
[----:B------:R-:W-:Y:S02]  /*a9a0*/  ISETP.GE.AND P0, PT, R77, c[0x0][0x3c8], PT ;  /* 0x0000f2004d007a0c */ /* 0x000fe40003f06270 */
[----:B------:R-:W-:-:S09]  /*a9b0*/  ISETP.GE.AND P2, PT, R82, c[0x0][0x3c8], PT ;  /* 0x0000f20052007a0c */ /* 0x000fd20003f46270 */
[----:B------:R-:W-:Y:S02]  /*a9c0*/  @!P1 SHF.R.S32.HI R4, RZ, 0x1f, R78 ;  /* 0x0000001fff049819 */ /* 0x000fe4000001144e */
[----:B------:R-:W-:Y:S02]  /*a9d0*/  @!P0 SHF.R.S32.HI R0, RZ, 0x1f, R77 ;  /* 0x0000001fff008819 */ /* 0x000fe4000001144d */
[----:B------:R-:W-:Y:S01]  /*a9e0*/  @!P1 LEA.HI R4, R4, R78, RZ, 0x3 ;  /* 0x0000004e04049211 */ /* 0x000fe200078f18ff */
[--C-:B-1--4-:R-:W-:Y:S01]  /*a9f0*/  @!P2 IMAD.WIDE R8, R82, 0x2, R2.reuse ;  /* 0x000000025208a825 */ /* 0x112fe200078e0202 */
[----:B------:R-:W-:Y:S02]  /*aa00*/  @!P0 LEA.HI R0, R0, R77, RZ, 0x3 ;  /* 0x0000004d00008211 */ /* 0x000fe400078f18ff */
[----:B------:R-:W-:Y:S02]  /*aa10*/  @!P1 LOP3.LUT R4, R4, 0xfffffff8, RZ, 0xc0, !PT ;  /* 0xfffffff804049812 */ /* 0x000fe400078ec0ff */
[----:B------:R-:W-:Y:S01]  /*aa20*/  @!P0 LOP3.LUT R0, R0, 0xfffffff8, RZ, 0xc0, !PT ;  /* 0xfffffff800008812 */ /* 0x000fe200078ec0ff */
[----:B------:R1:W-:Y:S02]  /*aa30*/  @!P2 ST.E.128 [R8.64], R68 ;  /* 0x000000440800a985 */ /* 0x0003e4000c101d08 */
[----:B------:R-:W-:-:S04]  /*aa40*/  @!P1 IMAD.WIDE R6, R4, 0x2, R2 ;  /* 0x0000000204069825 */ /* 0x000fc800078e0202 */
[----:B------:R-:W-:Y:S01]  /*aa50*/  @!P0 IMAD.WIDE R4, R0, 0x2, R2 ;  /* 0x0000000200048825 */ /* 0x000fe200078e0202 */
[----:B------:R1:W-:Y:S04]  /*aa60*/  @!P1 ST.E.128 [R6.64], R64 ;  /* 0x0000004006009985 */ /* 0x0003e8000c101d08 */
[----:B------:R1:W-:Y:S01]  /*aa70*/  @!P0 ST.E.128 [R4.64], R60 ;  /* 0x0000003c04008985 */ /* 0x0003e2000c101d08 */
[----:B------:R-:W-:-:S13]  /*aa80*/  ISETP.GE.AND P0, PT, R76, c[0x0][0x3c8], PT ;  /* 0x0000f2004c007a0c */ /* 0x000fda0003f06270 */
[----:B------:R-:W-:Y:S05]  /*aa90*/  @P0 EXIT ;  /* 0x000000000000094d */ /* 0x000fea0003800000 */
[----:B------:R-:W-:-:S04]  /*aaa0*/  SHF.R.S32.HI R0, RZ, 0x1f, R76 ;  /* 0x0000001fff007819 */ /* 0x000fc8000001144c */
[----:B------:R-:W-:-:S04]  /*aab0*/  LEA.HI R0, R0, R76, RZ, 0x3 ;  /* 0x0000004c00007211 */ /* 0x000fc800078f18ff */
[----:B------:R-:W-:-:S05]  /*aac0*/  LOP3.LUT R0, R0, 0xfffffff8, RZ, 0xc0, !PT ;  /* 0xfffffff800007812 */ /* 0x000fca00078ec0ff */
[----:B------:R-:W-:-:S05]  /*aad0*/  IMAD.WIDE R2, R0, 0x2, R2 ;  /* 0x0000000200027825 */ /* 0x000fca00078e0202 */
[----:B------:R-:W-:Y:S01]  /*aae0*/  ST.E.128 [R2.64], R72 ;  /* 0x0000004802007985 */ /* 0x000fe2000c101d08 */
[----:B------:R-:W-:Y:S05]  /*aaf0*/  EXIT ;  /* 0x000000000000794d */ /* 0x000fea0003800000 */
.L_x_10:
[----:B------:R-:W-:-:S00]  /*ab00*/  BRA `(.L_x_10) ;  /* 0xfffffff000007947 */ /* 0x000fc0000383ffff */
[----:B------:R-:W-:-:S00]  /*ab10*/  NOP ;  /* 0x0000000000007918 */ /* 0x000fc00000000000 */
        /* <DEDUP_REMOVED lines=14> */
.L_x_2989:


//--------------------- .text._ZN7cutlass13device_kernelIN5flash19enable_sm80_to_sm89INS1_16FlashAttnFwdSm80INS1_25CollectiveMainloopFwdSm80ILi8ELi1ELb1EN4cute5tupleIJNS5_1CILi128EEENS7_ILi64EEENS7_ILi256EEEEEELi256ENS_6half_tEfNS_4arch4Sm80ELb0ELb0ELb1ELb1ELb0ELb0ELb1ELb0EEENS1_21CollectiveEpilogueFwdINS6_IJS8_SA_S9_EEENS6_IJNS7_ILi1EEESI_SI_EEESC_SE_Li256ELb1ELb1ELb0ELb0EEENS1_19SingleTileSchedulerILb1ELb0ELb1ELi128EEEEEEEEEvNT_6ParamsE --------------------------
	.section	.text._ZN7cutlass13device_kernelIN5flash19enable_sm80_to_sm89INS1_16FlashAttnFwdSm80INS1_25CollectiveMainloopFwdSm80ILi8ELi1ELb1EN4cute5tupleIJNS5_1CILi128EEENS7_ILi64EEENS7_ILi256EEEEEELi256ENS_6half_tEfNS_4arch4Sm80ELb0ELb0ELb1ELb1ELb0ELb0ELb1ELb0EEENS1_21CollectiveEpilogueFwdINS6_IJS8_SA_S9_EEENS6_IJNS7_ILi1EEESI_SI_EEESC_SE_Li256ELb1ELb1ELb0ELb0EEENS1_19SingleTileSchedulerILb1ELb0ELb1ELi128EEEEEEEEEvNT_6ParamsE,"ax",@progbits
	.sectioninfo	@"SHI_REGISTERS=255"
	.align	128
.text._ZN7cutlass13device_kernelIN5flash19enable_sm80_to_sm89INS1_16FlashAttnFwdSm80INS1_25CollectiveMainloopFwdSm80ILi8ELi1ELb1EN4cute5tupleIJNS5_1CILi128EEENS7_ILi64EEENS7_ILi256EEEEEELi256ENS_6half_tEfNS_4arch4Sm80ELb0ELb0ELb1ELb1ELb0ELb0ELb1ELb0EEENS1_21CollectiveEpilogueFwdINS6_IJS8_SA_S9_EEENS6_IJNS7_ILi1EEESI_SI_EEESC_SE_Li256ELb1ELb1ELb0ELb0EEENS1_19SingleTileSchedulerILb1ELb0ELb1ELi128EEEEEEEEEvNT_6ParamsE:
        .type           _ZN7cutlass13device_kernelIN5flash19enable_sm80_to_sm89INS1_16FlashAttnFwdSm80INS1_25CollectiveMainloopFwdSm80ILi8ELi1ELb1EN4cute5tupleIJNS5_1CILi128EEENS7_ILi64EEENS7_ILi256EEEEEELi256ENS_6half_tEfNS_4arch4Sm80ELb0ELb0ELb1ELb1ELb0ELb0ELb1ELb0EEENS1_21CollectiveEpilogueFwdINS6_IJS8_SA_S9_EEENS6_IJNS7_ILi1EEESI_SI_EEESC_SE_Li256ELb1ELb1ELb0ELb0EEENS1_19SingleTileSchedulerILb1ELb0ELb1ELi128EEEEEEEEEvNT_6ParamsE,@function
        .size           _ZN7cutlass13device_kernelIN5flash19enable_sm80_to_sm89INS1_16FlashAttnFwdSm80INS1_25CollectiveMainloopFwdSm80ILi8ELi1ELb1EN4cute5tupleIJNS5_1CILi128EEENS7_ILi64EEENS7_ILi256EEEEEELi256ENS_6half_tEfNS_4arch4Sm80ELb0ELb0ELb1ELb1ELb0ELb0ELb1ELb0EEENS1_21CollectiveEpilogueFwdINS6_IJS8_SA_S9_EEENS6_IJNS7_ILi1EEESI_SI_EEESC_SE_Li256ELb1ELb1ELb0ELb0EEENS1_19SingleTileSchedulerILb1ELb0ELb1ELi128EEEEEEEEEvNT_6ParamsE,(.L_x_2990 - _ZN7cutlass13device_kernelIN5flash19enable_sm80_to_sm89INS1_16FlashAttnFwdSm80INS1_25CollectiveMainloopFwdSm80ILi8ELi1ELb1EN4cute5tupleIJNS5_1CILi128EEENS7_ILi64EEENS7_ILi256EEEEEELi256ENS_6half_tEfNS_4arch4Sm80ELb0ELb0ELb1ELb1ELb0ELb0ELb1ELb0EEENS1_21CollectiveEpilogueFwdINS6_IJS8_SA_S9_EEENS6_IJNS7_ILi1EEESI_SI_EEESC_SE_Li256ELb1ELb1ELb0ELb0EEENS1_19SingleTileSchedulerILb1ELb0ELb1ELi128EEEEEEEEEvNT_6ParamsE)
        .other          _ZN7cutlass13device_kernelIN5flash19enable_sm80_to_sm89INS1_16FlashAttnFwdSm80INS1_25CollectiveMainloopFwdSm80ILi8ELi1ELb1EN4cute5tupleIJNS5_1CILi128EEENS7_ILi64EEENS7_ILi256EEEEEELi256ENS_6half_tEfNS_4arch4Sm80ELb0ELb0ELb1ELb1ELb0ELb0ELb1ELb0EEENS1_21CollectiveEpilogueFwdINS6_IJS8_SA_S9_EEENS6_IJNS7_ILi1EEESI_SI_EEESC_SE_Li256ELb1ELb1ELb0ELb0EEENS1_19SingleTileSchedulerILb1ELb0ELb1ELi128EEEEEEEEEvNT_6ParamsE,@"STO_CUDA_ENTRY STV_DEFAULT"
_ZN7cutlass13device_kernelIN5flash19enable_sm80_to_sm89INS1_16FlashAttnFwdSm80INS1_25CollectiveMainloopFwdSm80ILi8ELi1ELb1EN4cute5tupleIJNS5_1CILi128EEENS7_ILi64EEENS7_ILi256EEEEEELi256ENS_6half_tEfNS_4arch4Sm80ELb0ELb0ELb1ELb1ELb0ELb0ELb1ELb0EEENS1_21CollectiveEpilogueFwdINS6_IJS8_SA_S9_EEENS6_IJNS7_ILi1EEESI_SI_EEESC_SE_Li256ELb1ELb1ELb0ELb0EEENS1_19SingleTileSchedulerILb1ELb0ELb1ELi128EEEEEEEEEvNT_6ParamsE:
[----:B------:R-:W-:Y:S02]  /*0000*/  MOV R1, c[0x0][0x28] ;  /* 0x00000a0000017a02 */ /* 0x000fe40000000f00 */
[----:B------:R-:W1:Y:S01]  /*0010*/  S2R R107, SR_TID.X ;  /* 0x00000000006b7919 */ /* 0x000e620000002100 */
[----:B------:R-:W-:Y:S01]  /*0020*/  IMAD.MOV.U32 R41, RZ, RZ, 0x4 ;  /* 0x00000004ff297424 */ /* 0x000fe200078e00ff */
[----:B------:R-:W-:Y:S01]  /*0030*/  ULDC.64 UR4, c[0x0][0x118] ;  /* 0x0000460000047ab9 */ /* 0x000fe20000000a00 */
[----:B------:R-:W-:Y:S01]  /*0040*/  IADD3 R1, R1, -0x110, RZ ;  /* 0xfffffef001017810 */ /* 0x000fe20007ffe0ff */
[----:B------:R-:W2:Y:S04]  /*0050*/  S2R R5, SR_CTAID.Z ;  /* 0x0000000000057919 */ /* 0x000ea80000002700 */
[----:B------:R-:W3:Y:S01]  /*0060*/  S2R R44, SR_CTAID.X ;  /* 0x00000000002c7919 */ /* 0x000ee20000002500 */
[----:B-1----:R-:W-:Y:S01]  /*0070*/  SHF.R.U32.HI R0, RZ, 0x5, R107 ;  /* 0x00000005ff007819 */ /* 0x002fe2000001166b */
[----:B--2---:R-:W-:-:S05]  /*0080*/  IMAD.WIDE R2, R5, R41, c[0x0][0x568] ;  /* 0x00015a0005027625 */ /* 0x004fca00078e0229 */
[----:B------:R-:W1:Y:S02]  /*0090*/  SHFL.IDX PT, R0, R0, RZ, 0x1f ;  /* 0x00001fff00007589 */ /* 0x000e6400000e0000 */
[----:B-1----:R-:W-:-:S13]  /*00a0*/  ISETP.NE.AND P0, PT, R0, RZ, PT ;  /* 0x000000ff0000720c */ /* 0x002fda0003f05270 */
[----:B------:R-:W-:Y:S05]  /*00b0*/  @!P0 BRA `(.L_x_11) ;  /* 0x0000014000008947 */ /* 0x000fea0003800000 */
[----:B---3--:R-:W-:-:S04]  /*00c0*/  ISETP.NE.U32.AND P0, PT, RZ, c[0x0][0x568], PT ;  /* 0x00015a00ff007a0c */ /* 0x008fc80003f05070 */
[----:B------:R-:W-:-:S13]  /*00d0*/  ISETP.NE.AND.EX P0, PT, RZ, c[0x0][0x56c], PT, P0 ;  /* 0x00015b00ff007a0c */ /* 0x000fda0003f05300 */
[----:B------:R-:W-:Y:S05]  /*00e0*/  @!P0 BRA `(.L_x_12) ;  /* 0x0000002000008947 */ /* 0x000fea0003800000 */
[----:B------:R1:W5:Y:S01]  /*00f0*/  LDG.E R0, [R2.64] ;  /* 0x0000000402007981 */ /* 0x000362000c1e1900 */
[----:B------:R-:W-:Y:S05]  /*0100*/  BRA `(.L_x_13) ;  /* 0x0000009000007947 */ /* 0x000fea0003800000 */
.L_x_12:
[----:B------:R-:W-:-:S04]  /*0110*/  ISETP.NE.U32.AND P0, PT, RZ, c[0x0][0x560], PT ;  /* 0x00015800ff007a0c */ /* 0x000fc80003f05070 */
[----:B------:R-:W-:-:S13]  /*0120*/  ISETP.NE.AND.EX P0, PT, RZ, c[0x0][0x564], PT, P0 ;  /* 0x00015900ff007a0c */ /* 0x000fda0003f05300 */
[----:B------:R-:W-:Y:S05]  /*0130*/  @!P0 BRA `(.L_x_14) ;  /* 0x0000005000008947 */ /* 0x000fea0003800000 */
[----:B------:R-:W-:-:S05]  /*0140*/  IMAD.WIDE R2, R5, R41, c[0x0][0x560] ;  /* 0x0001580005027625 */ /* 0x000fca00078e0229 */
[----:B------:R-:W2:Y:S04]  /*0150*/  LDG.E R4, [R2.64] ;  /* 0x0000000402047981 */ /* 0x000ea8000c1e1900 */
[----:B------:R-:W2:Y:S02]  /*0160*/  LDG.E R0, [R2.64+0x4] ;  /* 0x0000040402007981 */ /* 0x000ea4000c1e1900 */
[----:B--2---:R-:W-:Y:S01]  /*0170*/  IADD3 R0, -R4, R0, RZ ;  /* 0x0000000004007210 */ /* 0x004fe20007ffe1ff */
[----:B------:R-:W-:Y:S05]  /*0180*/  BRA `(.L_x_13) ;  /* 0x0000001000007947 */ /* 0x000fea0003800000 */
.L_x_14:
[----:B------:R-:W-:-:S05]  /*0190*/  MOV R0, c[0x0][0x54c] ;  /* 0x0001530000007a02 */ /* 0x000fca0000000f00 */
.L_x_13:
[----:B-----5:R-:W-:Y:S01]  /*01a0*/  IMAD R0, R0, c[0x0][0x548], RZ ;  /* 0x0001520000007a24 */ /* 0x020fe200078e02ff */
[----:B-1----:R-:W-:-:S04]  /*01b0*/  SHF.L.U32 R2, R44, 0x7, RZ ;  /* 0x000000072c027819 */ /* 0x002fc800000006ff */
[----:B------:R-:W-:-:S04]  /*01c0*/  ISETP.GE.AND P0, PT, R2, R0, PT ;  /* 0x000000000200720c */ /* 0x000fc80003f06270 */
[----:B------:R-:W-:-:S05]  /*01d0*/  SEL R0, R5, 0xffffffff, !P0 ;  /* 0xffffffff05007807 */ /* 0x000fca0004000000 */
[----:B------:R1:W-:Y:S01]  /*01e0*/  STL [R1+0xa8], R0 ;  /* 0x0000a80001007387 */ /* 0x0003e20000100800 */
[----:B------:R-:W-:Y:S05]  /*01f0*/  BRA `(.L_x_15) ;  /* 0x0000013000007947 */ /* 0x000fea0003800000 */
.L_x_11:
[----:B---3--:R-:W-:-:S04]  /*0200*/  ISETP.NE.U32.AND P0, PT, RZ, c[0x0][0x568], PT ;  /* 0x00015a00ff007a0c */ /* 0x008fc80003f05070 */
[----:B------:R-:W-:-:S13]  /*0210*/  ISETP.NE.AND.EX P0, PT, RZ, c[0x0][0x56c], PT, P0 ;  /* 0x00015b00ff007a0c */ /* 0x000fda0003f05300 */
[----:B------:R-:W-:Y:S05]  /*0220*/  @!P0 BRA `(.L_x_16) ;  /* 0x0000002000008947 */ /* 0x000fea0003800000 */
[----:B------:R1:W5:Y:S01]  /*0230*/  LDG.E R0, [R2.64] ;  /* 0x0000000402007981 */ /* 0x000362000c1e1900 */
[----:B------:R-:W-:Y:S05]  /*0240*/  BRA `(.L_x_17) ;  /* 0x0000009000007947 */ /* 0x000fea0003800000 */
.L_x_16:
        /* <DEDUP_REMOVED lines=8> */
.L_x_18:
[----:B------:R-:W-:-:S05]  /*02d0*/  MOV R0, c[0x0][0x54c] ;  /* 0x0001530000007a02 */ /* 0x000fca0000000f00 */
.L_x_17:
[----:B-----5:R-:W-:Y:S01]  /*02e0*/  IMAD R0, R0, c[0x0][0x548], RZ ;  /* 0x0001520000007a24 */ /* 0x020fe200078e02ff */
[----:B-1----:R-:W-:-:S04]  /*02f0*/  SHF.L.U32 R2, R44, 0x7, RZ ;  /* 0x000000072c027819 */ /* 0x002fc800000006ff */
[----:B------:R-:W-:-:S04]  /*0300*/  ISETP.GE.AND P0, PT, R2, R0, PT ;  /* 0x000000000200720c */ /* 0x000fc80003f06270 */
[----:B------:R-:W-:-:S05]  /*0310*/  SEL R0, R5, 0xffffffff, !P0 ;  /* 0xffffffff05007807 */ /* 0x000fca0004000000 */
[----:B------:R1:W-:Y:S04]  /*0320*/  STL [R1+0xa8], R0 ;  /* 0x0000a80001007387 */ /* 0x0003e80000100800 */
.L_x_15:
[----:B------:R-:W2:Y:S02]  /*0330*/  LDL R45, [R1+0xa8] ;  /* 0x0000a800012d7983 */ /* 0x000ea40000100800 */
[----:B--2---:R-:W-:-:S13]  /*0340*/  ISETP.GE.AND P0, PT, R45, RZ, PT ;  /* 0x000000ff2d00720c */ /* 0x004fda0003f06270 */
[----:B------:R-:W-:Y:S05]  /*0350*/  @!P0 EXIT ;  /* 0x000000000000894d */ /* 0x000fea0003800000 */
[----:B------:R-:W-:Y:S01]  /*0360*/  ISETP.NE.U32.AND P2, PT, RZ, c[0x0][0x370], PT ;  /* 0x0000dc00ff007a0c */ /* 0x000fe20003f45070 */
[----:B------:R-:W-:Y:S01]  /*0370*/  CS2R R10, SRZ ;  /* 0x00000000000a7805 */ /* 0x000fe2000001ff00 */
[----:B------:R-:W-:Y:S01]  /*0380*/  ISETP.NE.U32.AND P1, PT, RZ, c[0x0][0x360], PT ;  /* 0x0000d800ff007a0c */ /* 0x000fe20003f25070 */
[----:B------:R-:W-:Y:S01]  /*0390*/  IMAD.MOV.U32 R15, RZ, RZ, c[0x0][0x168] ;  /* 0x00005a00ff0f7624 */ /* 0x000fe200078e00ff */
[----:B------:R-:W-:Y:S01]  /*03a0*/  ISETP.NE.AND.EX P2, PT, RZ, c[0x0][0x374], PT, P2 ;  /* 0x0000dd00ff007a0c */ /* 0x000fe20003f45320 */
[----:B------:R-:W-:Y:S01]  /*03b0*/  IMAD.MOV.U32 R12, RZ, RZ, RZ ;  /* 0x000000ffff0c7224 */ /* 0x000fe200078e00ff */
[----:B------:R-:W-:Y:S01]  /*03c0*/  ISETP.NE.AND.EX P1, PT, RZ, c[0x0][0x364], PT, P1 ;  /* 0x0000d900ff007a0c */ /* 0x000fe20003f25310 */
[CC--:B------:R-:W-:Y:S01]  /*03d0*/  IMAD.WIDE R4, R45.reuse, R41.reuse, c[0x0][0x348] ;  /* 0x0000d2002d047625 */ /* 0x0c0fe200078e0229 */
[----:B------:R-:W-:Y:S02]  /*03e0*/  ISETP.NE.U32.AND P0, PT, RZ, c[0x0][0x348], PT ;  /* 0x0000d200ff007a0c */ /* 0x000fe40003f05070 */
[----:B------:R-:W-:Y:S01]  /*03f0*/  ISETP.NE.U32.AND P4, PT, RZ, c[0x0][0x350], PT ;  /* 0x0000d400ff007a0c */ /* 0x000fe20003f85070 */
[----:B------:R-:W-:Y:S01]  /*0400*/  IMAD.WIDE R2, R45, R41, c[0x0][0x350] ;  /* 0x0000d4002d027625 */ /* 0x000fe200078e0229 */
[----:B------:R-:W-:-:S02]  /*0410*/  ISETP.NE.AND.EX P0, PT, RZ, c[0x0][0x34c], PT, P0 ;  /* 0x0000d300ff007a0c */ /* 0x000fc40003f05300 */
[----:B------:R-:W-:-:S03]  /*0420*/  ISETP.NE.AND.EX P4, PT, RZ, c[0x0][0x354], PT, P4 ;  /* 0x0000d500ff007a0c */ /* 0x000fc60003f85340 */
[----:B------:R-:W-:-:S04]  /*0430*/  @P2 IMAD.WIDE R8, R45, R41, c[0x0][0x370] ;  /* 0x0000dc002d082625 */ /* 0x000fc800078e0229 */
[----:B------:R-:W-:Y:S01]  /*0440*/  @P1 IMAD.WIDE R6, R45, R41, c[0x0][0x360] ;  /* 0x0000d8002d061625 */ /* 0x000fe200078e0229 */
[----:B------:R2:W5:Y:S04]  /*0450*/  @P2 LDG.E R11, [R8.64] ;  /* 0x00000004080b2981 */ /* 0x000568000c1e1900 */
[----:B------:R2:W5:Y:S04]  /*0460*/  @P1 LDG.E R15, [R6.64] ;  /* 0x00000004060f1981 */ /* 0x000568000c1e1900 */
[----:B------:R2:W5:Y:S04]  /*0470*/  @P0 LDG.E R10, [R4.64] ;  /* 0x00000004040a0981 */ /* 0x000568000c1e1900 */
[----:B------:R2:W5:Y:S01]  /*0480*/  @P4 LDG.E R12, [R2.64] ;  /* 0x00000004020c4981 */ /* 0x000562000c1e1900 */
[----:B-1----:R-:W-:Y:S01]  /*0490*/  IMAD.MOV.U32 R0, RZ, RZ, c[0x0][0x1d0] ;  /* 0x00007400ff007624 */ /* 0x002fe200078e00ff */
[----:B------:R-:W-:Y:S05]  /*04a0*/  @P1 BRA `(.L_x_19) ;  /* 0x0000004000001947 */ /* 0x000fea0003800000 */
[----:B------:R-:W-:Y:S05]  /*04b0*/  @!P0 BRA `(.L_x_19) ;  /* 0x0000003000008947 */ /* 0x000fea0003800000 */
[----:B--2---:R1:W2:Y:S04]  /*04c0*/  LDG.E R6, [R4.64] ;  /* 0x0000000404067981 */ /* 0x0042a8000c1e1900 */
[----:B-1----:R-:W2:Y:S02]  /*04d0*/  LDG.E R4, [R4.64+0x4] ;  /* 0x0000040404047981 */ /* 0x002ea4000c1e1900 */
[----:B--2--5:R-:W-:-:S02]  /*04e0*/  IADD3 R15, -R6, R4, RZ ;  /* 0x00000004060f7210 */ /* 0x024fc40007ffe1ff */
.L_x_19:
[----:B------:R-:W-:-:S04]  /*04f0*/  ISETP.NE.U32.AND P1, PT, RZ, c[0x0][0x368], PT ;  /* 0x0000da00ff007a0c */ /* 0x000fc80003f25070 */
[----:B------:R-:W-:-:S13]  /*0500*/  ISETP.NE.AND.EX P1, PT, RZ, c[0x0][0x36c], PT, P1 ;  /* 0x0000db00ff007a0c */ /* 0x000fda0003f25310 */
[----:B------:R-:W-:Y:S05]  /*0510*/  @!P1 BRA `(.L_x_20) ;  /* 0x0000003000009947 */ /* 0x000fea0003800000 */
[----:B--2---:R-:W-:-:S05]  /*0520*/  IMAD.WIDE R2, R45, R41, c[0x0][0x368] ;  /* 0x0000da002d027625 */ /* 0x004fca00078e0229 */
[----:B------:R1:W5:Y:S01]  /*0530*/  LDG.E R0, [R2.64] ;  /* 0x0000000402007981 */ /* 0x000362000c1e1900 */
[----:B------:R-:W-:Y:S05]  /*0540*/  BRA `(.L_x_21) ;  /* 0x0000004000007947 */ /* 0x000fea0003800000 */
.L_x_20:
[----:B------:R-:W-:Y:S05]  /*0550*/  @!P4 BRA `(.L_x_21) ;  /* 0x000000300000c947 */ /* 0x000fea0003800000 */
[----:B------:R1:W3:Y:S04]  /*0560*/  LDG.E R0, [R2.64] ;  /* 0x0000000402007981 */ /* 0x0002e8000c1e1900 */
[----:B-12---:R-:W3:Y:S02]  /*0570*/  LDG.E R2, [R2.64+0x4] ;  /* 0x0000040402027981 */ /* 0x006ee4000c1e1900 */
[----:B---3--:R-:W-:-:S05]  /*0580*/  IADD3 R0, -R0, R2, RZ ;  /* 0x0000000200007210 */ /* 0x008fca0007ffe1ff */
.L_x_21:
[--C-:B-----5:R-:W-:Y:S01]  /*0590*/  IMAD.IADD R103, R0, 0x1, -R11.reuse ;  /* 0x0000000100677824 */ /* 0x120fe200078e0a0b */
[----:B------:R-:W-:Y:S01]  /*05a0*/  PLOP3.LUT P2, PT, PT, PT, PT, 0x80, 0x0 ;  /* 0x000000000000781c */ /* 0x000fe20003f4f070 */
[----:B------:R-:W-:Y:S01]  /*05b0*/  IMAD.IADD R25, R12, 0x1, R11 ;  /* 0x000000010c197824 */ /* 0x000fe200078e020b */
[----:B------:R-:W-:Y:S01]  /*05c0*/  CS2R R130, SRZ ;  /* 0x0000000000827805 */ /* 0x000fe2000001ff00 */
[----:B------:R-:W-:Y:S01]  /*05d0*/  CS2R R128, SRZ ;  /* 0x0000000000807805 */ /* 0x000fe2000001ff00 */
[C---:B------:R-:W-:Y:S01]  /*05e0*/  IADD3 R0, R103.reuse, 0x3f, RZ ;  /* 0x0000003f67007810 */ /* 0x040fe20007ffe0ff */
[----:B------:R-:W-:Y:S01]  /*05f0*/  CS2R R126, SRZ ;  /* 0x00000000007e7805 */ /* 0x000fe2000001ff00 */
[----:B------:R-:W-:Y:S01]  /*0600*/  ISETP.GE.AND P1, PT, R103, 0x1, PT ;  /* 0x000000016700780c */ /* 0x000fe20003f26270 */
[----:B------:R-:W-:Y:S01]  /*0610*/  CS2R R124, SRZ ;  /* 0x00000000007c7805 */ /* 0x000fe2000001ff00 */
[----:B-12---:R-:W-:Y:S01]  /*0620*/  SHF.R.S32.HI R2, RZ, 0x1f, R0 ;  /* 0x0000001fff027819 */ /* 0x006fe20000011400 */
[----:B------:R-:W-:Y:S01]  /*0630*/  IMAD.MOV.U32 R122, RZ, RZ, RZ ;  /* 0x000000ffff7a7224 */ /* 0x000fe200078e00ff */
[----:B------:R-:W-:Y:S01]  /*0640*/  MOV R11, RZ ;  /* 0x000000ff000b7202 */ /* 0x000fe20000000f00 */
[----:B------:R-:W-:Y:S01]  /*0650*/  CS2R R120, SRZ ;  /* 0x0000000000787805 */ /* 0x000fe2000001ff00 */
[----:B------:R-:W-:Y:S01]  /*0660*/  LEA.HI R111, R2, R0, RZ, 0x6 ;  /* 0x00000000026f7211 */ /* 0x000fe200078f30ff */
[----:B------:R-:W-:Y:S01]  /*0670*/  CS2R R12, SRZ ;  /* 0x00000000000c7805 */ /* 0x000fe2000001ff00 */
[----:B------:R-:W-:Y:S01]  /*0680*/  IMAD.MOV.U32 R118, RZ, RZ, RZ ;  /* 0x000000ffff767224 */ /* 0x000fe200078e00ff */
[----:B------:R-:W-:Y:S01]  /*0690*/  CS2R R116, SRZ ;  /* 0x0000000000747805 */ /* 0x000fe2000001ff00 */
[----:B------:R-:W-:Y:S01]  /*06a0*/  CS2R R16, SRZ ;  /* 0x0000000000107805 */ /* 0x000fe2000001ff00 */
[----:B------:R1:W-:Y:S01]  /*06b0*/  STL [R1+0x50], R111 ;  /* 0x0000506f01007387 */ /* 0x0003e20000100800 */
[----:B------:R-:W-:Y:S01]  /*06c0*/  MOV R114, RZ ;  /* 0x000000ff00727202 */ /* 0x000fe20000000f00 */
[----:B------:R-:W-:Y:S01]  /*06d0*/  CS2R R112, SRZ ;  /* 0x0000000000707805 */ /* 0x000fe2000001ff00 */
[----:B------:R-:W-:Y:S01]  /*06e0*/  CS2R R18, SRZ ;  /* 0x0000000000127805 */ /* 0x000fe2000001ff00 */
[----:B------:R-:W-:Y:S01]  /*06f0*/  IMAD.MOV.U32 R110, RZ, RZ, RZ ;  /* 0x000000ffff6e7224 */ /* 0x000fe200078e00ff */
[----:B------:R-:W-:Y:S01]  /*0700*/  CS2R R108, SRZ ;  /* 0x00000000006c7805 */ /* 0x000fe2000001ff00 */
[----:B------:R-:W-:Y:S01]  /*0710*/  CS2R R20, SRZ ;  /* 0x0000000000147805 */ /* 0x000fe2000001ff00 */
[----:B------:R-:W-:Y:S01]  /*0720*/  MOV R106, RZ ;  /* 0x000000ff006a7202 */ /* 0x000fe20000000f00 */
[----:B------:R-:W-:Y:S01]  /*0730*/  CS2R R104, SRZ ;  /* 0x0000000000687805 */ /* 0x000fe2000001ff00 */
[----:B------:R-:W-:Y:S01]  /*0740*/  CS2R R22, SRZ ;  /* 0x0000000000167805 */ /* 0x000fe2000001ff00 */
[----:B------:R-:W-:Y:S01]  /*0750*/  IMAD.MOV.U32 R102, RZ, RZ, RZ ;  /* 0x000000ffff667224 */ /* 0x000fe200078e00ff */
[----:B------:R-:W-:Y:S01]  /*0760*/  CS2R R100, SRZ ;  /* 0x0000000000647805 */ /* 0x000fe2000001ff00 */
[----:B------:R-:W-:Y:S01]  /*0770*/  CS2R R98, SRZ ;  /* 0x0000000000627805 */ /* 0x000fe2000001ff00 */
[----:B------:R-:W-:Y:S01]  /*0780*/  CS2R R96, SRZ ;  /* 0x0000000000607805 */ /* 0x000fe2000001ff00 */
[----:B------:R-:W-:Y:S01]  /*0790*/  CS2R R94, SRZ ;  /* 0x00000000005e7805 */ /* 0x000fe2000001ff00 */
[----:B------:R-:W-:Y:S01]  /*07a0*/  CS2R R26, SRZ ;  /* 0x00000000001a7805 */ /* 0x000fe2000001ff00 */
[----:B------:R-:W-:Y:S01]  /*07b0*/  MOV R92, RZ ;  /* 0x000000ff005c7202 */ /* 0x000fe20000000f00 */
[----:B------:R-:W-:Y:S01]  /*07c0*/  CS2R R90, SRZ ;  /* 0x00000000005a7805 */ /* 0x000fe2000001ff00 */
[----:B------:R-:W-:Y:S01]  /*07d0*/  CS2R R28, SRZ ;  /* 0x00000000001c7805 */ /* 0x000fe2000001ff00 */
[----:B------:R-:W-:Y:S01]  /*07e0*/  IMAD.MOV.U32 R88, RZ, RZ, RZ ;  /* 0x000000ffff587224 */ /* 0x000fe200078e00ff */
        /* <DEDUP_REMOVED lines=19> */
[----:B------:R-:W-:Y:S01]  /*0920*/  CS2R R54, SRZ ;  /* 0x0000000000367805 */ /* 0x000fe2000001ff00 */
[----:B------:R-:W-:Y:S01]  /*0930*/  IMAD.MOV.U32 R14, RZ, RZ, RZ ;  /* 0x000000ffff0e7224 */ /* 0x000fe200078e00ff */
[----:B------:R-:W-:Y:S01]  /*0940*/  MOV R24, RZ ;  /* 0x000000ff00187202 */ /* 0x000fe20000000f00 */
[----:B------:R-:W-:Y:S01]  /*0950*/  CS2R R50, SRZ ;  /* 0x0000000000327805 */ /* 0x000fe2000001ff00 */
[----:B------:R-:W-:Y:S01]  /*0960*/  CS2R R46, SRZ ;  /* 0x00000000002e7805 */ /* 0x000fe2000001ff00 */
        /* <DEDUP_REMOVED lines=19> */
[----:B------:R-:W-:Y:S01]  /*0aa0*/  MOV R140, RZ ;  /* 0x000000ff008c7202 */ /* 0x000fe20000000f00 */
[----:B------:R-:W-:Y:S01]  /*0ab0*/  CS2R R56, SRZ ;  /* 0x0000000000387805 */ /* 0x000fe2000001ff00 */
[----:B------:R-:W-:Y:S05]  /*0ac0*/  @!P1 BRA `(.L_x_22) ;  /* 0x0000950000009947 */ /* 0x000fea0003800000 */
[----:B-1----:R-:W-:-:S04]  /*0ad0*/  ISETP.NE.U32.AND P3, PT, RZ, c[0x0][0x340], PT ;  /* 0x0000d000ff007a0c */ /* 0x002fc80003f65070 */
[----:B------:R-:W-:-:S13]  /*0ae0*/  ISETP.NE.AND.EX P3, PT, RZ, c[0x0][0x344], PT, P3 ;  /* 0x0000d100ff007a0c */ /* 0x000fda0003f65330 */
[----:B------:R-:W-:-:S05]  /*0af0*/  @P3 IMAD.WIDE R2, R45, R41, c[0x0][0x340] ;  /* 0x0000d0002d023625 */ /* 0x000fca00078e0229 */
[----:B------:R1:W2:Y:S01]  /*0b00*/  @P3 LDG.E R12, [R2.64] ;  /* 0x00000004020c3981 */ /* 0x0002a2000c1e1900 */
[----:B------:R-:W-:Y:S01]  /*0b10*/  SHF.R.S32.HI R26, RZ, 0x1f, R107 ;  /* 0x0000001fff1a7819 */ /* 0x000fe2000001146b */
[----:B------:R-:W-:Y:S01]  /*0b20*/  IMAD.MOV.U32 R4, RZ, RZ, c[0x0][0x2c4] ;  /* 0x0000b100ff047624 */ /* 0x000fe200078e00ff */
[----:B------:R-:W-:Y:S01]  /*0b30*/  SHF.R.S32.HI R0, RZ, 0x1f, R10 ;  /* 0x0000001fff007819 */ /* 0x000fe2000001140a */
[----:B------:R-:W3:Y:S01]  /*0b40*/  S2R R27, SR_CTAID.Y ;  /* 0x00000000001b7919 */ /* 0x000ee20000002600 */
[----:B------:R-:W-:Y:S01]  /*0b50*/  LEA.HI R5, R26, R107, RZ, 0x3 ;  /* 0x0000006b1a057211 */ /* 0x000fe200078f18ff */
[----:B------:R-:W-:Y:S02]  /*0b60*/  IMAD R15, R15, c[0x0][0x2c4], RZ ;  /* 0x0000b1000f0f7a24 */ /* 0x000fe400078e02ff */
[----:B------:R-:W-:Y:S01]  /*0b70*/  BAR.SYNC.DEFER_BLOCKING 0x0 ;  /* 0x0000000000007b1d */ /* 0x000fe20000010000 */
[----:B------:R-:W-:Y:S01]  /*0b80*/  ISETP.NE.AND P1, PT, R4, 0x1, PT ;  /* 0x000000010400780c */ /* 0x000fe20003f25270 */
[----:B------:R-:W-:Y:S01]  /*0b90*/  IMAD R0, R0, c[0x0][0x178], RZ ;  /* 0x00005e0000007a24 */ /* 0x000fe200078e02ff */
[----:B------:R-:W-:-:S02]  /*0ba0*/  LOP3.LUT R4, R5, 0xfffffff8, RZ, 0xc0, !PT ;  /* 0xfffffff805047812 */ /* 0x000fc400078ec0ff */
[----:B------:R-:W-:Y:S01]  /*0bb0*/  SHF.R.S32.HI R20, RZ, 0x3, R5 ;  /* 0x00000003ff147819 */ /* 0x000fe20000011405 */
[----:B------:R-:W-:Y:S01]  /*0bc0*/  IMAD R0, R10, c[0x0][0x17c], R0 ;  /* 0x00005f000a007a24 */ /* 0x000fe200078e0200 */
[----:B------:R-:W-:Y:S01]  /*0bd0*/  LEA.HI R93, R26, R107, RZ, 0x5 ;  /* 0x0000006b1a5d7211 */ /* 0x000fe200078f28ff */
[----:B------:R-:W-:Y:S01]  /*0be0*/  IMAD.IADD R21, R107, 0x1, -R4 ;  /* 0x000000016b157824 */ /* 0x000fe200078e0a04 */
[----:B------:R-:W-:Y:S02]  /*0bf0*/  SEL R4, R45, RZ, !P0 ;  /* 0x000000ff2d047207 */ /* 0x000fe40004000000 */
[----:B------:R-:W-:Y:S01]  /*0c00*/  LEA R14, R44, R20, 0x7 ;  /* 0x000000142c0e7211 */ /* 0x000fe200078e38ff */
[----:B------:R-:W-:Y:S02]  /*0c10*/  IMAD R5, R21, 0x20, R20 ;  /* 0x0000002015057824 */ /* 0x000fe400078e0214 */
[----:B-1----:R-:W-:Y:S01]  /*0c20*/  IMAD.WIDE.U32 R2, R10, c[0x0][0x178], RZ ;  /* 0x00005e000a027a25 */ /* 0x002fe200078e00ff */
[----:B------:R-:W-:-:S02]  /*0c30*/  SHF.R.S32.HI R10, RZ, 0x1f, R45 ;  /* 0x0000001fff0a7819 */ /* 0x000fc4000001142d */
[----:B---3--:R-:W-:Y:S01]  /*0c40*/  SHF.R.S32.HI R28, RZ, 0x1f, R27 ;  /* 0x0000001fff1c7819 */ /* 0x008fe2000001141b */
[----:B------:R-:W-:Y:S01]  /*0c50*/  IMAD.IADD R3, R3, 0x1, R0 ;  /* 0x0000000103037824 */ /* 0x000fe200078e0200 */
[----:B------:R-:W-:Y:S02]  /*0c60*/  LEA R5, R44, R5, 0x7 ;  /* 0x000000052c057211 */ /* 0x000fe400078e38ff */
[----:B------:R-:W-:Y:S01]  /*0c70*/  SEL R6, R10, RZ, !P0 ;  /* 0x000000ff0a067207 */ /* 0x000fe20004000000 */
[----:B------:R-:W-:Y:S02]  /*0c80*/  IMAD R0, R28, c[0x0][0x1b8], RZ ;  /* 0x00006e001c007a24 */ /* 0x000fe400078e02ff */
[----:B------:R-:W-:-:S04]  /*0c90*/  IMAD.WIDE.U32 R2, R27, c[0x0][0x1b8], R2 ;  /* 0x00006e001b027a25 */ /* 0x000fc800078e0002 */
[----:B------:R-:W-:Y:S02]  /*0ca0*/  IMAD R0, R27, c[0x0][0x1bc], R0 ;  /* 0x00006f001b007a24 */ /* 0x000fe400078e0200 */
[----:B------:R-:W-:-:S04]  /*0cb0*/  @P1 IMAD.HI.U32 R7, R5, c[0x0][0x2c8], RZ ;  /* 0x0000b20005071a27 */ /* 0x000fc800078e00ff */
[----:B------:R-:W-:Y:S02]  /*0cc0*/  IMAD.IADD R3, R3, 0x1, R0 ;  /* 0x0000000103037824 */ /* 0x000fe400078e0200 */
[----:B------:R-:W-:Y:S01]  /*0cd0*/  IMAD.MOV.U32 R0, RZ, RZ, R5 ;  /* 0x000000ffff007224 */ /* 0x000fe200078e0005 */
[----:B------:R-:W-:Y:S01]  /*0ce0*/  @P1 SHF.R.U32.HI R0, RZ, c[0x0][0x2cc], R7 ;  /* 0x0000b300ff001a19 */ /* 0x000fe20000011607 */
[----:B------:R-:W-:Y:S02]  /*0cf0*/  IMAD R6, R6, c[0x0][0x1c0], RZ ;  /* 0x0000700006067a24 */ /* 0x000fe400078e02ff */
[----:B------:R-:W-:-:S04]  /*0d00*/  IMAD.WIDE.U32 R2, R4, c[0x0][0x1c0], R2 ;  /* 0x0000700004027a25 */ /* 0x000fc800078e0002 */
[----:B------:R-:W-:Y:S01]  /*0d10*/  IMAD R7, R4, c[0x0][0x1c4], R6 ;  /* 0x0000710004077a24 */ /* 0x000fe200078e0206 */
[--C-:B------:R-:W-:Y:S01]  /*0d20*/  SHF.R.S32.HI R6, RZ, 0x1f, R0.reuse ;  /* 0x0000001fff067819 */ /* 0x100fe20000011400 */
[----:B------:R-:W-:Y:S02]  /*0d30*/  IMAD.MOV R4, RZ, RZ, -R0 ;  /* 0x000000ffff047224 */ /* 0x000fe400078e0a00 */
[----:B------:R-:W-:Y:S02]  /*0d40*/  IMAD.IADD R3, R3, 0x1, R7 ;  /* 0x0000000103037824 */ /* 0x000fe400078e0207 */
[----:B------:R-:W-:Y:S02]  /*0d50*/  IMAD R7, R6, c[0x0][0x1b0], RZ ;  /* 0x00006c0006077a24 */ /* 0x000fe400078e02ff */
[----:B------:R-:W-:Y:S02]  /*0d60*/  IMAD R6, R4, c[0x0][0x2c4], R5 ;  /* 0x0000b10004067a24 */ /* 0x000fe400078e0205 */
[----:B------:R-:W-:-:S02]  /*0d70*/  IMAD R4, R0, c[0x0][0x1b4], R7 ;  /* 0x00006d0000047a24 */ /* 0x000fc400078e0207 */
[----:B------:R-:W-:Y:S01]  /*0d80*/  IMAD.WIDE.U32 R2, R0, c[0x0][0x1b0], R2 ;  /* 0x00006c0000027a25 */ /* 0x000fe200078e0002 */
[----:B------:R-:W-:-:S03]  /*0d90*/  SHF.R.S32.HI R0, RZ, 0x1f, R6 ;  /* 0x0000001fff007819 */ /* 0x000fc60000011406 */
[----:B------:R-:W-:Y:S01]  /*0da0*/  IMAD.SHL.U32 R7, R20, 0x40, RZ ;  /* 0x0000004014077824 */ /* 0x000fe200078e00ff */
[----:B------:R-:W-:Y:S01]  /*0db0*/  IADD3 R5, R3, R4, RZ ;  /* 0x0000000403057210 */ /* 0x000fe20007ffe0ff */
[----:B------:R-:W-:Y:S02]  /*0dc0*/  IMAD R3, R0, c[0x0][0x1a8], RZ ;  /* 0x00006a0000037a24 */ /* 0x000fe400078e02ff */
[----:B------:R-:W-:Y:S01]  /*0dd0*/  IMAD.MOV.U32 R4, RZ, RZ, R2 ;  /* 0x000000ffff047224 */ /* 0x000fe200078e0002 */
[----:B------:R-:W-:Y:S01]  /*0de0*/  LOP3.LUT R0, R7, 0x1c0, RZ, 0xc0, !PT ;  /* 0x000001c007007812 */ /* 0x000fe200078ec0ff */
[----:B------:R-:W-:Y:S02]  /*0df0*/  IMAD.SHL.U32 R2, R21, 0x8, RZ ;  /* 0x0000000815027824 */ /* 0x000fe400078e00ff */
[C---:B------:R-:W-:Y:S01]  /*0e00*/  IMAD R7, R6.reuse, c[0x0][0x1ac], R3 ;  /* 0x00006b0006077a24 */ /* 0x040fe200078e0203 */
[----:B------:R-:W-:Y:S01]  /*0e10*/  SHF.R.U32.HI R3, RZ, 0x3, R0 ;  /* 0x00000003ff037819 */ /* 0x000fe20000011600 */
[----:B------:R-:W-:Y:S01]  /*0e20*/  IMAD.WIDE.U32 R4, R6, c[0x0][0x1a8], R4 ;  /* 0x00006a0006047a25 */ /* 0x000fe200078e0004 */
[----:B------:R-:W-:-:S02]  /*0e30*/  LOP3.LUT R6, R0, 0x38, R2, 0xf8, !PT ;  /* 0x0000003800067812 */ /* 0x000fc400078ef802 */
[----:B------:R-:W-:Y:S01]  /*0e40*/  IADD3 R16, R2, 0x40, RZ ;  /* 0x0000004002107810 */ /* 0x000fe20007ffe0ff */
[----:B------:R-:W-:Y:S01]  /*0e50*/  IMAD.IADD R0, R5, 0x1, R7 ;  /* 0x0000000105007824 */ /* 0x000fe200078e0207 */
[----:B------:R-:W-:Y:S02]  /*0e60*/  LEA R19, P0, R4, c[0x0][0x160], 0x1 ;  /* 0x0000580004137a11 */ /* 0x000fe400078008ff */
[----:B------:R-:W-:Y:S02]  /*0e70*/  LOP3.LUT R3, R6, R3, RZ, 0x3c, !PT ;  /* 0x0000000306037212 */ /* 0x000fe400078e3cff */
[----:B------:R-:W-:Y:S01]  /*0e80*/  LEA.HI.X R18, R4, c[0x0][0x164], R0, 0x1, P0 ;  /* 0x0000590004127a11 */ /* 0x000fe200000f0c00 */
[----:B------:R-:W1:Y:S01]  /*0e90*/  SHFL.IDX PT, R8, R19, RZ, 0x181f ;  /* 0x00181fff13087589 */ /* 0x000e6200000e0000 */
[----:B------:R-:W-:Y:S02]  /*0ea0*/  ISETP.GE.AND P0, PT, R14, R15, PT ;  /* 0x0000000f0e00720c */ /* 0x000fe40003f06270 */
[----:B------:R-:W-:Y:S01]  /*0eb0*/  LEA.HI R0, R26, R107, RZ, 0x6 ;  /* 0x0000006b1a007211 */ /* 0x000fe200078f30ff */
[----:B------:R-:W3:Y:S01]  /*0ec0*/  SHFL.IDX PT, R9, R18, RZ, 0x181f ;  /* 0x00181fff12097589 */ /* 0x000ee200000e0000 */
[----:B------:R-:W-:-:S02]  /*0ed0*/  IADD3 R6, R14, 0x20, RZ ;  /* 0x000000200e067810 */ /* 0x000fc40007ffe0ff */
[----:B------:R-:W-:Y:S01]  /*0ee0*/  IADD3 R4, R14, 0x40, RZ ;  /* 0x000000400e047810 */ /* 0x000fe20007ffe0ff */
[----:B------:R-:W-:Y:S01]  /*0ef0*/  IMAD.SHL.U32 R0, R0, 0x8, RZ ;  /* 0x0000000800007824 */ /* 0x000fe200078e00ff */
[-C--:B------:R-:W-:Y:S02]  /*0f00*/  ISETP.GE.AND P1, PT, R6, R15.reuse, PT ;  /* 0x0000000f0600720c */ /* 0x080fe40003f26270 */
[C---:B------:R-:W-:Y:S02]  /*0f10*/  IADD3 R17, R2.reuse, 0x80, RZ ;  /* 0x0000008002117810 */ /* 0x040fe40007ffe0ff */
[----:B------:R-:W-:Y:S02]  /*0f20*/  IADD3 R24, R2, 0xc0, RZ ;  /* 0x000000c002187810 */ /* 0x000fe40007ffe0ff */
[----:B------:R-:W-:Y:S02]  /*0f30*/  @!P0 SHF.R.S32.HI R6, RZ, 0x1f, R16 ;  /* 0x0000001fff068819 */ /* 0x000fe40000011410 */
[----:B------:R-:W-:-:S02]  /*0f40*/  ISETP.GE.AND P2, PT, R4, R15, PT ;  /* 0x0000000f0400720c */ /* 0x000fc40003f46270 */
[----:B------:R-:W-:Y:S02]  /*0f50*/  LOP3.LUT R11, R3, 0xfffffe00, R0, 0xf8, !PT ;  /* 0xfffffe00030b7812 */ /* 0x000fe400078ef800 */
[----:B------:R-:W-:Y:S02]  /*0f60*/  @!P0 SHF.R.S32.HI R0, RZ, 0x1f, R17 ;  /* 0x0000001fff008819 */ /* 0x000fe40000011411 */
[----:B------:R-:W-:Y:S01]  /*0f70*/  @!P0 SHF.R.S32.HI R7, RZ, 0x1f, R24 ;  /* 0x0000001fff078819 */ /* 0x000fe20000011418 */
[----:B------:R-:W-:Y:S01]  /*0f80*/  IMAD.SHL.U32 R98, R11, 0x2, RZ ;  /* 0x000000020b627824 */ /* 0x000fe200078e00ff */
[----:B------:R-:W-:Y:S02]  /*0f90*/  ISETP.GE.AND P6, PT, R2, c[0x0][0x198], PT ;  /* 0x0000660002007a0c */ /* 0x000fe40003fc6270 */
[----:B------:R-:W-:Y:S02]  /*0fa0*/  SHF.R.S32.HI R3, RZ, 0x1f, R2 ;  /* 0x0000001fff037819 */ /* 0x000fe40000011402 */
[----:B------:R-:W-:Y:S01]  /*0fb0*/  ISETP.GE.AND P5, PT, R16, c[0x0][0x198], PT ;  /* 0x0000660010007a0c */ /* 0x000fe20003fa6270 */
[----:B------:R-:W-:Y:S01]  /*0fc0*/  STL [R1+0x48], R98 ;  /* 0x0000486201007387 */ /* 0x000fe20000100800 */
[--C-:B--2---:R-:W-:Y:S01]  /*0fd0*/  @P3 IMAD.MOV.U32 R4, RZ, RZ, R12.reuse ;  /* 0x000000ffff043224 */ /* 0x104fe200078e000c */
[----:B------:R-:W-:Y:S01]  /*0fe0*/  @P3 SHF.R.S32.HI R5, RZ, 0x1f, R12 ;  /* 0x0000001fff053819 */ /* 0x000fe2000001140c */
[----:B------:R-:W-:Y:S01]  /*0ff0*/  @!P3 IMAD.MOV.U32 R4, RZ, RZ, R45 ;  /* 0x000000ffff04b224 */ /* 0x000fe200078e002d */
[----:B------:R-:W-:-:S02]  /*1000*/  @!P0 LEA.HI R12, R6, R16, RZ, 0x3 ;  /* 0x00000010060c8211 */ /* 0x000fc400078f18ff */
[----:B------:R-:W-:Y:S01]  /*1010*/  SHFL.IDX PT, R6, R19, 0x1, 0x181f ;  /* 0x00381f0013067f89 */ /* 0x000fe200000e0000 */
[----:B------:R-:W-:Y:S02]  /*1020*/  @!P3 MOV R5, R10 ;  /* 0x0000000a0005b202 */ /* 0x000fe40000000f00 */
[----:B------:R-:W-:Y:S02]  /*1030*/  SEL R22, R4, RZ, !P4 ;  /* 0x000000ff04167207 */ /* 0x000fe40006000000 */
[----:B------:R-:W-:Y:S02]  /*1040*/  @!P0 LEA.HI R10, R0, R17, RZ, 0x3 ;  /* 0x00000011000a8211 */ /* 0x000fe400078f18ff */
[----:B-1----:R-:W-:Y:S02]  /*1050*/  @!P0 LEA R4, P3, R2, R8, 0x1 ;  /* 0x0000000802048211 */ /* 0x002fe400078608ff */
[----:B------:R-:W-:Y:S02]  /*1060*/  @!P0 LEA.HI R0, R7, R24, RZ, 0x3 ;  /* 0x0000001807008211 */ /* 0x000fe400078f18ff */
[----:B------:R-:W1:Y:S01]  /*1070*/  SHFL.IDX PT, R7, R18, 0x1, 0x181f ;  /* 0x00381f0012077f89 */ /* 0x000e6200000e0000 */
[----:B------:R-:W-:-:S02]  /*1080*/  SEL R23, R5, RZ, !P4 ;  /* 0x000000ff05177207 */ /* 0x000fc40006000000 */
[----:B------:R-:W-:Y:S02]  /*1090*/  ISETP.GE.AND P4, PT, R17, c[0x0][0x198], PT ;  /* 0x0000660011007a0c */ /* 0x000fe40003f86270 */
[----:B---3--:R-:W-:Y:S02]  /*10a0*/  @!P0 LEA.HI.X R5, R2, R9, R3, 0x1, P3 ;  /* 0x0000000902058211 */ /* 0x008fe400018f0c03 */
[----:B------:R-:W-:Y:S02]  /*10b0*/  @!P0 LOP3.LUT R12, R12, 0xfffffff8, RZ, 0xc0, !PT ;  /* 0xfffffff80c0c8812 */ /* 0x000fe400078ec0ff */
[----:B------:R-:W-:Y:S01]  /*10c0*/  ISETP.GE.AND P3, PT, R24, c[0x0][0x198], PT ;  /* 0x0000660018007a0c */ /* 0x000fe20003f66270 */
[----:B------:R2:W-:Y:S01]  /*10d0*/  @!P0 LDGSTS.E.BYPASS.LTC128B.128 [R98+0x100], [R4.64], !P6 ;  /* 0x0010000004628fae */ /* 0x0005e2000f101d44 */
[----:B------:R-:W-:Y:S01]  /*10e0*/  @!P0 LOP3.LUT R10, R10, 0xfffffff8, RZ, 0xc0, !PT ;  /* 0xfffffff80a0a8812 */ /* 0x000fe200078ec0ff */
[----:B------:R-:W-:Y:S01]  /*10f0*/  @!P0 IMAD.WIDE R12, R12, 0x2, R8 ;  /* 0x000000020c0c8825 */ /* 0x000fe200078e0208 */
[----:B------:R-:W-:-:S03]  /*1100*/  @!P0 LOP3.LUT R0, R0, 0xfffffff8, RZ, 0xc0, !PT ;  /* 0xfffffff800008812 */ /* 0x000fc600078ec0ff */
[--C-:B------:R-:W-:Y:S01]  /*1110*/  @!P0 IMAD.WIDE R10, R10, 0x2, R8.reuse ;  /* 0x000000020a0a8825 */ /* 0x100fe200078e0208 */
[----:B------:R3:W-:Y:S03]  /*1120*/  @!P0 LDGSTS.E.BYPASS.LTC128B.128 [R98+0x4100], [R12.64], !P5 ;  /* 0x041000000c628fae */ /* 0x0007e6000e901d44 */
[----:B------:R-:W-:Y:S01]  /*1130*/  @!P0 IMAD.WIDE R8, R0, 0x2, R8 ;  /* 0x0000000200088825 */ /* 0x000fe200078e0208 */
[----:B------:R-:W-:Y:S01]  /*1140*/  @!P1 SHF.R.S32.HI R0, RZ, 0x1f, R17 ;  /* 0x0000001fff009819 */ /* 0x000fe20000011411 */
[----:B------:R4:W-:Y:S03]  /*1150*/  @!P0 LDGSTS.E.BYPASS.LTC128B.128 [R98+0x8100], [R10.64], !P4 ;  /* 0x081000000a628fae */ /* 0x0009e6000e101d44 */
[----:B------:R-:W-:Y:S01]  /*1160*/  @!P1 LEA.HI R0, R0, R17, RZ, 0x3 ;  /* 0x0000001100009211 */ /* 0x000fe200078f18ff */
[----:B------:R5:W-:Y:S01]  /*1170*/  @!P0 LDGSTS.E.BYPASS.LTC128B.128 [R98+0xc100], [R8.64], !P3 ;  /* 0x0c10000008628fae */ /* 0x000be2000d901d44 */
[----:B--2---:R-:W-:-:S02]  /*1180*/  @!P1 SHF.R.S32.HI R4, RZ, 0x1f, R16 ;  /* 0x0000001fff049819 */ /* 0x004fc40000011410 */
[----:B------:R-:W-:Y:S02]  /*1190*/  @!P1 SHF.R.S32.HI R5, RZ, 0x1f, R24 ;  /* 0x0000001fff059819 */ /* 0x000fe40000011418 */
[----:B------:R-:W-:Y:S02]  /*11a0*/  @!P1 LEA.HI R4, R4, R16, RZ, 0x3 ;  /* 0x0000001004049211 */ /* 0x000fe400078f18ff */
[----:B------:R-:W-:Y:S02]  /*11b0*/  @!P1 LEA.HI R5, R5, R24, RZ, 0x3 ;  /* 0x0000001805059211 */ /* 0x000fe400078f18ff */
[----:B---3--:R-:W-:Y:S02]  /*11c0*/  @!P1 LOP3.LUT R12, R0, 0xfffffff8, RZ, 0xc0, !PT ;  /* 0xfffffff8000c9812 */ /* 0x008fe400078ec0ff */
[----:B------:R-:W-:Y:S02]  /*11d0*/  @!P2 SHF.R.S32.HI R0, RZ, 0x1f, R17 ;  /* 0x0000001fff00a819 */ /* 0x000fe40000011411 */
[----:B----4-:R-:W-:Y:S01]  /*11e0*/  IADD3 R11, R14, 0x60, RZ ;  /* 0x000000600e0b7810 */ /* 0x010fe20007ffe0ff */
[----:B-1----:R-:W-:Y:S01]  /*11f0*/  @!P1 IMAD.WIDE R12, R12, 0x2, R6 ;  /* 0x000000020c0c9825 */ /* 0x002fe200078e0206 */
[----:B------:R-:W-:-:S02]  /*1200*/  @!P1 LOP3.LUT R14, R4, 0xfffffff8, RZ, 0xc0, !PT ;  /* 0xfffffff8040e9812 */ /* 0x000fc400078ec0ff */
[----:B------:R-:W1:Y:S01]  /*1210*/  SHFL.IDX PT, R4, R19, 0x2, 0x181f ;  /* 0x00581f0013047f89 */ /* 0x000e6200000e0000 */
[C---:B-----5:R-:W-:Y:S02]  /*1220*/  @!P1 LEA R8, P0, R2.reuse, R6, 0x1 ;  /* 0x0000000602089211 */ /* 0x060fe400078008ff */
[----:B------:R-:W-:Y:S02]  /*1230*/  @!P1 LOP3.LUT R10, R5, 0xfffffff8, RZ, 0xc0, !PT ;  /* 0xfffffff8050a9812 */ /* 0x000fe400078ec0ff */
[----:B------:R-:W2:Y:S01]  /*1240*/  SHFL.IDX PT, R5, R18, 0x2, 0x181f ;  /* 0x00581f0012057f89 */ /* 0x000ea200000e0000 */
[----:B------:R-:W-:Y:S02]  /*1250*/  @!P1 LEA.HI.X R9, R2, R7, R3, 0x1, P0 ;  /* 0x0000000702099211 */ /* 0x000fe400000f0c03 */
[----:B------:R-:W-:Y:S01]  /*1260*/  ISETP.GE.AND P0, PT, R11, R15, PT ;  /* 0x0000000f0b00720c */ /* 0x000fe20003f06270 */
[--C-:B------:R-:W-:Y:S02]  /*1270*/  @!P1 IMAD.WIDE R14, R14, 0x2, R6.reuse ;  /* 0x000000020e0e9825 */ /* 0x100fe400078e0206 */
[----:B------:R3:W-:Y:S02]  /*1280*/  @!P1 LDGSTS.E.BYPASS.LTC128B.128 [R98+0x1100], [R8.64], !P6 ;  /* 0x0110000008629fae */ /* 0x0007e4000f101d44 */
[----:B------:R-:W-:-:S02]  /*1290*/  @!P1 IMAD.WIDE R10, R10, 0x2, R6 ;  /* 0x000000020a0a9825 */ /* 0x000fc400078e0206 */
[----:B------:R4:W5:Y:S04]  /*12a0*/  SHFL.IDX PT, R6, R19, 0x3, 0x181f ;  /* 0x00781f0013067f89 */ /* 0x00096800000e0000 */
[----:B------:R1:W1:Y:S04]  /*12b0*/  SHFL.IDX PT, R7, R18, 0x3, 0x181f ;  /* 0x00781f0012077f89 */ /* 0x00026800000e0000 */
[----:B------:R2:W-:Y:S04]  /*12c0*/  @!P1 LDGSTS.E.BYPASS.LTC128B.128 [R98+0x5100], [R14.64], !P5 ;  /* 0x051000000e629fae */ /* 0x0005e8000e901d44 */
[----:B------:R5:W-:Y:S04]  /*12d0*/  @!P1 LDGSTS.E.BYPASS.LTC128B.128 [R98+0x9100], [R12.64], !P4 ;  /* 0x091000000c629fae */ /* 0x000be8000e101d44 */
[----:B------:R5:W-:Y:S01]  /*12e0*/  @!P1 LDGSTS.E.BYPASS.LTC128B.128 [R98+0xd100], [R10.64], !P3 ;  /* 0x0d1000000a629fae */ /* 0x000be2000d901d44 */
[----:B---3--:R-:W-:-:S02]  /*12f0*/  @!P2 SHF.R.S32.HI R8, RZ, 0x1f, R16 ;  /* 0x0000001fff08a819 */ /* 0x008fc40000011410 */
[----:B------:R-:W-:Y:S02]  /*1300*/  @!P2 LEA.HI R9, R0, R17, RZ, 0x3 ;  /* 0x000000110009a211 */ /* 0x000fe400078f18ff */
[----:B----4-:R-:W-:-:S04]  /*1310*/  LEA.HI R19, R26, R107, RZ, 0x4 ;  /* 0x0000006b1a137211 */ /* 0x010fc800078f20ff */
[----:B-1----:R-:W-:Y:S02]  /*1320*/  SHF.R.S32.HI R18, RZ, 0x4, R19 ;  /* 0x00000004ff127819 */ /* 0x002fe40000011413 */
[----:B--2---:R-:W-:Y:S02]  /*1330*/  @!P2 LEA.HI R14, R8, R16, RZ, 0x3 ;  /* 0x00000010080ea211 */ /* 0x004fe400078f18ff */
[----:B------:R-:W-:Y:S02]  /*1340*/  @!P2 LEA R8, P1, R2, R4, 0x1 ;  /* 0x000000040208a211 */ /* 0x000fe400078208ff */
[----:B-----5:R-:W-:Y:S02]  /*1350*/  @!P2 SHF.R.S32.HI R12, RZ, 0x1f, R24 ;  /* 0x0000001fff0ca819 */ /* 0x020fe40000011418 */
[----:B------:R-:W-:Y:S02]  /*1360*/  @!P2 LOP3.LUT R14, R14, 0xfffffff8, RZ, 0xc0, !PT ;  /* 0xfffffff80e0ea812 */ /* 0x000fe400078ec0ff */
[----:B------:R-:W-:-:S02]  /*1370*/  @!P2 LEA.HI R0, R12, R24, RZ, 0x3 ;  /* 0x000000180c00a211 */ /* 0x000fc400078f18ff */
[----:B------:R-:W-:Y:S01]  /*1380*/  @!P2 LOP3.LUT R12, R9, 0xfffffff8, RZ, 0xc0, !PT ;  /* 0xfffffff8090ca812 */ /* 0x000fe200078ec0ff */
[----:B------:R-:W-:Y:S01]  /*1390*/  @!P2 IMAD.WIDE R14, R14, 0x2, R4 ;  /* 0x000000020e0ea825 */ /* 0x000fe200078e0204 */
[----:B------:R-:W-:Y:S02]  /*13a0*/  @!P2 LOP3.LUT R0, R0, 0xfffffff8, RZ, 0xc0, !PT ;  /* 0xfffffff80000a812 */ /* 0x000fe400078ec0ff */
[----:B------:R-:W-:Y:S01]  /*13b0*/  @!P2 LEA.HI.X R9, R2, R5, R3, 0x1, P1 ;  /* 0x000000050209a211 */ /* 0x000fe200008f0c03 */
[----:B------:R-:W-:-:S04]  /*13c0*/  @!P2 IMAD.WIDE R12, R12, 0x2, R4 ;  /* 0x000000020c0ca825 */ /* 0x000fc800078e0204 */
[----:B------:R-:W-:Y:S01]  /*13d0*/  @!P2 IMAD.WIDE R10, R0, 0x2, R4 ;  /* 0x00000002000aa825 */ /* 0x000fe200078e0204 */
[C---:B------:R-:W-:Y:S01]  /*13e0*/  @!P0 LEA R4, P1, R2.reuse, R6, 0x1 ;  /* 0x0000000602048211 */ /* 0x040fe200078208ff */
[----:B------:R1:W-:Y:S01]  /*13f0*/  @!P2 LDGSTS.E.BYPASS.LTC128B.128 [R98+0x2100], [R8.64], !P6 ;  /* 0x021000000862afae */ /* 0x0003e2000f101d44 */
[----:B------:R-:W-:Y:S02]  /*1400*/  SHF.R.S32.HI R0, RZ, 0x1f, R25 ;  /* 0x0000001fff007819 */ /* 0x000fe40000011419 */
[C---:B------:R-:W-:Y:S01]  /*1410*/  @!P0 LEA.HI.X R5, R2.reuse, R7, R3, 0x1, P1 ;  /* 0x0000000702058211 */ /* 0x040fe200008f0c03 */
[----:B------:R2:W-:Y:S04]  /*1420*/  @!P2 LDGSTS.E.BYPASS.LTC128B.128 [R98+0x6100], [R14.64], !P5 ;  /* 0x061000000e62afae */ /* 0x0005e8000e901d44 */
[----:B------:R3:W-:Y:S04]  /*1430*/  @!P2 LDGSTS.E.BYPASS.LTC128B.128 [R98+0xa100], [R12.64], !P4 ;  /* 0x0a1000000c62afae */ /* 0x0007e8000e101d44 */
[----:B------:R4:W-:Y:S04]  /*1440*/  @!P2 LDGSTS.E.BYPASS.LTC128B.128 [R98+0xe100], [R10.64], !P3 ;  /* 0x0e1000000a62afae */ /* 0x0009e8000d901d44 */
[----:B------:R5:W-:Y:S01]  /*1450*/  @!P0 LDGSTS.E.BYPASS.LTC128B.128 [R98+0x3100], [R4.64], !P6 ;  /* 0x0310000004628fae */ /* 0x000be2000f101d44 */
[----:B------:R-:W-:-:S02]  /*1460*/  ISETP.GE.AND P6, PT, R2, c[0x0][0x1d4], PT ;  /* 0x0000750002007a0c */ /* 0x000fc40003fc6270 */
[----:B--2---:R-:W-:Y:S02]  /*1470*/  LEA.HI.SX32 R15, R111, 0xffffffff, 0x1a ;  /* 0xffffffff6f0f7811 */ /* 0x004fe400078fd2ff */
[----:B---3--:R-:W-:-:S03]  /*1480*/  LEA.HI R12, R19, R18, RZ, 0x1 ;  /* 0x00000012130c7211 */ /* 0x008fc600078f08ff */
[----:B------:R-:W-:Y:S01]  /*1490*/  IMAD R92, R15, -0x40, R103 ;  /* 0xffffffc00f5c7824 */ /* 0x000fe200078e0267 */
[----:B----4-:R-:W-:Y:S01]  /*14a0*/  IADD3 R10, P1, R25, R20, RZ ;  /* 0x00000014190a7210 */ /* 0x010fe20007f3e0ff */
[----:B------:R-:W-:Y:S01]  /*14b0*/  IMAD.IADD R11, R103, 0x1, -R20 ;  /* 0x00000001670b7824 */ /* 0x000fe200078e0a14 */
[----:B------:R-:W-:Y:S02]  /*14c0*/  LOP3.LUT R12, R12, 0xfffffffe, RZ, 0xc0, !PT ;  /* 0xfffffffe0c0c7812 */ /* 0x000fe400078ec0ff */
[----:B------:R-:W-:Y:S01]  /*14d0*/  LEA.HI.X.SX32 R14, R20, R0, 0x1, P1 ;  /* 0x00000000140e7211 */ /* 0x000fe200008f0eff */
[----:B------:R-:W-:Y:S01]  /*14e0*/  IMAD R11, R15, -0x40, R11 ;  /* 0xffffffc00f0b7824 */ /* 0x000fe200078e020b */
[----:B------:R-:W-:Y:S01]  /*14f0*/  @!P0 SHF.R.S32.HI R0, RZ, 0x1f, R16 ;  /* 0x0000001fff008819 */ /* 0x000fe20000011410 */
[----:B------:R-:W-:Y:S02]  /*1500*/  IMAD.IADD R18, R18, 0x1, -R12 ;  /* 0x0000000112127824 */ /* 0x000fe400078e0a0c */
[----:B-----5:R-:W-:Y:S01]  /*1510*/  IMAD R5, R14, c[0x0][0x1e0], RZ ;  /* 0x000078000e057a24 */ /* 0x020fe200078e02ff */
[----:B------:R-:W-:Y:S01]  /*1520*/  @!P0 LEA.HI R4, R0, R16, RZ, 0x3 ;  /* 0x0000001000048211 */ /* 0x000fe200078f18ff */
[----:B------:R-:W-:Y:S01]  /*1530*/  IMAD.SHL.U32 R12, R20, 0x8, RZ ;  /* 0x00000008140c7824 */ /* 0x000fe200078e00ff */
[----:B------:R-:W-:Y:S01]  /*1540*/  @!P0 SHF.R.S32.HI R0, RZ, 0x1f, R17 ;  /* 0x0000001fff008819 */ /* 0x000fe20000011411 */
[----:B------:R-:W-:Y:S01]  /*1550*/  IMAD R13, R10, c[0x0][0x1e4], R5 ;  /* 0x000079000a0d7a24 */ /* 0x000fe200078e0205 */
[----:B-1----:R-:W-:Y:S01]  /*1560*/  @!P0 LOP3.LUT R8, R4, 0xfffffff8, RZ, 0xc0, !PT ;  /* 0xfffffff804088812 */ /* 0x002fe200078ec0ff */
[----:B------:R-:W-:Y:S01]  /*1570*/  IMAD.WIDE.U32 R4, R10, c[0x0][0x1e0], R2 ;  /* 0x000078000a047a25 */ /* 0x000fe200078e0002 */
[----:B------:R-:W-:-:S02]  /*1580*/  @!P0 LEA.HI R0, R0, R17, RZ, 0x3 ;  /* 0x0000001100008211 */ /* 0x000fc400078f18ff */
[C---:B------:R-:W-:Y:S01]  /*1590*/  ISETP.GE.AND P2, PT, R11.reuse, 0x1, PT ;  /* 0x000000010b00780c */ /* 0x040fe20003f46270 */
[----:B------:R-:W-:Y:S01]  /*15a0*/  @!P0 IMAD.WIDE R8, R8, 0x2, R6 ;  /* 0x0000000208088825 */ /* 0x000fe200078e0206 */
[----:B------:R-:W-:Y:S02]  /*15b0*/  @!P0 LOP3.LUT R0, R0, 0xfffffff8, RZ, 0xc0, !PT ;  /* 0xfffffff800008812 */ /* 0x000fe400078ec0ff */
[----:B------:R-:W-:Y:S01]  /*15c0*/  ISETP.GE.AND P1, PT, R11, 0x21, PT ;  /* 0x000000210b00780c */ /* 0x000fe20003f26270 */
[----:B------:R-:W-:Y:S01]  /*15d0*/  IMAD.SHL.U32 R11, R21, 0x40, RZ ;  /* 0x00000040150b7824 */ /* 0x000fe200078e00ff */
[----:B------:R1:W-:Y:S01]  /*15e0*/  @!P0 LDGSTS.E.BYPASS.LTC128B.128 [R98+0x7100], [R8.64], !P5 ;  /* 0x0710000008628fae */ /* 0x0003e2000e901d44 */
[----:B------:R-:W-:Y:S01]  /*15f0*/  IADD3 R5, R5, R13, RZ ;  /* 0x0000000d05057210 */ /* 0x000fe20007ffe0ff */
[----:B------:R-:W-:Y:S01]  /*1600*/  IMAD R13, R28, c[0x0][0x1e8], RZ ;  /* 0x00007a001c0d7a24 */ /* 0x000fe200078e02ff */
[----:B------:R-:W-:-:S03]  /*1610*/  ISETP.GE.AND P5, PT, R16, c[0x0][0x1d4], PT ;  /* 0x0000750010007a0c */ /* 0x000fc60003fa6270 */
[----:B------:R-:W-:-:S04]  /*1620*/  IMAD.WIDE.U32 R4, R27, c[0x0][0x1e8], R4 ;  /* 0x00007a001b047a25 */ /* 0x000fc800078e0004 */
[----:B-1----:R-:W-:Y:S01]  /*1630*/  @!P0 IMAD.WIDE R8, R0, 0x2, R6 ;  /* 0x0000000200088825 */ /* 0x002fe200078e0206 */
[----:B------:R-:W-:-:S03]  /*1640*/  LOP3.LUT R0, R11, 0x1c0, RZ, 0xc0, !PT ;  /* 0x000001c00b007812 */ /* 0x000fc600078ec0ff */
[----:B------:R-:W-:Y:S01]  /*1650*/  IMAD R11, R27, c[0x0][0x1ec], R13 ;  /* 0x00007b001b0b7a24 */ /* 0x000fe200078e020d */
[----:B------:R1:W-:Y:S01]  /*1660*/  @!P0 LDGSTS.E.BYPASS.LTC128B.128 [R98+0xb100], [R8.64], !P4 ;  /* 0x0b10000008628fae */ /* 0x0003e2000e101d44 */
[----:B------:R-:W-:Y:S02]  /*1670*/  LOP3.LUT R12, R0, 0x8, R12, 0xf8, !PT ;  /* 0x00000008000c7812 */ /* 0x000fe400078ef80c */
[----:B------:R-:W-:Y:S02]  /*1680*/  SHF.R.U32.HI R0, RZ, 0x3, R0 ;  /* 0x00000003ff007819 */ /* 0x000fe40000011600 */
[----:B------:R-:W-:Y:S02]  /*1690*/  ISETP.GE.AND P4, PT, R17, c[0x0][0x1d4], PT ;  /* 0x0000750011007a0c */ /* 0x000fe40003f86270 */
[----:B------:R-:W-:Y:S02]  /*16a0*/  LOP3.LUT R12, R12, R0, RZ, 0x3c, !PT ;  /* 0x000000000c0c7212 */ /* 0x000fe400078e3cff */
[----:B------:R-:W-:-:S04]  /*16b0*/  @!P0 SHF.R.S32.HI R0, RZ, 0x1f, R24 ;  /* 0x0000001fff008819 */ /* 0x000fc80000011418 */
[----:B------:R-:W-:-:S04]  /*16c0*/  @!P0 LEA.HI R0, R0, R24, RZ, 0x3 ;  /* 0x0000001800008211 */ /* 0x000fc800078f18ff */
[----:B------:R-:W-:-:S05]  /*16d0*/  @!P0 LOP3.LUT R0, R0, 0xfffffff8, RZ, 0xc0, !PT ;  /* 0xfffffff800008812 */ /* 0x000fca00078ec0ff */
[----:B------:R-:W-:-:S04]  /*16e0*/  @!P0 IMAD.WIDE R6, R0, 0x2, R6 ;  /* 0x0000000200068825 */ /* 0x000fc800078e0206 */
[----:B-1----:R-:W-:Y:S01]  /*16f0*/  IMAD R8, R14, c[0x0][0x208], RZ ;  /* 0x000082000e087a24 */ /* 0x002fe200078e02ff */
[----:B------:R1:W-:Y:S01]  /*1700*/  @!P0 LDGSTS.E.BYPASS.LTC128B.128 [R98+0xf100], [R6.64], !P3 ;  /* 0x0f10000006628fae */ /* 0x0003e2000d901d44 */
[----:B------:R-:W-:Y:S02]  /*1710*/  LOP3.LUT P0, RZ, R21, 0x2, RZ, 0xc0, !PT ;  /* 0x0000000215ff7812 */ /* 0x000fe4000780c0ff */
[C---:B------:R-:W-:Y:S01]  /*1720*/  IMAD R13, R10.reuse, c[0x0][0x20c], R8 ;  /* 0x000083000a0d7a24 */ /* 0x040fe200078e0208 */
[----:B------:R-:W0:Y:S01]  /*1730*/  LDGDEPBAR ;  /* 0x00000000000079af */ /* 0x000e220000000000 */
[----:B------:R-:W-:-:S04]  /*1740*/  IMAD.WIDE.U32 R8, R10, c[0x0][0x208], R2 ;  /* 0x000082000a087a25 */ /* 0x000fc800078e0002 */
[----:B------:R-:W-:Y:S01]  /*1750*/  IMAD.IADD R3, R5, 0x1, R11 ;  /* 0x0000000105037824 */ /* 0x000fe200078e020b */
[----:B------:R-:W-:Y:S01]  /*1760*/  MOV R11, c[0x0][0x1e0] ;  /* 0x00007800000b7a02 */ /* 0x000fe20000000f00 */
[----:B------:R-:W-:Y:S02]  /*1770*/  IMAD.MOV.U32 R10, RZ, RZ, 0x6 ;  /* 0x00000006ff0a7424 */ /* 0x000fe400078e00ff */
[----:B------:R-:W-:Y:S02]  /*1780*/  IMAD R5, R23, c[0x0][0x1f0], RZ ;  /* 0x00007c0017057a24 */ /* 0x000fe400078e02ff */
[----:B------:R-:W-:Y:S01]  /*1790*/  IMAD.MOV.U32 R2, RZ, RZ, R4 ;  /* 0x000000ffff027224 */ /* 0x000fe200078e0004 */
[----:B------:R-:W-:Y:S01]  /*17a0*/  SHF.L.U64.HI R96, R11, R10, c[0x0][0x1e4] ;  /* 0x000079000b607619 */ /* 0x000fe2000001020a */
[C---:B------:R-:W-:Y:S01]  /*17b0*/  IMAD R4, R22.reuse, c[0x0][0x1f4], R5 ;  /* 0x00007d0016047a24 */ /* 0x040fe200078e0205 */
[----:B------:R-:W-:Y:S01]  /*17c0*/  SHF.R.S32.HI R10, RZ, 0x1f, R15 ;  /* 0x0000001fff0a7819 */ /* 0x000fe2000001140f */
[----:B------:R-:W-:-:S04]  /*17d0*/  IMAD.WIDE.U32 R30, R22, c[0x0][0x1f0], R2 ;  /* 0x00007c00161e7a25 */ /* 0x000fc800078e0002 */
[----:B------:R-:W-:Y:S01]  /*17e0*/  IMAD.SHL.U32 R97, R11, 0x40, RZ ;  /* 0x000000400b617824 */ /* 0x000fe200078e00ff */
[----:B------:R-:W-:Y:S01]  /*17f0*/  IADD3 R109, R31, R4, RZ ;  /* 0x000000041f6d7210 */ /* 0x000fe20007ffe0ff */
[----:B------:R-:W-:Y:S01]  /*1800*/  IMAD R2, R96, R15, RZ ;  /* 0x0000000f60027224 */ /* 0x000fe200078e02ff */
[----:B------:R-:W-:Y:S01]  /*1810*/  MOV R4, R8 ;  /* 0x0000000800047202 */ /* 0x000fe20000000f00 */
[----:B------:R-:W-:Y:S01]  /*1820*/  IMAD.MOV.U32 R108, RZ, RZ, R30 ;  /* 0x000000ffff6c7224 */ /* 0x000fe200078e001e */
[----:B------:R2:W-:Y:S01]  /*1830*/  STL.64 [R1+0xa0], R30 ;  /* 0x0000a01e01007387 */ /* 0x0005e20000100a00 */
[-C--:B------:R-:W-:Y:S02]  /*1840*/  IMAD R0, R10, R97.reuse, R2 ;  /* 0x000000610a007224 */ /* 0x080fe400078e0202 */
[----:B------:R-:W-:Y:S01]  /*1850*/  IMAD.WIDE.U32 R2, R15, R97, R108 ;  /* 0x000000610f027225 */ /* 0x000fe200078e006c */
[----:B------:R-:W-:Y:S03]  /*1860*/  STL.64 [R1+0x90], R108 ;  /* 0x0000906c01007387 */ /* 0x000fe60000100a00 */
[----:B------:R-:W-:Y:S01]  /*1870*/  IMAD.IADD R5, R9, 0x1, R13 ;  /* 0x0000000109057824 */ /* 0x000fe200078e020d */
[----:B-1----:R-:W-:Y:S01]  /*1880*/  @P2 LEA R6, P3, R2, c[0x0][0x1c8], 0x1 ;  /* 0x0000720002062a11 */ /* 0x002fe200078608ff */
[----:B------:R-:W-:-:S02]  /*1890*/  IMAD.IADD R3, R3, 0x1, R0 ;  /* 0x0000000103037824 */ /* 0x000fc400078e0200 */
[----:B------:R-:W-:Y:S02]  /*18a0*/  IMAD.MOV.U32 R9, RZ, RZ, 0x5 ;  /* 0x00000005ff097424 */ /* 0x000fe400078e00ff */
[C---:B------:R-:W-:Y:S01]  /*18b0*/  IMAD.SHL.U32 R99, R11.reuse, 0x20, RZ ;  /* 0x000000200b637824 */ /* 0x040fe200078e00ff */
[----:B------:R-:W-:Y:S01]  /*18c0*/  @P2 LEA.HI.X R7, R2, c[0x0][0x1cc], R3, 0x1, P3 ;  /* 0x0000730002072a11 */ /* 0x000fe200018f0c03 */
[----:B------:R-:W-:Y:S01]  /*18d0*/  IMAD R0, R18, 0x200, R12 ;  /* 0x0000020012007824 */ /* 0x000fe200078e020c */
[----:B------:R-:W-:Y:S01]  /*18e0*/  SHF.L.U64.HI R100, R11, R9, c[0x0][0x1e4] ;  /* 0x000079000b647619 */ /* 0x000fe20000010209 */
[----:B------:R-:W-:Y:S01]  /*18f0*/  IMAD R11, R28, c[0x0][0x210], RZ ;  /* 0x000084001c0b7a24 */ /* 0x000fe200078e02ff */
[----:B------:R-:W-:Y:S01]  /*1900*/  @P1 IADD3 R8, P3, R99, R2, RZ ;  /* 0x0000000263081210 */ /* 0x000fe20007f7e0ff */
[----:B------:R-:W-:Y:S01]  /*1910*/  IMAD.WIDE.U32 R4, R27, c[0x0][0x210], R4 ;  /* 0x000084001b047a25 */ /* 0x000fe200078e0004 */
[----:B------:R-:W-:Y:S01]  /*1920*/  SHF.L.U32 R248, R0, 0x1, RZ ;  /* 0x0000000100f87819 */ /* 0x000fe200000006ff */
[----:B------:R1:W-:Y:S01]  /*1930*/  @P2 LDGSTS.E.BYPASS.LTC128B.128 [R98+0x10100], [R6.64], !P6 ;  /* 0x1010000006622fae */ /* 0x0003e2000f101d44 */
[----:B------:R-:W-:Y:S01]  /*1940*/  LOP3.LUT R9, R19, 0xfffffff0, RZ, 0xc0, !PT ;  /* 0xfffffff013097812 */ /* 0x000fe200078ec0ff */
[----:B------:R-:W-:Y:S01]  /*1950*/  @P1 IMAD.X R3, R100, 0x1, R3, P3 ;  /* 0x0000000164031824 */ /* 0x000fe200018e0603 */
[----:B------:R-:W-:Y:S01]  /*1960*/  @P1 LEA R2, P3, R8, c[0x0][0x1c8], 0x1 ;  /* 0x0000720008021a11 */ /* 0x000fe200078608ff */
[----:B------:R-:W-:Y:S01]  /*1970*/  IMAD R11, R27, c[0x0][0x214], R11 ;  /* 0x000085001b0b7a24 */ /* 0x000fe200078e020b */
[----:B------:R-:W-:Y:S01]  /*1980*/  IADD3 R0, R248, 0x10100, RZ ;  /* 0x00010100f8007810 */ /* 0x000fe20007ffe0ff */
[----:B------:R-:W-:Y:S01]  /*1990*/  IMAD R10, R10, c[0x0][0x208], RZ ;  /* 0x000082000a0a7a24 */ /* 0x000fe200078e02ff */
[----:B------:R-:W-:Y:S01]  /*19a0*/  IADD3 R95, R248, 0x10120, RZ ;  /* 0x00010120f85f7810 */ /* 0x000fe20007ffe0ff */
[----:B------:R-:W-:Y:S01]  /*19b0*/  IMAD.IADD R5, R5, 0x1, R11 ;  /* 0x0000000105057824 */ /* 0x000fe200078e020b */
[----:B------:R-:W-:Y:S01]  /*19c0*/  @P1 LEA.HI.X R3, R8, c[0x0][0x1cc], R3, 0x1, P3 ;  /* 0x0000730008031a11 */ /* 0x000fe200018f0c03 */
[----:B------:R-:W-:Y:S01]  /*19d0*/  IMAD R11, R23, c[0x0][0x218], RZ ;  /* 0x00008600170b7a24 */ /* 0x000fe200078e02ff */
[----:B------:R-:W-:Y:S01]  /*19e0*/  ISETP.GE.AND P3, PT, R24, c[0x0][0x1d4], PT ;  /* 0x0000750018007a0c */ /* 0x000fe20003f66270 */
[----:B------:R1:W-:Y:S01]  /*19f0*/  @P2 LDGSTS.E.BYPASS.LTC128B.128 [R98+0x12100], [R6.64+0x80], !P5 ;  /* 0x1210008006622fae */ /* 0x0003e2000e901d44 */
[----:B------:R-:W-:Y:S01]  /*1a00*/  @P0 IADD3 R95, R0, -0x20, RZ ;  /* 0xffffffe0005f0810 */ /* 0x000fe20007ffe0ff */
[----:B------:R-:W-:Y:S01]  /*1a10*/  IMAD.IADD R0, R107, 0x1, -R9 ;  /* 0x000000016b007824 */ /* 0x000fe200078e0a09 */
[----:B------:R-:W-:Y:S01]  /*1a20*/  SEL R12, RZ, 0x1, P6 ;  /* 0x00000001ff0c7807 */ /* 0x000fe20003000000 */
[C---:B------:R-:W-:Y:S01]  /*1a30*/  IMAD.WIDE.U32 R8, R15.reuse, c[0x0][0x208], RZ ;  /* 0x000082000f087a25 */ /* 0x040fe200078e00ff */
[----:B------:R1:W-:Y:S02]  /*1a40*/  @P2 LDGSTS.E.BYPASS.LTC128B.128 [R98+0x14100], [R6.64+0x100], !P4 ;  /* 0x1410010006622fae */ /* 0x0003e4000e101d44 */
[----:B------:R-:W-:Y:S01]  /*1a50*/  SHF.R.S32.HI R14, RZ, 0x1f, R0 ;  /* 0x0000001fff0e7819 */ /* 0x000fe20000011400 */
[----:B------:R-:W-:Y:S01]  /*1a60*/  IMAD R10, R15, c[0x0][0x20c], R10 ;  /* 0x000083000f0a7a24 */ /* 0x000fe200078e020a */
[----:B------:R-:W-:Y:S01]  /*1a70*/  STL [R1+0x8], R95 ;  /* 0x0000085f01007387 */ /* 0x000fe20000100800 */
[----:B------:R-:W-:Y:S01]  /*1a80*/  IMAD R13, R22, c[0x0][0x21c], R11 ;  /* 0x00008700160d7a24 */ /* 0x000fe200078e020b */
[----:B------:R-:W-:Y:S01]  /*1a90*/  LEA.HI R14, R14, R0, RZ, 0x3 ;  /* 0x000000000e0e7211 */ /* 0x000fe200078f18ff */
[----:B--2---:R-:W-:Y:S01]  /*1aa0*/  IMAD.WIDE.U32 R30, R22, c[0x0][0x218], R4 ;  /* 0x00008600161e7a25 */ /* 0x004fe200078e0004 */
[----:B------:R1:W-:Y:S01]  /*1ab0*/  @P2 LDGSTS.E.BYPASS.LTC128B.128 [R98+0x16100], [R6.64+0x180], !P3 ;  /* 0x1610018006622fae */ /* 0x0003e2000d901d44 */
[----:B------:R-:W-:-:S02]  /*1ac0*/  IADD3 R4, R9, R10, RZ ;  /* 0x0000000a09047210 */ /* 0x000fc40007ffe0ff */
[----:B------:R-:W-:Y:S01]  /*1ad0*/  LOP3.LUT R5, R14, 0xfffffff8, RZ, 0xc0, !PT ;  /* 0xfffffff80e057812 */ /* 0x000fe200078ec0ff */
[----:B------:R2:W-:Y:S01]  /*1ae0*/  @P1 LDGSTS.E.BYPASS.LTC128B.128 [R98+0x11100], [R2.64], !P6 ;  /* 0x1110000002621fae */ /* 0x0005e2000f101d44 */
[----:B------:R-:W-:Y:S01]  /*1af0*/  IMAD.IADD R16, R31, 0x1, R13 ;  /* 0x000000011f107824 */ /* 0x000fe200078e020d */
[----:B------:R-:W-:Y:S02]  /*1b00*/  LEA R9, P0, R8, R30, 0x6 ;  /* 0x0000001e08097211 */ /* 0x000fe400078030ff */
[----:B------:R2:W-:Y:S01]  /*1b10*/  @P1 LDGSTS.E.BYPASS.LTC128B.128 [R98+0x13100], [R2.64+0x80], !P5 ;  /* 0x1310008002621fae */ /* 0x0005e2000e901d44 */
[----:B------:R-:W-:Y:S01]  /*1b20*/  IMAD.IADD R5, R0, 0x1, -R5 ;  /* 0x0000000100057824 */ /* 0x000fe200078e0a05 */
[----:B------:R-:W-:Y:S02]  /*1b30*/  LEA.HI.X R8, R8, R16, R4, 0x6, P0 ;  /* 0x0000001008087211 */ /* 0x000fe400000f3404 */
[----:B------:R2:W-:Y:S01]  /*1b40*/  @P1 LDGSTS.E.BYPASS.LTC128B.128 [R98+0x15100], [R2.64+0x100], !P4 ;  /* 0x1510010002621fae */ /* 0x0005e2000e101d44 */
[----:B------:R-:W-:Y:S01]  /*1b50*/  IMAD.SHL.U32 R4, R5, 0x40, RZ ;  /* 0x0000004005047824 */ /* 0x000fe200078e00ff */
[----:B------:R-:W-:-:S02]  /*1b60*/  SEL R11, RZ, 0x2, P5 ;  /* 0x00000002ff0b7807 */ /* 0x000fc40002800000 */
[----:B------:R2:W-:Y:S01]  /*1b70*/  @P1 LDGSTS.E.BYPASS.LTC128B.128 [R98+0x17100], [R2.64+0x180], !P3 ;  /* 0x1710018002621fae */ /* 0x0005e2000d901d44 */
[----:B------:R-:W-:Y:S02]  /*1b80*/  SEL R10, RZ, 0x4, P4 ;  /* 0x00000004ff0a7807 */ /* 0x000fe40002000000 */
[----:B------:R-:W-:Y:S01]  /*1b90*/  LOP3.LUT R4, R4, 0x1c0, RZ, 0xc0, !PT ;  /* 0x000001c004047812 */ /* 0x000fe200078ec0ff */
[----:B------:R-:W0:Y:S01]  /*1ba0*/  LDGDEPBAR ;  /* 0x00000000000079af */ /* 0x000e220000000000 */
[----:B------:R-:W-:Y:S02]  /*1bb0*/  IADD3 R10, R10, R11, R12 ;  /* 0x0000000b0a0a7210 */ /* 0x000fe40007ffe00c */
[----:B------:R-:W-:Y:S01]  /*1bc0*/  SEL R0, RZ, 0x8, P3 ;  /* 0x00000008ff007807 */ /* 0x000fe20001800000 */
[----:B------:R-:W-:Y:S01]  /*1bd0*/  STL.64 [R1+0x98], R30 ;  /* 0x0000981e01007387 */ /* 0x000fe20000100a00 */
[C---:B------:R-:W-:Y:S02]  /*1be0*/  LOP3.LUT P0, RZ, R5.reuse, 0x4, RZ, 0xc0, !PT ;  /* 0x0000000405ff7812 */ /* 0x040fe4000780c0ff */
[----:B-1----:R-:W-:Y:S01]  /*1bf0*/  SHF.L.U32 R6, R18, 0x3, RZ ;  /* 0x0000000312067819 */ /* 0x002fe200000006ff */
[----:B------:R-:W-:Y:S01]  /*1c00*/  IMAD.IADD R10, R10, 0x1, R0 ;  /* 0x000000010a0a7824 */ /* 0x000fe200078e0200 */
[----:B------:R-:W-:Y:S01]  /*1c10*/  SHF.L.U32 R0, R14, 0x6, RZ ;  /* 0x000000060e007819 */ /* 0x000fe200000006ff */
[----:B------:R-:W-:Y:S01]  /*1c20*/  STL [R1+0x8c], R16 ;  /* 0x00008c1001007387 */ /* 0x000fe20000100800 */
[----:B------:R-:W-:Y:S01]  /*1c30*/  LOP3.LUT P2, RZ, R5, 0x2, RZ, 0xc0, !PT ;  /* 0x0000000205ff7812 */ /* 0x000fe2000784c0ff */
[----:B------:R-:W-:Y:S01]  /*1c40*/  IMAD.MOV.U32 R5, RZ, RZ, c[0x0][0x20c] ;  /* 0x00008300ff057624 */ /* 0x000fe200078e00ff */
[----:B------:R-:W-:-:S02]  /*1c50*/  P2R R11, PR, RZ, 0x20 ;  /* 0x00000020ff0b7803 */ /* 0x000fc40000000000 */
[----:B--2---:R-:W-:Y:S01]  /*1c60*/  LOP3.LUT R2, R4, 0x8, R6, 0xf8, !PT ;  /* 0x0000000804027812 */ /* 0x004fe200078ef806 */
[----:B------:R-:W-:Y:S01]  /*1c70*/  IMAD.MOV.U32 R3, RZ, RZ, c[0x0][0x208] ;  /* 0x00008200ff037624 */ /* 0x000fe200078e00ff */
[----:B------:R-:W-:Y:S01]  /*1c80*/  SHF.R.U32.HI R4, RZ, 0x3, R4 ;  /* 0x00000003ff047819 */ /* 0x000fe20000011604 */
[----:B------:R-:W-:-:S04]  /*1c90*/  DEPBAR.LE SB0, 0x1 ;  /* 0x000080400000791a */ /* 0x000fc80000000000 */
[----:B------:R-:W-:Y:S01]  /*1ca0*/  LOP3.LUT R4, R2, R4, RZ, 0x3c, !PT ;  /* 0x0000000402047212 */ /* 0x000fe200078e3cff */
[----:B------:R-:W-:Y:S01]  /*1cb0*/  IMAD.SHL.U32 R2, R93, 0x20, RZ ;  /* 0x000000205d027824 */ /* 0x000fe200078e00ff */
[----:B------:R-:W-:Y:S01]  /*1cc0*/  BAR.SYNC.DEFER_BLOCKING 0x0 ;  /* 0x0000000000007b1d */ /* 0x000fe20000010000 */
[C---:B------:R-:W-:Y:S02]  /*1cd0*/  LEA R6, P1, R9.reuse, c[0x0][0x1f8], 0x1 ;  /* 0x00007e0009067a11 */ /* 0x040fe400078208ff */
[----:B------:R-:W-:Y:S02]  /*1ce0*/  LOP3.LUT R4, R4, 0xfffffe00, R0, 0xf8, !PT ;  /* 0xfffffe0004047812 */ /* 0x000fe400078ef800 */
[----:B------:R-:W-:Y:S02]  /*1cf0*/  LEA.HI.X R7, R9, c[0x0][0x1fc], R8, 0x1, P1 ;  /* 0x00007f0009077a11 */ /* 0x000fe400008f0c08 */
[C---:B------:R-:W-:Y:S02]  /*1d00*/  LEA R8, P1, R3.reuse, R6, 0x6 ;  /* 0x0000000603087211 */ /* 0x040fe400078230ff */
[----:B------:R-:W-:Y:S01]  /*1d10*/  LOP3.LUT R0, R2, 0x7ffffc00, RZ, 0xc0, !PT ;  /* 0x7ffffc0002007812 */ /* 0x000fe200078ec0ff */
[----:B------:R-:W-:Y:S01]  /*1d20*/  IMAD.MOV.U32 R2, RZ, RZ, 0x40 ;  /* 0x00000040ff027424 */ /* 0x000fe200078e00ff */
[----:B------:R-:W-:Y:S01]  /*1d30*/  LEA.HI.X R9, R3, R7, R5, 0x6, P1 ;  /* 0x0000000703097211 */ /* 0x000fe200008f3405 */
[----:B------:R-:W-:Y:S01]  /*1d40*/  IMAD.MOV.U32 R5, RZ, RZ, 0x10 ;  /* 0x00000010ff057424 */ /* 0x000fe200078e00ff */
[C---:B------:R-:W-:Y:S01]  /*1d50*/  SHF.L.U32 R249, R4.reuse, 0x1, RZ ;  /* 0x0000000104f97819 */ /* 0x040fe200000006ff */
[----:B------:R-:W-:Y:S01]  /*1d60*/  IMAD.IADD R232, R4, 0x1, R0 ;  /* 0x0000000104e87824 */ /* 0x000fe200078e0200 */
[----:B------:R-:W-:Y:S01]  /*1d70*/  MOV R0, 0x20 ;  /* 0x0000002000007802 */ /* 0x000fe20000000f00 */
[----:B------:R-:W-:Y:S01]  /*1d80*/  IMAD.IADD R3, R92, 0x1, -R20 ;  /* 0x000000015c037824 */ /* 0x000fe200078e0a14 */
[----:B------:R-:W-:-:S02]  /*1d90*/  SEL R5, R5, 0xfffffff0, !P2 ;  /* 0xfffffff005057807 */ /* 0x000fc40005000000 */
[C---:B------:R-:W-:Y:S01]  /*1da0*/  LEA R240, R232.reuse, 0x100, 0x1 ;  /* 0x00000100e8f07811 */ /* 0x040fe200078e08ff */
[----:B------:R-:W-:Y:S01]  /*1db0*/  IMAD.SHL.U32 R232, R232, 0x2, RZ ;  /* 0x00000002e8e87824 */ /* 0x000fe200078e00ff */
[----:B------:R-:W-:Y:S01]  /*1dc0*/  SEL R0, R0, 0xffffffe0, !P0 ;  /* 0xffffffe000007807 */ /* 0x000fe20004000000 */
[C-C-:B------:R-:W-:Y:S01]  /*1dd0*/  IMAD R250, R5.reuse, 0x2, R249.reuse ;  /* 0x0000000205fa7824 */ /* 0x140fe200078e02f9 */
[----:B------:R-:W-:Y:S01]  /*1de0*/  LOP3.LUT P2, RZ, R10, 0x2, RZ, 0xc0, !PT ;  /* 0x000000020aff7812 */ /* 0x000fe2000784c0ff */
[----:B------:R-:W-:Y:S01]  /*1df0*/  IMAD R236, R5, 0x2, R240 ;  /* 0x0000000205ec7824 */ /* 0x000fe200078e02f0 */
[C---:B------:R-:W-:Y:S01]  /*1e00*/  LEA R240, R0.reuse, R240, 0x1 ;  /* 0x000000f000f07211 */ /* 0x040fe200078e08ff */
[----:B------:R-:W-:Y:S01]  /*1e10*/  LDSM.16.M88.4 R172, [R232+0x100] ;  /* 0x00010000e8ac783b */ /* 0x000fe20000000200 */
[C---:B------:R-:W-:Y:S01]  /*1e20*/  ISETP.LT.OR P1, PT, R3.reuse, 0x1, P6 ;  /* 0x000000010300780c */ /* 0x040fe20003721670 */
[C---:B------:R-:W-:Y:S01]  /*1e30*/  IMAD R244, R0.reuse, 0x2, R236 ;  /* 0x0000000200f47824 */ /* 0x040fe200078e02ec */
[C---:B------:R-:W-:Y:S01]  /*1e40*/  ISETP.LT.OR P0, PT, R3.reuse, 0x1, !P2 ;  /* 0x000000010300780c */ /* 0x040fe20005701670 */
[----:B------:R-:W-:Y:S01]  /*1e50*/  LDSM.16.M88.4 R200, [R232+0x4100] ;  /* 0x00410000e8c8783b */ /* 0x000fe20000000200 */
[----:B------:R-:W-:Y:S01]  /*1e60*/  ISETP.LT.OR P2, PT, R3, 0x21, !P2 ;  /* 0x000000210300780c */ /* 0x000fe20005741670 */
[----:B------:R-:W-:-:S02]  /*1e70*/  IMAD R136, R0, 0x2, R249 ;  /* 0x0000000200887824 */ /* 0x000fc400078e02f9 */
[----:B------:R-:W-:Y:S01]  /*1e80*/  LDSM.16.M88.4 R216, [R232+0x8100] ;  /* 0x00810000e8d8783b */ /* 0x000fe20000000200 */
[----:B------:R-:W-:-:S03]  /*1e90*/  IMAD R252, R0, 0x2, R250 ;  /* 0x0000000200fc7824 */ /* 0x000fc600078e02fa */
[----:B------:R-:W-:Y:S04]  /*1ea0*/  LDSM.16.M88.4 R176, [R236] ;  /* 0x00000000ecb0783b */ /* 0x000fe80000000200 */
[----:B------:R-:W-:Y:S04]  /*1eb0*/  LDSM.16.M88.4 R204, [R236+0x4000] ;  /* 0x00400000eccc783b */ /* 0x000fe80000000200 */
[----:B------:R-:W-:Y:S04]  /*1ec0*/  LDSM.16.M88.4 R220, [R236+0x8000] ;  /* 0x00800000ecdc783b */ /* 0x000fe80000000200 */
[----:B------:R-:W-:Y:S04]  /*1ed0*/  LDSM.16.M88.4 R192, [R240] ;  /* 0x00000000f0c0783b */ /* 0x000fe80000000200 */
[----:B------:R-:W-:Y:S04]  /*1ee0*/  LDSM.16.M88.4 R208, [R240+0x4000] ;  /* 0x00400000f0d0783b */ /* 0x000fe80000000200 */
[----:B------:R-:W-:Y:S04]  /*1ef0*/  LDSM.16.M88.4 R224, [R240+0x8000] ;  /* 0x00800000f0e0783b */ /* 0x000fe80000000200 */
[----:B------:R-:W-:Y:S04]  /*1f00*/  LDSM.16.M88.4 R196, [R244] ;  /* 0x00000000f4c4783b */ /* 0x000fe80000000200 */
[----:B------:R-:W-:Y:S04]  /*1f10*/  LDSM.16.M88.4 R212, [R244+0x4000] ;  /* 0x00400000f4d4783b */ /* 0x000fe80000000200 */
[----:B------:R-:W-:Y:S04]  /*1f20*/  LDSM.16.M88.4 R228, [R244+0x8000] ;  /* 0x00800000f4e4783b */ /* 0x000fe80000000200 */
[----:B------:R-:W-:Y:S04]  /*1f30*/  LDSM.16.M88.4 R232, [R232+0xc100] ;  /* 0x00c10000e8e8783b */ /* 0x000fe80000000200 */
[----:B------:R-:W-:Y:S04]  /*1f40*/  LDSM.16.M88.4 R236, [R236+0xc000] ;  /* 0x00c00000ecec783b */ /* 0x000fe80000000200 */
[----:B------:R-:W-:Y:S04]  /*1f50*/  LDSM.16.M88.4 R240, [R240+0xc000] ;  /* 0x00c00000f0f0783b */ /* 0x000fe80000000200 */
[----:B------:R-:W-:Y:S04]  /*1f60*/  LDSM.16.M88.4 R244, [R244+0xc000] ;  /* 0x00c00000f4f4783b */ /* 0x000fe80000000200 */
[----:B------:R-:W-:Y:S06]  /*1f70*/  BAR.SYNC.DEFER_BLOCKING 0x0 ;  /* 0x0000000000007b1d */ /* 0x000fec0000010000 */
[----:B------:R-:W-:-:S04]  /*1f80*/  DEPBAR.LE SB0, 0x0 ;  /* 0x000080000000791a */ /* 0x000fc80000000000 */
[----:B------:R-:W-:Y:S06]  /*1f90*/  BAR.SYNC.DEFER_BLOCKING 0x0 ;  /* 0x0000000000007b1d */ /* 0x000fec0000010000 */
[----:B------:R-:W1:Y:S04]  /*1fa0*/  LDSM.16.M88.4 R16, [R248+0x10100] ;  /* 0x01010000f810783b */ /* 0x000e680000000200 */
[----:B------:R-:W2:Y:S04]  /*1fb0*/  LDSM.16.M88.4 R24, [R248+0x10900] ;  /* 0x01090000f818783b */ /* 0x000ea80000000200 */
[----:B------:R-:W-:Y:S04]  /*1fc0*/  LDSM.16.M88.4 R32, [R248+0x11100] ;  /* 0x01110000f820783b */ /* 0x000fe80000000200 */
[----:B------:R-:W3:Y:S04]  /*1fd0*/  LDSM.16.M88.4 R40, [R248+0x11900] ;  /* 0x01190000f828783b */ /* 0x000ee80000000200 */
[----:B------:R-:W4:Y:S04]  /*1fe0*/  LDSM.16.M88.4 R28, [R95] ;  /* 0x000000005f1c783b */ /* 0x000f280000000200 */
[----:B------:R-:W5:Y:S04]  /*1ff0*/  LDSM.16.M88.4 R48, [R95+0x800] ;  /* 0x000800005f30783b */ /* 0x000f680000000200 */
[----:B------:R-:W-:Y:S04]  /*2000*/  LDSM.16.M88.4 R56, [R95+0x1000] ;  /* 0x001000005f38783b */ /* 0x000fe80000000200 */
[----:B------:R-:W4:Y:S04]  /*2010*/  LDSM.16.M88.4 R68, [R95+0x1800] ;  /* 0x001800005f44783b */ /* 0x000f280000000200 */
[----:B------:R-:W-:Y:S01]  /*2020*/  @!PT LDS RZ, [RZ] ;  /* 0x00000000fffff984 */ /* 0x000fe20000000800 */
[----:B------:R-:W-:Y:S01]  /*2030*/  @!PT LDS RZ, [RZ] ;  /* 0x00000000fffff984 */ /* 0x000fe20000000800 */
[----:B------:R-:W-:Y:S01]  /*2040*/  @!PT LDS RZ, [RZ] ;  /* 0x00000000fffff984 */ /* 0x000fe20000000800 */
[----:B------:R3:W-:Y:S01]  /*2050*/  LDGSTS.E.BYPASS.LTC128B.128 [R98+0x100], [R6.64], !P1 ;  /* 0x0010000006627fae */ /* 0x0007e2000c901d44 */
[----:B------:R-:W-:-:S03]  /*2060*/  LOP3.LUT P1, RZ, R10, 0x4, RZ, 0xc0, !PT ;  /* 0x000000040aff7812 */ /* 0x000fc6000782c0ff */
[----:B------:R3:W-:Y:S01]  /*2070*/  LDGSTS.E.BYPASS.LTC128B.128 [R98+0x2100], [R6.64+0x80], !P0 ;  /* 0x0210008006627fae */ /* 0x0007e2000c101d44 */
[C---:B------:R-:W-:Y:S02]  /*2080*/  ISETP.LT.OR P0, PT, R3.reuse, 0x1, !P1 ;  /* 0x000000010300780c */ /* 0x040fe40004f01670 */
[----:B------:R-:W-:Y:S01]  /*2090*/  ISETP.LT.OR P1, PT, R3, 0x21, !P1 ;  /* 0x000000210300780c */ /* 0x000fe20004f21670 */
[C---:B-1----:R-:W-:Y:S08]  /*20a0*/  HMMA.16816.F32 R12, R172.reuse, R16, RZ ;  /* 0x00000010ac0c723c */ /* 0x042ff000000018ff */
[----:B------:R-:W-:Y:S02]  /*20b0*/  HMMA.16816.F32 R16, R172, R18, RZ ;  /* 0x00000012ac10723c */ /* 0x000fe400000018ff */
[----:B------:R1:W-:Y:S01]  /*20c0*/  LDGSTS.E.BYPASS.LTC128B.128 [R98+0x4100], [R6.64+0x100], !P0 ;  /* 0x0410010006627fae */ /* 0x0003e2000c101d44 */
[----:B------:R-:W-:-:S04]  /*20d0*/  LOP3.LUT P0, RZ, R21, 0x4, RZ, 0xc0, !PT ;  /* 0x0000000415ff7812 */ /* 0x000fc8000780c0ff */
[----:B------:R-:W-:Y:S01]  /*20e0*/  SEL R2, R2, 0xffffffc0, !P0 ;  /* 0xffffffc002027807 */ /* 0x000fe20004000000 */
[C---:B--2---:R-:W-:Y:S01]  /*20f0*/  HMMA.16816.F32 R20, R172.reuse, R26, RZ ;  /* 0x0000001aac14723c */ /* 0x044fe200000018ff */
[----:B------:R-:W-:Y:S02]  /*2100*/  LOP3.LUT P0, RZ, R10, 0x8, RZ, 0xc0, !PT ;  /* 0x000000080aff7812 */ /* 0x000fe4000780c0ff */
[----:B------:R-:W-:Y:S01]  /*2110*/  IADD3 R251, R2, R95, RZ ;  /* 0x0000005f02fb7210 */ /* 0x000fe20007ffe0ff */
[----:B------:R-:W-:Y:S01]  /*2120*/  IMAD.IADD R94, R248, 0x1, R2 ;  /* 0x00000001f85e7824 */ /* 0x000fe200078e0202 */
[C---:B------:R-:W-:Y:S02]  /*2130*/  ISETP.LT.OR P5, PT, R3.reuse, 0x1, !P0 ;  /* 0x000000010300780c */ /* 0x040fe400047a1670 */
[C---:B------:R-:W-:Y:S01]  /*2140*/  ISETP.LT.OR P0, PT, R3.reuse, 0x21, !P0 ;  /* 0x000000210300780c */ /* 0x040fe20004701670 */
[----:B---3--:R-:W-:Y:S01]  /*2150*/  HMMA.16816.F32 R36, R172, R40, RZ ;  /* 0x00000028ac24723c */ /* 0x008fe200000018ff */
[----:B------:R-:W-:Y:S04]  /*2160*/  STL [R1+0x4], R94 ;  /* 0x0000045e01007387 */ /* 0x000fe80000100800 */
[----:B------:R-:W-:Y:S03]  /*2170*/  STL [R1], R136 ;  /* 0x0000008801007387 */ /* 0x000fe60000100800 */
[----:B----4-:R-:W-:Y:S02]  /*2180*/  HMMA.16816.F32 R44, R176, R28, R12 ;  /* 0x0000001cb02c723c */ /* 0x010fe4000000180c */
[----:B------:R1:W-:Y:S01]  /*2190*/  LDGSTS.E.BYPASS.LTC128B.128 [R98+0x6100], [R6.64+0x180], !P5 ;  /* 0x0610018006627fae */ /* 0x0003e2000e901d44 */
[----:B------:R-:W-:-:S05]  /*21a0*/  ISETP.LT.OR P5, PT, R3, 0x21, P6 ;  /* 0x000000210300780c */ /* 0x000fca00037a1670 */
[----:B------:R-:W-:Y:S08]  /*21b0*/  HMMA.16816.F32 R40, R172, R42, RZ ;  /* 0x0000002aac28723c */ /* 0x000ff000000018ff */
[----:B------:R2:W-:Y:S01]  /*21c0*/  LDGSTS.E.BYPASS.LTC128B.128 [R98+0x1100], [R8.64], !P5 ;  /* 0x0110000008627fae */ /* 0x0005e2000e901d44 */
[----:B------:R-:W-:Y:S01]  /*21d0*/  ISETP.NE.AND P5, PT, R11, RZ, PT ;  /* 0x000000ff0b00720c */ /* 0x000fe20003fa5270 */
[C---:B------:R-:W-:Y:S02]  /*21e0*/  HMMA.16816.F32 R12, R176.reuse, R30, R16 ;  /* 0x0000001eb00c723c */ /* 0x040fe40000001810 */
[----:B------:R2:W-:Y:S04]  /*21f0*/  LDGSTS.E.BYPASS.LTC128B.128 [R98+0x3100], [R8.64+0x80], !P2 ;  /* 0x0310008008627fae */ /* 0x0005e8000d101d44 */
[----:B------:R2:W-:Y:S02]  /*2200*/  LDGSTS.E.BYPASS.LTC128B.128 [R98+0x5100], [R8.64+0x100], !P1 ;  /* 0x0510010008627fae */ /* 0x0005e4000c901d44 */
[C---:B-----5:R-:W-:Y:S02]  /*2210*/  HMMA.16816.F32 R20, R176.reuse, R50, R20 ;  /* 0x00000032b014723c */ /* 0x060fe40000001814 */
[----:B------:R2:W-:Y:S04]  /*2220*/  LDGSTS.E.BYPASS.LTC128B.128 [R98+0x7100], [R8.64+0x180], !P0 ;  /* 0x0710018008627fae */ /* 0x0005e8000c101d44 */
[----:B------:R-:W3:Y:S02]  /*2230*/  LDSM.16.M88.4 R60, [R94+0x10100] ;  /* 0x010100005e3c783b */ /* 0x000ee40000000200 */
[----:B------:R-:W-:Y:S02]  /*2240*/  HMMA.16816.F32 R40, R176, R70, R40 ;  /* 0x00000046b028723c */ /* 0x000fe40000001828 */
[----:B------:R-:W4:Y:S04]  /*2250*/  LDSM.16.M88.4 R52, [R94+0x10900] ;  /* 0x010900005e34783b */ /* 0x000f280000000200 */
[----:B------:R-:W5:Y:S04]  /*2260*/  LDSM.16.M88.4 R64, [R94+0x11100] ;  /* 0x011100005e40783b */ /* 0x000f680000000200 */
[----:B------:R-:W1:Y:S04]  /*2270*/  LDSM.16.M88.4 R72, [R94+0x11900] ;  /* 0x011900005e48783b */ /* 0x000e680000000200 */
[----:B------:R-:W1:Y:S04]  /*2280*/  LDSM.16.M88.4 R84, [R251] ;  /* 0x00000000fb54783b */ /* 0x000e680000000200 */
[----:B------:R-:W-:Y:S01]  /*2290*/  LDSM.16.M88.4 R80, [R248+0x12100] ;  /* 0x01210000f850783b */ /* 0x000fe20000000200 */
[C---:B--2---:R-:W-:Y:S03]  /*22a0*/  HMMA.16816.F32 R8, R172.reuse, R24, RZ ;  /* 0x00000018ac08723c */ /* 0x044fe600000018ff */
[----:B------:R-:W-:Y:S04]  /*22b0*/  LDSM.16.M88.4 R76, [R95+0x2000] ;  /* 0x002000005f4c783b */ /* 0x000fe80000000200 */
[----:B------:R-:W-:Y:S01]  /*22c0*/  LDSM.16.M88.4 R88, [R248+0x14100] ;  /* 0x01410000f858783b */ /* 0x000fe20000000200 */
[C---:B------:R-:W-:Y:S03]  /*22d0*/  HMMA.16816.F32 R24, R172.reuse, R32, RZ ;  /* 0x00000020ac18723c */ /* 0x040fe600000018ff */
[----:B------:R-:W0:Y:S05]  /*22e0*/  LDGDEPBAR ;  /* 0x00000000000079af */ /* 0x000e2a0000000000 */
[----:B------:R-:W-:Y:S08]  /*22f0*/  HMMA.16816.F32 R32, R172, R34, RZ ;  /* 0x00000022ac20723c */ /* 0x000ff000000018ff */
[C---:B------:R-:W-:Y:S01]  /*2300*/  HMMA.16816.F32 R8, R176.reuse, R48, R8 ;  /* 0x00000030b008723c */ /* 0x040fe20000001808 */
[----:B------:R-:W2:Y:S07]  /*2310*/  LDSM.16.M88.4 R48, [R251+0x800] ;  /* 0x00080000fb30783b */ /* 0x000eae0000000200 */
[C---:B------:R-:W-:Y:S08]  /*2320*/  HMMA.16816.F32 R24, R176.reuse, R56, R24 ;  /* 0x00000038b018723c */ /* 0x040ff00000001818 */
[C---:B------:R-:W-:Y:S01]  /*2330*/  HMMA.16816.F32 R28, R176.reuse, R58, R32 ;  /* 0x0000003ab01c723c */ /* 0x040fe20000001820 */
[----:B------:R-:W1:Y:S07]  /*2340*/  LDSM.16.M88.4 R56, [R251+0x1000] ;  /* 0x00100000fb38783b */ /* 0x000e6e0000000200 */
[----:B------:R-:W-:Y:S01]  /*2350*/  HMMA.16816.F32 R32, R176, R68, R36 ;  /* 0x00000044b020723c */ /* 0x000fe20000001824 */
[----:B------:R-:W1:Y:S07]  /*2360*/  LDSM.16.M88.4 R68, [R251+0x1800] ;  /* 0x00180000fb44783b */ /* 0x000e6e0000000200 */
[C---:B---3--:R-:W-:Y:S08]  /*2370*/  HMMA.16816.F32 R36, R192.reuse, R60, R44 ;  /* 0x0000003cc024723c */ /* 0x048ff0000000182c */
[C---:B------:R-:W-:Y:S01]  /*2380*/  HMMA.16816.F32 R12, R192.reuse, R62, R12 ;  /* 0x0000003ec00c723c */ /* 0x040fe2000000180c */
[----:B------:R-:W-:Y:S07]  /*2390*/  LDSM.16.M88.4 R60, [R248+0x13100] ;  /* 0x01310000f83c783b */ /* 0x000fee0000000200 */
[C---:B----4-:R-:W-:Y:S08]  /*23a0*/  HMMA.16816.F32 R8, R192.reuse, R52, R8 ;  /* 0x00000034c008723c */ /* 0x050ff00000001808 */
[C---:B------:R-:W-:Y:S01]  /*23b0*/  HMMA.16816.F32 R20, R192.reuse, R54, R20 ;  /* 0x00000036c014723c */ /* 0x040fe20000001814 */
[----:B------:R-:W3:Y:S07]  /*23c0*/  LDSM.16.M88.4 R52, [R248+0x12900] ;  /* 0x01290000f834783b */ /* 0x000eee0000000200 */
[C---:B-----5:R-:W-:Y:S08]  /*23d0*/  HMMA.16816.F32 R24, R192.reuse, R64, R24 ;  /* 0x00000040c018723c */ /* 0x060ff00000001818 */
[C---:B------:R-:W-:Y:S01]  /*23e0*/  HMMA.16816.F32 R28, R192.reuse, R66, R28 ;  /* 0x00000042c01c723c */ /* 0x040fe2000000181c */
[----:B------:R-:W-:Y:S07]  /*23f0*/  LDSM.16.M88.4 R64, [R95+0x3800] ;  /* 0x003800005f40783b */ /* 0x000fee0000000200 */
[----:B-1----:R-:W-:Y:S08]  /*2400*/  HMMA.16816.F32 R32, R192, R72, R32 ;  /* 0x00000048c020723c */ /* 0x002ff00000001820 */
[----:B------:R-:W-:Y:S08]  /*2410*/  HMMA.16816.F32 R36, R196, R84, R36 ;  /* 0x00000054c424723c */ /* 0x000ff00000001824 */
[----:B------:R-:W-:Y:S01]  /*2420*/  HMMA.16816.F32 R44, R192, R74, R40 ;  /* 0x0000004ac02c723c */ /* 0x000fe20000001828 */
[----:B------:R-:W1:Y:S04]  /*2430*/  LDSM.16.M88.4 R72, [R248+0x13900] ;  /* 0x01390000f848783b */ /* 0x000e680000000200 */
[----:B------:R-:W4:Y:S03]  /*2440*/  LDSM.16.M88.4 R40, [R95+0x2800] ;  /* 0x002800005f28783b */ /* 0x000f260000000200 */
[C---:B------:R-:W-:Y:S01]  /*2450*/  HMMA.16816.F32 R16, R196.reuse, R86, R12 ;  /* 0x00000056c410723c */ /* 0x040fe2000000180c */
[----:B------:R-:W-:Y:S07]  /*2460*/  LDSM.16.M88.4 R84, [R94+0x12100] ;  /* 0x012100005e54783b */ /* 0x000fee0000000200 */
[C---:B--2---:R-:W-:Y:S08]  /*2470*/  HMMA.16816.F32 R12, R196.reuse, R48, R8 ;  /* 0x00000030c40c723c */ /* 0x044ff00000001808 */
[C---:B------:R-:W-:Y:S01]  /*2480*/  HMMA.16816.F32 R8, R196.reuse, R50, R20 ;  /* 0x00000032c408723c */ /* 0x040fe20000001814 */
[----:B------:R-:W-:Y:S07]  /*2490*/  LDSM.16.M88.4 R48, [R94+0x12900] ;  /* 0x012900005e30783b */ /* 0x000fee0000000200 */
[C---:B------:R-:W-:Y:S08]  /*24a0*/  HMMA.16816.F32 R24, R196.reuse, R56, R24 ;  /* 0x00000038c418723c */ /* 0x040ff00000001818 */
[C---:B------:R-:W-:Y:S01]  /*24b0*/  HMMA.16816.F32 R28, R196.reuse, R58, R28 ;  /* 0x0000003ac41c723c */ /* 0x040fe2000000181c */
[----:B------:R-:W2:Y:S07]  /*24c0*/  LDSM.16.M88.4 R56, [R95+0x3000] ;  /* 0x003000005f38783b */ /* 0x000eae0000000200 */
[----:B------:R-:W-:Y:S08]  /*24d0*/  HMMA.16816.F32 R32, R196, R68, R32 ;  /* 0x00000044c420723c */ /* 0x000ff00000001820 */
[----:B------:R-:W-:Y:S08]  /*24e0*/  HMMA.16816.F32 R36, R200, R80, R36 ;  /* 0x00000050c824723c */ /* 0x000ff00000001824 */
[----:B------:R-:W-:Y:S01]  /*24f0*/  HMMA.16816.F32 R44, R196, R70, R44 ;  /* 0x00000046c42c723c */ /* 0x000fe2000000182c */
[----:B------:R-:W-:Y:S07]  /*2500*/  LDSM.16.M88.4 R68, [R251+0x3800] ;  /* 0x00380000fb44783b */ /* 0x000fee0000000200 */
[C---:B------:R-:W-:Y:S01]  /*2510*/  HMMA.16816.F32 R20, R200.reuse, R82, R16 ;  /* 0x00000052c814723c */ /* 0x040fe20000001810 */
[----:B------:R-:W-:Y:S07]  /*2520*/  LDSM.16.M88.4 R80, [R248+0x15900] ;  /* 0x01590000f850783b */ /* 0x000fee0000000200 */
[C---:B---3--:R-:W-:Y:S08]  /*2530*/  HMMA.16816.F32 R16, R200.reuse, R52, R12 ;  /* 0x00000034c810723c */ /* 0x048ff0000000180c */
[C---:B------:R-:W-:Y:S01]  /*2540*/  HMMA.16816.F32 R12, R200.reuse, R54, R8 ;  /* 0x00000036c80c723c */ /* 0x040fe20000001808 */
[----:B------:R-:W3:Y:S07]  /*2550*/  LDSM.16.M88.4 R52, [R94+0x13100] ;  /* 0x013100005e34783b */ /* 0x000eee0000000200 */
[C---:B------:R-:W-:Y:S08]  /*2560*/  HMMA.16816.F32 R8, R200.reuse, R60, R24 ;  /* 0x0000003cc808723c */ /* 0x040ff00000001818 */
[C---:B------:R-:W-:Y:S01]  /*2570*/  HMMA.16816.F32 R28, R200.reuse, R62, R28 ;  /* 0x0000003ec81c723c */ /* 0x040fe2000000181c */
[----:B------:R-:W5:Y:S07]  /*2580*/  LDSM.16.M88.4 R60, [R94+0x13900] ;  /* 0x013900005e3c783b */ /* 0x000f6e0000000200 */
[----:B-1----:R-:W-:Y:S08]  /*2590*/  HMMA.16816.F32 R32, R200, R72, R32 ;  /* 0x00000048c820723c */ /* 0x002ff00000001820 */
[----:B------:R-:W-:Y:S08]  /*25a0*/  HMMA.16816.F32 R36, R204, R76, R36 ;  /* 0x0000004ccc24723c */ /* 0x000ff00000001824 */
[----:B------:R-:W-:Y:S01]  /*25b0*/  HMMA.16816.F32 R44, R200, R74, R44 ;  /* 0x0000004ac82c723c */ /* 0x000fe2000000182c */
[----:B------:R-:W1:Y:S07]  /*25c0*/  LDSM.16.M88.4 R72, [R251+0x2000] ;  /* 0x00200000fb48783b */ /* 0x000e6e0000000200 */
[C---:B------:R-:W-:Y:S01]  /*25d0*/  HMMA.16816.F32 R24, R204.reuse, R78, R20 ;  /* 0x0000004ecc18723c */ /* 0x040fe20000001814 */
[----:B------:R-:W-:Y:S07]  /*25e0*/  LDSM.16.M88.4 R76, [R94+0x14100] ;  /* 0x014100005e4c783b */ /* 0x000fee0000000200 */
[C---:B----4-:R-:W-:Y:S08]  /*25f0*/  HMMA.16816.F32 R20, R204.reuse, R40, R16 ;  /* 0x00000028cc14723c */ /* 0x050ff00000001810 */
[C---:B------:R-:W-:Y:S01]  /*2600*/  HMMA.16816.F32 R16, R204.reuse, R42, R12 ;  /* 0x0000002acc10723c */ /* 0x040fe2000000180c */
[----:B------:R-:W4:Y:S07]  /*2610*/  LDSM.16.M88.4 R40, [R251+0x2800] ;  /* 0x00280000fb28783b */ /* 0x000f2e0000000200 */
[C---:B--2---:R-:W-:Y:S08]  /*2620*/  HMMA.16816.F32 R12, R204.reuse, R56, R8 ;  /* 0x00000038cc0c723c */ /* 0x044ff00000001808 */
[C---:B------:R-:W-:Y:S01]  /*2630*/  HMMA.16816.F32 R8, R204.reuse, R58, R28 ;  /* 0x0000003acc08723c */ /* 0x040fe2000000181c */
[----:B------:R-:W2:Y:S07]  /*2640*/  LDSM.16.M88.4 R56, [R251+0x3000] ;  /* 0x00300000fb38783b */ /* 0x000eae0000000200 */
[----:B------:R-:W-:Y:S08]  /*2650*/  HMMA.16816.F32 R32, R204, R64, R32 ;  /* 0x00000040cc20723c */ /* 0x000ff00000001820 */
[C---:B------:R-:W-:Y:S08]  /*2660*/  HMMA.16816.F32 R36, R208.reuse, R84, R36 ;  /* 0x00000054d024723c */ /* 0x040ff00000001824 */
[C---:B------:R-:W-:Y:S01]  /*2670*/  HMMA.16816.F32 R28, R208.reuse, R86, R24 ;  /* 0x00000056d01c723c */ /* 0x040fe20000001818 */
[----:B------:R-:W1:Y:S07]  /*2680*/  LDSM.16.M88.4 R84, [R95+0x4000] ;  /* 0x004000005f54783b */ /* 0x000e6e0000000200 */
[C---:B------:R-:W-:Y:S08]  /*2690*/  HMMA.16816.F32 R24, R208.reuse, R48, R20 ;  /* 0x00000030d018723c */ /* 0x040ff00000001814 */
[C---:B------:R-:W-:Y:S01]  /*26a0*/  HMMA.16816.F32 R20, R208.reuse, R50, R16 ;  /* 0x00000032d014723c */ /* 0x040fe20000001810 */
[----:B------:R-:W-:Y:S07]  /*26b0*/  LDSM.16.M88.4 R48, [R95+0x4800] ;  /* 0x004800005f30783b */ /* 0x000fee0000000200 */
[C---:B---3--:R-:W-:Y:S08]  /*26c0*/  HMMA.16816.F32 R16, R208.reuse, R52, R12 ;  /* 0x00000034d010723c */ /* 0x048ff0000000180c */
[C---:B------:R-:W-:Y:S01]  /*26d0*/  HMMA.16816.F32 R12, R208.reuse, R54, R8 ;  /* 0x00000036d00c723c */ /* 0x040fe20000001808 */
[----:B------:R-:W3:Y:S07]  /*26e0*/  LDSM.16.M88.4 R52, [R248+0x14900] ;  /* 0x01490000f834783b */ /* 0x000eee0000000200 */
[----:B-----5:R-:W-:Y:S08]  /*26f0*/  HMMA.16816.F32 R8, R208, R60, R32 ;  /* 0x0000003cd008723c */ /* 0x020ff00000001820 */
[----:B-1----:R-:W-:Y:S08]  /*2700*/  HMMA.16816.F32 R36, R212, R72, R36 ;  /* 0x00000048d424723c */ /* 0x002ff00000001824 */
[----:B------:R-:W-:Y:S01]  /*2710*/  HMMA.16816.F32 R44, R204, R66, R44 ;  /* 0x00000042cc2c723c */ /* 0x000fe2000000182c */
[----:B------:R-:W1:Y:S07]  /*2720*/  LDSM.16.M88.4 R64, [R248+0x15100] ;  /* 0x01510000f840783b */ /* 0x000e6e0000000200 */
[C---:B------:R-:W-:Y:S01]  /*2730*/  HMMA.16816.F32 R32, R212.reuse, R74, R28 ;  /* 0x0000004ad420723c */ /* 0x040fe2000000181c */
[----:B------:R-:W-:Y:S07]  /*2740*/  LDSM.16.M88.4 R72, [R95+0x5800] ;  /* 0x005800005f48783b */ /* 0x000fee0000000200 */
[C---:B----4-:R-:W-:Y:S08]  /*2750*/  HMMA.16816.F32 R28, R212.reuse, R40, R24 ;  /* 0x00000028d41c723c */ /* 0x050ff00000001818 */
[C---:B------:R-:W-:Y:S08]  /*2760*/  HMMA.16816.F32 R24, R212.reuse, R42, R20 ;  /* 0x0000002ad418723c */ /* 0x040ff00000001814 */
[C---:B--2---:R-:W-:Y:S08]  /*2770*/  HMMA.16816.F32 R20, R212.reuse, R56, R16 ;  /* 0x00000038d414723c */ /* 0x044ff00000001810 */
[C---:B------:R-:W-:Y:S01]  /*2780*/  HMMA.16816.F32 R16, R212.reuse, R58, R12 ;  /* 0x0000003ad410723c */ /* 0x040fe2000000180c */
[----:B------:R-:W-:Y:S07]  /*2790*/  LDSM.16.M88.4 R56, [R94+0x14900] ;  /* 0x014900005e38783b */ /* 0x000fee0000000200 */
[----:B------:R-:W-:Y:S08]  /*27a0*/  HMMA.16816.F32 R12, R212, R68, R8 ;  /* 0x00000044d40c723c */ /* 0x000ff00000001808 */
[----:B------:R-:W-:Y:S08]  /*27b0*/  HMMA.16816.F32 R8, R216, R88, R36 ;  /* 0x00000058d808723c */ /* 0x000ff00000001824 */
[----:B------:R-:W-:Y:S01]  /*27c0*/  HMMA.16816.F32 R44, R208, R62, R44 ;  /* 0x0000003ed02c723c */ /* 0x000fe2000000182c */
[----:B------:R-:W2:Y:S07]  /*27d0*/  LDSM.16.M88.4 R60, [R95+0x5000] ;  /* 0x005000005f3c783b */ /* 0x000eae0000000200 */
[----:B------:R-:W-:Y:S08]  /*27e0*/  HMMA.16816.F32 R40, R216, R90, R32 ;  /* 0x0000005ad828723c */ /* 0x000ff00000001820 */
[----:B------:R-:W-:Y:S08]  /*27f0*/  HMMA.16816.F32 R8, R220, R84, R8 ;  /* 0x00000054dc08723c */ /* 0x000ff00000001808 */
[C---:B---3--:R-:W-:Y:S08]  /*2800*/  HMMA.16816.F32 R32, R216.reuse, R52, R28 ;  /* 0x00000034d820723c */ /* 0x048ff0000000181c */
[----:B------:R-:W-:Y:S08]  /*2810*/  HMMA.16816.F32 R36, R216, R54, R24 ;  /* 0x00000036d824723c */ /* 0x000ff00000001818 */
[----:B------:R-:W-:Y:S01]  /*2820*/  HMMA.16816.F32 R44, R212, R70, R44 ;  /* 0x00000046d42c723c */ /* 0x000fe2000000182c */
[----:B------:R-:W3:Y:S07]  /*2830*/  LDSM.16.M88.4 R68, [R251+0x4000] ;  /* 0x00400000fb44783b */ /* 0x000eee0000000200 */
[C---:B-1----:R-:W-:Y:S08]  /*2840*/  HMMA.16816.F32 R28, R216.reuse, R64, R20 ;  /* 0x00000040d81c723c */ /* 0x042ff00000001814 */
[C---:B------:R-:W-:Y:S01]  /*2850*/  HMMA.16816.F32 R24, R216.reuse, R66, R16 ;  /* 0x00000042d818723c */ /* 0x040fe20000001810 */
[----:B------:R-:W-:Y:S07]  /*2860*/  LDSM.16.M88.4 R64, [R94+0x15900] ;  /* 0x015900005e40783b */ /* 0x000fee0000000200 */
[----:B------:R-:W-:Y:S08]  /*2870*/  HMMA.16816.F32 R20, R216, R80, R12 ;  /* 0x00000050d814723c */ /* 0x000ff0000000180c */
[----:B------:R-:W-:Y:S08]  /*2880*/  HMMA.16816.F32 R12, R220, R86, R40 ;  /* 0x00000056dc0c723c */ /* 0x000ff00000001828 */
[----:B------:R-:W-:Y:S08]  /*2890*/  HMMA.16816.F32 R8, R224, R76, R8 ;  /* 0x0000004ce008723c */ /* 0x000ff00000001808 */
[C---:B--2---:R-:W-:Y:S01]  /*28a0*/  HMMA.16816.F32 R40, R220.reuse, R62, R24 ;  /* 0x0000003edc28723c */ /* 0x044fe20000001818 */
[----:B------:R-:W1:Y:S07]  /*28b0*/  LDSM.16.M88.4 R24, [R248+0x16100] ;  /* 0x01610000f818783b */ /* 0x000e6e0000000200 */
[----:B------:R-:W-:Y:S01]  /*28c0*/  HMMA.16816.F32 R52, R220, R72, R20 ;  /* 0x00000048dc34723c */ /* 0x000fe20000001814 */
[----:B------:R-:W2:Y:S07]  /*28d0*/  LDSM.16.M88.4 R20, [R94+0x15100] ;  /* 0x015100005e14783b */ /* 0x000eae0000000200 */
[----:B------:R-:W-:Y:S01]  /*28e0*/  HMMA.16816.F32 R12, R224, R78, R12 ;  /* 0x0000004ee00c723c */ /* 0x000fe2000000180c */
[----:B------:R-:W-:Y:S07]  /*28f0*/  LDSM.16.M88.4 R76, [R251+0x5800] ;  /* 0x00580000fb4c783b */ /* 0x000fee0000000200 */
[----:B------:R-:W-:Y:S01]  /*2900*/  HMMA.16816.F32 R16, R216, R82, R44 ;  /* 0x00000052d810723c */ /* 0x000fe2000000182c */
[----:B------:R-:W-:Y:S07]  /*2910*/  LDSM.16.M88.4 R44, [R95+0x6000] ;  /* 0x006000005f2c783b */ /* 0x000fee0000000200 */
[C---:B------:R-:W-:Y:S08]  /*2920*/  HMMA.16816.F32 R32, R220.reuse, R48, R32 ;  /* 0x00000030dc20723c */ /* 0x040ff00000001820 */
[----:B------:R-:W-:Y:S08]  /*2930*/  HMMA.16816.F32 R36, R220, R50, R36 ;  /* 0x00000032dc24723c */ /* 0x000ff00000001824 */
[----:B---3--:R-:W-:Y:S08]  /*2940*/  HMMA.16816.F32 R8, R228, R68, R8 ;  /* 0x00000044e408723c */ /* 0x008ff00000001808 */
[----:B------:R-:W-:Y:S01]  /*2950*/  HMMA.16816.F32 R48, R220, R60, R28 ;  /* 0x0000003cdc30723c */ /* 0x000fe2000000181c */
[----:B------:R-:W3:Y:S04]  /*2960*/  LDSM.16.M88.4 R28, [R251+0x4800] ;  /* 0x00480000fb1c783b */ /* 0x000ee80000000200 */
[----:B------:R-:W-:Y:S03]  /*2970*/  LDSM.16.M88.4 R60, [R251+0x6000] ;  /* 0x00600000fb3c783b */ /* 0x000fe60000000200 */
[----:B------:R-:W-:Y:S08]  /*2980*/  HMMA.16816.F32 R12, R228, R70, R12 ;  /* 0x00000046e40c723c */ /* 0x000ff0000000180c */
[----:B------:R-:W-:Y:S08]  /*2990*/  HMMA.16816.F32 R84, R220, R74, R16 ;  /* 0x0000004adc54723c */ /* 0x000ff00000001810 */
[----:B------:R-:W-:Y:S01]  /*29a0*/  HMMA.16816.F32 R16, R224, R56, R32 ;  /* 0x00000038e010723c */ /* 0x000fe20000001820 */
[----:B------:R-:W-:Y:S07]  /*29b0*/  LDSM.16.M88.4 R32, [R251+0x5000] ;  /* 0x00500000fb20783b */ /* 0x000fee0000000200 */
[----:B-1----:R-:W-:Y:S08]  /*29c0*/  HMMA.16816.F32 R8, R232, R24, R8 ;  /* 0x00000018e808723c */ /* 0x002ff00000001808 */
[C---:B--2---:R-:W-:Y:S01]  /*29d0*/  HMMA.16816.F32 R80, R224.reuse, R20, R48 ;  /* 0x00000014e050723c */ /* 0x044fe20000001830 */
[----:B------:R-:W1:Y:S07]  /*29e0*/  LDSM.16.M88.4 R48, [R248+0x16900] ;  /* 0x01690000f830783b */ /* 0x000e6e0000000200 */
[----:B------:R-:W-:Y:S01]  /*29f0*/  HMMA.16816.F32 R36, R224, R58, R36 ;  /* 0x0000003ae024723c */ /* 0x000fe20000001824 */
[----:B------:R-:W2:Y:S07]  /*2a00*/  LDSM.16.M88.4 R56, [R94+0x16100] ;  /* 0x016100005e38783b */ /* 0x000eae0000000200 */
[----:B------:R-:W-:Y:S08]  /*2a10*/  HMMA.16816.F32 R12, R232, R26, R12 ;  /* 0x0000001ae80c723c */ /* 0x000ff0000000180c */
[----:B---3--:R-:W-:Y:S08]  /*2a20*/  HMMA.16816.F32 R16, R228, R28, R16 ;  /* 0x0000001ce410723c */ /* 0x008ff00000001810 */
[----:B------:R-:W-:Y:S08]  /*2a30*/  HMMA.16816.F32 R8, R236, R44, R8 ;  /* 0x0000002cec08723c */ /* 0x000ff00000001808 */
[----:B------:R-:W-:Y:S01]  /*2a40*/  HMMA.16816.F32 R68, R224, R64, R52 ;  /* 0x00000040e044723c */ /* 0x000fe20000001834 */
[----:B------:R-:W3:Y:S07]  /*2a50*/  LDSM.16.M88.4 R52, [R95+0x6800] ;  /* 0x006800005f34783b */ /* 0x000eee0000000200 */
[----:B------:R-:W-:Y:S08]  /*2a60*/  HMMA.16816.F32 R28, R228, R30, R36 ;  /* 0x0000001ee41c723c */ /* 0x000ff00000001824 */
[----:B------:R-:W-:Y:S01]  /*2a70*/  HMMA.16816.F32 R72, R224, R22, R40 ;  /* 0x00000016e048723c */ /* 0x000fe20000001828 */
[----:B------:R-:W4:Y:S07]  /*2a80*/  LDSM.16.M88.4 R40, [R248+0x17100] ;  /* 0x01710000f828783b */ /* 0x000f2e0000000200 */
[----:B------:R-:W-:Y:S01]  /*2a90*/  HMMA.16816.F32 R20, R236, R46, R12 ;  /* 0x0000002eec14723c */ /* 0x000fe2000000180c */
[----:B------:R-:W-:Y:S07]  /*2aa0*/  LDSM.16.M88.4 R44, [R95+0x7000] ;  /* 0x007000005f2c783b */ /* 0x000fee0000000200 */
[----:B-1----:R-:W-:Y:S08]  /*2ab0*/  HMMA.16816.F32 R16, R232, R48, R16 ;  /* 0x00000030e810723c */ /* 0x002ff00000001810 */
[----:B--2---:R-:W-:Y:S08]  /*2ac0*/  HMMA.16816.F32 R12, R240, R56, R8 ;  /* 0x00000038f00c723c */ /* 0x004ff00000001808 */
[----:B------:R-:W-:Y:S01]  /*2ad0*/  HMMA.16816.F32 R84, R224, R66, R84 ;  /* 0x00000042e054723c */ /* 0x000fe20000001854 */
[----:B------:R-:W1:Y:S07]  /*2ae0*/  LDSM.16.M88.4 R64, [R94+0x16900] ;  /* 0x016900005e40783b */ /* 0x000e6e0000000200 */
[----:B------:R-:W-:Y:S08]  /*2af0*/  HMMA.16816.F32 R24, R228, R32, R80 ;  /* 0x00000020e418723c */ /* 0x000ff00000001850 */
[----:B------:R-:W-:Y:S01]  /*2b00*/  HMMA.16816.F32 R28, R232, R50, R28 ;  /* 0x00000032e81c723c */ /* 0x000fe2000000181c */
[----:B------:R-:W-:Y:S07]  /*2b10*/  LDSM.16.M88.4 R48, [R251+0x7000] ;  /* 0x00700000fb30783b */ /* 0x000fee0000000200 */
[----:B------:R-:W-:Y:S08]  /*2b20*/  HMMA.16816.F32 R36, R228, R34, R72 ;  /* 0x00000022e424723c */ /* 0x000ff00000001848 */
[----:B------:R-:W-:Y:S01]  /*2b30*/  HMMA.16816.F32 R8, R240, R58, R20 ;  /* 0x0000003af008723c */ /* 0x000fe20000001814 */
[----:B------:R-:W2:Y:S07]  /*2b40*/  LDSM.16.M88.4 R56, [R251+0x6800] ;  /* 0x00680000fb38783b */ /* 0x000eae0000000200 */
[----:B---3--:R-:W-:Y:S08]  /*2b50*/  HMMA.16816.F32 R16, R236, R52, R16 ;  /* 0x00000034ec10723c */ /* 0x008ff00000001810 */
[----:B------:R-:W-:Y:S08]  /*2b60*/  HMMA.16816.F32 R32, R244, R60, R12 ;  /* 0x0000003cf420723c */ /* 0x000ff0000000180c */
[----:B----4-:R-:W-:Y:S08]  /*2b70*/  HMMA.16816.F32 R12, R232, R40, R24 ;  /* 0x00000028e80c723c */ /* 0x010ff00000001818 */
[----:B------:R-:W-:Y:S01]  /*2b80*/  HMMA.16816.F32 R28, R236, R54, R28 ;  /* 0x00000036ec1c723c */ /* 0x000fe2000000181c */
[----:B------:R-:W3:Y:S07]  /*2b90*/  LDSM.16.M88.4 R52, [R94+0x17100] ;  /* 0x017100005e34783b */ /* 0x000eee0000000200 */
[----:B------:R-:W-:Y:S01]  /*2ba0*/  HMMA.16816.F32 R20, R232, R42, R36 ;  /* 0x0000002ae814723c */ /* 0x000fe20000001824 */
[----:B------:R-:W4:Y:S01]  /*2bb0*/  LDSM.16.M88.4 R36, [R248+0x17900] ;  /* 0x01790000f824783b */ /* 0x000f220000000200 */
[----:B------:R-:W-:-:S02]  /*2bc0*/  FMUL.FTZ R32, R32, c[0x0][0x320] ;  /* 0x0000c80020207a20 */ /* 0x000fc40000410000 */
[----:B------:R-:W-:Y:S01]  /*2bd0*/  FMUL.FTZ R33, R33, c[0x0][0x320] ;  /* 0x0000c80021217a20 */ /* 0x000fe20000410000 */
[----:B------:R-:W5:Y:S01]  /*2be0*/  LDSM.16.M88.4 R40, [R95+0x7800] ;  /* 0x007800005f28783b */ /* 0x000f620000000200 */
[----:B------:R-:W-:Y:S02]  /*2bf0*/  FMUL.FTZ R34, R34, c[0x0][0x320] ;  /* 0x0000c80022227a20 */ /* 0x000fe40000410000 */
[----:B------:R-:W-:Y:S01]  /*2c00*/  HMMA.16816.F32 R8, R244, R62, R8 ;  /* 0x0000003ef408723c */ /* 0x000fe20000001808 */
[----:B------:R-:W-:Y:S01]  /*2c10*/  FMUL.FTZ R35, R35, c[0x0][0x320] ;  /* 0x0000c80023237a20 */ /* 0x000fe20000410000 */
[----:B------:R-:W-:Y:S06]  /*2c20*/  MUFU.TANH R63, R33 ;  /* 0x00000021003f7308 */ /* 0x000fec0000002400 */
[----:B-1----:R-:W-:Y:S02]  /*2c30*/  HMMA.16816.F32 R24, R240, R64, R16 ;  /* 0x00000040f018723c */ /* 0x002fe40000001810 */
[----:B------:R-:W-:Y:S06]  /*2c40*/  MUFU.TANH R64, R32 ;  /* 0x0000002000407308 */ /* 0x000fec0000002400 */
[----:B------:R-:W-:Y:S02]  /*2c50*/  HMMA.16816.F32 R68, R228, R76, R68 ;  /* 0x0000004ce444723c */ /* 0x000fe40000001844 */
[----:B------:R-:W1:Y:S06]  /*2c60*/  MUFU.TANH R7, R34 ;  /* 0x0000002200077308 */ /* 0x000e6c0000002400 */
[----:B------:R-:W-:Y:S01]  /*2c70*/  HMMA.16816.F32 R16, R236, R44, R12 ;  /* 0x0000002cec10723c */ /* 0x000fe2000000180c */
[----:B------:R-:W-:Y:S01]  /*2c80*/  FMUL.FTZ R9, R9, c[0x0][0x320] ;  /* 0x0000c80009097a20 */ /* 0x000fe20000410000 */
[----:B------:R2:W-:Y:S01]  /*2c90*/  MUFU.TANH R6, R35 ;  /* 0x0000002300067308 */ /* 0x0005e20000002400 */
[----:B------:R-:W-:-:S02]  /*2ca0*/  FMUL.FTZ R10, R10, c[0x0][0x320] ;  /* 0x0000c8000a0a7a20 */ /* 0x000fc40000410000 */
[----:B------:R-:W-:Y:S02]  /*2cb0*/  FMUL.FTZ R11, R11, c[0x0][0x320] ;  /* 0x0000c8000b0b7a20 */ /* 0x000fe40000410000 */
[----:B------:R-:W-:Y:S01]  /*2cc0*/  FMUL.FTZ R2, R8, c[0x0][0x320] ;  /* 0x0000c80008027a20 */ /* 0x000fe20000410000 */
[----:B------:R-:W-:Y:S02]  /*2cd0*/  HMMA.16816.F32 R12, R240, R66, R28 ;  /* 0x00000042f00c723c */ /* 0x000fe4000000181c */
[----:B------:R-:W-:Y:S06]  /*2ce0*/  MUFU.TANH R61, R9 ;  /* 0x00000009003d7308 */ /* 0x000fec0000002400 */
[----:B------:R-:W-:Y:S02]  /*2cf0*/  HMMA.16816.F32 R28, R228, R78, R84 ;  /* 0x0000004ee41c723c */ /* 0x000fe40000001854 */
[----:B------:R-:W-:Y:S06]  /*2d00*/  MUFU.TANH R60, R10 ;  /* 0x0000000a003c7308 */ /* 0x000fec0000002400 */
[----:B--2---:R-:W-:Y:S02]  /*2d10*/  HMMA.16816.F32 R32, R244, R56, R24 ;  /* 0x00000038f420723c */ /* 0x004fe40000001818 */
[----:B------:R4:W2:Y:S06]  /*2d20*/  MUFU.TANH R57, R11 ;  /* 0x0000000b00397308 */ /* 0x0008ac0000002400 */
[----:B------:R-:W-:Y:S02]  /*2d30*/  HMMA.16816.F32 R24, R236, R46, R20 ;  /* 0x0000002eec18723c */ /* 0x000fe40000001814 */
[----:B------:R1:W-:Y:S06]  /*2d40*/  MUFU.TANH R62, R2 ;  /* 0x00000002003e7308 */ /* 0x0003ec0000002400 */
[----:B---3--:R-:W-:Y:S08]  /*2d50*/  HMMA.16816.F32 R20, R240, R52, R16 ;  /* 0x00000034f014723c */ /* 0x008ff00000001810 */
[----:B----4-:R-:W-:Y:S01]  /*2d60*/  HMMA.16816.F32 R8, R232, R36, R68 ;  /* 0x00000024e808723c */ /* 0x010fe20000001844 */
[----:B------:R-:W-:Y:S01]  /*2d70*/  FMUL.FTZ R32, R32, c[0x0][0x320] ;  /* 0x0000c80020207a20 */ /* 0x000fe20000410000 */
[----:B-1----:R-:W-:Y:S01]  /*2d80*/  LOP3.LUT R2, R93, 0xffffffe0, RZ, 0xc0, !PT ;  /* 0xffffffe05d027812 */ /* 0x002fe200078ec0ff */
[----:B------:R-:W-:-:S02]  /*2d90*/  FMUL.FTZ R33, R33, c[0x0][0x320] ;  /* 0x0000c80021217a20 */ /* 0x000fc40000410000 */
[----:B------:R-:W1:Y:S01]  /*2da0*/  MUFU.TANH R56, R32 ;  /* 0x0000002000387308 */ /* 0x000e620000002400 */
[----:B------:R-:W-:Y:S02]  /*2db0*/  FMUL.FTZ R34, R34, c[0x0][0x320] ;  /* 0x0000c80022227a20 */ /* 0x000fe40000410000 */
[----:B------:R-:W-:Y:S01]  /*2dc0*/  HMMA.16816.F32 R16, R244, R58, R12 ;  /* 0x0000003af410723c */ /* 0x000fe2000000180c */
[----:B------:R-:W-:Y:S02]  /*2dd0*/  IMAD.IADD R2, R107, 0x1, -R2 ;  /* 0x000000016b027824 */ /* 0x000fe400078e0a02 */
[----:B------:R-:W-:Y:S02]  /*2de0*/  FMUL.FTZ R35, R35, c[0x0][0x320] ;  /* 0x0000c80023237a20 */ /* 0x000fe40000410000 */
[----:B------:R-:W-:Y:S01]  /*2df0*/  MUFU.TANH R47, R33 ;  /* 0x00000021002f7308 */ /* 0x000fe20000002400 */
[----:B------:R-:W-:Y:S02]  /*2e00*/  SHF.R.S32.HI R3, RZ, 0x1f, R2 ;  /* 0x0000001fff037819 */ /* 0x000fe40000011402 */
[----:B------:R-:W-:Y:S01]  /*2e10*/  HMMA.16816.F32 R12, R232, R38, R28 ;  /* 0x00000026e80c723c */ /* 0x000fe2000000181c */
[----:B------:R-:W3:Y:S01]  /*2e20*/  LDSM.16.M88.4 R36, [R94+0x17900] ;  /* 0x017900005e24783b */ /* 0x000ee20000000200 */
[----:B------:R-:W-:-:S03]  /*2e30*/  LEA.HI R3, R3, R2, RZ, 0x2 ;  /* 0x0000000203037211 */ /* 0x000fc600078f10ff */
[----:B------:R-:W4:Y:S01]  /*2e40*/  MUFU.TANH R46, R34 ;  /* 0x00000022002e7308 */ /* 0x000f220000002400 */
[----:B------:R-:W-:Y:S02]  /*2e50*/  LOP3.LUT R3, R3, 0x7ffffffc, RZ, 0xc0, !PT ;  /* 0x7ffffffc03037812 */ /* 0x000fe400078ec0ff */
[----:B------:R-:W-:Y:S03]  /*2e60*/  HMMA.16816.F32 R24, R240, R54, R24 ;  /* 0x00000036f018723c */ /* 0x000fe60000001818 */
[----:B------:R-:W-:Y:S02]  /*2e70*/  IMAD.IADD R2, R2, 0x1, -R3 ;  /* 0x0000000102027824 */ /* 0x000fe400078e0a03 */
[----:B------:R-:W-:Y:S02]  /*2e80*/  MUFU.TANH R45, R35 ;  /* 0x00000023002d7308 */ /* 0x000fe40000002400 */
[----:B------:R-:W-:Y:S01]  /*2e90*/  IMAD R2, R2, -0x2, R92 ;  /* 0xfffffffe02027824 */ /* 0x000fe200078e025c */
[----:B-----5:R-:W-:Y:S01]  /*2ea0*/  HMMA.16816.F32 R8, R236, R40, R8 ;  /* 0x00000028ec08723c */ /* 0x020fe20000001808 */
[----:B------:R-:W-:-:S02]  /*2eb0*/  FMUL.FTZ R16, R16, c[0x0][0x320] ;  /* 0x0000c80010107a20 */ /* 0x000fc40000410000 */
[----:B------:R-:W-:Y:S01]  /*2ec0*/  FMUL.FTZ R17, R17, c[0x0][0x320] ;  /* 0x0000c80011117a20 */ /* 0x000fe20000410000 */
[----:B------:R-:W-:Y:S01]  /*2ed0*/  ISETP.GT.AND P0, PT, R2, RZ, PT ;  /* 0x000000ff0200720c */ /* 0x000fe20003f04270 */
[----:B------:R-:W-:Y:S01]  /*2ee0*/  FMUL.FTZ R18, R18, c[0x0][0x320] ;  /* 0x0000c80012127a20 */ /* 0x000fe20000410000 */
[----:B------:R-:W5:Y:S01]  /*2ef0*/  MUFU.TANH R44, R16 ;  /* 0x00000010002c7308 */ /* 0x000f620000002400 */
[----:B------:R-:W-:Y:S01]  /*2f00*/  FMUL.FTZ R19, R19, c[0x0][0x320] ;  /* 0x0000c80013137a20 */ /* 0x000fe20000410000 */
[----:B------:R-:W-:Y:S01]  /*2f10*/  HMMA.16816.F32 R28, R244, R48, R20 ;  /* 0x00000030f41c723c */ /* 0x000fe20000001814 */
[----:B------:R-:W1:Y:S01]  /*2f20*/  LDSM.16.M88.4 R20, [R251+0x7800] ;  /* 0x00780000fb14783b */ /* 0x000e620000000200 */
[----:B------:R-:W-:Y:S01]  /*2f30*/  ISETP.GT.AND P2, PT, R2, 0x1, PT ;  /* 0x000000010200780c */ /* 0x000fe20003f44270 */
[----:B------:R-:W-:-:S04]  /*2f40*/  DEPBAR.LE SB0, 0x0 ;  /* 0x000080000000791a */ /* 0x000fc80000000000 */
[----:B------:R-:W1:Y:S01]  /*2f50*/  MUFU.TANH R40, R17 ;  /* 0x0000001100287308 */ /* 0x000e620000002400 */
[----:B------:R-:W-:Y:S01]  /*2f60*/  HMMA.16816.F32 R12, R236, R42, R12 ;  /* 0x0000002aec0c723c */ /* 0x000fe2000000180c */
[----:B------:R-:W-:-:S06]  /*2f70*/  ISETP.GT.AND P1, PT, R2, 0x8, PT ;  /* 0x000000080200780c */ /* 0x000fcc0003f24270 */
[----:B------:R-:W1:Y:S01]  /*2f80*/  MUFU.TANH R52, R18 ;  /* 0x0000001200347308 */ /* 0x000e620000002400 */
[----:B------:R-:W-:Y:S07]  /*2f90*/  HMMA.16816.F32 R24, R244, R50, R24 ;  /* 0x00000032f418723c */ /* 0x000fee0000001818 */
[----:B------:R3:W1:Y:S01]  /*2fa0*/  MUFU.TANH R53, R19 ;  /* 0x0000001300357308 */ /* 0x0006620000002400 */
[----:B------:R-:W-:Y:S02]  /*2fb0*/  FMUL.FTZ R28, R28, c[0x0][0x320] ;  /* 0x0000c8001c1c7a20 */ /* 0x000fe40000410000 */
[----:B------:R-:W-:-:S02]  /*2fc0*/  FMUL.FTZ R29, R29, c[0x0][0x320] ;  /* 0x0000c8001d1d7a20 */ /* 0x000fc40000410000 */
[----:B------:R-:W-:Y:S02]  /*2fd0*/  FMUL.FTZ R31, R31, c[0x0][0x320] ;  /* 0x0000c8001f1f7a20 */ /* 0x000fe40000410000 */
[----:B------:R-:W-:Y:S01]  /*2fe0*/  FMUL.FTZ R30, R30, c[0x0][0x320] ;  /* 0x0000c8001e1e7a20 */ /* 0x000fe20000410000 */
[----:B------:R-:W1:Y:S01]  /*2ff0*/  MUFU.TANH R35, R28 ;  /* 0x0000001c00237308 */ /* 0x000e620000002400 */
[----:B---3--:R-:W-:Y:S08]  /*3000*/  HMMA.16816.F32 R16, R240, R36, R8 ;  /* 0x00000024f010723c */ /* 0x008ff00000001808 */
[----:B------:R-:W-:Y:S01]  /*3010*/  FMUL.FTZ R24, R24, c[0x0][0x320] ;  /* 0x0000c80018187a20 */ /* 0x000fe20000410000 */
[----:B------:R-:W3:Y:S01]  /*3020*/  MUFU.TANH R34, R29 ;  /* 0x0000001d00227308 */ /* 0x000ee20000002400 */
[----:B------:R-:W-:-:S02]  /*3030*/  FMUL.FTZ R3, R27, c[0x0][0x320] ;  /* 0x0000c8001b037a20 */ /* 0x000fc40000410000 */
[----:B------:R-:W-:Y:S02]  /*3040*/  FMUL.FTZ R25, R25, c[0x0][0x320] ;  /* 0x0000c80019197a20 */ /* 0x000fe40000410000 */
[----:B------:R-:W-:Y:S01]  /*3050*/  FMUL.FTZ R26, R26, c[0x0][0x320] ;  /* 0x0000c8001a1a7a20 */ /* 0x000fe20000410000 */
[----:B------:R-:W-:Y:S02]  /*3060*/  HMMA.16816.F32 R8, R240, R38, R12 ;  /* 0x00000026f008723c */ /* 0x000fe4000000180c */
[----:B------:R3:W-:Y:S05]  /*3070*/  MUFU.TANH R15, R24 ;  /* 0x00000018000f7308 */ /* 0x0007ea0000002400 */
[----:B------:R-:W-:-:S02]  /*3080*/  FSEL R14, R7, -INF , P0 ;  /* 0xff800000070e7808 */ /* 0x000fc40000000000 */
[----:B------:R-:W-:Y:S01]  /*3090*/  FSEL R7, R64, -INF , P0 ;  /* 0xff80000040077808 */ /* 0x000fe20000000000 */
[----:B------:R4:W-:Y:S01]  /*30a0*/  MUFU.TANH R12, R25 ;  /* 0x00000019000c7308 */ /* 0x0009e20000002400 */
[----:B------:R-:W-:Y:S01]  /*30b0*/  BAR.SYNC.DEFER_BLOCKING 0x0 ;  /* 0x0000000000007b1d */ /* 0x000fe20000010000 */
[----:B------:R-:W-:Y:S01]  /*30c0*/  ISETP.GT.AND P0, PT, R2, 0x9, PT ;  /* 0x000000090200780c */ /* 0x000fe20003f04270 */
[----:B-1----:R-:W-:Y:S03]  /*30d0*/  HMMA.16816.F32 R16, R244, R20, R16 ;  /* 0x00000014f410723c */ /* 0x002fe60000001810 */
[----:B--2---:R-:W-:Y:S02]  /*30e0*/  FSEL R27, R57, -INF , P0 ;  /* 0xff800000391b7808 */ /* 0x004fe40000000000 */
[----:B------:R1:W-:Y:S01]  /*30f0*/  MUFU.TANH R32, R31 ;  /* 0x0000001f00207308 */ /* 0x0003e20000002400 */
[----:B---3--:R-:W-:-:S02]  /*3100*/  FSEL R24, R6, -INF , P2 ;  /* 0xff80000006187808 */ /* 0x008fc40001000000 */
[----:B------:R-:W-:Y:S02]  /*3110*/  FSEL R6, R63, -INF , P2 ;  /* 0xff8000003f067808 */ /* 0x000fe40001000000 */
[----:B------:R-:W-:Y:S01]  /*3120*/  ISETP.GT.AND P2, PT, R2, 0x10, PT ;  /* 0x000000100200780c */ /* 0x000fe20003f44270 */
[----:B------:R-:W-:Y:S02]  /*3130*/  HMMA.16816.F32 R20, R244, R22, R8 ;  /* 0x00000016f414723c */ /* 0x000fe40000001808 */
[----:B------:R2:W-:Y:S01]  /*3140*/  MUFU.TANH R10, R3 ;  /* 0x00000003000a7308 */ /* 0x0005e20000002400 */
[----:B----4-:R-:W-:Y:S02]  /*3150*/  FSEL R25, R60, -INF , P1 ;  /* 0xff8000003c197808 */ /* 0x010fe40000800000 */
[----:B------:R-:W-:Y:S02]  /*3160*/  FSEL R13, R56, -INF , P2 ;  /* 0xff800000380d7808 */ /* 0x000fe40001000000 */
[----:B------:R-:W-:-:S02]  /*3170*/  FSEL R8, R62, -INF , P1 ;  /* 0xff8000003e087808 */ /* 0x000fc40000800000 */
[----:B------:R-:W-:Y:S01]  /*3180*/  FSEL R11, R61, -INF , P0 ;  /* 0xff8000003d0b7808 */ /* 0x000fe20000000000 */
[----:B------:R3:W4:Y:S01]  /*3190*/  MUFU.TANH R9, R26 ;  /* 0x0000001a00097308 */ /* 0x0007220000002400 */
[C---:B------:R-:W-:Y:S02]  /*31a0*/  ISETP.GT.AND P1, PT, R2.reuse, 0x11, PT ;  /* 0x000000110200780c */ /* 0x040fe40003f24270 */
[----:B------:R-:W-:Y:S02]  /*31b0*/  ISETP.GT.AND P0, PT, R2, 0x18, PT ;  /* 0x000000180200780c */ /* 0x000fe40003f04270 */
[----:B-1----:R-:W-:Y:S01]  /*31c0*/  FSEL R31, R46, -INF , P2 ;  /* 0xff8000002e1f7808 */ /* 0x002fe20001000000 */
[----:B------:R-:W-:Y:S01]  /*31d0*/  FMUL.FTZ R16, R16, c[0x0][0x320] ;  /* 0x0000c80010107a20 */ /* 0x000fe20000410000 */
[----:B------:R-:W-:Y:S01]  /*31e0*/  ISETP.GT.AND P2, PT, R2, 0x19, PT ;  /* 0x000000190200780c */ /* 0x000fe20003f44270 */
[----:B------:R-:W-:Y:S01]  /*31f0*/  FMUL.FTZ R18, R18, c[0x0][0x320] ;  /* 0x0000c80012127a20 */ /* 0x000fe20000410000 */
[----:B--2---:R-:W-:Y:S01]  /*3200*/  FMNMX.FTZ R3, R7, R6, !PT ;  /* 0x0000000607037209 */ /* 0x004fe20007810000 */
[----:B------:R1:W2:Y:S01]  /*3210*/  MUFU.TANH R33, R30 ;  /* 0x0000001e00217308 */ /* 0x0002a20000002400 */
[----:B-----5:R-:W-:Y:S01]  /*3220*/  FSEL R28, R44, -INF , P0 ;  /* 0xff8000002c1c7808 */ /* 0x020fe20000000000 */
[----:B------:R-:W-:Y:S01]  /*3230*/  FMUL.FTZ R17, R17, c[0x0][0x320] ;  /* 0x0000c80011117a20 */ /* 0x000fe20000410000 */
[----:B------:R-:W-:Y:S01]  /*3240*/  FMNMX.FTZ R3, R8, R3, !PT ;  /* 0x0000000308037209 */ /* 0x000fe20007810000 */
[----:B------:R-:W-:Y:S01]  /*3250*/  FMUL.FTZ R20, R20, c[0x0][0x320] ;  /* 0x0000c80014147a20 */ /* 0x000fe20000410000 */
[----:B------:R-:W-:Y:S01]  /*3260*/  FSEL R29, R40, -INF , P2 ;  /* 0xff800000281d7808 */ /* 0x000fe20001000000 */
[----:B------:R-:W-:Y:S01]  /*3270*/  FMUL.FTZ R19, R19, c[0x0][0x320] ;  /* 0x0000c80013137a20 */ /* 0x000fe20000410000 */
[----:B------:R-:W-:Y:S01]  /*3280*/  FMNMX.FTZ R3, R11, R3, !PT ;  /* 0x000000030b037209 */ /* 0x000fe20007810000 */
[----:B------:R-:W-:Y:S01]  /*3290*/  MUFU.TANH R16, R16 ;  /* 0x0000001000107308 */ /* 0x000fe20000002400 */
[----:B---3--:R-:W-:Y:S01]  /*32a0*/  FSEL R26, R47, -INF , P1 ;  /* 0xff8000002f1a7808 */ /* 0x008fe20000800000 */
[----:B------:R-:W-:Y:S01]  /*32b0*/  FMUL.FTZ R22, R22, c[0x0][0x320] ;  /* 0x0000c80016167a20 */ /* 0x000fe20000410000 */
[----:B------:R-:W-:-:S02]  /*32c0*/  FMNMX.FTZ R3, R13, R3, !PT ;  /* 0x000000030d037209 */ /* 0x000fc40007810000 */
[----:B------:R-:W-:Y:S02]  /*32d0*/  FSEL R52, R52, -INF , P0 ;  /* 0xff80000034347808 */ /* 0x000fe40000000000 */
[----:B------:R-:W-:Y:S01]  /*32e0*/  FMNMX.FTZ R3, R26, R3, !PT ;  /* 0x000000031a037209 */ /* 0x000fe20007810000 */
[----:B------:R-:W3:Y:S01]  /*32f0*/  MUFU.TANH R18, R18 ;  /* 0x0000001200127308 */ /* 0x000ee20000002400 */
[----:B-1----:R-:W-:Y:S02]  /*3300*/  FSEL R30, R45, -INF , P1 ;  /* 0xff8000002d1e7808 */ /* 0x002fe40000800000 */
[----:B------:R-:W-:Y:S02]  /*3310*/  ISETP.GT.AND P1, PT, R2, 0x20, PT ;  /* 0x000000200200780c */ /* 0x000fe40003f24270 */
[----:B------:R-:W-:Y:S02]  /*3320*/  FMNMX.FTZ R132, R28, R3, !PT ;  /* 0x000000031c847209 */ /* 0x000fe40007810000 */
[----:B------:R-:W-:Y:S01]  /*3330*/  ISETP.GT.AND P0, PT, R2, 0x21, PT ;  /* 0x000000210200780c */ /* 0x000fe20003f04270 */
[----:B------:R-:W1:Y:S01]  /*3340*/  MUFU.TANH R17, R17 ;  /* 0x0000001100117308 */ /* 0x000e620000002400 */
[----:B------:R-:W-:-:S02]  /*3350*/  FSEL R53, R53, -INF , P2 ;  /* 0xff80000035357808 */ /* 0x000fc40001000000 */
[----:B------:R-:W-:Y:S02]  /*3360*/  FSEL R94, R35, -INF , P1 ;  /* 0xff800000235e7808 */ /* 0x000fe40000800000 */
[----:B------:R-:W-:Y:S02]  /*3370*/  FMNMX.FTZ R132, R29, R132, !PT ;  /* 0x000000841d847209 */ /* 0x000fe40007810000 */
[----:B------:R-:W-:Y:S01]  /*3380*/  ISETP.GT.AND P2, PT, R2, 0x28, PT ;  /* 0x000000280200780c */ /* 0x000fe20003f44270 */
[----:B------:R-:W5:Y:S01]  /*3390*/  MUFU.TANH R20, R20 ;  /* 0x0000001400147308 */ /* 0x000f620000002400 */
[----:B------:R-:W-:Y:S02]  /*33a0*/  FMNMX.FTZ R3, R14, R24, !PT ;  /* 0x000000180e037209 */ /* 0x000fe40007810000 */
[----:B------:R-:W-:Y:S02]  /*33b0*/  FSEL R93, R34, -INF , P0 ;  /* 0xff800000225d7808 */ /* 0x000fe40000000000 */
[----:B------:R-:W-:-:S02]  /*33c0*/  FMNMX.FTZ R132, R94, R132, !PT ;  /* 0x000000845e847209 */ /* 0x000fc40007810000 */
[----:B----4-:R-:W-:Y:S01]  /*33d0*/  FSEL R107, R9, -INF , P2 ;  /* 0xff800000096b7808 */ /* 0x010fe20001000000 */
[----:B------:R-:W-:Y:S01]  /*33e0*/  FMUL.FTZ R9, R21, c[0x0][0x320] ;  /* 0x0000c80015097a20 */ /* 0x000fe20000410000 */
[----:B------:R-:W-:Y:S01]  /*33f0*/  FMNMX.FTZ R3, R25, R3, !PT ;  /* 0x0000000319037209 */ /* 0x000fe20007810000 */
[----:B------:R-:W-:Y:S01]  /*3400*/  MUFU.TANH R19, R19 ;  /* 0x0000001300137308 */ /* 0x000fe20000002400 */
[----:B--2---:R-:W-:Y:S02]  /*3410*/  FSEL R105, R33, -INF , P1 ;  /* 0xff80000021697808 */ /* 0x004fe40000800000 */
[----:B------:R-:W-:Y:S02]  /*3420*/  FSEL R106, R32, -INF , P0 ;  /* 0xff800000206a7808 */ /* 0x000fe40000000000 */
[C---:B------:R-:W-:Y:S02]  /*3430*/  ISETP.GT.AND P1, PT, R2.reuse, 0x29, PT ;  /* 0x000000290200780c */ /* 0x040fe40003f24270 */
[----:B------:R-:W-:Y:S01]  /*3440*/  ISETP.GT.AND P0, PT, R2, 0x30, PT ;  /* 0x000000300200780c */ /* 0x000fe20003f04270 */
[----:B------:R-:W2:Y:S01]  /*3450*/  MUFU.TANH R9, R9 ;  /* 0x0000000900097308 */ /* 0x000ea20000002400 */
[----:B------:R-:W-:-:S02]  /*3460*/  FSEL R92, R15, -INF , P2 ;  /* 0xff8000000f5c7808 */ /* 0x000fc40001000000 */
[----:B------:R-:W-:Y:S02]  /*3470*/  FMNMX.FTZ R132, R93, R132, !PT ;  /* 0x000000845d847209 */ /* 0x000fe40007810000 */
[----:B------:R-:W-:Y:S02]  /*3480*/  FMNMX.FTZ R3, R27, R3, !PT ;  /* 0x000000031b037209 */ /* 0x000fe40007810000 */
[----:B------:R-:W-:Y:S01]  /*3490*/  FSEL R104, R10, -INF , P1 ;  /* 0xff8000000a687808 */ /* 0x000fe20000800000 */
[----:B------:R-:W4:Y:S01]  /*34a0*/  MUFU.TANH R22, R22 ;  /* 0x0000001600167308 */ /* 0x000f220000002400 */
[----:B------:R-:W-:Y:S02]  /*34b0*/  FSEL R91, R12, -INF , P1 ;  /* 0xff8000000c5b7808 */ /* 0x000fe40000800000 */
[----:B---3--:R-:W-:Y:S02]  /*34c0*/  FSEL R95, R18, -INF , P0 ;  /* 0xff800000125f7808 */ /* 0x008fe40000000000 */
[----:B------:R-:W-:-:S02]  /*34d0*/  FMNMX.FTZ R132, R92, R132, !PT ;  /* 0x000000845c847209 */ /* 0x000fc40007810000 */
[----:B------:R-:W-:Y:S02]  /*34e0*/  FSEL R90, R16, -INF , P0 ;  /* 0xff800000105a7808 */ /* 0x000fe40000000000 */
[C---:B------:R-:W-:Y:S02]  /*34f0*/  ISETP.GT.AND P2, PT, R2.reuse, 0x31, PT ;  /* 0x000000310200780c */ /* 0x040fe40003f44270 */
[C---:B------:R-:W-:Y:S02]  /*3500*/  ISETP.GT.AND P1, PT, R2.reuse, 0x38, PT ;  /* 0x000000380200780c */ /* 0x040fe40003f24270 */
[----:B------:R-:W-:Y:S02]  /*3510*/  ISETP.GT.AND P0, PT, R2, 0x39, PT ;  /* 0x000000390200780c */ /* 0x000fe40003f04270 */
[----:B------:R-:W-:Y:S02]  /*3520*/  FMNMX.FTZ R2, R31, R3, !PT ;  /* 0x000000031f027209 */ /* 0x000fe40007810000 */
[----:B------:R-:W-:-:S02]  /*3530*/  FMNMX.FTZ R132, R91, R132, !PT ;  /* 0x000000845b847209 */ /* 0x000fc40007810000 */
[----:B------:R-:W-:Y:S02]  /*3540*/  FMNMX.FTZ R2, R30, R2, !PT ;  /* 0x000000021e027209 */ /* 0x000fe40007810000 */
[----:B-1----:R-:W-:Y:S02]  /*3550*/  FSEL R89, R17, -INF , P2 ;  /* 0xff80000011597808 */ /* 0x002fe40001000000 */
[----:B------:R-:W-:Y:S02]  /*3560*/  FMNMX.FTZ R132, R90, R132, !PT ;  /* 0x000000845a847209 */ /* 0x000fe40007810000 */
[----:B------:R-:W-:Y:S02]  /*3570*/  FMNMX.FTZ R2, R52, R2, !PT ;  /* 0x0000000234027209 */ /* 0x000fe40007810000 */
[----:B-----5:R-:W-:Y:S02]  /*3580*/  FSEL R88, R20, -INF , P1 ;  /* 0xff80000014587808 */ /* 0x020fe40000800000 */
[----:B------:R-:W-:-:S02]  /*3590*/  FMNMX.FTZ R132, R89, R132, !PT ;  /* 0x0000008459847209 */ /* 0x000fc40007810000 */
[----:B------:R-:W-:Y:S02]  /*35a0*/  FMNMX.FTZ R2, R53, R2, !PT ;  /* 0x0000000235027209 */ /* 0x000fe40007810000 */
[----:B--2---:R-:W-:Y:S01]  /*35b0*/  FSEL R84, R9, -INF , P0 ;  /* 0xff80000009547808 */ /* 0x004fe20000000000 */
[----:B------:R-:W-:Y:S01]  /*35c0*/  FMUL.FTZ R9, R23, c[0x0][0x320] ;  /* 0x0000c80017097a20 */ /* 0x000fe20000410000 */
[----:B------:R-:W-:Y:S02]  /*35d0*/  FMNMX.FTZ R132, R88, R132, !PT ;  /* 0x0000008458847209 */ /* 0x000fe40007810000 */
[----:B------:R-:W-:Y:S02]  /*35e0*/  FMNMX.FTZ R2, R105, R2, !PT ;  /* 0x0000000269027209 */ /* 0x000fe40007810000 */
[----:B------:R-:W-:Y:S01]  /*35f0*/  FMNMX.FTZ R132, R84, R132, !PT ;  /* 0x0000008454847209 */ /* 0x000fe20007810000 */
[----:B------:R-:W1:Y:S01]  /*3600*/  MUFU.TANH R9, R9 ;  /* 0x0000000900097308 */ /* 0x000e620000002400 */
[----:B------:R-:W-:-:S02]  /*3610*/  FMNMX.FTZ R2, R106, R2, !PT ;  /* 0x000000026a027209 */ /* 0x000fc40007810000 */
[----:B------:R-:W-:Y:S01]  /*3620*/  FSEL R87, R19, -INF , P2 ;  /* 0xff80000013577808 */ /* 0x000fe20001000000 */
[----:B------:R-:W2:Y:S01]  /*3630*/  SHFL.BFLY PT, R3, R132, 0x2, 0x1f ;  /* 0x0c401f0084037f89 */ /* 0x000ea200000e0000 */
[----:B------:R-:W-:Y:S02]  /*3640*/  FMNMX.FTZ R2, R107, R2, !PT ;  /* 0x000000026b027209 */ /* 0x000fe40007810000 */
[----:B----4-:R-:W-:Y:S02]  /*3650*/  FSEL R86, R22, -INF , P1 ;  /* 0xff80000016567808 */ /* 0x010fe40000800000 */
[----:B------:R-:W-:-:S04]  /*3660*/  FMNMX.FTZ R2, R104, R2, !PT ;  /* 0x0000000268027209 */ /* 0x000fc80007810000 */
[----:B------:R-:W-:Y:S02]  /*3670*/  FMNMX.FTZ R2, R95, R2, !PT ;  /* 0x000000025f027209 */ /* 0x000fe40007810000 */
[----:B-1----:R-:W-:Y:S02]  /*3680*/  FSEL R85, R9, -INF , P0 ;  /* 0xff80000009557808 */ /* 0x002fe40000000000 */
[----:B------:R-:W-:Y:S02]  /*3690*/  FMNMX.FTZ R2, R87, R2, !PT ;  /* 0x0000000257027209 */ /* 0x000fe40007810000 */
[----:B------:R-:W-:Y:S02]  /*36a0*/  ISETP.GE.AND P0, PT, R103, 0x41, PT ;  /* 0x000000416700780c */ /* 0x000fe40003f06270 */
[----:B------:R-:W-:-:S04]  /*36b0*/  FMNMX.FTZ R2, R86, R2, !PT ;  /* 0x0000000256027209 */ /* 0x000fc80007810000 */
[----:B------:R-:W-:Y:S02]  /*36c0*/  FMNMX.FTZ R2, R85, R2, !PT ;  /* 0x0000000255027209 */ /* 0x000fe40007810000 */
[----:B--2---:R-:W-:-:S03]  /*36d0*/  FMNMX.FTZ R132, R132, R3, !PT ;  /* 0x0000000384847209 */ /* 0x004fc60007810000 */
[----:B------:R-:W1:Y:S04]  /*36e0*/  SHFL.BFLY PT, R9, R2, 0x2, 0x1f ;  /* 0x0c401f0002097f89 */ /* 0x000e6800000e0000 */
[----:B------:R-:W2:Y:S01]  /*36f0*/  SHFL.BFLY PT, R3, R132, 0x1, 0x1f ;  /* 0x0c201f0084037f89 */ /* 0x000ea200000e0000 */
[----:B-1----:R-:W-:Y:S02]  /*3700*/  FMNMX.FTZ R9, R2, R9, !PT ;  /* 0x0000000902097209 */ /* 0x002fe40007810000 */
[----:B------:R-:W-:Y:S02]  /*3710*/  @P0 LEA.HI.SX32 R2, R111, 0xfffffffe, 0x1a ;  /* 0xfffffffe6f020811 */ /* 0x000fe400078fd2ff */
[----:B--2---:R-:W-:Y:S01]  /*3720*/  FMNMX.FTZ R132, R132, R3, !PT ;  /* 0x0000000384847209 */ /* 0x004fe20007810000 */
[----:B------:R-:W1:Y:S01]  /*3730*/  SHFL.BFLY PT, R15, R9, 0x1, 0x1f ;  /* 0x0c201f00090f7f89 */ /* 0x000e6200000e0000 */
[----:B------:R-:W-:Y:S01]  /*3740*/  @P0 SHF.R.S32.HI R10, RZ, 0x1f, R2 ;  /* 0x0000001fff0a0819 */ /* 0x000fe20000011402 */
[----:B------:R-:W-:Y:S01]  /*3750*/  @P0 IMAD R3, R96, R2, RZ ;  /* 0x0000000260030224 */ /* 0x000fe200078e02ff */
[C---:B------:R-:W-:Y:S01]  /*3760*/  FSETP.NEU.FTZ.AND P1, PT, R132.reuse, -INF , PT ;  /* 0xff8000008400780b */ /* 0x040fe20003f3d000 */
[----:B------:R-:W-:-:S02]  /*3770*/  FMUL.FTZ R12, R132, c[0x0][0x2d0] ;  /* 0x0000b400840c7a20 */ /* 0x000fc40000410000 */
[-C--:B------:R-:W-:Y:S02]  /*3780*/  @P0 IMAD R10, R10, R97.reuse, R3 ;  /* 0x000000610a0a0224 */ /* 0x080fe400078e0203 */
[----:B------:R-:W-:Y:S01]  /*3790*/  @P0 IMAD.WIDE.U32 R2, R2, R97, R108 ;  /* 0x0000006102020225 */ /* 0x000fe200078e006c */
[----:B------:R-:W-:-:S03]  /*37a0*/  FSEL R12, R12, RZ, P1 ;  /* 0x000000ff0c0c7208 */ /* 0x000fc60000800000 */
[----:B------:R-:W-:Y:S02]  /*37b0*/  @P0 IMAD.IADD R10, R3, 0x1, R10 ;  /* 0x00000001030a0824 */ /* 0x000fe400078e020a */
[--C-:B------:R-:W-:Y:S02]  /*37c0*/  FFMA.FTZ R7, R7, c[0x0][0x2d0], -R12.reuse ;  /* 0x0000b40007077a23 */ /* 0x100fe4000001080c */
[----:B------:R-:W-:Y:S01]  /*37d0*/  FFMA.FTZ R3, R6, c[0x0][0x2d0], -R12 ;  /* 0x0000b40006037a23 */ /* 0x000fe2000001080c */
[C---:B------:R-:W-:Y:S01]  /*37e0*/  @P0 LEA R6, P1, R2.reuse, c[0x0][0x1c8], 0x1 ;  /* 0x0000720002060a11 */ /* 0x040fe200078208ff */
[----:B------:R2:W-:Y:S08]  /*37f0*/  MUFU.EX2 R82, R7 ;  /* 0x0000000700527308 */ /* 0x0005f00000000800 */
[----:B------:R1:W-:Y:S01]  /*3800*/  MUFU.EX2 R81, R3 ;  /* 0x0000000300517308 */ /* 0x0003e20000000800 */
[----:B--2---:R-:W-:Y:S01]  /*3810*/  @P0 LEA.HI.X R7, R2, c[0x0][0x1cc], R10, 0x1, P1 ;  /* 0x0000730002070a11 */ /* 0x004fe200008f0c0a */
[--C-:B------:R-:W-:Y:S01]  /*3820*/  FFMA.FTZ R2, R8, c[0x0][0x2d0], -R12.reuse ;  /* 0x0000b40008027a23 */ /* 0x100fe2000001080c */
[----:B------:R-:W-:Y:S01]  /*3830*/  @P0 LEA R8, P1, R99, R6, 0x1 ;  /* 0x0000000663080211 */ /* 0x000fe200078208ff */
[----:B------:R-:W-:-:S04]  /*3840*/  FFMA.FTZ R10, R13, c[0x0][0x2d0], -R12 ;  /* 0x0000b4000d0a7a23 */ /* 0x000fc8000001080c */
[----:B------:R2:W-:Y:S01]  /*3850*/  MUFU.EX2 R83, R2 ;  /* 0x0000000200537308 */ /* 0x0005e20000000800 */
[----:B------:R3:W-:Y:S01]  /*3860*/  @P0 LDGSTS.E.BYPASS.LTC128B.128 [R98+0x10100], [R6.64], !P6 ;  /* 0x1010000006620fae */ /* 0x0007e2000f101d44 */
[----:B-1----:R-:W-:Y:S02]  /*3870*/  FMNMX.FTZ R3, R9, R15, !PT ;  /* 0x0000000f09037209 */ /* 0x002fe40007810000 */
[----:B------:R-:W-:Y:S01]  /*3880*/  @P0 LEA.HI.X R9, R99, R7, R100, 0x1, P1 ;  /* 0x0000000763090211 */ /* 0x000fe200008f0c64 */
[----:B------:R3:W-:Y:S01]  /*3890*/  @P0 LDGSTS.E.BYPASS.LTC128B.128 [R98+0x12100], [R6.64+0x80], !P5 ;  /* 0x1210008006620fae */ /* 0x0007e2000e901d44 */
[----:B------:R-:W-:Y:S02]  /*38a0*/  FSETP.NEU.FTZ.AND P1, PT, R3, -INF , PT ;  /* 0xff8000000300780b */ /* 0x000fe40003f3d000 */
[----:B------:R-:W-:Y:S01]  /*38b0*/  MUFU.EX2 R15, R10 ;  /* 0x0000000a000f7308 */ /* 0x000fe20000000800 */
[----:B------:R3:W-:Y:S04]  /*38c0*/  @P0 LDGSTS.E.BYPASS.LTC128B.128 [R98+0x14100], [R6.64+0x100], !P4 ;  /* 0x1410010006620fae */ /* 0x0007e8000e101d44 */
[----:B------:R3:W-:Y:S01]  /*38d0*/  @P0 LDGSTS.E.BYPASS.LTC128B.128 [R98+0x16100], [R6.64+0x180], !P3 ;  /* 0x1610018006620fae */ /* 0x0007e2000d901d44 */
[----:B--2---:R-:W-:-:S03]  /*38e0*/  FFMA.FTZ R2, R11, c[0x0][0x2d0], -R12 ;  /* 0x0000b4000b027a23 */ /* 0x004fc6000001080c */
[----:B------:R1:W-:Y:S01]  /*38f0*/  @P0 LDGSTS.E.BYPASS.LTC128B.128 [R98+0x11100], [R8.64], !P6 ;  /* 0x1110000008620fae */ /* 0x0003e2000f101d44 */
[----:B------:R2:W4:Y:S03]  /*3900*/  MUFU.EX2 R134, R2 ;  /* 0x0000000200867308 */ /* 0x0005260000000800 */
[----:B------:R1:W-:Y:S04]  /*3910*/  @P0 LDGSTS.E.BYPASS.LTC128B.128 [R98+0x13100], [R8.64+0x80], !P5 ;  /* 0x1310008008620fae */ /* 0x0003e8000e901d44 */
[----:B------:R1:W-:Y:S04]  /*3920*/  @P0 LDGSTS.E.BYPASS.LTC128B.128 [R98+0x15100], [R8.64+0x100], !P4 ;  /* 0x1510010008620fae */ /* 0x0003e8000e101d44 */
[----:B------:R1:W-:Y:S04]  /*3930*/  @P0 LDGSTS.E.BYPASS.LTC128B.128 [R98+0x17100], [R8.64+0x180], !P3 ;  /* 0x1710018008620fae */ /* 0x0003e8000d901d44 */
[----:B------:R-:W5:Y:S01]  /*3940*/  LDSM.16.MT88.4 R16, [R250+0x100] ;  /* 0x00010000fa10783b */ /* 0x000f620000004200 */
[----:B--2---:R-:W-:Y:S01]  /*3950*/  FMUL.FTZ R2, R3, c[0x0][0x2d0] ;  /* 0x0000b40003027a20 */ /* 0x004fe20000410000 */
[----:B----4-:R-:W-:-:S02]  /*3960*/  F2FP.PACK_AB R10, R134, R83 ;  /* 0x00000053860a723e */ /* 0x010fc400000000ff */
[----:B------:R-:W2:Y:S02]  /*3970*/  LDSM.16.MT88.4 R20, [R249+0x100] ;  /* 0x00010000f914783b */ /* 0x000ea40000004200 */
[----:B------:R-:W-:Y:S02]  /*3980*/  FSEL R2, R2, RZ, P1 ;  /* 0x000000ff02027208 */ /* 0x000fe40000800000 */
[----:B------:R-:W-:Y:S03]  /*3990*/  LDSM.16.MT88.4 R32, [R250+0x900] ;  /* 0x00090000fa20783b */ /* 0x000fe60000004200 */
[--C-:B------:R-:W-:Y:S01]  /*39a0*/  FFMA.FTZ R4, R14, c[0x0][0x2d0], -R2.reuse ;  /* 0x0000b4000e047a23 */ /* 0x100fe20000010802 */
[----:B------:R-:W4:Y:S01]  /*39b0*/  LDSM.16.MT88.4 R48, [R136+0x100] ;  /* 0x000100008830783b */ /* 0x000f220000004200 */
[----:B------:R-:W-:Y:S02]  /*39c0*/  FFMA.FTZ R0, R52, c[0x0][0x2d0], -R2 ;  /* 0x0000b40034007a23 */ /* 0x000fe40000010802 */
[----:B------:R3:W-:Y:S01]  /*39d0*/  MUFU.EX2 R14, R4 ;  /* 0x00000004000e7308 */ /* 0x0007e20000000800 */
[----:B------:R-:W2:Y:S04]  /*39e0*/  LDSM.16.MT88.4 R36, [R249+0x900] ;  /* 0x00090000f924783b */ /* 0x000ea80000004200 */
[----:B------:R-:W-:Y:S01]  /*39f0*/  LDSM.16.MT88.4 R68, [R250+0x2100] ;  /* 0x00210000fa44783b */ /* 0x000fe20000004200 */
[----:B-1----:R-:W-:-:S02]  /*3a00*/  F2FP.PACK_AB R8, R81, R82 ;  /* 0x000000525108723e */ /* 0x002fc400000000ff */
[----:B------:R1:W-:Y:S01]  /*3a10*/  MUFU.EX2 R125, R0 ;  /* 0x00000000007d7308 */ /* 0x0003e20000000800 */
[----:B------:R-:W-:Y:S04]  /*3a20*/  LDSM.16.MT88.4 R72, [R136+0x900] ;  /* 0x000900008848783b */ /* 0x000fe80000004200 */
[----:B------:R-:W-:Y:S01]  /*3a30*/  LDSM.16.MT88.4 R60, [R249+0x2100] ;  /* 0x00210000f93c783b */ /* 0x000fe20000004200 */
[----:B---3--:R-:W-:-:S03]  /*3a40*/  FFMA.FTZ R4, R24, c[0x0][0x2d0], -R2 ;  /* 0x0000b40018047a23 */ /* 0x008fc60000010802 */
[----:B------:R-:W-:Y:S01]  /*3a50*/  LDSM.16.MT88.4 R76, [R136+0x2100] ;  /* 0x00210000884c783b */ /* 0x000fe20000004200 */
[----:B------:R3:W3:Y:S03]  /*3a60*/  MUFU.EX2 R13, R4 ;  /* 0x00000004000d7308 */ /* 0x0006e60000000800 */
[----:B------:R-:W-:Y:S01]  /*3a70*/  LDSM.16.MT88.4 R56, [R136+0x2900] ;  /* 0x002900008838783b */ /* 0x000fe20000004200 */
[----:B-1----:R-:W-:-:S03]  /*3a80*/  FFMA.FTZ R0, R53, c[0x0][0x2d0], -R2 ;  /* 0x0000b40035007a23 */ /* 0x002fc60000010802 */
[----:B------:R-:W0:Y:S01]  /*3a90*/  LDGDEPBAR ;  /* 0x00000000000079af */ /* 0x000e220000000000 */
[----:B------:R1:W1:Y:S01]  /*3aa0*/  MUFU.EX2 R135, R0 ;  /* 0x0000000000877308 */ /* 0x0002620000000800 */
[----:B---3--:R-:W-:Y:S01]  /*3ab0*/  FFMA.FTZ R4, R25, c[0x0][0x2d0], -R2 ;  /* 0x0000b40019047a23 */ /* 0x008fe20000010802 */
[----:B------:R-:W-:-:S06]  /*3ac0*/  F2FP.PACK_AB R9, R13, R14 ;  /* 0x0000000e0d09723e */ /* 0x000fcc00000000ff */
[----:B------:R3:W-:Y:S01]  /*3ad0*/  MUFU.EX2 R80, R4 ;  /* 0x0000000400507308 */ /* 0x0007e20000000800 */
[----:B-1----:R-:W-:Y:S02]  /*3ae0*/  MOV R0, R15 ;  /* 0x0000000f00007202 */ /* 0x002fe40000000f00 */
[----:B------:R-:W-:Y:S01]  /*3af0*/  F2FP.PACK_AB R7, R135, R125 ;  /* 0x0000007d8707723e */ /* 0x000fe200000000ff */
[----:B---3--:R-:W-:-:S04]  /*3b00*/  FFMA.FTZ R4, R27, c[0x0][0x2d0], -R2 ;  /* 0x0000b4001b047a23 */ /* 0x008fc80000010802 */
[----:B------:R1:W3:Y:S02]  /*3b10*/  MUFU.EX2 R137, R4 ;  /* 0x0000000400897308 */ /* 0x0002e40000000800 */
[----:B-1----:R-:W-:Y:S01]  /*3b20*/  FFMA.FTZ R4, R26, c[0x0][0x2d0], -R12 ;  /* 0x0000b4001a047a23 */ /* 0x002fe2000001080c */
[----:B---3--:R-:W-:-:S05]  /*3b30*/  F2FP.PACK_AB R11, R137, R80 ;  /* 0x00000050890b723e */ /* 0x008fca00000000ff */
[----:B------:R1:W-:Y:S02]  /*3b40*/  MUFU.EX2 R139, R4 ;  /* 0x00000004008b7308 */ /* 0x0003e40000000800 */
[C---:B-----5:R-:W-:Y:S08]  /*3b50*/  HMMA.16816.F32 R24, R8.reuse, R16, RZ ;  /* 0x000000100818723c */ /* 0x060ff000000018ff */
[----:B--2---:R-:W-:Y:S01]  /*3b60*/  HMMA.16816.F32 R40, R8, R22, RZ ;  /* 0x000000160828723c */ /* 0x004fe200000018ff */
[----:B-1----:R-:W-:-:S04]  /*3b70*/  FFMA.FTZ R4, R28, c[0x0][0x2d0], -R12 ;  /* 0x0000b4001c047a23 */ /* 0x002fc8000001080c */
[----:B------:R1:W-:Y:S03]  /*3b80*/  MUFU.EX2 R138, R4 ;  /* 0x00000004008a7308 */ /* 0x0003e60000000800 */
[C---:B------:R-:W-:Y:S08]  /*3b90*/  HMMA.16816.F32 R44, R8.reuse, R20, RZ ;  /* 0x00000014082c723c */ /* 0x040ff000000018ff */
[----:B------:R-:W-:Y:S01]  /*3ba0*/  HMMA.16816.F32 R20, R8, R18, RZ ;  /* 0x000000120814723c */ /* 0x000fe200000018ff */
[----:B-1----:R-:W-:-:S07]  /*3bb0*/  FFMA.FTZ R4, R29, c[0x0][0x2d0], -R12 ;  /* 0x0000b4001d047a23 */ /* 0x002fce000001080c */
[C---:B----4-:R-:W-:Y:S01]  /*3bc0*/  HMMA.16816.F32 R16, R8.reuse, R48, RZ ;  /* 0x000000300810723c */ /* 0x050fe200000018ff */
[----:B------:R1:W2:Y:S07]  /*3bd0*/  MUFU.EX2 R124, R4 ;  /* 0x00000004007c7308 */ /* 0x0002ae0000000800 */
[----:B------:R-:W-:Y:S01]  /*3be0*/  HMMA.16816.F32 R64, R8, R50, RZ ;  /* 0x000000320840723c */ /* 0x000fe200000018ff */
[----:B------:R-:W-:Y:S01]  /*3bf0*/  LDSM.16.MT88.4 R48, [R252+0x900] ;  /* 0x00090000fc30783b */ /* 0x000fe20000004200 */
[----:B-1----:R-:W-:Y:S01]  /*3c00*/  FFMA.FTZ R4, R31, c[0x0][0x2d0], -R2 ;  /* 0x0000b4001f047a23 */ /* 0x002fe20000010802 */
[----:B--2---:R-:W-:-:S03]  /*3c10*/  F2FP.PACK_AB R6, R124, R138 ;  /* 0x0000008a7c06723e */ /* 0x004fc600000000ff */
[----:B------:R1:W-:Y:S02]  /*3c20*/  MUFU.EX2 R127, R4 ;  /* 0x00000004007f7308 */ /* 0x0003e40000000800 */
[----:B-1----:R-:W-:Y:S02]  /*3c30*/  FFMA.FTZ R4, R30, c[0x0][0x2d0], -R2 ;  /* 0x0000b4001e047a23 */ /* 0x002fe40000010802 */
[----:B------:R-:W1:Y:S04]  /*3c40*/  LDSM.16.MT88.4 R28, [R252+0x100] ;  /* 0x00010000fc1c783b */ /* 0x000e680000004200 */
[----:B------:R2:W3:Y:S02]  /*3c50*/  MUFU.EX2 R126, R4 ;  /* 0x00000004007e7308 */ /* 0x0004e40000000800 */
[----:B--2---:R-:W-:-:S02]  /*3c60*/  F2FP.PACK_AB R4, R139, R0 ;  /* 0x000000008b04723e */ /* 0x004fc400000000ff */
[----:B---3--:R-:W-:-:S07]  /*3c70*/  F2FP.PACK_AB R5, R126, R127 ;  /* 0x0000007f7e05723e */ /* 0x008fce00000000ff */
[C---:B------:R-:W-:Y:S08]  /*3c80*/  HMMA.16816.F32 R24, R4.reuse, R32, R24 ;  /* 0x000000200418723c */ /* 0x040ff00000001818 */
[----:B------:R-:W-:Y:S01]  /*3c90*/  HMMA.16816.F32 R148, R4, R38, R40 ;  /* 0x000000260494723c */ /* 0x000fe20000001828 */
[----:B------:R-:W2:Y:S07]  /*3ca0*/  LDSM.16.MT88.4 R40, [R250+0x2900] ;  /* 0x00290000fa28783b */ /* 0x000eae0000004200 */
[----:B-1----:R-:W-:Y:S08]  /*3cb0*/  HMMA.16816.F32 R52, R8, R28, RZ ;  /* 0x0000001c0834723c */ /* 0x002ff000000018ff */
[----:B------:R-:W-:Y:S01]  /*3cc0*/  IMAD.MOV.U32 R113, RZ, RZ, R25 ;  /* 0x000000ffff717224 */ /* 0x000fe200078e0019 */
[----:B------:R-:W-:Y:S01]  /*3cd0*/  MOV R15, R27 ;  /* 0x0000001b000f7202 */ /* 0x000fe20000000f00 */
[----:B------:R-:W-:Y:S01]  /*3ce0*/  IMAD.MOV.U32 R112, RZ, RZ, R24 ;  /* 0x000000ffff707224 */ /* 0x000fe200078e0018 */
[----:B------:R-:W-:Y:S01]  /*3cf0*/  HMMA.16816.F32 R140, R4, R36, R44 ;  /* 0x00000024048c723c */ /* 0x000fe2000000182c */
[----:B------:R-:W-:Y:S01]  /*3d00*/  IMAD.MOV.U32 R133, RZ, RZ, R26 ;  /* 0x000000ffff857224 */ /* 0x000fe200078e001a */
[----:B------:R-:W1:Y:S06]  /*3d10*/  LDSM.16.MT88.4 R44, [R249+0x2900] ;  /* 0x00290000f92c783b */ /* 0x000e6c0000004200 */
[----:B------:R-:W-:Y:S08]  /*3d20*/  HMMA.16816.F32 R24, R8, R68, RZ ;  /* 0x000000440818723c */ /* 0x000ff000000018ff */
[C---:B------:R-:W-:Y:S08]  /*3d30*/  HMMA.16816.F32 R16, R4.reuse, R72, R16 ;  /* 0x000000480410723c */ /* 0x040ff00000001810 */
[C---:B------:R-:W-:Y:S08]  /*3d40*/  HMMA.16816.F32 R156, R4.reuse, R34, R20 ;  /* 0x00000022049c723c */ /* 0x040ff00000001814 */
[----:B------:R-:W-:Y:S01]  /*3d50*/  HMMA.16816.F32 R96, R4, R48, R52 ;  /* 0x000000300460723c */ /* 0x000fe20000001834 */
[----:B------:R-:W-:Y:S07]  /*3d60*/  LDSM.16.MT88.4 R52, [R136+0x4900] ;  /* 0x004900008834783b */ /* 0x000fee0000004200 */
[----:B------:R-:W-:Y:S01]  /*3d70*/  HMMA.16816.F32 R36, R8, R30, RZ ;  /* 0x0000001e0824723c */ /* 0x000fe200000018ff */
[----:B------:R-:W-:Y:S01]  /*3d80*/  IMAD.MOV.U32 R115, RZ, RZ, R17 ;  /* 0x000000ffff737224 */ /* 0x000fe200078e0011 */
[----:B------:R-:W-:Y:S01]  /*3d90*/  MOV R110, R19 ;  /* 0x00000013006e7202 */ /* 0x000fe20000000f00 */
[----:B------:R-:W-:-:S02]  /*3da0*/  IMAD.MOV.U32 R114, RZ, RZ, R16 ;  /* 0x000000ffff727224 */ /* 0x000fc400078e0010 */
[----:B------:R-:W-:-:S03]  /*3db0*/  IMAD.MOV.U32 R111, RZ, RZ, R18 ;  /* 0x000000ffff6f7224 */ /* 0x000fc600078e0012 */
[----:B------:R-:W-:Y:S01]  /*3dc0*/  HMMA.16816.F32 R20, R8, R70, RZ ;  /* 0x000000460814723c */ /* 0x000fe200000018ff */
[----:B------:R-:W3:Y:S07]  /*3dd0*/  LDSM.16.MT88.4 R68, [R252+0x2100] ;  /* 0x00210000fc44783b */ /* 0x000eee0000004200 */
[----:B--2---:R-:W-:Y:S01]  /*3de0*/  HMMA.16816.F32 R24, R4, R40, R24 ;  /* 0x000000280418723c */ /* 0x004fe20000001818 */
[----:B------:R-:W-:Y:S01]  /*3df0*/  IMAD.MOV.U32 R48, RZ, RZ, R97 ;  /* 0x000000ffff307224 */ /* 0x000fe200078e0061 */
[----:B------:R-:W-:Y:S01]  /*3e00*/  MOV R102, R96 ;  /* 0x0000006000667202 */ /* 0x000fe20000000f00 */
[----:B------:R-:W-:-:S02]  /*3e10*/  IMAD.MOV.U32 R49, RZ, RZ, R98 ;  /* 0x000000ffff317224 */ /* 0x000fc400078e0062 */
[----:B------:R-:W-:-:S03]  /*3e20*/  IMAD.MOV.U32 R103, RZ, RZ, R99 ;  /* 0x000000ffff677224 */ /* 0x000fc600078e0063 */
[C---:B------:R-:W-:Y:S08]  /*3e30*/  HMMA.16816.F32 R28, R8.reuse, R62, RZ ;  /* 0x0000003e081c723c */ /* 0x040ff000000018ff */
[C---:B------:R-:W-:Y:S08]  /*3e40*/  HMMA.16816.F32 R32, R8.reuse, R60, RZ ;  /* 0x0000003c0820723c */ /* 0x040ff000000018ff */
[----:B------:R-:W-:Y:S01]  /*3e50*/  HMMA.16816.F32 R16, R8, R76, RZ ;  /* 0x0000004c0810723c */ /* 0x000fe200000018ff */
[----:B------:R-:W-:Y:S01]  /*3e60*/  IMAD.MOV.U32 R109, RZ, RZ, R26 ;  /* 0x000000ffff6d7224 */ /* 0x000fe200078e001a */
[----:B------:R-:W-:Y:S01]  /*3e70*/  MOV R96, R24 ;  /* 0x0000001800607202 */ /* 0x000fe20000000f00 */
[----:B------:R-:W-:-:S02]  /*3e80*/  IMAD.MOV.U32 R108, RZ, RZ, R25 ;  /* 0x000000ffff6c7224 */ /* 0x000fc400078e0019 */
[----:B------:R-:W-:Y:S02]  /*3e90*/  IMAD.MOV.U32 R97, RZ, RZ, R27 ;  /* 0x000000ffff617224 */ /* 0x000fe400078e001b */
[----:B------:R-:W-:Y:S01]  /*3ea0*/  LDSM.16.MT88.4 R24, [R252+0x2900] ;  /* 0x00290000fc18783b */ /* 0x000fe20000004200 */
[----:B------:R-:W-:Y:S08]  /*3eb0*/  HMMA.16816.F32 R60, R8, R78, RZ ;  /* 0x0000004e083c723c */ /* 0x000ff000000018ff */
[C---:B------:R-:W-:Y:S01]  /*3ec0*/  HMMA.16816.F32 R164, R4.reuse, R74, R64 ;  /* 0x0000004a04a4723c */ /* 0x040fe20000001840 */
[----:B------:R-:W2:Y:S07]  /*3ed0*/  LDSM.16.MT88.4 R64, [R249+0x4100] ;  /* 0x00410000f940783b */ /* 0x000eae0000004200 */
[C---:B-1----:R-:W-:Y:S01]  /*3ee0*/  HMMA.16816.F32 R72, R4.reuse, R46, R28 ;  /* 0x0000002e0448723c */ /* 0x042fe2000000181c */
[----:B------:R-:W1:Y:S07]  /*3ef0*/  LDSM.16.MT88.4 R28, [R250+0x4100] ;  /* 0x00410000fa1c783b */ /* 0x000e6e0000004200 */
[C---:B------:R-:W-:Y:S01]  /*3f00*/  HMMA.16816.F32 R32, R4.reuse, R44, R32 ;  /* 0x0000002c0420723c */ /* 0x040fe20000001820 */
[----:B------:R-:W4:Y:S07]  /*3f10*/  LDSM.16.MT88.4 R44, [R249+0x4900] ;  /* 0x00490000f92c783b */ /* 0x000f2e0000004200 */
[C---:B------:R-:W-:Y:S08]  /*3f20*/  HMMA.16816.F32 R188, R4.reuse, R56, R16 ;  /* 0x0000003804bc723c */ /* 0x040ff00000001810 */
[C---:B------:R-:W-:Y:S01]  /*3f30*/  HMMA.16816.F32 R180, R4.reuse, R58, R60 ;  /* 0x0000003a04b4723c */ /* 0x040fe2000000183c */
[----:B------:R-:W5:Y:S04]  /*3f40*/  LDSM.16.MT88.4 R56, [R136+0x4100] ;  /* 0x004100008838783b */ /* 0x000f680000004200 */
[----:B------:R-:W1:Y:S03]  /*3f50*/  LDSM.16.MT88.4 R60, [R252+0x4100] ;  /* 0x00410000fc3c783b */ /* 0x000e660000004200 */
[----:B------:R-:W-:Y:S01]  /*3f60*/  HMMA.16816.F32 R184, R4, R42, R20 ;  /* 0x0000002a04b8723c */ /* 0x000fe20000001814 */
[----:B------:R-:W1:Y:S01]  /*3f70*/  LDSM.16.MT88.4 R40, [R250+0x4900] ;  /* 0x00490000fa28783b */ /* 0x000e620000004200 */
[----:B------:R-:W-:Y:S01]  /*3f80*/  IMAD.MOV.U32 R101, RZ, RZ, R33 ;  /* 0x000000ffff657224 */ /* 0x000fe200078e0021 */
[----:B------:R-:W-:Y:S01]  /*3f90*/  MOV R98, R32 ;  /* 0x0000002000627202 */ /* 0x000fe20000000f00 */
[----:B------:R-:W-:-:S02]  /*3fa0*/  IMAD.MOV.U32 R100, RZ, RZ, R34 ;  /* 0x000000ffff647224 */ /* 0x000fc400078e0022 */
[----:B------:R-:W-:Y:S02]  /*3fb0*/  IMAD.MOV.U32 R99, RZ, RZ, R35 ;  /* 0x000000ffff637224 */ /* 0x000fe400078e0023 */
[C---:B---3--:R-:W-:Y:S07]  /*3fc0*/  HMMA.16816.F32 R20, R8.reuse, R68, RZ ;  /* 0x000000440814723c */ /* 0x048fee00000018ff */
[----:B------:R-:W-:Y:S01]  /*3fd0*/  IMAD.MOV.U32 R69, RZ, RZ, R49 ;  /* 0x000000ffff457224 */ /* 0x000fe200078e0031 */
[----:B------:R-:W-:Y:S01]  /*3fe0*/  HMMA.16816.F32 R16, R8, R70, RZ ;  /* 0x000000460810723c */ /* 0x000fe200000018ff */
[----:B------:R-:W-:-:S06]  /*3ff0*/  IMAD.MOV.U32 R68, RZ, RZ, R48 ;  /* 0x000000ffff447224 */ /* 0x000fcc00078e0030 */
[----:B------:R-:W-:Y:S01]  /*4000*/  IMAD.MOV.U32 R70, RZ, RZ, R115 ;  /* 0x000000ffff467224 */ /* 0x000fe200078e0073 */
[----:B------:R-:W-:Y:S01]  /*4010*/  HMMA.16816.F32 R76, R4, R50, R36 ;  /* 0x00000032044c723c */ /* 0x000fe20000001824 */
[----:B------:R-:W-:Y:S01]  /*4020*/  LDSM.16.MT88.4 R48, [R252+0x4900] ;  /* 0x00490000fc30783b */ /* 0x000fe20000004200 */
[----:B------:R-:W-:-:S06]  /*4030*/  MOV R71, R114 ;  /* 0x0000007200477202 */ /* 0x000fcc0000000f00 */
[C---:B--2---:R-:W-:Y:S08]  /*4040*/  HMMA.16816.F32 R36, R8.reuse, R64, RZ ;  /* 0x000000400824723c */ /* 0x044ff000000018ff */
[----:B------:R-:W-:Y:S01]  /*4050*/  HMMA.16816.F32 R32, R8, R66, RZ ;  /* 0x000000420820723c */ /* 0x000fe200000018ff */
[----:B------:R-:W2:Y:S07]  /*4060*/  LDSM.16.MT88.4 R64, [R249+0x6100] ;  /* 0x00610000f940783b */ /* 0x000eae0000004200 */
[----:B------:R-:W-:Y:S08]  /*4070*/  HMMA.16816.F32 R168, R4, R24, R20 ;  /* 0x0000001804a8723c */ /* 0x000ff00000001814 */
[----:B-1----:R-:W-:Y:S08]  /*4080*/  HMMA.16816.F32 R20, R8, R28, RZ ;  /* 0x0000001c0814723c */ /* 0x002ff000000018ff */
[----:B------:R-:W-:Y:S08]  /*4090*/  HMMA.16816.F32 R160, R4, R26, R16 ;  /* 0x0000001a04a0723c */ /* 0x000ff00000001810 */
[----:B------:R-:W-:Y:S08]  /*40a0*/  HMMA.16816.F32 R16, R8, R30, RZ ;  /* 0x0000001e0810723c */ /* 0x000ff000000018ff */
[----:B----4-:R-:W-:Y:S01]  /*40b0*/  HMMA.16816.F32 R152, R4, R44, R36 ;  /* 0x0000002c0498723c */ /* 0x010fe20000001824 */
[----:B------:R-:W1:Y:S07]  /*40c0*/  LDSM.16.MT88.4 R36, [R250+0x6100] ;  /* 0x00610000fa24783b */ /* 0x000e6e0000004200 */
[----:B-----5:R-:W-:Y:S07]  /*40d0*/  HMMA.16816.F32 R28, R8, R58, RZ ;  /* 0x0000003a081c723c */ /* 0x020fee00000018ff */
[----:B------:R-:W-:Y:S01]  /*40e0*/  IMAD.MOV.U32 R58, RZ, RZ, R69 ;  /* 0x000000ffff3a7224 */ /* 0x000fe200078e0045 */
[----:B------:R-:W-:Y:S01]  /*40f0*/  HMMA.16816.F32 R128, R4, R46, R32 ;  /* 0x0000002e0480723c */ /* 0x000fe20000001820 */
[----:B------:R-:W3:Y:S01]  /*4100*/  LDSM.16.MT88.4 R44, [R249+0x6900] ;  /* 0x00690000f92c783b */ /* 0x000ee20000004200 */
[----:B------:R-:W-:-:S02]  /*4110*/  IMAD.MOV.U32 R59, RZ, RZ, R103 ;  /* 0x000000ffff3b7224 */ /* 0x000fc400078e0067 */
[----:B------:R-:W-:-:S04]  /*4120*/  IMAD.MOV.U32 R69, RZ, RZ, R101 ;  /* 0x000000ffff457224 */ /* 0x000fc800078e0065 */
[C---:B------:R-:W-:Y:S07]  /*4130*/  HMMA.16816.F32 R32, R8.reuse, R56, RZ ;  /* 0x000000380820723c */ /* 0x040fee00000018ff */
[----:B------:R-:W-:Y:S01]  /*4140*/  MOV R56, R102 ;  /* 0x0000006600387202 */ /* 0x000fe20000000f00 */
[----:B------:R-:W-:Y:S01]  /*4150*/  HMMA.16816.F32 R24, R8, R60, RZ ;  /* 0x0000003c0818723c */ /* 0x000fe200000018ff */
[----:B------:R-:W-:Y:S01]  /*4160*/  IMAD.MOV.U32 R57, RZ, RZ, R68 ;  /* 0x000000ffff397224 */ /* 0x000fe200078e0044 */
[----:B------:R-:W-:-:S06]  /*4170*/  MOV R68, R98 ;  /* 0x0000006200447202 */ /* 0x000fcc0000000f00 */
[----:B------:R-:W-:Y:S07]  /*4180*/  HMMA.16816.F32 R144, R4, R40, R20 ;  /* 0x000000280490723c */ /* 0x000fee0000001814 */
[----:B------:R-:W-:Y:S01]  /*4190*/  IMAD.MOV.U32 R41, RZ, RZ, R113 ;  /* 0x000000ffff297224 */ /* 0x000fe200078e0071 */
[----:B------:R-:W-:Y:S01]  /*41a0*/  HMMA.16816.F32 R20, R8, R62, RZ ;  /* 0x0000003e0814723c */ /* 0x000fe200000018ff */
[----:B------:R-:W-:-:S07]  /*41b0*/  IMAD.MOV.U32 R40, RZ, RZ, R112 ;  /* 0x000000ffff287224 */ /* 0x000fce00078e0070 */
[C---:B------:R-:W-:Y:S01]  /*41c0*/  HMMA.16816.F32 R116, R4.reuse, R54, R28 ;  /* 0x000000360474723c */ /* 0x040fe2000000181c */
[----:B------:R-:W4:Y:S07]  /*41d0*/  LDSM.16.MT88.4 R28, [R250+0x6900] ;  /* 0x00690000fa1c783b */ /* 0x000f2e0000004200 */
[----:B------:R-:W-:Y:S07]  /*41e0*/  HMMA.16816.F32 R112, R4, R42, R16 ;  /* 0x0000002a0470723c */ /* 0x000fee0000001810 */
[----:B------:R-:W-:Y:S01]  /*41f0*/  IMAD.MOV.U32 R42, RZ, RZ, R111 ;  /* 0x000000ffff2a7224 */ /* 0x000fe200078e006f */
[----:B--2---:R-:W-:Y:S01]  /*4200*/  HMMA.16816.F32 R16, R8, R64, RZ ;  /* 0x000000400810723c */ /* 0x004fe200000018ff */
[----:B------:R-:W-:-:S07]  /*4210*/  MOV R43, R110 ;  /* 0x0000006e002b7202 */ /* 0x000fce0000000f00 */
[C---:B------:R-:W-:Y:S01]  /*4220*/  HMMA.16816.F32 R120, R4.reuse, R52, R32 ;  /* 0x000000340478723c */ /* 0x040fe20000001820 */
[----:B------:R-:W2:Y:S06]  /*4230*/  LDSM.16.MT88.4 R32, [R136+0x6100] ;  /* 0x006100008820783b */ /* 0x000eac0000004200 */
[----:B------:R-:W-:Y:S02]  /*4240*/  IMAD.MOV.U32 R52, RZ, RZ, R109 ;  /* 0x000000ffff347224 */ /* 0x000fe400078e006d */
[----:B------:R-:W-:Y:S02]  /*4250*/  IMAD.MOV.U32 R53, RZ, RZ, R108 ;  /* 0x000000ffff357224 */ /* 0x000fe400078e006c */
[----:B------:R-:W-:Y:S07]  /*4260*/  HMMA.16816.F32 R108, R4, R48, R24 ;  /* 0x00000030046c723c */ /* 0x000fee0000001818 */
[----:B------:R-:W-:Y:S01]  /*4270*/  IMAD.MOV.U32 R49, RZ, RZ, R70 ;  /* 0x000000ffff317224 */ /* 0x000fe200078e0046 */
[----:B------:R-:W-:Y:S01]  /*4280*/  MOV R48, R71 ;  /* 0x0000004700307202 */ /* 0x000fe20000000f00 */
[----:B------:R-:W-:Y:S01]  /*4290*/  IMAD.MOV.U32 R70, RZ, RZ, R100 ;  /* 0x000000ffff467224 */ /* 0x000fe200078e0064 */
[----:B------:R-:W-:Y:S01]  /*42a0*/  HMMA.16816.F32 R24, R8, R66, RZ ;  /* 0x000000420818723c */ /* 0x000fe200000018ff */
[----:B------:R-:W-:-:S07]  /*42b0*/  IMAD.MOV.U32 R71, RZ, RZ, R99 ;  /* 0x000000ffff477224 */ /* 0x000fce00078e0063 */
[----:B------:R-:W-:Y:S07]  /*42c0*/  HMMA.16816.F32 R100, R4, R50, R20 ;  /* 0x000000320464723c */ /* 0x000fee0000001814 */
[----:B------:R-:W-:Y:S01]  /*42d0*/  IMAD.MOV.U32 R50, RZ, RZ, R97 ;  /* 0x000000ffff327224 */ /* 0x000fe200078e0061 */
[----:B-1----:R-:W-:Y:S01]  /*42e0*/  HMMA.16816.F32 R20, R8, R36, RZ ;  /* 0x000000240814723c */ /* 0x002fe200000018ff */
[----:B------:R-:W-:-:S07]  /*42f0*/  IMAD.MOV.U32 R51, RZ, RZ, R96 ;  /* 0x000000ffff337224 */ /* 0x000fce00078e0060 */
[----:B---3--:R-:W-:Y:S08]  /*4300*/  HMMA.16816.F32 R96, R4, R44, R16 ;  /* 0x0000002c0460723c */ /* 0x008ff00000001810 */
[----:B------:R-:W-:Y:S08]  /*4310*/  HMMA.16816.F32 R16, R8, R38, RZ ;  /* 0x000000260810723c */ /* 0x000ff000000018ff */
[C---:B----4-:R-:W-:Y:S01]  /*4320*/  HMMA.16816.F32 R60, R4.reuse, R28, R20 ;  /* 0x0000001c043c723c */ /* 0x050fe20000001814 */
[----:B------:R-:W1:Y:S06]  /*4330*/  LDSM.16.MT88.4 R20, [R136+0x6900] ;  /* 0x006900008814783b */ /* 0x000e6c0000004200 */
[----:B------:R-:W-:Y:S01]  /*4340*/  IMAD.MOV.U32 R29, RZ, RZ, R52 ;  /* 0x000000ffff1d7224 */ /* 0x000fe200078e0034 */
[----:B------:R-:W-:Y:S01]  /*4350*/  MOV R28, R53 ;  /* 0x00000035001c7202 */ /* 0x000fe20000000f00 */
[C---:B------:R-:W-:Y:S08]  /*4360*/  HMMA.16816.F32 R64, R4.reuse, R46, R24 ;  /* 0x0000002e0440723c */ /* 0x040ff00000001818 */
[----:B------:R-:W-:Y:S07]  /*4370*/  HMMA.16816.F32 R52, R4, R30, R16 ;  /* 0x0000001e0434723c */ /* 0x000fee0000001810 */
[----:B------:R-:W-:Y:S01]  /*4380*/  IMAD.MOV.U32 R31, RZ, RZ, R0 ;  /* 0x000000ffff1f7224 */ /* 0x000fe200078e0000 */
[----:B--2---:R-:W-:Y:S01]  /*4390*/  HMMA.16816.F32 R16, R8, R32, RZ ;  /* 0x000000200810723c */ /* 0x004fe200000018ff */
[----:B------:R-:W-:-:S02]  /*43a0*/  FFMA.FTZ R0, R94, c[0x0][0x2d0], -R12 ;  /* 0x0000b4005e007a23 */ /* 0x000fc4000001080c */
[----:B------:R-:W-:Y:S02]  /*43b0*/  IMAD.MOV.U32 R94, RZ, RZ, R124 ;  /* 0x000000ffff5e7224 */ /* 0x000fe400078e007c */
[----:B------:R2:W-:Y:S01]  /*43c0*/  MUFU.EX2 R124, R0 ;  /* 0x00000000007c7308 */ /* 0x0005e20000000800 */
[----:B------:R-:W-:Y:S01]  /*43d0*/  IMAD.MOV.U32 R30, RZ, RZ, R51 ;  /* 0x000000ffff1e7224 */ /* 0x000fe200078e0033 */
[----:B------:R-:W-:Y:S01]  /*43e0*/  MOV R51, R43 ;  /* 0x0000002b00337202 */ /* 0x000fe20000000f00 */
[----:B------:R-:W-:Y:S02]  /*43f0*/  IMAD.MOV.U32 R43, RZ, RZ, R15 ;  /* 0x000000ffff2b7224 */ /* 0x000fe400078e000f */
[----:B------:R-:W-:Y:S02]  /*4400*/  FFMA.FTZ R15, R84, c[0x0][0x2d0], -R12 ;  /* 0x0000b400540f7a23 */ /* 0x000fe4000001080c */
[----:B------:R-:W-:Y:S02]  /*4410*/  IMAD.MOV.U32 R84, RZ, RZ, R30 ;  /* 0x000000ffff547224 */ /* 0x000fe400078e001e */
[----:B--2---:R-:W-:-:S02]  /*4420*/  FFMA.FTZ R0, R93, c[0x0][0x2d0], -R12 ;  /* 0x0000b4005d007a23 */ /* 0x004fc4000001080c */
[----:B------:R-:W-:-:S08]  /*4430*/  IMAD.MOV.U32 R93, RZ, RZ, R134 ;  /* 0x000000ffff5d7224 */ /* 0x000fd000078e0086 */
[----:B-1----:R-:W-:Y:S01]  /*4440*/  HMMA.16816.F32 R44, R4, R20, R16 ;  /* 0x00000014042c723c */ /* 0x002fe20000001810 */
[----:B------:R1:W-:Y:S07]  /*4450*/  MUFU.EX2 R134, R0 ;  /* 0x0000000000867308 */ /* 0x0003ee0000000800 */
[----:B------:R-:W-:Y:S01]  /*4460*/  HMMA.16816.F32 R16, R8, R34, RZ ;  /* 0x000000220810723c */ /* 0x000fe200000018ff */
[----:B-1----:R-:W-:Y:S01]  /*4470*/  FFMA.FTZ R0, R92, c[0x0][0x2d0], -R12 ;  /* 0x0000b4005c007a23 */ /* 0x002fe2000001080c */
[----:B------:R-:W-:-:S03]  /*4480*/  MOV R92, R135 ;  /* 0x00000087005c7202 */ /* 0x000fc60000000f00 */
[----:B------:R1:W-:Y:S11]  /*4490*/  MUFU.EX2 R135, R0 ;  /* 0x0000000000877308 */ /* 0x0003f60000000800 */
[----:B------:R-:W-:Y:S08]  /*44a0*/  @!UPT UIADD3 URZ, URZ, URZ, URZ ;  /* 0x0000003f3f3ff290 */ /* 0x000ff0000fffe03f */
[----:B------:R-:W-:Y:S01]  /*44b0*/  HMMA.16816.F32 R36, R4, R22, R16 ;  /* 0x000000160424723c */ /* 0x000fe20000001810 */
[----:B------:R-:W2:Y:S01]  /*44c0*/  LDSM.16.MT88.4 R16, [R252+0x6100] ;  /* 0x00610000fc10783b */ /* 0x000ea20000004200 */
[----:B-1----:R-:W-:Y:S02]  /*44d0*/  FFMA.FTZ R0, R91, c[0x0][0x2d0], -R12 ;  /* 0x0000b4005b007a23 */ /* 0x002fe4000001080c */
[----:B------:R-:W-:Y:S02]  /*44e0*/  IMAD.MOV.U32 R91, RZ, RZ, R136 ;  /* 0x000000ffff5b7224 */ /* 0x000fe400078e0088 */
[----:B------:R1:W3:Y:S02]  /*44f0*/  MUFU.EX2 R136, R0 ;  /* 0x0000000000887308 */ /* 0x0002e40000000800 */
[----:B-1----:R-:W-:Y:S02]  /*4500*/  FFMA.FTZ R0, R105, c[0x0][0x2d0], -R2 ;  /* 0x0000b40069007a23 */ /* 0x002fe40000010802 */
[----:B------:R-:W-:-:S02]  /*4510*/  IMAD.MOV.U32 R105, RZ, RZ, R31 ;  /* 0x000000ffff697224 */ /* 0x000fc400078e001f */
[----:B------:R-:W-:Y:S01]  /*4520*/  IMAD.MOV.U32 R31, RZ, RZ, R28 ;  /* 0x000000ffff1f7224 */ /* 0x000fe200078e001c */
[----:B------:R-:W-:Y:S01]  /*4530*/  MOV R28, R29 ;  /* 0x0000001d001c7202 */ /* 0x000fe20000000f00 */
[----:B------:R-:W-:Y:S02]  /*4540*/  IMAD.MOV.U32 R29, RZ, RZ, R50 ;  /* 0x000000ffff1d7224 */ /* 0x000fe400078e0032 */
[----:B------:R-:W-:Y:S02]  /*4550*/  IMAD.MOV.U32 R50, RZ, RZ, R42 ;  /* 0x000000ffff327224 */ /* 0x000fe400078e002a */
[----:B------:R-:W-:Y:S01]  /*4560*/  IMAD.MOV.U32 R42, RZ, RZ, R133 ;  /* 0x000000ffff2a7224 */ /* 0x000fe200078e0085 */
[C---:B--2---:R-:W-:Y:S08]  /*4570*/  HMMA.16816.F32 R20, R8.reuse, R16, RZ ;  /* 0x000000100814723c */ /* 0x044ff000000018ff */
[----:B------:R-:W-:Y:S01]  /*4580*/  HMMA.16816.F32 R8, R8, R18, RZ ;  /* 0x000000120808723c */ /* 0x000fe200000018ff */
[----:B------:R-:W1:Y:S11]  /*4590*/  LDSM.16.MT88.4 R16, [R252+0x6900] ;  /* 0x00690000fc10783b */ /* 0x000e760000004200 */
[----:B------:R-:W-:Y:S11]  /*45a0*/  @!UPT UIADD3 URZ, URZ, URZ, URZ ;  /* 0x0000003f3f3ff290 */ /* 0x000ff6000fffe03f */
[----:B------:R-:W-:Y:S01]  /*45b0*/  @!UPT UIADD3 URZ, URZ, URZ, URZ ;  /* 0x0000003f3f3ff290 */ /* 0x000fe2000fffe03f */
[C---:B-1----:R-:W-:Y:S01]  /*45c0*/  HMMA.16816.F32 R24, R4.reuse, R18, R8 ;  /* 0x000000120418723c */ /* 0x042fe20000001808 */
[----:B------:R-:W1:Y:S06]  /*45d0*/  LDSM.16.MT88.4 R8, [R249+0x1100] ;  /* 0x00110000f908783b */ /* 0x000e6c0000004200 */
[----:B------:R-:W-:Y:S01]  /*45e0*/  FFMA.FTZ R18, R89, c[0x0][0x2d0], -R12 ;  /* 0x0000b40059127a23 */ /* 0x000fe2000001080c */
[----:B------:R-:W-:Y:S01]  /*45f0*/  HMMA.16816.F32 R32, R4, R16, R20 ;  /* 0x000000100420723c */ /* 0x000fe20000001814 */
[----:B------:R2:W-:Y:S01]  /*4600*/  MUFU.EX2 R21, R0 ;  /* 0x0000000000157308 */ /* 0x0005e20000000800 */
[----:B------:R-:W-:Y:S01]  /*4610*/  FFMA.FTZ R19, R85, c[0x0][0x2d0], -R2 ;  /* 0x0000b40055137a23 */ /* 0x000fe20000010802 */
[----:B------:R-:W-:-:S04]  /*4620*/  MOV R85, R31 ;  /* 0x0000001f00557202 */ /* 0x000fc80000000f00 */
[----:B------:R-:W-:Y:S01]  /*4630*/  FADD.FTZ R4, R82, R81 ;  /* 0x0000005152047221 */ /* 0x000fe20000010000 */
[----:B---3--:R-:W-:Y:S01]  /*4640*/  F2FP.PACK_AB R6, R136, R135 ;  /* 0x000000878806723e */ /* 0x008fe200000000ff */
[--C-:B------:R-:W-:Y:S02]  /*4650*/  FFMA.FTZ R20, R90, c[0x0][0x2d0], -R12.reuse ;  /* 0x0000b4005a147a23 */ /* 0x100fe4000001080c */
[----:B------:R-:W-:Y:S02]  /*4660*/  FFMA.FTZ R17, R88, c[0x0][0x2d0], -R12 ;  /* 0x0000b40058117a23 */ /* 0x000fe4000001080c */
[--C-:B------:R-:W-:Y:S02]  /*4670*/  FFMA.FTZ R12, R87, c[0x0][0x2d0], -R2.reuse ;  /* 0x0000b400570c7a23 */ /* 0x100fe40000010802 */
[--C-:B------:R-:W-:Y:S01]  /*4680*/  FFMA.FTZ R16, R86, c[0x0][0x2d0], -R2.reuse ;  /* 0x0000b40056107a23 */ /* 0x100fe20000010802 */
[----:B------:R-:W-:Y:S01]  /*4690*/  MUFU.EX2 R20, R20 ;  /* 0x0000001400147308 */ /* 0x000fe20000000800 */
[----:B--2---:R-:W-:-:S02]  /*46a0*/  FFMA.FTZ R0, R106, c[0x0][0x2d0], -R2 ;  /* 0x0000b4006a007a23 */ /* 0x004fc40000010802 */
[----:B------:R-:W-:Y:S02]  /*46b0*/  IMAD.MOV.U32 R86, RZ, RZ, R28 ;  /* 0x000000ffff567224 */ /* 0x000fe400078e001c */
[----:B------:R-:W-:-:S03]  /*46c0*/  IMAD.MOV.U32 R87, RZ, RZ, R29 ;  /* 0x000000ffff577224 */ /* 0x000fc600078e001d */
[----:B------:R2:W3:Y:S02]  /*46d0*/  MUFU.EX2 R22, R0 ;  /* 0x0000000000167308 */ /* 0x0004e40000000800 */
[----:B--2---:R-:W-:Y:S01]  /*46e0*/  FFMA.FTZ R0, R107, c[0x0][0x2d0], -R2 ;  /* 0x0000b4006b007a23 */ /* 0x004fe20000010802 */
[----:B---3--:R-:W-:-:S05]  /*46f0*/  F2FP.PACK_AB R5, R22, R21 ;  /* 0x000000151605723e */ /* 0x008fca00000000ff */
[----:B------:R2:W-:Y:S02]  /*4700*/  MUFU.EX2 R23, R0 ;  /* 0x0000000000177308 */ /* 0x0005e40000000800 */
[----:B--2---:R-:W-:-:S06]  /*4710*/  FFMA.FTZ R0, R104, c[0x0][0x2d0], -R2 ;  /* 0x0000b40068007a23 */ /* 0x004fcc0000010802 */
[----:B------:R2:W3:Y:S02]  /*4720*/  MUFU.EX2 R133, R0 ;  /* 0x0000000000857308 */ /* 0x0004e40000000800 */
[----:B--2---:R-:W-:Y:S01]  /*4730*/  FADD.FTZ R0, R14, R13 ;  /* 0x0000000d0e007221 */ /* 0x004fe20000010000 */
[----:B---3--:R-:W-:Y:S01]  /*4740*/  F2FP.PACK_AB R7, R133, R23 ;  /* 0x000000178507723e */ /* 0x008fe200000000ff */
[----:B------:R-:W-:Y:S01]  /*4750*/  FADD.FTZ R14, R83, R4 ;  /* 0x00000004530e7221 */ /* 0x000fe20000010000 */
[----:B------:R-:W-:Y:S01]  /*4760*/  F2FP.PACK_AB R4, R134, R124 ;  /* 0x0000007c8604723e */ /* 0x000fe200000000ff */
[----:B------:R-:W-:Y:S02]  /*4770*/  FFMA.FTZ R13, R95, c[0x0][0x2d0], -R2 ;  /* 0x0000b4005f0d7a23 */ /* 0x000fe40000010802 */
[----:B------:R-:W-:Y:S02]  /*4780*/  FADD.FTZ R2, R80, R0 ;  /* 0x0000000050027221 */ /* 0x000fe40000010000 */
[----:B------:R-:W-:-:S02]  /*4790*/  IMAD.MOV.U32 R0, RZ, RZ, R93 ;  /* 0x000000ffff007224 */ /* 0x000fc400078e005d */
[----:B-1----:R-:W-:Y:S01]  /*47a0*/  HMMA.16816.F32 R140, R4, R8, R140 ;  /* 0x00000008048c723c */ /* 0x002fe2000000188c */
[----:B------:R-:W-:Y:S02]  /*47b0*/  FADD.FTZ R2, R137, R2 ;  /* 0x0000000289027221 */ /* 0x000fe40000010000 */
[----:B------:R-:W-:-:S05]  /*47c0*/  FADD.FTZ R0, R0, R14 ;  /* 0x0000000e00007221 */ /* 0x000fca0000010000 */
        /* <DEDUP_REMOVED lines=14> */
[C---:B-1----:R-:W-:Y:S07]  /*48b0*/  HMMA.16816.F32 R80, R4.reuse, R10, R184 ;  /* 0x0000000a0450723c */ /* 0x042fee00000018b8 */
[----:B------:R-:W-:Y:S01]  /*48c0*/  IMAD.MOV.U32 R184, RZ, RZ, R91 ;  /* 0x000000ffffb87224 */ /* 0x000fe200078e005b */
[C---:B------:R-:W-:Y:S01]  /*48d0*/  HMMA.16816.F32 R76, R4.reuse, R8, R84 ;  /* 0x00000008044c723c */ /* 0x040fe20000001854 */
[----:B------:R-:W-:Y:S01]  /*48e0*/  IMAD.MOV.U32 R186, RZ, RZ, R92 ;  /* 0x000000ffffba7224 */ /* 0x000fe200078e005c */
[----:B------:R-:W-:Y:S01]  /*48f0*/  MOV R187, R105 ;  /* 0x0000006900bb7202 */ /* 0x000fe20000000f00 */
[----:B------:R-:W-:Y:S01]  /*4900*/  IMAD.MOV.U32 R185, RZ, RZ, R94 ;  /* 0x000000ffffb97224 */ /* 0x000fe200078e005e */
[----:B------:R-:W1:Y:S04]  /*4910*/  LDSM.16.MT88.4 R8, [R184+0x3100] ;  /* 0x00310000b808783b */ /* 0x000e680000004200 */
[C---:B-1----:R-:W-:Y:S08]  /*4920*/  HMMA.16816.F32 R84, R4.reuse, R8, R188 ;  /* 0x000000080454723c */ /* 0x042ff000000018bc */
[C---:B------:R-:W-:Y:S01]  /*4930*/  HMMA.16816.F32 R88, R4.reuse, R10, R180 ;  /* 0x0000000a0458723c */ /* 0x040fe200000018b4 */
[----:B------:R-:W1:Y:S07]  /*4940*/  LDSM.16.MT88.4 R8, [R252+0x3100] ;  /* 0x00310000fc08783b */ /* 0x000e6e0000004200 */
[C---:B-1----:R-:W-:Y:S08]  /*4950*/  HMMA.16816.F32 R188, R4.reuse, R8, R168 ;  /* 0x0000000804bc723c */ /* 0x042ff000000018a8 */
[----:B------:R-:W-:Y:S11]  /*4960*/  HMMA.16816.F32 R8, R4, R10, R160 ;  /* 0x0000000a0408723c */ /* 0x000ff600000018a0 */
[----:B------:R-:W-:Y:S05]  /*4970*/  @!UPT UIADD3 URZ, URZ, URZ, URZ ;  /* 0x0000003f3f3ff290 */ /* 0x000fea000fffe03f */
[----:B------:R-:W-:Y:S01]  /*4980*/  MOV R171, R188 ;  /* 0x000000bc00ab7202 */ /* 0x000fe20000000f00 */
[----:B------:R-:W-:Y:S02]  /*4990*/  IMAD.MOV.U32 R170, RZ, RZ, R189 ;  /* 0x000000ffffaa7224 */ /* 0x000fe400078e00bd */
[----:B------:R-:W-:Y:S02]  /*49a0*/  IMAD.MOV.U32 R169, RZ, RZ, R190 ;  /* 0x000000ffffa97224 */ /* 0x000fe400078e00be */
[----:B------:R-:W-:-:S03]  /*49b0*/  IMAD.MOV.U32 R168, RZ, RZ, R191 ;  /* 0x000000ffffa87224 */ /* 0x000fc600078e00bf */
[----:B------:R-:W-:Y:S01]  /*49c0*/  MOV R183, R11 ;  /* 0x0000000b00b77202 */ /* 0x000fe20000000f00 */
[----:B------:R-:W-:Y:S02]  /*49d0*/  IMAD.MOV.U32 R182, RZ, RZ, R8 ;  /* 0x000000ffffb67224 */ /* 0x000fe400078e0008 */
[----:B------:R-:W-:Y:S02]  /*49e0*/  IMAD.MOV.U32 R181, RZ, RZ, R9 ;  /* 0x000000ffffb57224 */ /* 0x000fe400078e0009 */
[----:B------:R-:W-:Y:S02]  /*49f0*/  IMAD.MOV.U32 R180, RZ, RZ, R10 ;  /* 0x000000ffffb47224 */ /* 0x000fe400078e000a */
[----:B------:R-:W1:Y:S02]  /*4a00*/  LDSM.16.MT88.4 R8, [R249+0x5100] ;  /* 0x00510000f908783b */ /* 0x000e640000004200 */
[C---:B-1----:R-:W-:Y:S08]  /*4a10*/  HMMA.16816.F32 R188, R4.reuse, R8, R152 ;  /* 0x0000000804bc723c */ /* 0x042ff00000001898 */
[----:B------:R-:W-:Y:S01]  /*4a20*/  HMMA.16816.F32 R92, R4, R10, R128 ;  /* 0x0000000a045c723c */ /* 0x000fe20000001880 */
[----:B------:R-:W1:Y:S06]  /*4a30*/  LDSM.16.MT88.4 R8, [R250+0x5100] ;  /* 0x00510000fa08783b */ /* 0x000e6c0000004200 */
[----:B------:R-:W-:-:S02]  /*4a40*/  IMAD.MOV.U32 R131, RZ, RZ, R185 ;  /* 0x000000ffff837224 */ /* 0x000fc400078e00b9 */
[----:B------:R-:W-:Y:S02]  /*4a50*/  IMAD.MOV.U32 R130, RZ, RZ, R186 ;  /* 0x000000ffff827224 */ /* 0x000fe400078e00ba */
[----:B------:R-:W-:-:S04]  /*4a60*/  IMAD.MOV.U32 R129, RZ, RZ, R187 ;  /* 0x000000ffff817224 */ /* 0x000fc800078e00bb */
[----:B------:R-:W-:Y:S01]  /*4a70*/  FADD.FTZ R0, R129, R0 ;  /* 0x0000000081007221 */ /* 0x000fe20000010000 */
[C---:B-1----:R-:W-:Y:S07]  /*4a80*/  HMMA.16816.F32 R104, R4.reuse, R8, R144 ;  /* 0x000000080468723c */ /* 0x042fee0000001890 */
[----:B------:R-:W-:Y:S01]  /*4a90*/  MOV R147, R183 ;  /* 0x000000b700937202 */ /* 0x000fe20000000f00 */
        /* <DEDUP_REMOVED lines=15> */
[C---:B------:R-:W-:Y:S01]  /*4b90*/  HMMA.16816.F32 R116, R4.reuse, R10, R100 ;  /* 0x0000000a0474723c */ /* 0x040fe20000001864 */
[----:B------:R-:W1:Y:S07]  /*4ba0*/  LDSM.16.MT88.4 R8, [R249+0x7100] ;  /* 0x00710000f908783b */ /* 0x000e6e0000004200 */
[C---:B-1----:R-:W-:Y:S07]  /*4bb0*/  HMMA.16816.F32 R100, R4.reuse, R8, R96 ;  /* 0x000000080464723c */ /* 0x042fee0000001860 */
[----:B------:R-:W-:Y:S01]  /*4bc0*/  IMAD.MOV.U32 R96, RZ, RZ, R184 ;  /* 0x000000ffff607224 */ /* 0x000fe200078e00b8 */
[----:B------:R-:W-:Y:S01]  /*4bd0*/  HMMA.16816.F32 R108, R4, R10, R64 ;  /* 0x0000000a046c723c */ /* 0x000fe20000001840 */
[----:B------:R-:W1:Y:S01]  /*4be0*/  LDSM.16.MT88.4 R8, [R250+0x7100] ;  /* 0x00710000fa08783b */ /* 0x000e620000004200 */
[----:B------:R-:W-:Y:S01]  /*4bf0*/  IMAD.MOV.U32 R97, RZ, RZ, R182 ;  /* 0x000000ffff617224 */ /* 0x000fe200078e00b6 */
[----:B------:R-:W-:Y:S01]  /*4c00*/  MOV R99, R180 ;  /* 0x000000b400637202 */ /* 0x000fe20000000f00 */
[----:B------:R-:W-:-:S03]  /*4c10*/  IMAD.MOV.U32 R98, RZ, RZ, R181 ;  /* 0x000000ffff627224 */ /* 0x000fc600078e00b5 */
[----:B------:R-:W-:Y:S01]  /*4c20*/  IMAD.MOV.U32 R64, RZ, RZ, R97 ;  /* 0x000000ffff407224 */ /* 0x000fe200078e0061 */
[----:B------:R-:W-:Y:S01]  /*4c30*/  MOV R67, R147 ;  /* 0x0000009300437202 */ /* 0x000fe20000000f00 */
[----:B------:R-:W-:Y:S02]  /*4c40*/  IMAD.MOV.U32 R65, RZ, RZ, R98 ;  /* 0x000000ffff417224 */ /* 0x000fe400078e0062 */
[----:B------:R-:W-:Y:S02]  /*4c50*/  IMAD.MOV.U32 R66, RZ, RZ, R99 ;  /* 0x000000ffff427224 */ /* 0x000fe400078e0063 */
[----:B------:R-:W-:Y:S02]  /*4c60*/  IMAD.MOV.U32 R97, RZ, RZ, R146 ;  /* 0x000000ffff617224 */ /* 0x000fe400078e0092 */
[----:B------:R-:W-:Y:S02]  /*4c70*/  IMAD.MOV.U32 R98, RZ, RZ, R145 ;  /* 0x000000ffff627224 */ /* 0x000fe400078e0091 */
[----:B------:R-:W-:-:S02]  /*4c80*/  IMAD.MOV.U32 R99, RZ, RZ, R144 ;  /* 0x000000ffff637224 */ /* 0x000fc400078e0090 */
[----:B------:R-:W-:Y:S01]  /*4c90*/  LDSM.16.MT88.4 R144, [R249+0x1900] ;  /* 0x00190000f990783b */ /* 0x000fe20000004200 */
[C---:B-1----:R-:W-:Y:S08]  /*4ca0*/  HMMA.16816.F32 R60, R4.reuse, R8, R60 ;  /* 0x00000008043c723c */ /* 0x042ff0000000183c */
[----:B------:R-:W-:Y:S11]  /*4cb0*/  HMMA.16816.F32 R8, R4, R10, R52 ;  /* 0x0000000a0408723c */ /* 0x000ff60000001834 */
[----:B------:R-:W-:Y:S05]  /*4cc0*/  @!UPT UIADD3 URZ, URZ, URZ, URZ ;  /* 0x0000003f3f3ff290 */ /* 0x000fea000fffe03f */
[----:B------:R-:W-:Y:S01]  /*4cd0*/  IMAD.MOV.U32 R155, RZ, RZ, R60 ;  /* 0x000000ffff9b7224 */ /* 0x000fe200078e003c */
[----:B------:R-:W-:Y:S01]  /*4ce0*/  MOV R152, R63 ;  /* 0x0000003f00987202 */ /* 0x000fe20000000f00 */
[----:B------:R-:W-:Y:S01]  /*4cf0*/  IMAD.MOV.U32 R154, RZ, RZ, R61 ;  /* 0x000000ffff9a7224 */ /* 0x000fe200078e003d */
[----:B------:R-:W-:Y:S01]  /*4d00*/  MOV R61, R170 ;  /* 0x000000aa003d7202 */ /* 0x000fe20000000f00 */
[----:B------:R-:W-:Y:S02]  /*4d10*/  IMAD.MOV.U32 R153, RZ, RZ, R62 ;  /* 0x000000ffff997224 */ /* 0x000fe400078e003e */
[----:B------:R-:W-:Y:S02]  /*4d20*/  IMAD.MOV.U32 R14, RZ, RZ, R155 ;  /* 0x000000ffff0e7224 */ /* 0x000fe400078e009b */
[----:B------:R-:W-:Y:S01]  /*4d30*/  MOV R55, R8 ;  /* 0x0000000800377202 */ /* 0x000fe20000000f00 */
[----:B------:R-:W-:Y:S02]  /*4d40*/  IMAD.MOV.U32 R54, RZ, RZ, R9 ;  /* 0x000000ffff367224 */ /* 0x000fe400078e0009 */
[----:B------:R-:W-:-:S02]  /*4d50*/  IMAD.MOV.U32 R53, RZ, RZ, R10 ;  /* 0x000000ffff357224 */ /* 0x000fc400078e000a */
[----:B------:R-:W-:Y:S02]  /*4d60*/  IMAD.MOV.U32 R52, RZ, RZ, R11 ;  /* 0x000000ffff347224 */ /* 0x000fe400078e000b */
[----:B------:R-:W1:Y:S01]  /*4d70*/  LDSM.16.MT88.4 R8, [R96+0x7100] ;  /* 0x007100006008783b */ /* 0x000e620000004200 */
[----:B------:R-:W-:Y:S02]  /*4d80*/  IMAD.MOV.U32 R60, RZ, RZ, R171 ;  /* 0x000000ffff3c7224 */ /* 0x000fe400078e00ab */
[----:B------:R-:W-:Y:S02]  /*4d90*/  IMAD.MOV.U32 R62, RZ, RZ, R169 ;  /* 0x000000ffff3e7224 */ /* 0x000fe400078e00a9 */
[----:B------:R-:W-:Y:S02]  /*4da0*/  IMAD.MOV.U32 R63, RZ, RZ, R168 ;  /* 0x000000ffff3f7224 */ /* 0x000fe400078e00a8 */
[----:B------:R-:W-:Y:S01]  /*4db0*/  LDSM.16.MT88.4 R168, [R252+0x1900] ;  /* 0x00190000fca8783b */ /* 0x000fe20000004200 */
[C---:B-1----:R-:W-:Y:S08]  /*4dc0*/  HMMA.16816.F32 R184, R4.reuse, R8, R44 ;  /* 0x0000000804b8723c */ /* 0x042ff0000000182c */
[C---:B------:R-:W-:Y:S01]  /*4dd0*/  HMMA.16816.F32 R180, R4.reuse, R10, R36 ;  /* 0x0000000a04b4723c */ /* 0x040fe20000001824 */
[----:B------:R-:W1:Y:S07]  /*4de0*/  LDSM.16.MT88.4 R8, [R252+0x7100] ;  /* 0x00710000fc08783b */ /* 0x000e6e0000004200 */
[C---:B-1----:R-:W-:Y:S01]  /*4df0*/  HMMA.16816.F32 R32, R4.reuse, R8, R32 ;  /* 0x000000080420723c */ /* 0x042fe20000001820 */
[----:B------:R1:W-:Y:S07]  /*4e00*/  MUFU.EX2 R8, R13 ;  /* 0x0000000d00087308 */ /* 0x0003ee0000000800 */
[----:B------:R-:W-:Y:S01]  /*4e10*/  HMMA.16816.F32 R24, R4, R10, R24 ;  /* 0x0000000a0418723c */ /* 0x000fe20000001818 */
[----:B------:R2:W3:Y:S06]  /*4e20*/  MUFU.EX2 R7, R12 ;  /* 0x0000000c00077308 */ /* 0x0004ec0000000800 */
[----:B------:R-:W-:-:S02]  /*4e30*/  FADD.FTZ R4, R127, R2 ;  /* 0x000000027f047221 */ /* 0x000fc40000010000 */
[----:B------:R4:W-:Y:S01]  /*4e40*/  MUFU.EX2 R6, R16 ;  /* 0x0000001000067308 */ /* 0x0009e20000000800 */
[----:B-1----:R-:W-:Y:S02]  /*4e50*/  IMAD.MOV.U32 R13, RZ, RZ, R152 ;  /* 0x000000ffff0d7224 */ /* 0x002fe400078e0098 */
[----:B------:R-:W-:Y:S02]  /*4e60*/  FADD.FTZ R2, R139, R0 ;  /* 0x000000008b027221 */ /* 0x000fe40000010000 */
[----:B------:R-:W-:Y:S02]  /*4e70*/  FADD.FTZ R0, R126, R4 ;  /* 0x000000047e007221 */ /* 0x000fe40000010000 */
[----:B------:R-:W-:Y:S01]  /*4e80*/  FADD.FTZ R2, R138, R2 ;  /* 0x000000028a027221 */ /* 0x000fe20000010000 */
[----:B------:R1:W5:Y:S01]  /*4e90*/  MUFU.EX2 R11, R18 ;  /* 0x00000012000b7308 */ /* 0x0003620000000800 */
[----:B--2---:R-:W-:Y:S01]  /*4ea0*/  IMAD.MOV.U32 R12, RZ, RZ, R153 ;  /* 0x000000ffff0c7224 */ /* 0x004fe200078e0099 */
[----:B---3--:R-:W-:Y:S01]  /*4eb0*/  F2FP.PACK_AB R129, R7, R8 ;  /* 0x000000080781723e */ /* 0x008fe200000000ff */
[----:B------:R-:W-:Y:S01]  /*4ec0*/  FADD.FTZ R0, R125, R0 ;  /* 0x000000007d007221 */ /* 0x000fe20000010000 */
[----:B----4-:R-:W-:-:S04]  /*4ed0*/  MOV R16, R154 ;  /* 0x0000009a00107202 */ /* 0x010fc80000000f00 */
[----:B------:R2:W-:Y:S01]  /*4ee0*/  MUFU.EX2 R10, R17 ;  /* 0x00000011000a7308 */ /* 0x0005e20000000800 */
[----:B------:R-:W3:Y:S01]  /*4ef0*/  LDSM.16.MT88.4 R152, [R250+0x1900] ;  /* 0x00190000fa98783b */ /* 0x000ee20000004200 */
[----:B-1----:R-:W-:-:S06]  /*4f00*/  IMAD.MOV.U32 R18, RZ, RZ, R130 ;  /* 0x000000ffff127224 */ /* 0x002fcc00078e0082 */
[----:B------:R1:W4:Y:S01]  /*4f10*/  MUFU.EX2 R9, R15 ;  /* 0x0000000f00097308 */ /* 0x0003220000000800 */
[----:B------:R-:W-:-:S04]  /*4f20*/  FADD.FTZ R0, R18, R0 ;  /* 0x0000000012007221 */ /* 0x000fc80000010000 */
[----:B------:R-:W-:-:S03]  /*4f30*/  FADD.FTZ R0, R21, R0 ;  /* 0x0000000015007221 */ /* 0x000fc60000010000 */
[----:B------:R-:W4:Y:S01]  /*4f40*/  MUFU.EX2 R5, R19 ;  /* 0x0000001300057308 */ /* 0x000f220000000800 */
[----:B--2---:R-:W-:Y:S02]  /*4f50*/  IMAD.MOV.U32 R17, RZ, RZ, R131 ;  /* 0x000000ffff117224 */ /* 0x004fe400078e0083 */
[----:B------:R-:W-:Y:S02]  /*4f60*/  FADD.FTZ R0, R22, R0 ;  /* 0x0000000016007221 */ /* 0x000fe40000010000 */
[----:B------:R-:W-:Y:S01]  /*4f70*/  FADD.FTZ R2, R17, R2 ;  /* 0x0000000211027221 */ /* 0x000fe20000010000 */
[----:B-1----:R-:W-:-:S03]  /*4f80*/  MOV R15, R96 ;  /* 0x00000060000f7202 */ /* 0x002fc60000000f00 */
[----:B------:R-:W-:Y:S01]  /*4f90*/  FADD.FTZ R2, R124, R2 ;  /* 0x000000027c027221 */ /* 0x000fe20000010000 */
[----:B------:R-:W-:Y:S02]  /*4fa0*/  MOV R96, R128 ;  /* 0x0000008000607202 */ /* 0x000fe40000000f00 */
[----:B-----5:R-:W-:Y:S01]  /*4fb0*/  F2FP.PACK_AB R128, R11, R20 ;  /* 0x000000140b80723e */ /* 0x020fe200000000ff */
[----:B------:R-:W-:Y:S01]  /*4fc0*/  FADD.FTZ R2, R134, R2 ;  /* 0x0000000286027221 */ /* 0x000fe20000010000 */
[----:B----4-:R-:W-:Y:S02]  /*4fd0*/  F2FP.PACK_AB R130, R9, R10 ;  /* 0x0000000a0982723e */ /* 0x010fe400000000ff */
[----:B------:R-:W-:Y:S01]  /*4fe0*/  F2FP.PACK_AB R131, R5, R6 ;  /* 0x000000060583723e */ /* 0x000fe200000000ff */
[----:B------:R-:W-:Y:S02]  /*4ff0*/  FADD.FTZ R4, R135, R2 ;  /* 0x0000000287047221 */ /* 0x000fe40000010000 */
[----:B------:R-:W-:-:S02]  /*5000*/  FADD.FTZ R2, R23, R0 ;  /* 0x0000000017027221 */ /* 0x000fc40000010000 */
[----:B------:R-:W-:Y:S02]  /*5010*/  FADD.FTZ R0, R136, R4 ;  /* 0x0000000488007221 */ /* 0x000fe40000010000 */
[C---:B------:R-:W-:Y:S01]  /*5020*/  HMMA.16816.F32 R140, R128.reuse, R144, R140 ;  /* 0x00000090808c723c */ /* 0x040fe2000000188c */
[----:B------:R-:W-:Y:S02]  /*5030*/  FADD.FTZ R2, R133, R2 ;  /* 0x0000000285027221 */ /* 0x000fe40000010000 */
[----:B------:R-:W-:Y:S02]  /*5040*/  FADD.FTZ R20, R20, R0 ;  /* 0x0000000014147221 */ /* 0x000fe40000010000 */
[----:B------:R-:W-:Y:S02]  /*5050*/  FADD.FTZ R8, R8, R2 ;  /* 0x0000000208087221 */ /* 0x000fe40000010000 */
[----:B------:R-:W-:Y:S01]  /*5060*/  FADD.FTZ R11, R11, R20 ;  /* 0x000000140b0b7221 */ /* 0x000fe20000010000 */
[----:B---3--:R-:W-:Y:S01]  /*5070*/  HMMA.16816.F32 R148, R128, R152, R148 ;  /* 0x000000988094723c */ /* 0x008fe20000001894 */
[----:B------:R-:W-:-:S02]  /*5080*/  FADD.FTZ R7, R7, R8 ;  /* 0x0000000807077221 */ /* 0x000fc40000010000 */
[----:B------:R-:W-:Y:S02]  /*5090*/  FADD.FTZ R10, R10, R11 ;  /* 0x0000000b0a0a7221 */ /* 0x000fe40000010000 */
[----:B------:R-:W-:Y:S02]  /*50a0*/  FADD.FTZ R6, R6, R7 ;  /* 0x0000000706067221 */ /* 0x000fe40000010000 */
[----:B------:R-:W-:Y:S01]  /*50b0*/  FADD.FTZ R2, R9, R10 ;  /* 0x0000000a09027221 */ /* 0x000fe20000010000 */
[----:B------:R-:W-:Y:S01]  /*50c0*/  HMMA.16816.F32 R144, R128, R146, R28 ;  /* 0x000000928090723c */ /* 0x000fe2000000181c */
[----:B------:R-:W-:-:S05]  /*50d0*/  FADD.FTZ R0, R5, R6 ;  /* 0x0000000605007221 */ /* 0x000fca0000010000 */
[----:B------:R-:W-:Y:S01]  /*50e0*/  STL [R1+0x58], R0 ;  /* 0x0000580001007387 */ /* 0x000fe20000100800 */
[----:B------:R-:W-:Y:S01]  /*50f0*/  IMAD.MOV.U32 R28, RZ, RZ, R55 ;  /* 0x000000ffff1c7224 */ /* 0x000fe200078e0037 */
[C---:B------:R-:W-:Y:S01]  /*5100*/  HMMA.16816.F32 R152, R128.reuse, R154, R40 ;  /* 0x0000009a8098723c */ /* 0x040fe20000001828 */
[----:B------:R-:W-:Y:S01]  /*5110*/  MOV R29, R54 ;  /* 0x00000036001d7202 */ /* 0x000fe20000000f00 */
[----:B------:R-:W-:Y:S01]  /*5120*/  IMAD.MOV.U32 R30, RZ, RZ, R53 ;  /* 0x000000ffff1e7224 */ /* 0x000fe200078e0035 */
[----:B------:R-:W1:Y:S01]  /*5130*/  LDSM.16.MT88.4 R40, [R249+0x3900] ;  /* 0x00390000f928783b */ /* 0x000e620000004200 */
[----:B------:R-:W-:Y:S01]  /*5140*/  IMAD.MOV.U32 R31, RZ, RZ, R52 ;  /* 0x000000ffff1f7224 */ /* 0x000fe200078e0034 */
[----:B------:R-:W-:Y:S01]  /*5150*/  MOV R53, R65 ;  /* 0x0000004100357202 */ /* 0x000fe20000000f00 */
[----:B------:R-:W-:Y:S01]  /*5160*/  IMAD.MOV.U32 R52, RZ, RZ, R64 ;  /* 0x000000ffff347224 */ /* 0x000fe200078e0040 */
[----:B------:R-:W-:Y:S01]  /*5170*/  MOV R65, R162 ;  /* 0x000000a200417202 */ /* 0x000fe20000000f00 */
[----:B------:R-:W-:Y:S01]  /*5180*/  HMMA.16816.F32 R164, R128, R168, R164 ;  /* 0x000000a880a4723c */ /* 0x000fe200000018a4 */
[----:B------:R-:W-:Y:S01]  /*5190*/  IMAD.MOV.U32 R54, RZ, RZ, R66 ;  /* 0x000000ffff367224 */ /* 0x000fe200078e0042 */
[----:B------:R-:W-:Y:S01]  /*51a0*/  STL [R1+0x54], R2 ;  /* 0x0000540201007387 */ /* 0x000fe20000100800 */
[----:B------:R-:W-:-:S02]  /*51b0*/  IMAD.MOV.U32 R55, RZ, RZ, R67 ;  /* 0x000000ffff377224 */ /* 0x000fc400078e0043 */
[----:B------:R-:W-:Y:S02]  /*51c0*/  IMAD.MOV.U32 R64, RZ, RZ, R163 ;  /* 0x000000ffff407224 */ /* 0x000fe400078e00a3 */
[----:B------:R-:W-:Y:S01]  /*51d0*/  IMAD.MOV.U32 R66, RZ, RZ, R161 ;  /* 0x000000ffff427224 */ /* 0x000fe200078e00a1 */
[C---:B------:R-:W-:Y:S01]  /*51e0*/  HMMA.16816.F32 R168, R128.reuse, R170, R56 ;  /* 0x000000aa80a8723c */ /* 0x040fe20000001838 */
[----:B------:R-:W-:Y:S01]  /*51f0*/  IMAD.MOV.U32 R67, RZ, RZ, R160 ;  /* 0x000000ffff437224 */ /* 0x000fe200078e00a0 */
[----:B------:R-:W2:Y:S04]  /*5200*/  LDSM.16.MT88.4 R56, [R15+0x3900] ;  /* 0x003900000f38783b */ /* 0x000ea80000004200 */
[----:B------:R-:W3:Y:S02]  /*5210*/  LDSM.16.MT88.4 R160, [R15+0x1900] ;  /* 0x001900000fa0783b */ /* 0x000ee40000004200 */
[C---:B-1----:R-:W-:Y:S07]  /*5220*/  HMMA.16816.F32 R36, R128.reuse, R40, R68 ;  /* 0x000000288024723c */ /* 0x042fee0000001844 */
[----:B------:R-:W-:Y:S01]  /*5230*/  IMAD.MOV.U32 R68, RZ, RZ, R52 ;  /* 0x000000ffff447224 */ /* 0x000fe200078e0034 */
[----:B------:R-:W-:Y:S01]  /*5240*/  MOV R69, R53 ;  /* 0x0000003500457202 */ /* 0x000fe20000000f00 */
[----:B------:R-:W-:Y:S01]  /*5250*/  IMAD.MOV.U32 R70, RZ, RZ, R54 ;  /* 0x000000ffff467224 */ /* 0x000fe200078e0036 */
[C---:B------:R-:W-:Y:S01]  /*5260*/  HMMA.16816.F32 R40, R128.reuse, R42, R72 ;  /* 0x0000002a8028723c */ /* 0x040fe20000001848 */
[----:B------:R-:W-:Y:S01]  /*5270*/  IMAD.MOV.U32 R71, RZ, RZ, R55 ;  /* 0x000000ffff477224 */ /* 0x000fe200078e0037 */
[----:B------:R-:W-:Y:S06]  /*5280*/  LDSM.16.MT88.4 R72, [R249+0x5900] ;  /* 0x00590000f948783b */ /* 0x000fec0000004200 */
[C---:B--2---:R-:W-:Y:S07]  /*5290*/  HMMA.16816.F32 R52, R128.reuse, R56, R84 ;  /* 0x000000388034723c */ /* 0x044fee0000001854 */
[----:B------:R-:W-:Y:S01]  /*52a0*/  IMAD.MOV.U32 R84, RZ, RZ, R64 ;  /* 0x000000ffff547224 */ /* 0x000fe200078e0040 */
[----:B---3--:R-:W-:Y:S01]  /*52b0*/  HMMA.16816.F32 R156, R128, R160, R156 ;  /* 0x000000a0809c723c */ /* 0x008fe2000000189c */
[----:B------:R-:W-:Y:S01]  /*52c0*/  MOV R85, R65 ;  /* 0x0000004100557202 */ /* 0x000fe20000000f00 */
[----:B------:R-:W-:-:S02]  /*52d0*/  IMAD.MOV.U32 R86, RZ, RZ, R66 ;  /* 0x000000ffff567224 */ /* 0x000fc400078e0042 */
[----:B------:R-:W-:Y:S02]  /*52e0*/  IMAD.MOV.U32 R87, RZ, RZ, R67 ;  /* 0x000000ffff577224 */ /* 0x000fe400078e0043 */
[----:B------:R-:W1:Y:S02]  /*52f0*/  LDSM.16.MT88.4 R64, [R252+0x3900] ;  /* 0x00390000fc40783b */ /* 0x000e640000004200 */
[C---:B------:R-:W-:Y:S02]  /*5300*/  HMMA.16816.F32 R160, R128.reuse, R162, R48 ;  /* 0x000000a280a0723c */ /* 0x040fe40000001830 */
[----:B------:R-:W2:Y:S06]  /*5310*/  LDSM.16.MT88.4 R48, [R250+0x3900] ;  /* 0x00390000fa30783b */ /* 0x000eac0000004200 */
[C---:B------:R-:W-:Y:S01]  /*5320*/  HMMA.16816.F32 R56, R128.reuse, R58, R88 ;  /* 0x0000003a8038723c */ /* 0x040fe20000001858 */
[----:B------:R-:W3:Y:S07]  /*5330*/  LDSM.16.MT88.4 R88, [R15+0x5900] ;  /* 0x005900000f58783b */ /* 0x000eee0000004200 */
[C---:B-1----:R-:W-:Y:S08]  /*5340*/  HMMA.16816.F32 R60, R128.reuse, R64, R60 ;  /* 0x00000040803c723c */ /* 0x042ff0000000183c */
[C---:B--2---:R-:W-:Y:S08]  /*5350*/  HMMA.16816.F32 R44, R128.reuse, R48, R76 ;  /* 0x00000030802c723c */ /* 0x044ff0000000184c */
[C---:B------:R-:W-:Y:S08]  /*5360*/  HMMA.16816.F32 R64, R128.reuse, R66, R68 ;  /* 0x000000428040723c */ /* 0x040ff00000001844 */
[C---:B------:R-:W-:Y:S01]  /*5370*/  HMMA.16816.F32 R48, R128.reuse, R50, R80 ;  /* 0x000000328030723c */ /* 0x040fe20000001850 */
[----:B------:R-:W1:Y:S07]  /*5380*/  LDSM.16.MT88.4 R80, [R250+0x5900] ;  /* 0x00590000fa50783b */ /* 0x000e6e0000004200 */
[C---:B------:R-:W-:Y:S07]  /*5390*/  HMMA.16816.F32 R68, R128.reuse, R72, R188 ;  /* 0x000000488044723c */ /* 0x040fee00000018bc */
[----:B------:R-:W-:Y:S01]  /*53a0*/  IMAD.MOV.U32 R188, RZ, RZ, R14 ;  /* 0x000000ffffbc7224 */ /* 0x000fe200078e000e */
[----:B------:R-:W-:Y:S01]  /*53b0*/  HMMA.16816.F32 R72, R128, R74, R92 ;  /* 0x0000004a8048723c */ /* 0x000fe2000000185c */
[----:B------:R-:W-:Y:S01]  /*53c0*/  IMAD.MOV.U32 R190, RZ, RZ, R12 ;  /* 0x000000ffffbe7224 */ /* 0x000fe200078e000c */
[----:B------:R-:W-:Y:S01]  /*53d0*/  MOV R189, R16 ;  /* 0x0000001000bd7202 */ /* 0x000fe20000000f00 */
[----:B------:R-:W-:-:S04]  /*53e0*/  IMAD.MOV.U32 R191, RZ, RZ, R13 ;  /* 0x000000ffffbf7224 */ /* 0x000fc800078e000d */
[----:B------:R-:W-:Y:S01]  /*53f0*/  IMAD.MOV.U32 R92, RZ, RZ, R96 ;  /* 0x000000ffff5c7224 */ /* 0x000fe200078e0060 */
[----:B------:R-:W-:Y:S01]  /*5400*/  MOV R93, R97 ;  /* 0x00000061005d7202 */ /* 0x000fe20000000f00 */
[----:B------:R-:W-:Y:S01]  /*5410*/  IMAD.MOV.U32 R94, RZ, RZ, R98 ;  /* 0x000000ffff5e7224 */ /* 0x000fe200078e0062 */
[C---:B---3--:R-:W-:Y:S01]  /*5420*/  HMMA.16816.F32 R84, R128.reuse, R88, R84 ;  /* 0x000000588054723c */ /* 0x048fe20000001854 */
[----:B------:R-:W-:Y:S02]  /*5430*/  IMAD.MOV.U32 R95, RZ, RZ, R99 ;  /* 0x000000ffff5f7224 */ /* 0x000fe400078e0063 */
[----:B------:R-:W2:Y:S05]  /*5440*/  LDSM.16.MT88.4 R96, [R252+0x5900] ;  /* 0x00590000fc60783b */ /* 0x000eaa0000004200 */
[C---:B------:R-:W-:Y:S08]  /*5450*/  HMMA.16816.F32 R88, R128.reuse, R90, R92 ;  /* 0x0000005a8058723c */ /* 0x040ff0000000185c */
[C---:B-1----:R-:W-:Y:S01]  /*5460*/  HMMA.16816.F32 R76, R128.reuse, R80, R104 ;  /* 0x00000050804c723c */ /* 0x042fe20000001868 */
[----:B------:R-:W1:Y:S07]  /*5470*/  LDSM.16.MT88.4 R104, [R249+0x7900] ;  /* 0x00790000f968783b */ /* 0x000e6e0000004200 */
[C---:B------:R-:W-:Y:S01]  /*5480*/  HMMA.16816.F32 R80, R128.reuse, R82, R112 ;  /* 0x000000528050723c */ /* 0x040fe20000001870 */
[----:B------:R-:W3:Y:S07]  /*5490*/  LDSM.16.MT88.4 R112, [R250+0x7900] ;  /* 0x00790000fa70783b */ /* 0x000eee0000004200 */
[C---:B--2---:R-:W-:Y:S01]  /*54a0*/  HMMA.16816.F32 R92, R128.reuse, R96, R120 ;  /* 0x00000060805c723c */ /* 0x044fe20000001878 */
[----:B------:R-:W2:Y:S04]  /*54b0*/  LDSM.16.MT88.4 R120, [R15+0x7900] ;  /* 0x007900000f78783b */ /* 0x000ea80000004200 */
[----:B------:R-:W4:Y:S03]  /*54c0*/  LDSM.16.MT88.4 R12, [R252+0x7900] ;  /* 0x00790000fc0c783b */ /* 0x000f260000004200 */
[C---:B------:R-:W-:Y:S08]  /*54d0*/  HMMA.16816.F32 R96, R128.reuse, R98, R116 ;  /* 0x000000628060723c */ /* 0x040ff00000001874 */
[C---:B-1----:R-:W-:Y:S08]  /*54e0*/  HMMA.16816.F32 R100, R128.reuse, R104, R100 ;  /* 0x000000688064723c */ /* 0x042ff00000001864 */
[C---:B------:R-:W-:Y:S08]  /*54f0*/  HMMA.16816.F32 R104, R128.reuse, R106, R108 ;  /* 0x0000006a8068723c */ /* 0x040ff0000000186c */
[C---:B---3--:R-:W-:Y:S08]  /*5500*/  HMMA.16816.F32 R108, R128.reuse, R112, R188 ;  /* 0x00000070806c723c */ /* 0x048ff000000018bc */
[C---:B------:R-:W-:Y:S08]  /*5510*/  HMMA.16816.F32 R112, R128.reuse, R114, R28 ;  /* 0x000000728070723c */ /* 0x040ff0000000181c */
[C---:B--2---:R-:W-:Y:S08]  /*5520*/  HMMA.16816.F32 R116, R128.reuse, R120, R184 ;  /* 0x000000788074723c */ /* 0x044ff000000018b8 */
[C---:B------:R-:W-:Y:S08]  /*5530*/  HMMA.16816.F32 R120, R128.reuse, R122, R180 ;  /* 0x0000007a8078723c */ /* 0x040ff000000018b4 */
[C---:B----4-:R-:W-:Y:S08]  /*5540*/  HMMA.16816.F32 R124, R128.reuse, R12, R32 ;  /* 0x0000000c807c723c */ /* 0x050ff00000001820 */
[----:B------:R-:W-:Y:S01]  /*5550*/  HMMA.16816.F32 R128, R128, R14, R24 ;  /* 0x0000000e8080723c */ /* 0x000fe20000001818 */
[----:B------:R-:W-:Y:S07]  /*5560*/  @!P0 BRA `(.L_x_23) ;  /* 0x0000409000008947 */ /* 0x000fee0003800000 */
[----:B------:R-:W2:Y:S04]  /*5570*/  LDL R18, [R1+0x8] ;  /* 0x0000080001127983 */ /* 0x000ea80000100800 */
[----:B------:R-:W3:Y:S04]  /*5580*/  LDL.64 R16, [R1+0x90] ;  /* 0x0000900001107983 */ /* 0x000ee80000100a00 */
[----:B------:R-:W4:Y:S04]  /*5590*/  LDL.LU R19, [R1+0x50] ;  /* 0x0000500001137983 */ /* 0x000f280000300800 */
[----:B------:R-:W5:Y:S04]  /*55a0*/  LDL.64 R30, [R1+0x98] ;  /* 0x00009800011e7983 */ /* 0x000f680000100a00 */
[----:B------:R-:W3:Y:S04]  /*55b0*/  LDL R137, [R1+0x8c] ;  /* 0x00008c0001897983 */ /* 0x000ee80000100800 */
[----:B------:R-:W3:Y:S01]  /*55c0*/  LDL.64 R138, [R1+0xa0] ;  /* 0x0000a000018a7983 */ /* 0x000ee20000100a00 */
[----:B------:R-:W-:-:S02]  /*55d0*/  IMAD.MOV.U32 R134, RZ, RZ, R3 ;  /* 0x000000ffff867224 */ /* 0x000fc400078e0003 */
[----:B------:R-:W-:Y:S01]  /*55e0*/  IMAD.MOV.U32 R133, RZ, RZ, R132 ;  /* 0x000000ffff857224 */ /* 0x000fe200078e0084 */
[C---:B--2---:R-:W-:Y:S02]  /*55f0*/  IADD3 R3, R18.reuse, 0x800, RZ ;  /* 0x0000080012037810 */ /* 0x044fe40007ffe0ff */
[----:B------:R-:W-:Y:S02]  /*5600*/  IADD3 R2, R18, 0x1000, RZ ;  /* 0x0000100012027810 */ /* 0x000fe40007ffe0ff */
[----:B----4-:R-:W-:-:S05]  /*5610*/  LEA.HI.SX32 R0, R19, 0xfffffffe, 0x1a ;  /* 0xfffffffe13007811 */ /* 0x010fca00078fd2ff */
[----:B------:R1:W-:Y:S04]  /*5620*/  STL [R1+0x4c], R0 ;  /* 0x00004c0001007387 */ /* 0x0003e80000100800 */
[----:B------:R2:W-:Y:S04]  /*5630*/  STL [R1+0x44], R3 ;  /* 0x0000440301007387 */ /* 0x0005e80000100800 */
[----:B------:R4:W-:Y:S01]  /*5640*/  STL [R1+0x40], R2 ;  /* 0x0000400201007387 */ /* 0x0009e20000100800 */
[C---:B-1----:R-:W-:Y:S02]  /*5650*/  IADD3 R0, R18.reuse, 0x1800, RZ ;  /* 0x0000180012007810 */ /* 0x042fe40007ffe0ff */
[----:B--2---:R-:W-:-:S03]  /*5660*/  IADD3 R3, R18, 0x2000, RZ ;  /* 0x0000200012037810 */ /* 0x004fc60007ffe0ff */
[----:B------:R1:W-:Y:S01]  /*5670*/  STL [R1+0x3c], R0 ;  /* 0x00003c0001007387 */ /* 0x0003e20000100800 */
[----:B----4-:R-:W-:-:S03]  /*5680*/  IADD3 R2, R18, 0x2800, RZ ;  /* 0x0000280012027810 */ /* 0x010fc60007ffe0ff */
        /* <DEDUP_REMOVED lines=14> */
[----:B-----5:R-:W-:Y:S02]  /*5770*/  IADD3 R0, P2, R30, 0x40, RZ ;  /* 0x000000401e007810 */ /* 0x020fe40007f5e0ff */
[----:B-1----:R-:W-:-:S03]  /*5780*/  IADD3 R3, R18, 0x6000, RZ ;  /* 0x0000600012037810 */ /* 0x002fc60007ffe0ff */
[----:B------:R1:W-:Y:S01]  /*5790*/  STL [R1+0x88], R0 ;  /* 0x0000880001007387 */ /* 0x0003e20000100800 */
[----:B--2---:R-:W-:-:S03]  /*57a0*/  IADD3 R2, P1, R30, 0x80, RZ ;  /* 0x000000801e027810 */ /* 0x004fc60007f3e0ff */
[----:B------:R3:W-:Y:S04]  /*57b0*/  STL [R1+0x18], R3 ;  /* 0x0000180301007387 */ /* 0x0007e80000100800 */
[----:B------:R2:W-:Y:S01]  /*57c0*/  STL [R1+0x80], R2 ;  /* 0x0000800201007387 */ /* 0x0005e20000100800 */
[----:B-1----:R-:W-:Y:S01]  /*57d0*/  IADD3 R0, P0, R30, 0xc0, RZ ;  /* 0x000000c01e007810 */ /* 0x002fe20007f1e0ff */
[----:B---3--:R-:W-:-:S04]  /*57e0*/  IMAD.X R3, RZ, RZ, R137, P2 ;  /* 0x000000ffff037224 */ /* 0x008fc800010e0689 */
[----:B------:R1:W-:Y:S01]  /*57f0*/  STL [R1+0x78], R0 ;  /* 0x0000780001007387 */ /* 0x0003e20000100800 */
[----:B--2---:R-:W-:-:S03]  /*5800*/  IADD3 R2, P2, R138, 0x40, RZ ;  /* 0x000000408a027810 */ /* 0x004fc60007f5e0ff */
[----:B------:R2:W-:Y:S04]  /*5810*/  STL [R1+0x84], R3 ;  /* 0x0000840301007387 */ /* 0x0005e80000100800 */
[----:B------:R3:W-:Y:S01]  /*5820*/  STL [R1+0x70], R2 ;  /* 0x0000700201007387 */ /* 0x0007e20000100800 */
[----:B-1----:R-:W-:Y:S01]  /*5830*/  IMAD.X R0, RZ, RZ, R137, P1 ;  /* 0x000000ffff007224 */ /* 0x002fe200008e0689 */
[----:B--2---:R-:W-:-:S04]  /*5840*/  IADD3 R3, P1, R138, 0x80, RZ ;  /* 0x000000808a037810 */ /* 0x004fc80007f3e0ff */
[----:B------:R1:W-:Y:S01]  /*5850*/  STL [R1+0x7c], R0 ;  /* 0x00007c0001007387 */ /* 0x0003e20000100800 */
[----:B---3--:R-:W-:-:S03]  /*5860*/  IMAD.X R2, RZ, RZ, R137, P0 ;  /* 0x000000ffff027224 */ /* 0x008fc600000e0689 */
[----:B------:R2:W-:Y:S04]  /*5870*/  STL [R1+0x68], R3 ;  /* 0x0000680301007387 */ /* 0x0005e80000100800 */
[----:B------:R3:W-:Y:S01]  /*5880*/  STL [R1+0x74], R2 ;  /* 0x0000740201007387 */ /* 0x0007e20000100800 */
[----:B-1----:R-:W-:Y:S02]  /*5890*/  IADD3 R0, P0, R138, 0xc0, RZ ;  /* 0x000000c08a007810 */ /* 0x002fe40007f1e0ff */
[----:B--2---:R-:W-:-:S03]  /*58a0*/  IADD3 R3, R18, 0x6800, RZ ;  /* 0x0000680012037810 */ /* 0x004fc60007ffe0ff */
[----:B------:R1:W-:Y:S01]  /*58b0*/  STL [R1+0x60], R0 ;  /* 0x0000600001007387 */ /* 0x0003e20000100800 */
[----:B---3--:R-:W-:-:S03]  /*58c0*/  IADD3 R2, R18, 0x7000, RZ ;  /* 0x0000700012027810 */ /* 0x008fc60007ffe0ff */
[----:B------:R2:W-:Y:S04]  /*58d0*/  STL [R1+0x14], R3 ;  /* 0x0000140301007387 */ /* 0x0005e80000100800 */
[----:B------:R3:W-:Y:S01]  /*58e0*/  STL [R1+0x10], R2 ;  /* 0x0000100201007387 */ /* 0x0007e20000100800 */
[----:B-1----:R-:W-:Y:S01]  /*58f0*/  IADD3 R0, R18, 0x7800, RZ ;  /* 0x0000780012007810 */ /* 0x002fe20007ffe0ff */
[----:B--2---:R-:W-:-:S04]  /*5900*/  IMAD.X R3, RZ, RZ, R17, P2 ;  /* 0x000000ffff037224 */ /* 0x004fc800010e0611 */
[----:B------:R1:W-:Y:S01]  /*5910*/  STL [R1+0xc], R0 ;  /* 0x00000c0001007387 */ /* 0x0003e20000100800 */
[----:B---3--:R-:W-:-:S03]  /*5920*/  IMAD.X R2, RZ, RZ, R17, P1 ;  /* 0x000000ffff027224 */ /* 0x008fc600008e0611 */
[----:B------:R2:W-:Y:S01]  /*5930*/  STL [R1+0x6c], R3 ;  /* 0x00006c0301007387 */ /* 0x0005e20000100800 */
[----:B-1----:R-:W-:-:S05]  /*5940*/  IMAD.X R0, RZ, RZ, R17, P0 ;  /* 0x000000ffff007224 */ /* 0x002fca00000e0611 */
[----:B------:R2:W-:Y:S04]  /*5950*/  STL [R1+0x5c], R0 ;  /* 0x00005c0001007387 */ /* 0x0005e80000100800 */
[----:B------:R2:W-:Y:S02]  /*5960*/  STL [R1+0x64], R2 ;  /* 0x0000640201007387 */ /* 0x0005e40000100800 */
.L_x_24:
[----:B------:R-:W3:Y:S01]  /*5970*/  LDL.64 R12, [R1+0x98] ;  /* 0x00009800010c7983 */ /* 0x000ee20000100a00 */
[----:B------:R-:W-:Y:S01]  /*5980*/  MOV R7, c[0x0][0x208] ;  /* 0x0000820000077a02 */ /* 0x000fe20000000f00 */
[----:B------:R-:W-:Y:S04]  /*5990*/  DEPBAR.LE SB0, 0x0 ;  /* 0x000080000000791a */ /* 0x000fe80000000000 */
[----:B------:R-:W4:Y:S01]  /*59a0*/  LDL R132, [R1+0x88] ;  /* 0x0000880001847983 */ /* 0x000f220000100800 */
[----:B------:R-:W-:Y:S04]  /*59b0*/  MOV R14, c[0x0][0x20c] ;  /* 0x00008300000e7a02 */ /* 0x000fe80000000f00 */
[----:B--2---:R-:W2:Y:S05]  /*59c0*/  LDL R28, [R1+0x8c] ;  /* 0x00008c00011c7983 */ /* 0x004eaa0000100800 */
        /* <DEDUP_REMOVED lines=21> */
[----:B---3--:R-:W-:Y:S01]  /*5b20*/  IADD3 R3, P0, R2, R12, RZ ;  /* 0x0000000c02037210 */ /* 0x008fe20007f1e0ff */
[----:B------:R-:W-:Y:S03]  /*5b30*/  LDSM.16.M88.4 R136, [R136] ;  /* 0x000000008888783b */ /* 0x000fe60000000200 */
        /* <DEDUP_REMOVED lines=940> */
.L_x_23:
[----:B------:R-:W3:Y:S04]  /*9600*/  LDL.LU R5, [R1+0x54] ;  /* 0x0000540001057983 */ /* 0x000ee80000300800 */
[----:B--2---:R-:W2:Y:S01]  /*9610*/  LDL.LU R2, [R1+0x58] ;  /* 0x0000580001027983 */ /* 0x004ea20000300800 */
[----:B------:R-:W-:-:S03]  /*9620*/  PLOP3.LUT P2, PT, PT, PT, PT, 0x8, 0x0 ;  /* 0x000000000000781c */ /* 0x000fc60003f4e170 */
[----:B---3--:R-:W1:Y:S04]  /*9630*/  SHFL.BFLY PT, R0, R5, 0x2, 0x1f ;  /* 0x0c401f0005007f89 */ /* 0x008e6800000e0000 */
[----:B--2---:R-:W2:Y:S01]  /*9640*/  SHFL.BFLY PT, R4, R2, 0x2, 0x1f ;  /* 0x0c401f0002047f89 */ /* 0x004ea200000e0000 */
[----:B-1----:R-:W-:Y:S02]  /*9650*/  FADD.FTZ R0, R0, R5 ;  /* 0x0000000500007221 */ /* 0x002fe40000010000 */
[----:B--2---:R-:W-:-:S03]  /*9660*/  FADD.FTZ R4, R4, R2 ;  /* 0x0000000204047221 */ /* 0x004fc60000010000 */
[----:B------:R-:W1:Y:S01]  /*9670*/  SHFL.BFLY PT, R6, R0, 0x1, 0x1f ;  /* 0x0c201f0000067f89 */ /* 0x000e6200000e0000 */
[----:B------:R-:W-:-:S03]  /*9680*/  MOV R2, RZ ;  /* 0x000000ff00027202 */ /* 0x000fc60000000f00 */
[----:B------:R-:W2:Y:S01]  /*9690*/  SHFL.BFLY PT, R5, R4, 0x1, 0x1f ;  /* 0x0c201f0004057f89 */ /* 0x000ea200000e0000 */
[----:B-1----:R-:W-:Y:S01]  /*96a0*/  FADD.FTZ R6, R0, R6 ;  /* 0x0000000600067221 */ /* 0x002fe20000010000 */
[----:B------:R-:W-:Y:S01]  /*96b0*/  MOV R0, RZ ;  /* 0x000000ff00007202 */ /* 0x000fe20000000f00 */
[----:B--2---:R-:W-:-:S03]  /*96c0*/  FADD.FTZ R4, R5, R4 ;  /* 0x0000000405047221 */ /* 0x004fc60000010000 */
[----:B------:R-:W-:Y:S02]  /*96d0*/  FSETP.NE.FTZ.AND P1, PT, R6, RZ, PT ;  /* 0x000000ff0600720b */ /* 0x000fe40003f35000 */
[----:B------:R-:W-:-:S11]  /*96e0*/  FSETP.NE.FTZ.AND P0, PT, R4, RZ, PT ;  /* 0x000000ff0400720b */ /* 0x000fd60003f15000 */
[----:B------:R-:W1:Y:S08]  /*96f0*/  @P1 MUFU.RCP R2, R6 ;  /* 0x0000000600021308 */ /* 0x000e700000001000 */
[----:B------:R-:W2:Y:S08]  /*9700*/  @P1 MUFU.LG2 R6, R6 ;  /* 0x0000000600061308 */ /* 0x000eb00000000c00 */
[----:B------:R-:W3:Y:S01]  /*9710*/  @P0 MUFU.LG2 R7, R4 ;  /* 0x0000000400070308 */ /* 0x000ee20000000c00 */
[----:B-1----:R-:W-:-:S02]  /*9720*/  FMUL.FTZ R16, R2, R36 ;  /* 0x0000002402107220 */ /* 0x002fc40000410000 */
[C---:B------:R-:W-:Y:S02]  /*9730*/  FMUL.FTZ R18, R2.reuse, R40 ;  /* 0x0000002802127220 */ /* 0x040fe40000410000 */
[C---:B------:R-:W-:Y:S02]  /*9740*/  FMUL.FTZ R140, R2.reuse, R140 ;  /* 0x0000008c028c7220 */ /* 0x040fe40000410000 */
[C---:B------:R-:W-:Y:S01]  /*9750*/  FMUL.FTZ R8, R2.reuse, R141 ;  /* 0x0000008d02087220 */ /* 0x040fe20000410000 */
[----:B------:R1:W4:Y:S01]  /*9760*/  @P0 MUFU.RCP R0, R4 ;  /* 0x0000000400000308 */ /* 0x0003220000001000 */
[C---:B------:R-:W-:Y:S02]  /*9770*/  FMUL.FTZ R144, R2.reuse, R144 ;  /* 0x0000009002907220 */ /* 0x040fe40000410000 */
[C---:B------:R-:W-:Y:S02]  /*9780*/  FMUL.FTZ R145, R2.reuse, R145 ;  /* 0x0000009102917220 */ /* 0x040fe40000410000 */
[----:B------:R-:W-:-:S02]  /*9790*/  FMUL.FTZ R148, R2, R148 ;  /* 0x0000009402947220 */ /* 0x000fc40000410000 */
[C---:B------:R-:W-:Y:S02]  /*97a0*/  FMUL.FTZ R149, R2.reuse, R149 ;  /* 0x0000009502957220 */ /* 0x040fe40000410000 */
[C---:B------:R-:W-:Y:S02]  /*97b0*/  FMUL.FTZ R152, R2.reuse, R152 ;  /* 0x0000009802987220 */ /* 0x040fe40000410000 */
[C---:B------:R-:W-:Y:S02]  /*97c0*/  FMUL.FTZ R153, R2.reuse, R153 ;  /* 0x0000009902997220 */ /* 0x040fe40000410000 */
[C---:B------:R-:W-:Y:S02]  /*97d0*/  FMUL.FTZ R156, R2.reuse, R156 ;  /* 0x0000009c029c7220 */ /* 0x040fe40000410000 */
[C---:B------:R-:W-:Y:S01]  /*97e0*/  FMUL.FTZ R157, R2.reuse, R157 ;  /* 0x0000009d029d7220 */ /* 0x040fe20000410000 */
[----:B-1----:R-:W-:Y:S01]  /*97f0*/  @P1 MOV R4, 0x3f317218 ;  /* 0x3f31721800041802 */ /* 0x002fe20000000f00 */
        /* <DEDUP_REMOVED lines=14> */
[C---:B------:R-:W-:Y:S01]  /*98e0*/  FMUL.FTZ R26, R2.reuse, R56 ;  /* 0x00000038021a7220 */ /* 0x040fe20000410000 */
[----:B------:R-:W-:Y:S01]  /*98f0*/  MOV R56, 0xff800000 ;  /* 0xff80000000387802 */ /* 0x000fe20000000f00 */
[C---:B------:R-:W-:Y:S01]  /*9900*/  FMUL.FTZ R36, R2.reuse, R57 ;  /* 0x0000003902247220 */ /* 0x040fe20000410000 */
[----:B------:R-:W-:Y:S01]  /*9910*/  MOV R57, 0xff800000 ;  /* 0xff80000000397802 */ /* 0x000fe20000000f00 */
        /* <DEDUP_REMOVED lines=36> */
[----:B------:R-:W-:Y:S01]  /*9b60*/  @P0 MOV R2, 0x3f317218 ;  /* 0x3f31721800020802 */ /* 0x000fe20000000f00 */
[----:B------:R-:W-:Y:S02]  /*9b70*/  @P1 FMUL.FTZ R5, R4, c[0x0][0x2d0] ;  /* 0x0000b40004051a20 */ /* 0x000fe40000410000 */
[----:B--2---:R-:W-:Y:S02]  /*9b80*/  @P1 FMUL.FTZ R6, R6, 0.69314718246459960938 ;  /* 0x3f31721806061820 */ /* 0x004fe40000410000 */
[----:B---3--:R-:W-:-:S02]  /*9b90*/  @P0 FMUL.FTZ R4, R7, 0.69314718246459960938 ;  /* 0x3f31721807040820 */ /* 0x008fc40000410000 */
[----:B------:R-:W-:Y:S02]  /*9ba0*/  @P0 FMUL.FTZ R2, R2, c[0x0][0x2d0] ;  /* 0x0000b40002020a20 */ /* 0x000fe40000410000 */
[C---:B----4-:R-:W-:Y:S02]  /*9bb0*/  FMUL.FTZ R142, R0.reuse, R142 ;  /* 0x0000008e008e7220 */ /* 0x050fe40000410000 */
        /* <DEDUP_REMOVED lines=62> */
[----:B------:R-:W-:Y:S02]  /*9fa0*/  FMUL.FTZ R131, R0, R131 ;  /* 0x0000008300837220 */ /* 0x000fe40000410000 */
[----:B------:R-:W-:-:S02]  /*9fb0*/  @P1 FFMA.FTZ R56, R5, R132, R6 ;  /* 0x0000008405381223 */ /* 0x000fc40000010006 */
[----:B------:R-:W-:Y:S02]  /*9fc0*/  @P0 FFMA.FTZ R57, R2, R3, R4 ;  /* 0x0000000302390223 */ /* 0x000fe40000010004 */
.L_x_22:
[----:B-1----:R-:W-:Y:S05]  /*9fd0*/  @P2 BRA `(.L_x_25) ;  /* 0x00001ab000002947 */ /* 0x002fea0003800000 */
[----:B------:R-:W2:Y:S01]  /*9fe0*/  LDL R65, [R1+0xa8] ;  /* 0x0000a80001417983 */ /* 0x000ea20000100800 */
[----:B------:R-:W-:Y:S02]  /*9ff0*/  F2FP.PACK_AB R50, R51, R50 ;  /* 0x000000323332723e */ /* 0x000fe400000000ff */
[----:B------:R-:W-:Y:S01]  /*a000*/  F2FP.PACK_AB R46, R47, R46 ;  /* 0x0000002e2f2e723e */ /* 0x000fe200000000ff */
[----:B------:R-:W1:Y:S01]  /*a010*/  S2R R61, SR_TID.X ;  /* 0x00000000003d7919 */ /* 0x000e620000002100 */
[----:B------:R-:W-:Y:S02]  /*a020*/  F2FP.PACK_AB R36, R36, R26 ;  /* 0x0000001a2424723e */ /* 0x000fe400000000ff */
[----:B------:R-:W-:Y:S02]  /*a030*/  F2FP.PACK_AB R42, R43, R42 ;  /* 0x0000002a2b2a723e */ /* 0x000fe400000000ff */
[----:B------:R-:W-:Y:S02]  /*a040*/  F2FP.PACK_AB R8, R8, R140 ;  /* 0x0000008c0808723e */ /* 0x000fe400000000ff */
[----:B------:R-:W-:-:S02]  /*a050*/  F2FP.PACK_AB R5, R143, R142 ;  /* 0x0000008e8f05723e */ /* 0x000fc400000000ff */
[----:B------:R-:W-:Y:S02]  /*a060*/  F2FP.PACK_AB R6, R145, R144 ;  /* 0x000000909106723e */ /* 0x000fe400000000ff */
[----:B------:R-:W-:Y:S02]  /*a070*/  F2FP.PACK_AB R146, R147, R146 ;  /* 0x000000929392723e */ /* 0x000fe400000000ff */
[----:B------:R-:W-:Y:S02]  /*a080*/  F2FP.PACK_AB R53, R149, R148 ;  /* 0x000000949535723e */ /* 0x000fe400000000ff */
[----:B------:R-:W-:Y:S02]  /*a090*/  F2FP.PACK_AB R150, R151, R150 ;  /* 0x000000969796723e */ /* 0x000fe400000000ff */
[----:B------:R-:W-:Y:S02]  /*a0a0*/  F2FP.PACK_AB R7, R153, R152 ;  /* 0x000000989907723e */ /* 0x000fe400000000ff */
[----:B------:R-:W-:-:S02]  /*a0b0*/  F2FP.PACK_AB R154, R155, R154 ;  /* 0x0000009a9b9a723e */ /* 0x000fc400000000ff */
[----:B------:R-:W-:Y:S02]  /*a0c0*/  F2FP.PACK_AB R52, R157, R156 ;  /* 0x0000009c9d34723e */ /* 0x000fe400000000ff */
[----:B------:R-:W-:Y:S02]  /*a0d0*/  F2FP.PACK_AB R158, R159, R158 ;  /* 0x0000009e9f9e723e */ /* 0x000fe400000000ff */
[----:B-1----:R-:W-:Y:S02]  /*a0e0*/  SHF.R.S32.HI R51, RZ, 0x1f, R61 ;  /* 0x0000001fff337819 */ /* 0x002fe4000001143d */
[----:B------:R-:W-:Y:S02]  /*a0f0*/  F2FP.PACK_AB R49, R161, R160 ;  /* 0x000000a0a131723e */ /* 0x000fe400000000ff */
[CC--:B------:R-:W-:Y:S02]  /*a100*/  LEA.HI R2, R51.reuse, R61.reuse, RZ, 0x2 ;  /* 0x0000003d33027211 */ /* 0x0c0fe400078f10ff */
[----:B------:R-:W-:-:S02]  /*a110*/  LEA.HI R47, R51, R61, RZ, 0x5 ;  /* 0x0000003d332f7211 */ /* 0x000fc400078f28ff */
[--C-:B------:R-:W-:Y:S02]  /*a120*/  SHF.R.S32.HI R4, RZ, 0x2, R2.reuse ;  /* 0x00000002ff047819 */ /* 0x100fe40000011402 */
[----:B------:R-:W-:Y:S02]  /*a130*/  SHF.R.S32.HI R0, RZ, 0x1f, R2 ;  /* 0x0000001fff007819 */ /* 0x000fe40000011402 */
[----:B------:R-:W-:Y:S02]  /*a140*/  SHF.R.S32.HI R43, RZ, 0x5, R47 ;  /* 0x00000005ff2b7819 */ /* 0x000fe4000001142f */
[----:B------:R-:W-:Y:S02]  /*a150*/  LEA.HI R0, R0, R4, RZ, 0x3 ;  /* 0x0000000400007211 */ /* 0x000fe400078f18ff */
[----:B------:R-:W-:Y:S02]  /*a160*/  F2FP.PACK_AB R162, R163, R162 ;  /* 0x000000a2a3a2723e */ /* 0x000fe400000000ff */
[----:B------:R-:W-:-:S02]  /*a170*/  LOP3.LUT R0, R0, 0xfffffff8, RZ, 0xc0, !PT ;  /* 0xfffffff800007812 */ /* 0x000fc400078ec0ff */
[----:B------:R-:W-:Y:S02]  /*a180*/  F2FP.PACK_AB R48, R165, R164 ;  /* 0x000000a4a530723e */ /* 0x000fe400000000ff */
[----:B------:R-:W-:Y:S01]  /*a190*/  F2FP.PACK_AB R166, R167, R166 ;  /* 0x000000a6a7a6723e */ /* 0x000fe200000000ff */
[----:B------:R-:W-:Y:S01]  /*a1a0*/  IMAD.IADD R4, R4, 0x1, -R0 ;  /* 0x0000000104047824 */ /* 0x000fe200078e0a00 */
[----:B------:R-:W-:Y:S02]  /*a1b0*/  LOP3.LUT R0, R2, 0xfffffffc, RZ, 0xc0, !PT ;  /* 0xfffffffc02007812 */ /* 0x000fe400078ec0ff */
[----:B------:R-:W-:Y:S01]  /*a1c0*/  F2FP.PACK_AB R45, R169, R168 ;  /* 0x000000a8a92d723e */ /* 0x000fe200000000ff */
[C---:B------:R-:W-:Y:S01]  /*a1d0*/  IMAD.SHL.U32 R2, R4.reuse, 0x40, RZ ;  /* 0x0000004004027824 */ /* 0x040fe200078e00ff */
[----:B------:R-:W-:Y:S01]  /*a1e0*/  LOP3.LUT R3, R4, 0x1, RZ, 0xc0, !PT ;  /* 0x0000000104037812 */ /* 0x000fe200078ec0ff */
[----:B------:R-:W-:Y:S01]  /*a1f0*/  IMAD.IADD R26, R61, 0x1, -R0 ;  /* 0x000000013d1a7824 */ /* 0x000fe200078e0a00 */
[----:B------:R-:W-:-:S02]  /*a200*/  F2FP.PACK_AB R170, R171, R170 ;  /* 0x000000aaabaa723e */ /* 0x000fc400000000ff */
[----:B------:R-:W-:Y:S01]  /*a210*/  LOP3.LUT R0, R2, 0x1c0, RZ, 0xc0, !PT ;  /* 0x000001c002007812 */ /* 0x000fe200078ec0ff */
[----:B------:R-:W-:Y:S01]  /*a220*/  IMAD R2, R43, 0x200, R26 ;  /* 0x000002002b027824 */ /* 0x000fe200078e021a */
[----:B------:R-:W-:Y:S02]  /*a230*/  ISETP.NE.U32.AND P0, PT, R3, 0x1, PT ;  /* 0x000000010300780c */ /* 0x000fe40003f05070 */
[----:B------:R-:W-:Y:S02]  /*a240*/  LEA.HI R0, R0, R0, RZ, 0x1d ;  /* 0x0000000000007211 */ /* 0x000fe400078fe8ff */
[----:B------:R-:W-:Y:S01]  /*a250*/  R2P PR, R4, 0x6 ;  /* 0x0000000604007804 */ /* 0x000fe20000000000 */
[----:B------:R-:W-:Y:S01]  /*a260*/  IMAD.MOV.U32 R4, RZ, RZ, 0x20 ;  /* 0x00000020ff047424 */ /* 0x000fe200078e00ff */
[----:B------:R-:W-:Y:S01]  /*a270*/  F2FP.PACK_AB R44, R37, R16 ;  /* 0x00000010252c723e */ /* 0x000fe200000000ff */
[----:B------:R-:W-:Y:S01]  /*a280*/  IMAD.U32 R0, R2, 0x2, R0 ;  /* 0x0000000202007824 */ /* 0x000fe200078e0000 */
[----:B------:R-:W-:-:S02]  /*a290*/  F2FP.PACK_AB R41, R39, R38 ;  /* 0x000000262729723e */ /* 0x000fc400000000ff */
[----:B------:R-:W-:Y:S01]  /*a2a0*/  SEL R4, R4, 0xffffffe0, !P1 ;  /* 0xffffffe004047807 */ /* 0x000fe20004800000 */
[----:B------:R-:W-:Y:S01]  /*a2b0*/  IMAD.SHL.U32 R0, R0, 0x2, RZ ;  /* 0x0000000200007824 */ /* 0x000fe200078e00ff */
[----:B------:R-:W-:Y:S01]  /*a2c0*/  BAR.SYNC.DEFER_BLOCKING 0x1, 0x100 ;  /* 0x0044000000007b1d */ /* 0x000fe20000010000 */
[----:B------:R-:W-:Y:S02]  /*a2d0*/  F2FP.PACK_AB R40, R40, R18 ;  /* 0x000000122828723e */ /* 0x000fe400000000ff */
[----:B------:R-:W-:Y:S02]  /*a2e0*/  F2FP.PACK_AB R39, R9, R20 ;  /* 0x000000140927723e */ /* 0x000fe400000000ff */
[C---:B------:R-:W-:Y:S02]  /*a2f0*/  IADD3 R3, R0.reuse, 0x80, RZ ;  /* 0x0000008000037810 */ /* 0x040fe40007ffe0ff */
[C---:B------:R-:W-:Y:S02]  /*a300*/  IADD3 R2, R0.reuse, 0x70, RZ ;  /* 0x0000007000027810 */ /* 0x040fe40007ffe0ff */
[----:B------:R-:W-:Y:S01]  /*a310*/  @P0 IADD3 R2, R3, 0x10, RZ ;  /* 0x0000001003020810 */ /* 0x000fe20007ffe0ff */
[----:B------:R-:W-:Y:S01]  /*a320*/  IMAD.IADD R3, R0, 0x1, R4 ;  /* 0x0000000100037824 */ /* 0x000fe200078e0204 */
[----:B------:R-:W-:-:S02]  /*a330*/  F2FP.PACK_AB R38, R12, R22 ;  /* 0x000000160c26723e */ /* 0x000fc400000000ff */
[----:B------:R-:W-:Y:S02]  /*a340*/  F2FP.PACK_AB R37, R14, R24 ;  /* 0x000000180e25723e */ /* 0x000fe400000000ff */
[----:B------:R-:W-:Y:S02]  /*a350*/  F2FP.PACK_AB R54, R55, R54 ;  /* 0x000000363736723e */ /* 0x000fe400000000ff */
[----:B------:R-:W-:Y:S02]  /*a360*/  F2FP.PACK_AB R58, R59, R58 ;  /* 0x0000003a3b3a723e */ /* 0x000fe400000000ff */
[----:B------:R-:W-:Y:S02]  /*a370*/  F2FP.PACK_AB R35, R35, R60 ;  /* 0x0000003c2323723e */ /* 0x000fe400000000ff */
[----:B------:R-:W-:Y:S02]  /*a380*/  F2FP.PACK_AB R62, R63, R62 ;  /* 0x0000003e3f3e723e */ /* 0x000fe400000000ff */
[----:B------:R-:W-:Y:S01]  /*a390*/  F2FP.PACK_AB R34, R34, R64 ;  /* 0x000000402222723e */ /* 0x000fe200000000ff */
[----:B------:R1:W-:Y:S01]  /*a3a0*/  STS [R0+0x80], R8 ;  /* 0x0000800800007388 */ /* 0x0003e20000000800 */
[----:B------:R-:W-:-:S02]  /*a3b0*/  F2FP.PACK_AB R66, R67, R66 ;  /* 0x000000424342723e */ /* 0x000fc400000000ff */
[----:B------:R-:W-:Y:S01]  /*a3c0*/  F2FP.PACK_AB R33, R33, R68 ;  /* 0x000000442121723e */ /* 0x000fe200000000ff */
[----:B------:R-:W-:Y:S01]  /*a3d0*/  STS [R0+0x480], R5 ;  /* 0x0004800500007388 */ /* 0x000fe20000000800 */
[----:B------:R-:W-:Y:S02]  /*a3e0*/  F2FP.PACK_AB R70, R71, R70 ;  /* 0x000000464746723e */ /* 0x000fe400000000ff */
[----:B------:R-:W-:Y:S01]  /*a3f0*/  F2FP.PACK_AB R32, R32, R72 ;  /* 0x000000482020723e */ /* 0x000fe200000000ff */
[----:B------:R3:W-:Y:S01]  /*a400*/  STS [R2], R6 ;  /* 0x0000000602007388 */ /* 0x0007e20000000800 */
[----:B------:R-:W-:Y:S02]  /*a410*/  F2FP.PACK_AB R74, R75, R74 ;  /* 0x0000004a4b4a723e */ /* 0x000fe400000000ff */
        /* <DEDUP_REMOVED lines=10> */
[----:B-1----:R-:W-:Y:S01]  /*a4c0*/  IMAD.MOV.U32 R8, RZ, RZ, 0x40 ;  /* 0x00000040ff087424 */ /* 0x002fe200078e00ff */
[----:B------:R-:W-:-:S02]  /*a4d0*/  F2FP.PACK_AB R90, R91, R90 ;  /* 0x0000005a5b5a723e */ /* 0x000fc400000000ff */
[----:B------:R-:W-:Y:S02]  /*a4e0*/  F2FP.PACK_AB R27, R27, R92 ;  /* 0x0000005c1b1b723e */ /* 0x000fe400000000ff */
[----:B------:R-:W-:Y:S02]  /*a4f0*/  F2FP.PACK_AB R94, R95, R94 ;  /* 0x0000005e5f5e723e */ /* 0x000fe400000000ff */
[----:B------:R-:W-:Y:S02]  /*a500*/  F2FP.PACK_AB R25, R97, R96 ;  /* 0x000000606119723e */ /* 0x000fe400000000ff */
[----:B---3--:R-:W-:Y:S01]  /*a510*/  SEL R6, R8, 0xffffffc0, !P2 ;  /* 0xffffffc008067807 */ /* 0x008fe20005000000 */
[----:B------:R-:W-:Y:S01]  /*a520*/  IMAD.IADD R8, R4, 0x1, R2 ;  /* 0x0000000104087824 */ /* 0x000fe200078e0202 */
[----:B------:R-:W-:Y:S02]  /*a530*/  F2FP.PACK_AB R99, R99, R98 ;  /* 0x000000626363723e */ /* 0x000fe400000000ff */
[----:B------:R-:W-:Y:S01]  /*a540*/  F2FP.PACK_AB R24, R101, R100 ;  /* 0x000000646518723e */ /* 0x000fe200000000ff */
[----:B------:R-:W-:Y:S01]  /*a550*/  IMAD.IADD R5, R0, 0x1, R6 ;  /* 0x0000000100057824 */ /* 0x000fe200078e0206 */
[----:B------:R1:W-:Y:S01]  /*a560*/  STS [R8], R7 ;  /* 0x0000000708007388 */ /* 0x0003e20000000800 */
[----:B------:R-:W-:Y:S01]  /*a570*/  IMAD.IADD R4, R6, 0x1, R3 ;  /* 0x0000000106047824 */ /* 0x000fe200078e0203 */
[----:B------:R-:W-:-:S02]  /*a580*/  F2FP.PACK_AB R23, R23, R102 ;  /* 0x000000661717723e */ /* 0x000fc400000000ff */
[----:B------:R-:W-:Y:S01]  /*a590*/  STS [R8+0x400], R154 ;  /* 0x0004009a08007388 */ /* 0x000fe20000000800 */
[----:B------:R-:W-:Y:S02]  /*a5a0*/  F2FP.PACK_AB R22, R105, R104 ;  /* 0x000000686916723e */ /* 0x000fe400000000ff */
[----:B------:R-:W-:Y:S01]  /*a5b0*/  F2FP.PACK_AB R21, R21, R106 ;  /* 0x0000006a1515723e */ /* 0x000fe200000000ff */
[----:B------:R-:W-:Y:S01]  /*a5c0*/  STS [R5+0x80], R52 ;  /* 0x0000803405007388 */ /* 0x000fe20000000800 */
[----:B------:R-:W-:Y:S02]  /*a5d0*/  F2FP.PACK_AB R20, R109, R108 ;  /* 0x0000006c6d14723e */ /* 0x000fe400000000ff */
[----:B------:R-:W-:Y:S01]  /*a5e0*/  F2FP.PACK_AB R19, R19, R110 ;  /* 0x0000006e1313723e */ /* 0x000fe200000000ff */
[----:B------:R-:W-:Y:S01]  /*a5f0*/  STS [R5+0x480], R158 ;  /* 0x0004809e05007388 */ /* 0x000fe20000000800 */
[----:B------:R-:W-:Y:S02]  /*a600*/  F2FP.PACK_AB R18, R113, R112 ;  /* 0x000000707112723e */ /* 0x000fe400000000ff */
[----:B------:R-:W-:-:S02]  /*a610*/  F2FP.PACK_AB R17, R17, R114 ;  /* 0x000000721111723e */ /* 0x000fc400000000ff */
[----:B------:R-:W-:Y:S02]  /*a620*/  F2FP.PACK_AB R16, R117, R116 ;  /* 0x000000747510723e */ /* 0x000fe400000000ff */
[----:B------:R-:W-:Y:S02]  /*a630*/  F2FP.PACK_AB R13, R13, R118 ;  /* 0x000000760d0d723e */ /* 0x000fe400000000ff */
[----:B------:R-:W-:Y:S02]  /*a640*/  F2FP.PACK_AB R12, R121, R120 ;  /* 0x00000078790c723e */ /* 0x000fe400000000ff */
[----:B------:R-:W-:Y:S01]  /*a650*/  F2FP.PACK_AB R11, R11, R122 ;  /* 0x0000007a0b0b723e */ /* 0x000fe200000000ff */
[----:B-1----:R-:W-:Y:S01]  /*a660*/  IMAD.IADD R7, R6, 0x1, R2 ;  /* 0x0000000106077824 */ /* 0x002fe200078e0202 */
[----:B------:R-:W-:Y:S01]  /*a670*/  F2FP.PACK_AB R9, R125, R124 ;  /* 0x0000007c7d09723e */ /* 0x000fe200000000ff */
[----:B------:R-:W-:Y:S01]  /*a680*/  IMAD.IADD R6, R8, 0x1, R6 ;  /* 0x0000000108067824 */ /* 0x000fe200078e0206 */
[----:B------:R-:W-:-:S02]  /*a690*/  F2FP.PACK_AB R15, R127, R126 ;  /* 0x0000007e7f0f723e */ /* 0x000fc400000000ff */
[----:B------:R-:W-:Y:S01]  /*a6a0*/  STS [R7], R49 ;  /* 0x0000003107007388 */ /* 0x000fe20000000800 */
[----:B------:R-:W-:Y:S02]  /*a6b0*/  F2FP.PACK_AB R14, R129, R128 ;  /* 0x00000080810e723e */ /* 0x000fe400000000ff */
[----:B------:R-:W-:Y:S01]  /*a6c0*/  F2FP.PACK_AB R10, R131, R130 ;  /* 0x00000082830a723e */ /* 0x000fe200000000ff */
[----:B------:R-:W-:Y:S01]  /*a6d0*/  STS [R7+0x400], R162 ;  /* 0x000400a207007388 */ /* 0x000fe20000000800 */
[----:B------:R-:W-:Y:S02]  /*a6e0*/  ISETP.NE.U32.AND P0, PT, RZ, c[0x0][0x500], PT ;  /* 0x00014000ff007a0c */ /* 0x000fe40003f05070 */
[----:B------:R-:W-:Y:S01]  /*a6f0*/  ISETP.NE.U32.AND P1, PT, RZ, c[0x0][0x508], PT ;  /* 0x00014200ff007a0c */ /* 0x000fe20003f25070 */
[----:B------:R-:W-:Y:S01]  /*a700*/  STS [R4+0x80], R48 ;  /* 0x0000803004007388 */ /* 0x000fe20000000800 */
[----:B------:R-:W-:Y:S02]  /*a710*/  ISETP.NE.AND.EX P0, PT, RZ, c[0x0][0x504], PT, P0 ;  /* 0x00014100ff007a0c */ /* 0x000fe40003f05300 */
[----:B------:R-:W-:Y:S01]  /*a720*/  ISETP.NE.AND.EX P1, PT, RZ, c[0x0][0x50c], PT, P1 ;  /* 0x00014300ff007a0c */ /* 0x000fe20003f25310 */
[----:B------:R-:W-:Y:S04]  /*a730*/  STS [R4+0x480], R166 ;  /* 0x000480a604007388 */ /* 0x000fe80000000800 */
[----:B------:R-:W-:Y:S04]  /*a740*/  STS [R6], R45 ;  /* 0x0000002d06007388 */ /* 0x000fe80000000800 */
        /* <DEDUP_REMOVED lines=37> */
[----:B------:R-:W-:Y:S04]  /*a9a0*/  STS [R3+0xc080], R20 ;  /* 0x00c0801403007388 */ /* 0x000fe80000000800 */
[----:B------:R-:W-:Y:S04]  /*a9b0*/  STS [R3+0xc480], R19 ;  /* 0x00c4801303007388 */ /* 0x000fe80000000800 */
[----:B------:R-:W-:Y:S04]  /*a9c0*/  STS [R8+0xc000], R18 ;  /* 0x00c0001208007388 */ /* 0x000fe80000000800 */
[----:B------:R-:W-:Y:S04]  /*a9d0*/  STS [R8+0xc400], R17 ;  /* 0x00c4001108007388 */ /* 0x000fe80000000800 */
[----:B------:R-:W-:Y:S04]  /*a9e0*/  STS [R5+0xc080], R16 ;  /* 0x00c0801005007388 */ /* 0x000fe80000000800 */
[----:B------:R-:W-:Y:S01]  /*a9f0*/  STS [R5+0xc480], R13 ;  /* 0x00c4800d05007388 */ /* 0x000fe20000000800 */
[----:B-1----:R-:W-:-:S03]  /*aa00*/  IMAD.MOV.U32 R2, RZ, RZ, 0x4 ;  /* 0x00000004ff027424 */ /* 0x002fc600078e00ff */
[----:B------:R-:W-:Y:S04]  /*aa10*/  STS [R7+0xc000], R12 ;  /* 0x00c0000c07007388 */ /* 0x000fe80000000800 */
[----:B------:R-:W-:Y:S04]  /*aa20*/  STS [R7+0xc400], R11 ;  /* 0x00c4000b07007388 */ /* 0x000fe80000000800 */
[----:B------:R2:W-:Y:S04]  /*aa30*/  STS [R4+0xc080], R9 ;  /* 0x00c0800904007388 */ /* 0x0005e80000000800 */
[----:B------:R1:W-:Y:S04]  /*aa40*/  STS [R4+0xc480], R15 ;  /* 0x00c4800f04007388 */ /* 0x0003e80000000800 */
[----:B------:R1:W-:Y:S04]  /*aa50*/  STS [R6+0xc000], R14 ;  /* 0x00c0000e06007388 */ /* 0x0003e80000000800 */
[----:B------:R1:W-:Y:S01]  /*aa60*/  STS [R6+0xc400], R10 ;  /* 0x00c4000a06007388 */ /* 0x0003e20000000800 */
[----:B--2---:R-:W-:-:S03]  /*aa70*/  IMAD.WIDE R8, R65, R2, c[0x0][0x500] ;  /* 0x0001400041087625 */ /* 0x004fc600078e0202 */
[----:B------:R-:W-:Y:S06]  /*aa80*/  BAR.SYNC.DEFER_BLOCKING 0x1, 0x100 ;  /* 0x0044000000007b1d */ /* 0x000fec0000010000 */
[----:B------:R-:W2:Y:S01]  /*aa90*/  @P0 LDG.E R0, [R8.64] ;  /* 0x0000000408000981 */ /* 0x000ea2000c1e1900 */
[----:B------:R-:W-:Y:S02]  /*aaa0*/  IMAD.MOV.U32 R29, RZ, RZ, c[0x0][0x388] ;  /* 0x0000e200ff1d7624 */ /* 0x000fe400078e00ff */
[----:B------:R-:W-:-:S05]  /*aab0*/  @P1 IMAD.WIDE R2, R65, R2, c[0x0][0x508] ;  /* 0x0001420041021625 */ /* 0x000fca00078e0202 */
[----:B------:R3:W5:Y:S02]  /*aac0*/  @P1 LDG.E R29, [R2.64] ;  /* 0x00000004021d1981 */ /* 0x000764000c1e1900 */
[----:B---3--:R-:W-:Y:S02]  /*aad0*/  CS2R R2, SRZ ;  /* 0x0000000000027805 */ /* 0x008fe4000001ff00 */
[--C-:B--2---:R-:W-:Y:S01]  /*aae0*/  @P0 SHF.R.S32.HI R3, RZ, 0x1f, R0.reuse ;  /* 0x0000001fff030819 */ /* 0x104fe20000011400 */
[----:B------:R-:W-:Y:S01]  /*aaf0*/  @P0 IMAD.MOV.U32 R2, RZ, RZ, R0 ;  /* 0x000000ffff020224 */ /* 0x000fe200078e0000 */
[----:B------:R-:W-:Y:S05]  /*ab00*/  @P1 BRA `(.L_x_26) ;  /* 0x0000004000001947 */ /* 0x000fea0003800000 */
[----:B-1----:R-:W-:Y:S05]  /*ab10*/  @!P0 BRA `(.L_x_26) ;  /* 0x0000003000008947 */ /* 0x002fea0003800000 */
[----:B------:R-:W2:Y:S04]  /*ab20*/  LDG.E R4, [R8.64] ;  /* 0x0000000408047981 */ /* 0x000ea8000c1e1900 */
[----:B------:R-:W2:Y:S02]  /*ab30*/  LDG.E R0, [R8.64+0x4] ;  /* 0x0000040408007981 */ /* 0x000ea4000c1e1900 */
[----:B--2--5:R-:W-:-:S02]  /*ab40*/  IADD3 R29, -R4, R0, RZ ;  /* 0x00000000041d7210 */ /* 0x024fc40007ffe1ff */
.L_x_26:
[----:B-1----:R-:W-:Y:S01]  /*ab50*/  LOP3.LUT R0, R47, 0xffffffe0, RZ, 0xc0, !PT ;  /* 0xffffffe02f007812 */ /* 0x002fe200078ec0ff */
[----:B------:R-:W1:Y:S01]  /*ab60*/  S2R R28, SR_CTAID.X ;  /* 0x00000000001c7919 */ /* 0x000e620000002500 */
[----:B------:R-:W-:Y:S01]  /*ab70*/  SHF.R.S32.HI R4, RZ, 0x1f, R43 ;  /* 0x0000001fff047819 */ /* 0x000fe2000001142b */
[----:B------:R-:W-:Y:S01]  /*ab80*/  IMAD.MOV.U32 R7, RZ, RZ, c[0x0][0x4e8] ;  /* 0x00013a00ff077624 */ /* 0x000fe200078e00ff */
[----:B------:R-:W-:Y:S01]  /*ab90*/  LEA.HI R15, R51, R61, RZ, 0x3 ;  /* 0x0000003d330f7211 */ /* 0x000fe200078f18ff */
[----:B------:R-:W-:Y:S01]  /*aba0*/  IMAD.IADD R0, R61, 0x1, -R0 ;  /* 0x000000013d007824 */ /* 0x000fe200078e0a00 */
[----:B------:R-:W2:Y:S01]  /*abb0*/  S2R R11, SR_CTAID.Y ;  /* 0x00000000000b7919 */ /* 0x000ea20000002600 */
[----:B------:R-:W-:Y:S01]  /*abc0*/  LEA.HI R4, R4, R43, RZ, 0x3 ;  /* 0x0000002b04047211 */ /* 0x000fe200078f18ff */
[----:B-----5:R-:W-:Y:S01]  /*abd0*/  IMAD R29, R29, c[0x0][0x4e8], RZ ;  /* 0x00013a001d1d7a24 */ /* 0x020fe200078e02ff */
[----:B------:R-:W-:Y:S01]  /*abe0*/  ISETP.NE.AND P1, PT, R7, 0x1, PT ;  /* 0x000000010700780c */ /* 0x000fe20003f25270 */
[----:B------:R-:W-:Y:S01]  /*abf0*/  BSSY B0, `(.L_x_27) ;  /* 0x000008c000007945 */ /* 0x000fe20003800000 */
[----:B------:R-:W-:-:S02]  /*ac00*/  SHF.R.S32.HI R6, RZ, 0x1f, R0 ;  /* 0x0000001fff067819 */ /* 0x000fc40000011400 */
[----:B------:R-:W-:Y:S02]  /*ac10*/  LOP3.LUT R5, R4, 0xffffff8, RZ, 0xc0, !PT ;  /* 0x0ffffff804057812 */ /* 0x000fe400078ec0ff */
[----:B------:R-:W-:Y:S02]  /*ac20*/  LEA.HI R4, R26, R26, RZ, 0x1 ;  /* 0x0000001a1a047211 */ /* 0x000fe400078f08ff */
[----:B------:R-:W-:Y:S02]  /*ac30*/  LEA.HI R6, R6, R0, RZ, 0x2 ;  /* 0x0000000006067211 */ /* 0x000fe400078f10ff */
[----:B------:R-:W-:Y:S02]  /*ac40*/  IADD3 R7, R43, -R5, RZ ;  /* 0x800000052b077210 */ /* 0x000fe40007ffe0ff */
[----:B------:R-:W-:Y:S02]  /*ac50*/  LOP3.LUT R4, R4, 0x1ffffffe, RZ, 0xc0, !PT ;  /* 0x1ffffffe04047812 */ /* 0x000fe400078ec0ff */
[----:B------:R-:W-:Y:S01]  /*ac60*/  SHF.R.S32.HI R5, RZ, 0x2, R6 ;  /* 0x00000002ff057819 */ /* 0x000fe20000011406 */
[----:B------:R-:W-:Y:S01]  /*ac70*/  IMAD R6, R3, c[0x0][0x3a0], RZ ;  /* 0x0000e80003067a24 */ /* 0x000fe200078e02ff */
[----:B------:R-:W-:Y:S01]  /*ac80*/  LOP3.LUT P2, RZ, R0, 0x3, RZ, 0xc0, !PT ;  /* 0x0000000300ff7812 */ /* 0x000fe2000784c0ff */
[----:B------:R-:W-:Y:S01]  /*ac90*/  IMAD.IADD R0, R26, 0x1, -R4 ;  /* 0x000000011a007824 */ /* 0x000fe200078e0a04 */
[----:B------:R-:W-:Y:S01]  /*aca0*/  LOP3.LUT R4, R15, 0xfffffff8, RZ, 0xc0, !PT ;  /* 0xfffffff80f047812 */ /* 0x000fe200078ec0ff */
[----:B------:R-:W-:Y:S01]  /*acb0*/  IMAD R17, R7, 0x10, R5 ;  /* 0x0000001007117824 */ /* 0x000fe200078e0205 */
[----:B------:R-:W-:Y:S01]  /*acc0*/  SEL R12, R65, RZ, !P0 ;  /* 0x000000ff410c7207 */ /* 0x000fe20004000000 */
[----:B------:R-:W-:Y:S01]  /*acd0*/  IMAD R6, R2, c[0x0][0x3a4], R6 ;  /* 0x0000e90002067a24 */ /* 0x000fe200078e0206 */
[----:B------:R-:W-:Y:S01]  /*ace0*/  IADD3 R13, -R4, R61, RZ ;  /* 0x0000003d040d7210 */ /* 0x000fe20007ffe1ff */
[----:B------:R-:W-:Y:S01]  /*acf0*/  IMAD R0, R0, 0x8, R17 ;  /* 0x0000000800007824 */ /* 0x000fe200078e0211 */
[----:B--2---:R-:W-:Y:S01]  /*ad00*/  SHF.R.S32.HI R10, RZ, 0x1f, R11 ;  /* 0x0000001fff0a7819 */ /* 0x004fe2000001140b */
[----:B------:R-:W-:Y:S01]  /*ad10*/  IMAD.WIDE.U32 R4, R2, c[0x0][0x3a0], RZ ;  /* 0x0000e80002047a25 */ /* 0x000fe200078e00ff */
[----:B------:R-:W-:-:S02]  /*ad20*/  SHF.R.S32.HI R15, RZ, 0x3, R15 ;  /* 0x00000003ff0f7819 */ /* 0x000fc4000001140f */
[----:B------:R-:W-:Y:S01]  /*ad30*/  LEA.HI R18, R51, R61, RZ, 0x6 ;  /* 0x0000003d33127211 */ /* 0x000fe200078f30ff */
[----:B-1----:R-:W-:Y:S01]  /*ad40*/  IMAD R7, R28, 0x80, R0 ;  /* 0x000000801c077824 */ /* 0x002fe200078e0200 */
[----:B------:R-:W-:Y:S01]  /*ad50*/  LEA R14, R13, R15, 0x5 ;  /* 0x0000000f0d0e7211 */ /* 0x000fe200078e28ff */
[----:B------:R-:W-:Y:S01]  /*ad60*/  IMAD.WIDE.U32 R8, R11, c[0x0][0x490], R2 ;  /* 0x000124000b087a25 */ /* 0x000fe200078e0002 */
[----:B------:R-:W-:-:S03]  /*ad70*/  IADD3 R3, R5, R6, RZ ;  /* 0x0000000605037210 */ /* 0x000fc60007ffe0ff */
[----:B------:R-:W-:-:S04]  /*ad80*/  @P1 IMAD.HI.U32 R0, R7, c[0x0][0x4ec], RZ ;  /* 0x00013b0007001a27 */ /* 0x000fc800078e00ff */
[C---:B------:R-:W-:Y:S02]  /*ad90*/  IMAD R5, R10.reuse, c[0x0][0x490], RZ ;  /* 0x000124000a057a24 */ /* 0x040fe400078e02ff */
[----:B------:R-:W-:Y:S01]  /*ada0*/  IMAD.MOV.U32 R6, RZ, RZ, R7 ;  /* 0x000000ffff067224 */ /* 0x000fe200078e0007 */
[----:B------:R-:W-:Y:S01]  /*adb0*/  @P1 SHF.R.U32.HI R6, RZ, c[0x0][0x4f0], R0 ;  /* 0x00013c00ff061a19 */ /* 0x000fe20000011600 */
[----:B------:R-:W-:Y:S02]  /*adc0*/  IMAD R10, R10, c[0x0][0x3e8], RZ ;  /* 0x0000fa000a0a7a24 */ /* 0x000fe400078e02ff */
[C---:B------:R-:W-:Y:S02]  /*add0*/  IMAD R5, R11.reuse, c[0x0][0x494], R5 ;  /* 0x000125000b057a24 */ /* 0x040fe400078e0205 */
[----:B------:R-:W-:Y:S01]  /*ade0*/  IMAD.MOV.U32 R2, RZ, RZ, R4 ;  /* 0x000000ffff027224 */ /* 0x000fe200078e0004 */
[----:B------:R-:W-:Y:S01]  /*adf0*/  SHF.R.S32.HI R4, RZ, 0x1f, R65 ;  /* 0x0000001fff047819 */ /* 0x000fe20000011441 */
[----:B------:R-:W-:Y:S01]  /*ae00*/  IMAD R10, R11, c[0x0][0x3ec], R10 ;  /* 0x0000fb000b0a7a24 */ /* 0x000fe200078e020a */
[----:B------:R-:W-:Y:S01]  /*ae10*/  IADD3 R5, R9, R5, RZ ;  /* 0x0000000509057210 */ /* 0x000fe20007ffe0ff */
[----:B------:R-:W-:Y:S01]  /*ae20*/  IMAD.WIDE.U32 R2, R11, c[0x0][0x3e8], R2 ;  /* 0x0000fa000b027a25 */ /* 0x000fe200078e0002 */
[----:B------:R-:W-:-:S03]  /*ae30*/  SEL R11, R4, RZ, !P0 ;  /* 0x000000ff040b7207 */ /* 0x000fc60004000000 */
[----:B------:R-:W-:Y:S01]  /*ae40*/  IMAD.MOV R0, RZ, RZ, -R6 ;  /* 0x000000ffff007224 */ /* 0x000fe200078e0a06 */
[----:B------:R-:W-:Y:S01]  /*ae50*/  IADD3 R3, R3, R10, RZ ;  /* 0x0000000a03037210 */ /* 0x000fe20007ffe0ff */
[----:B------:R-:W-:Y:S02]  /*ae60*/  IMAD.MOV.U32 R4, RZ, RZ, R8 ;  /* 0x000000ffff047224 */ /* 0x000fe400078e0008 */
[----:B------:R-:W-:Y:S01]  /*ae70*/  IMAD R9, R0, c[0x0][0x4e8], R7 ;  /* 0x00013a0000097a24 */ /* 0x000fe200078e0207 */
[----:B------:R-:W-:Y:S01]  /*ae80*/  SHF.R.S32.HI R7, RZ, 0x1f, R6 ;  /* 0x0000001fff077819 */ /* 0x000fe20000011406 */
[----:B------:R-:W-:Y:S02]  /*ae90*/  IMAD R0, R11, c[0x0][0x498], RZ ;  /* 0x000126000b007a24 */ /* 0x000fe400078e02ff */
[----:B------:R-:W-:-:S04]  /*aea0*/  IMAD.WIDE.U32 R4, R12, c[0x0][0x498], R4 ;  /* 0x000126000c047a25 */ /* 0x000fc800078e0004 */
[----:B------:R-:W-:Y:S01]  /*aeb0*/  IMAD R0, R12, c[0x0][0x49c], R0 ;  /* 0x000127000c007a24 */ /* 0x000fe200078e0200 */
[----:B------:R-:W-:Y:S01]  /*aec0*/  IADD3 R6, P0, R6, R4, RZ ;  /* 0x0000000406067210 */ /* 0x000fe20007f1e0ff */
[----:B------:R-:W-:Y:S01]  /*aed0*/  IMAD R14, R28, 0x80, R14 ;  /* 0x000000801c0e7824 */ /* 0x000fe200078e020e */
[----:B------:R-:W-:Y:S01]  /*aee0*/  SHF.R.S32.HI R4, RZ, 0x1f, R9 ;  /* 0x0000001fff047819 */ /* 0x000fe20000011409 */
[----:B------:R-:W-:Y:S01]  /*aef0*/  IMAD.SHL.U32 R16, R15, 0x40, RZ ;  /* 0x000000400f107824 */ /* 0x000fe200078e00ff */
[----:B------:R-:W-:Y:S01]  /*af00*/  IADD3.X R7, R7, R5, R0, P0, !PT ;  /* 0x0000000507077210 */ /* 0x000fe200007fe400 */
[----:B------:R-:W-:-:S03]  /*af10*/  @P1 IMAD.HI.U32 R10, R14, c[0x0][0x4ec], RZ ;  /* 0x00013b000e0a1a27 */ /* 0x000fc600078e00ff */
[----:B------:R-:W-:Y:S01]  /*af20*/  LOP3.LUT R0, R16, 0x1c0, RZ, 0xc0, !PT ;  /* 0x000001c010007812 */ /* 0x000fe200078ec0ff */
[----:B------:R-:W-:Y:S02]  /*af30*/  IMAD R5, R4, c[0x0][0x488], RZ ;  /* 0x0001220004057a24 */ /* 0x000fe400078e02ff */
[----:B------:R-:W-:Y:S02]  /*af40*/  IMAD.SHL.U32 R4, R13, 0x8, RZ ;  /* 0x000000080d047824 */ /* 0x000fe400078e00ff */
[----:B------:R-:W-:-:S04]  /*af50*/  IMAD.WIDE.U32 R6, R9, c[0x0][0x488], R6 ;  /* 0x0001220009067a25 */ /* 0x000fc800078e0006 */
[----:B------:R-:W-:Y:S02]  /*af60*/  IMAD R9, R9, c[0x0][0x48c], R5 ;  /* 0x0001230009097a24 */ /* 0x000fe400078e0205 */
[----:B------:R-:W-:Y:S01]  /*af70*/  IMAD.MOV.U32 R8, RZ, RZ, R14 ;  /* 0x000000ffff087224 */ /* 0x000fe200078e000e */
[----:B------:R-:W-:Y:S01]  /*af80*/  @P1 SHF.R.U32.HI R8, RZ, c[0x0][0x4f0], R10 ;  /* 0x00013c00ff081a19 */ /* 0x000fe2000001160a */
[----:B------:R-:W-:Y:S01]  /*af90*/  IMAD R5, R11, c[0x0][0x3f0], RZ ;  /* 0x0000fc000b057a24 */ /* 0x000fe200078e02ff */
[----:B------:R-:W-:Y:S01]  /*afa0*/  SHF.R.U32.HI R11, RZ, 0x3, R0 ;  /* 0x00000003ff0b7819 */ /* 0x000fe20000011600 */
[----:B------:R-:W-:Y:S01]  /*afb0*/  IMAD.WIDE.U32 R2, R12, c[0x0][0x3f0], R2 ;  /* 0x0000fc000c027a25 */ /* 0x000fe200078e0002 */
[----:B------:R-:W-:Y:S02]  /*afc0*/  LOP3.LUT R10, R0, 0x38, R4, 0xf8, !PT ;  /* 0x00000038000a7812 */ /* 0x000fe400078ef804 */
[----:B------:R-:W-:Y:S02]  /*afd0*/  LEA R0, P0, R6, c[0x0][0x450], 0x2 ;  /* 0x0001140006007a11 */ /* 0x000fe400078010ff */
[----:B------:R-:W-:Y:S01]  /*afe0*/  IADD3 R9, R7, R9, RZ ;  /* 0x0000000907097210 */ /* 0x000fe20007ffe0ff */
[----:B------:R-:W-:Y:S01]  /*aff0*/  IMAD R7, R12, c[0x0][0x3f4], R5 ;  /* 0x0000fd000c077a24 */ /* 0x000fe200078e0205 */
[----:B------:R-:W-:Y:S01]  /*b000*/  LOP3.LUT R16, R10, R11, RZ, 0x3c, !PT ;  /* 0x0000000b0a107212 */ /* 0x000fe200078e3cff */
[----:B------:R-:W-:Y:S01]  /*b010*/  SHFL.IDX PT, R12, R0, RZ, 0x1c1f ;  /* 0x001c1fff000c7589 */ /* 0x000fe200000e0000 */
[----:B------:R-:W-:Y:S01]  /*b020*/  LEA.HI.X R6, R6, c[0x0][0x454], R9, 0x2, P0 ;  /* 0x0001150006067a11 */ /* 0x000fe200000f1409 */
[--C-:B------:R-:W-:Y:S01]  /*b030*/  IMAD.MOV R5, RZ, RZ, -R8.reuse ;  /* 0x000000ffff057224 */ /* 0x100fe200078e0a08 */
[----:B------:R-:W-:Y:S01]  /*b040*/  SHF.R.S32.HI R9, RZ, 0x1f, R8 ;  /* 0x0000001fff097819 */ /* 0x000fe20000011408 */
[----:B------:R1:W-:Y:S01]  /*b050*/  SHFL.IDX PT, R10, R0, 0x1, 0x1c1f ;  /* 0x003c1f00000a7f89 */ /* 0x0003e200000e0000 */
[----:B------:R-:W-:-:S02]  /*b060*/  IMAD.IADD R3, R3, 0x1, R7 ;  /* 0x0000000103037824 */ /* 0x000fc400078e0207 */
[----:B------:R-:W-:Y:S01]  /*b070*/  IMAD R5, R5, c[0x0][0x4e8], R14 ;  /* 0x00013a0005057a24 */ /* 0x000fe200078e020e */
[----:B------:R-:W2:Y:S01]  /*b080*/  SHFL.IDX PT, R13, R6, RZ, 0x1c1f ;  /* 0x001c1fff060d7589 */ /* 0x000ea200000e0000 */
[----:B------:R-:W-:-:S03]  /*b090*/  IMAD.WIDE.U32 R2, R8, c[0x0][0x3e0], R2 ;  /* 0x0000f80008027a25 */ /* 0x000fc600078e0002 */
[----:B------:R3:W4:Y:S01]  /*b0a0*/  SHFL.IDX PT, R11, R6, 0x1, 0x1c1f ;  /* 0x003c1f00060b7f89 */ /* 0x00072200000e0000 */
[C---:B-1----:R-:W-:Y:S02]  /*b0b0*/  LEA R0, R28.reuse, R17, 0x7 ;  /* 0x000000111c007211 */ /* 0x042fe400078e38ff */
[----:B------:R-:W-:Y:S02]  /*b0c0*/  LEA R28, R28, R15, 0x7 ;  /* 0x0000000f1c1c7211 */ /* 0x000fe400078e38ff */
[CC--:B------:R-:W-:Y:S01]  /*b0d0*/  ISETP.GE.OR P0, PT, R0.reuse, R29.reuse, P2 ;  /* 0x0000001d0000720c */ /* 0x0c0fe20001706670 */
[----:B---3--:R-:W-:Y:S01]  /*b0e0*/  IMAD R6, R9, c[0x0][0x3e0], RZ ;  /* 0x0000f80009067a24 */ /* 0x008fe200078e02ff */
[----:B------:R-:W-:Y:S02]  /*b0f0*/  IADD3 R9, R0, 0x8, RZ ;  /* 0x0000000800097810 */ /* 0x000fe40007ffe0ff */
[----:B------:R-:W-:Y:S01]  /*b100*/  SHF.R.S32.HI R0, RZ, 0x1f, R5 ;  /* 0x0000001fff007819 */ /* 0x000fe20000011405 */
[----:B------:R-:W-:Y:S01]  /*b110*/  IMAD R7, R8, c[0x0][0x3e4], R6 ;  /* 0x0000f90008077a24 */ /* 0x000fe200078e0206 */
[----:B------:R-:W-:Y:S01]  /*b120*/  ISETP.GE.OR P2, PT, R9, R29, P2 ;  /* 0x0000001d0900720c */ /* 0x000fe20001746670 */
[----:B------:R-:W-:-:S02]  /*b130*/  IMAD.SHL.U32 R6, R18, 0x8, RZ ;  /* 0x0000000812067824 */ /* 0x000fc400078e00ff */
[----:B------:R-:W-:-:S04]  /*b140*/  IMAD.IADD R3, R3, 0x1, R7 ;  /* 0x0000000103037824 */ /* 0x000fc800078e0207 */
[----:B--2---:R1:W-:Y:S01]  /*b150*/  @!P0 ST.E [R12.64], R56 ;  /* 0x000000380c008985 */ /* 0x0043e2000c101904 */
[----:B------:R-:W-:Y:S01]  /*b160*/  IMAD R0, R0, c[0x0][0x3d8], RZ ;  /* 0x0000f60000007a24 */ /* 0x000fe200078e02ff */
[----:B------:R-:W-:Y:S01]  /*b170*/  LOP3.LUT R7, R16, 0x7ffffe00, R6, 0xf8, !PT ;  /* 0x7ffffe0010077812 */ /* 0x000fe200078ef806 */
[----:B------:R-:W-:-:S04]  /*b180*/  IMAD.WIDE.U32 R2, R5, c[0x0][0x3d8], R2 ;  /* 0x0000f60005027a25 */ /* 0x000fc800078e0002 */
[----:B------:R-:W-:Y:S01]  /*b190*/  IMAD R6, R5, c[0x0][0x3dc], R0 ;  /* 0x0000f70005067a24 */ /* 0x000fe200078e0200 */
[----:B------:R-:W-:Y:S01]  /*b1a0*/  SHF.L.U32 R0, R7, 0x1, RZ ;  /* 0x0000000107007819 */ /* 0x000fe200000006ff */
[----:B----4-:R1:W-:Y:S01]  /*b1b0*/  @!P2 ST.E [R10.64], R57 ;  /* 0x000000390a00a985 */ /* 0x0103e2000c101904 */
[C---:B------:R-:W-:Y:S01]  /*b1c0*/  LEA R31, P0, R2.reuse, c[0x0][0x380], 0x1 ;  /* 0x0000e000021f7a11 */ /* 0x040fe200078008ff */
[----:B------:R-:W-:Y:S02]  /*b1d0*/  IMAD.IADD R3, R3, 0x1, R6 ;  /* 0x0000000103037824 */ /* 0x000fe400078e0206 */
[----:B------:R1:W2:Y:S03]  /*b1e0*/  LDS.128 R44, [R0+0x1080] ;  /* 0x00108000002c7984 */ /* 0x0002a60000000c00 */
[----:B------:R-:W-:Y:S01]  /*b1f0*/  LEA.HI.X R30, R2, c[0x0][0x384], R3, 0x1, P0 ;  /* 0x0000e100021e7a11 */ /* 0x000fe200000f0c03 */
[----:B------:R1:W3:Y:S01]  /*b200*/  LDS.128 R60, [R0+0x2080] ;  /* 0x00208000003c7984 */ /* 0x0002e20000000c00 */
[----:B------:R-:W-:-:S03]  /*b210*/  ISETP.GE.AND P0, PT, R28, R29, PT ;  /* 0x0000001d1c00720c */ /* 0x000fc60003f06270 */
[----:B------:R1:W4:Y:S04]  /*b220*/  LDS.128 R72, [R0+0x3080] ;  /* 0x0030800000487984 */ /* 0x0003280000000c00 */
[----:B------:R1:W1:Y:S04]  /*b230*/  LDS.128 R40, [R0+0x5080] ;  /* 0x0050800000287984 */ /* 0x0002680000000c00 */
        /* <DEDUP_REMOVED lines=8> */
[----:B------:R1:W1:Y:S04]  /*b2c0*/  SHFL.IDX PT, R2, R31, RZ, 0x181f ;  /* 0x00181fff1f027589 */ /* 0x00026800000e0000 */
[----:B------:R1:W1:Y:S01]  /*b2d0*/  SHFL.IDX PT, R3, R30, RZ, 0x181f ;  /* 0x00181fff1e037589 */ /* 0x00026200000e0000 */
[----:B------:R-:W-:Y:S05]  /*b2e0*/  @P0 BRA `(.L_x_28) ;  /* 0x000001c000000947 */ /* 0x000fea0003800000 */
[----:B--234-:R-:W2:Y:S01]  /*b2f0*/  LDS.128 R24, [R0+0x80] ;  /* 0x0000800000187984 */ /* 0x01cea20000000c00 */
[----:B------:R-:W-:-:S02]  /*b300*/  IADD3 R7, R4, 0x40, RZ ;  /* 0x0000004004077810 */ /* 0x000fc40007ffe0ff */
[C---:B------:R-:W-:Y:S01]  /*b310*/  IADD3 R8, R4.reuse, 0x80, RZ ;  /* 0x0000008004087810 */ /* 0x040fe20007ffe0ff */
[----:B------:R-:W3:Y:S01]  /*b320*/  LDS.128 R20, [R0+0x4080] ;  /* 0x0040800000147984 */ /* 0x000ee20000000c00 */
[----:B------:R-:W-:Y:S02]  /*b330*/  IADD3 R9, R4, 0xc0, RZ ;  /* 0x000000c004097810 */ /* 0x000fe40007ffe0ff */
[----:B------:R-:W-:Y:S01]  /*b340*/  ISETP.GE.AND P2, PT, R7, c[0x0][0x3c8], PT ;  /* 0x0000f20007007a0c */ /* 0x000fe20003f46270 */
[----:B------:R-:W4:Y:S01]  /*b350*/  LDS.128 R16, [R0+0x8080] ;  /* 0x0080800000107984 */ /* 0x000f220000000c00 */
[----:B------:R-:W-:Y:S02]  /*b360*/  ISETP.GE.AND P1, PT, R8, c[0x0][0x3c8], PT ;  /* 0x0000f20008007a0c */ /* 0x000fe40003f26270 */
[----:B------:R-:W-:Y:S01]  /*b370*/  ISETP.GE.AND P0, PT, R9, c[0x0][0x3c8], PT ;  /* 0x0000f20009007a0c */ /* 0x000fe20003f06270 */
[----:B-1----:R1:W5:Y:S01]  /*b380*/  LDS.128 R12, [R0+0xc080] ;  /* 0x00c08000000c7984 */ /* 0x0023620000000c00 */
[----:B------:R-:W-:-:S07]  /*b390*/  ISETP.GE.AND P3, PT, R4, c[0x0][0x3c8], PT ;  /* 0x0000f20004007a0c */ /* 0x000fce0003f66270 */
[----:B------:R-:W-:-:S04]  /*b3a0*/  @!P2 SHF.R.S32.HI R5, RZ, 0x1f, R7 ;  /* 0x0000001fff05a819 */ /* 0x000fc80000011407 */
[----:B------:R-:W-:Y:S02]  /*b3b0*/  @!P0 SHF.R.S32.HI R6, RZ, 0x1f, R9 ;  /* 0x0000001fff068819 */ /* 0x000fe40000011409 */
[----:B------:R-:W-:Y:S01]  /*b3c0*/  @!P2 LEA.HI R7, R5, R7, RZ, 0x3 ;  /* 0x000000070507a211 */ /* 0x000fe200078f18ff */
[----:B------:R-:W-:Y:S01]  /*b3d0*/  @!P3 IMAD.WIDE R10, R4, 0x2, R2 ;  /* 0x00000002040ab825 */ /* 0x000fe200078e0202 */
[----:B-1----:R-:W-:-:S04]  /*b3e0*/  @!P1 SHF.R.S32.HI R0, RZ, 0x1f, R8 ;  /* 0x0000001fff009819 */ /* 0x002fc80000011408 */
[----:B------:R-:W-:Y:S01]  /*b3f0*/  @!P1 LEA.HI R5, R0, R8, RZ, 0x3 ;  /* 0x0000000800059211 */ /* 0x000fe200078f18ff */
[----:B--2---:R1:W-:Y:S01]  /*b400*/  @!P3 ST.E.128 [R10.64], R24 ;  /* 0x000000180a00b985 */ /* 0x0043e2000c101d04 */
[----:B------:R-:W-:Y:S02]  /*b410*/  @!P0 LEA.HI R0, R6, R9, RZ, 0x3 ;  /* 0x0000000906008211 */ /* 0x000fe400078f18ff */
[----:B------:R-:W-:Y:S02]  /*b420*/  @!P2 LOP3.LUT R6, R7, 0xfffffff8, RZ, 0xc0, !PT ;  /* 0xfffffff80706a812 */ /* 0x000fe400078ec0ff */
[----:B------:R-:W-:Y:S02]  /*b430*/  @!P1 LOP3.LUT R5, R5, 0xfffffff8, RZ, 0xc0, !PT ;  /* 0xfffffff805059812 */ /* 0x000fe400078ec0ff */
[----:B------:R-:W-:Y:S01]  /*b440*/  @!P0 LOP3.LUT R0, R0, 0xfffffff8, RZ, 0xc0, !PT ;  /* 0xfffffff800008812 */ /* 0x000fe200078ec0ff */
[----:B------:R-:W-:-:S04]  /*b450*/  @!P2 IMAD.WIDE R8, R6, 0x2, R2 ;  /* 0x000000020608a825 */ /* 0x000fc800078e0202 */
[--C-:B------:R-:W-:Y:S01]  /*b460*/  @!P1 IMAD.WIDE R6, R5, 0x2, R2.reuse ;  /* 0x0000000205069825 */ /* 0x100fe200078e0202 */
[----:B---3--:R1:W-:Y:S03]  /*b470*/  @!P2 ST.E.128 [R8.64], R20 ;  /* 0x000000140800a985 */ /* 0x0083e6000c101d04 */
[----:B------:R-:W-:Y:S01]  /*b480*/  @!P0 IMAD.WIDE R2, R0, 0x2, R2 ;  /* 0x0000000200028825 */ /* 0x000fe200078e0202 */
[----:B----4-:R1:W-:Y:S04]  /*b490*/  @!P1 ST.E.128 [R6.64], R16 ;  /* 0x0000001006009985 */ /* 0x0103e8000c101d04 */
[----:B-----5:R1:W-:Y:S02]  /*b4a0*/  @!P0 ST.E.128 [R2.64], R12 ;  /* 0x0000000c02008985 */ /* 0x0203e4000c101d04 */
.L_x_28:
[----:B--234-:R-:W-:Y:S05]  /*b4b0*/  BSYNC B0 ;  /* 0x0000000000007941 */ /* 0x01cfea0003800000 */
.L_x_27:
[----:B-1----:R-:W-:Y:S01]  /*b4c0*/  IADD3 R0, R28, 0x20, RZ ;  /* 0x000000201c007810 */ /* 0x002fe20007ffe0ff */
[----:B------:R1:W2:Y:S01]  /*b4d0*/  SHFL.IDX PT, R3, R30, 0x1, 0x181f ;  /* 0x00381f001e037f89 */ /* 0x0002a200000e0000 */
[----:B------:R-:W-:Y:S02]  /*b4e0*/  BSSY B0, `(.L_x_29) ;  /* 0x000001c000007945 */ /* 0x000fe40003800000 */
[----:B------:R-:W-:Y:S01]  /*b4f0*/  ISETP.GE.AND P0, PT, R0, R29, PT ;  /* 0x0000001d0000720c */ /* 0x000fe20003f06270 */
[----:B------:R1:W3:-:S12]  /*b500*/  SHFL.IDX PT, R2, R31, 0x1, 0x181f ;  /* 0x00381f001f027f89 */ /* 0x0002d800000e0000 */
[----:B------:R-:W-:Y:S05]  /*b510*/  @P0 BRA `(.L_x_30) ;  /* 0x0000018000000947 */ /* 0x000fea0003800000 */
[C---:B------:R-:W-:Y:S02]  /*b520*/  IADD3 R7, R4.reuse, 0x40, RZ ;  /* 0x0000004004077810 */ /* 0x040fe40007ffe0ff */
[C---:B------:R-:W-:Y:S02]  /*b530*/  IADD3 R8, R4.reuse, 0x80, RZ ;  /* 0x0000008004087810 */ /* 0x040fe40007ffe0ff */
[----:B------:R-:W-:Y:S02]  /*b540*/  IADD3 R9, R4, 0xc0, RZ ;  /* 0x000000c004097810 */ /* 0x000fe40007ffe0ff */
[----:B------:R-:W-:Y:S02]  /*b550*/  ISETP.GE.AND P2, PT, R7, c[0x0][0x3c8], PT ;  /* 0x0000f20007007a0c */ /* 0x000fe40003f46270 */
[----:B------:R-:W-:Y:S02]  /*b560*/  ISETP.GE.AND P1, PT, R8, c[0x0][0x3c8], PT ;  /* 0x0000f20008007a0c */ /* 0x000fe40003f26270 */
[----:B------:R-:W-:-:S02]  /*b570*/  ISETP.GE.AND P0, PT, R9, c[0x0][0x3c8], PT ;  /* 0x0000f20009007a0c */ /* 0x000fc40003f06270 */
[----:B------:R-:W-:-:S07]  /*b580*/  ISETP.GE.AND P3, PT, R4, c[0x0][0x3c8], PT ;  /* 0x0000f20004007a0c */ /* 0x000fce0003f66270 */
[----:B------:R-:W-:Y:S02]  /*b590*/  @!P2 SHF.R.S32.HI R5, RZ, 0x1f, R7 ;  /* 0x0000001fff05a819 */ /* 0x000fe40000011407 */
[----:B------:R-:W-:Y:S02]  /*b5a0*/  @!P1 SHF.R.S32.HI R0, RZ, 0x1f, R8 ;  /* 0x0000001fff009819 */ /* 0x000fe40000011408 */
[----:B------:R-:W-:Y:S02]  /*b5b0*/  @!P0 SHF.R.S32.HI R6, RZ, 0x1f, R9 ;  /* 0x0000001fff068819 */ /* 0x000fe40000011409 */
[----:B------:R-:W-:Y:S01]  /*b5c0*/  @!P2 LEA.HI R7, R5, R7, RZ, 0x3 ;  /* 0x000000070507a211 */ /* 0x000fe200078f18ff */
[----:B--23--:R-:W-:Y:S01]  /*b5d0*/  @!P3 IMAD.WIDE R10, R4, 0x2, R2 ;  /* 0x00000002040ab825 */ /* 0x00cfe200078e0202 */
        /* <DEDUP_REMOVED lines=12> */
.L_x_30:
[----:B------:R-:W-:Y:S05]  /*b6a0*/  BSYNC B0 ;  /* 0x0000000000007941 */ /* 0x000fea0003800000 */
.L_x_29:
[----:B------:R-:W-:Y:S01]  /*b6b0*/  IADD3 R0, R28, 0x40, RZ ;  /* 0x000000401c007810 */ /* 0x000fe20007ffe0ff */
[----:B--2---:R2:W4:Y:S01]  /*b6c0*/  SHFL.IDX PT, R3, R30, 0x2, 0x181f ;  /* 0x00581f001e037f89 */ /* 0x00452200000e0000 */
[----:B------:R-:W-:Y:S02]  /*b6d0*/  BSSY B0, `(.L_x_31) ;  /* 0x000001c000007945 */ /* 0x000fe40003800000 */
[----:B------:R-:W-:Y:S01]  /*b6e0*/  ISETP.GE.AND P0, PT, R0, R29, PT ;  /* 0x0000001d0000720c */ /* 0x000fe20003f06270 */
[----:B---3--:R2:W3:-:S12]  /*b6f0*/  SHFL.IDX PT, R2, R31, 0x2, 0x181f ;  /* 0x00581f001f027f89 */ /* 0x0084d800000e0000 */
        /* <DEDUP_REMOVED lines=25> */
.L_x_32:
[----:B------:R-:W-:Y:S05]  /*b890*/  BSYNC B0 ;  /* 0x0000000000007941 */ /* 0x000fea0003800000 */
.L_x_31:
[----:B------:R-:W-:Y:S01]  /*b8a0*/  IADD3 R0, R28, 0x60, RZ ;  /* 0x000000601c007810 */ /* 0x000fe20007ffe0ff */
[----:B---34-:R3:W4:Y:S03]  /*b8b0*/  SHFL.IDX PT, R3, R30, 0x3, 0x181f ;  /* 0x00781f001e037f89 */ /* 0x01872600000e0000 */
[----:B------:R-:W-:Y:S01]  /*b8c0*/  ISETP.GE.AND P0, PT, R0, R29, PT ;  /* 0x0000001d0000720c */ /* 0x000fe20003f06270 */
[----:B------:R3:W1:-:S12]  /*b8d0*/  SHFL.IDX PT, R2, R31, 0x3, 0x181f ;  /* 0x00781f001f027f89 */ /* 0x00065800000e0000 */
[----:B------:R-:W-:Y:S05]  /*b8e0*/  @P0 EXIT ;  /* 0x000000000000094d */ /* 0x000fea0003800000 */
[C---:B------:R-:W-:Y:S02]  /*b8f0*/  IADD3 R6, R4.reuse, 0x40, RZ ;  /* 0x0000004004067810 */ /* 0x040fe40007ffe0ff */
[----:B------:R-:W-:Y:S02]  /*b900*/  IADD3 R7, R4, 0x80, RZ ;  /* 0x0000008004077810 */ /* 0x000fe40007ffe0ff */
[----:B------:R-:W-:Y:S02]  /*b910*/  ISETP.GE.AND P1, PT, R6, c[0x0][0x3c8], PT ;  /* 0x0000f20006007a0c */ /* 0x000fe40003f26270 */
        /* <DEDUP_REMOVED lines=12> */
[----:B------:R-:W-:Y:S01]  /*b9e0*/  IADD3 R0, R4, 0xc0, RZ ;  /* 0x000000c004007810 */ /* 0x000fe20007ffe0ff */
        /* <DEDUP_REMOVED lines=10> */
.L_x_25:
[----:B------:R-:W2:Y:S01]  /*ba90*/  LDL R8, [R1+0xa8] ;  /* 0x0000a80001087983 */ /* 0x000ea20000100800 */
[----:B------:R-:W-:Y:S01]  /*baa0*/  ISETP.NE.U32.AND P0, PT, RZ, c[0x0][0x508], PT ;  /* 0x00014200ff007a0c */ /* 0x000fe20003f05070 */
[----:B------:R-:W-:Y:S01]  /*bab0*/  IMAD.MOV.U32 R2, RZ, RZ, 0x4 ;  /* 0x00000004ff027424 */ /* 0x000fe200078e00ff */
[----:B------:R-:W-:Y:S02]  /*bac0*/  ISETP.NE.U32.AND P1, PT, RZ, c[0x0][0x500], PT ;  /* 0x00014000ff007a0c */ /* 0x000fe40003f25070 */
[----:B------:R-:W-:Y:S02]  /*bad0*/  ISETP.NE.AND.EX P0, PT, RZ, c[0x0][0x50c], PT, P0 ;  /* 0x00014300ff007a0c */ /* 0x000fe40003f05300 */
[----:B------:R-:W-:Y:S01]  /*bae0*/  ISETP.NE.AND.EX P1, PT, RZ, c[0x0][0x504], PT, P1 ;  /* 0x00014100ff007a0c */ /* 0x000fe20003f25310 */
[----:B------:R-:W-:Y:S02]  /*baf0*/  IMAD.MOV.U32 R16, RZ, RZ, c[0x0][0x388] ;  /* 0x0000e200ff107624 */ /* 0x000fe400078e00ff */
[----:B--2---:R-:W-:-:S08]  /*bb00*/  IMAD.WIDE R6, R8, R2, c[0x0][0x500] ;  /* 0x0001400008067625 */ /* 0x004fd000078e0202 */
[----:B------:R-:W-:Y:S02]  /*bb10*/  @P0 IMAD.WIDE R2, R8, R2, c[0x0][0x508] ;  /* 0x0001420008020625 */ /* 0x000fe400078e0202 */
[----:B------:R-:W2:Y:S04]  /*bb20*/  @P1 LDG.E R0, [R6.64] ;  /* 0x0000000406001981 */ /* 0x000ea8000c1e1900 */
[----:B------:R1:W5:Y:S01]  /*bb30*/  @P0 LDG.E R16, [R2.64] ;  /* 0x0000000402100981 */ /* 0x000362000c1e1900 */
[----:B------:R-:W-:Y:S02]  /*bb40*/  CS2R R4, SRZ ;  /* 0x0000000000047805 */ /* 0x000fe4000001ff00 */
[--C-:B--2---:R-:W-:Y:S01]  /*bb50*/  @P1 SHF.R.S32.HI R5, RZ, 0x1f, R0.reuse ;  /* 0x0000001fff051819 */ /* 0x104fe20000011400 */
[----:B------:R-:W-:Y:S01]  /*bb60*/  @P1 IMAD.MOV.U32 R4, RZ, RZ, R0 ;  /* 0x000000ffff041224 */ /* 0x000fe200078e0000 */
[----:B------:R-:W-:Y:S05]  /*bb70*/  @P0 BRA `(.L_x_33) ;  /* 0x0000004000000947 */ /* 0x000fea0003800000 */
[----:B-1----:R-:W-:Y:S05]  /*bb80*/  @!P1 BRA `(.L_x_33) ;  /* 0x0000003000009947 */ /* 0x002fea0003800000 */
[----:B------:R1:W2:Y:S04]  /*bb90*/  LDG.E R0, [R6.64] ;  /* 0x0000000406007981 */ /* 0x0002a8000c1e1900 */
[----:B-1----:R-:W2:Y:S02]  /*bba0*/  LDG.E R6, [R6.64+0x4] ;  /* 0x0000040406067981 */ /* 0x002ea4000c1e1900 */
[----:B--2--5:R-:W-:-:S02]  /*bbb0*/  IADD3 R16, -R0, R6, RZ ;  /* 0x0000000600107210 */ /* 0x024fc40007ffe1ff */
.L_x_33:
[----:B-1----:R-:W1:Y:S01]  /*bbc0*/  S2R R12, SR_TID.X ;  /* 0x00000000000c7919 */ /* 0x002e620000002100 */
[----:B------:R-:W-:Y:S01]  /*bbd0*/  SHF.R.S32.HI R0, RZ, 0x1f, R8 ;  /* 0x0000001fff007819 */ /* 0x000fe20000011408 */
[----:B------:R-:W-:Y:S01]  /*bbe0*/  BSSY B0, `(.L_x_34) ;  /* 0x0000028000007945 */ /* 0x000fe20003800000 */
[----:B------:R-:W-:-:S02]  /*bbf0*/  SEL R10, R8, RZ, !P1 ;  /* 0x000000ff080a7207 */ /* 0x000fc40004800000 */
[----:B------:R-:W-:Y:S02]  /*bc00*/  SEL R11, R0, RZ, !P1 ;  /* 0x000000ff000b7207 */ /* 0x000fe40004800000 */
[----:B-1----:R-:W-:-:S13]  /*bc10*/  ISETP.GE.AND P0, PT, R12, 0x80, PT ;  /* 0x000000800c00780c */ /* 0x002fda0003f06270 */
[----:B------:R-:W-:Y:S05]  /*bc20*/  @P0 BRA `(.L_x_35) ;  /* 0x0000023000000947 */ /* 0x000fea0003800000 */
[----:B------:R-:W1:Y:S01]  /*bc30*/  S2R R9, SR_CTAID.X ;  /* 0x0000000000097919 */ /* 0x000e620000002500 */
[----:B-----5:R-:W-:Y:S01]  /*bc40*/  IMAD R0, R16, c[0x0][0x4e8], RZ ;  /* 0x00013a0010007a24 */ /* 0x020fe200078e02ff */
[----:B-1----:R-:W-:-:S04]  /*bc50*/  LEA R9, R9, R12, 0x7 ;  /* 0x0000000c09097211 */ /* 0x002fc800078e38ff */
[----:B------:R-:W-:-:S13]  /*bc60*/  ISETP.GE.AND P0, PT, R9, R0, PT ;  /* 0x000000000900720c */ /* 0x000fda0003f06270 */
[----:B------:R-:W-:Y:S05]  /*bc70*/  @P0 BRA `(.L_x_35) ;  /* 0x000001e000000947 */ /* 0x000fea0003800000 */
[----:B------:R-:W1:Y:S01]  /*bc80*/  S2R R8, SR_CTAID.Y ;  /* 0x0000000000087919 */ /* 0x000e620000002600 */
[----:B------:R-:W-:Y:S01]  /*bc90*/  MOV R0, c[0x0][0x4e8] ;  /* 0x00013a0000007a02 */ /* 0x000fe20000000f00 */
[----:B------:R-:W-:Y:S01]  /*bca0*/  IMAD.MOV.U32 R3, RZ, RZ, R5 ;  /* 0x000000ffff037224 */ /* 0x000fe200078e0005 */
[----:B------:R-:W-:Y:S02]  /*bcb0*/  MOV R2, R4 ;  /* 0x0000000400027202 */ /* 0x000fe40000000f00 */
[----:B------:R-:W-:-:S13]  /*bcc0*/  ISETP.NE.AND P0, PT, R0, 0x1, PT ;  /* 0x000000010000780c */ /* 0x000fda0003f05270 */
[----:B------:R-:W-:Y:S01]  /*bcd0*/  @P0 IMAD.HI.U32 R7, R9, c[0x0][0x4ec], RZ ;  /* 0x00013b0009070a27 */ /* 0x000fe200078e00ff */
[----:B-1----:R-:W-:-:S03]  /*bce0*/  SHF.R.S32.HI R0, RZ, 0x1f, R8 ;  /* 0x0000001fff007819 */ /* 0x002fc60000011408 */
[----:B------:R-:W-:-:S04]  /*bcf0*/  IMAD.WIDE.U32 R2, R8, c[0x0][0x490], R2 ;  /* 0x0001240008027a25 */ /* 0x000fc800078e0002 */
[----:B------:R-:W-:Y:S02]  /*bd00*/  IMAD R6, R0, c[0x0][0x490], RZ ;  /* 0x0001240000067a24 */ /* 0x000fe400078e02ff */
[----:B------:R-:W-:Y:S01]  /*bd10*/  IMAD.MOV.U32 R0, RZ, RZ, R9 ;  /* 0x000000ffff007224 */ /* 0x000fe200078e0009 */
[----:B------:R-:W-:Y:S01]  /*bd20*/  @P0 SHF.R.U32.HI R0, RZ, c[0x0][0x4f0], R7 ;  /* 0x00013c00ff000a19 */ /* 0x000fe20000011607 */
[----:B------:R-:W-:Y:S02]  /*bd30*/  IMAD R6, R8, c[0x0][0x494], R6 ;  /* 0x0001250008067a24 */ /* 0x000fe400078e0206 */
[----:B------:R-:W-:Y:S01]  /*bd40*/  IMAD R8, R11, c[0x0][0x498], RZ ;  /* 0x000126000b087a24 */ /* 0x000fe200078e02ff */
[----:B------:R-:W-:Y:S01]  /*bd50*/  IADD3 R7, -R0, RZ, RZ ;  /* 0x000000ff00077210 */ /* 0x000fe20007ffe1ff */
[----:B------:R-:W-:Y:S02]  /*bd60*/  IMAD.IADD R3, R6, 0x1, R3 ;  /* 0x0000000106037824 */ /* 0x000fe400078e0203 */
[----:B------:R-:W-:-:S02]  /*bd70*/  IMAD R8, R10, c[0x0][0x49c], R8 ;  /* 0x000127000a087a24 */ /* 0x000fc400078e0208 */
[----:B------:R-:W-:Y:S01]  /*bd80*/  IMAD R6, R7, c[0x0][0x4e8], R9 ;  /* 0x00013a0007067a24 */ /* 0x000fe200078e0209 */
[----:B------:R-:W-:Y:S01]  /*bd90*/  SHF.R.S32.HI R9, RZ, 0x1f, R0 ;  /* 0x0000001fff097819 */ /* 0x000fe20000011400 */
[----:B------:R-:W-:-:S03]  /*bda0*/  IMAD.WIDE.U32 R2, R10, c[0x0][0x498], R2 ;  /* 0x000126000a027a25 */ /* 0x000fc600078e0002 */
[----:B------:R-:W-:Y:S02]  /*bdb0*/  SHF.R.S32.HI R7, RZ, 0x1f, R6 ;  /* 0x0000001fff077819 */ /* 0x000fe40000011406 */
[----:B------:R-:W-:-:S03]  /*bdc0*/  IADD3 R2, P0, R0, R2, RZ ;  /* 0x0000000200027210 */ /* 0x000fc60007f1e0ff */
[----:B------:R-:W-:Y:S01]  /*bdd0*/  IMAD R0, R7, c[0x0][0x488], RZ ;  /* 0x0001220007007a24 */ /* 0x000fe200078e02ff */
[----:B------:R-:W-:-:S03]  /*bde0*/  IADD3.X R3, R9, R3, R8, P0, !PT ;  /* 0x0000000309037210 */ /* 0x000fc600007fe408 */
[C---:B------:R-:W-:Y:S02]  /*bdf0*/  IMAD R0, R6.reuse, c[0x0][0x48c], R0 ;  /* 0x0001230006007a24 */ /* 0x040fe400078e0200 */
[----:B------:R-:W-:-:S05]  /*be00*/  IMAD.WIDE.U32 R2, R6, c[0x0][0x488], R2 ;  /* 0x0001220006027a25 */ /* 0x000fca00078e0002 */
[----:B------:R-:W-:Y:S02]  /*be10*/  IADD3 R0, R3, R0, RZ ;  /* 0x0000000003007210 */ /* 0x000fe40007ffe0ff */
[----:B------:R-:W-:-:S04]  /*be20*/  LEA R6, P0, R2, c[0x0][0x450], 0x2 ;  /* 0x0001140002067a11 */ /* 0x000fc800078010ff */
[----:B------:R-:W-:Y:S02]  /*be30*/  LEA.HI.X R7, R2, c[0x0][0x454], R0, 0x2, P0 ;  /* 0x0001150002077a11 */ /* 0x000fe400000f1400 */
[----:B------:R-:W-:-:S05]  /*be40*/  MOV R0, 0xff800000 ;  /* 0xff80000000007802 */ /* 0x000fca0000000f00 */
[----:B------:R1:W-:Y:S02]  /*be50*/  STG.E [R6.64], R0 ;  /* 0x0000000006007986 */ /* 0x0003e4000c101904 */
.L_x_35:
[----:B------:R-:W-:Y:S05]  /*be60*/  BSYNC B0 ;  /* 0x0000000000007941 */ /* 0x000fea0003800000 */
.L_x_34:
[----:B-1----:R-:W1:Y:S01]  /*be70*/  S2R R6, SR_CTAID.Y ;  /* 0x0000000000067919 */ /* 0x002e620000002600 */
[----:B------:R-:W-:Y:S01]  /*be80*/  IMAD R0, R5, c[0x0][0x3a0], RZ ;  /* 0x0000e80005007a24 */ /* 0x000fe200078e02ff */
[----:B------:R-:W-:Y:S01]  /*be90*/  SHF.R.S32.HI R5, RZ, 0x1f, R12 ;  /* 0x0000001fff057819 */ /* 0x000fe2000001140c */
[C---:B------:R-:W-:Y:S01]  /*bea0*/  IMAD.WIDE.U32 R2, R4.reuse, c[0x0][0x3a0], RZ ;  /* 0x0000e80004027a25 */ /* 0x040fe200078e00ff */
[----:B------:R-:W2:Y:S01]  /*beb0*/  S2R R14, SR_CTAID.X ;  /* 0x00000000000e7919 */ /* 0x000ea20000002500 */
[----:B------:R-:W-:Y:S01]  /*bec0*/  MOV R8, c[0x0][0x4e8] ;  /* 0x00013a0000087a02 */ /* 0x000fe20000000f00 */
[----:B------:R-:W-:Y:S01]  /*bed0*/  BSSY B0, `(.L_x_36) ;  /* 0x0000043000007945 */ /* 0x000fe20003800000 */
[----:B------:R-:W-:Y:S01]  /*bee0*/  LEA.HI R5, R5, R12, RZ, 0x3 ;  /* 0x0000000c05057211 */ /* 0x000fe200078f18ff */
[----:B------:R-:W-:Y:S01]  /*bef0*/  IMAD R0, R4, c[0x0][0x3a4], R0 ;  /* 0x0000e90004007a24 */ /* 0x000fe200078e0200 */
[----:B------:R-:W-:Y:S01]  /*bf00*/  ISETP.NE.AND P0, PT, R8, 0x1, PT ;  /* 0x000000010800780c */ /* 0x000fe20003f05270 */
[----:B-----5:R-:W-:Y:S01]  /*bf10*/  IMAD R16, R16, c[0x0][0x4e8], RZ ;  /* 0x00013a0010107a24 */ /* 0x020fe200078e02ff */
[----:B------:R-:W-:Y:S01]  /*bf20*/  LOP3.LUT R4, R5, 0xfffffff8, RZ, 0xc0, !PT ;  /* 0xfffffff805047812 */ /* 0x000fe200078ec0ff */
[----:B------:R-:W-:Y:S01]  /*bf30*/  IMAD.IADD R3, R3, 0x1, R0 ;  /* 0x0000000103037824 */ /* 0x000fe200078e0200 */
[----:B------:R-:W-:-:S02]  /*bf40*/  SHF.R.S32.HI R8, RZ, 0x3, R5 ;  /* 0x00000003ff087819 */ /* 0x000fc40000011405 */
[----:B------:R-:W-:-:S05]  /*bf50*/  IADD3 R9, -R4, R12, RZ ;  /* 0x0000000c04097210 */ /* 0x000fca0007ffe1ff */
[----:B------:R-:W-:Y:S01]  /*bf60*/  IMAD R4, R9, 0x20, R8 ;  /* 0x0000002009047824 */ /* 0x000fe200078e0208 */
[----:B-1----:R-:W-:Y:S01]  /*bf70*/  SHF.R.S32.HI R7, RZ, 0x1f, R6 ;  /* 0x0000001fff077819 */ /* 0x002fe20000011406 */
[----:B------:R-:W-:-:S03]  /*bf80*/  IMAD.WIDE.U32 R2, R6, c[0x0][0x3e8], R2 ;  /* 0x0000fa0006027a25 */ /* 0x000fc600078e0002 */
[C---:B--2---:R-:W-:Y:S01]  /*bf90*/  LEA R4, R14.reuse, R4, 0x7 ;  /* 0x000000040e047211 */ /* 0x044fe200078e38ff */
[----:B------:R-:W-:Y:S01]  /*bfa0*/  IMAD R0, R7, c[0x0][0x3e8], RZ ;  /* 0x0000fa0007007a24 */ /* 0x000fe200078e02ff */
[----:B------:R-:W-:-:S03]  /*bfb0*/  LEA R14, R14, R8, 0x7 ;  /* 0x000000080e0e7211 */ /* 0x000fc600078e38ff */
[----:B------:R-:W-:Y:S02]  /*bfc0*/  IMAD R0, R6, c[0x0][0x3ec], R0 ;  /* 0x0000fb0006007a24 */ /* 0x000fe400078e0200 */
[----:B------:R-:W-:-:S04]  /*bfd0*/  @P0 IMAD.HI.U32 R5, R4, c[0x0][0x4ec], RZ ;  /* 0x00013b0004050a27 */ /* 0x000fc800078e00ff */
[----:B------:R-:W-:Y:S01]  /*bfe0*/  IMAD.IADD R3, R0, 0x1, R3 ;  /* 0x0000000100037824 */ /* 0x000fe200078e0203 */
[----:B------:R-:W-:Y:S01]  /*bff0*/  MOV R0, R4 ;  /* 0x0000000400007202 */ /* 0x000fe20000000f00 */
[----:B------:R-:W-:Y:S01]  /*c000*/  IMAD R6, R11, c[0x0][0x3f0], RZ ;  /* 0x0000fc000b067a24 */ /* 0x000fe200078e02ff */
[----:B------:R-:W-:Y:S01]  /*c010*/  @P0 SHF.R.U32.HI R0, RZ, c[0x0][0x4f0], R5 ;  /* 0x00013c00ff000a19 */ /* 0x000fe20000011605 */
[----:B------:R-:W-:-:S04]  /*c020*/  IMAD.WIDE.U32 R2, R10, c[0x0][0x3f0], R2 ;  /* 0x0000fc000a027a25 */ /* 0x000fc800078e0002 */
[----:B------:R-:W-:Y:S01]  /*c030*/  IMAD R7, R10, c[0x0][0x3f4], R6 ;  /* 0x0000fd000a077a24 */ /* 0x000fe200078e0206 */
[--C-:B------:R-:W-:Y:S01]  /*c040*/  SHF.R.S32.HI R6, RZ, 0x1f, R0.reuse ;  /* 0x0000001fff067819 */ /* 0x100fe20000011400 */
[----:B------:R-:W-:-:S03]  /*c050*/  IMAD.MOV R5, RZ, RZ, -R0 ;  /* 0x000000ffff057224 */ /* 0x000fc600078e0a00 */
[----:B------:R-:W-:Y:S01]  /*c060*/  IADD3 R3, R3, R7, RZ ;  /* 0x0000000703037210 */ /* 0x000fe20007ffe0ff */
[----:B------:R-:W-:Y:S02]  /*c070*/  IMAD R6, R6, c[0x0][0x3e0], RZ ;  /* 0x0000f80006067a24 */ /* 0x000fe400078e02ff */
[----:B------:R-:W-:Y:S02]  /*c080*/  IMAD R5, R5, c[0x0][0x4e8], R4 ;  /* 0x00013a0005057a24 */ /* 0x000fe400078e0204 */
[----:B------:R-:W-:-:S03]  /*c090*/  IMAD.WIDE.U32 R2, R0, c[0x0][0x3e0], R2 ;  /* 0x0000f80000027a25 */ /* 0x000fc600078e0002 */
[----:B------:R-:W-:Y:S01]  /*c0a0*/  SHF.R.S32.HI R4, RZ, 0x1f, R5 ;  /* 0x0000001fff047819 */ /* 0x000fe20000011405 */
[----:B------:R-:W-:-:S05]  /*c0b0*/  IMAD R0, R0, c[0x0][0x3e4], R6 ;  /* 0x0000f90000007a24 */ /* 0x000fca00078e0206 */
[----:B------:R-:W-:Y:S01]  /*c0c0*/  IADD3 R3, R3, R0, RZ ;  /* 0x0000000003037210 */ /* 0x000fe20007ffe0ff */
[----:B------:R-:W-:-:S04]  /*c0d0*/  IMAD R0, R4, c[0x0][0x3d8], RZ ;  /* 0x0000f60004007a24 */ /* 0x000fc800078e02ff */
[C---:B------:R-:W-:Y:S02]  /*c0e0*/  IMAD R0, R5.reuse, c[0x0][0x3dc], R0 ;  /* 0x0000f70005007a24 */ /* 0x040fe400078e0200 */
[----:B------:R-:W-:-:S04]  /*c0f0*/  IMAD.WIDE.U32 R2, R5, c[0x0][0x3d8], R2 ;  /* 0x0000f60005027a25 */ /* 0x000fc800078e0002 */
[----:B------:R-:W-:Y:S01]  /*c100*/  IMAD.IADD R0, R3, 0x1, R0 ;  /* 0x0000000103007824 */ /* 0x000fe200078e0200 */
[----:B------:R-:W-:-:S04]  /*c110*/  LEA R17, P0, R2, c[0x0][0x380], 0x1 ;  /* 0x0000e00002117a11 */ /* 0x000fc800078008ff */
[----:B------:R-:W-:Y:S02]  /*c120*/  LEA.HI.X R15, R2, c[0x0][0x384], R0, 0x1, P0 ;  /* 0x0000e100020f7a11 */ /* 0x000fe400000f0c00 */
[----:B------:R-:W-:Y:S01]  /*c130*/  ISETP.GE.AND P0, PT, R14, R16, PT ;  /* 0x000000100e00720c */ /* 0x000fe20003f06270 */
[----:B------:R1:W2:Y:S01]  /*c140*/  SHFL.IDX PT, R2, R17, RZ, 0x181f ;  /* 0x00181fff11027589 */ /* 0x0002a200000e0000 */
[----:B------:R-:W-:-:S03]  /*c150*/  SHF.L.U32 R0, R9, 0x3, RZ ;  /* 0x0000000309007819 */ /* 0x000fc600000006ff */
[----:B------:R1:W3:Y:S01]  /*c160*/  SHFL.IDX PT, R3, R15, RZ, 0x181f ;  /* 0x00181fff0f037589 */ /* 0x0002e200000e0000 */
[C---:B------:R-:W-:Y:S02]  /*c170*/  IADD3 R11, R0.reuse, 0x40, RZ ;  /* 0x00000040000b7810 */ /* 0x040fe40007ffe0ff */
[C---:B------:R-:W-:Y:S02]  /*c180*/  IADD3 R12, R0.reuse, 0x80, RZ ;  /* 0x00000080000c7810 */ /* 0x040fe40007ffe0ff */
[----:B------:R-:W-:-:S03]  /*c190*/  IADD3 R13, R0, 0xc0, RZ ;  /* 0x000000c0000d7810 */ /* 0x000fc60007ffe0ff */
[----:B------:R-:W-:Y:S05]  /*c1a0*/  @P0 BRA `(.L_x_37) ;  /* 0x0000015000000947 */ /* 0x000fea0003800000 */
[----:B------:R-:W-:Y:S02]  /*c1b0*/  ISETP.GE.AND P2, PT, R11, c[0x0][0x3c8], PT ;  /* 0x0000f2000b007a0c */ /* 0x000fe40003f46270 */
[----:B------:R-:W-:Y:S02]  /*c1c0*/  ISETP.GE.AND P1, PT, R12, c[0x0][0x3c8], PT ;  /* 0x0000f2000c007a0c */ /* 0x000fe40003f26270 */
[----:B------:R-:W-:Y:S02]  /*c1d0*/  ISETP.GE.AND P0, PT, R13, c[0x0][0x3c8], PT ;  /* 0x0000f2000d007a0c */ /* 0x000fe40003f06270 */
        /* <DEDUP_REMOVED lines=9> */
[----:B------:R2:W-:Y:S01]  /*c270*/  @!P3 ST.E.128 [R8.64], RZ ;  /* 0x000000ff0800b985 */ /* 0x0005e2000c101d04 */
[----:B------:R-:W-:Y:S02]  /*c280*/  @!P1 LOP3.LUT R5, R5, 0xfffffff8, RZ, 0xc0, !PT ;  /* 0xfffffff805059812 */ /* 0x000fe400078ec0ff */
[----:B------:R-:W-:Y:S01]  /*c290*/  @!P0 LOP3.LUT R10, R4, 0xfffffff8, RZ, 0xc0, !PT ;  /* 0xfffffff8040a8812 */ /* 0x000fe200078ec0ff */
[----:B------:R-:W-:-:S04]  /*c2a0*/  @!P2 IMAD.WIDE R6, R6, 0x2, R2 ;  /* 0x000000020606a825 */ /* 0x000fc800078e0202 */
[--C-:B------:R-:W-:Y:S01]  /*c2b0*/  @!P1 IMAD.WIDE R4, R5, 0x2, R2.reuse ;  /* 0x0000000205049825 */ /* 0x100fe200078e0202 */
[----:B------:R2:W-:Y:S03]  /*c2c0*/  @!P2 ST.E.128 [R6.64], RZ ;  /* 0x000000ff0600a985 */ /* 0x0005e6000c101d04 */
[----:B------:R-:W-:Y:S01]  /*c2d0*/  @!P0 IMAD.WIDE R2, R10, 0x2, R2 ;  /* 0x000000020a028825 */ /* 0x000fe200078e0202 */
[----:B------:R2:W-:Y:S04]  /*c2e0*/  @!P1 ST.E.128 [R4.64], RZ ;  /* 0x000000ff04009985 */ /* 0x0005e8000c101d04 */
[----:B------:R2:W-:Y:S02]  /*c2f0*/  @!P0 ST.E.128 [R2.64], RZ ;  /* 0x000000ff02008985 */ /* 0x0005e4000c101d04 */
.L_x_37:
[----:B------:R-:W-:Y:S05]  /*c300*/  BSYNC B0 ;  /* 0x0000000000007941 */ /* 0x000fea0003800000 */
.L_x_36:
[----:B--2---:R-:W-:Y:S01]  /*c310*/  IADD3 R4, R14, 0x20, RZ ;  /* 0x000000200e047810 */ /* 0x004fe20007ffe0ff */
[----:B---3--:R2:W3:Y:S01]  /*c320*/  SHFL.IDX PT, R3, R15, 0x1, 0x181f ;  /* 0x00381f000f037f89 */ /* 0x0084e200000e0000 */
[----:B------:R-:W-:Y:S02]  /*c330*/  BSSY B0, `(.L_x_38) ;  /* 0x0000019000007945 */ /* 0x000fe40003800000 */
[----:B------:R-:W-:Y:S01]  /*c340*/  ISETP.GE.AND P0, PT, R4, R16, PT ;  /* 0x000000100400720c */ /* 0x000fe20003f06270 */
[----:B------:R2:W4:-:S12]  /*c350*/  SHFL.IDX PT, R2, R17, 0x1, 0x181f ;  /* 0x00381f0011027f89 */ /* 0x00051800000e0000 */
        /* <DEDUP_REMOVED lines=22> */
.L_x_39:
[----:B------:R-:W-:Y:S05]  /*c4c0*/  BSYNC B0 ;  /* 0x0000000000007941 */ /* 0x000fea0003800000 */
.L_x_38:
[----:B---3--:R-:W-:Y:S01]  /*c4d0*/  IADD3 R4, R14, 0x40, RZ ;  /* 0x000000400e047810 */ /* 0x008fe20007ffe0ff */
[----:B------:R3:W1:Y:S01]  /*c4e0*/  SHFL.IDX PT, R3, R15, 0x2, 0x181f ;  /* 0x00581f000f037f89 */ /* 0x00066200000e0000 */
[----:B------:R-:W-:Y:S02]  /*c4f0*/  BSSY B0, `(.L_x_40) ;  /* 0x0000019000007945 */ /* 0x000fe40003800000 */
[----:B------:R-:W-:Y:S01]  /*c500*/  ISETP.GE.AND P0, PT, R4, R16, PT ;  /* 0x000000100400720c */ /* 0x000fe20003f06270 */
[----:B----4-:R3:W4:-:S12]  /*c510*/  SHFL.IDX PT, R2, R17, 0x2, 0x181f ;  /* 0x00581f0011027f89 */ /* 0x01071800000e0000 */
        /* <DEDUP_REMOVED lines=9> */
[----:B-1--4-:R-:W-:Y:S01]  /*c5b0*/  @!P3 IMAD.WIDE R8, R0, 0x2, R2 ;  /* 0x000000020008b825 */ /* 0x012fe200078e0202 */
        /* <DEDUP_REMOVED lines=12> */
.L_x_41:
[----:B------:R-:W-:Y:S05]  /*c680*/  BSYNC B0 ;  /* 0x0000000000007941 */ /* 0x000fea0003800000 */
.L_x_40:
[----:B-1----:R-:W-:Y:S01]  /*c690*/  IADD3 R4, R14, 0x60, RZ ;  /* 0x000000600e047810 */ /* 0x002fe20007ffe0ff */
[----:B------:R1:W2:Y:S03]  /*c6a0*/  SHFL.IDX PT, R3, R15, 0x3, 0x181f ;  /* 0x00781f000f037f89 */ /* 0x0002a600000e0000 */
[----:B------:R-:W-:Y:S01]  /*c6b0*/  ISETP.GE.AND P0, PT, R4, R16, PT ;  /* 0x000000100400720c */ /* 0x000fe20003f06270 */
[----:B----4-:R1:W4:-:S12]  /*c6c0*/  SHFL.IDX PT, R2, R17, 0x3, 0x181f ;  /* 0x00781f0011027f89 */ /* 0x01031800000e0000 */
[----:B------:R-:W-:Y:S05]  /*c6d0*/  @P0 EXIT ;  /* 0x000000000000094d */ /* 0x000fea0003800000 */
[----:B------:R-:W-:Y:S02]  /*c6e0*/  ISETP.GE.AND P1, PT, R11, c[0x0][0x3c8], PT ;  /* 0x0000f2000b007a0c */ /* 0x000fe40003f26270 */
[----:B------:R-:W-:Y:S02]  /*c6f0*/  ISETP.GE.AND P0, PT, R12, c[0x0][0x3c8], PT ;  /* 0x0000f2000c007a0c */ /* 0x000fe40003f06270 */
[----:B------:R-:W-:-:S09]  /*c700*/  ISETP.GE.AND P2, PT, R0, c[0x0][0x3c8], PT ;  /* 0x0000f20000007a0c */ /* 0x000fd20003f46270 */
[----:B------:R-:W-:Y:S02]  /*c710*/  @!P1 SHF.R.S32.HI R5, RZ, 0x1f, R11 ;  /* 0x0000001fff059819 */ /* 0x000fe4000001140b */
[----:B------:R-:W-:Y:S02]  /*c720*/  @!P0 SHF.R.S32.HI R4, RZ, 0x1f, R12 ;  /* 0x0000001fff048819 */ /* 0x000fe4000001140c */
[----:B------:R-:W-:Y:S01]  /*c730*/  @!P1 LEA.HI R5, R5, R11, RZ, 0x3 ;  /* 0x0000000b05059211 */ /* 0x000fe200078f18ff */
[--C-:B--2-4-:R-:W-:Y:S01]  /*c740*/  @!P2 IMAD.WIDE R8, R0, 0x2, R2.reuse ;  /* 0x000000020008a825 */ /* 0x114fe200078e0202 */
[----:B------:R-:W-:Y:S02]  /*c750*/  @!P0 LEA.HI R4, R4, R12, RZ, 0x3 ;  /* 0x0000000c04048211 */ /* 0x000fe400078f18ff */
[----:B------:R-:W-:Y:S02]  /*c760*/  @!P1 LOP3.LUT R5, R5, 0xfffffff8, RZ, 0xc0, !PT ;  /* 0xfffffff805059812 */ /* 0x000fe400078ec0ff */
[----:B------:R-:W-:Y:S01]  /*c770*/  @!P0 LOP3.LUT R4, R4, 0xfffffff8, RZ, 0xc0, !PT ;  /* 0xfffffff804048812 */ /* 0x000fe200078ec0ff */
[----:B------:R2:W-:Y:S02]  /*c780*/  @!P2 ST.E.128 [R8.64], RZ ;  /* 0x000000ff0800a985 */ /* 0x0005e4000c101d04 */
[----:B------:R-:W-:-:S04]  /*c790*/  @!P1 IMAD.WIDE R6, R5, 0x2, R2 ;  /* 0x0000000205069825 */ /* 0x000fc800078e0202 */
[----:B------:R-:W-:Y:S01]  /*c7a0*/  @!P0 IMAD.WIDE R4, R4, 0x2, R2 ;  /* 0x0000000204048825 */ /* 0x000fe200078e0202 */
[----:B------:R2:W-:Y:S04]  /*c7b0*/  @!P1 ST.E.128 [R6.64], RZ ;  /* 0x000000ff06009985 */ /* 0x0005e8000c101d04 */
[----:B------:R2:W-:Y:S01]  /*c7c0*/  @!P0 ST.E.128 [R4.64], RZ ;  /* 0x000000ff04008985 */ /* 0x0005e2000c101d04 */
[----:B------:R-:W-:-:S13]  /*c7d0*/  ISETP.GE.AND P0, PT, R13, c[0x0][0x3c8], PT ;  /* 0x0000f2000d007a0c */ /* 0x000fda0003f06270 */
[----:B------:R-:W-:Y:S05]  /*c7e0*/  @P0 EXIT ;  /* 0x000000000000094d */ /* 0x000fea0003800000 */
[----:B------:R-:W-:-:S04]  /*c7f0*/  SHF.R.S32.HI R0, RZ, 0x1f, R13 ;  /* 0x0000001fff007819 */ /* 0x000fc8000001140d */
[----:B------:R-:W-:-:S04]  /*c800*/  LEA.HI R0, R0, R13, RZ, 0x3 ;  /* 0x0000000d00007211 */ /* 0x000fc800078f18ff */
[----:B------:R-:W-:-:S05]  /*c810*/  LOP3.LUT R0, R0, 0xfffffff8, RZ, 0xc0, !PT ;  /* 0xfffffff800007812 */ /* 0x000fca00078ec0ff */
[----:B------:R-:W-:-:S05]  /*c820*/  IMAD.WIDE R2, R0, 0x2, R2 ;  /* 0x0000000200027825 */ /* 0x000fca00078e0202 */
[----:B------:R-:W-:Y:S01]  /*c830*/  ST.E.128 [R2.64], RZ ;  /* 0x000000ff02007985 */ /* 0x000fe2000c101d04 */
[----:B------:R-:W-:Y:S05]  /*c840*/  EXIT ;  /* 0x000000000000794d */ /* 0x000fea0003800000 */
.L_x_42:
        /* <DEDUP_REMOVED lines=11> */
.L_x_2990:


//--------------------- .text._ZN7cutlass13device_kernelIN5flash19enable_sm80_to_sm89INS1_16FlashAttnFwdSm80INS1_25CollectiveMainloopFwdSm80ILi8ELi1ELb0EN4cute5tupleIJNS5_1CILi128EEENS7_ILi32EEENS7_ILi256EEEEEELi256ENS_6half_tEfNS_4arch4Sm80ELb0ELb0ELb1ELb1ELb0ELb1ELb1ELb0EEENS1_21CollectiveEpilogueFwdINS6_IJS8_SA_S9_EEENS6_IJNS7_ILi1EEESI_SI_EEESC_SE_Li256ELb1ELb1ELb0ELb0EEENS1_19SingleTileSchedulerILb1ELb0ELb1ELi128EEEEEEEEEvNT_6ParamsE --------------------------
	.section	.text._ZN7cutlass13device_kernelIN5flash19enable_sm80_to_sm89INS1_16FlashAttnFwdSm80INS1_25CollectiveMainloopFwdSm80ILi8ELi1ELb0EN4cute5tupleIJNS5_1CILi128EEENS7_ILi32EEENS7_ILi256EEEEEELi256ENS_6half_tEfNS_4arch4Sm80ELb0ELb0ELb1ELb1ELb0ELb1ELb1ELb0EEENS1_21CollectiveEpilogueFwdINS6_IJS8_SA_S9_EEENS6_IJNS7_ILi1EEESI_SI_EEESC_SE_Li256ELb1ELb1ELb0ELb0EEENS1_19SingleTileSchedulerILb1ELb0ELb1ELi128EEEEEEEEEvNT_6ParamsE,"ax",@progbits
	.sectioninfo	@"SHI_REGISTERS=255"
	.align	128
.text._ZN7cutlass13device_kernelIN5flash19enable_sm80_to_sm89INS1_16FlashAttnFwdSm80INS1_25CollectiveMainloopFwdSm80ILi8ELi1ELb0EN4cute5tupleIJNS5_1CILi128EEENS7_ILi32EEENS7_ILi256EEEEEELi256ENS_6half_tEfNS_4arch4Sm80ELb0ELb0ELb1ELb1ELb0ELb1ELb1ELb0EEENS1_21CollectiveEpilogueFwdINS6_IJS8_SA_S9_EEENS6_IJNS7_ILi1EEESI_SI_EEESC_SE_Li256ELb1ELb1ELb0ELb0EEENS1_19SingleTileSchedulerILb1ELb0ELb1ELi128EEEEEEEEEvNT_6ParamsE:
        .type           _ZN7cutlass13device_kernelIN5flash19enable_sm80_to_sm89INS1_16FlashAttnFwdSm80INS1_25CollectiveMainloopFwdSm80ILi8ELi1ELb0EN4cute5tupleIJNS5_1CILi128EEENS7_ILi32EEENS7_ILi256EEEEEELi256ENS_6half_tEfNS_4arch4Sm80ELb0ELb0ELb1ELb1ELb0ELb1ELb1ELb0EEENS1_21CollectiveEpilogueFwdINS6_IJS8_SA_S9_EEENS6_IJNS7_ILi1EEESI_SI_EEESC_SE_Li256ELb1ELb1ELb0ELb0EEENS1_19SingleTileSchedulerILb1ELb0ELb1ELi128EEEEEEEEEvNT_6ParamsE,@function
        .size           _ZN7cutlass13device_kernelIN5flash19enable_sm80_to_sm89INS1_16FlashAttnFwdSm80INS1_25CollectiveMainloopFwdSm80ILi8ELi1ELb0EN4cute5tupleIJNS5_1CILi128EEENS7_ILi32EEENS7_ILi256EEEEEELi256ENS_6half_tEfNS_4arch4Sm80ELb0ELb0ELb1ELb1ELb0ELb1ELb1ELb0EEENS1_21CollectiveEpilogueFwdINS6_IJS8_SA_S9_EEENS6_IJNS7_ILi1EEESI_SI_EEESC_SE_Li256ELb1ELb1ELb0ELb0EEENS1_19SingleTileSchedulerILb1ELb0ELb1ELi128EEEEEEEEEvNT_6ParamsE,(.L_x_2991 - _ZN7cutlass13device_kernelIN5flash19enable_sm80_to_sm89INS1_16FlashAttnFwdSm80INS1_25CollectiveMainloopFwdSm80ILi8ELi1ELb0EN4cute5tupleIJNS5_1CILi128EEENS7_ILi32EEENS7_ILi256EEEEEELi256ENS_6half_tEfNS_4arch4Sm80ELb0ELb0ELb1ELb1ELb0ELb1ELb1ELb0EEENS1_21CollectiveEpilogueFwdINS6_IJS8_SA_S9_EEENS6_IJNS7_ILi1EEESI_SI_EEESC_SE_Li256ELb1ELb1ELb0ELb0EEENS1_19SingleTileSchedulerILb1ELb0ELb1ELi128EEEEEEEEEvNT_6ParamsE)
        .other          _ZN7cutlass13device_kernelIN5flash19enable_sm80_to_sm89INS1_16FlashAttnFwdSm80INS1_25CollectiveMainloopFwdSm80ILi8ELi1ELb0EN4cute5tupleIJNS5_1CILi128EEENS7_ILi32EEENS7_ILi256EEEEEELi256ENS_6half_tEfNS_4arch4Sm80ELb0ELb0ELb1ELb1ELb0ELb1ELb1ELb0EEENS1_21CollectiveEpilogueFwdINS6_IJS8_SA_S9_EEENS6_IJNS7_ILi1EEESI_SI_EEESC_SE_Li256ELb1ELb1ELb0ELb0EEENS1_19SingleTileSchedulerILb1ELb0ELb1ELi128EEEEEEEEEvNT_6ParamsE,@"STO_CUDA_ENTRY STV_DEFAULT"
_ZN7cutlass13device_kernelIN5flash19enable_sm80_to_sm89INS1_16FlashAttnFwdSm80INS1_25CollectiveMainloopFwdSm80ILi8ELi1ELb0EN4cute5tupleIJNS5_1CILi128EEENS7_ILi32EEENS7_ILi256EEEEEELi256ENS_6half_tEfNS_4arch4Sm80ELb0ELb0ELb1ELb1ELb0ELb1ELb1ELb0EEENS1_21CollectiveEpilogueFwdINS6_IJS8_SA_S9_EEENS6_IJNS7_ILi1EEESI_SI_EEESC_SE_Li256ELb1ELb1ELb0ELb0EEENS1_19SingleTileSchedulerILb1ELb0ELb1ELi128EEEEEEEEEvNT_6ParamsE:
[----:B------:R-:W-:Y:S02]  /*0000*/  MOV R1, c[0x0][0x28] ;  /* 0x00000a0000017a02 */ /* 0x000fe40000000f00 */
[----:B------:R-:W1:Y:S01]  /*0010*/  S2R R64, SR_TID.X ;  /* 0x0000000000407919 */ /* 0x000e620000002100 */
[----:B------:R-:W-:Y:S01]  /*0020*/  MOV R5, 0x4 ;  /* 0x0000000400057802 */ /* 0x000fe20000000f00 */
[----:B------:R-:W-:Y:S02]  /*0030*/  ULDC.64 UR10, c[0x0][0x118] ;  /* 0x00004600000a7ab9 */ /* 0x000fe40000000a00 */
        /* <DEDUP_REMOVED lines=12> */
.L_x_44:
        /* <DEDUP_REMOVED lines=8> */
.L_x_46:
[----:B------:R-:W-:-:S05]  /*0180*/  MOV R3, c[0x0][0x54c] ;  /* 0x0001530000037a02 */ /* 0x000fca0000000f00 */
.L_x_45:
[----:B-----5:R-:W-:Y:S01]  /*0190*/  IMAD R3, R3, c[0x0][0x548], RZ ;  /* 0x0001520003037a24 */ /* 0x020fe200078e02ff */
[----:B------:R-:W-:-:S04]  /*01a0*/  SHF.L.U32 R0, R65, 0x7, RZ ;  /* 0x0000000741007819 */ /* 0x000fc800000006ff */
[----:B------:R-:W-:-:S04]  /*01b0*/  ISETP.GE.AND P0, PT, R0, R3, PT ;  /* 0x000000030000720c */ /* 0x000fc80003f06270 */
[----:B------:R-:W-:Y:S01]  /*01c0*/  SEL R228, R228, 0xffffffff, !P0 ;  /* 0xffffffffe4e47807 */ /* 0x000fe20004000000 */
[----:B------:R-:W-:Y:S05]  /*01d0*/  BRA `(.L_x_47) ;  /* 0x0000012000007947 */ /* 0x000fea0003800000 */
.L_x_43:
[----:B---3--:R-:W-:-:S04]  /*01e0*/  ISETP.NE.U32.AND P0, PT, RZ, c[0x0][0x568], PT ;  /* 0x00015a00ff007a0c */ /* 0x008fc80003f05070 */
[----:B------:R-:W-:-:S13]  /*01f0*/  ISETP.NE.AND.EX P0, PT, RZ, c[0x0][0x56c], PT, P0 ;  /* 0x00015b00ff007a0c */ /* 0x000fda0003f05300 */
[----:B------:R-:W-:Y:S05]  /*0200*/  @!P0 BRA `(.L_x_48) ;  /* 0x0000002000008947 */ /* 0x000fea0003800000 */
[----:B------:R1:W5:Y:S01]  /*0210*/  LDG.E R3, [R2.64] ;  /* 0x0000000a02037981 */ /* 0x000362000c1e1900 */
[----:B------:R-:W-:Y:S05]  /*0220*/  BRA `(.L_x_49) ;  /* 0x0000009000007947 */ /* 0x000fea0003800000 */
.L_x_48:
        /* <DEDUP_REMOVED lines=8> */
.L_x_50:
[----:B------:R-:W-:-:S05]  /*02b0*/  MOV R3, c[0x0][0x54c] ;  /* 0x0001530000037a02 */ /* 0x000fca0000000f00 */
.L_x_49:
[----:B-----5:R-:W-:Y:S01]  /*02c0*/  IMAD R3, R3, c[0x0][0x548], RZ ;  /* 0x0001520003037a24 */ /* 0x020fe200078e02ff */
[----:B------:R-:W-:-:S04]  /*02d0*/  SHF.L.U32 R0, R65, 0x7, RZ ;  /* 0x0000000741007819 */ /* 0x000fc800000006ff */
[----:B------:R-:W-:-:S04]  /*02e0*/  ISETP.GE.AND P0, PT, R0, R3, PT ;  /* 0x000000030000720c */ /* 0x000fc80003f06270 */
[----:B------:R-:W-:-:S04]  /*02f0*/  SEL R228, R228, 0xffffffff, !P0 ;  /* 0xffffffffe4e47807 */ /* 0x000fc80004000000 */
.L_x_47:
[----:B------:R-:W-:-:S13]  /*0300*/  ISETP.GE.AND P0, PT, R228, RZ, PT ;  /* 0x000000ffe400720c */ /* 0x000fda0003f06270 */
        /* <DEDUP_REMOVED lines=8> */
[----:B------:R-:W-:Y:S01]  /*0390*/  IMAD.MOV.U32 R0, RZ, RZ, RZ ;  /* 0x000000ffff007224 */ /* 0x000fe200078e00ff */
[----:B------:R-:W-:Y:S01]  /*03a0*/  ISETP.NE.U32.AND P1, PT, RZ, c[0x0][0x348], PT ;  /* 0x0000d200ff007a0c */ /* 0x000fe20003f25070 */
[----:B------:R-:W-:Y:S01]  /*03b0*/  IMAD.WIDE R10, R228, R5, c[0x0][0x348] ;  /* 0x0000d200e40a7625 */ /* 0x000fe200078e0205 */
[----:B------:R-:W-:-:S02]  /*03c0*/  ISETP.NE.U32.AND P6, PT, RZ, c[0x0][0x350], PT ;  /* 0x0000d400ff007a0c */ /* 0x000fc40003fc5070 */
[----:B------:R-:W-:Y:S01]  /*03d0*/  ISETP.NE.U32.AND P5, PT, RZ, c[0x0][0x358], PT ;  /* 0x0000d600ff007a0c */ /* 0x000fe20003fa5070 */
[CC--:B------:R-:W-:Y:S01]  /*03e0*/  IMAD.WIDE R8, R228.reuse, R5.reuse, c[0x0][0x350] ;  /* 0x0000d400e4087625 */ /* 0x0c0fe200078e0205 */
[----:B------:R-:W-:Y:S02]  /*03f0*/  ISETP.NE.AND.EX P1, PT, RZ, c[0x0][0x34c], PT, P1 ;  /* 0x0000d300ff007a0c */ /* 0x000fe40003f25310 */
[----:B------:R-:W-:Y:S01]  /*0400*/  ISETP.NE.AND.EX P6, PT, RZ, c[0x0][0x354], PT, P6 ;  /* 0x0000d500ff007a0c */ /* 0x000fe20003fc5360 */
[----:B------:R-:W-:Y:S01]  /*0410*/  @P2 IMAD.WIDE R14, R228, R5, c[0x0][0x370] ;  /* 0x0000dc00e40e2625 */ /* 0x000fe200078e0205 */
[----:B------:R-:W-:-:S03]  /*0420*/  ISETP.NE.AND.EX P5, PT, RZ, c[0x0][0x35c], PT, P5 ;  /* 0x0000d700ff007a0c */ /* 0x000fc60003fa5350 */
[CC--:B------:R-:W-:Y:S01]  /*0430*/  @P0 IMAD.WIDE R12, R228.reuse, R5.reuse, c[0x0][0x360] ;  /* 0x0000d800e40c0625 */ /* 0x0c0fe200078e0205 */
[----:B------:R2:W5:Y:S03]  /*0440*/  @P2 LDG.E R111, [R14.64] ;  /* 0x0000000a0e6f2981 */ /* 0x000566000c1e1900 */
[----:B------:R-:W-:Y:S01]  /*0450*/  IMAD.WIDE R6, R228, R5, c[0x0][0x358] ;  /* 0x0000d600e4067625 */ /* 0x000fe200078e0205 */
[----:B------:R2:W5:Y:S04]  /*0460*/  @P0 LDG.E R113, [R12.64] ;  /* 0x0000000a0c710981 */ /* 0x000568000c1e1900 */
[----:B------:R2:W5:Y:S04]  /*0470*/  @P1 LDG.E R112, [R10.64] ;  /* 0x0000000a0a701981 */ /* 0x000568000c1e1900 */
[----:B------:R2:W5:Y:S04]  /*0480*/  @P6 LDG.E R110, [R8.64] ;  /* 0x0000000a086e6981 */ /* 0x000568000c1e1900 */
[----:B------:R2:W5:Y:S04]  /*0490*/  @P5 LDG.E R0, [R6.64] ;  /* 0x0000000a06005981 */ /* 0x000568000c1e1900 */
[----:B------:R-:W3:Y:S01]  /*04a0*/  S2R R227, SR_CTAID.Y ;  /* 0x0000000000e37919 */ /* 0x000ee20000002600 */
[----:B-1----:R-:W-:-:S02]  /*04b0*/  IMAD.MOV.U32 R2, RZ, RZ, c[0x0][0x1d0] ;  /* 0x00007400ff027624 */ /* 0x002fc400078e00ff */
[----:B------:R-:W-:Y:S01]  /*04c0*/  IMAD.MOV.U32 R20, RZ, RZ, c[0x0][0x228] ;  /* 0x00008a00ff147624 */ /* 0x000fe200078e00ff */
[----:B---3--:R-:W-:Y:S01]  /*04d0*/  SHF.R.S32.HI R89, RZ, 0x1f, R227 ;  /* 0x0000001fff597819 */ /* 0x008fe200000114e3 */
[----:B------:R-:W-:Y:S05]  /*04e0*/  @P0 BRA `(.L_x_51) ;  /* 0x0000004000000947 */ /* 0x000fea0003800000 */
[----:B--2---:R-:W-:Y:S05]  /*04f0*/  @!P1 BRA `(.L_x_51) ;  /* 0x0000003000009947 */ /* 0x004fea0003800000 */
[----:B-----5:R-:W2:Y:S04]  /*0500*/  LDG.E R113, [R10.64] ;  /* 0x0000000a0a717981 */ /* 0x020ea8000c1e1900 */
[----:B------:R-:W2:Y:S02]  /*0510*/  LDG.E R4, [R10.64+0x4] ;  /* 0x0000040a0a047981 */ /* 0x000ea4000c1e1900 */
[----:B--2---:R-:W-:Y:S02]  /*0520*/  IADD3 R113, -R113, R4, RZ ;  /* 0x0000000471717210 */ /* 0x004fe40007ffe1ff */
.L_x_51:
[----:B--2---:R-:W-:-:S04]  /*0530*/  ISETP.NE.U32.AND P0, PT, RZ, c[0x0][0x368], PT ;  /* 0x0000da00ff007a0c */ /* 0x004fc80003f05070 */
[----:B------:R-:W-:-:S13]  /*0540*/  ISETP.NE.AND.EX P0, PT, RZ, c[0x0][0x36c], PT, P0 ;  /* 0x0000db00ff007a0c */ /* 0x000fda0003f05300 */
[----:B------:R-:W-:Y:S05]  /*0550*/  @!P0 BRA `(.L_x_52) ;  /* 0x0000003000008947 */ /* 0x000fea0003800000 */
[----:B------:R-:W-:-:S06]  /*0560*/  IMAD.WIDE R2, R228, R5, c[0x0][0x368] ;  /* 0x0000da00e4027625 */ /* 0x000fcc00078e0205 */
[----:B------:R1:W5:Y:S01]  /*0570*/  LDG.E R2, [R2.64] ;  /* 0x0000000a02027981 */ /* 0x000362000c1e1900 */
[----:B------:R-:W-:Y:S05]  /*0580*/  BRA `(.L_x_53) ;  /* 0x0000004000007947 */ /* 0x000fea0003800000 */
.L_x_52:
[----:B------:R-:W-:Y:S05]  /*0590*/  @!P6 BRA `(.L_x_53) ;  /* 0x000000300000e947 */ /* 0x000fea0003800000 */
[----:B------:R-:W2:Y:S04]  /*05a0*/  LDG.E R2, [R8.64] ;  /* 0x0000000a08027981 */ /* 0x000ea8000c1e1900 */
[----:B------:R-:W2:Y:S02]  /*05b0*/  LDG.E R3, [R8.64+0x4] ;  /* 0x0000040a08037981 */ /* 0x000ea4000c1e1900 */
[----:B--2---:R-:W-:Y:S02]  /*05c0*/  IADD3 R2, -R2, R3, RZ ;  /* 0x0000000302027210 */ /* 0x004fe40007ffe1ff */
.L_x_53:
[----:B------:R-:W2:Y:S04]  /*05d0*/  @P5 LDG.E R4, [R6.64] ;  /* 0x0000000a06045981 */ /* 0x000ea8000c1e1900 */
[----:B------:R-:W2:Y:S01]  /*05e0*/  @P5 LDG.E R9, [R6.64+0x4] ;  /* 0x0000040a06095981 */ /* 0x000ea2000c1e1900 */
[----:B-1---5:R-:W-:Y:S01]  /*05f0*/  IMAD.IADD R3, R2, 0x1, -R111 ;  /* 0x0000000102037824 */ /* 0x022fe200078e0a6f */
[----:B------:R-:W-:Y:S01]  /*0600*/  ISETP.NE.U32.AND P0, PT, RZ, c[0x0][0x378], PT ;  /* 0x0000de00ff007a0c */ /* 0x000fe20003f05070 */
[----:B------:R-:W-:-:S03]  /*0610*/  IMAD.MOV.U32 R66, RZ, RZ, R2 ;  /* 0x000000ffff427224 */ /* 0x000fc600078e0002 */
[----:B------:R-:W-:-:S13]  /*0620*/  ISETP.NE.AND.EX P0, PT, RZ, c[0x0][0x37c], PT, P0 ;  /* 0x0000df00ff007a0c */ /* 0x000fda0003f05300 */
[----:B------:R-:W-:-:S05]  /*0630*/  @P0 IMAD.WIDE R10, R228, R5, c[0x0][0x378] ;  /* 0x0000de00e40a0625 */ /* 0x000fca00078e0205 */
[----:B------:R1:W5:Y:S01]  /*0640*/  @P0 LDG.E R66, [R10.64] ;  /* 0x0000000a0a420981 */ /* 0x000362000c1e1900 */
[----:B--2---:R-:W-:-:S04]  /*0650*/  @P5 IMAD.IADD R20, R9, 0x1, -R4 ;  /* 0x0000000109145824 */ /* 0x004fc800078e0a04 */
[----:B------:R-:W-:-:S05]  /*0660*/  IMAD.IADD R55, R3, 0x1, R20 ;  /* 0x0000000103377824 */ /* 0x000fca00078e0214 */
[----:B------:R-:W-:-:S04]  /*0670*/  IADD3 R4, R55, 0x1f, RZ ;  /* 0x0000001f37047810 */ /* 0x000fc80007ffe0ff */
[----:B------:R-:W-:-:S04]  /*0680*/  SHF.R.S32.HI R149, RZ, 0x1f, R4 ;  /* 0x0000001fff957819 */ /* 0x000fc80000011404 */
[----:B------:R-:W-:Y:S01]  /*0690*/  LEA.HI R149, R149, R4, RZ, 0x5 ;  /* 0x0000000495957211 */ /* 0x000fe200078f28ff */
[----:B------:R-:W-:-:S03]  /*06a0*/  IMAD.MOV R4, RZ, RZ, -R3 ;  /* 0x000000ffff047224 */ /* 0x000fc600078e0a03 */
[----:B------:R-:W-:Y:S02]  /*06b0*/  LOP3.LUT R6, R149, 0xffffffe0, RZ, 0xc0, !PT ;  /* 0xffffffe095067812 */ /* 0x000fe400078ec0ff */
[----:B------:R-:W-:-:S03]  /*06c0*/  IMNMX R4, RZ, R4, !PT ;  /* 0x00000004ff047217 */ /* 0x000fc60007800200 */
[----:B------:R-:W-:Y:S01]  /*06d0*/  IMAD.IADD R3, R6, 0x1, -R3 ;  /* 0x0000000106037824 */ /* 0x000fe200078e0a03 */
[----:B------:R-:W-:-:S04]  /*06e0*/  SHF.R.U32.HI R78, RZ, 0x5, R4 ;  /* 0x00000005ff4e7819 */ /* 0x000fc80000011604 */
[----:B------:R-:W-:-:S04]  /*06f0*/  IMNMX R3, R3, R20, PT ;  /* 0x0000001403037217 */ /* 0x000fc80003800200 */
[----:B------:R-:W-:-:S13]  /*0700*/  ISETP.GT.AND P0, PT, R3, R4, PT ;  /* 0x000000040300720c */ /* 0x000fda0003f04270 */
[----:B------:R-:W-:Y:S01]  /*0710*/  @P0 IADD3 R7, R3, 0x1f, RZ ;  /* 0x0000001f03070810 */ /* 0x000fe20007ffe0ff */
[----:B------:R-:W-:-:S03]  /*0720*/  IMAD.MOV.U32 R3, RZ, RZ, R78 ;  /* 0x000000ffff037224 */ /* 0x000fc600078e004e */
[----:B------:R-:W-:-:S04]  /*0730*/  @P0 SHF.R.S32.HI R4, RZ, 0x1f, R7 ;  /* 0x0000001fff040819 */ /* 0x000fc80000011407 */
[----:B------:R-:W-:-:S04]  /*0740*/  @P0 LEA.HI R4, R4, R7, RZ, 0x5 ;  /* 0x0000000704040211 */ /* 0x000fc800078f28ff */
[----:B------:R-:W-:-:S04]  /*0750*/  @P0 SHF.R.S32.HI R3, RZ, 0x5, R4 ;  /* 0x00000005ff030819 */ /* 0x000fc80000011404 */
[----:B------:R-:W-:-:S13]  /*0760*/  ISETP.GT.AND P0, PT, R3, R78, PT ;  /* 0x0000004e0300720c */ /* 0x000fda0003f04270 */
[----:B------:R-:W-:Y:S05]  /*0770*/  @!P0 BRA `(.L_x_54) ;  /* 0x00003b6000008947 */ /* 0x000fea0003800000 */
[----:B-1----:R-:W-:Y:S02]  /*0780*/  ISETP.NE.U32.AND P3, PT, RZ, c[0x0][0x340], PT ;  /* 0x0000d000ff007a0c */ /* 0x002fe40003f65070 */
[----:B------:R-:W-:Y:S01]  /*0790*/  SHF.R.S32.HI R91, RZ, 0x1f, R64 ;  /* 0x0000001fff5b7819 */ /* 0x000fe20000011440 */
[----:B------:R-:W-:Y:S01]  /*07a0*/  IMAD.IADD R2, R110, 0x1, R2 ;  /* 0x000000016e027824 */ /* 0x000fe200078e0202 */
[----:B------:R-:W-:Y:S02]  /*07b0*/  ISETP.NE.AND.EX P3, PT, RZ, c[0x0][0x344], PT, P3 ;  /* 0x0000d100ff007a0c */ /* 0x000fe40003f65330 */
[----:B------:R-:W-:Y:S01]  /*07c0*/  IADD3 R82, R3, -0x1, RZ ;  /* 0xffffffff03527810 */ /* 0x000fe20007ffe0ff */
[C---:B------:R-:W-:Y:S01]  /*07d0*/  IMAD R126, R89.reuse, c[0x0][0x240], RZ ;  /* 0x00009000597e7a24 */ /* 0x040fe200078e02ff */
[----:B------:R-:W-:Y:S01]  /*07e0*/  SHF.R.S32.HI R77, RZ, 0x1f, R228 ;  /* 0x0000001fff4d7819 */ /* 0x000fe200000114e4 */
[----:B------:R-:W-:Y:S01]  /*07f0*/  IMAD R128, R89, c[0x0][0x1e8], RZ ;  /* 0x00007a0059807a24 */ /* 0x000fe200078e02ff */
[----:B------:R-:W-:-:S02]  /*0800*/  UMOV UR6, 0x5 ;  /* 0x0000000500067882 */ /* 0x000fc40000000000 */
[----:B------:R-:W-:-:S05]  /*0810*/  ULDC.64 UR8, c[0x0][0x238] ;  /* 0x00008e0000087ab9 */ /* 0x000fca0000000a00 */
[----:B------:R-:W-:-:S05]  /*0820*/  @P3 IMAD.WIDE R8, R228, R5, c[0x0][0x340] ;  /* 0x0000d000e4083625 */ /* 0x000fca00078e0205 */
[----:B------:R1:W2:Y:S01]  /*0830*/  @P3 LDG.E R4, [R8.64] ;  /* 0x0000000a08043981 */ /* 0x0002a2000c1e1900 */
[----:B------:R-:W-:Y:S01]  /*0840*/  LEA.HI R7, R91, R64, RZ, 0x3 ;  /* 0x000000405b077211 */ /* 0x000fe200078f18ff */
[----:B------:R-:W-:Y:S01]  /*0850*/  IMAD.WIDE.U32 R12, R2, c[0x0][0x1e0], RZ ;  /* 0x00007800020c7a25 */ /* 0x000fe200078e00ff */
[----:B------:R-:W-:Y:S01]  /*0860*/  SHF.R.S32.HI R5, RZ, 0x1f, R0 ;  /* 0x0000001fff057819 */ /* 0x000fe20000011400 */
[----:B------:R-:W-:Y:S01]  /*0870*/  USHF.L.U64.HI UR7, UR8, UR6, UR9 ;  /* 0x0000000608077299 */ /* 0x000fe20008010209 */
[----:B------:R-:W-:Y:S01]  /*0880*/  SHF.R.S32.HI R109, RZ, 0x3, R7 ;  /* 0x00000003ff6d7819 */ /* 0x000fe20000011407 */
[----:B------:R-:W-:Y:S01]  /*0890*/  IMAD R126, R227, c[0x0][0x244], R126 ;  /* 0x00009100e37e7a24 */ /* 0x000fe200078e027e */
[----:B------:R-:W-:Y:S01]  /*08a0*/  LOP3.LUT R7, R7, 0xfffffff8, RZ, 0xc0, !PT ;  /* 0xfffffff807077812 */ /* 0x000fe200078ec0ff */
[----:B------:R-:W-:Y:S01]  /*08b0*/  IMAD R128, R227, c[0x0][0x1ec], R128 ;  /* 0x00007b00e3807a24 */ /* 0x000fe200078e0280 */
[----:B------:R-:W-:Y:S01]  /*08c0*/  SHF.R.S32.HI R83, RZ, 0x1f, R2 ;  /* 0x0000001fff537819 */ /* 0x000fe20000011402 */
[C---:B------:R-:W-:Y:S01]  /*08d0*/  IMAD.WIDE.U32 R132, R109.reuse, c[0x0][0x1e0], RZ ;  /* 0x000078006d847a25 */ /* 0x040fe200078e00ff */
[----:B------:R-:W-:Y:S01]  /*08e0*/  SHF.R.S32.HI R114, RZ, 0x1f, R109 ;  /* 0x0000001fff727819 */ /* 0x000fe2000001146d */
[----:B------:R-:W-:Y:S01]  /*08f0*/  USHF.L.U32 UR8, UR8, 0x5, URZ ;  /* 0x0000000508087899 */ /* 0x000fe2000800063f */
[----:B------:R-:W-:Y:S01]  /*0900*/  IADD3 R11, P0, R109, R0, RZ ;  /* 0x000000006d0b7210 */ /* 0x000fe20007f1e0ff */
[----:B------:R-:W-:Y:S01]  /*0910*/  IMAD.IADD R14, R64, 0x1, -R7 ;  /* 0x00000001400e7824 */ /* 0x000fe200078e0a07 */
[----:B------:R-:W-:Y:S01]  /*0920*/  LEA.HI R91, R91, R64, RZ, 0x6 ;  /* 0x000000405b5b7211 */ /* 0x000fe200078f30ff */
[----:B------:R-:W-:Y:S01]  /*0930*/  IMAD R7, R83, c[0x0][0x1e0], RZ ;  /* 0x0000780053077a24 */ /* 0x000fe200078e02ff */
[----:B------:R-:W-:Y:S01]  /*0940*/  SEL R124, R228, RZ, !P5 ;  /* 0x000000ffe47c7207 */ /* 0x000fe20006800000 */
[----:B------:R-:W-:Y:S01]  /*0950*/  IMAD.SHL.U32 R16, R14, 0x8, RZ ;  /* 0x000000080e107824 */ /* 0x000fe200078e00ff */
[----:B------:R-:W-:Y:S01]  /*0960*/  SHF.L.U32 R91, R91, 0x3, RZ ;  /* 0x000000035b5b7819 */ /* 0x000fe200000006ff */
[----:B------:R-:W-:Y:S01]  /*0970*/  IMAD.X R18, R114, 0x1, R5, P0 ;  /* 0x0000000172127824 */ /* 0x000fe200000e0605 */
[----:B------:R-:W-:Y:S01]  /*0980*/  BSSY B0, `(.L_x_55) ;  /* 0x0000055000007945 */ /* 0x000fe20003800000 */
[----:B------:R-:W-:Y:S01]  /*0990*/  IMAD R22, R2, c[0x0][0x1e4], R7 ;  /* 0x0000790002167a24 */ /* 0x000fe200078e0207 */
[----:B------:R-:W-:Y:S01]  /*09a0*/  SHF.R.S32.HI R17, RZ, 0x1f, R16 ;  /* 0x0000001fff117819 */ /* 0x000fe20000011410 */
[----:B------:R-:W-:Y:S01]  /*09b0*/  IMAD R18, R18, c[0x0][0x238], RZ ;  /* 0x00008e0012127a24 */ /* 0x000fe200078e02ff */
[----:B-1----:R-:W-:Y:S01]  /*09c0*/  IADD3 R9, -R109, R20, RZ ;  /* 0x000000146d097210 */ /* 0x002fe20007ffe1ff */
[----:B------:R-:W-:Y:S01]  /*09d0*/  IMAD.SHL.U32 R14, R14, 0x4, RZ ;  /* 0x000000040e0e7824 */ /* 0x000fe200078e00ff */
[C---:B------:R-:W-:Y:S01]  /*09e0*/  ISETP.GE.AND P2, PT, R16.reuse, c[0x0][0x1d4], PT ;  /* 0x0000750010007a0c */ /* 0x040fe20003f46270 */
[----:B------:R-:W-:Y:S01]  /*09f0*/  IMAD.IADD R23, R13, 0x1, R22 ;  /* 0x000000010d177824 */ /* 0x000fe200078e0216 */
[C---:B------:R-:W-:Y:S01]  /*0a00*/  IADD3 R108, R16.reuse, 0x80, RZ ;  /* 0x00000080106c7810 */ /* 0x040fe20007ffe0ff */
[C---:B------:R-:W-:Y:S01]  /*0a10*/  IMAD R18, R11.reuse, c[0x0][0x23c], R18 ;  /* 0x00008f000b127a24 */ /* 0x040fe200078e0212 */
[----:B------:R-:W-:Y:S01]  /*0a20*/  IADD3 R107, R16, 0xc0, RZ ;  /* 0x000000c0106b7810 */ /* 0x000fe20007ffe0ff */
[----:B------:R-:W-:Y:S01]  /*0a30*/  IMAD.WIDE.U32 R10, R11, c[0x0][0x238], R16 ;  /* 0x00008e000b0a7a25 */ /* 0x000fe200078e0010 */
[----:B------:R-:W-:-:S02]  /*0a40*/  SEL R7, RZ, 0x1, P2 ;  /* 0x00000001ff077807 */ /* 0x000fc40001000000 */
[----:B------:R-:W-:Y:S01]  /*0a50*/  ISETP.GE.AND P1, PT, R108, c[0x0][0x1d4], PT ;  /* 0x000075006c007a0c */ /* 0x000fe20003f26270 */
[----:B------:R-:W-:Y:S01]  /*0a60*/  IMAD.MOV.U32 R22, RZ, RZ, R12 ;  /* 0x000000ffff167224 */ /* 0x000fe200078e000c */
[----:B------:R-:W-:Y:S01]  /*0a70*/  IADD3 R12, R14, 0x40, RZ ;  /* 0x000000400e0c7810 */ /* 0x000fe20007ffe0ff */
[----:B------:R-:W-:Y:S01]  /*0a80*/  IMAD R6, R82, -0x20, R9 ;  /* 0xffffffe052067824 */ /* 0x000fe200078e0209 */
[----:B------:R-:W-:Y:S01]  /*0a90*/  IADD3 R19, R11, R18, RZ ;  /* 0x000000120b137210 */ /* 0x000fe20007ffe0ff */
[----:B------:R-:W-:Y:S01]  /*0aa0*/  IMAD.MOV.U32 R18, RZ, RZ, R10 ;  /* 0x000000ffff127224 */ /* 0x000fe200078e000a */
[----:B------:R-:W-:Y:S01]  /*0ab0*/  LOP3.LUT R91, R91, 0xfffffe00, RZ, 0xc0, !PT ;  /* 0xfffffe005b5b7812 */ /* 0x000fe200078ec0ff */
[----:B------:R-:W-:Y:S01]  /*0ac0*/  IMAD.IADD R11, R14, 0x1, R12 ;  /* 0x000000010e0b7824 */ /* 0x000fe200078e020c */
[----:B------:R-:W-:Y:S01]  /*0ad0*/  ISETP.GT.AND P4, PT, R6, RZ, PT ;  /* 0x000000ff0600720c */ /* 0x000fe20003f84270 */
[----:B------:R-:W-:Y:S01]  /*0ae0*/  IMAD.WIDE.U32 R18, R227, c[0x0][0x240], R18 ;  /* 0x00009000e3127a25 */ /* 0x000fe200078e0012 */
[----:B------:R-:W-:-:S02]  /*0af0*/  SHF.R.S32.HI R81, RZ, 0x1f, R82 ;  /* 0x0000001fff517819 */ /* 0x000fc40000011452 */
[----:B------:R-:W-:Y:S01]  /*0b00*/  ISETP.GE.AND P0, PT, R11, c[0x0][0x1d4], PT ;  /* 0x000075000b007a0c */ /* 0x000fe20003f06270 */
[----:B------:R-:W-:Y:S02]  /*0b10*/  IMAD.IADD R127, R19, 0x1, R126 ;  /* 0x00000001137f7824 */ /* 0x000fe400078e027e */
[----:B------:R-:W-:Y:S01]  /*0b20*/  IMAD.MOV.U32 R126, RZ, RZ, R18 ;  /* 0x000000ffff7e7224 */ /* 0x000fe200078e0012 */
[----:B------:R-:W-:Y:S01]  /*0b30*/  SEL R6, RZ, 0xffffffff, P0 ;  /* 0xffffffffff067807 */ /* 0x000fe20000000000 */
[----:B------:R-:W-:Y:S01]  /*0b40*/  IMAD.WIDE.U32 R22, R227, c[0x0][0x1e8], R22 ;  /* 0x00007a00e3167a25 */ /* 0x000fe200078e0016 */
[----:B------:R-:W-:-:S03]  /*0b50*/  ISETP.GE.AND P0, PT, R107, c[0x0][0x1d4], PT ;  /* 0x000075006b007a0c */ /* 0x000fc60003f06270 */
[----:B------:R-:W-:Y:S01]  /*0b60*/  IMAD.SHL.U32 R6, R6, 0x2, RZ ;  /* 0x0000000206067824 */ /* 0x000fe200078e00ff */
[----:B------:R-:W-:Y:S01]  /*0b70*/  SEL R102, RZ, 0x8, P0 ;  /* 0x00000008ff667807 */ /* 0x000fe20000000000 */
[----:B------:R-:W-:Y:S01]  /*0b80*/  IMAD.WIDE.U32 R126, R124, c[0x0][0x248], R126 ;  /* 0x000092007c7e7a25 */ /* 0x000fe200078e007e */
[----:B------:R-:W-:Y:S02]  /*0b90*/  IADD3 R129, R23, R128, RZ ;  /* 0x0000008017817210 */ /* 0x000fe40007ffe0ff */
[----:B------:R-:W-:Y:S01]  /*0ba0*/  LOP3.LUT R6, R6, 0x2, R7, 0xe2, !PT ;  /* 0x0000000206067812 */ /* 0x000fe200078ee207 */
[----:B------:R-:W-:Y:S01]  /*0bb0*/  IMAD.MOV.U32 R128, RZ, RZ, R22 ;  /* 0x000000ffff807224 */ /* 0x000fe200078e0016 */
[----:B------:R-:W-:-:S04]  /*0bc0*/  SEL R7, RZ, 0x4, P1 ;  /* 0x00000004ff077807 */ /* 0x000fc80000800000 */
[----:B------:R-:W-:Y:S01]  /*0bd0*/  LOP3.LUT R102, R102, R6, R7, 0xfe, !PT ;  /* 0x0000000666667212 */ /* 0x000fe200078efe07 */
[----:B------:R-:W-:-:S05]  /*0be0*/  IMAD.SHL.U32 R7, R109, 0x40, RZ ;  /* 0x000000406d077824 */ /* 0x000fca00078e00ff */
[----:B------:R-:W-:-:S04]  /*0bf0*/  LOP3.LUT R7, R7, 0x1c0, RZ, 0xc0, !PT ;  /* 0x000001c007077812 */ /* 0x000fc800078ec0ff */
[----:B------:R-:W-:Y:S02]  /*0c00*/  LOP3.LUT R106, R7, 0x38, R16, 0xf8, !PT ;  /* 0x00000038076a7812 */ /* 0x000fe400078ef810 */
[----:B------:R-:W-:-:S04]  /*0c10*/  SHF.R.U32.HI R6, RZ, 0x3, R7 ;  /* 0x00000003ff067819 */ /* 0x000fc80000011607 */
[----:B------:R-:W-:-:S05]  /*0c20*/  LOP3.LUT R106, R91, R106, R6, 0xf6, !PT ;  /* 0x0000006a5b6a7212 */ /* 0x000fca00078ef606 */
[----:B------:R-:W-:Y:S01]  /*0c30*/  IMAD.SHL.U32 R106, R106, 0x2, RZ ;  /* 0x000000026a6a7824 */ /* 0x000fe200078e00ff */
[----:B--2---:R-:W-:Y:S01]  /*0c40*/  @P3 SHF.R.S32.HI R19, RZ, 0x1f, R4 ;  /* 0x0000001fff133819 */ /* 0x004fe20000011404 */
[----:B------:R-:W-:Y:S01]  /*0c50*/  @!P3 IMAD.MOV.U32 R19, RZ, RZ, R77 ;  /* 0x000000ffff13b224 */ /* 0x000fe200078e004d */
[----:B------:R-:W-:Y:S01]  /*0c60*/  @P3 MOV R18, R4 ;  /* 0x0000000400123202 */ /* 0x000fe20000000f00 */
[----:B------:R-:W-:Y:S01]  /*0c70*/  @!P3 IMAD.MOV.U32 R18, RZ, RZ, R228 ;  /* 0x000000ffff12b224 */ /* 0x000fe200078e00e4 */
[----:B------:R-:W-:Y:S01]  /*0c80*/  SEL R77, R77, RZ, !P5 ;  /* 0x000000ff4d4d7207 */ /* 0x000fe20006800000 */
[----:B------:R-:W-:Y:S01]  /*0c90*/  IMAD R4, R114, c[0x0][0x1e0], RZ ;  /* 0x0000780072047a24 */ /* 0x000fe200078e02ff */
[----:B------:R-:W-:Y:S02]  /*0ca0*/  SEL R75, R19, RZ, !P6 ;  /* 0x000000ff134b7207 */ /* 0x000fe40007000000 */
[----:B------:R-:W-:Y:S01]  /*0cb0*/  SEL R122, R18, RZ, !P6 ;  /* 0x000000ff127a7207 */ /* 0x000fe20007000000 */
[----:B------:R-:W-:-:S02]  /*0cc0*/  IMAD R131, R77, c[0x0][0x248], RZ ;  /* 0x000092004d837a24 */ /* 0x000fc400078e02ff */
[----:B------:R-:W-:Y:S02]  /*0cd0*/  IMAD R79, R75, c[0x0][0x1f0], RZ ;  /* 0x00007c004b4f7a24 */ /* 0x000fe400078e02ff */
[----:B------:R-:W-:-:S04]  /*0ce0*/  IMAD.WIDE.U32 R128, R122, c[0x0][0x1f0], R128 ;  /* 0x00007c007a807a25 */ /* 0x000fc800078e0080 */
[----:B------:R-:W-:Y:S02]  /*0cf0*/  IMAD R79, R122, c[0x0][0x1f4], R79 ;  /* 0x00007d007a4f7a24 */ /* 0x000fe400078e024f */
[----:B------:R-:W-:Y:S02]  /*0d00*/  IMAD R131, R124, c[0x0][0x24c], R131 ;  /* 0x000093007c837a24 */ /* 0x000fe400078e0283 */
[----:B------:R-:W-:Y:S01]  /*0d10*/  IMAD R13, R109, c[0x0][0x1e4], R4 ;  /* 0x000079006d0d7a24 */ /* 0x000fe200078e0204 */
[----:B------:R-:W-:Y:S01]  /*0d20*/  IADD3 R79, R129, R79, RZ ;  /* 0x0000004f814f7210 */ /* 0x000fe20007ffe0ff */
[----:B------:R-:W-:Y:S02]  /*0d30*/  IMAD.IADD R131, R127, 0x1, R131 ;  /* 0x000000017f837824 */ /* 0x000fe400078e0283 */
[----:B------:R-:W-:Y:S01]  /*0d40*/  IMAD.IADD R80, R133, 0x1, R13 ;  /* 0x0000000185507824 */ /* 0x000fe200078e020d */
[----:B------:R-:W-:Y:S05]  /*0d50*/  @!P4 BRA `(.L_x_56) ;  /* 0x000001700000c947 */ /* 0x000fea0003800000 */
[----:B------:R-:W-:Y:S01]  /*0d60*/  LOP3.LUT R8, R102, 0xff, RZ, 0xc0, !PT ;  /* 0x000000ff66087812 */ /* 0x000fe200078ec0ff */
[----:B------:R-:W-:-:S02]  /*0d70*/  IMAD R4, R82, UR7, RZ ;  /* 0x0000000752047c24 */ /* 0x000fc4000f8e02ff */
[----:B------:R-:W-:Y:S01]  /*0d80*/  IMAD.SHL.U32 R18, R102, 0x10, RZ ;  /* 0x0000001066127824 */ /* 0x000fe200078e00ff */
[C---:B------:R-:W-:Y:S01]  /*0d90*/  SHF.L.U32 R10, R8.reuse, 0x2, RZ ;  /* 0x00000002080a7819 */ /* 0x040fe200000006ff */
[----:B------:R-:W-:Y:S02]  /*0da0*/  IMAD.MOV.U32 R130, RZ, RZ, R126 ;  /* 0x000000ffff827224 */ /* 0x000fe400078e007e */
[----:B------:R-:W-:Y:S01]  /*0db0*/  IMAD.SHL.U32 R13, R8, 0x8, RZ ;  /* 0x00000008080d7824 */ /* 0x000fe200078e00ff */
[----:B------:R-:W-:Y:S01]  /*0dc0*/  LOP3.LUT P4, RZ, R18, 0x10, RZ, 0xc0, !PT ;  /* 0x0000001012ff7812 */ /* 0x000fe2000788c0ff */
[----:B------:R-:W-:Y:S01]  /*0dd0*/  IMAD.SHL.U32 R8, R8, 0x2, RZ ;  /* 0x0000000208087824 */ /* 0x000fe200078e00ff */
[----:B------:R-:W-:Y:S01]  /*0de0*/  LOP3.LUT P2, RZ, R10, 0x10, RZ, 0xc0, !PT ;  /* 0x000000100aff7812 */ /* 0x000fe2000784c0ff */
[----:B------:R-:W-:Y:S01]  /*0df0*/  IMAD.WIDE.U32 R22, R82, UR8, R130 ;  /* 0x0000000852167c25 */ /* 0x000fe2000f8e0082 */
[----:B------:R-:W-:Y:S02]  /*0e00*/  LOP3.LUT P3, RZ, R13, 0x10, RZ, 0xc0, !PT ;  /* 0x000000100dff7812 */ /* 0x000fe4000786c0ff */
[----:B------:R-:W-:Y:S01]  /*0e10*/  LOP3.LUT P1, RZ, R8, 0x10, RZ, 0xc0, !PT ;  /* 0x0000001008ff7812 */ /* 0x000fe2000782c0ff */
[----:B------:R-:W-:Y:S01]  /*0e20*/  IMAD R4, R81, UR8, R4 ;  /* 0x0000000851047c24 */ /* 0x000fe2000f8e0204 */
[----:B------:R-:W-:-:S04]  /*0e30*/  LEA R18, P0, R22, c[0x0][0x220], 0x1 ;  /* 0x0000880016127a11 */ /* 0x000fc800078008ff */
[----:B------:R-:W-:-:S04]  /*0e40*/  IADD3 R4, R23, R4, RZ ;  /* 0x0000000417047210 */ /* 0x000fc80007ffe0ff */
[----:B------:R-:W-:-:S05]  /*0e50*/  LEA.HI.X R19, R22, c[0x0][0x224], R4, 0x1, P0 ;  /* 0x0000890016137a11 */ /* 0x000fca00000f0c04 */
[----:B------:R-:W-:Y:S01]  /*0e60*/  @!PT LDS RZ, [RZ] ;  /* 0x00000000fffff984 */ /* 0x000fe20000000800 */
[----:B------:R-:W-:Y:S01]  /*0e70*/  @!PT LDS RZ, [RZ] ;  /* 0x00000000fffff984 */ /* 0x000fe20000000800 */
[----:B------:R-:W-:Y:S01]  /*0e80*/  @!PT LDS RZ, [RZ] ;  /* 0x00000000fffff984 */ /* 0x000fe20000000800 */
[----:B------:R1:W-:Y:S04]  /*0e90*/  LDGSTS.E.BYPASS.LTC128B.128 [R106+0xc080], [R18.64], P4 ;  /* 0x0c080000126a7fae */ /* 0x0003e8000a101d4a */
[----:B------:R1:W-:Y:S04]  /*0ea0*/  LDGSTS.E.BYPASS.LTC128B.128 [R106+0xd080], [R18.64+0x80], P3 ;  /* 0x0d080080126a7fae */ /* 0x0003e80009901d4a */
[----:B------:R1:W-:Y:S04]  /*0eb0*/  LDGSTS.E.BYPASS.LTC128B.128 [R106+0xe080], [R18.64+0x100], P2 ;  /* 0x0e080100126a7fae */ /* 0x0003e80009101d4a */
[----:B------:R1:W-:Y:S02]  /*0ec0*/  LDGSTS.E.BYPASS.LTC128B.128 [R106+0xf080], [R18.64+0x180], P1 ;  /* 0x0f080180126a7fae */ /* 0x0003e40008901d4a */
.L_x_56:
[----:B------:R-:W-:Y:S05]  /*0ed0*/  BSYNC B0 ;  /* 0x0000000000007941 */ /* 0x000fea0003800000 */
.L_x_55:
[----:B------:R-:W-:Y:S01]  /*0ee0*/  IADD3 R4, R9, 0x20, RZ ;  /* 0x0000002009047810 */ /* 0x000fe20007ffe0ff */
[----:B------:R-:W-:Y:S01]  /*0ef0*/  IMAD.SHL.U32 R87, R82, 0x20, RZ ;  /* 0x0000002052577824 */ /* 0x000fe200078e00ff */
[----:B------:R-:W-:Y:S01]  /*0f00*/  IADD3 R20, R20, 0x20, RZ ;  /* 0x0000002014147810 */ /* 0x000fe20007ffe0ff */
[----:B------:R-:W-:Y:S01]  /*0f10*/  IMAD.WIDE.U32 R8, R227, c[0x0][0x260], R16 ;  /* 0x00009800e3087a25 */ /* 0x000fe200078e0010 */
[----:B------:R-:W-:Y:S01]  /*0f20*/  ISETP.GE.AND P0, PT, R11, c[0x0][0x27c], PT ;  /* 0x00009f000b007a0c */ /* 0x000fe20003f06270 */
[----:B------:R-:W0:Y:S01]  /*0f30*/  LDGDEPBAR ;  /* 0x00000000000079af */ /* 0x000e220000000000 */
[-C--:B------:R-:W-:Y:S01]  /*0f40*/  IADD3 R85, P5, P4, R2, R87.reuse, R109 ;  /* 0x0000005702557210 */ /* 0x080fe20007cbe06d */
[----:B------:R-:W-:Y:S01]  /*0f50*/  IMAD R97, R3, -0x20, R4 ;  /* 0xffffffe003617824 */ /* 0x000fe200078e0204 */
[----:B------:R-:W-:Y:S01]  /*0f60*/  IADD3 R87, P3, P2, R109, R87, R0 ;  /* 0x000000576d577210 */ /* 0x000fe20007a7e000 */
[----:B------:R-:W-:Y:S01]  /*0f70*/  IMAD R96, R3, -0x20, R20 ;  /* 0xffffffe003607824 */ /* 0x000fe200078e0214 */
[----:B------:R-:W-:Y:S01]  /*0f80*/  SEL R0, RZ, c[0x0][0x27c], !P0 ;  /* 0x00009f00ff007a07 */ /* 0x000fe20004000000 */
[----:B------:R-:W-:Y:S01]  /*0f90*/  IMAD.MOV.U32 R3, RZ, RZ, c[0x0][0x27c] ;  /* 0x00009f00ff037624 */ /* 0x000fe200078e00ff */
[----:B------:R-:W-:Y:S01]  /*0fa0*/  SHF.L.U64.HI R84, R82, 0x5, R81 ;  /* 0x0000000552547819 */ /* 0x000fe20000010251 */
[----:B------:R-:W-:Y:S01]  /*0fb0*/  IMAD R20, R89, c[0x0][0x260], RZ ;  /* 0x0000980059147a24 */ /* 0x000fe200078e02ff */
[----:B------:R-:W-:Y:S01]  /*0fc0*/  ISETP.GE.AND P1, PT, R16, c[0x0][0x27c], PT ;  /* 0x00009f0010007a0c */ /* 0x000fe20003f26270 */
[----:B------:R-:W-:Y:S01]  /*0fd0*/  IMAD.IADD R0, R11, 0x1, R0 ;  /* 0x000000010b007824 */ /* 0x000fe200078e0200 */
[C---:B------:R-:W-:Y:S01]  /*0fe0*/  ISETP.GE.AND P6, PT, R3.reuse, 0x1, PT ;  /* 0x000000010300780c */ /* 0x040fe20003fc6270 */
[----:B------:R-:W-:Y:S01]  /*0ff0*/  IMAD.SHL.U32 R3, R3, 0x2, RZ ;  /* 0x0000000203037824 */ /* 0x000fe200078e00ff */
[-C--:B------:R-:W-:Y:S01]  /*1000*/  IADD3.X R83, R83, R84.reuse, R114, P5, P4 ;  /* 0x0000005453537210 */ /* 0x080fe20002fe8472 */
[C---:B------:R-:W-:Y:S01]  /*1010*/  IMAD R20, R227.reuse, c[0x0][0x264], R20 ;  /* 0x00009900e3147a24 */ /* 0x040fe200078e0214 */
[----:B------:R-:W-:Y:S01]  /*1020*/  IADD3.X R84, R114, R84, R5, P3, P2 ;  /* 0x0000005472547210 */ /* 0x000fe20001fe4405 */
[----:B-1----:R-:W-:Y:S01]  /*1030*/  IMAD.WIDE.U32 R18, R227, c[0x0][0x210], R16 ;  /* 0x00008400e3127a25 */ /* 0x002fe200078e0010 */
[----:B------:R-:W-:Y:S01]  /*1040*/  IADD3 R2, -R3, c[0x0][0x1d4], RZ ;  /* 0x0000750003027a10 */ /* 0x000fe20007ffe1ff */
[----:B------:R-:W-:Y:S01]  /*1050*/  ULDC.64 UR4, c[0x0][0x290] ;  /* 0x0000a40000047ab9 */ /* 0x000fe20000000a00 */
[----:B------:R-:W-:Y:S01]  /*1060*/  SHF.R.S32.HI R93, RZ, 0x1f, R0 ;  /* 0x0000001fff5d7819 */ /* 0x000fe20000011400 */
[----:B------:R-:W-:Y:S01]  /*1070*/  IMAD.IADD R21, R9, 0x1, R20 ;  /* 0x0000000109157824 */ /* 0x000fe200078e0214 */
[CC--:B------:R-:W-:Y:S01]  /*1080*/  SEL R5, R3.reuse, R2.reuse, !P1 ;  /* 0x0000000203057207 */ /* 0x0c0fe20004800000 */
[----:B------:R-:W-:Y:S01]  /*1090*/  IMAD.MOV.U32 R20, RZ, RZ, R8 ;  /* 0x000000ffff147224 */ /* 0x000fe200078e0008 */
[----:B------:R-:W-:Y:S01]  /*10a0*/  SEL R2, R3, R2, !P0 ;  /* 0x0000000203027207 */ /* 0x000fe20004000000 */
[----:B------:R-:W-:Y:S01]  /*10b0*/  IMAD R8, R89, c[0x0][0x210], RZ ;  /* 0x0000840059087a24 */ /* 0x000fe200078e02ff */
[----:B------:R-:W-:Y:S01]  /*10c0*/  SEL R3, RZ, c[0x0][0x27c], !P1 ;  /* 0x00009f00ff037a07 */ /* 0x000fe20004800000 */
[----:B------:R-:W-:Y:S01]  /*10d0*/  IMAD R75, R75, c[0x0][0x218], RZ ;  /* 0x000086004b4b7a24 */ /* 0x000fe200078e02ff */
[-C--:B------:R-:W-:Y:S01]  /*10e0*/  LEA.HI R100, R93, R0.reuse, RZ, 0x3 ;  /* 0x000000005d647211 */ /* 0x080fe200078f18ff */
[----:B------:R-:W-:Y:S01]  /*10f0*/  IMAD R8, R227, c[0x0][0x214], R8 ;  /* 0x00008500e3087a24 */ /* 0x000fe200078e0208 */
[----:B------:R-:W-:Y:S01]  /*1100*/  LEA.HI R93, R93, R0, RZ, 0x6 ;  /* 0x000000005d5d7211 */ /* 0x000fe200078f30ff */
[----:B------:R-:W-:Y:S01]  /*1110*/  IMAD.IADD R4, R16, 0x1, R3 ;  /* 0x0000000110047824 */ /* 0x000fe200078e0203 */
[----:B------:R-:W-:Y:S01]  /*1120*/  SHF.R.S32.HI R0, RZ, 0x1f, R5 ;  /* 0x0000001fff007819 */ /* 0x000fe20000011405 */
[----:B------:R-:W-:Y:S01]  /*1130*/  IMAD.IADD R9, R19, 0x1, R8 ;  /* 0x0000000113097824 */ /* 0x000fe200078e0208 */
[----:B------:R-:W-:Y:S01]  /*1140*/  SHF.R.S32.HI R3, RZ, 0x1f, R2 ;  /* 0x0000001fff037819 */ /* 0x000fe20000011402 */
[----:B------:R-:W-:Y:S01]  /*1150*/  IMAD.SHL.U32 R93, R93, 0x20, RZ ;  /* 0x000000205d5d7824 */ /* 0x000fe200078e00ff */
[----:B------:R-:W-:Y:S01]  /*1160*/  SHF.R.S32.HI R95, RZ, 0x1f, R4 ;  /* 0x0000001fff5f7819 */ /* 0x000fe20000011404 */
[----:B------:R-:W-:Y:S01]  /*1170*/  IMAD.MOV.U32 R8, RZ, RZ, R18 ;  /* 0x000000ffff087224 */ /* 0x000fe200078e0012 */
[----:B------:R-:W-:Y:S01]  /*1180*/  LEA.HI R0, R0, R5, RZ, 0x4 ;  /* 0x0000000500007211 */ /* 0x000fe200078f20ff */
[C---:B------:R-:W-:Y:S01]  /*1190*/  IMAD R75, R122.reuse, c[0x0][0x21c], R75 ;  /* 0x000087007a4b7a24 */ /* 0x040fe200078e024b */
[----:B------:R-:W-:Y:S01]  /*11a0*/  LEA.HI R101, R95, R4, RZ, 0x3 ;  /* 0x000000045f657211 */ /* 0x000fe200078f18ff */
[----:B------:R-:W-:Y:S01]  /*11b0*/  IMAD.WIDE.U32 R122, R122, c[0x0][0x218], R8 ;  /* 0x000086007a7a7a25 */ /* 0x000fe200078e0008 */
[----:B------:R-:W-:Y:S01]  /*11c0*/  LEA.HI R3, R3, R2, RZ, 0x4 ;  /* 0x0000000203037211 */ /* 0x000fe200078f20ff */
[----:B------:R-:W-:Y:S01]  /*11d0*/  USHF.L.U64.HI UR9, UR4, UR6, UR5 ;  /* 0x0000000604097299 */ /* 0x000fe20008010205 */
[----:B------:R-:W-:Y:S01]  /*11e0*/  SHF.R.S32.HI R0, RZ, 0x4, R0 ;  /* 0x00000004ff007819 */ /* 0x000fe20000011400 */
[C---:B------:R-:W-:Y:S01]  /*11f0*/  IMAD R116, R114.reuse, c[0x0][0x290], RZ ;  /* 0x0000a40072747a24 */ /* 0x040fe200078e02ff */
[----:B------:R-:W-:Y:S01]  /*1200*/  LOP3.LUT R5, R7, 0x38, R100, 0xf8, !PT ;  /* 0x0000003807057812 */ /* 0x000fe200078ef864 */
[----:B------:R-:W-:Y:S01]  /*1210*/  IMAD R114, R114, c[0x0][0x280], RZ ;  /* 0x0000a00072727a24 */ /* 0x000fe200078e02ff */
[----:B------:R-:W-:Y:S01]  /*1220*/  LEA.HI.SX32 R99, R101, R0, 0x1d ;  /* 0x0000000065637211 */ /* 0x000fe200078feaff */
[----:B------:R-:W-:Y:S01]  /*1230*/  IMAD.WIDE.U32 R120, R109, c[0x0][0x290], R16 ;  /* 0x0000a4006d787a25 */ /* 0x000fe200078e0010 */
[----:B------:R-:W-:Y:S01]  /*1240*/  SHF.R.S32.HI R3, RZ, 0x4, R3 ;  /* 0x00000004ff037819 */ /* 0x000fe20000011403 */
[----:B------:R-:W-:Y:S01]  /*1250*/  USHF.L.U32 UR12, UR4, 0x5, URZ ;  /* 0x00000005040c7899 */ /* 0x000fe2000800063f */
[----:B------:R-:W-:Y:S01]  /*1260*/  LEA.HI R95, R95, R4, RZ, 0x6 ;  /* 0x000000045f5f7211 */ /* 0x000fe200078f30ff */
[----:B------:R-:W-:Y:S01]  /*1270*/  IMAD.WIDE.U32 R118, R109, c[0x0][0x280], R16 ;  /* 0x0000a0006d767a25 */ /* 0x000fe200078e0010 */
[----:B------:R-:W-:Y:S01]  /*1280*/  LOP3.LUT R93, R93, 0x7ffff800, RZ, 0xc0, !PT ;  /* 0x7ffff8005d5d7812 */ /* 0x000fe200078ec0ff */
[----:B------:R-:W-:Y:S01]  /*1290*/  ULDC.64 UR4, c[0x0][0x280] ;  /* 0x0000a00000047ab9 */ /* 0x000fe20000000a00 */
[-C--:B------:R-:W-:Y:S01]  /*12a0*/  LOP3.LUT R0, R5, R6.reuse, RZ, 0x3c, !PT ;  /* 0x0000000605007212 */ /* 0x080fe200078e3cff */
[----:B------:R-:W-:Y:S01]  /*12b0*/  IMAD.SHL.U32 R95, R95, 0x20, RZ ;  /* 0x000000205f5f7824 */ /* 0x000fe200078e00ff */
[----:B------:R-:W-:Y:S01]  /*12c0*/  SHF.R.S32.HI R4, RZ, 0x1f, R99 ;  /* 0x0000001fff047819 */ /* 0x000fe20000011463 */
[C---:B------:R-:W-:Y:S01]  /*12d0*/  IMAD R116, R109.reuse, c[0x0][0x294], R116 ;  /* 0x0000a5006d747a24 */ /* 0x040fe200078e0274 */
[----:B------:R-:W-:Y:S01]  /*12e0*/  LEA.HI.SX32 R3, R100, R3, 0x1d ;  /* 0x0000000364037211 */ /* 0x000fe200078feaff */
[----:B------:R-:W-:Y:S01]  /*12f0*/  IMAD R114, R109, c[0x0][0x284], R114 ;  /* 0x0000a1006d727a24 */ /* 0x000fe200078e0272 */
[----:B------:R-:W-:Y:S01]  /*1300*/  IADD3 R93, R0, R93, R91 ;  /* 0x0000005d005d7210 */ /* 0x000fe20007ffe05b */
[----:B------:R-:W-:Y:S01]  /*1310*/  IMAD.SHL.U32 R105, R102, 0x10, RZ ;  /* 0x0000001066697824 */ /* 0x000fe200078e00ff */
[----:B------:R-:W-:Y:S01]  /*1320*/  LEA.HI R4, R4, R99, RZ, 0x3 ;  /* 0x0000006304047211 */ /* 0x000fe200078f18ff */
[----:B------:R-:W-:Y:S01]  /*1330*/  IMAD.SHL.U32 R99, R99, 0x8, RZ ;  /* 0x0000000863637824 */ /* 0x000fe200078e00ff */
[----:B------:R-:W-:Y:S01]  /*1340*/  SHF.R.S32.HI R0, RZ, 0x1f, R3 ;  /* 0x0000001fff007819 */ /* 0x000fe20000011403 */
[----:B------:R-:W-:Y:S01]  /*1350*/  IMAD.SHL.U32 R98, R3, 0x8, RZ ;  /* 0x0000000803627824 */ /* 0x000fe200078e00ff */
[----:B------:R-:W-:Y:S01]  /*1360*/  LOP3.LUT R9, R7, 0x38, R101, 0xf8, !PT ;  /* 0x0000003807097812 */ /* 0x000fe200078ef865 */
[----:B------:R-:W-:Y:S01]  /*1370*/  IMAD.IADD R121, R121, 0x1, R116 ;  /* 0x0000000179797824 */ /* 0x000fe200078e0274 */
[----:B------:R-:W-:Y:S01]  /*1380*/  LEA.HI R0, R0, R3, RZ, 0x3 ;  /* 0x0000000300007211 */ /* 0x000fe200078f18ff */
[----:B------:R-:W-:Y:S01]  /*1390*/  IMAD.SHL.U32 R3, R4, 0x100, RZ ;  /* 0x0000010004037824 */ /* 0x000fe200078e00ff */
[----:B------:R-:W-:Y:S01]  /*13a0*/  LOP3.LUT R5, R7, 0x38, R99, 0xf8, !PT ;  /* 0x0000003807057812 */ /* 0x000fe200078ef863 */
[----:B------:R-:W-:Y:S01]  /*13b0*/  IMAD.IADD R119, R119, 0x1, R114 ;  /* 0x0000000177777824 */ /* 0x000fe200078e0272 */
[--C-:B------:R-:W-:Y:S01]  /*13c0*/  SHF.R.S32.HI R15, RZ, 0x1f, R14.reuse ;  /* 0x0000001fff0f7819 */ /* 0x100fe2000001140e */
[----:B------:R-:W-:Y:S01]  /*13d0*/  IMAD.SHL.U32 R0, R0, 0x100, RZ ;  /* 0x0000010000007824 */ /* 0x000fe200078e00ff */
[-C--:B------:R-:W-:Y:S01]  /*13e0*/  LOP3.LUT R94, R5, R6.reuse, RZ, 0x3c, !PT ;  /* 0x00000006055e7212 */ /* 0x080fe200078e3cff */
[----:B------:R-:W-:Y:S01]  /*13f0*/  IMAD R77, R77, c[0x0][0x268], RZ ;  /* 0x00009a004d4d7a24 */ /* 0x000fe200078e02ff */
[----:B------:R-:W-:Y:S01]  /*1400*/  LOP3.LUT R3, R3, 0x7ffff800, RZ, 0xc0, !PT ;  /* 0x7ffff80003037812 */ /* 0x000fe200078ec0ff */
[--C-:B------:R-:W-:Y:S01]  /*1410*/  IMAD.WIDE.U32 R22, R109, c[0x0][0x290], R14.reuse ;  /* 0x0000a4006d167a25 */ /* 0x100fe200078e000e */
[----:B------:R-:W-:Y:S01]  /*1420*/  LOP3.LUT R95, R95, 0x7ffff800, RZ, 0xc0, !PT ;  /* 0x7ffff8005f5f7812 */ /* 0x000fe200078ec0ff */
[----:B------:R-:W-:Y:S01]  /*1430*/  USHF.L.U64.HI UR13, UR4, UR6, UR5 ;  /* 0x00000006040d7299 */ /* 0x000fe20008010205 */
[-C--:B------:R-:W-:Y:S01]  /*1440*/  LOP3.LUT R2, R9, R6.reuse, RZ, 0x3c, !PT ;  /* 0x0000000609027212 */ /* 0x080fe200078e3cff */
[----:B------:R-:W-:Y:S01]  /*1450*/  IMAD.WIDE.U32 R18, R109, c[0x0][0x280], R14 ;  /* 0x0000a0006d127a25 */ /* 0x000fe200078e000e */
[--C-:B------:R-:W-:Y:S01]  /*1460*/  IADD3 R94, R94, R3, R91.reuse ;  /* 0x000000035e5e7210 */ /* 0x100fe20007ffe05b */
[----:B------:R-:W-:Y:S01]  /*1470*/  USHF.L.U32 UR14, UR4, 0x5, URZ ;  /* 0x00000005040e7899 */ /* 0x000fe2000800063f */
[----:B------:R-:W-:Y:S01]  /*1480*/  IADD3 R95, R2, R95, R91 ;  /* 0x0000005f025f7210 */ /* 0x000fe20007ffe05b */
[----:B------:R-:W-:Y:S01]  /*1490*/  IMAD.IADD R117, R116, 0x1, R23 ;  /* 0x0000000174757824 */ /* 0x000fe200078e0217 */
[----:B-----5:R-:W-:Y:S01]  /*14a0*/  SHF.R.S32.HI R3, RZ, 0x1f, R66 ;  /* 0x0000001fff037819 */ /* 0x020fe20000011442 */
[----:B------:R-:W-:Y:S01]  /*14b0*/  IMAD.IADD R115, R114, 0x1, R19 ;  /* 0x0000000172737824 */ /* 0x000fe200078e0213 */
[----:B------:R-:W-:Y:S01]  /*14c0*/  LOP3.LUT R2, R7, 0x38, R98, 0xf8, !PT ;  /* 0x0000003807027812 */ /* 0x000fe200078ef862 */
[----:B------:R-:W-:Y:S01]  /*14d0*/  IMAD.MOV.U32 R116, RZ, RZ, R22 ;  /* 0x000000ffff747224 */ /* 0x000fe200078e0016 */
[----:B------:R-:W-:Y:S01]  /*14e0*/  LOP3.LUT R102, R102, 0xff, RZ, 0xc0, !PT ;  /* 0x000000ff66667812 */ /* 0x000fe200078ec0ff */
[C---:B------:R-:W-:Y:S01]  /*14f0*/  IMAD R69, R3.reuse, c[0x0][0x290], RZ ;  /* 0x0000a40003457a24 */ /* 0x040fe200078e02ff */
[----:B------:R-:W-:Y:S01]  /*1500*/  LOP3.LUT R2, R2, R6, RZ, 0x3c, !PT ;  /* 0x0000000602027212 */ /* 0x000fe200078e3cff */
[----:B------:R-:W-:Y:S01]  /*1510*/  IMAD.MOV.U32 R114, RZ, RZ, R18 ;  /* 0x000000ffff727224 */ /* 0x000fe200078e0012 */
[----:B------:R-:W-:Y:S01]  /*1520*/  LOP3.LUT R0, R0, 0x7ffff800, RZ, 0xc0, !PT ;  /* 0x7ffff80000007812 */ /* 0x000fe200078ec0ff */
[----:B------:R-:W-:Y:S01]  /*1530*/  IMAD R3, R3, c[0x0][0x280], RZ ;  /* 0x0000a00003037a24 */ /* 0x000fe200078e02ff */
[----:B------:R-:W-:Y:S01]  /*1540*/  ULDC.64 UR4, c[0x0][0x1e0] ;  /* 0x0000780000047ab9 */ /* 0x000fe20000000a00 */
[----:B------:R-:W-:Y:S01]  /*1550*/  IMAD.SHL.U32 R104, R102, 0x8, RZ ;  /* 0x0000000866687824 */ /* 0x000fe200078e00ff */
[----:B------:R-:W-:Y:S01]  /*1560*/  IADD3 R91, R2, R0, R91 ;  /* 0x00000000025b7210 */ /* 0x000fe20007ffe05b */
[----:B------:R-:W-:Y:S01]  /*1570*/  IMAD.SHL.U32 R103, R102, 0x4, RZ ;  /* 0x0000000466677824 */ /* 0x000fe200078e00ff */
[----:B------:R-:W-:Y:S01]  /*1580*/  USHF.L.U64.HI UR5, UR4, UR6, UR5 ;  /* 0x0000000604057299 */ /* 0x000fe20008010205 */
[----:B------:R-:W-:Y:S01]  /*1590*/  IMAD R77, R124, c[0x0][0x26c], R77 ;  /* 0x00009b007c4d7a24 */ /* 0x000fe200078e024d */
[----:B------:R-:W-:Y:S01]  /*15a0*/  IADD3 R73, P1, P0, R128, R132, R16 ;  /* 0x0000008480497210 */ /* 0x000fe2000783e010 */
[----:B------:R-:W-:Y:S01]  /*15b0*/  IMAD.SHL.U32 R102, R102, 0x2, RZ ;  /* 0x0000000266667824 */ /* 0x000fe200078e00ff */
[----:B------:R-:W-:Y:S01]  /*15c0*/  LOP3.LUT R101, R101, 0xfffffff8, RZ, 0xc0, !PT ;  /* 0xfffffff865657812 */ /* 0x000fe200078ec0ff */
[----:B------:R-:W-:Y:S01]  /*15d0*/  IMAD R69, R66, c[0x0][0x294], R69 ;  /* 0x0000a50042457a24 */ /* 0x000fe200078e0245 */
[----:B------:R-:W-:Y:S01]  /*15e0*/  LOP3.LUT R100, R100, 0xfffffff8, RZ, 0xc0, !PT ;  /* 0xfffffff864647812 */ /* 0x000fe200078ec0ff */
[----:B------:R-:W-:Y:S01]  /*15f0*/  IMAD.WIDE.U32 R120, R66, c[0x0][0x290], R120 ;  /* 0x0000a40042787a25 */ /* 0x000fe200078e0078 */
[----:B------:R-:W-:Y:S01]  /*1600*/  USHF.L.U32 UR6, UR4, 0x5, URZ ;  /* 0x0000000504067899 */ /* 0x000fe2000800063f */
[----:B------:R-:W-:-:S02]  /*1610*/  IADD3 R10, R14, 0x20, RZ ;  /* 0x000000200e0a7810 */ /* 0x000fc40007ffe0ff */
[----:B------:R-:W-:Y:S01]  /*1620*/  IMAD.WIDE.U32 R124, R124, c[0x0][0x268], R20 ;  /* 0x00009a007c7c7a25 */ /* 0x000fe200078e0014 */
[----:B------:R-:W-:Y:S01]  /*1630*/  ULDC.U8 UR4, c[0x0][0x298] ;  /* 0x0000a60000047ab9 */ /* 0x000fe20000000000 */
[----:B------:R-:W-:Y:S02]  /*1640*/  IADD3 R9, R14, 0x60, RZ ;  /* 0x000000600e097810 */ /* 0x000fe40007ffe0ff */
[C---:B------:R-:W-:Y:S01]  /*1650*/  IMAD R3, R66.reuse, c[0x0][0x284], R3 ;  /* 0x0000a10042037a24 */ /* 0x040fe200078e0203 */
[----:B------:R-:W-:Y:S01]  /*1660*/  IADD3.X R72, R79, R80, R17, P1, P0 ;  /* 0x000000504f487210 */ /* 0x000fe20000fe0411 */
[C---:B------:R-:W-:Y:S01]  /*1670*/  IMAD.WIDE.U32 R118, R66.reuse, c[0x0][0x280], R118 ;  /* 0x0000a00042767a25 */ /* 0x040fe200078e0076 */
[----:B------:R-:W-:Y:S02]  /*1680*/  LOP3.LUT R105, R105, 0x10, RZ, 0xc0, !PT ;  /* 0x0000001069697812 */ /* 0x000fe400078ec0ff */
[----:B------:R-:W-:Y:S01]  /*1690*/  ISETP.NE.AND P5, PT, RZ, UR4, PT ;  /* 0x00000004ff007c0c */ /* 0x000fe2000bfa5270 */
[----:B------:R-:W-:Y:S01]  /*16a0*/  IMAD.WIDE.U32 R116, R66, c[0x0][0x290], R116 ;  /* 0x0000a40042747a25 */ /* 0x000fe200078e0074 */
[----:B------:R-:W-:-:S02]  /*16b0*/  LOP3.LUT R104, R104, 0x10, RZ, 0xc0, !PT ;  /* 0x0000001068687812 */ /* 0x000fc400078ec0ff */
[----:B------:R-:W-:Y:S01]  /*16c0*/  LOP3.LUT R103, R103, 0x10, RZ, 0xc0, !PT ;  /* 0x0000001067677812 */ /* 0x000fe200078ec0ff */
[----:B------:R-:W-:Y:S01]  /*16d0*/  IMAD.WIDE.U32 R114, R66, c[0x0][0x280], R114 ;  /* 0x0000a00042727a25 */ /* 0x000fe200078e0072 */
[----:B------:R-:W-:Y:S02]  /*16e0*/  LOP3.LUT R102, R102, 0x10, RZ, 0xc0, !PT ;  /* 0x0000001066667812 */ /* 0x000fe400078ec0ff */
[----:B------:R-:W-:Y:S01]  /*16f0*/  SHF.R.S32.HI R92, RZ, 0x1f, R101 ;  /* 0x0000001fff5c7819 */ /* 0x000fe20000011465 */
[----:B------:R-:W-:Y:S01]  /*1700*/  IMAD.IADD R71, R121, 0x1, R69 ;  /* 0x0000000179477824 */ /* 0x000fe200078e0245 */
[----:B------:R-:W-:Y:S01]  /*1710*/  SHF.R.S32.HI R90, RZ, 0x1f, R100 ;  /* 0x0000001fff5a7819 */ /* 0x000fe20000011464 */
[----:B------:R-:W-:Y:S01]  /*1720*/  IMAD.IADD R77, R125, 0x1, R77 ;  /* 0x000000017d4d7824 */ /* 0x000fe200078e024d */
[----:B------:R-:W-:Y:S01]  /*1730*/  SHF.R.S32.HI R88, RZ, 0x1f, R99 ;  /* 0x0000001fff587819 */ /* 0x000fe20000011463 */
[----:B------:R-:W-:Y:S01]  /*1740*/  IMAD.IADD R75, R123, 0x1, R75 ;  /* 0x000000017b4b7824 */ /* 0x000fe200078e024b */
[----:B------:R-:W-:Y:S01]  /*1750*/  SHF.R.S32.HI R86, RZ, 0x1f, R98 ;  /* 0x0000001fff567819 */ /* 0x000fe20000011462 */
[----:B------:R-:W-:-:S02]  /*1760*/  IMAD.IADD R70, R119, 0x1, R3 ;  /* 0x0000000177467824 */ /* 0x000fc400078e0203 */
[----:B------:R-:W-:Y:S02]  /*1770*/  IMAD.IADD R69, R69, 0x1, R117 ;  /* 0x0000000145457824 */ /* 0x000fe400078e0275 */
[----:B------:R-:W-:Y:S02]  /*1780*/  IMAD.IADD R68, R3, 0x1, R115 ;  /* 0x0000000103447824 */ /* 0x000fe400078e0273 */
[----:B------:R-:W-:Y:S02]  /*1790*/  IMAD.SHL.U32 R95, R95, 0x2, RZ ;  /* 0x000000025f5f7824 */ /* 0x000fe400078e00ff */
[----:B------:R-:W-:Y:S02]  /*17a0*/  IMAD.SHL.U32 R93, R93, 0x2, RZ ;  /* 0x000000025d5d7824 */ /* 0x000fe400078e00ff */
[----:B------:R-:W-:Y:S02]  /*17b0*/  IMAD.SHL.U32 R94, R94, 0x2, RZ ;  /* 0x000000025e5e7824 */ /* 0x000fe400078e00ff */
[----:B------:R-:W-:Y:S01]  /*17c0*/  IMAD.SHL.U32 R91, R91, 0x2, RZ ;  /* 0x000000025b5b7824 */ /* 0x000fe200078e00ff */
[----:B------:R-:W-:Y:S06]  /*17d0*/  BAR.SYNC.DEFER_BLOCKING 0x0 ;  /* 0x0000000000007b1d */ /* 0x000fec0000010000 */
.L_x_75:
[----:B------:R-:W-:Y:S04]  /*17e0*/  DEPBAR.LE SB0, 0x0 ;  /* 0x000080000000791a */ /* 0x000fe80000000000 */
[----:B------:R-:W-:Y:S01]  /*17f0*/  BAR.SYNC.DEFER_BLOCKING 0x0 ;  /* 0x0000000000007b1d */ /* 0x000fe20000010000 */
[C---:B-1----:R-:W-:Y:S02]  /*1800*/  IMAD R5, R82.reuse, UR5, RZ ;  /* 0x0000000552057c24 */ /* 0x042fe4000f8e02ff */
[----:B-----5:R-:W-:Y:S04]  /*1810*/  IMAD.WIDE.U32 R18, R82, UR6, RZ ;  /* 0x0000000652127c25 */ /* 0x020fe8000f8e00ff */
[----:B------:R-:W-:Y:S01]  /*1820*/  IMAD R5, R81, UR6, R5 ;  /* 0x0000000651057c24 */ /* 0x000fe2000f8e0205 */
[----:B------:R-:W-:Y:S04]  /*1830*/  IADD3 R3, P1, R73, R18, RZ ;  /* 0x0000001249037210 */ /* 0x000fe80007f3e0ff */
[----:B------:R-:W-:Y:S02]  /*1840*/  IADD3 R5, R19, R5, RZ ;  /* 0x0000000513057210 */ /* 0x000fe40007ffe0ff */
[----:B------:R-:W-:Y:S02]  /*1850*/  LEA R52, P0, R3, c[0x0][0x1c8], 0x1 ;  /* 0x0000720003347a11 */ /* 0x000fe400078008ff */
[----:B------:R-:W-:Y:S04]  /*1860*/  IADD3.X R0, R5, R72, RZ, P1, !PT ;  /* 0x0000004805007210 */ /* 0x000fe80000ffe4ff */
[----:B------:R-:W-:Y:S01]  /*1870*/  LEA.HI.X R53, R3, c[0x0][0x1cc], R0, 0x1, P0 ;  /* 0x0000730003357a11 */ /* 0x000fe200000f0c00 */
[----:B------:R-:W-:Y:S01]  /*1880*/  BSSY B1, `(.L_x_57) ;  /* 0x0000256000017945 */ /* 0x000fe20003800000 */
[----:B------:R-:W-:-:S05]  /*1890*/  @!P6 BRA `(.L_x_58) ;  /* 0x000024400000e947 */ /* 0x000fca0003800000 */
[----:B------:R-:W-:Y:S01]  /*18a0*/  IMAD R3, R82, UR13, RZ ;  /* 0x0000000d52037c24 */ /* 0x000fe2000f8e02ff */
[----:B------:R-:W-:Y:S01]  /*18b0*/  IMNMX R67, R96, 0x20, PT ;  /* 0x0000002060437817 */ /* 0x000fe20003800200 */
[C---:B------:R-:W-:Y:S02]  /*18c0*/  IMAD R13, R82.reuse, UR9, RZ ;  /* 0x00000009520d7c24 */ /* 0x040fe4000f8e02ff */
[C---:B------:R-:W-:Y:S04]  /*18d0*/  IMAD.WIDE.U32 R20, R82.reuse, UR14, RZ ;  /* 0x0000000e52147c25 */ /* 0x040fe8000f8e00ff */
[----:B------:R-:W-:Y:S04]  /*18e0*/  IMAD.WIDE.U32 R6, R82, UR12, RZ ;  /* 0x0000000c52067c25 */ /* 0x000fe8000f8e00ff */
[C---:B------:R-:W-:Y:S02]  /*18f0*/  IMAD R3, R81.reuse, UR14, R3 ;  /* 0x0000000e51037c24 */ /* 0x040fe4000f8e0203 */
[----:B------:R-:W-:Y:S03]  /*1900*/  IMAD R13, R81, UR12, R13 ;  /* 0x0000000c510d7c24 */ /* 0x000fe6000f8e020d */
[----:B------:R-:W-:Y:S02]  /*1910*/  IADD3 R3, R21, R3, RZ ;  /* 0x0000000315037210 */ /* 0x000fe40007ffe0ff */
[----:B------:R-:W-:Y:S01]  /*1920*/  IADD3 R0, R7, R13, RZ ;  /* 0x0000000d07007210 */ /* 0x000fe20007ffe0ff */
[----:B------:R-:W-:-:S05]  /*1930*/  @!P5 BRA `(.L_x_59) ;  /* 0x000012000000d947 */ /* 0x000fca0003800000 */
[----:B------:R-:W-:Y:S01]  /*1940*/  ISETP.GE.AND P4, PT, R109, R67, PT ;  /* 0x000000436d00720c */ /* 0x000fe20003f86270 */
[----:B------:R-:W-:Y:S01]  /*1950*/  BSSY B0, `(.L_x_60) ;  /* 0x0000026000007945 */ /* 0x000fe20003800000 */
[----:B------:R-:W-:Y:S01]  /*1960*/  CS2R R40, SRZ ;  /* 0x0000000000287805 */ /* 0x000fe2000001ff00 */
[----:B------:R-:W-:Y:S01]  /*1970*/  CS2R R44, SRZ ;  /* 0x00000000002c7805 */ /* 0x000fe2000001ff00 */
[----:B------:R-:W-:Y:S01]  /*1980*/  CS2R R46, SRZ ;  /* 0x00000000002e7805 */ /* 0x000fe2000001ff00 */
[----:B------:R-:W-:Y:S01]  /*1990*/  CS2R R50, SRZ ;  /* 0x0000000000327805 */ /* 0x000fe2000001ff00 */
[----:B------:R-:W-:Y:S01]  /*19a0*/  CS2R R18, SRZ ;  /* 0x0000000000127805 */ /* 0x000fe2000001ff00 */
[----:B------:R-:W-:Y:S01]  /*19b0*/  CS2R R24, SRZ ;  /* 0x0000000000187805 */ /* 0x000fe2000001ff00 */
[----:B------:R-:W-:Y:S01]  /*19c0*/  CS2R R28, SRZ ;  /* 0x00000000001c7805 */ /* 0x000fe2000001ff00 */
[----:B------:R-:W-:Y:S04]  /*19d0*/  CS2R R32, SRZ ;  /* 0x0000000000207805 */ /* 0x000fe8000001ff00 */
[----:B------:R-:W-:-:S05]  /*19e0*/  @P4 BRA `(.L_x_61) ;  /* 0x000001c000004947 */ /* 0x000fca0003800000 */
[----:B------:R-:W-:Y:S01]  /*19f0*/  IADD3 R20, P1, R114, R20, RZ ;  /* 0x0000001472147210 */ /* 0x000fe20007f3e0ff */
[----:B------:R-:W-:Y:S01]  /*1a00*/  CS2R R50, SRZ ;  /* 0x0000000000327805 */ /* 0x000fe2000001ff00 */
[----:B------:R-:W-:Y:S01]  /*1a10*/  IADD3 R6, P0, R116, R6, RZ ;  /* 0x0000000674067210 */ /* 0x000fe20007f1e0ff */
[----:B------:R-:W-:Y:S01]  /*1a20*/  CS2R R46, SRZ ;  /* 0x00000000002e7805 */ /* 0x000fe2000001ff00 */
[----:B------:R-:W-:Y:S01]  /*1a30*/  ISETP.GE.AND P3, PT, R14, c[0x0][0x27c], PT ;  /* 0x00009f000e007a0c */ /* 0x000fe20003f66270 */
[----:B------:R-:W-:Y:S01]  /*1a40*/  IMAD.X R3, R3, 0x1, R68, P1 ;  /* 0x0000000103037824 */ /* 0x000fe200008e0644 */
[----:B------:R-:W-:Y:S01]  /*1a50*/  LEA R22, P1, R20, c[0x0][0x270], 0x1 ;  /* 0x00009c0014167a11 */ /* 0x000fe200078208ff */
[----:B------:R-:W-:Y:S01]  /*1a60*/  IMAD.X R5, R0, 0x1, R69, P0 ;  /* 0x0000000100057824 */ /* 0x000fe200000e0645 */
[----:B------:R-:W-:Y:S01]  /*1a70*/  LEA R2, P0, R6, c[0x0][0x288], 0x1 ;  /* 0x0000a20006027a11 */ /* 0x000fe200078008ff */
[----:B------:R-:W-:Y:S01]  /*1a80*/  CS2R R44, SRZ ;  /* 0x00000000002c7805 */ /* 0x000fe2000001ff00 */
[----:B------:R-:W-:Y:S01]  /*1a90*/  LEA.HI.X R23, R20, c[0x0][0x274], R3, 0x1, P1 ;  /* 0x00009d0014177a11 */ /* 0x000fe200008f0c03 */
[----:B------:R-:W-:Y:S01]  /*1aa0*/  CS2R R40, SRZ ;  /* 0x0000000000287805 */ /* 0x000fe2000001ff00 */
[----:B------:R-:W-:Y:S01]  /*1ab0*/  LEA.HI.X R3, R6, c[0x0][0x28c], R5, 0x1, P0 ;  /* 0x0000a30006037a11 */ /* 0x000fe200000f0c05 */
[----:B------:R-:W-:Y:S01]  /*1ac0*/  CS2R R32, SRZ ;  /* 0x0000000000207805 */ /* 0x000fe2000001ff00 */
[----:B------:R-:W-:Y:S01]  /*1ad0*/  ISETP.GE.AND P2, PT, R10, c[0x0][0x27c], PT ;  /* 0x00009f000a007a0c */ /* 0x000fe20003f46270 */
[----:B------:R-:W-:Y:S01]  /*1ae0*/  CS2R R28, SRZ ;  /* 0x00000000001c7805 */ /* 0x000fe2000001ff00 */
[----:B------:R-:W-:Y:S01]  /*1af0*/  ISETP.GE.AND P1, PT, R12, c[0x0][0x27c], PT ;  /* 0x00009f000c007a0c */ /* 0x000fe20003f26270 */
[----:B------:R1:W5:Y:S01]  /*1b00*/  @!P3 LDG.E.64 R50, [R22.64] ;  /* 0x0000000a1632b981 */ /* 0x000362000c1e1b00 */
[----:B------:R-:W-:Y:S01]  /*1b10*/  ISETP.GE.AND P0, PT, R9, c[0x0][0x27c], PT ;  /* 0x00009f0009007a0c */ /* 0x000fe20003f06270 */
[----:B------:R-:W-:Y:S01]  /*1b20*/  CS2R R24, SRZ ;  /* 0x0000000000187805 */ /* 0x000fe2000001ff00 */
[----:B------:R-:W-:Y:S01]  /*1b30*/  CS2R R18, SRZ ;  /* 0x0000000000127805 */ /* 0x000fe2000001ff00 */
[----:B------:R1:W5:Y:S06]  /*1b40*/  @!P3 LDG.E.64 R32, [R2.64] ;  /* 0x0000000a0220b981 */ /* 0x00036c000c1e1b00 */
[----:B------:R1:W5:Y:S04]  /*1b50*/  @!P2 LDG.E.64 R46, [R22.64+0x40] ;  /* 0x0000400a162ea981 */ /* 0x000368000c1e1b00 */
[----:B------:R1:W5:Y:S04]  /*1b60*/  @!P1 LDG.E.64 R44, [R22.64+0x80] ;  /* 0x0000800a162c9981 */ /* 0x000368000c1e1b00 */
[----:B------:R1:W5:Y:S04]  /*1b70*/  @!P0 LDG.E.64 R40, [R22.64+0xc0] ;  /* 0x0000c00a16288981 */ /* 0x000368000c1e1b00 */
[----:B------:R1:W5:Y:S04]  /*1b80*/  @!P2 LDG.E.64 R28, [R2.64+0x40] ;  /* 0x0000400a021ca981 */ /* 0x000368000c1e1b00 */
[----:B------:R1:W5:Y:S04]  /*1b90*/  @!P1 LDG.E.64 R24, [R2.64+0x80] ;  /* 0x0000800a02189981 */ /* 0x000368000c1e1b00 */
[----:B------:R1:W5:Y:S02]  /*1ba0*/  @!P0 LDG.E.64 R18, [R2.64+0xc0] ;  /* 0x0000c00a02128981 */ /* 0x000364000c1e1b00 */
.L_x_61:
[----:B------:R-:W-:Y:S05]  /*1bb0*/  BSYNC B0 ;  /* 0x0000000000007941 */ /* 0x000fea0003800000 */
.L_x_60:
[----:B------:R-:W-:-:S05]  /*1bc0*/  @P4 BRA `(.L_x_62) ;  /* 0x0000221000004947 */ /* 0x000fca0003800000 */
[----:B------:R-:W-:Y:S01]  /*1bd0*/  ISETP.GE.AND P0, PT, R16, c[0x0][0x1d4], PT ;  /* 0x0000750010007a0c */ /* 0x000fe20003f06270 */
[----:B-----5:R-:W-:Y:S01]  /*1be0*/  IMAD.MOV.U32 R13, RZ, RZ, R44 ;  /* 0x000000ffff0d7224 */ /* 0x020fe200078e002c */
[----:B------:R-:W-:Y:S01]  /*1bf0*/  MOV R8, R45 ;  /* 0x0000002d00087202 */ /* 0x000fe20000000f00 */
[----:B------:R-:W-:Y:S01]  /*1c00*/  IMAD.MOV.U32 R0, RZ, RZ, R19 ;  /* 0x000000ffff007224 */ /* 0x000fe200078e0013 */
[----:B-1----:R-:W-:Y:S01]  /*1c10*/  MOV R2, R18 ;  /* 0x0000001200027202 */ /* 0x002fe20000000f00 */
[----:B------:R-:W-:Y:S01]  /*1c20*/  IMAD.MOV.U32 R21, RZ, RZ, R40 ;  /* 0x000000ffff157224 */ /* 0x000fe200078e0028 */
[----:B------:R-:W-:Y:S01]  /*1c30*/  PRMT R42, R8, 0x5410, R13 ;  /* 0x00005410082a7816 */ /* 0x000fe2000000000d */
[----:B------:R-:W-:Y:S01]  /*1c40*/  IMAD.MOV.U32 R20, RZ, RZ, R41 ;  /* 0x000000ffff147224 */ /* 0x000fe200078e0029 */
[----:B------:R-:W-:Y:S01]  /*1c50*/  PRMT R5, R0, 0x5410, R2 ;  /* 0x0000541000057816 */ /* 0x000fe20000000002 */
[----:B------:R-:W-:Y:S01]  /*1c60*/  IMAD.MOV.U32 R13, RZ, RZ, R46 ;  /* 0x000000ffff0d7224 */ /* 0x000fe200078e002e */
[----:B------:R-:W-:Y:S01]  /*1c70*/  MOV R3, R25 ;  /* 0x0000001900037202 */ /* 0x000fe20000000f00 */
[----:B------:R-:W-:Y:S01]  /*1c80*/  IMAD.MOV.U32 R8, RZ, RZ, R47 ;  /* 0x000000ffff087224 */ /* 0x000fe200078e002f */
[----:B------:R-:W-:Y:S01]  /*1c90*/  MOV R0, R29 ;  /* 0x0000001d00007202 */ /* 0x000fe20000000f00 */
[----:B------:R-:W-:Y:S01]  /*1ca0*/  IMAD.MOV.U32 R4, RZ, RZ, R24 ;  /* 0x000000ffff047224 */ /* 0x000fe200078e0018 */
[----:B------:R-:W-:Y:S01]  /*1cb0*/  PRMT R38, R20, 0x5410, R21 ;  /* 0x0000541014267816 */ /* 0x000fe20000000015 */
[----:B------:R-:W-:Y:S01]  /*1cc0*/  IMAD.MOV.U32 R2, RZ, RZ, R28 ;  /* 0x000000ffff027224 */ /* 0x000fe200078e001c */
[----:B------:R-:W-:Y:S01]  /*1cd0*/  PRMT R43, R8, 0x5410, R13 ;  /* 0x00005410082b7816 */ /* 0x000fe2000000000d */
[----:B------:R-:W-:Y:S01]  /*1ce0*/  BSSY B0, `(.L_x_63) ;  /* 0x000003b000007945 */ /* 0x000fe20003800000 */
[----:B------:R-:W-:Y:S02]  /*1cf0*/  PRMT R6, R3, 0x5410, R4 ;  /* 0x0000541003067816 */ /* 0x000fe40000000004 */
[----:B------:R-:W-:Y:S01]  /*1d00*/  PRMT R7, R0, 0x5410, R2 ;  /* 0x0000541000077816 */ /* 0x000fe20000000002 */
[----:B------:R-:W-:-:S05]  /*1d10*/  @P0 BRA `(.L_x_64) ;  /* 0x0000037000000947 */ /* 0x000fca0003800000 */
[----:B------:R-:W-:Y:S01]  /*1d20*/  ISETP.GE.AND P0, PT, R14, c[0x0][0x27c], PT ;  /* 0x00009f000e007a0c */ /* 0x000fe20003f06270 */
[----:B------:R-:W1:Y:S01]  /*1d30*/  LDS.128 R20, [R106+0xc080] ;  /* 0x00c080006a147984 */ /* 0x000e620000000c00 */
[----:B------:R-:W-:Y:S02]  /*1d40*/  MOV R26, R32 ;  /* 0x00000020001a7202 */ /* 0x000fe40000000f00 */
[----:B------:R-:W-:Y:S02]  /*1d50*/  MOV R34, R50 ;  /* 0x0000003200227202 */ /* 0x000fe40000000f00 */
[----:B------:R-:W-:Y:S02]  /*1d60*/  MOV R27, R33 ;  /* 0x00000021001b7202 */ /* 0x000fe40000000f00 */
[----:B------:R-:W-:Y:S05]  /*1d70*/  MOV R49, R51 ;  /* 0x0000003300317202 */ /* 0x000fea0000000f00 */
[--C-:B------:R-:W-:Y:S01]  /*1d80*/  @!P0 SHF.R.U64 R31, R32, 0x10, R33.reuse ;  /* 0x00000010201f8819 */ /* 0x100fe20000001221 */
[----:B------:R-:W-:Y:S01]  /*1d90*/  @!P0 HADD2.F32 R35, -RZ, R34.H0_H0 ;  /* 0x20000022ff238230 */ /* 0x000fe20000004100 */
[----:B------:R-:W-:Y:S01]  /*1da0*/  @!P0 SHF.R.U32.HI R13, RZ, 0x10, R33 ;  /* 0x00000010ff0d8819 */ /* 0x000fe20000011621 */
[----:B------:R-:W-:Y:S01]  /*1db0*/  @!P0 HADD2.F32 R33, -RZ, R26.H0_H0 ;  /* 0x2000001aff218230 */ /* 0x000fe20000004100 */
[--C-:B------:R-:W-:Y:S01]  /*1dc0*/  @!P0 SHF.R.U64 R37, R50, 0x10, R51.reuse ;  /* 0x0000001032258819 */ /* 0x100fe20000001233 */
[----:B------:R-:W-:Y:S01]  /*1dd0*/  @!P0 HADD2.F32 R31, -RZ, R31.H0_H0 ;  /* 0x2000001fff1f8230 */ /* 0x000fe20000004100 */
[----:B------:R-:W-:Y:S01]  /*1de0*/  @!P0 SHF.R.U32.HI R39, RZ, 0x10, R51 ;  /* 0x00000010ff278819 */ /* 0x000fe20000011633 */
[----:B------:R-:W-:Y:S02]  /*1df0*/  @!P0 HADD2.F32 R27, -RZ, R27.H0_H0 ;  /* 0x2000001bff1b8230 */ /* 0x000fe40000004100 */
[----:B------:R-:W-:Y:S02]  /*1e00*/  @!P0 HADD2.F32 R37, -RZ, R37.H0_H0 ;  /* 0x20000025ff258230 */ /* 0x000fe40000004100 */
[----:B------:R-:W-:Y:S02]  /*1e10*/  @!P0 HADD2.F32 R39, -RZ, R39.H0_H0 ;  /* 0x20000027ff278230 */ /* 0x000fe40000004100 */
[----:B------:R-:W-:Y:S01]  /*1e20*/  @!P0 HADD2.F32 R13, -RZ, R13.H0_H0 ;  /* 0x2000000dff0d8230 */ /* 0x000fe20000004100 */
[----:B-1----:R-:W-:Y:S01]  /*1e30*/  @!P0 IMAD.MOV.U32 R26, RZ, RZ, R21 ;  /* 0x000000ffff1a8224 */ /* 0x002fe200078e0015 */
[----:B------:R-:W-:Y:S04]  /*1e40*/  @!P0 MOV R8, R20 ;  /* 0x0000001400088202 */ /* 0x000fe80000000f00 */
[----:B------:R-:W-:Y:S02]  /*1e50*/  @!P0 HADD2.F32 R34, -RZ, R26.H1_H1 ;  /* 0x3000001aff228230 */ /* 0x000fe40000004100 */
[--C-:B------:R-:W-:Y:S02]  /*1e60*/  @!P0 HADD2.F32 R30, -RZ, R8.reuse.H1_H1 ;  /* 0x30000008ff1e8230 */ /* 0x100fe40000004100 */
[----:B------:R-:W-:Y:S01]  /*1e70*/  @!P0 HADD2.F32 R8, -RZ, R8.H0_H0 ;  /* 0x20000008ff088230 */ /* 0x000fe20000004100 */
[----:B------:R-:W-:Y:S02]  /*1e80*/  @!P0 FMUL.FTZ R59, R34, R31 ;  /* 0x0000001f223b8220 */ /* 0x000fe40000410000 */
[-C--:B------:R-:W-:Y:S02]  /*1e90*/  @!P0 FMUL.FTZ R57, R30, R33.reuse ;  /* 0x000000211e398220 */ /* 0x080fe40000410000 */
[C---:B------:R-:W-:Y:S02]  /*1ea0*/  @!P0 FMUL.FTZ R0, R8.reuse, R33 ;  /* 0x0000002108008220 */ /* 0x040fe40000410000 */
[-C--:B------:R-:W-:Y:S01]  /*1eb0*/  @!P0 FFMA.FTZ R57, R8, R35.reuse, -R57 ;  /* 0x0000002308398223 */ /* 0x080fe20000010839 */
[----:B------:R-:W-:Y:S01]  /*1ec0*/  @!P0 HADD2.F32 R8, -RZ, R26.H0_H0 ;  /* 0x2000001aff088230 */ /* 0x000fe20000004100 */
[----:B------:R-:W-:Y:S01]  /*1ed0*/  @!P0 FFMA.FTZ R0, R30, R35, R0 ;  /* 0x000000231e008223 */ /* 0x000fe20000010000 */
[----:B------:R-:W-:Y:S01]  /*1ee0*/  @!P0 MOV R26, R22 ;  /* 0x00000016001a8202 */ /* 0x000fe20000000f00 */
[----:B------:R-:W-:Y:S02]  /*1ef0*/  @!P0 HADD2.F32 R35, -RZ, R49.H0_H0 ;  /* 0x20000031ff238230 */ /* 0x000fe40000004100 */
[----:B------:R-:W-:Y:S01]  /*1f00*/  @!P0 FMUL.FTZ R2, R8, R31 ;  /* 0x0000001f08028220 */ /* 0x000fe20000410000 */
[----:B------:R-:W-:Y:S01]  /*1f10*/  @!P0 F2FP.PACK_AB R57, R0, R57 ;  /* 0x000000390039823e */ /* 0x000fe200000000ff */
[----:B------:R-:W-:Y:S01]  /*1f20*/  @!P0 FFMA.FTZ R59, R8, R37, -R59 ;  /* 0x00000025083b8223 */ /* 0x000fe2000001083b */
[----:B------:R-:W-:Y:S01]  /*1f30*/  @!P0 MOV R8, R23 ;  /* 0x0000001700088202 */ /* 0x000fe20000000f00 */
[----:B------:R-:W-:Y:S01]  /*1f40*/  @!P0 FFMA.FTZ R2, R34, R37, R2 ;  /* 0x0000002522028223 */ /* 0x000fe20000010002 */
[--C-:B------:R-:W-:Y:S01]  /*1f50*/  @!P0 HADD2.F32 R30, -RZ, R26.reuse.H1_H1 ;  /* 0x3000001aff1e8230 */ /* 0x100fe20000004100 */
[----:B------:R-:W-:Y:S01]  /*1f60*/  @!P0 IMAD.MOV.U32 R20, RZ, RZ, R57 ;  /* 0x000000ffff148224 */ /* 0x000fe200078e0039 */
[----:B------:R-:W-:Y:S02]  /*1f70*/  @!P0 HADD2.F32 R26, -RZ, R26.H0_H0 ;  /* 0x2000001aff1a8230 */ /* 0x000fe40000004100 */
[--C-:B------:R-:W-:Y:S01]  /*1f80*/  @!P0 HADD2.F32 R36, -RZ, R8.reuse.H1_H1 ;  /* 0x30000008ff248230 */ /* 0x100fe20000004100 */
[-C--:B------:R-:W-:Y:S01]  /*1f90*/  @!P0 FMUL.FTZ R48, R30, R27.reuse ;  /* 0x0000001b1e308220 */ /* 0x080fe20000410000 */
[----:B------:R-:W-:Y:S01]  /*1fa0*/  @!P0 HADD2.F32 R8, -RZ, R8.H0_H0 ;  /* 0x20000008ff088230 */ /* 0x000fe20000004100 */
[----:B------:R-:W-:Y:S01]  /*1fb0*/  @!P0 FMUL.FTZ R3, R26, R27 ;  /* 0x0000001b1a038220 */ /* 0x000fe20000410000 */
[----:B------:R-:W-:Y:S01]  /*1fc0*/  @!P0 F2FP.PACK_AB R56, R2, R59 ;  /* 0x0000003b0238823e */ /* 0x000fe200000000ff */
[-C--:B------:R-:W-:Y:S02]  /*1fd0*/  @!P0 FMUL.FTZ R54, R36, R13.reuse ;  /* 0x0000000d24368220 */ /* 0x080fe40000410000 */
[----:B------:R-:W-:Y:S01]  /*1fe0*/  @!P0 FMUL.FTZ R4, R8, R13 ;  /* 0x0000000d08048220 */ /* 0x000fe20000410000 */
[----:B------:R-:W-:Y:S01]  /*1ff0*/  @!P0 MOV R21, R56 ;  /* 0x0000003800158202 */ /* 0x000fe20000000f00 */
[-C--:B------:R-:W-:Y:S02]  /*2000*/  @!P0 FFMA.FTZ R3, R30, R35.reuse, R3 ;  /* 0x000000231e038223 */ /* 0x080fe40000010003 */
[----:B------:R-:W-:Y:S02]  /*2010*/  @!P0 FFMA.FTZ R48, R26, R35, -R48 ;  /* 0x000000231a308223 */ /* 0x000fe40000010830 */
[-C--:B------:R-:W-:Y:S02]  /*2020*/  @!P0 FFMA.FTZ R54, R8, R39.reuse, -R54 ;  /* 0x0000002708368223 */ /* 0x080fe40000010836 */
[----:B------:R-:W-:Y:S01]  /*2030*/  @!P0 FFMA.FTZ R4, R36, R39, R4 ;  /* 0x0000002724048223 */ /* 0x000fe20000010004 */
[----:B------:R-:W-:Y:S04]  /*2040*/  @!P0 F2FP.PACK_AB R48, R3, R48 ;  /* 0x000000300330823e */ /* 0x000fe800000000ff */
[----:B------:R-:W-:Y:S02]  /*2050*/  @!P0 F2FP.PACK_AB R59, R4, R54 ;  /* 0x00000036043b823e */ /* 0x000fe400000000ff */
[----:B------:R-:W-:Y:S02]  /*2060*/  @!P0 MOV R22, R48 ;  /* 0x0000003000168202 */ /* 0x000fe40000000f00 */
[----:B------:R-:W-:Y:S05]  /*2070*/  @!P0 MOV R23, R59 ;  /* 0x0000003b00178202 */ /* 0x000fea0000000f00 */
[----:B------:R1:W-:Y:S02]  /*2080*/  STG.E.128 [R52.64], R20 ;  /* 0x0000001434007986 */ /* 0x0003e4000c101d0a */
.L_x_64:
[----:B------:R-:W-:Y:S05]  /*2090*/  BSYNC B0 ;  /* 0x0000000000007941 */ /* 0x000fea0003800000 */
.L_x_63:
[----:B------:R-:W-:Y:S01]  /*20a0*/  ISETP.GE.AND P0, PT, R11, c[0x0][0x1d4], PT ;  /* 0x000075000b007a0c */ /* 0x000fe20003f06270 */
[----:B------:R-:W-:Y:S01]  /*20b0*/  @!UPT UIADD3 URZ, URZ, URZ, URZ ;  /* 0x0000003f3f3ff290 */ /* 0x000fe2000fffe03f */
[----:B------:R-:W-:Y:S11]  /*20c0*/  BSSY B0, `(.L_x_65) ;  /* 0x0000036000007945 */ /* 0x000ff60003800000 */
[----:B------:R-:W-:-:S05]  /*20d0*/  @P0 BRA `(.L_x_66) ;  /* 0x0000034000000947 */ /* 0x000fca0003800000 */
[----:B------:R-:W-:Y:S01]  /*20e0*/  ISETP.GE.AND P0, PT, R10, c[0x0][0x27c], PT ;  /* 0x00009f000a007a0c */ /* 0x000fe20003f06270 */
[----:B-1----:R-:W1:Y:S11]  /*20f0*/  LDS.128 R20, [R106+0xd080] ;  /* 0x00d080006a147984 */ /* 0x002e760000000c00 */
[----:B------:R-:W-:Y:S01]  /*2100*/  @!UPT UIADD3 URZ, URZ, URZ, URZ ;  /* 0x0000003f3f3ff290 */ /* 0x000fe2000fffe03f */
[----:B------:R-:W-:Y:S01]  /*2110*/  @!P0 HADD2.F32 R27, -RZ, R7.H1_H1 ;  /* 0x30000007ff1b8230 */ /* 0x000fe20000004100 */
[----:B------:R-:W-:Y:S01]  /*2120*/  @!P0 SHF.R.U64 R8, R28, 0x10, R29 ;  /* 0x000000101c088819 */ /* 0x000fe2000000121d */
[----:B------:R-:W-:Y:S01]  /*2130*/  @!P0 HADD2.F32 R33, -RZ, R43.H1_H1 ;  /* 0x3000002bff218230 */ /* 0x000fe20000004100 */
[----:B------:R-:W-:Y:S01]  /*2140*/  @!P0 SHF.R.U64 R32, R46, 0x10, R47 ;  /* 0x000000102e208819 */ /* 0x000fe2000000122f */
[----:B------:R-:W-:Y:S01]  /*2150*/  @!P0 HADD2.F32 R7, -RZ, R7.H0_H0 ;  /* 0x20000007ff078230 */ /* 0x000fe20000004100 */
[----:B------:R-:W-:Y:S01]  /*2160*/  @!P0 SHF.R.U32.HI R28, RZ, 0x10, R29 ;  /* 0x00000010ff1c8819 */ /* 0x000fe2000001161d */
[----:B------:R-:W-:Y:S01]  /*2170*/  @!P0 HADD2.F32 R8, -RZ, R8.H0_H0 ;  /* 0x20000008ff088230 */ /* 0x000fe20000004100 */
[----:B------:R-:W-:Y:S01]  /*2180*/  @!P0 SHF.R.U32.HI R36, RZ, 0x10, R47 ;  /* 0x00000010ff248819 */ /* 0x000fe2000001162f */
[----:B------:R-:W-:Y:S02]  /*2190*/  @!P0 HADD2.F32 R32, -RZ, R32.H0_H0 ;  /* 0x20000020ff208230 */ /* 0x000fe40000004100 */
[----:B------:R-:W-:Y:S02]  /*21a0*/  @!P0 HADD2.F32 R28, -RZ, R28.H0_H0 ;  /* 0x2000001cff1c8230 */ /* 0x000fe40000004100 */
[----:B------:R-:W-:Y:S01]  /*21b0*/  @!P0 HADD2.F32 R36, -RZ, R36.H0_H0 ;  /* 0x20000024ff248230 */ /* 0x000fe20000004100 */
[----:B-1----:R-:W-:Y:S02]  /*21c0*/  @!P0 MOV R13, R20 ;  /* 0x00000014000d8202 */ /* 0x002fe40000000f00 */
[----:B------:R-:W-:Y:S03]  /*21d0*/  @!P0 MOV R26, R21 ;  /* 0x00000015001a8202 */ /* 0x000fe60000000f00 */
[--C-:B------:R-:W-:Y:S02]  /*21e0*/  @!P0 HADD2.F32 R31, -RZ, R13.reuse.H1_H1 ;  /* 0x3000000dff1f8230 */ /* 0x100fe40000004100 */
[----:B------:R-:W-:Y:S01]  /*21f0*/  @!P0 HADD2.F32 R30, -RZ, R13.H0_H0 ;  /* 0x2000000dff1e8230 */ /* 0x000fe20000004100 */
[----:B------:R-:W-:Y:S01]  /*2200*/  @!P0 MOV R13, R22 ;  /* 0x00000016000d8202 */ /* 0x000fe20000000f00 */
[--C-:B------:R-:W-:Y:S01]  /*2210*/  @!P0 HADD2.F32 R35, -RZ, R26.reuse.H1_H1 ;  /* 0x3000001aff238230 */ /* 0x100fe20000004100 */
[-C--:B------:R-:W-:Y:S02]  /*2220*/  @!P0 FMUL.FTZ R37, R31, R27.reuse ;  /* 0x0000001b1f258220 */ /* 0x080fe40000410000 */
[C---:B------:R-:W-:Y:S01]  /*2230*/  @!P0 FMUL.FTZ R0, R30.reuse, R27 ;  /* 0x0000001b1e008220 */ /* 0x040fe20000410000 */
[----:B------:R-:W-:Y:S01]  /*2240*/  @!P0 HADD2.F32 R27, -RZ, R26.H0_H0 ;  /* 0x2000001aff1b8230 */ /* 0x000fe20000004100 */
[-C--:B------:R-:W-:Y:S01]  /*2250*/  @!P0 FMUL.FTZ R39, R35, R8.reuse ;  /* 0x0000000823278220 */ /* 0x080fe20000410000 */
[--C-:B------:R-:W-:Y:S01]  /*2260*/  @!P0 HADD2.F32 R26, -RZ, R13.reuse.H0_H0 ;  /* 0x2000000dff1a8230 */ /* 0x100fe20000004100 */
[----:B------:R-:W-:Y:S01]  /*2270*/  @!P0 FFMA.FTZ R37, R30, R33, -R37 ;  /* 0x000000211e258223 */ /* 0x000fe20000010825 */
[----:B------:R-:W-:Y:S01]  /*2280*/  @!P0 HADD2.F32 R34, -RZ, R13.H1_H1 ;  /* 0x3000000dff228230 */ /* 0x000fe20000004100 */
[----:B------:R-:W-:Y:S01]  /*2290*/  @!P0 FMUL.FTZ R2, R27, R8 ;  /* 0x000000081b028220 */ /* 0x000fe20000410000 */
[----:B------:R-:W-:Y:S01]  /*22a0*/  @!P0 MOV R8, R23 ;  /* 0x0000001700088202 */ /* 0x000fe20000000f00 */
[----:B------:R-:W-:Y:S01]  /*22b0*/  @!P0 FFMA.FTZ R0, R31, R33, R0 ;  /* 0x000000211f008223 */ /* 0x000fe20000010000 */
[----:B------:R-:W-:Y:S01]  /*22c0*/  @!P0 HADD2.F32 R31, -RZ, R43.H0_H0 ;  /* 0x2000002bff1f8230 */ /* 0x000fe20000004100 */
[-C--:B------:R-:W-:Y:S02]  /*22d0*/  @!P0 FMUL.FTZ R3, R26, R7.reuse ;  /* 0x000000071a038220 */ /* 0x080fe40000410000 */
[----:B------:R-:W-:Y:S01]  /*22e0*/  @!P0 FMUL.FTZ R48, R34, R7 ;  /* 0x0000000722308220 */ /* 0x000fe20000410000 */
[----:B------:R-:W-:Y:S01]  /*22f0*/  @!P0 F2FP.PACK_AB R37, R0, R37 ;  /* 0x000000250025823e */ /* 0x000fe200000000ff */
[-C--:B------:R-:W-:Y:S01]  /*2300*/  @!P0 FFMA.FTZ R2, R35, R32.reuse, R2 ;  /* 0x0000002023028223 */ /* 0x080fe20000010002 */
[--C-:B------:R-:W-:Y:S01]  /*2310*/  @!P0 HADD2.F32 R33, -RZ, R8.reuse.H1_H1 ;  /* 0x30000008ff218230 */ /* 0x100fe20000004100 */
[----:B------:R-:W-:Y:S01]  /*2320*/  @!P0 FFMA.FTZ R3, R34, R31, R3 ;  /* 0x0000001f22038223 */ /* 0x000fe20000010003 */
[----:B------:R-:W-:Y:S01]  /*2330*/  @!P0 MOV R20, R37 ;  /* 0x0000002500148202 */ /* 0x000fe20000000f00 */
[----:B------:R-:W-:Y:S01]  /*2340*/  @!P0 HADD2.F32 R13, -RZ, R8.H0_H0 ;  /* 0x20000008ff0d8230 */ /* 0x000fe20000004100 */
[----:B------:R-:W-:Y:S02]  /*2350*/  @!P0 FFMA.FTZ R39, R27, R32, -R39 ;  /* 0x000000201b278223 */ /* 0x000fe40000010827 */
[-C--:B------:R-:W-:Y:S02]  /*2360*/  @!P0 FMUL.FTZ R49, R33, R28.reuse ;  /* 0x0000001c21318220 */ /* 0x080fe40000410000 */
[C---:B------:R-:W-:Y:S01]  /*2370*/  @!P0 FMUL.FTZ R4, R13.reuse, R28 ;  /* 0x0000001c0d048220 */ /* 0x040fe20000410000 */
[----:B------:R-:W-:Y:S01]  /*2380*/  @!P0 F2FP.PACK_AB R50, R2, R39 ;  /* 0x000000270232823e */ /* 0x000fe200000000ff */
[----:B------:R-:W-:Y:S02]  /*2390*/  @!P0 FFMA.FTZ R48, R26, R31, -R48 ;  /* 0x0000001f1a308223 */ /* 0x000fe40000010830 */
[----:B------:R-:W-:Y:S01]  /*23a0*/  @!P0 FFMA.FTZ R49, R13, R36, -R49 ;  /* 0x000000240d318223 */ /* 0x000fe20000010831 */
[----:B------:R-:W-:Y:S01]  /*23b0*/  @!P0 MOV R21, R50 ;  /* 0x0000003200158202 */ /* 0x000fe20000000f00 */
[----:B------:R-:W-:Y:S01]  /*23c0*/  @!P0 FFMA.FTZ R4, R33, R36, R4 ;  /* 0x0000002421048223 */ /* 0x000fe20000010004 */
[----:B------:R-:W-:Y:S04]  /*23d0*/  @!P0 F2FP.PACK_AB R48, R3, R48 ;  /* 0x000000300330823e */ /* 0x000fe800000000ff */
[----:B------:R-:W-:Y:S02]  /*23e0*/  @!P0 F2FP.PACK_AB R49, R4, R49 ;  /* 0x000000310431823e */ /* 0x000fe400000000ff */
[----:B------:R-:W-:Y:S02]  /*23f0*/  @!P0 MOV R22, R48 ;  /* 0x0000003000168202 */ /* 0x000fe40000000f00 */
[----:B------:R-:W-:Y:S05]  /*2400*/  @!P0 MOV R23, R49 ;  /* 0x0000003100178202 */ /* 0x000fea0000000f00 */
[----:B------:R1:W-:Y:S02]  /*2410*/  STG.E.128 [R52.64+0x80], R20 ;  /* 0x0000801434007986 */ /* 0x0003e4000c101d0a */
.L_x_66:
[----:B------:R-:W-:Y:S05]  /*2420*/  BSYNC B0 ;  /* 0x0000000000007941 */ /* 0x000fea0003800000 */
.L_x_65:
[----:B------:R-:W-:Y:S01]  /*2430*/  ISETP.GE.AND P0, PT, R108, c[0x0][0x1d4], PT ;  /* 0x000075006c007a0c */ /* 0x000fe20003f06270 */
[----:B------:R-:W-:Y:S01]  /*2440*/  @!UPT UIADD3 URZ, URZ, URZ, URZ ;  /* 0x0000003f3f3ff290 */ /* 0x000fe2000fffe03f */
[----:B------:R-:W-:Y:S11]  /*2450*/  BSSY B0, `(.L_x_67) ;  /* 0x0000036000007945 */ /* 0x000ff60003800000 */
[----:B------:R-:W-:-:S05]  /*2460*/  @P0 BRA `(.L_x_68) ;  /* 0x0000034000000947 */ /* 0x000fca0003800000 */
[----:B------:R-:W-:Y:S01]  /*2470*/  ISETP.GE.AND P0, PT, R12, c[0x0][0x27c], PT ;  /* 0x00009f000c007a0c */ /* 0x000fe20003f06270 */
[----:B-1----:R-:W1:Y:S11]  /*2480*/  LDS.128 R20, [R106+0xe080] ;  /* 0x00e080006a147984 */ /* 0x002e760000000c00 */
[----:B------:R-:W-:Y:S01]  /*2490*/  @!UPT UIADD3 URZ, URZ, URZ, URZ ;  /* 0x0000003f3f3ff290 */ /* 0x000fe2000fffe03f */
[--C-:B------:R-:W-:Y:S01]  /*24a0*/  @!P0 HADD2.F32 R29, -RZ, R42.reuse.H1_H1 ;  /* 0x3000002aff1d8230 */ /* 0x100fe20000004100 */
[--C-:B------:R-:W-:Y:S01]  /*24b0*/  @!P0 SHF.R.U64 R7, R24, 0x10, R25.reuse ;  /* 0x0000001018078819 */ /* 0x100fe20000001219 */
[----:B------:R-:W-:Y:S01]  /*24c0*/  @!P0 HADD2.F32 R30, -RZ, R42.H0_H0 ;  /* 0x2000002aff1e8230 */ /* 0x000fe20000004100 */
[----:B------:R-:W-:Y:S01]  /*24d0*/  @!P0 SHF.R.U32.HI R24, RZ, 0x10, R25 ;  /* 0x00000010ff188819 */ /* 0x000fe20000011619 */
[--C-:B------:R-:W-:Y:S01]  /*24e0*/  @!P0 HADD2.F32 R25, -RZ, R6.reuse.H1_H1 ;  /* 0x30000006ff198230 */ /* 0x100fe20000004100 */
[--C-:B------:R-:W-:Y:S01]  /*24f0*/  @!P0 SHF.R.U64 R31, R44, 0x10, R45.reuse ;  /* 0x000000102c1f8819 */ /* 0x100fe2000000122d */
[----:B------:R-:W-:Y:S01]  /*2500*/  @!P0 HADD2.F32 R7, -RZ, R7.H0_H0 ;  /* 0x20000007ff078230 */ /* 0x000fe20000004100 */
[----:B------:R-:W-:Y:S01]  /*2510*/  @!P0 SHF.R.U32.HI R32, RZ, 0x10, R45 ;  /* 0x00000010ff208819 */ /* 0x000fe2000001162d */
[----:B------:R-:W-:Y:S02]  /*2520*/  @!P0 HADD2.F32 R6, -RZ, R6.H0_H0 ;  /* 0x20000006ff068230 */ /* 0x000fe40000004100 */
[----:B------:R-:W-:Y:S02]  /*2530*/  @!P0 HADD2.F32 R31, -RZ, R31.H0_H0 ;  /* 0x2000001fff1f8230 */ /* 0x000fe40000004100 */
[----:B------:R-:W-:Y:S02]  /*2540*/  @!P0 HADD2.F32 R24, -RZ, R24.H0_H0 ;  /* 0x20000018ff188230 */ /* 0x000fe40000004100 */
[----:B------:R-:W-:Y:S01]  /*2550*/  @!P0 HADD2.F32 R32, -RZ, R32.H0_H0 ;  /* 0x20000020ff208230 */ /* 0x000fe20000004100 */
[----:B-1----:R-:W-:Y:S02]  /*2560*/  @!P0 MOV R8, R20 ;  /* 0x0000001400088202 */ /* 0x002fe40000000f00 */
[----:B------:R-:W-:Y:S03]  /*2570*/  @!P0 MOV R13, R21 ;  /* 0x00000015000d8202 */ /* 0x000fe60000000f00 */
[--C-:B------:R-:W-:Y:S02]  /*2580*/  @!P0 HADD2.F32 R27, -RZ, R8.reuse.H1_H1 ;  /* 0x30000008ff1b8230 */ /* 0x100fe40000004100 */
[----:B------:R-:W-:Y:S02]  /*2590*/  @!P0 HADD2.F32 R8, -RZ, R8.H0_H0 ;  /* 0x20000008ff088230 */ /* 0x000fe40000004100 */
[--C-:B------:R-:W-:Y:S01]  /*25a0*/  @!P0 HADD2.F32 R28, -RZ, R13.reuse.H1_H1 ;  /* 0x3000000dff1c8230 */ /* 0x100fe20000004100 */
[CC--:B------:R-:W-:Y:S01]  /*25b0*/  @!P0 FMUL.FTZ R33, R27.reuse, R25.reuse ;  /* 0x000000191b218220 */ /* 0x0c0fe20000410000 */
[----:B------:R-:W-:Y:S01]  /*25c0*/  @!P0 HADD2.F32 R26, -RZ, R13.H0_H0 ;  /* 0x2000000dff1a8230 */ /* 0x000fe20000004100 */
[C---:B------:R-:W-:Y:S02]  /*25d0*/  @!P0 FMUL.FTZ R0, R8.reuse, R25 ;  /* 0x0000001908008220 */ /* 0x040fe40000410000 */
[----:B------:R-:W-:Y:S01]  /*25e0*/  @!P0 FFMA.FTZ R33, R8, R29, -R33 ;  /* 0x0000001d08218223 */ /* 0x000fe20000010821 */
[----:B------:R-:W-:Y:S01]  /*25f0*/  @!P0 MOV R8, R22 ;  /* 0x0000001600088202 */ /* 0x000fe20000000f00 */
[-C--:B------:R-:W-:Y:S02]  /*2600*/  @!P0 FMUL.FTZ R35, R28, R7.reuse ;  /* 0x000000071c238220 */ /* 0x080fe40000410000 */
[----:B------:R-:W-:Y:S01]  /*2610*/  @!P0 FMUL.FTZ R2, R26, R7 ;  /* 0x000000071a028220 */ /* 0x000fe20000410000 */
[----:B------:R-:W-:Y:S01]  /*2620*/  @!P0 MOV R7, R23 ;  /* 0x0000001700078202 */ /* 0x000fe20000000f00 */
[----:B------:R-:W-:Y:S01]  /*2630*/  @!P0 FFMA.FTZ R0, R27, R29, R0 ;  /* 0x0000001d1b008223 */ /* 0x000fe20000010000 */
[--C-:B------:R-:W-:Y:S01]  /*2640*/  @!P0 HADD2.F32 R13, -RZ, R8.reuse.H0_H0 ;  /* 0x20000008ff0d8230 */ /* 0x100fe20000004100 */
[-C--:B------:R-:W-:Y:S01]  /*2650*/  @!P0 FFMA.FTZ R2, R28, R31.reuse, R2 ;  /* 0x0000001f1c028223 */ /* 0x080fe20000010002 */
[----:B------:R-:W-:Y:S01]  /*2660*/  @!P0 HADD2.F32 R27, -RZ, R8.H1_H1 ;  /* 0x30000008ff1b8230 */ /* 0x000fe20000004100 */
[----:B------:R-:W-:Y:S01]  /*2670*/  @!P0 FFMA.FTZ R35, R26, R31, -R35 ;  /* 0x0000001f1a238223 */ /* 0x000fe20000010823 */
[----:B------:R-:W-:Y:S01]  /*2680*/  @!P0 F2FP.PACK_AB R33, R0, R33 ;  /* 0x000000210021823e */ /* 0x000fe200000000ff */
[-C--:B------:R-:W-:Y:S01]  /*2690*/  @!P0 FMUL.FTZ R3, R13, R6.reuse ;  /* 0x000000060d038220 */ /* 0x080fe20000410000 */
[--C-:B------:R-:W-:Y:S01]  /*26a0*/  @!P0 HADD2.F32 R29, -RZ, R7.reuse.H1_H1 ;  /* 0x30000007ff1d8230 */ /* 0x100fe20000004100 */
[----:B------:R-:W-:Y:S01]  /*26b0*/  @!P0 FMUL.FTZ R34, R27, R6 ;  /* 0x000000061b228220 */ /* 0x000fe20000410000 */
[----:B------:R-:W-:Y:S01]  /*26c0*/  @!P0 F2FP.PACK_AB R46, R2, R35 ;  /* 0x00000023022e823e */ /* 0x000fe200000000ff */
[----:B------:R-:W-:Y:S01]  /*26d0*/  @!P0 HADD2.F32 R7, -RZ, R7.H0_H0 ;  /* 0x20000007ff078230 */ /* 0x000fe20000004100 */
[----:B------:R-:W-:Y:S01]  /*26e0*/  @!P0 MOV R20, R33 ;  /* 0x0000002100148202 */ /* 0x000fe20000000f00 */
[----:B------:R-:W-:Y:S01]  /*26f0*/  @!P0 FMUL.FTZ R36, R29, R24 ;  /* 0x000000181d248220 */ /* 0x000fe20000410000 */
[----:B------:R-:W-:Y:S01]  /*2700*/  @!P0 MOV R21, R46 ;  /* 0x0000002e00158202 */ /* 0x000fe20000000f00 */
[----:B------:R-:W-:Y:S02]  /*2710*/  @!P0 FFMA.FTZ R3, R27, R30, R3 ;  /* 0x0000001e1b038223 */ /* 0x000fe40000010003 */
[----:B------:R-:W-:Y:S02]  /*2720*/  @!P0 FMUL.FTZ R4, R7, R24 ;  /* 0x0000001807048220 */ /* 0x000fe40000410000 */
[----:B------:R-:W-:Y:S02]  /*2730*/  @!P0 FFMA.FTZ R34, R13, R30, -R34 ;  /* 0x0000001e0d228223 */ /* 0x000fe40000010822 */
[-C--:B------:R-:W-:Y:S02]  /*2740*/  @!P0 FFMA.FTZ R36, R7, R32.reuse, -R36 ;  /* 0x0000002007248223 */ /* 0x080fe40000010824 */
[----:B------:R-:W-:Y:S01]  /*2750*/  @!P0 FFMA.FTZ R4, R29, R32, R4 ;  /* 0x000000201d048223 */ /* 0x000fe20000010004 */
[----:B------:R-:W-:Y:S04]  /*2760*/  @!P0 F2FP.PACK_AB R34, R3, R34 ;  /* 0x000000220322823e */ /* 0x000fe800000000ff */
[----:B------:R-:W-:Y:S02]  /*2770*/  @!P0 F2FP.PACK_AB R35, R4, R36 ;  /* 0x000000240423823e */ /* 0x000fe400000000ff */
[----:B------:R-:W-:Y:S02]  /*2780*/  @!P0 MOV R22, R34 ;  /* 0x0000002200168202 */ /* 0x000fe40000000f00 */
[----:B------:R-:W-:Y:S05]  /*2790*/  @!P0 MOV R23, R35 ;  /* 0x0000002300178202 */ /* 0x000fea0000000f00 */
[----:B------:R1:W-:Y:S02]  /*27a0*/  STG.E.128 [R52.64+0x100], R20 ;  /* 0x0001001434007986 */ /* 0x0003e4000c101d0a */
.L_x_68:
[----:B------:R-:W-:Y:S05]  /*27b0*/  BSYNC B0 ;  /* 0x0000000000007941 */ /* 0x000fea0003800000 */
.L_x_67:
[----:B------:R-:W-:Y:S11]  /*27c0*/  ISETP.GE.AND P0, PT, R107, c[0x0][0x1d4], PT ;  /* 0x000075006b007a0c */ /* 0x000ff60003f06270 */
[----:B------:R-:W-:Y:S02]  /*27d0*/  @!UPT UIADD3 URZ, URZ, URZ, URZ ;  /* 0x0000003f3f3ff290 */ /* 0x000fe4000fffe03f */
[----:B------:R-:W-:-:S05]  /*27e0*/  @P0 BRA `(.L_x_62) ;  /* 0x000015f000000947 */ /* 0x000fca0003800000 */
[----:B------:R-:W-:Y:S01]  /*27f0*/  ISETP.GE.AND P0, PT, R9, c[0x0][0x27c], PT ;  /* 0x00009f0009007a0c */ /* 0x000fe20003f06270 */
[----:B-1----:R-:W1:Y:S11]  /*2800*/  LDS.128 R20, [R106+0xf080] ;  /* 0x00f080006a147984 */ /* 0x002e760000000c00 */
[----:B------:R-:W-:Y:S01]  /*2810*/  @!UPT UIADD3 URZ, URZ, URZ, URZ ;  /* 0x0000003f3f3ff290 */ /* 0x000fe2000fffe03f */
[--C-:B------:R-:W-:Y:S01]  /*2820*/  @!P0 HADD2.F32 R13, -RZ, R5.reuse.H1_H1 ;  /* 0x30000005ff0d8230 */ /* 0x100fe20000004100 */
        /* <DEDUP_REMOVED lines=47> */
[----:B------:R1:W-:Y:S01]  /*2b20*/  STG.E.128 [R52.64+0x180], R20 ;  /* 0x0001801434007986 */ /* 0x0003e2000c101d0a */
[----:B------:R-:W-:-:S05]  /*2b30*/  BRA `(.L_x_62) ;  /* 0x000012a000007947 */ /* 0x000fca0003800000 */
.L_x_59:
        /* <DEDUP_REMOVED lines=17> */
[----:B------:R-:W-:Y:S01]  /*2c50*/  ISETP.GE.AND P2, PT, R11, c[0x0][0x27c], PT ;  /* 0x00009f000b007a0c */ /* 0x000fe20003f46270 */
[----:B------:R-:W-:Y:S01]  /*2c60*/  IMAD.X R7, R0, 0x1, R71, P0 ;  /* 0x0000000100077824 */ /* 0x000fe200000e0647 */
[----:B------:R-:W-:Y:S01]  /*2c70*/  LEA R20, P1, R2, c[0x0][0x270], 0x1 ;  /* 0x00009c0002147a11 */ /* 0x000fe200078208ff */
[----:B------:R-:W-:Y:S01]  /*2c80*/  CS2R R26, SRZ ;  /* 0x00000000001a7805 */ /* 0x000fe2000001ff00 */
[----:B------:R-:W-:Y:S01]  /*2c90*/  LEA R6, P0, R4, c[0x0][0x288], 0x1 ;  /* 0x0000a20004067a11 */ /* 0x000fe200078008ff */
[----:B------:R-:W-:Y:S01]  /*2ca0*/  CS2R R24, SRZ ;  /* 0x0000000000187805 */ /* 0x000fe2000001ff00 */
[----:B------:R-:W-:Y:S02]  /*2cb0*/  LEA.HI.X R21, R2, c[0x0][0x274], R3, 0x1, P1 ;  /* 0x00009d0002157a11 */ /* 0x000fe400008f0c03 */
[----:B------:R-:W-:Y:S03]  /*2cc0*/  LEA.HI.X R7, R4, c[0x0][0x28c], R7, 0x1, P0 ;  /* 0x0000a30004077a11 */ /* 0x000fe600000f0c07 */
[----:B------:R1:W5:Y:S04]  /*2cd0*/  @!P3 LDG.E.128 R40, [R20.64] ;  /* 0x0000000a1428b981 */ /* 0x000368000c1e1d00 */
[----:B------:R1:W5:Y:S04]  /*2ce0*/  @!P2 LDG.E.128 R56, [R20.64+0x80] ;  /* 0x0000800a1438a981 */ /* 0x000368000c1e1d00 */
[----:B------:R1:W5:Y:S04]  /*2cf0*/  @!P3 LDG.E.128 R28, [R6.64] ;  /* 0x0000000a061cb981 */ /* 0x000368000c1e1d00 */
[----:B------:R1:W5:Y:S02]  /*2d00*/  @!P2 LDG.E.128 R24, [R6.64+0x80] ;  /* 0x0000800a0618a981 */ /* 0x000364000c1e1d00 */
.L_x_70:
[----:B------:R-:W-:Y:S05]  /*2d10*/  BSYNC B0 ;  /* 0x0000000000007941 */ /* 0x000fea0003800000 */
.L_x_69:
[----:B------:R-:W-:Y:S04]  /*2d20*/  IADD3 R135, P0, R132, R18, RZ ;  /* 0x0000001284877210 */ /* 0x000fe80007f1e0ff */
[----:B------:R-:W-:Y:S01]  /*2d30*/  IADD3.X R74, R5, R80, RZ, P0, !PT ;  /* 0x00000050054a7210 */ /* 0x000fe200007fe4ff */
[----:B------:R-:W-:-:S05]  /*2d40*/  @P4 BRA `(.L_x_62) ;  /* 0x0000109000004947 */ /* 0x000fca0003800000 */
[----:B------:R-:W-:Y:S01]  /*2d50*/  ISETP.GE.AND P0, PT, R16, c[0x0][0x1d4], PT ;  /* 0x0000750010007a0c */ /* 0x000fe20003f06270 */
[----:B-----5:R-:W-:Y:S01]  /*2d60*/  IMAD.MOV.U32 R8, RZ, RZ, R58 ;  /* 0x000000ffff087224 */ /* 0x020fe200078e003a */
[----:B-1----:R-:W-:Y:S01]  /*2d70*/  MOV R6, R56 ;  /* 0x0000003800067202 */ /* 0x002fe20000000f00 */
        /* <DEDUP_REMOVED lines=12> */
[----:B------:R-:W-:Y:S01]  /*2e40*/  IMAD.MOV.U32 R33, RZ, RZ, R29 ;  /* 0x000000ffff217224 */ /* 0x000fe200078e001d */
[----:B------:R-:W-:Y:S01]  /*2e50*/  ISETP.GE.AND P0, PT, R16, c[0x0][0x27c], PT ;  /* 0x00009f0010007a0c */ /* 0x000fe20003f06270 */
[----:B------:R-:W1:Y:S01]  /*2e60*/  LDS.128 R60, [R94+0xc080] ;  /* 0x00c080005e3c7984 */ /* 0x000e620000000c00 */
[----:B------:R-:W-:Y:S01]  /*2e70*/  ISETP.GE.AND P1, PT, R99, c[0x0][0x1d4], PT ;  /* 0x0000750063007a0c */ /* 0x000fe20003f26270 */
[----:B------:R-:W-:Y:S01]  /*2e80*/  IMAD.MOV.U32 R19, RZ, RZ, R31 ;  /* 0x000000ffff137224 */ /* 0x000fe200078e001f */
[----:B------:R-:W-:Y:S01]  /*2e90*/  MOV R35, R28 ;  /* 0x0000001c00237202 */ /* 0x000fe20000000f00 */
[----:B------:R-:W-:Y:S01]  /*2ea0*/  IMAD.MOV.U32 R49, RZ, RZ, R43 ;  /* 0x000000ffff317224 */ /* 0x000fe200078e002b */
[-C--:B------:R-:W-:Y:S01]  /*2eb0*/  IADD3 R76, P3, P2, R128, R135.reuse, R101 ;  /* 0x00000087804c7210 */ /* 0x080fe20007a7e065 */
[----:B------:R-:W-:Y:S01]  /*2ec0*/  IMAD.MOV.U32 R44, RZ, RZ, R41 ;  /* 0x000000ffff2c7224 */ /* 0x000fe200078e0029 */
[----:B------:R-:W-:Y:S01]  /*2ed0*/  MOV R50, R40 ;  /* 0x0000002800327202 */ /* 0x000fe20000000f00 */
[----:B------:R-:W2:Y:S01]  /*2ee0*/  LDS.128 R20, [R95+0xc080] ;  /* 0x00c080005f147984 */ /* 0x000ea20000000c00 */
[----:B------:R-:W-:Y:S02]  /*2ef0*/  LEA R138, P4, R76, c[0x0][0x1c8], 0x1 ;  /* 0x000072004c8a7a11 */ /* 0x000fe400078808ff */
[C---:B------:R-:W-:Y:S01]  /*2f00*/  IADD3.X R137, R79.reuse, R74, R92, P3, P2 ;  /* 0x0000004a4f897210 */ /* 0x040fe20001fe445c */
[----:B------:R-:W-:Y:S01]  /*2f10*/  @!P0 HADD2.F32 R37, -RZ, R35.H0_H0 ;  /* 0x20000023ff258230 */ /* 0x000fe20000004100 */
[--C-:B------:R-:W-:Y:S01]  /*2f20*/  @!P0 SHF.R.U64 R47, R42, 0x10, R43.reuse ;  /* 0x000000102a2f8819 */ /* 0x100fe2000000122b */
[----:B------:R-:W-:Y:S01]  /*2f30*/  @!P0 HADD2.F32 R36, -RZ, R33.H0_H0 ;  /* 0x20000021ff248230 */ /* 0x000fe20000004100 */
[----:B------:R-:W-:Y:S01]  /*2f40*/  @!P0 SHF.R.U32.HI R52, RZ, 0x10, R43 ;  /* 0x00000010ff348819 */ /* 0x000fe2000001162b */
[----:B------:R-:W-:Y:S01]  /*2f50*/  @!P0 HADD2.F32 R44, -RZ, R44.H0_H0 ;  /* 0x2000002cff2c8230 */ /* 0x000fe20000004100 */
[--C-:B------:R-:W-:Y:S01]  /*2f60*/  @!P0 SHF.R.U32.HI R32, RZ, 0x10, R29.reuse ;  /* 0x00000010ff208819 */ /* 0x100fe2000001161d */
[----:B------:R-:W-:Y:S01]  /*2f70*/  @!P0 HADD2.F32 R47, -RZ, R47.H0_H0 ;  /* 0x2000002fff2f8230 */ /* 0x000fe20000004100 */
[----:B------:R-:W-:Y:S01]  /*2f80*/  @!P0 SHF.R.U64 R34, R28, 0x10, R29 ;  /* 0x000000101c228819 */ /* 0x000fe2000000121d */
[----:B------:R-:W-:Y:S01]  /*2f90*/  @!P0 HADD2.F32 R52, -RZ, R52.H0_H0 ;  /* 0x20000034ff348230 */ /* 0x000fe20000004100 */
[--C-:B------:R-:W-:Y:S01]  /*2fa0*/  @!P0 SHF.R.U64 R29, R30, 0x10, R31.reuse ;  /* 0x000000101e1d8819 */ /* 0x100fe2000000121f */
[----:B------:R-:W-:Y:S01]  /*2fb0*/  @!P0 HADD2.F32 R32, -RZ, R32.H0_H0 ;  /* 0x20000020ff208230 */ /* 0x000fe20000004100 */
[----:B------:R-:W-:Y:S01]  /*2fc0*/  MOV R28, R30 ;  /* 0x0000001e001c7202 */ /* 0x000fe20000000f00 */
[----:B------:R-:W-:Y:S01]  /*2fd0*/  @!P0 HADD2.F32 R34, -RZ, R34.H0_H0 ;  /* 0x20000022ff228230 */ /* 0x000fe20000004100 */
[----:B------:R-:W-:Y:S01]  /*2fe0*/  @!P0 SHF.R.U32.HI R30, RZ, 0x10, R31 ;  /* 0x00000010ff1e8819 */ /* 0x000fe2000001161f */
[----:B------:R-:W-:Y:S01]  /*2ff0*/  @!P0 HADD2.F32 R29, -RZ, R29.H0_H0 ;  /* 0x2000001dff1d8230 */ /* 0x000fe20000004100 */
[----:B------:R-:W-:Y:S02]  /*3000*/  LEA.HI.X R139, R76, c[0x0][0x1cc], R137, 0x1, P4 ;  /* 0x000073004c8b7a11 */ /* 0x000fe400020f0c89 */
[----:B------:R-:W-:Y:S01]  /*3010*/  @!P1 IADD3 R141, P3, P2, R128, R135, R99 ;  /* 0x00000087808d9210 */ /* 0x000fe20007a7e063 */
[----:B------:R-:W-:Y:S01]  /*3020*/  @!P0 HADD2.F32 R30, -RZ, R30.H0_H0 ;  /* 0x2000001eff1e8230 */ /* 0x000fe20000004100 */
[--C-:B------:R-:W-:Y:S02]  /*3030*/  @!P0 SHF.R.U32.HI R46, RZ, 0x10, R41.reuse ;  /* 0x00000010ff2e8819 */ /* 0x100fe40000011629 */
[----:B------:R-:W-:Y:S02]  /*3040*/  @!P1 IADD3.X R134, R79, R74, R88, P3, P2 ;  /* 0x0000004a4f869210 */ /* 0x000fe40001fe4458 */
[C---:B------:R-:W-:Y:S01]  /*3050*/  @!P1 LEA R136, P2, R141.reuse, c[0x0][0x1c8], 0x1 ;  /* 0x000072008d889a11 */ /* 0x040fe200078408ff */
[----:B------:R-:W-:Y:S01]  /*3060*/  @!P0 HADD2.F32 R46, -RZ, R46.H0_H0 ;  /* 0x2000002eff2e8230 */ /* 0x000fe20000004100 */
[----:B------:R-:W-:Y:S01]  /*3070*/  @!P0 SHF.R.U64 R40, R40, 0x10, R41 ;  /* 0x0000001028288819 */ /* 0x000fe20000001229 */
[----:B------:R-:W-:Y:S01]  /*3080*/  @!P0 HADD2.F32 R41, -RZ, R50.H0_H0 ;  /* 0x20000032ff298230 */ /* 0x000fe20000004100 */
[----:B------:R-:W-:Y:S01]  /*3090*/  @!P1 LEA.HI.X R137, R141, c[0x0][0x1cc], R134, 0x1, P2 ;  /* 0x000073008d899a11 */ /* 0x000fe200010f0c86 */
[----:B-1----:R-:W-:Y:S01]  /*30a0*/  @!P0 IMAD.MOV.U32 R50, RZ, RZ, R62 ;  /* 0x000000ffff328224 */ /* 0x002fe200078e003e */
[----:B------:R-:W-:Y:S01]  /*30b0*/  @!P0 MOV R43, R60 ;  /* 0x0000003c002b8202 */ /* 0x000fe20000000f00 */
[----:B------:R-:W-:Y:S01]  /*30c0*/  @!P0 HADD2.F32 R40, -RZ, R40.H0_H0 ;  /* 0x20000028ff288230 */ /* 0x000fe20000004100 */
[----:B------:R-:W-:Y:S02]  /*30d0*/  @!P0 MOV R48, R61 ;  /* 0x0000003d00308202 */ /* 0x000fe40000000f00 */
[----:B------:R-:W-:Y:S01]  /*30e0*/  @!P0 MOV R51, R63 ;  /* 0x0000003f00338202 */ /* 0x000fe20000000f00 */
[----:B------:R-:W-:Y:S01]  /*30f0*/  @!P0 HADD2.F32 R39, -RZ, R43.H0_H0 ;  /* 0x2000002bff278230 */ /* 0x000fe20000004100 */
[----:B------:R-:W-:Y:S01]  /*3100*/  MOV R45, R42 ;  /* 0x0000002a002d7202 */ /* 0x000fe20000000f00 */
[----:B--2---:R-:W-:Y:S01]  /*3110*/  @!P0 IMAD.MOV.U32 R31, RZ, RZ, R20 ;  /* 0x000000ffff1f8224 */ /* 0x004fe200078e0014 */
[----:B------:R-:W-:Y:S01]  /*3120*/  @!P0 MOV R35, R21 ;  /* 0x0000001500238202 */ /* 0x000fe20000000f00 */
[--C-:B------:R-:W-:Y:S01]  /*3130*/  @!P0 HADD2.F32 R42, -RZ, R48.reuse.H0_H0 ;  /* 0x20000030ff2a8230 */ /* 0x100fe20000004100 */
[CC--:B------:R-:W-:Y:S02]  /*3140*/  @!P0 FMUL.FTZ R76, R39.reuse, R37.reuse ;  /* 0x00000025274c8220 */ /* 0x0c0fe40000410000 */
[----:B------:R-:W-:Y:S02]  /*3150*/  @!P0 HADD2.F32 R38, -RZ, R31.H0_H0 ;  /* 0x2000001fff268230 */ /* 0x000fe40000004100 */
[-C--:B------:R-:W-:Y:S01]  /*3160*/  @!P0 FMUL.FTZ R134, R42, R36.reuse ;  /* 0x000000242a868220 */ /* 0x080fe20000410000 */
[----:B------:R-:W-:Y:S02]  /*3170*/  @!P0 HADD2.F32 R33, -RZ, R35.H0_H0 ;  /* 0x20000023ff218230 */ /* 0x000fe40000004100 */
[C---:B------:R-:W-:Y:S01]  /*3180*/  @!P0 FMUL.FTZ R0, R38.reuse, R37 ;  /* 0x0000002526008220 */ /* 0x040fe20000410000 */
[----:B------:R-:W-:Y:S01]  /*3190*/  @!P0 HADD2.F32 R31, -RZ, R31.H1_H1 ;  /* 0x3000001fff1f8230 */ /* 0x000fe20000004100 */
[-C--:B------:R-:W-:Y:S02]  /*31a0*/  @!P0 FFMA.FTZ R76, R38, R41.reuse, -R76 ;  /* 0x00000029264c8223 */ /* 0x080fe4000001084c */
[----:B------:R-:W-:Y:S01]  /*31b0*/  @!P0 FFMA.FTZ R0, R39, R41, R0 ;  /* 0x0000002927008223 */ /* 0x000fe20000010000 */
[----:B------:R-:W-:Y:S01]  /*31c0*/  @!P0 HADD2.F32 R41, -RZ, R48.H1_H1 ;  /* 0x30000030ff298230 */ /* 0x000fe20000004100 */
[C---:B------:R-:W-:Y:S01]  /*31d0*/  @!P0 FMUL.FTZ R3, R33.reuse, R36 ;  /* 0x0000002421038220 */ /* 0x040fe20000410000 */
[----:B------:R-:W-:Y:S01]  /*31e0*/  @!P0 HADD2.F32 R39, -RZ, R43.H1_H1 ;  /* 0x3000002bff278230 */ /* 0x000fe20000004100 */
[----:B------:R-:W-:Y:S01]  /*31f0*/  @!P0 FFMA.FTZ R134, R33, R44, -R134 ;  /* 0x0000002c21868223 */ /* 0x000fe20000010886 */
[----:B------:R-:W-:Y:S01]  /*3200*/  @!P0 HADD2.F32 R33, -RZ, R35.H1_H1 ;  /* 0x30000023ff218230 */ /* 0x000fe20000004100 */
[----:B------:R-:W-:Y:S01]  /*3210*/  @!P0 FMUL.FTZ R141, R41, R32 ;  /* 0x00000020298d8220 */ /* 0x000fe20000410000 */
[----:B------:R-:W-:Y:S01]  /*3220*/  @!P0 HADD2.F32 R43, -RZ, R45.H0_H0 ;  /* 0x2000002dff2b8230 */ /* 0x000fe20000004100 */
[----:B------:R-:W-:Y:S01]  /*3230*/  @!P0 FMUL.FTZ R143, R39, R34 ;  /* 0x00000022278f8220 */ /* 0x000fe20000410000 */
[--C-:B------:R-:W-:Y:S01]  /*3240*/  @!P0 HADD2.F32 R45, -RZ, R50.reuse.H1_H1 ;  /* 0x30000032ff2d8230 */ /* 0x100fe20000004100 */
[C---:B------:R-:W-:Y:S01]  /*3250*/  @!P0 FMUL.FTZ R4, R33.reuse, R32 ;  /* 0x0000002021048220 */ /* 0x040fe20000410000 */
[----:B------:R-:W-:Y:S01]  /*3260*/  @!P0 HADD2.F32 R48, -RZ, R50.H0_H0 ;  /* 0x20000032ff308230 */ /* 0x000fe20000004100 */
[----:B------:R-:W-:Y:S01]  /*3270*/  @!P0 FFMA.FTZ R141, R33, R46, -R141 ;  /* 0x0000002e218d8223 */ /* 0x000fe2000001088d */
[----:B------:R-:W-:Y:S01]  /*3280*/  @!P0 MOV R33, R22 ;  /* 0x0000001600218202 */ /* 0x000fe20000000f00 */
[C---:B------:R-:W-:Y:S01]  /*3290*/  @!P0 FMUL.FTZ R2, R31.reuse, R34 ;  /* 0x000000221f028220 */ /* 0x040fe20000410000 */
[----:B------:R-:W-:Y:S01]  /*32a0*/  @!P0 HADD2.F32 R50, -RZ, R49.H0_H0 ;  /* 0x20000031ff328230 */ /* 0x000fe20000004100 */
[-C--:B------:R-:W-:Y:S01]  /*32b0*/  @!P0 FFMA.FTZ R143, R31, R40.reuse, -R143 ;  /* 0x000000281f8f8223 */ /* 0x080fe2000001088f */
[----:B------:R-:W-:Y:S01]  /*32c0*/  @!P0 HADD2.F32 R31, -RZ, R28.H0_H0 ;  /* 0x2000001cff1f8230 */ /* 0x000fe20000004100 */
[----:B------:R-:W-:Y:S01]  /*32d0*/  @!P0 FMUL.FTZ R145, R45, R29 ;  /* 0x0000001d2d918220 */ /* 0x000fe20000410000 */
[----:B------:R-:W-:Y:S01]  /*32e0*/  @!P0 HADD2.F32 R28, -RZ, R33.H1_H1 ;  /* 0x30000021ff1c8230 */ /* 0x000fe20000004100 */
[----:B------:R-:W-:Y:S01]  /*32f0*/  @!P0 FFMA.FTZ R2, R39, R40, R2 ;  /* 0x0000002827028223 */ /* 0x000fe20000010002 */
[----:B------:R-:W-:Y:S01]  /*3300*/  @!P0 F2FP.PACK_AB R134, R141, R134 ;  /* 0x000000868d86823e */ /* 0x000fe200000000ff */
[----:B------:R-:W-:Y:S01]  /*3310*/  @!P0 FMUL.FTZ R140, R48, R31 ;  /* 0x0000001f308c8220 */ /* 0x000fe20000410000 */
[----:B------:R-:W-:Y:S01]  /*3320*/  @!P0 F2FP.PACK_AB R143, R143, R76 ;  /* 0x0000004c8f8f823e */ /* 0x000fe200000000ff */
[C---:B------:R-:W-:Y:S01]  /*3330*/  @!P0 FMUL.FTZ R6, R28.reuse, R29 ;  /* 0x0000001d1c068220 */ /* 0x040fe20000410000 */
[----:B------:R-:W-:Y:S01]  /*3340*/  @!P0 MOV R21, R134 ;  /* 0x0000008600158202 */ /* 0x000fe20000000f00 */
[----:B------:R-:W-:Y:S01]  /*3350*/  @!P0 FFMA.FTZ R145, R28, R47, -R145 ;  /* 0x0000002f1c918223 */ /* 0x000fe20000010891 */
[----:B------:R-:W-:Y:S01]  /*3360*/  @!P0 HADD2.F32 R28, -RZ, R19.H0_H0 ;  /* 0x20000013ff1c8230 */ /* 0x000fe20000004100 */
[----:B------:R-:W-:Y:S01]  /*3370*/  @!P0 IMAD.MOV.U32 R19, RZ, RZ, R23 ;  /* 0x000000ffff138224 */ /* 0x000fe200078e0017 */
[--C-:B------:R-:W-:Y:S01]  /*3380*/  @!P0 HADD2.F32 R49, -RZ, R51.reuse.H0_H0 ;  /* 0x20000033ff318230 */ /* 0x100fe20000004100 */
[----:B------:R-:W-:Y:S01]  /*3390*/  @!P0 FFMA.FTZ R3, R42, R44, R3 ;  /* 0x0000002c2a038223 */ /* 0x000fe20000010003 */
[----:B------:R-:W-:Y:S01]  /*33a0*/  @!P0 HADD2.F32 R51, -RZ, R51.H1_H1 ;  /* 0x30000033ff338230 */ /* 0x000fe20000004100 */
[----:B------:R-:W-:Y:S01]  /*33b0*/  @!P0 FFMA.FTZ R4, R41, R46, R4 ;  /* 0x0000002e29048223 */ /* 0x000fe20000010004 */
[----:B------:R-:W-:Y:S01]  /*33c0*/  @!P0 HADD2.F32 R32, -RZ, R33.H0_H0 ;  /* 0x20000021ff208230 */ /* 0x000fe20000004100 */
[----:B------:R-:W-:Y:S01]  /*33d0*/  @!P0 FMUL.FTZ R144, R49, R28 ;  /* 0x0000001c31908220 */ /* 0x000fe20000410000 */
[--C-:B------:R-:W-:Y:S01]  /*33e0*/  @!P0 HADD2.F32 R29, -RZ, R19.reuse.H0_H0 ;  /* 0x20000013ff1d8230 */ /* 0x100fe20000004100 */
[----:B------:R-:W-:Y:S01]  /*33f0*/  @!P0 FMUL.FTZ R142, R51, R30 ;  /* 0x0000001e338e8220 */ /* 0x000fe20000410000 */
[----:B------:R-:W-:Y:S01]  /*3400*/  @!P0 HADD2.F32 R19, -RZ, R19.H1_H1 ;  /* 0x30000013ff138230 */ /* 0x000fe20000004100 */
[C---:B------:R-:W-:Y:S01]  /*3410*/  @!P0 FMUL.FTZ R5, R32.reuse, R31 ;  /* 0x0000001f20058220 */ /* 0x040fe20000410000 */
[----:B------:R-:W-:Y:S01]  /*3420*/  @!P0 MOV R20, R143 ;  /* 0x0000008f00148202 */ /* 0x000fe20000000f00 */
[----:B------:R-:W-:Y:S01]  /*3430*/  @!P0 FFMA.FTZ R140, R32, R43, -R140 ;  /* 0x0000002b208c8223 */ /* 0x000fe2000001088c */
[----:B------:R-:W-:Y:S01]  /*3440*/  @!P0 F2FP.PACK_AB R143, R4, R3 ;  /* 0x00000003048f823e */ /* 0x000fe200000000ff */
[----:B------:R-:W-:Y:S01]  /*3450*/  @!P0 FFMA.FTZ R144, R29, R50, -R144 ;  /* 0x000000321d908223 */ /* 0x000fe20000010890 */
[----:B------:R-:W-:Y:S01]  /*3460*/  @!P0 F2FP.PACK_AB R76, R2, R0 ;  /* 0x00000000024c823e */ /* 0x000fe200000000ff */
[----:B------:R-:W-:Y:S01]  /*3470*/  @!P0 FFMA.FTZ R142, R19, R52, -R142 ;  /* 0x00000034138e8223 */ /* 0x000fe2000001088e */
[----:B------:R-:W-:Y:S01]  /*3480*/  @!P0 F2FP.PACK_AB R140, R145, R140 ;  /* 0x0000008c918c823e */ /* 0x000fe200000000ff */
[----:B------:R-:W-:Y:S01]  /*3490*/  @!P0 FFMA.FTZ R5, R48, R43, R5 ;  /* 0x0000002b30058223 */ /* 0x000fe20000010005 */
[----:B------:R-:W-:Y:S01]  /*34a0*/  @!P0 MOV R60, R76 ;  /* 0x0000004c003c8202 */ /* 0x000fe20000000f00 */
[----:B------:R-:W-:Y:S01]  /*34b0*/  @!P0 FMUL.FTZ R7, R29, R28 ;  /* 0x0000001c1d078220 */ /* 0x000fe20000410000 */
[----:B------:R-:W-:Y:S01]  /*34c0*/  @!P0 F2FP.PACK_AB R141, R142, R144 ;  /* 0x000000908e8d823e */ /* 0x000fe200000000ff */
[----:B------:R-:W-:Y:S02]  /*34d0*/  @!P0 FFMA.FTZ R6, R45, R47, R6 ;  /* 0x0000002f2d068223 */ /* 0x000fe40000010006 */
[----:B------:R-:W-:Y:S01]  /*34e0*/  @!P0 FMUL.FTZ R8, R19, R30 ;  /* 0x0000001e13088220 */ /* 0x000fe20000410000 */
[----:B------:R-:W-:Y:S01]  /*34f0*/  @!P0 MOV R23, R141 ;  /* 0x0000008d00178202 */ /* 0x000fe20000000f00 */
[----:B------:R-:W-:Y:S01]  /*3500*/  @!P0 FFMA.FTZ R7, R49, R50, R7 ;  /* 0x0000003231078223 */ /* 0x000fe20000010007 */
[----:B------:R-:W-:Y:S01]  /*3510*/  @!P0 F2FP.PACK_AB R134, R6, R5 ;  /* 0x000000050686823e */ /* 0x000fe200000000ff */
[----:B------:R-:W-:Y:S02]  /*3520*/  @!P0 FFMA.FTZ R8, R51, R52, R8 ;  /* 0x0000003433088223 */ /* 0x000fe40000010008 */
[----:B------:R-:W-:Y:S01]  /*3530*/  @!P0 IMAD.MOV.U32 R22, RZ, RZ, R140 ;  /* 0x000000ffff168224 */ /* 0x000fe200078e008c */
[----:B------:R-:W-:Y:S01]  /*3540*/  @!P0 MOV R62, R134 ;  /* 0x00000086003e8202 */ /* 0x000fe20000000f00 */
[----:B------:R-:W-:Y:S01]  /*3550*/  @!P0 IMAD.MOV.U32 R61, RZ, RZ, R143 ;  /* 0x000000ffff3d8224 */ /* 0x000fe200078e008f */
[----:B------:R-:W-:Y:S02]  /*3560*/  @!P0 F2FP.PACK_AB R145, R8, R7 ;  /* 0x000000070891823e */ /* 0x000fe400000000ff */
[----:B------:R1:W-:Y:S02]  /*3570*/  STG.E.128 [R138.64], R20 ;  /* 0x000000148a007986 */ /* 0x0003e4000c101d0a */
[----:B------:R-:W-:Y:S06]  /*3580*/  @!P0 MOV R63, R145 ;  /* 0x00000091003f8202 */ /* 0x000fec0000000f00 */
[----:B------:R1:W-:Y:S02]  /*3590*/  @!P1 STG.E.128 [R136.64], R60 ;  /* 0x0000003c88009986 */ /* 0x0003e4000c101d0a */
.L_x_72:
[----:B------:R-:W-:Y:S05]  /*35a0*/  BSYNC B0 ;  /* 0x0000000000007941 */ /* 0x000fea0003800000 */
.L_x_71:
[----:B------:R-:W-:Y:S11]  /*35b0*/  ISETP.GE.AND P0, PT, R11, c[0x0][0x1d4], PT ;  /* 0x000075000b007a0c */ /* 0x000ff60003f06270 */
[----:B------:R-:W-:Y:S02]  /*35c0*/  @!UPT UIADD3 URZ, URZ, URZ, URZ ;  /* 0x0000003f3f3ff290 */ /* 0x000fe4000fffe03f */
[----:B------:R-:W-:-:S05]  /*35d0*/  @P0 BRA `(.L_x_62) ;  /* 0x0000080000000947 */ /* 0x000fca0003800000 */
[----:B------:R-:W-:Y:S01]  /*35e0*/  LDS.128 R48, [R91+0xc080] ;  /* 0x00c080005b307984 */ /* 0x000fe20000000c00 */
[----:B------:R-:W-:Y:S02]  /*35f0*/  ISETP.GE.AND P0, PT, R11, c[0x0][0x27c], PT ;  /* 0x00009f000b007a0c */ /* 0x000fe40003f06270 */
[----:B-1----:R-:W-:Y:S04]  /*3600*/  IADD3 R60, P2, P1, R128, R135, R100 ;  /* 0x00000087803c7210 */ /* 0x002fe8000795e064 */
[----:B------:R-:W-:Y:S01]  /*3610*/  IADD3.X R61, R79, R74, R90, P2, P1 ;  /* 0x0000004a4f3d7210 */ /* 0x000fe200017e245a */
[----:B------:R-:W1:Y:S01]  /*3620*/  LDS.128 R20, [R93+0xc080] ;  /* 0x00c080005d147984 */ /* 0x000e620000000c00 */
[C---:B------:R-:W-:Y:S04]  /*3630*/  LEA R62, P1, R60.reuse, c[0x0][0x1c8], 0x1 ;  /* 0x000072003c3e7a11 */ /* 0x040fe800078208ff */
[----:B------:R-:W-:Y:S01]  /*3640*/  LEA.HI.X R63, R60, c[0x0][0x1cc], R61, 0x1, P1 ;  /* 0x000073003c3f7a11 */ /* 0x000fe200008f0c3d */
[----:B------:R-:W-:Y:S01]  /*3650*/  @!P0 HADD2.F32 R30, -RZ, R18.H1_H1 ;  /* 0x30000012ff1e8230 */ /* 0x000fe20000004100 */
[--C-:B------:R-:W-:Y:S01]  /*3660*/  @!P0 SHF.R.U64 R28, R24, 0x10, R25.reuse ;  /* 0x00000010181c8819 */ /* 0x100fe20000001219 */
[----:B------:R-:W-:Y:S01]  /*3670*/  @!P0 HADD2.F32 R38, -RZ, R54.H1_H1 ;  /* 0x30000036ff268230 */ /* 0x000fe20000004100 */
[----:B------:R-:W-:Y:S01]  /*3680*/  @!P0 SHF.R.U32.HI R19, RZ, 0x10, R25 ;  /* 0x00000010ff138819 */ /* 0x000fe20000011619 */
[----:B------:R-:W-:Y:S01]  /*3690*/  @!P0 HADD2.F32 R29, -RZ, R18.H0_H0 ;  /* 0x20000012ff1d8230 */ /* 0x000fe20000004100 */
[--C-:B------:R-:W-:Y:S01]  /*36a0*/  @!P0 SHF.R.U32.HI R24, RZ, 0x10, R27.reuse ;  /* 0x00000010ff188819 */ /* 0x100fe2000001161b */
[----:B------:R-:W-:Y:S01]  /*36b0*/  @!P0 HADD2.F32 R33, -RZ, R54.H0_H0 ;  /* 0x20000036ff218230 */ /* 0x000fe20000004100 */
[----:B------:R-:W-:Y:S01]  /*36c0*/  @!P0 SHF.R.U64 R26, R26, 0x10, R27 ;  /* 0x000000101a1a8819 */ /* 0x000fe2000000121b */
[--C-:B------:R-:W-:Y:S01]  /*36d0*/  @!P0 HADD2.F32 R46, -RZ, R53.reuse.H1_H1 ;  /* 0x30000035ff2e8230 */ /* 0x100fe20000004100 */
[--C-:B------:R-:W-:Y:S01]  /*36e0*/  @!P0 SHF.R.U64 R35, R56, 0x10, R57.reuse ;  /* 0x0000001038238819 */ /* 0x100fe20000001239 */
[----:B------:R-:W-:Y:S01]  /*36f0*/  @!P0 HADD2.F32 R41, -RZ, R53.H0_H0 ;  /* 0x20000035ff298230 */ /* 0x000fe20000004100 */
[----:B------:R-:W-:Y:S02]  /*3700*/  @!P0 SHF.R.U32.HI R39, RZ, 0x10, R57 ;  /* 0x00000010ff278819 */ /* 0x000fe40000011639 */
[--C-:B------:R-:W-:Y:S01]  /*3710*/  @!P0 SHF.R.U32.HI R47, RZ, 0x10, R59.reuse ;  /* 0x00000010ff2f8819 */ /* 0x100fe2000001163b */
[----:B------:R-:W-:Y:S01]  /*3720*/  @!P0 HADD2.F32 R35, -RZ, R35.H0_H0 ;  /* 0x20000023ff238230 */ /* 0x000fe20000004100 */
[----:B------:R-:W-:Y:S01]  /*3730*/  @!P0 SHF.R.U64 R43, R58, 0x10, R59 ;  /* 0x000000103a2b8819 */ /* 0x000fe2000000123b */
[----:B------:R-:W-:Y:S01]  /*3740*/  @!P0 HADD2.F32 R39, -RZ, R39.H0_H0 ;  /* 0x20000027ff278230 */ /* 0x000fe20000004100 */
[----:B------:R-:W-:Y:S01]  /*3750*/  ISETP.GE.AND P1, PT, R98, c[0x0][0x1d4], PT ;  /* 0x0000750062007a0c */ /* 0x000fe20003f26270 */
[----:B------:R-:W-:Y:S02]  /*3760*/  @!P0 HADD2.F32 R47, -RZ, R47.H0_H0 ;  /* 0x2000002fff2f8230 */ /* 0x000fe40000004100 */
[----:B------:R-:W-:Y:S01]  /*3770*/  @!P0 HADD2.F32 R43, -RZ, R43.H0_H0 ;  /* 0x2000002bff2b8230 */ /* 0x000fe20000004100 */
[----:B-1----:R-:W-:Y:S02]  /*3780*/  @!P0 MOV R25, R21 ;  /* 0x0000001500198202 */ /* 0x002fe40000000f00 */
[----:B------:R-:W-:Y:S02]  /*3790*/  @!P0 MOV R37, R49 ;  /* 0x0000003100258202 */ /* 0x000fe40000000f00 */
[----:B------:R-:W-:Y:S01]  /*37a0*/  @!P0 MOV R34, R48 ;  /* 0x0000003000228202 */ /* 0x000fe20000000f00 */
[----:B------:R-:W-:Y:S01]  /*37b0*/  @!P0 HADD2.F32 R27, -RZ, R25.H0_H0 ;  /* 0x20000019ff1b8230 */ /* 0x000fe20000004100 */
[----:B------:R-:W-:Y:S01]  /*37c0*/  @!P0 MOV R18, R20 ;  /* 0x0000001400128202 */ /* 0x000fe20000000f00 */
[----:B------:R-:W-:Y:S01]  /*37d0*/  @!P0 HADD2.F32 R36, -RZ, R37.H0_H0 ;  /* 0x20000025ff248230 */ /* 0x000fe20000004100 */
[----:B------:R-:W-:Y:S01]  /*37e0*/  @!P0 MOV R40, R51 ;  /* 0x0000003300288202 */ /* 0x000fe20000000f00 */
[----:B------:R-:W-:Y:S01]  /*37f0*/  @!P0 HADD2.F32 R32, -RZ, R25.H1_H1 ;  /* 0x30000019ff208230 */ /* 0x000fe20000004100 */
[CC--:B------:R-:W-:Y:S01]  /*3800*/  @!P0 FMUL.FTZ R3, R27.reuse, R30.reuse ;  /* 0x0000001e1b038220 */ /* 0x0c0fe20000410000 */
[--C-:B------:R-:W-:Y:S01]  /*3810*/  @!P0 HADD2.F32 R31, -RZ, R34.reuse.H0_H0 ;  /* 0x20000022ff1f8230 */ /* 0x100fe20000004100 */
[----:B------:R-:W-:Y:S01]  /*3820*/  @!P0 FMUL.FTZ R52, R36, R30 ;  /* 0x0000001e24348220 */ /* 0x000fe20000410000 */
[----:B------:R-:W-:Y:S01]  /*3830*/  @!P0 HADD2.F32 R34, -RZ, R34.H1_H1 ;  /* 0x30000022ff228230 */ /* 0x000fe20000004100 */
[----:B------:R-:W-:Y:S01]  /*3840*/  @!P0 IMAD.MOV.U32 R30, RZ, RZ, R23 ;  /* 0x000000ffff1e8224 */ /* 0x000fe200078e0017 */
[----:B------:R-:W-:Y:S01]  /*3850*/  @!P0 HADD2.F32 R37, -RZ, R37.H1_H1 ;  /* 0x30000025ff258230 */ /* 0x000fe20000004100 */
[----:B------:R-:W-:Y:S01]  /*3860*/  @!P0 FFMA.FTZ R52, R27, R38, -R52 ;  /* 0x000000261b348223 */ /* 0x000fe20000010834 */
[----:B------:R-:W-:Y:S01]  /*3870*/  @!P0 HADD2.F32 R27, -RZ, R28.H0_H0 ;  /* 0x2000001cff1b8230 */ /* 0x000fe20000004100 */
[----:B------:R-:W-:Y:S01]  /*3880*/  @!P0 FMUL.FTZ R60, R31, R29 ;  /* 0x0000001d1f3c8220 */ /* 0x000fe20000410000 */
[--C-:B------:R-:W-:Y:S01]  /*3890*/  @!P0 HADD2.F32 R28, -RZ, R18.reuse.H0_H0 ;  /* 0x20000012ff1c8230 */ /* 0x100fe20000004100 */
[----:B------:R-:W-:Y:S01]  /*38a0*/  @!P0 MOV R42, R50 ;  /* 0x00000032002a8202 */ /* 0x000fe20000000f00 */
[----:B------:R-:W-:Y:S01]  /*38b0*/  @!P0 HADD2.F32 R18, -RZ, R18.H1_H1 ;  /* 0x30000012ff128230 */ /* 0x000fe20000004100 */
[----:B------:R-:W-:Y:S01]  /*38c0*/  @!P0 FMUL.FTZ R61, R34, R27 ;  /* 0x0000001b223d8220 */ /* 0x000fe20000410000 */
[----:B------:R-:W-:Y:S01]  /*38d0*/  @!P0 HADD2.F32 R25, -RZ, R30.H0_H0 ;  /* 0x2000001eff198230 */ /* 0x000fe20000004100 */
[C---:B------:R-:W-:Y:S01]  /*38e0*/  @!P0 FMUL.FTZ R0, R28.reuse, R29 ;  /* 0x0000001d1c008220 */ /* 0x040fe20000410000 */
[----:B------:R-:W-:Y:S01]  /*38f0*/  @!P0 HADD2.F32 R29, -RZ, R19.H0_H0 ;  /* 0x20000013ff1d8230 */ /* 0x000fe20000004100 */
[----:B------:R-:W-:Y:S01]  /*3900*/  @!P0 FFMA.FTZ R60, R28, R33, -R60 ;  /* 0x000000211c3c8223 */ /* 0x000fe2000001083c */
[----:B------:R-:W-:Y:S01]  /*3910*/  @!P0 MOV R28, R22 ;  /* 0x00000016001c8202 */ /* 0x000fe20000000f00 */
[C---:B------:R-:W-:Y:S01]  /*3920*/  @!P0 FMUL.FTZ R2, R18.reuse, R27 ;  /* 0x0000001b12028220 */ /* 0x040fe20000410000 */
[--C-:B------:R-:W-:Y:S01]  /*3930*/  @!P0 HADD2.F32 R27, -RZ, R13.reuse.H1_H1 ;  /* 0x3000000dff1b8230 */ /* 0x100fe20000004100 */
[----:B------:R-:W-:Y:S01]  /*3940*/  @!P0 FFMA.FTZ R61, R18, R35, -R61 ;  /* 0x00000023123d8223 */ /* 0x000fe2000001083d */
[----:B------:R-:W-:Y:S01]  /*3950*/  @!P0 HADD2.F32 R18, -RZ, R13.H0_H0 ;  /* 0x2000000dff128230 */ /* 0x000fe20000004100 */
[----:B------:R-:W-:Y:S01]  /*3960*/  @!P0 FMUL.FTZ R141, R37, R29 ;  /* 0x0000001d258d8220 */ /* 0x000fe20000410000 */
[----:B------:R-:W-:Y:S01]  /*3970*/  @!P0 HADD2.F32 R13, -RZ, R24.H0_H0 ;  /* 0x20000018ff0d8230 */ /* 0x000fe20000004100 */
[----:B------:R-:W-:Y:S01]  /*3980*/  @!P0 FFMA.FTZ R0, R31, R33, R0 ;  /* 0x000000211f008223 */ /* 0x000fe20000010000 */
[----:B------:R-:W-:Y:S01]  /*3990*/  @!P0 HADD2.F32 R19, -RZ, R26.H0_H0 ;  /* 0x2000001aff138230 */ /* 0x000fe20000004100 */
[C---:B------:R-:W-:Y:S01]  /*39a0*/  @!P0 FFMA.FTZ R141, R32.reuse, R39, -R141 ;  /* 0x00000027208d8223 */ /* 0x040fe2000001088d */
[--C-:B------:R-:W-:Y:S01]  /*39b0*/  @!P0 HADD2.F32 R44, -RZ, R40.reuse.H0_H0 ;  /* 0x20000028ff2c8230 */ /* 0x100fe20000004100 */
[----:B------:R-:W-:Y:S01]  /*39c0*/  @!P0 FMUL.FTZ R4, R32, R29 ;  /* 0x0000001d20048220 */ /* 0x000fe20000410000 */
[----:B------:R-:W-:Y:S01]  /*39d0*/  @!P0 HADD2.F32 R45, -RZ, R40.H1_H1 ;  /* 0x30000028ff2d8230 */ /* 0x000fe20000004100 */
[----:B------:R-:W-:Y:S01]  /*39e0*/  @!P0 FFMA.FTZ R2, R34, R35, R2 ;  /* 0x0000002322028223 */ /* 0x000fe20000010002 */
[--C-:B------:R-:W-:Y:S01]  /*39f0*/  @!P0 HADD2.F32 R40, -RZ, R42.reuse.H0_H0 ;  /* 0x2000002aff288230 */ /* 0x100fe20000004100 */
[----:B------:R-:W-:Y:S01]  /*3a00*/  @!P0 FMUL.FTZ R137, R44, R18 ;  /* 0x000000122c898220 */ /* 0x000fe20000410000 */
[----:B------:R-:W-:Y:S01]  /*3a10*/  @!P0 HADD2.F32 R42, -RZ, R42.H1_H1 ;  /* 0x3000002aff2a8230 */ /* 0x000fe20000004100 */
[----:B------:R-:W-:Y:S01]  /*3a20*/  @!P0 FMUL.FTZ R76, R45, R13 ;  /* 0x0000000d2d4c8220 */ /* 0x000fe20000410000 */
[----:B------:R-:W-:Y:S01]  /*3a30*/  @!P0 HADD2.F32 R24, -RZ, R30.H1_H1 ;  /* 0x3000001eff188230 */ /* 0x000fe20000004100 */
[----:B------:R-:W-:Y:S01]  /*3a40*/  @!P0 FMUL.FTZ R139, R40, R27 ;  /* 0x0000001b288b8220 */ /* 0x000fe20000410000 */
[--C-:B------:R-:W-:Y:S01]  /*3a50*/  @!P0 HADD2.F32 R30, -RZ, R28.reuse.H0_H0 ;  /* 0x2000001cff1e8230 */ /* 0x100fe20000004100 */
[----:B------:R-:W-:Y:S01]  /*3a60*/  @!P0 FMUL.FTZ R134, R42, R19 ;  /* 0x000000132a868220 */ /* 0x000fe20000410000 */
[----:B------:R-:W-:Y:S01]  /*3a70*/  @!P0 HADD2.F32 R26, -RZ, R28.H1_H1 ;  /* 0x3000001cff1a8230 */ /* 0x000fe20000004100 */
[----:B------:R-:W-:Y:S01]  /*3a80*/  @!P0 FFMA.FTZ R137, R25, R46, -R137 ;  /* 0x0000002e19898223 */ /* 0x000fe20000010889 */
[----:B------:R-:W-:Y:S01]  /*3a90*/  @!P0 F2FP.PACK_AB R61, R61, R60 ;  /* 0x0000003c3d3d823e */ /* 0x000fe200000000ff */
[----:B------:R-:W-:Y:S01]  /*3aa0*/  @!P0 FFMA.FTZ R76, R24, R47, -R76 ;  /* 0x0000002f184c8223 */ /* 0x000fe2000001084c */
[----:B------:R-:W-:Y:S01]  /*3ab0*/  @!P0 F2FP.PACK_AB R52, R141, R52 ;  /* 0x000000348d34823e */ /* 0x000fe200000000ff */
[----:B------:R-:W-:Y:S02]  /*3ac0*/  @!P0 FFMA.FTZ R139, R30, R41, -R139 ;  /* 0x000000291e8b8223 */ /* 0x000fe4000001088b */
[----:B------:R-:W-:Y:S01]  /*3ad0*/  @!P0 FFMA.FTZ R134, R26, R43, -R134 ;  /* 0x0000002b1a868223 */ /* 0x000fe20000010886 */
[----:B------:R-:W-:Y:S01]  /*3ae0*/  @!P0 F2FP.PACK_AB R76, R76, R137 ;  /* 0x000000894c4c823e */ /* 0x000fe200000000ff */
[----:B------:R-:W-:Y:S01]  /*3af0*/  @!P0 IMAD.MOV.U32 R20, RZ, RZ, R61 ;  /* 0x000000ffff148224 */ /* 0x000fe200078e003d */
[----:B------:R-:W-:Y:S01]  /*3b00*/  @!P0 MOV R21, R52 ;  /* 0x0000003400158202 */ /* 0x000fe20000000f00 */
[----:B------:R-:W-:Y:S01]  /*3b10*/  @!P0 FMUL.FTZ R5, R30, R27 ;  /* 0x0000001b1e058220 */ /* 0x000fe20000410000 */
[----:B------:R-:W-:Y:S01]  /*3b20*/  @!P0 F2FP.PACK_AB R139, R134, R139 ;  /* 0x0000008b868b823e */ /* 0x000fe200000000ff */
[----:B------:R-:W-:Y:S01]  /*3b30*/  @!P0 FFMA.FTZ R3, R36, R38, R3 ;  /* 0x0000002624038223 */ /* 0x000fe20000010003 */
[----:B------:R-:W-:Y:S01]  /*3b40*/  @!P0 MOV R23, R76 ;  /* 0x0000004c00178202 */ /* 0x000fe20000000f00 */
[----:B------:R-:W-:Y:S01]  /*3b50*/  @!P0 FMUL.FTZ R6, R26, R19 ;  /* 0x000000131a068220 */ /* 0x000fe20000410000 */
[----:B------:R-:W-:Y:S01]  /*3b60*/  @!P0 MOV R22, R139 ;  /* 0x0000008b00168202 */ /* 0x000fe20000000f00 */
[----:B------:R-:W-:Y:S01]  /*3b70*/  @!P0 FFMA.FTZ R4, R37, R39, R4 ;  /* 0x0000002725048223 */ /* 0x000fe20000010004 */
[----:B------:R-:W-:Y:S01]  /*3b80*/  @!P0 F2FP.PACK_AB R52, R2, R0 ;  /* 0x000000000234823e */ /* 0x000fe200000000ff */
[----:B------:R-:W-:Y:S02]  /*3b90*/  @!P0 FMUL.FTZ R7, R25, R18 ;  /* 0x0000001219078220 */ /* 0x000fe40000410000 */
[----:B------:R1:W-:Y:S01]  /*3ba0*/  STG.E.128 [R62.64], R20 ;  /* 0x000000143e007986 */ /* 0x0003e2000c101d0a */
[----:B------:R-:W-:Y:S01]  /*3bb0*/  @!P0 F2FP.PACK_AB R61, R4, R3 ;  /* 0x00000003043d823e */ /* 0x000fe200000000ff */
[----:B------:R-:W-:Y:S02]  /*3bc0*/  @!P0 FFMA.FTZ R5, R40, R41, R5 ;  /* 0x0000002928058223 */ /* 0x000fe40000010005 */
[----:B------:R-:W-:Y:S01]  /*3bd0*/  @!P0 FMUL.FTZ R8, R24, R13 ;  /* 0x0000000d18088220 */ /* 0x000fe20000410000 */
[----:B------:R-:W-:Y:S01]  /*3be0*/  @!P0 MOV R49, R61 ;  /* 0x0000003d00318202 */ /* 0x000fe20000000f00 */
[----:B------:R-:W-:Y:S02]  /*3bf0*/  @!P0 FFMA.FTZ R6, R42, R43, R6 ;  /* 0x0000002b2a068223 */ /* 0x000fe40000010006 */
[----:B------:R-:W-:Y:S02]  /*3c00*/  @!P0 FFMA.FTZ R7, R44, R46, R7 ;  /* 0x0000002e2c078223 */ /* 0x000fe40000010007 */
[----:B------:R-:W-:Y:S01]  /*3c10*/  @!P0 FFMA.FTZ R8, R45, R47, R8 ;  /* 0x0000002f2d088223 */ /* 0x000fe20000010008 */
[----:B------:R-:W-:Y:S01]  /*3c20*/  @!P0 F2FP.PACK_AB R60, R6, R5 ;  /* 0x00000005063c823e */ /* 0x000fe200000000ff */
[----:B------:R-:W-:Y:S03]  /*3c30*/  @!P0 IMAD.MOV.U32 R48, RZ, RZ, R52 ;  /* 0x000000ffff308224 */ /* 0x000fe600078e0034 */
[----:B------:R-:W-:Y:S02]  /*3c40*/  @!P0 MOV R50, R60 ;  /* 0x0000003c00328202 */ /* 0x000fe40000000f00 */
[----:B-1----:R-:W-:Y:S04]  /*3c50*/  @!P0 F2FP.PACK_AB R63, R8, R7 ;  /* 0x00000007083f823e */ /* 0x002fe800000000ff */
[----:B------:R-:W-:Y:S01]  /*3c60*/  @!P0 MOV R51, R63 ;  /* 0x0000003f00338202 */ /* 0x000fe20000000f00 */
[----:B------:R-:W-:-:S05]  /*3c70*/  @P1 BRA `(.L_x_62) ;  /* 0x0000016000001947 */ /* 0x000fca0003800000 */
[----:B------:R-:W-:Y:S04]  /*3c80*/  IADD3 R135, P1, P0, R128, R135, R98 ;  /* 0x0000008780877210 */ /* 0x000fe8000783e062 */
[----:B------:R-:W-:Y:S02]  /*3c90*/  IADD3.X R74, R79, R74, R86, P1, P0 ;  /* 0x0000004a4f4a7210 */ /* 0x000fe40000fe0456 */
[C---:B------:R-:W-:Y:S04]  /*3ca0*/  LEA R2, P0, R135.reuse, c[0x0][0x1c8], 0x1 ;  /* 0x0000720087027a11 */ /* 0x040fe800078008ff */
[----:B------:R-:W-:Y:S05]  /*3cb0*/  LEA.HI.X R3, R135, c[0x0][0x1cc], R74, 0x1, P0 ;  /* 0x0000730087037a11 */ /* 0x000fea00000f0c4a */
[----:B------:R1:W-:Y:S01]  /*3cc0*/  STG.E.128 [R2.64], R48 ;  /* 0x0000003002007986 */ /* 0x0003e2000c101d0a */
[----:B------:R-:W-:-:S05]  /*3cd0*/  BRA `(.L_x_62) ;  /* 0x0000010000007947 */ /* 0x000fca0003800000 */
.L_x_58:
[----:B------:R-:W-:Y:S04]  /*3ce0*/  IMNMX R67, R96, 0x20, PT ;  /* 0x0000002060437817 */ /* 0x000fe80003800200 */
[----:B------:R-:W-:Y:S11]  /*3cf0*/  ISETP.GE.AND P0, PT, R109, R67, PT ;  /* 0x000000436d00720c */ /* 0x000ff60003f06270 */
[----:B------:R-:W-:Y:S02]  /*3d00*/  @!UPT UIADD3 URZ, URZ, URZ, URZ ;  /* 0x0000003f3f3ff290 */ /* 0x000fe4000fffe03f */
[----:B------:R-:W-:-:S05]  /*3d10*/  @P0 BRA `(.L_x_62) ;  /* 0x000000c000000947 */ /* 0x000fca0003800000 */
[----:B------:R-:W-:Y:S02]  /*3d20*/  ISETP.GE.AND P3, PT, R16, c[0x0][0x1d4], PT ;  /* 0x0000750010007a0c */ /* 0x000fe40003f66270 */
[----:B------:R-:W-:Y:S02]  /*3d30*/  ISETP.GE.AND P2, PT, R11, c[0x0][0x1d4], PT ;  /* 0x000075000b007a0c */ /* 0x000fe40003f46270 */
[----:B------:R-:W-:Y:S02]  /*3d40*/  ISETP.GE.AND P1, PT, R108, c[0x0][0x1d4], PT ;  /* 0x000075006c007a0c */ /* 0x000fe40003f26270 */
[----:B------:R-:W-:Y:S07]  /*3d50*/  ISETP.GE.AND P0, PT, R107, c[0x0][0x1d4], PT ;  /* 0x000075006b007a0c */ /* 0x000fee0003f06270 */
[----:B------:R-:W1:Y:S04]  /*3d60*/  @!P3 LDS.128 R28, [R106+0xc080] ;  /* 0x00c080006a1cb984 */ /* 0x000e680000000c00 */
[----:B------:R-:W2:Y:S04]  /*3d70*/  @!P2 LDS.128 R24, [R106+0xd080] ;  /* 0x00d080006a18a984 */ /* 0x000ea80000000c00 */
[----:B------:R-:W3:Y:S04]  /*3d80*/  @!P1 LDS.128 R20, [R106+0xe080] ;  /* 0x00e080006a149984 */ /* 0x000ee80000000c00 */
[----:B------:R-:W4:Y:S04]  /*3d90*/  @!P0 LDS.128 R4, [R106+0xf080] ;  /* 0x00f080006a048984 */ /* 0x000f280000000c00 */
[----:B-1----:R1:W-:Y:S04]  /*3da0*/  @!P3 STG.E.128 [R52.64], R28 ;  /* 0x0000001c3400b986 */ /* 0x0023e8000c101d0a */
[----:B--2---:R1:W-:Y:S04]  /*3db0*/  @!P2 STG.E.128 [R52.64+0x80], R24 ;  /* 0x000080183400a986 */ /* 0x0043e8000c101d0a */
[----:B---3--:R1:W-:Y:S04]  /*3dc0*/  @!P1 STG.E.128 [R52.64+0x100], R20 ;  /* 0x0001001434009986 */ /* 0x0083e8000c101d0a */
[----:B----4-:R1:W-:Y:S02]  /*3dd0*/  @!P0 STG.E.128 [R52.64+0x180], R4 ;  /* 0x0001800434008986 */ /* 0x0103e4000c101d0a */
.L_x_62:
[----:B------:R-:W-:Y:S05]  /*3de0*/  BSYNC B1 ;  /* 0x0000000000017941 */ /* 0x000fea0003800000 */
.L_x_57:
[----:B------:R-:W-:Y:S01]  /*3df0*/  ISETP.GE.AND P0, PT, R97, 0x1, PT ;  /* 0x000000016100780c */ /* 0x000fe20003f06270 */
[----:B------:R-:W-:Y:S01]  /*3e00*/  @!UPT UIADD3 URZ, URZ, URZ, URZ ;  /* 0x0000003f3f3ff290 */ /* 0x000fe2000fffe03f */
[----:B------:R-:W-:Y:S11]  /*3e10*/  BSSY B0, `(.L_x_73) ;  /* 0x000002b000007945 */ /* 0x000ff60003800000 */
[----:B------:R-:W-:Y:S01]  /*3e20*/  @P0 IMAD.MOV.U32 R76, RZ, RZ, R124 ;  /* 0x000000ffff4c0224 */ /* 0x000fe200078e007c */
[----:B------:R-:W-:Y:S01]  /*3e30*/  @P0 ISETP.NE.U32.AND P4, PT, R105, RZ, PT ;  /* 0x000000ff6900020c */ /* 0x000fe20003f85070 */
[----:B------:R-:W-:Y:S01]  /*3e40*/  @P0 IMAD R0, R84, c[0x0][0x258], RZ ;  /* 0x0000960054000a24 */ /* 0x000fe200078e02ff */
[----:B------:R-:W-:Y:S01]  /*3e50*/  @P0 ISETP.NE.U32.AND P3, PT, R104, RZ, PT ;  /* 0x000000ff6800020c */ /* 0x000fe20003f65070 */
[----:B-1----:R-:W-:Y:S01]  /*3e60*/  @P0 IMAD.WIDE.U32 R2, R87, c[0x0][0x258], R76 ;  /* 0x0000960057020a25 */ /* 0x002fe200078e004c */
[----:B------:R-:W-:Y:S03]  /*3e70*/  @P0 ISETP.NE.U32.AND P2, PT, R103, RZ, PT ;  /* 0x000000ff6700020c */ /* 0x000fe60003f45070 */
[----:B------:R-:W-:Y:S01]  /*3e80*/  @P0 IMAD R0, R87, c[0x0][0x25c], R0 ;  /* 0x0000970057000a24 */ /* 0x000fe200078e0200 */
[C---:B------:R-:W-:Y:S03]  /*3e90*/  @P0 LEA R4, P1, R2.reuse, c[0x0][0x250], 0x1 ;  /* 0x0000940002040a11 */ /* 0x040fe600078208ff */
[----:B------:R-:W-:Y:S05]  /*3ea0*/  @P0 IMAD.IADD R0, R3, 0x1, R0 ;  /* 0x0000000103000824 */ /* 0x000fea00078e0200 */
[----:B------:R-:W-:Y:S02]  /*3eb0*/  @P0 LEA.HI.X R5, R2, c[0x0][0x254], R0, 0x1, P1 ;  /* 0x0000950002050a11 */ /* 0x000fe400008f0c00 */
[----:B------:R-:W-:Y:S03]  /*3ec0*/  @P0 ISETP.NE.U32.AND P1, PT, R102, RZ, PT ;  /* 0x000000ff6600020c */ /* 0x000fe60003f25070 */
[----:B------:R-:W-:Y:S01]  /*3ed0*/  @!PT LDS RZ, [RZ] ;  /* 0x00000000fffff984 */ /* 0x000fe20000000800 */
[----:B------:R-:W-:Y:S01]  /*3ee0*/  @!PT LDS RZ, [RZ] ;  /* 0x00000000fffff984 */ /* 0x000fe20000000800 */
[----:B------:R-:W-:Y:S01]  /*3ef0*/  @!PT LDS RZ, [RZ] ;  /* 0x00000000fffff984 */ /* 0x000fe20000000800 */
[----:B------:R1:W-:Y:S04]  /*3f00*/  @P0 LDGSTS.E.BYPASS.LTC128B.128 [R106+0x8080], [R4.64], P4 ;  /* 0x08080000046a0fae */ /* 0x0003e8000a101d4a */
[----:B------:R1:W-:Y:S04]  /*3f10*/  @P0 LDGSTS.E.BYPASS.LTC128B.128 [R106+0x9080], [R4.64+0x80], P3 ;  /* 0x09080080046a0fae */ /* 0x0003e80009901d4a */
[----:B------:R1:W-:Y:S04]  /*3f20*/  @P0 LDGSTS.E.BYPASS.LTC128B.128 [R106+0xa080], [R4.64+0x100], P2 ;  /* 0x0a080100046a0fae */ /* 0x0003e80009101d4a */
[----:B------:R1:W-:Y:S01]  /*3f30*/  @P0 LDGSTS.E.BYPASS.LTC128B.128 [R106+0xb080], [R4.64+0x180], P1 ;  /* 0x0b080180046a0fae */ /* 0x0003e20008901d4a */
[----:B------:R-:W-:Y:S03]  /*3f40*/  ISETP.GE.AND P0, PT, R109, R67, PT ;  /* 0x000000436d00720c */ /* 0x000fe60003f06270 */
[----:B------:R-:W0:Y:S01]  /*3f50*/  LDGDEPBAR ;  /* 0x00000000000079af */ /* 0x000e220000000000 */
[----:B------:R-:W-:Y:S04]  /*3f60*/  DEPBAR.LE SB0, 0x0 ;  /* 0x000080000000791a */ /* 0x000fe80000000000 */
[----:B------:R-:W-:Y:S06]  /*3f70*/  BAR.SYNC.DEFER_BLOCKING 0x0 ;  /* 0x0000000000007b1d */ /* 0x000fec0000010000 */
[----:B------:R-:W-:-:S05]  /*3f80*/  @P0 BRA `(.L_x_74) ;  /* 0x0000013000000947 */ /* 0x000fca0003800000 */
[----:B-1----:R-:W-:Y:S01]  /*3f90*/  ISETP.GE.AND P3, PT, R16, c[0x0][0x1d4], PT ;  /* 0x0000750010007a0c */ /* 0x002fe20003f66270 */
[----:B------:R-:W-:Y:S01]  /*3fa0*/  IMAD.MOV.U32 R74, RZ, RZ, R122 ;  /* 0x000000ffff4a7224 */ /* 0x000fe200078e007a */
[----:B------:R-:W-:Y:S01]  /*3fb0*/  ISETP.GE.AND P2, PT, R11, c[0x0][0x1d4], PT ;  /* 0x000075000b007a0c */ /* 0x000fe20003f46270 */
[----:B------:R-:W-:Y:S01]  /*3fc0*/  IMAD R0, R83, c[0x0][0x208], RZ ;  /* 0x0000820053007a24 */ /* 0x000fe200078e02ff */
[----:B------:R-:W-:Y:S01]  /*3fd0*/  ISETP.GE.AND P1, PT, R108, c[0x0][0x1d4], PT ;  /* 0x000075006c007a0c */ /* 0x000fe20003f26270 */
[----:B------:R-:W-:Y:S01]  /*3fe0*/  IMAD.WIDE.U32 R2, R85, c[0x0][0x208], R74 ;  /* 0x0000820055027a25 */ /* 0x000fe200078e004a */
[----:B------:R-:W-:Y:S03]  /*3ff0*/  ISETP.GE.AND P0, PT, R107, c[0x0][0x1d4], PT ;  /* 0x000075006b007a0c */ /* 0x000fe60003f06270 */
[----:B------:R-:W-:Y:S01]  /*4000*/  IMAD R0, R85, c[0x0][0x20c], R0 ;  /* 0x0000830055007a24 */ /* 0x000fe200078e0200 */
[C---:B-----5:R-:W-:Y:S03]  /*4010*/  LEA R18, P4, R2.reuse, c[0x0][0x1f8], 0x1 ;  /* 0x00007e0002127a11 */ /* 0x060fe600078808ff */
[----:B------:R-:W1:Y:S01]  /*4020*/  @!P3 LDS.128 R28, [R106+0x8080] ;  /* 0x008080006a1cb984 */ /* 0x000e620000000c00 */
[----:B------:R-:W-:Y:S03]  /*4030*/  IMAD.IADD R0, R3, 0x1, R0 ;  /* 0x0000000103007824 */ /* 0x000fe600078e0200 */
[----:B------:R-:W2:Y:S02]  /*4040*/  @!P2 LDS.128 R24, [R106+0x9080] ;  /* 0x009080006a18a984 */ /* 0x000ea40000000c00 */
[----:B------:R-:W-:Y:S02]  /*4050*/  LEA.HI.X R19, R2, c[0x0][0x1fc], R0, 0x1, P4 ;  /* 0x00007f0002137a11 */ /* 0x000fe400020f0c00 */
[----:B------:R-:W3:Y:S04]  /*4060*/  @!P1 LDS.128 R20, [R106+0xa080] ;  /* 0x00a080006a149984 */ /* 0x000ee80000000c00 */
[----:B------:R-:W4:Y:S04]  /*4070*/  @!P0 LDS.128 R4, [R106+0xb080] ;  /* 0x00b080006a048984 */ /* 0x000f280000000c00 */
[----:B-1----:R1:W-:Y:S04]  /*4080*/  @!P3 STG.E.128 [R18.64], R28 ;  /* 0x0000001c1200b986 */ /* 0x0023e8000c101d0a */
[----:B--2---:R1:W-:Y:S04]  /*4090*/  @!P2 STG.E.128 [R18.64+0x80], R24 ;  /* 0x000080181200a986 */ /* 0x0043e8000c101d0a */
[----:B---3--:R1:W-:Y:S04]  /*40a0*/  @!P1 STG.E.128 [R18.64+0x100], R20 ;  /* 0x0001001412009986 */ /* 0x0083e8000c101d0a */
[----:B----4-:R1:W-:Y:S02]  /*40b0*/  @!P0 STG.E.128 [R18.64+0x180], R4 ;  /* 0x0001800412008986 */ /* 0x0103e4000c101d0a */
.L_x_74:
[----:B-1----:R-:W-:Y:S05]  /*40c0*/  BSYNC B0 ;  /* 0x0000000000007941 */ /* 0x002fea0003800000 */
.L_x_73:
[CC--:B------:R-:W-:Y:S02]  /*40d0*/  ISETP.GT.AND P0, PT, R82.reuse, R78.reuse, PT ;  /* 0x0000004e5200720c */ /* 0x0c0fe40003f04270 */
[----:B------:R-:W-:Y:S02]  /*40e0*/  IADD3 R82, P1, R82, -0x1, RZ ;  /* 0xffffffff52527810 */ /* 0x000fe40007f3e0ff */
[----:B------:R-:W-:Y:S02]  /*40f0*/  IADD3 R97, R97, 0x20, RZ ;  /* 0x0000002061617810 */ /* 0x000fe40007ffe0ff */
[----:B------:R-:W-:Y:S02]  /*4100*/  IADD3.X R81, R81, -0x1, RZ, P1, !PT ;  /* 0xffffffff51517810 */ /* 0x000fe40000ffe4ff */
[----:B------:R-:W-:Y:S05]  /*4110*/  IADD3 R96, R96, 0x20, RZ ;  /* 0x0000002060607810 */ /* 0x000fea0007ffe0ff */
[----:B------:R-:W-:Y:S01]  /*4120*/  @P0 ISETP.NE.U32.AND P4, PT, R105, RZ, PT ;  /* 0x000000ff6900020c */ /* 0x000fe20003f85070 */
[----:B------:R-:W-:Y:S01]  /*4130*/  @P0 IMAD.MOV.U32 R2, RZ, RZ, R126 ;  /* 0x000000ffff020224 */ /* 0x000fe200078e007e */
[----:B------:R-:W-:Y:S01]  /*4140*/  @P0 ISETP.NE.U32.AND P3, PT, R104, RZ, PT ;  /* 0x000000ff6800020c */ /* 0x000fe20003f65070 */
[----:B------:R-:W-:Y:S01]  /*4150*/  @P0 IMAD.MOV.U32 R3, RZ, RZ, R131 ;  /* 0x000000ffff030224 */ /* 0x000fe200078e0083 */
[----:B------:R-:W-:Y:S01]  /*4160*/  @P0 ISETP.NE.U32.AND P2, PT, R103, RZ, PT ;  /* 0x000000ff6700020c */ /* 0x000fe20003f45070 */
[C---:B------:R-:W-:Y:S02]  /*4170*/  @P0 IMAD R0, R82.reuse, UR7, RZ ;  /* 0x0000000752000c24 */ /* 0x040fe4000f8e02ff */
[----:B------:R-:W-:Y:S04]  /*4180*/  @P0 IMAD.WIDE.U32 R2, R82, UR8, R2 ;  /* 0x0000000852020c25 */ /* 0x000fe8000f8e0002 */
[----:B------:R-:W-:Y:S01]  /*4190*/  @P0 IMAD R0, R81, UR8, R0 ;  /* 0x0000000851000c24 */ /* 0x000fe2000f8e0200 */
[----:B------:R-:W-:Y:S03]  /*41a0*/  @P0 LEA R4, P1, R2, c[0x0][0x220], 0x1 ;  /* 0x0000880002040a11 */ /* 0x000fe600078208ff */
[----:B------:R-:W-:Y:S01]  /*41b0*/  @P0 IMAD.IADD R0, R3, 0x1, R0 ;  /* 0x0000000103000824 */ /* 0x000fe200078e0200 */
[----:B------:R-:W-:Y:S04]  /*41c0*/  IADD3 R3, R82, 0x1, RZ ;  /* 0x0000000152037810 */ /* 0x000fe80007ffe0ff */
[----:B------:R-:W-:Y:S02]  /*41d0*/  @P0 LEA.HI.X R5, R2, c[0x0][0x224], R0, 0x1, P1 ;  /* 0x0000890002050a11 */ /* 0x000fe400008f0c00 */
[----:B------:R-:W-:Y:S03]  /*41e0*/  @P0 ISETP.NE.U32.AND P1, PT, R102, RZ, PT ;  /* 0x000000ff6600020c */ /* 0x000fe60003f25070 */
[----:B------:R-:W-:Y:S01]  /*41f0*/  @!PT LDS RZ, [RZ] ;  /* 0x00000000fffff984 */ /* 0x000fe20000000800 */
[----:B------:R-:W-:Y:S01]  /*4200*/  @!PT LDS RZ, [RZ] ;  /* 0x00000000fffff984 */ /* 0x000fe20000000800 */
[----:B------:R-:W-:Y:S01]  /*4210*/  @!PT LDS RZ, [RZ] ;  /* 0x00000000fffff984 */ /* 0x000fe20000000800 */
[----:B------:R1:W-:Y:S04]  /*4220*/  @P0 LDGSTS.E.BYPASS.LTC128B.128 [R106+0xc080], [R4.64], P4 ;  /* 0x0c080000046a0fae */ /* 0x0003e8000a101d4a */
[----:B------:R1:W-:Y:S04]  /*4230*/  @P0 LDGSTS.E.BYPASS.LTC128B.128 [R106+0xd080], [R4.64+0x80], P3 ;  /* 0x0d080080046a0fae */ /* 0x0003e80009901d4a */
[----:B------:R1:W-:Y:S01]  /*4240*/  @P0 LDGSTS.E.BYPASS.LTC128B.128 [R106+0xe080], [R4.64+0x100], P2 ;  /* 0x0e080100046a0fae */ /* 0x0003e20009101d4a */
[----:B------:R-:W-:Y:S03]  /*4250*/  ISETP.GT.AND P2, PT, R3, R78, PT ;  /* 0x0000004e0300720c */ /* 0x000fe60003f44270 */
[----:B------:R1:W-:Y:S01]  /*4260*/  @P0 LDGSTS.E.BYPASS.LTC128B.128 [R106+0xf080], [R4.64+0x180], P1 ;  /* 0x0f080180046a0fae */ /* 0x0003e20008901d4a */
[----:B------:R-:W-:Y:S02]  /*4270*/  IADD3 R85, P1, R85, -0x20, RZ ;  /* 0xffffffe055557810 */ /* 0x000fe40007f3e0ff */
[----:B------:R-:W-:Y:S01]  /*4280*/  IADD3 R87, P0, R87, -0x20, RZ ;  /* 0xffffffe057577810 */ /* 0x000fe20007f1e0ff */
[----:B------:R-:W0:Y:S01]  /*4290*/  LDGDEPBAR ;  /* 0x00000000000079af */ /* 0x000e220000000000 */
[----:B------:R-:W-:Y:S02]  /*42a0*/  IADD3.X R83, R83, -0x1, RZ, P1, !PT ;  /* 0xffffffff53537810 */ /* 0x000fe40000ffe4ff */
[----:B------:R-:W-:Y:S03]  /*42b0*/  IADD3.X R84, R84, -0x1, RZ, P0, !PT ;  /* 0xffffffff54547810 */ /* 0x000fe600007fe4ff */
[----:B------:R-:W-:-:S05]  /*42c0*/  @P2 BRA `(.L_x_75) ;  /* 0xffffd51000002947 */ /* 0x000fca000383ffff */
[----:B------:R-:W-:Y:S06]  /*42d0*/  BAR.SYNC.DEFER_BLOCKING 0x0 ;  /* 0x0000000000007b1d */ /* 0x000fec0000010000 */
.L_x_54:
[----:B-1----:R-:W-:Y:S01]  /*42e0*/  ISETP.GE.AND P0, PT, R55, 0x1, PT ;  /* 0x000000013700780c */ /* 0x002fe20003f06270 */
[----:B------:R-:W-:Y:S01]  /*42f0*/  IMAD.IADD R0, R110, 0x1, R111 ;  /* 0x000000016e007824 */ /* 0x000fe200078e026f */
[----:B------:R-:W-:Y:S01]  /*4300*/  PLOP3.LUT P2, PT, PT, PT, PT, 0x80, 0x0 ;  /* 0x000000000000781c */ /* 0x000fe20003f4f070 */
        /* <DEDUP_REMOVED lines=38> */
[----:B-----5:R-:W-:Y:S01]  /*4570*/  CS2R R58, SRZ ;  /* 0x00000000003a7805 */ /* 0x020fe2000001ff00 */
        /* <DEDUP_REMOVED lines=28> */
[----:B------:R-:W-:Y:S05]  /*4740*/  @!P0 BRA `(.L_x_76) ;  /* 0x0000c22000008947 */ /* 0x000fea0003800000 */
[----:B------:R-:W-:-:S04]  /*4750*/  ISETP.NE.U32.AND P0, PT, RZ, c[0x0][0x340], PT ;  /* 0x0000d000ff007a0c */ /* 0x000fc80003f05070 */
[----:B------:R-:W-:-:S13]  /*4760*/  ISETP.NE.AND.EX P2, PT, RZ, c[0x0][0x344], PT, P0 ;  /* 0x0000d100ff007a0c */ /* 0x000fda0003f45300 */
[----:B------:R-:W-:-:S04]  /*4770*/  @P2 IMAD.MOV.U32 R27, RZ, RZ, 0x4 ;  /* 0x00000004ff1b2424 */ /* 0x000fc800078e00ff */
[----:B------:R-:W-:-:S06]  /*4780*/  @P2 IMAD.WIDE R26, R228, R27, c[0x0][0x340] ;  /* 0x0000d000e41a2625 */ /* 0x000fcc00078e021b */
[----:B------:R-:W2:Y:S01]  /*4790*/  @P2 LDG.E R26, [R26.64] ;  /* 0x0000000a1a1a2981 */ /* 0x000ea2000c1e1900 */
[----:B------:R-:W-:Y:S01]  /*47a0*/  SHF.R.S32.HI R3, RZ, 0x1f, R112 ;  /* 0x0000001fff037819 */ /* 0x000fe20000011470 */
[C---:B------:R-:W-:Y:S01]  /*47b0*/  IMAD.WIDE.U32 R10, R112.reuse, c[0x0][0x178], RZ ;  /* 0x00005e00700a7a25 */ /* 0x040fe200078e00ff */
[----:B------:R-:W-:Y:S01]  /*47c0*/  SHF.R.S32.HI R23, RZ, 0x1f, R64 ;  /* 0x0000001fff177819 */ /* 0x000fe20000011440 */
[----:B------:R-:W-:Y:S01]  /*47d0*/  BSSY B0, `(.L_x_77) ;  /* 0x00000c0000007945 */ /* 0x000fe20003800000 */
[----:B------:R-:W-:Y:S01]  /*47e0*/  ISETP.NE.U32.AND P0, PT, RZ, c[0x0][0x348], PT ;  /* 0x0000d200ff007a0c */ /* 0x000fe20003f05070 */
[----:B------:R-:W-:Y:S01]  /*47f0*/  IMAD R3, R3, c[0x0][0x178], RZ ;  /* 0x00005e0003037a24 */ /* 0x000fe200078e02ff */
[----:B------:R-:W-:Y:S01]  /*4800*/  LEA.HI R17, R23, R64, RZ, 0x3 ;  /* 0x0000004017117211 */ /* 0x000fe200078f18ff */
[----:B------:R-:W-:Y:S01]  /*4810*/  IMAD.MOV.U32 R2, RZ, RZ, c[0x0][0x2c4] ;  /* 0x0000b100ff027624 */ /* 0x000fe200078e00ff */
[----:B------:R-:W-:Y:S01]  /*4820*/  ISETP.NE.AND.EX P0, PT, RZ, c[0x0][0x34c], PT, P0 ;  /* 0x0000d300ff007a0c */ /* 0x000fe20003f05300 */
[----:B------:R-:W-:Y:S01]  /*4830*/  IMAD R3, R112, c[0x0][0x17c], R3 ;  /* 0x00005f0070037a24 */ /* 0x000fe200078e0203 */
[----:B------:R-:W-:Y:S01]  /*4840*/  SHF.R.S32.HI R28, RZ, 0x1f, R0 ;  /* 0x0000001fff1c7819 */ /* 0x000fe20000011400 */
[----:B------:R-:W-:Y:S01]  /*4850*/  IMAD R4, R89, c[0x0][0x1b8], RZ ;  /* 0x00006e0059047a24 */ /* 0x000fe200078e02ff */
[----:B------:R-:W-:Y:S01]  /*4860*/  ISETP.NE.AND P1, PT, R2, 0x1, PT ;  /* 0x000000010200780c */ /* 0x000fe20003f25270 */
[----:B------:R-:W-:Y:S01]  /*4870*/  IMAD.IADD R11, R11, 0x1, R3 ;  /* 0x000000010b0b7824 */ /* 0x000fe200078e0203 */
[----:B------:R-:W-:Y:S01]  /*4880*/  LOP3.LUT R3, R17, 0xfffffff8, RZ, 0xc0, !PT ;  /* 0xfffffff811037812 */ /* 0x000fe200078ec0ff */
[C---:B------:R-:W-:Y:S01]  /*4890*/  IMAD R9, R227.reuse, c[0x0][0x1bc], R4 ;  /* 0x00006f00e3097a24 */ /* 0x040fe200078e0204 */
[----:B------:R-:W-:Y:S01]  /*48a0*/  SHF.R.S32.HI R17, RZ, 0x3, R17 ;  /* 0x00000003ff117819 */ /* 0x000fe20000011411 */
[----:B------:R-:W-:Y:S01]  /*48b0*/  IMAD.WIDE.U32 R10, R227, c[0x0][0x1b8], R10 ;  /* 0x00006e00e30a7a25 */ /* 0x000fe200078e000a */
[----:B------:R-:W-:-:S02]  /*48c0*/  SEL R8, R228, RZ, !P0 ;  /* 0x000000ffe4087207 */ /* 0x000fc40004000000 */
[----:B------:R-:W-:Y:S01]  /*48d0*/  LEA.HI R41, R23, R64, RZ, 0x6 ;  /* 0x0000004017297211 */ /* 0x000fe200078f30ff */
[----:B------:R-:W-:Y:S01]  /*48e0*/  IMAD.IADD R16, R64, 0x1, -R3 ;  /* 0x0000000140107824 */ /* 0x000fe200078e0a03 */
[----:B------:R-:W-:Y:S01]  /*48f0*/  SHF.R.S32.HI R3, RZ, 0x1f, R228 ;  /* 0x0000001fff037819 */ /* 0x000fe200000114e4 */
[----:B------:R-:W-:Y:S02]  /*4900*/  IMAD.IADD R11, R11, 0x1, R9 ;  /* 0x000000010b0b7824 */ /* 0x000fe400078e0209 */
[----:B------:R-:W-:Y:S01]  /*4910*/  IMAD R2, R16, 0x20, R17 ;  /* 0x0000002010027824 */ /* 0x000fe200078e0211 */
[----:B------:R-:W-:Y:S01]  /*4920*/  SEL R7, R3, RZ, !P0 ;  /* 0x000000ff03077207 */ /* 0x000fe20004000000 */
[----:B------:R-:W-:Y:S02]  /*4930*/  IMAD R34, R113, c[0x0][0x2c4], RZ ;  /* 0x0000b10071227a24 */ /* 0x000fe400078e02ff */
[----:B------:R-:W-:Y:S02]  /*4940*/  IMAD R5, R65, 0x80, R2 ;  /* 0x0000008041057824 */ /* 0x000fe400078e0202 */
[----:B------:R-:W-:-:S02]  /*4950*/  IMAD R7, R7, c[0x0][0x1c0], RZ ;  /* 0x0000700007077a24 */ /* 0x000fc400078e02ff */
[----:B------:R-:W-:-:S04]  /*4960*/  @P1 IMAD.HI.U32 R2, R5, c[0x0][0x2c8], RZ ;  /* 0x0000b20005021a27 */ /* 0x000fc800078e00ff */
[----:B------:R-:W-:Y:S01]  /*4970*/  IMAD.MOV.U32 R4, RZ, RZ, R5 ;  /* 0x000000ffff047224 */ /* 0x000fe200078e0005 */
[----:B------:R-:W-:Y:S01]  /*4980*/  @P1 SHF.R.U32.HI R4, RZ, c[0x0][0x2cc], R2 ;  /* 0x0000b300ff041a19 */ /* 0x000fe20000011602 */
[C---:B------:R-:W-:Y:S02]  /*4990*/  IMAD R7, R8.reuse, c[0x0][0x1c4], R7 ;  /* 0x0000710008077a24 */ /* 0x040fe400078e0207 */
[----:B------:R-:W-:Y:S01]  /*49a0*/  IMAD.WIDE.U32 R8, R8, c[0x0][0x1c0], R10 ;  /* 0x0000700008087a25 */ /* 0x000fe200078e000a */
[--C-:B------:R-:W-:Y:S02]  /*49b0*/  SHF.R.S32.HI R15, RZ, 0x1f, R4.reuse ;  /* 0x0000001fff0f7819 */ /* 0x100fe40000011404 */
[----:B------:R-:W-:Y:S01]  /*49c0*/  LEA.HI R11, R23, R64, RZ, 0x4 ;  /* 0x00000040170b7211 */ /* 0x000fe200078f20ff */
[----:B------:R-:W-:Y:S02]  /*49d0*/  IMAD.MOV R24, RZ, RZ, -R4 ;  /* 0x000000ffff187224 */ /* 0x000fe400078e0a04 */
[----:B------:R-:W-:Y:S01]  /*49e0*/  IMAD R15, R15, c[0x0][0x1b0], RZ ;  /* 0x00006c000f0f7a24 */ /* 0x000fe200078e02ff */
[----:B------:R-:W-:Y:S01]  /*49f0*/  SHF.R.S32.HI R2, RZ, 0x4, R11 ;  /* 0x00000004ff027819 */ /* 0x000fe2000001140b */
[----:B------:R-:W-:-:S02]  /*4a00*/  IMAD.IADD R9, R9, 0x1, R7 ;  /* 0x0000000109097824 */ /* 0x000fc400078e0207 */
[----:B------:R-:W-:Y:S01]  /*4a10*/  IMAD R24, R24, c[0x0][0x2c4], R5 ;  /* 0x0000b10018187a24 */ /* 0x000fe200078e0205 */
[----:B------:R-:W-:Y:S01]  /*4a20*/  LEA.HI R21, R11, R2, RZ, 0x1 ;  /* 0x000000020b157211 */ /* 0x000fe200078f08ff */
[----:B------:R-:W-:Y:S01]  /*4a30*/  IMAD R7, R65, 0x80, R17 ;  /* 0x0000008041077824 */ /* 0x000fe200078e0211 */
[----:B------:R-:W-:Y:S01]  /*4a40*/  LOP3.LUT R11, R11, 0xfffffff0, RZ, 0xc0, !PT ;  /* 0xfffffff00b0b7812 */ /* 0x000fe200078ec0ff */
[C---:B------:R-:W-:Y:S01]  /*4a50*/  IMAD R15, R4.reuse, c[0x0][0x1b4], R15 ;  /* 0x00006d00040f7a24 */ /* 0x040fe200078e020f */
[----:B------:R-:W-:Y:S01]  /*4a60*/  LOP3.LUT R21, R21, 0xfffffffe, RZ, 0xc0, !PT ;  /* 0xfffffffe15157812 */ /* 0x000fe200078ec0ff */
[----:B------:R-:W-:Y:S01]  /*4a70*/  IMAD.WIDE.U32 R4, R4, c[0x0][0x1b0], R8 ;  /* 0x00006c0004047a25 */ /* 0x000fe200078e0008 */
[----:B------:R-:W-:Y:S02]  /*4a80*/  SHF.R.S32.HI R9, RZ, 0x1f, R24 ;  /* 0x0000001fff097819 */ /* 0x000fe40000011418 */
[----:B------:R-:W-:Y:S01]  /*4a90*/  IADD3 R13, R7, 0x20, RZ ;  /* 0x00000020070d7810 */ /* 0x000fe20007ffe0ff */
[----:B------:R-:W-:Y:S01]  /*4aa0*/  IMAD.IADD R5, R5, 0x1, R15 ;  /* 0x0000000105057824 */ /* 0x000fe200078e020f */
[-C--:B------:R-:W-:Y:S01]  /*4ab0*/  ISETP.GE.AND P1, PT, R7, R34.reuse, PT ;  /* 0x000000220700720c */ /* 0x080fe20003f26270 */
[----:B------:R-:W-:Y:S01]  /*4ac0*/  IMAD R9, R9, c[0x0][0x1a8], RZ ;  /* 0x00006a0009097a24 */ /* 0x000fe200078e02ff */
[----:B------:R-:W-:Y:S01]  /*4ad0*/  ISETP.GE.AND P0, PT, R13, R34, PT ;  /* 0x000000220d00720c */ /* 0x000fe20003f06270 */
[----:B------:R-:W-:-:S02]  /*4ae0*/  IMAD.SHL.U32 R40, R16, 0x8, RZ ;  /* 0x0000000810287824 */ /* 0x000fc400078e00ff */
[----:B------:R-:W-:Y:S01]  /*4af0*/  IMAD.IADD R21, R2, 0x1, -R21 ;  /* 0x0000000102157824 */ /* 0x000fe200078e0a15 */
[----:B------:R-:W-:Y:S01]  /*4b00*/  P2R R2, PR, RZ, 0x1 ;  /* 0x00000001ff027803 */ /* 0x000fe20000000000 */
[----:B------:R-:W-:Y:S01]  /*4b10*/  IMAD.IADD R11, R64, 0x1, -R11 ;  /* 0x00000001400b7824 */ /* 0x000fe200078e0a0b */
[C---:B------:R-:W-:Y:S01]  /*4b20*/  IADD3 R15, P0, R17.reuse, R0, RZ ;  /* 0x00000000110f7210 */ /* 0x040fe20007f1e0ff */
[----:B------:R-:W-:Y:S01]  /*4b30*/  IMAD R8, R24, c[0x0][0x1ac], R9 ;  /* 0x00006b0018087a24 */ /* 0x000fe200078e0209 */
[----:B------:R-:W-:Y:S01]  /*4b40*/  IADD3 R6, R40, 0x80, RZ ;  /* 0x0000008028067810 */ /* 0x000fe20007ffe0ff */
[----:B------:R-:W-:Y:S01]  /*4b50*/  IMAD.WIDE.U32 R24, R24, c[0x0][0x1a8], R4 ;  /* 0x00006a0018187a25 */ /* 0x000fe200078e0004 */
[----:B------:R-:W-:Y:S02]  /*4b60*/  SHF.R.S32.HI R18, RZ, 0x1f, R11 ;  /* 0x0000001fff127819 */ /* 0x000fe4000001140b */
[----:B------:R-:W-:Y:S01]  /*4b70*/  LEA.HI.X.SX32 R28, R17, R28, 0x1, P0 ;  /* 0x0000001c111c7211 */ /* 0x000fe200000f0eff */
[----:B------:R-:W-:Y:S01]  /*4b80*/  IMAD.SHL.U32 R44, R16, 0x8, RZ ;  /* 0x00000008102c7824 */ /* 0x000fe200078e00ff */
[----:B------:R-:W-:Y:S01]  /*4b90*/  LEA R9, P0, R24, c[0x0][0x160], 0x1 ;  /* 0x0000580018097a11 */ /* 0x000fe200078008ff */
[----:B------:R-:W-:Y:S01]  /*4ba0*/  IMAD.IADD R8, R25, 0x1, R8 ;  /* 0x0000000119087824 */ /* 0x000fe200078e0208 */
[----:B------:R-:W-:Y:S01]  /*4bb0*/  ISETP.GE.AND P5, PT, R6, c[0x0][0x198], PT ;  /* 0x0000660006007a0c */ /* 0x000fe20003fa6270 */
[----:B------:R-:W-:Y:S01]  /*4bc0*/  IMAD R30, R28, c[0x0][0x1e0], RZ ;  /* 0x000078001c1e7a24 */ /* 0x000fe200078e02ff */
[----:B------:R-:W-:Y:S01]  /*4bd0*/  LEA.HI R18, R18, R11, RZ, 0x3 ;  /* 0x0000000b12127211 */ /* 0x000fe200078f18ff */
[----:B------:R-:W-:Y:S01]  /*4be0*/  IMAD R28, R28, c[0x0][0x208], RZ ;  /* 0x000082001c1c7a24 */ /* 0x000fe200078e02ff */
[----:B------:R-:W-:Y:S01]  /*4bf0*/  SHF.R.S32.HI R45, RZ, 0x1f, R44 ;  /* 0x0000001fff2d7819 */ /* 0x000fe2000001142c */
[C---:B------:R-:W-:Y:S01]  /*4c00*/  IMAD R30, R15.reuse, c[0x0][0x1e4], R30 ;  /* 0x000079000f1e7a24 */ /* 0x040fe200078e021e */
[----:B------:R-:W-:Y:S01]  /*4c10*/  LEA.HI.X R8, R24, c[0x0][0x164], R8, 0x1, P0 ;  /* 0x0000590018087a11 */ /* 0x000fe200000f0c08 */
[C---:B------:R-:W-:Y:S01]  /*4c20*/  IMAD R28, R15.reuse, c[0x0][0x20c], R28 ;  /* 0x000083000f1c7a24 */ /* 0x040fe200078e021c */
[----:B------:R-:W-:Y:S01]  /*4c30*/  IADD3 R4, R40, 0xc0, RZ ;  /* 0x000000c028047810 */ /* 0x000fe20007ffe0ff */
[----:B------:R-:W1:Y:S01]  /*4c40*/  SHFL.IDX PT, R24, R9, RZ, 0x181f ;  /* 0x00181fff09187589 */ /* 0x000e6200000e0000 */
[----:B------:R-:W-:Y:S01]  /*4c50*/  P2R R0, PR, RZ, 0x20 ;  /* 0x00000020ff007803 */ /* 0x000fe20000000000 */
[C-C-:B------:R-:W-:Y:S01]  /*4c60*/  IMAD.WIDE.U32 R32, R15.reuse, c[0x0][0x1e0], R44.reuse ;  /* 0x000078000f207a25 */ /* 0x140fe200078e002c */
[----:B------:R-:W-:Y:S01]  /*4c70*/  LOP3.LUT R0, R18, 0xfffffff8, RZ, 0xc0, !PT ;  /* 0xfffffff812007812 */ /* 0x000fe200078ec0ff */
[----:B------:R-:W3:Y:S01]  /*4c80*/  SHFL.IDX PT, R25, R8, RZ, 0x181f ;  /* 0x00181fff08197589 */ /* 0x000ee200000e0000 */
[----:B------:R-:W-:Y:S01]  /*4c90*/  ISETP.GE.AND P4, PT, R4, c[0x0][0x198], PT ;  /* 0x0000660004007a0c */ /* 0x000fe20003f86270 */
[----:B------:R-:W-:Y:S01]  /*4ca0*/  IMAD.WIDE.U32 R14, R15, c[0x0][0x208], R44 ;  /* 0x000082000f0e7a25 */ /* 0x000fe200078e002c */
[----:B------:R-:W-:-:S02]  /*4cb0*/  @!P1 SHF.R.S32.HI R13, RZ, 0x1f, R6 ;  /* 0x0000001fff0d9819 */ /* 0x000fc40000011406 */
[----:B------:R-:W-:Y:S01]  /*4cc0*/  P2R R10, PR, RZ, 0x10 ;  /* 0x00000010ff0a7803 */ /* 0x000fe20000000000 */
[----:B------:R-:W-:Y:S01]  /*4cd0*/  IMAD.IADD R0, R11, 0x1, -R0 ;  /* 0x000000010b007824 */ /* 0x000fe200078e0a00 */
[----:B------:R-:W-:Y:S01]  /*4ce0*/  @!P1 SHF.R.S32.HI R5, RZ, 0x1f, R4 ;  /* 0x0000001fff059819 */ /* 0x000fe20000011404 */
[----:B------:R-:W-:Y:S01]  /*4cf0*/  IMAD.IADD R29, R15, 0x1, R28 ;  /* 0x000000010f1d7824 */ /* 0x000fe200078e021c */
[----:B------:R-:W-:Y:S01]  /*4d00*/  @!P1 LEA.HI R13, R13, R6, RZ, 0x3 ;  /* 0x000000060d0d9211 */ /* 0x000fe200078f18ff */
[----:B------:R-:W-:Y:S01]  /*4d10*/  IMAD R10, R89, c[0x0][0x210], RZ ;  /* 0x00008400590a7a24 */ /* 0x000fe200078e02ff */
[C---:B------:R-:W-:Y:S01]  /*4d20*/  LOP3.LUT P3, RZ, R0.reuse, 0x4, RZ, 0xc0, !PT ;  /* 0x0000000400ff7812 */ /* 0x040fe2000786c0ff */
[----:B------:R-:W-:Y:S01]  /*4d30*/  IMAD.SHL.U32 R15, R0, 0x40, RZ ;  /* 0x00000040000f7824 */ /* 0x000fe200078e00ff */
[----:B------:R-:W-:Y:S01]  /*4d40*/  @!P1 LEA.HI R5, R5, R4, RZ, 0x3 ;  /* 0x0000000405059211 */ /* 0x000fe200078f18ff */
[----:B------:R-:W-:Y:S01]  /*4d50*/  IMAD R11, R227, c[0x0][0x214], R10 ;  /* 0x00008500e30b7a24 */ /* 0x000fe200078e020a */
[----:B------:R-:W-:Y:S01]  /*4d60*/  @!P1 LOP3.LUT R13, R13, 0xfffffff8, RZ, 0xc0, !PT ;  /* 0xfffffff80d0d9812 */ /* 0x000fe200078ec0ff */
[----:B------:R-:W-:Y:S01]  /*4d70*/  IMAD.SHL.U32 R10, R21, 0x8, RZ ;  /* 0x00000008150a7824 */ /* 0x000fe200078e00ff */
[----:B------:R-:W-:Y:S01]  /*4d80*/  LOP3.LUT R15, R15, 0x1c0, RZ, 0xc0, !PT ;  /* 0x000001c00f0f7812 */ /* 0x000fe200078ec0ff */
[----:B------:R-:W-:Y:S01]  /*4d90*/  IMAD.IADD R31, R33, 0x1, R30 ;  /* 0x00000001211f7824 */ /* 0x000fe200078e021e */
[----:B------:R-:W-:Y:S01]  /*4da0*/  @!P1 LOP3.LUT R5, R5, 0xfffffff8, RZ, 0xc0, !PT ;  /* 0xfffffff805059812 */ /* 0x000fe200078ec0ff */
[----:B------:R-:W-:Y:S01]  /*4db0*/  IMAD.MOV.U32 R30, RZ, RZ, R32 ;  /* 0x000000ffff1e7224 */ /* 0x000fe200078e0020 */
[----:B------:R-:W-:Y:S01]  /*4dc0*/  LOP3.LUT R10, R15, 0x8, R10, 0xf8, !PT ;  /* 0x000000080f0a7812 */ /* 0x000fe200078ef80a */
[----:B------:R-:W-:Y:S01]  /*4dd0*/  IMAD.MOV.U32 R28, RZ, RZ, R14 ;  /* 0x000000ffff1c7224 */ /* 0x000fe200078e000e */
[----:B------:R-:W-:Y:S01]  /*4de0*/  SHF.R.U32.HI R15, RZ, 0x3, R15 ;  /* 0x00000003ff0f7819 */ /* 0x000fe2000001160f */
[----:B------:R-:W-:-:S03]  /*4df0*/  IMAD.WIDE.U32 R32, R227, c[0x0][0x1e8], R30 ;  /* 0x00007a00e3207a25 */ /* 0x000fc600078e001e */
[----:B------:R-:W-:Y:S01]  /*4e00*/  LOP3.LUT R15, R10, R15, RZ, 0x3c, !PT ;  /* 0x0000000f0a0f7212 */ /* 0x000fe200078e3cff */
[----:B------:R-:W-:Y:S01]  /*4e10*/  IMAD.WIDE.U32 R30, R227, c[0x0][0x210], R28 ;  /* 0x00008400e31e7a25 */ /* 0x000fe200078e001c */
[----:B-1----:R-:W-:-:S03]  /*4e20*/  @!P1 LEA R28, P0, R40, R24, 0x1 ;  /* 0x00000018281c9211 */ /* 0x002fc600078008ff */
[----:B------:R-:W-:Y:S01]  /*4e30*/  IMAD.SHL.U32 R43, R17, 0x40, RZ ;  /* 0x00000040112b7824 */ /* 0x000fe200078e00ff */
[----:B---3--:R-:W-:Y:S01]  /*4e40*/  @!P1 LEA.HI.X R29, R40, R25, R45, 0x1, P0 ;  /* 0x00000019281d9211 */ /* 0x008fe200000f0c2d */
[----:B------:R-:W-:Y:S01]  /*4e50*/  IMAD.MOV.U32 R10, RZ, RZ, R30 ;  /* 0x000000ffff0a7224 */ /* 0x000fe200078e001e */
[----:B------:R-:W-:Y:S01]  /*4e60*/  IADD3 R30, R44, 0x40, RZ ;  /* 0x000000402c1e7810 */ /* 0x000fe20007ffe0ff */
[----:B------:R-:W-:Y:S01]  /*4e70*/  IMAD.SHL.U32 R41, R41, 0x8, RZ ;  /* 0x0000000829297824 */ /* 0x000fe200078e00ff */
[----:B------:R-:W-:Y:S01]  /*4e80*/  LOP3.LUT P0, RZ, R0, 0x2, RZ, 0xc0, !PT ;  /* 0x0000000200ff7812 */ /* 0x000fe2000780c0ff */
[----:B------:R-:W-:Y:S01]  /*4e90*/  IMAD.MOV.U32 R0, RZ, RZ, 0x10 ;  /* 0x00000010ff007424 */ /* 0x000fe200078e00ff */
[----:B------:R-:W-:Y:S01]  /*4ea0*/  LOP3.LUT R43, R43, 0x1c0, RZ, 0xc0, !PT ;  /* 0x000001c02b2b7812 */ /* 0x000fe200078ec0ff */
[----:B------:R-:W-:Y:S01]  /*4eb0*/  IMAD.SHL.U32 R18, R18, 0x40, RZ ;  /* 0x0000004012127824 */ /* 0x000fe200078e00ff */
[----:B------:R-:W-:Y:S01]  /*4ec0*/  @!P1 SHF.R.S32.HI R19, RZ, 0x1f, R30 ;  /* 0x0000001fff139819 */ /* 0x000fe2000001141e */
[----:B------:R-:W-:Y:S01]  /*4ed0*/  IMAD R234, R89, c[0x0][0x1e8], RZ ;  /* 0x00007a0059ea7a24 */ /* 0x000fe200078e02ff */
[----:B------:R-:W-:Y:S01]  /*4ee0*/  LOP3.LUT R41, R41, 0xfffffe00, RZ, 0xc0, !PT ;  /* 0xfffffe0029297812 */ /* 0x000fe200078ec0ff */
[----:B------:R-:W-:Y:S01]  /*4ef0*/  IMAD.IADD R11, R11, 0x1, R31 ;  /* 0x000000010b0b7824 */ /* 0x000fe200078e021f */
[----:B------:R-:W-:Y:S01]  /*4f00*/  SHF.R.U32.HI R46, RZ, 0x3, R43 ;  /* 0x00000003ff2e7819 */ /* 0x000fe2000001162b */
[----:B------:R-:W-:Y:S01]  /*4f10*/  IMAD R234, R227, c[0x0][0x1ec], R234 ;  /* 0x00007b00e3ea7a24 */ /* 0x000fe200078e02ea */
[----:B------:R-:W-:-:S02]  /*4f20*/  SEL R0, R0, 0xfffffff0, !P0 ;  /* 0xfffffff000007807 */ /* 0x000fc40004000000 */
[----:B------:R-:W-:Y:S01]  /*4f30*/  ISETP.NE.AND P0, PT, R2, RZ, PT ;  /* 0x000000ff0200720c */ /* 0x000fe20003f05270 */
[----:B------:R-:W-:Y:S01]  /*4f40*/  IMAD.IADD R235, R234, 0x1, R33 ;  /* 0x00000001eaeb7824 */ /* 0x000fe200078e0221 */
[----:B------:R-:W-:Y:S01]  /*4f50*/  ISETP.GE.AND P6, PT, R30, c[0x0][0x198], PT ;  /* 0x000066001e007a0c */ /* 0x000fe20003fc6270 */
[----:B------:R-:W-:Y:S01]  /*4f60*/  IMAD.MOV.U32 R234, RZ, RZ, R32 ;  /* 0x000000ffffea7224 */ /* 0x000fe200078e0020 */
[----:B------:R-:W-:Y:S02]  /*4f70*/  LOP3.LUT R2, R15, 0xfffffe00, R18, 0xf8, !PT ;  /* 0xfffffe000f027812 */ /* 0x000fe400078ef812 */
[----:B--2---:R-:W-:Y:S01]  /*4f80*/  @P2 SHF.R.S32.HI R27, RZ, 0x1f, R26 ;  /* 0x0000001fff1b2819 */ /* 0x004fe2000001141a */
[----:B------:R-:W-:Y:S02]  /*4f90*/  @!P2 IMAD.MOV.U32 R26, RZ, RZ, R228 ;  /* 0x000000ffff1aa224 */ /* 0x000fe400078e00e4 */
[----:B------:R-:W-:Y:S01]  /*4fa0*/  @!P2 IMAD.MOV.U32 R27, RZ, RZ, R3 ;  /* 0x000000ffff1ba224 */ /* 0x000fe200078e0003 */
[----:B------:R-:W-:-:S02]  /*4fb0*/  ISETP.NE.U32.AND P2, PT, RZ, c[0x0][0x350], PT ;  /* 0x0000d400ff007a0c */ /* 0x000fc40003f45070 */
[----:B------:R-:W-:Y:S02]  /*4fc0*/  LOP3.LUT R3, R43, 0x38, R44, 0xf8, !PT ;  /* 0x000000382b037812 */ /* 0x000fe400078ef82c */
[----:B------:R-:W-:Y:S02]  /*4fd0*/  ISETP.NE.AND.EX P2, PT, RZ, c[0x0][0x354], PT, P2 ;  /* 0x0000d500ff007a0c */ /* 0x000fe40003f45320 */
[----:B------:R-:W-:Y:S02]  /*4fe0*/  LOP3.LUT R3, R41, R3, R46, 0xf6, !PT ;  /* 0x0000000329037212 */ /* 0x000fe400078ef62e */
[----:B------:R-:W-:Y:S02]  /*4ff0*/  SEL R230, R26, RZ, !P2 ;  /* 0x000000ff1ae67207 */ /* 0x000fe40005000000 */
[----:B------:R-:W-:Y:S01]  /*5000*/  SEL R12, R27, RZ, !P2 ;  /* 0x000000ff1b0c7207 */ /* 0x000fe20005000000 */
[----:B------:R1:W2:Y:S01]  /*5010*/  SHFL.IDX PT, R26, R9, 0x1, 0x181f ;  /* 0x00381f00091a7f89 */ /* 0x0002a200000e0000 */
[----:B------:R-:W-:Y:S01]  /*5020*/  ISETP.GE.AND P2, PT, R40, c[0x0][0x198], PT ;  /* 0x0000660028007a0c */ /* 0x000fe20003f46270 */
[----:B------:R-:W-:-:S02]  /*5030*/  IMAD.WIDE.U32 R234, R230, c[0x0][0x1f0], R234 ;  /* 0x00007c00e6ea7a25 */ /* 0x000fc400078e00ea */
[----:B------:R1:W3:Y:S01]  /*5040*/  SHFL.IDX PT, R27, R8, 0x1, 0x181f ;  /* 0x00381f00081b7f89 */ /* 0x0002e200000e0000 */
[----:B------:R-:W-:Y:S01]  /*5050*/  P2R R14, PR, RZ, 0x4 ;  /* 0x00000004ff0e7803 */ /* 0x000fe20000000000 */
[C---:B------:R-:W-:Y:S01]  /*5060*/  IMAD R237, R12.reuse, c[0x0][0x1f0], RZ ;  /* 0x00007c000ced7a24 */ /* 0x040fe200078e02ff */
[----:B------:R-:W-:Y:S01]  /*5070*/  @!P1 LEA.HI R14, R19, R30, RZ, 0x3 ;  /* 0x0000001e130e9211 */ /* 0x000fe200078f18ff */
[----:B------:R-:W-:Y:S02]  /*5080*/  @!P1 IMAD.SHL.U32 R19, R3, 0x2, RZ ;  /* 0x0000000203139824 */ /* 0x000fe400078e00ff */
[----:B------:R-:W-:Y:S01]  /*5090*/  IMAD R229, R12, c[0x0][0x218], RZ ;  /* 0x000086000ce57a24 */ /* 0x000fe200078e02ff */
[----:B------:R-:W-:Y:S01]  /*50a0*/  @!P1 LOP3.LUT R15, R14, 0xfffffff8, RZ, 0xc0, !PT ;  /* 0xfffffff80e0f9812 */ /* 0x000fe200078ec0ff */
[C---:B------:R-:W-:Y:S02]  /*50b0*/  IMAD R237, R230.reuse, c[0x0][0x1f4], R237 ;  /* 0x00007d00e6ed7a24 */ /* 0x040fe400078e02ed */
[----:B------:R-:W-:Y:S01]  /*50c0*/  IMAD R229, R230, c[0x0][0x21c], R229 ;  /* 0x00008700e6e57a24 */ /* 0x000fe200078e02e5 */
[----:B------:R4:W-:Y:S01]  /*50d0*/  @!P1 LDGSTS.E.BYPASS.LTC128B.128 [R19+0x10080], [R28.64], !P2 ;  /* 0x100800001c139fae */ /* 0x0009e2000d101d4a */
[----:B------:R-:W-:Y:S01]  /*50e0*/  @!P1 IMAD.WIDE R32, R15, 0x2, R24 ;  /* 0x000000020f209825 */ /* 0x000fe200078e0218 */
[----:B------:R-:W-:-:S03]  /*50f0*/  ISETP.GE.AND P2, PT, R44, c[0x0][0x1d4], PT ;  /* 0x000075002c007a0c */ /* 0x000fc60003f46270 */
[--C-:B------:R-:W-:Y:S01]  /*5100*/  @!P1 IMAD.WIDE R14, R13, 0x2, R24.reuse ;  /* 0x000000020d0e9825 */ /* 0x100fe200078e0218 */
[----:B------:R4:W-:Y:S03]  /*5110*/  @!P1 LDGSTS.E.BYPASS.LTC128B.128 [R19+0x14080], [R32.64], !P6 ;  /* 0x1408000020139fae */ /* 0x0009e6000f101d4a */
[----:B------:R-:W-:Y:S01]  /*5120*/  @!P1 IMAD.WIDE R24, R5, 0x2, R24 ;  /* 0x0000000205189825 */ /* 0x000fe200078e0218 */
[----:B------:R4:W-:Y:S01]  /*5130*/  @!P1 LDGSTS.E.BYPASS.LTC128B.128 [R19+0x18080], [R14.64], !P5 ;  /* 0x180800000e139fae */ /* 0x0009e2000e901d4a */
[----:B------:R-:W-:Y:S02]  /*5140*/  ISETP.GE.AND P5, PT, R30, c[0x0][0x1d4], PT ;  /* 0x000075001e007a0c */ /* 0x000fe40003fa6270 */
[----:B------:R-:W-:Y:S01]  /*5150*/  IMAD.MOV.U32 R5, RZ, RZ, 0x20 ;  /* 0x00000020ff057424 */ /* 0x000fe200078e00ff */
[----:B------:R4:W-:Y:S01]  /*5160*/  @!P1 LDGSTS.E.BYPASS.LTC128B.128 [R19+0x1c080], [R24.64], !P4 ;  /* 0x1c08000018139fae */ /* 0x0009e2000e101d4a */
[----:B------:R-:W-:Y:S01]  /*5170*/  IMAD.WIDE.U32 R230, R230, c[0x0][0x218], R10 ;  /* 0x00008600e6e67a25 */ /* 0x000fe200078e000a */
[----:B------:R-:W-:-:S02]  /*5180*/  IADD3 R11, R44, 0x80, RZ ;  /* 0x000000802c0b7810 */ /* 0x000fc40007ffe0ff */
[----:B------:R-:W-:Y:S01]  /*5190*/  IADD3 R10, R44, 0xc0, RZ ;  /* 0x000000c02c0a7810 */ /* 0x000fe20007ffe0ff */
[----:B------:R-:W-:Y:S01]  /*51a0*/  IMAD.IADD R237, R235, 0x1, R237 ;  /* 0x00000001ebed7824 */ /* 0x000fe200078e02ed */
[----:B------:R-:W-:Y:S01]  /*51b0*/  SEL R5, R5, 0xffffffe0, !P3 ;  /* 0xffffffe005057807 */ /* 0x000fe20005800000 */
[----:B------:R-:W-:Y:S01]  /*51c0*/  IMAD.IADD R229, R231, 0x1, R229 ;  /* 0x00000001e7e57824 */ /* 0x000fe200078e02e5 */
[----:B------:R-:W-:Y:S02]  /*51d0*/  ISETP.GE.AND P4, PT, R11, c[0x0][0x1d4], PT ;  /* 0x000075000b007a0c */ /* 0x000fe40003f86270 */
[----:B------:R-:W-:Y:S02]  /*51e0*/  ISETP.GE.AND P3, PT, R10, c[0x0][0x1d4], PT ;  /* 0x000075000a007a0c */ /* 0x000fe40003f66270 */
[----:B----4-:R-:W-:Y:S01]  /*51f0*/  SEL R19, RZ, 0x1, P2 ;  /* 0x00000001ff137807 */ /* 0x010fe20001000000 */
[----:B------:R-:W-:Y:S05]  /*5200*/  @P0 BRA `(.L_x_78) ;  /* 0x000001c000000947 */ /* 0x000fea0003800000 */
[C---:B-123--:R-:W-:Y:S01]  /*5210*/  IADD3 R13, R40.reuse, 0x80, RZ ;  /* 0x00000080280d7810 */ /* 0x04efe20007ffe0ff */
[----:B------:R-:W-:Y:S01]  /*5220*/  IMAD.SHL.U32 R31, R3, 0x2, RZ ;  /* 0x00000002031f7824 */ /* 0x000fe200078e00ff */
[----:B------:R-:W-:-:S02]  /*5230*/  IADD3 R11, R40, 0xc0, RZ ;  /* 0x000000c0280b7810 */ /* 0x000fc40007ffe0ff */
[----:B------:R-:W-:Y:S02]  /*5240*/  SHF.R.S32.HI R25, RZ, 0x1f, R30 ;  /* 0x0000001fff197819 */ /* 0x000fe4000001141e */
[----:B------:R-:W-:Y:S02]  /*5250*/  SHF.R.S32.HI R12, RZ, 0x1f, R13 ;  /* 0x0000001fff0c7819 */ /* 0x000fe4000001140d */
[----:B------:R-:W-:Y:S02]  /*5260*/  LEA R28, P0, R40, R26, 0x1 ;  /* 0x0000001a281c7211 */ /* 0x000fe400078008ff */
[----:B------:R-:W-:Y:S02]  /*5270*/  SHF.R.S32.HI R10, RZ, 0x1f, R11 ;  /* 0x0000001fff0a7819 */ /* 0x000fe4000001140b */
[----:B------:R-:W-:Y:S02]  /*5280*/  P2R R18, PR, RZ, 0x4 ;  /* 0x00000004ff127803 */ /* 0x000fe40000000000 */
[----:B------:R-:W-:-:S02]  /*5290*/  LEA.HI R14, R25, R30, RZ, 0x3 ;  /* 0x0000001e190e7211 */ /* 0x000fc400078f18ff */
[----:B------:R-:W-:Y:S02]  /*52a0*/  ISETP.GE.AND P2, PT, R40, c[0x0][0x198], PT ;  /* 0x0000660028007a0c */ /* 0x000fe40003f46270 */
[----:B------:R-:W-:Y:S02]  /*52b0*/  P2R R15, PR, RZ, 0x2 ;  /* 0x00000002ff0f7803 */ /* 0x000fe40000000000 */
[----:B------:R-:W-:Y:S02]  /*52c0*/  LEA.HI R12, R12, R13, RZ, 0x3 ;  /* 0x0000000d0c0c7211 */ /* 0x000fe400078f18ff */
[----:B------:R-:W-:Y:S02]  /*52d0*/  LEA.HI.X R29, R40, R27, R45, 0x1, P0 ;  /* 0x0000001b281d7211 */ /* 0x000fe400000f0c2d */
[----:B------:R-:W-:Y:S02]  /*52e0*/  LEA.HI R10, R10, R11, RZ, 0x3 ;  /* 0x0000000b0a0a7211 */ /* 0x000fe400078f18ff */
[----:B------:R-:W-:-:S02]  /*52f0*/  ISETP.GE.AND P1, PT, R6, c[0x0][0x198], PT ;  /* 0x0000660006007a0c */ /* 0x000fc40003f26270 */
[----:B------:R-:W-:Y:S01]  /*5300*/  ISETP.GE.AND P0, PT, R4, c[0x0][0x198], PT ;  /* 0x0000660004007a0c */ /* 0x000fe20003f06270 */
[----:B------:R1:W-:Y:S01]  /*5310*/  LDGSTS.E.BYPASS.LTC128B.128 [R31+0x11080], [R28.64], !P2 ;  /* 0x110800001c1f7fae */ /* 0x0003e2000d101d4a */
[----:B------:R-:W-:Y:S02]  /*5320*/  LOP3.LUT R11, R14, 0xfffffff8, RZ, 0xc0, !PT ;  /* 0xfffffff80e0b7812 */ /* 0x000fe400078ec0ff */
[----:B------:R-:W-:Y:S02]  /*5330*/  LOP3.LUT R13, R12, 0xfffffff8, RZ, 0xc0, !PT ;  /* 0xfffffff80c0d7812 */ /* 0x000fe400078ec0ff */
[----:B------:R-:W-:Y:S01]  /*5340*/  LOP3.LUT R25, R10, 0xfffffff8, RZ, 0xc0, !PT ;  /* 0xfffffff80a197812 */ /* 0x000fe200078ec0ff */
[----:B------:R-:W-:Y:S01]  /*5350*/  IMAD.WIDE R10, R11, 0x2, R26 ;  /* 0x000000020b0a7825 */ /* 0x000fe200078e021a */
[----:B------:R-:W-:-:S03]  /*5360*/  ISETP.NE.AND P2, PT, R18, RZ, PT ;  /* 0x000000ff1200720c */ /* 0x000fc60003f45270 */
[--C-:B------:R-:W-:Y:S01]  /*5370*/  IMAD.WIDE R12, R13, 0x2, R26.reuse ;  /* 0x000000020d0c7825 */ /* 0x100fe200078e021a */
[----:B------:R1:W-:Y:S03]  /*5380*/  LDGSTS.E.BYPASS.LTC128B.128 [R31+0x15080], [R10.64], !P6 ;  /* 0x150800000a1f7fae */ /* 0x0003e6000f101d4a */
[----:B------:R-:W-:Y:S01]  /*5390*/  IMAD.WIDE R26, R25, 0x2, R26 ;  /* 0x00000002191a7825 */ /* 0x000fe200078e021a */
[----:B------:R1:W-:Y:S01]  /*53a0*/  LDGSTS.E.BYPASS.LTC128B.128 [R31+0x19080], [R12.64], !P1 ;  /* 0x190800000c1f7fae */ /* 0x0003e2000c901d4a */
[----:B------:R-:W-:-:S03]  /*53b0*/  ISETP.NE.AND P1, PT, R15, RZ, PT ;  /* 0x000000ff0f00720c */ /* 0x000fc60003f25270 */
[----:B------:R1:W-:Y:S05]  /*53c0*/  LDGSTS.E.BYPASS.LTC128B.128 [R31+0x1d080], [R26.64], !P0 ;  /* 0x1d0800001a1f7fae */ /* 0x0003ea000c101d4a */
.L_x_78:
[----:B-123--:R-:W-:Y:S05]  /*53d0*/  BSYNC B0 ;  /* 0x0000000000007941 */ /* 0x00efea0003800000 */
.L_x_77:
[----:B------:R-:W-:Y:S01]  /*53e0*/  IADD3 R11, R7, 0x40, RZ ;  /* 0x00000040070b7810 */ /* 0x000fe20007ffe0ff */
[----:B------:R1:W2:Y:S01]  /*53f0*/  SHFL.IDX PT, R27, R8, 0x2, 0x181f ;  /* 0x00581f00081b7f89 */ /* 0x0002a200000e0000 */
[----:B------:R-:W-:Y:S02]  /*5400*/  BSSY B0, `(.L_x_79) ;  /* 0x0000021000007945 */ /* 0x000fe40003800000 */
[----:B------:R-:W-:Y:S01]  /*5410*/  ISETP.GE.AND P0, PT, R11, R34, PT ;  /* 0x000000220b00720c */ /* 0x000fe20003f06270 */
[----:B------:R1:W3:-:S12]  /*5420*/  SHFL.IDX PT, R26, R9, 0x2, 0x181f ;  /* 0x00581f00091a7f89 */ /* 0x0002d800000e0000 */
[----:B------:R-:W-:Y:S05]  /*5430*/  @P0 BRA `(.L_x_80) ;  /* 0x000001d000000947 */ /* 0x000fea0003800000 */
[C---:B------:R-:W-:Y:S01]  /*5440*/  IADD3 R13, R40.reuse, 0x80, RZ ;  /* 0x00000080280d7810 */ /* 0x040fe20007ffe0ff */
[----:B------:R-:W-:Y:S01]  /*5450*/  IMAD.SHL.U32 R31, R3, 0x2, RZ ;  /* 0x00000002031f7824 */ /* 0x000fe200078e00ff */
[C---:B------:R-:W-:Y:S02]  /*5460*/  IADD3 R11, R40.reuse, 0xc0, RZ ;  /* 0x000000c0280b7810 */ /* 0x040fe40007ffe0ff */
[----:B------:R-:W-:Y:S02]  /*5470*/  SHF.R.S32.HI R25, RZ, 0x1f, R30 ;  /* 0x0000001fff197819 */ /* 0x000fe4000001141e */
[----:B------:R-:W-:Y:S02]  /*5480*/  SHF.R.S32.HI R12, RZ, 0x1f, R13 ;  /* 0x0000001fff0c7819 */ /* 0x000fe4000001140d */
[----:B---3--:R-:W-:Y:S02]  /*5490*/  LEA R28, P0, R40, R26, 0x1 ;  /* 0x0000001a281c7211 */ /* 0x008fe400078008ff */
[----:B------:R-:W-:-:S02]  /*54a0*/  SHF.R.S32.HI R10, RZ, 0x1f, R11 ;  /* 0x0000001fff0a7819 */ /* 0x000fc4000001140b */
[----:B------:R-:W-:Y:S02]  /*54b0*/  P2R R18, PR, RZ, 0x4 ;  /* 0x00000004ff127803 */ /* 0x000fe40000000000 */
[----:B------:R-:W-:Y:S02]  /*54c0*/  LEA.HI R14, R25, R30, RZ, 0x3 ;  /* 0x0000001e190e7211 */ /* 0x000fe400078f18ff */
[----:B------:R-:W-:Y:S02]  /*54d0*/  ISETP.GE.AND P2, PT, R40, c[0x0][0x198], PT ;  /* 0x0000660028007a0c */ /* 0x000fe40003f46270 */
[----:B------:R-:W-:Y:S02]  /*54e0*/  P2R R15, PR, RZ, 0x2 ;  /* 0x00000002ff0f7803 */ /* 0x000fe40000000000 */
[----:B------:R-:W-:Y:S02]  /*54f0*/  LEA.HI R12, R12, R13, RZ, 0x3 ;  /* 0x0000000d0c0c7211 */ /* 0x000fe400078f18ff */
[----:B--2---:R-:W-:-:S02]  /*5500*/  LEA.HI.X R29, R40, R27, R45, 0x1, P0 ;  /* 0x0000001b281d7211 */ /* 0x004fc400000f0c2d */
[----:B------:R-:W-:Y:S02]  /*5510*/  LEA.HI R10, R10, R11, RZ, 0x3 ;  /* 0x0000000b0a0a7211 */ /* 0x000fe400078f18ff */
[----:B------:R-:W-:Y:S02]  /*5520*/  ISETP.GE.AND P1, PT, R6, c[0x0][0x198], PT ;  /* 0x0000660006007a0c */ /* 0x000fe40003f26270 */
[----:B------:R-:W-:Y:S01]  /*5530*/  ISETP.GE.AND P0, PT, R4, c[0x0][0x198], PT ;  /* 0x0000660004007a0c */ /* 0x000fe20003f06270 */
[----:B------:R-:W-:Y:S01]  /*5540*/  @!PT LDS RZ, [RZ] ;  /* 0x00000000fffff984 */ /* 0x000fe20000000800 */
        /* <DEDUP_REMOVED lines=12> */
.L_x_80:
[----:B------:R-:W-:Y:S05]  /*5610*/  BSYNC B0 ;  /* 0x0000000000007941 */ /* 0x000fea0003800000 */
.L_x_79:
[----:B------:R-:W-:Y:S01]  /*5620*/  IADD3 R7, R7, 0x60, RZ ;  /* 0x0000006007077810 */ /* 0x000fe20007ffe0ff */
[----:B--2---:R2:W4:Y:S01]  /*5630*/  SHFL.IDX PT, R13, R8, 0x3, 0x181f ;  /* 0x00781f00080d7f89 */ /* 0x00452200000e0000 */
[----:B------:R-:W-:Y:S02]  /*5640*/  BSSY B0, `(.L_x_81) ;  /* 0x000001d000007945 */ /* 0x000fe40003800000 */
[----:B------:R-:W-:Y:S01]  /*5650*/  ISETP.GE.AND P0, PT, R7, R34, PT ;  /* 0x000000220700720c */ /* 0x000fe20003f06270 */
[----:B------:R2:W1:-:S12]  /*5660*/  SHFL.IDX PT, R12, R9, 0x3, 0x181f ;  /* 0x00781f00090c7f89 */ /* 0x00045800000e0000 */
[----:B------:R-:W-:Y:S05]  /*5670*/  @P0 BRA `(.L_x_82) ;  /* 0x0000019000000947 */ /* 0x000fea0003800000 */
[C---:B-1----:R-:W-:Y:S01]  /*5680*/  LEA R14, P0, R40.reuse, R12, 0x1 ;  /* 0x0000000c280e7211 */ /* 0x042fe200078008ff */
[----:B------:R-:W-:Y:S01]  /*5690*/  IMAD.SHL.U32 R11, R3, 0x2, RZ ;  /* 0x00000002030b7824 */ /* 0x000fe200078e00ff */
[----:B------:R-:W-:Y:S02]  /*56a0*/  SHF.R.S32.HI R7, RZ, 0x1f, R30 ;  /* 0x0000001fff077819 */ /* 0x000fe4000001141e */
[C---:B----4-:R-:W-:Y:S02]  /*56b0*/  LEA.HI.X R15, R40.reuse, R13, R45, 0x1, P0 ;  /* 0x0000000d280f7211 */ /* 0x050fe400000f0c2d */
[C---:B------:R-:W-:Y:S02]  /*56c0*/  ISETP.GE.AND P0, PT, R40.reuse, c[0x0][0x198], PT ;  /* 0x0000660028007a0c */ /* 0x040fe40003f06270 */
[----:B------:R-:W-:Y:S02]  /*56d0*/  LEA.HI R7, R7, R30, RZ, 0x3 ;  /* 0x0000001e07077211 */ /* 0x000fe400078f18ff */
[----:B------:R-:W-:-:S02]  /*56e0*/  IADD3 R10, R40, 0x80, RZ ;  /* 0x00000080280a7810 */ /* 0x000fc40007ffe0ff */
[----:B------:R-:W-:Y:S02]  /*56f0*/  LOP3.LUT R7, R7, 0xfffffff8, RZ, 0xc0, !PT ;  /* 0xfffffff807077812 */ /* 0x000fe400078ec0ff */
[----:B--2---:R-:W-:Y:S02]  /*5700*/  IADD3 R8, R40, 0xc0, RZ ;  /* 0x000000c028087810 */ /* 0x004fe40007ffe0ff */
[----:B------:R-:W-:Y:S01]  /*5710*/  SHF.R.S32.HI R9, RZ, 0x1f, R10 ;  /* 0x0000001fff097819 */ /* 0x000fe2000001140a */
[----:B------:R-:W-:Y:S01]  /*5720*/  IMAD.WIDE R24, R7, 0x2, R12 ;  /* 0x0000000207187825 */ /* 0x000fe200078e020c */
[----:B------:R-:W-:Y:S01]  /*5730*/  SHF.R.S32.HI R7, RZ, 0x1f, R8 ;  /* 0x0000001fff077819 */ /* 0x000fe20000011408 */
[----:B------:R-:W-:Y:S01]  /*5740*/  @!PT LDS RZ, [RZ] ;  /* 0x00000000fffff984 */ /* 0x000fe20000000800 */
[----:B------:R1:W-:Y:S01]  /*5750*/  LDGSTS.E.BYPASS.LTC128B.128 [R11+0x13080], [R14.64], !P0 ;  /* 0x130800000e0b7fae */ /* 0x0003e2000c101d4a */
[----:B------:R-:W-:Y:S02]  /*5760*/  LEA.HI R9, R9, R10, RZ, 0x3 ;  /* 0x0000000a09097211 */ /* 0x000fe400078f18ff */
[----:B------:R-:W-:Y:S01]  /*5770*/  LEA.HI R7, R7, R8, RZ, 0x3 ;  /* 0x0000000807077211 */ /* 0x000fe200078f18ff */
[----:B------:R1:W-:Y:S01]  /*5780*/  LDGSTS.E.BYPASS.LTC128B.128 [R11+0x17080], [R24.64], !P6 ;  /* 0x17080000180b7fae */ /* 0x0003e2000f101d4a */
[----:B------:R-:W-:-:S02]  /*5790*/  ISETP.GE.AND P6, PT, R6, c[0x0][0x198], PT ;  /* 0x0000660006007a0c */ /* 0x000fc40003fc6270 */
[----:B------:R-:W-:Y:S02]  /*57a0*/  ISETP.GE.AND P0, PT, R4, c[0x0][0x198], PT ;  /* 0x0000660004007a0c */ /* 0x000fe40003f06270 */
[----:B------:R-:W-:Y:S02]  /*57b0*/  LOP3.LUT R9, R9, 0xfffffff8, RZ, 0xc0, !PT ;  /* 0xfffffff809097812 */ /* 0x000fe400078ec0ff */
[----:B------:R-:W-:-:S03]  /*57c0*/  LOP3.LUT R7, R7, 0xfffffff8, RZ, 0xc0, !PT ;  /* 0xfffffff807077812 */ /* 0x000fc600078ec0ff */
[----:B------:R-:W-:-:S04]  /*57d0*/  IMAD.WIDE R8, R9, 0x2, R12 ;  /* 0x0000000209087825 */ /* 0x000fc800078e020c */
[----:B------:R-:W-:Y:S01]  /*57e0*/  IMAD.WIDE R12, R7, 0x2, R12 ;  /* 0x00000002070c7825 */ /* 0x000fe200078e020c */
[----:B------:R1:W-:Y:S04]  /*57f0*/  LDGSTS.E.BYPASS.LTC128B.128 [R11+0x1b080], [R8.64], !P6 ;  /* 0x1b080000080b7fae */ /* 0x0003e8000f101d4a */
[----:B------:R1:W-:Y:S02]  /*5800*/  LDGSTS.E.BYPASS.LTC128B.128 [R11+0x1f080], [R12.64], !P0 ;  /* 0x1f0800000c0b7fae */ /* 0x0003e4000c101d4a */
.L_x_82:
[----:B------:R-:W-:Y:S05]  /*5810*/  BSYNC B0 ;  /* 0x0000000000007941 */ /* 0x000fea0003800000 */
.L_x_81:
[----:B------:R-:W-:Y:S01]  /*5820*/  LEA.HI.SX32 R18, R149, 0xffffffff, 0x1b ;  /* 0xffffffff95127811 */ /* 0x000fe200078fdaff */
[----:B------:R-:W-:Y:S01]  /*5830*/  IMAD.IADD R7, R55, 0x1, -R17 ;  /* 0x0000000137077824 */ /* 0x000fe200078e0a11 */
[----:B------:R-:W0:Y:S01]  /*5840*/  LDGDEPBAR ;  /* 0x00000000000079af */ /* 0x000e220000000000 */
[----:B------:R-:W-:Y:S01]  /*5850*/  BSSY B0, `(.L_x_83) ;  /* 0x0000019000007945 */ /* 0x000fe20003800000 */
[----:B------:R-:W-:Y:S01]  /*5860*/  SHF.R.S32.HI R20, RZ, 0x1f, R18 ;  /* 0x0000001fff147819 */ /* 0x000fe20000011412 */
[----:B------:R-:W-:-:S02]  /*5870*/  IMAD R4, R18, -0x20, R7 ;  /* 0xffffffe012047824 */ /* 0x000fc400078e0207 */
[----:B------:R-:W-:Y:S01]  /*5880*/  IMAD.MOV.U32 R7, RZ, RZ, c[0x0][0x1e0] ;  /* 0x00007800ff077624 */ /* 0x000fe200078e00ff */
[----:B------:R-:W-:Y:S02]  /*5890*/  BAR.SYNC.DEFER_BLOCKING 0x0 ;  /* 0x0000000000007b1d */ /* 0x000fe40000010000 */
[----:B------:R-:W-:Y:S02]  /*58a0*/  ISETP.GE.AND P0, PT, R4, 0x1, PT ;  /* 0x000000010400780c */ /* 0x000fe40003f06270 */
[----:B------:R-:W-:-:S04]  /*58b0*/  MOV R4, 0x5 ;  /* 0x0000000500047802 */ /* 0x000fc80000000f00 */
[C---:B------:R-:W-:Y:S01]  /*58c0*/  SHF.L.U64.HI R4, R7.reuse, R4, c[0x0][0x1e4] ;  /* 0x0000790007047619 */ /* 0x040fe20000010204 */
[----:B------:R-:W-:-:S06]  /*58d0*/  IMAD.SHL.U32 R7, R7, 0x20, RZ ;  /* 0x0000002007077824 */ /* 0x000fcc00078e00ff */
[----:B------:R-:W-:Y:S05]  /*58e0*/  @!P0 BRA `(.L_x_84) ;  /* 0x000000f000008947 */ /* 0x000fea0003800000 */
[----:B------:R-:W-:Y:S01]  /*58f0*/  MOV R236, R234 ;  /* 0x000000ea00ec7202 */ /* 0x000fe20000000f00 */
[----:B------:R-:W-:-:S04]  /*5900*/  IMAD R6, R4, R18, RZ ;  /* 0x0000001204067224 */ /* 0x000fc800078e02ff */
[----:B-12---:R-:W-:-:S04]  /*5910*/  IMAD.WIDE.U32 R8, R18, R7, R236 ;  /* 0x0000000712087225 */ /* 0x006fc800078e00ec */
[----:B------:R-:W-:Y:S01]  /*5920*/  IMAD R6, R20, R7, R6 ;  /* 0x0000000714067224 */ /* 0x000fe200078e0206 */
[----:B------:R-:W-:-:S04]  /*5930*/  LEA R10, P0, R8, c[0x0][0x1c8], 0x1 ;  /* 0x00007200080a7a11 */ /* 0x000fc800078008ff */
[----:B------:R-:W-:-:S04]  /*5940*/  IADD3 R6, R9, R6, RZ ;  /* 0x0000000609067210 */ /* 0x000fc80007ffe0ff */
[----:B------:R-:W-:Y:S02]  /*5950*/  LEA.HI.X R11, R8, c[0x0][0x1cc], R6, 0x1, P0 ;  /* 0x00007300080b7a11 */ /* 0x000fe400000f0c06 */
[----:B------:R-:W-:-:S05]  /*5960*/  SHF.L.U32 R6, R3, 0x1, RZ ;  /* 0x0000000103067819 */ /* 0x000fca00000006ff */
[----:B------:R-:W-:Y:S01]  /*5970*/  @!PT LDS RZ, [RZ] ;  /* 0x00000000fffff984 */ /* 0x000fe20000000800 */
[----:B------:R-:W-:Y:S01]  /*5980*/  @!PT LDS RZ, [RZ] ;  /* 0x00000000fffff984 */ /* 0x000fe20000000800 */
[----:B------:R-:W-:Y:S01]  /*5990*/  @!PT LDS RZ, [RZ] ;  /* 0x00000000fffff984 */ /* 0x000fe20000000800 */
[----:B------:R1:W-:Y:S04]  /*59a0*/  LDGSTS.E.BYPASS.LTC128B.128 [R6+0xc080], [R10.64], !P2 ;  /* 0x0c0800000a067fae */ /* 0x0003e8000d101d4a */
[----:B------:R1:W-:Y:S04]  /*59b0*/  LDGSTS.E.BYPASS.LTC128B.128 [R6+0xd080], [R10.64+0x80], !P5 ;  /* 0x0d0800800a067fae */ /* 0x0003e8000e901d4a */
[----:B------:R1:W-:Y:S04]  /*59c0*/  LDGSTS.E.BYPASS.LTC128B.128 [R6+0xe080], [R10.64+0x100], !P4 ;  /* 0x0e0801000a067fae */ /* 0x0003e8000e101d4a */
[----:B------:R1:W-:Y:S02]  /*59d0*/  LDGSTS.E.BYPASS.LTC128B.128 [R6+0xf080], [R10.64+0x180], !P3 ;  /* 0x0f0801800a067fae */ /* 0x0003e4000d901d4a */
.L_x_84:
[----:B------:R-:W-:Y:S05]  /*59e0*/  BSYNC B0 ;  /* 0x0000000000007941 */ /* 0x000fea0003800000 */
.L_x_83:
[----:B------:R-:W-:Y:S01]  /*59f0*/  ISETP.LT.AND P0, PT, RZ, c[0x0][0x27c], PT ;  /* 0x00009f00ff007a0c */ /* 0x000fe20003f01270 */
[----:B------:R-:W0:-:S12]  /*5a00*/  LDGDEPBAR ;  /* 0x00000000000079af */ /* 0x000e180000000000 */
[----:B------:R-:W-:Y:S05]  /*5a10*/  @P0 BRA `(.L_x_85) ;  /* 0x0000002000000947 */ /* 0x000fea0003800000 */
[----:B------:R-:W-:-:S04]  /*5a20*/  DEPBAR.LE SB0, 0x1 ;  /* 0x000080400000791a */ /* 0x000fc80000000000 */
[----:B------:R-:W-:Y:S05]  /*5a30*/  BRA `(.L_x_86) ;  /* 0x00006ab000007947 */ /* 0x000fea0003800000 */
.L_x_85:
[----:B-12---:R-:W-:Y:S01]  /*5a40*/  SHF.R.S32.HI R9, RZ, 0x1f, R66 ;  /* 0x0000001fff097819 */ /* 0x006fe20000011442 */
[----:B------:R-:W-:Y:S01]  /*5a50*/  ULDC.U8 UR4, c[0x0][0x298] ;  /* 0x0000a60000047ab9 */ /* 0x000fe20000000000 */
[----:B----4-:R-:W-:Y:S01]  /*5a60*/  IMAD.WIDE.U32 R12, R66, c[0x0][0x280], RZ ;  /* 0x0000a000420c7a25 */ /* 0x010fe200078e00ff */
[----:B------:R-:W-:Y:S01]  /*5a70*/  ISETP.NE.AND P6, PT, RZ, UR4, PT ;  /* 0x00000004ff007c0c */ /* 0x000fe2000bfc5270 */
[----:B------:R-:W-:Y:S01]  /*5a80*/  BSSY B2, `(.L_x_86) ;  /* 0x00006a6000027945 */ /* 0x000fe20003800000 */
[----:B------:R-:W-:Y:S01]  /*5a90*/  SHF.L.U32 R39, R3, 0x1, RZ ;  /* 0x0000000103277819 */ /* 0x000fe200000006ff */
[C---:B------:R-:W-:Y:S01]  /*5aa0*/  IMAD R11, R9.reuse, c[0x0][0x280], RZ ;  /* 0x0000a000090b7a24 */ /* 0x040fe200078e02ff */
[----:B------:R-:W-:Y:S01]  /*5ab0*/  LEA R28, P0, R12, c[0x0][0x270], 0x1 ;  /* 0x00009c000c1c7a11 */ /* 0x000fe200078008ff */
[----:B------:R-:W-:Y:S02]  /*5ac0*/  IMAD R9, R9, c[0x0][0x290], RZ ;  /* 0x0000a40009097a24 */ /* 0x000fe400078e02ff */
[----:B------:R-:W-:-:S02]  /*5ad0*/  IMAD R6, R66, c[0x0][0x284], R11 ;  /* 0x0000a10042067a24 */ /* 0x000fc400078e020b */
[----:B------:R-:W-:-:S03]  /*5ae0*/  IMAD.WIDE.U32 R10, R66, c[0x0][0x290], RZ ;  /* 0x0000a400420a7a25 */ /* 0x000fc600078e00ff */
[----:B------:R-:W-:Y:S01]  /*5af0*/  IADD3 R6, R6, R13, RZ ;  /* 0x0000000d06067210 */ /* 0x000fe20007ffe0ff */
[----:B------:R-:W-:-:S03]  /*5b00*/  IMAD R66, R66, c[0x0][0x294], R9 ;  /* 0x0000a50042427a24 */ /* 0x000fc600078e0209 */
[----:B------:R-:W-:Y:S02]  /*5b10*/  LEA.HI.X R29, R12, c[0x0][0x274], R6, 0x1, P0 ;  /* 0x00009d000c1d7a11 */ /* 0x000fe400000f0c06 */
[----:B------:R-:W-:Y:S02]  /*5b20*/  LEA R32, P0, R10, c[0x0][0x288], 0x1 ;  /* 0x0000a2000a207a11 */ /* 0x000fe400078008ff */
[----:B------:R-:W-:-:S04]  /*5b30*/  IADD3 R66, R66, R11, RZ ;  /* 0x0000000b42427210 */ /* 0x000fc80007ffe0ff */
[----:B------:R-:W-:Y:S01]  /*5b40*/  LEA.HI.X R33, R10, c[0x0][0x28c], R66, 0x1, P0 ;  /* 0x0000a3000a217a11 */ /* 0x000fe200000f0c42 */
[----:B------:R-:W-:Y:S05]  /*5b50*/  @!P6 BRA `(.L_x_87) ;  /* 0x000031e00000e947 */ /* 0x000fea0003800000 */
[----:B------:R-:W-:Y:S01]  /*5b60*/  BSSY B0, `(.L_x_88) ;  /* 0x0000033000007945 */ /* 0x000fe20003800000 */
[----:B------:R-:W-:Y:S01]  /*5b70*/  SHF.L.U32 R6, R16, 0x2, RZ ;  /* 0x0000000210067819 */ /* 0x000fe200000006ff */
[----:B------:R-:W-:Y:S01]  /*5b80*/  CS2R R36, SRZ ;  /* 0x0000000000247805 */ /* 0x000fe2000001ff00 */
[----:B------:R-:W-:Y:S01]  /*5b90*/  CS2R R14, SRZ ;  /* 0x00000000000e7805 */ /* 0x000fe2000001ff00 */
[----:B---3--:R-:W-:Y:S01]  /*5ba0*/  CS2R R26, SRZ ;  /* 0x00000000001a7805 */ /* 0x008fe2000001ff00 */
[----:B------:R-:W-:Y:S01]  /*5bb0*/  CS2R R24, SRZ ;  /* 0x0000000000187805 */ /* 0x000fe2000001ff00 */
[----:B------:R-:W-:Y:S01]  /*5bc0*/  CS2R R50, SRZ ;  /* 0x0000000000327805 */ /* 0x000fe2000001ff00 */
[----:B------:R-:W-:Y:S01]  /*5bd0*/  CS2R R8, SRZ ;  /* 0x0000000000087805 */ /* 0x000fe2000001ff00 */
[----:B------:R-:W-:Y:S01]  /*5be0*/  CS2R R10, SRZ ;  /* 0x00000000000a7805 */ /* 0x000fe2000001ff00 */
[----:B------:R-:W-:Y:S01]  /*5bf0*/  CS2R R12, SRZ ;  /* 0x00000000000c7805 */ /* 0x000fe2000001ff00 */
[----:B------:R-:W-:Y:S05]  /*5c00*/  @P1 BRA `(.L_x_89) ;  /* 0x0000028000001947 */ /* 0x000fea0003800000 */
[C---:B------:R-:W-:Y:S01]  /*5c10*/  ISETP.GE.AND P0, PT, R6.reuse, c[0x0][0x27c], PT ;  /* 0x00009f0006007a0c */ /* 0x040fe20003f06270 */
[----:B------:R-:W-:Y:S01]  /*5c20*/  CS2R R24, SRZ ;  /* 0x0000000000187805 */ /* 0x000fe2000001ff00 */
[----:B------:R-:W-:Y:S01]  /*5c30*/  CS2R R12, SRZ ;  /* 0x00000000000c7805 */ /* 0x000fe2000001ff00 */
[----:B------:R-:W-:-:S02]  /*5c40*/  IADD3 R10, R6, 0x20, RZ ;  /* 0x00000020060a7810 */ /* 0x000fc40007ffe0ff */
[C---:B------:R-:W-:Y:S02]  /*5c50*/  IADD3 R9, R6.reuse, 0x40, RZ ;  /* 0x0000004006097810 */ /* 0x040fe40007ffe0ff */
[----:B------:R-:W-:-:S06]  /*5c60*/  IADD3 R8, R6, 0x60, RZ ;  /* 0x0000006006087810 */ /* 0x000fcc0007ffe0ff */
[----:B------:R-:W-:-:S04]  /*5c70*/  @!P0 IMAD.WIDE R30, R6, 0x2, R28 ;  /* 0x00000002061e8825 */ /* 0x000fc800078e021c */
[----:B------:R-:W-:Y:S01]  /*5c80*/  @!P0 IMAD.WIDE R26, R6, 0x2, R32 ;  /* 0x00000002061a8825 */ /* 0x000fe200078e0220 */
[----:B------:R1:W5:Y:S01]  /*5c90*/  @!P0 LD.E.64 R24, [R30.64] ;  /* 0x0000000a1e188980 */ /* 0x000362000c101b00 */
[----:B------:R-:W-:Y:S02]  /*5ca0*/  ISETP.GE.AND P6, PT, R10, c[0x0][0x27c], PT ;  /* 0x00009f000a007a0c */ /* 0x000fe40003fc6270 */
[----:B------:R-:W-:Y:S01]  /*5cb0*/  ISETP.GE.AND P1, PT, R9, c[0x0][0x27c], PT ;  /* 0x00009f0009007a0c */ /* 0x000fe20003f26270 */
[----:B------:R2:W5:Y:S01]  /*5cc0*/  @!P0 LD.E.64 R12, [R26.64] ;  /* 0x0000000a1a0c8980 */ /* 0x000562000c101b00 */
[----:B------:R-:W-:-:S09]  /*5cd0*/  ISETP.GE.AND P0, PT, R8, c[0x0][0x27c], PT ;  /* 0x00009f0008007a0c */ /* 0x000fd20003f06270 */
[----:B------:R-:W-:Y:S02]  /*5ce0*/  @!P6 SHF.R.S32.HI R15, RZ, 0x1f, R10 ;  /* 0x0000001fff0fe819 */ /* 0x000fe4000001140a */
[----:B------:R-:W-:Y:S02]  /*5cf0*/  @!P1 SHF.R.S32.HI R14, RZ, 0x1f, R9 ;  /* 0x0000001fff0e9819 */ /* 0x000fe40000011409 */
[----:B------:R-:W-:Y:S02]  /*5d00*/  @!P0 SHF.R.S32.HI R11, RZ, 0x1f, R8 ;  /* 0x0000001fff0b8819 */ /* 0x000fe40000011408 */
[----:B------:R-:W-:Y:S02]  /*5d10*/  @!P6 LEA.HI R15, R15, R10, RZ, 0x2 ;  /* 0x0000000a0f0fe211 */ /* 0x000fe400078f10ff */
[----:B------:R-:W-:Y:S02]  /*5d20*/  @!P1 LEA.HI R14, R14, R9, RZ, 0x2 ;  /* 0x000000090e0e9211 */ /* 0x000fe400078f10ff */
[----:B------:R-:W-:-:S02]  /*5d30*/  @!P0 LEA.HI R9, R11, R8, RZ, 0x2 ;  /* 0x000000080b098211 */ /* 0x000fc400078f10ff */
[----:B------:R-:W-:Y:S02]  /*5d40*/  @!P6 LOP3.LUT R15, R15, 0xfffffffc, RZ, 0xc0, !PT ;  /* 0xfffffffc0f0fe812 */ /* 0x000fe400078ec0ff */
[----:B------:R-:W-:Y:S01]  /*5d50*/  @!P1 LOP3.LUT R11, R14, 0xfffffffc, RZ, 0xc0, !PT ;  /* 0xfffffffc0e0b9812 */ /* 0x000fe200078ec0ff */
[----:B--2---:R-:W-:Y:S01]  /*5d60*/  CS2R R26, SRZ ;  /* 0x00000000001a7805 */ /* 0x004fe2000001ff00 */
[----:B------:R-:W-:Y:S01]  /*5d70*/  @!P0 LOP3.LUT R9, R9, 0xfffffffc, RZ, 0xc0, !PT ;  /* 0xfffffffc09098812 */ /* 0x000fe200078ec0ff */
[--C-:B------:R-:W-:Y:S01]  /*5d80*/  @!P6 IMAD.WIDE R44, R15, 0x2, R28.reuse ;  /* 0x000000020f2ce825 */ /* 0x100fe200078e021c */
[----:B------:R-:W-:Y:S01]  /*5d90*/  CS2R R36, SRZ ;  /* 0x0000000000247805 */ /* 0x000fe2000001ff00 */
[----:B------:R-:W-:Y:S02]  /*5da0*/  CS2R R50, SRZ ;  /* 0x0000000000327805 */ /* 0x000fe4000001ff00 */
[----:B-1----:R-:W-:Y:S01]  /*5db0*/  @!P1 IMAD.WIDE R30, R11, 0x2, R28 ;  /* 0x000000020b1e9825 */ /* 0x002fe200078e021c */
[----:B------:R1:W5:Y:S03]  /*5dc0*/  @!P6 LD.E.64 R26, [R44.64] ;  /* 0x0000000a2c1ae980 */ /* 0x000366000c101b00 */
[----:B------:R-:W-:-:S02]  /*5dd0*/  @!P6 IMAD.WIDE R40, R15, 0x2, R32 ;  /* 0x000000020f28e825 */ /* 0x000fc400078e0220 */
[----:B------:R-:W-:Y:S02]  /*5de0*/  CS2R R14, SRZ ;  /* 0x00000000000e7805 */ /* 0x000fe4000001ff00 */
[----:B------:R-:W-:Y:S02]  /*5df0*/  @!P1 IMAD.WIDE R42, R11, 0x2, R32 ;  /* 0x000000020b2a9825 */ /* 0x000fe400078e0220 */
[----:B------:R-:W-:Y:S02]  /*5e00*/  CS2R R10, SRZ ;  /* 0x00000000000a7805 */ /* 0x000fe4000001ff00 */
[C---:B------:R-:W-:Y:S01]  /*5e10*/  @!P0 IMAD.WIDE R28, R9.reuse, 0x2, R28 ;  /* 0x00000002091c8825 */ /* 0x040fe200078e021c */
[----:B------:R1:W5:Y:S03]  /*5e20*/  @!P1 LD.E.64 R14, [R30.64] ;  /* 0x0000000a1e0e9980 */ /* 0x000366000c101b00 */
[----:B------:R-:W-:Y:S01]  /*5e30*/  @!P0 IMAD.WIDE R32, R9, 0x2, R32 ;  /* 0x0000000209208825 */ /* 0x000fe200078e0220 */
[----:B------:R1:W5:Y:S01]  /*5e40*/  @!P6 LD.E.64 R10, [R40.64] ;  /* 0x0000000a280ae980 */ /* 0x000362000c101b00 */
[----:B------:R-:W-:-:S03]  /*5e50*/  CS2R R8, SRZ ;  /* 0x0000000000087805 */ /* 0x000fc6000001ff00 */
[----:B------:R1:W5:Y:S04]  /*5e60*/  @!P0 LD.E.64 R36, [R28.64] ;  /* 0x0000000a1c248980 */ /* 0x000368000c101b00 */
[----:B------:R1:W5:Y:S04]  /*5e70*/  @!P1 LD.E.64 R8, [R42.64] ;  /* 0x0000000a2a089980 */ /* 0x000368000c101b00 */
[----:B------:R1:W5:Y:S02]  /*5e80*/  @!P0 LD.E.64 R50, [R32.64] ;  /* 0x0000000a20328980 */ /* 0x000364000c101b00 */
.L_x_89:
[----:B------:R-:W-:Y:S05]  /*5e90*/  BSYNC B0 ;  /* 0x0000000000007941 */ /* 0x000fea0003800000 */
.L_x_88:
[----:B-1---5:R-:W-:Y:S01]  /*5ea0*/  IMAD.MOV.U32 R30, RZ, RZ, R26 ;  /* 0x000000ffff1e7224 */ /* 0x022fe200078e001a */
[----:B------:R-:W-:Y:S01]  /*5eb0*/  SHF.R.U64 R45, R26, 0x10, R27 ;  /* 0x000000101a2d7819 */ /* 0x000fe2000000121b */
[----:B------:R-:W-:Y:S01]  /*5ec0*/  IMAD.MOV.U32 R26, RZ, RZ, R36 ;  /* 0x000000ffff1a7224 */ /* 0x000fe200078e0024 */
[----:B------:R-:W-:Y:S01]  /*5ed0*/  SHF.R.U64 R41, R36, 0x10, R37 ;  /* 0x0000001024297819 */ /* 0x000fe20000001225 */
[----:B------:R-:W-:Y:S01]  /*5ee0*/  IMAD R36, R65, -0x80, R34 ;  /* 0xffffff8041247824 */ /* 0x000fe200078e0222 */
[----:B------:R-:W-:Y:S01]  /*5ef0*/  SHF.R.U64 R42, R14, 0x10, R15 ;  /* 0x000000100e2a7819 */ /* 0x000fe2000000120f */
[----:B------:R-:W-:Y:S01]  /*5f00*/  IMAD.MOV.U32 R44, RZ, RZ, R14 ;  /* 0x000000ffff2c7224 */ /* 0x000fe200078e000e */
[--C-:B------:R-:W-:Y:S01]  /*5f10*/  SHF.R.U32.HI R28, RZ, 0x10, R27.reuse ;  /* 0x00000010ff1c7819 */ /* 0x100fe2000001161b */
[----:B------:R-:W-:Y:S01]  /*5f20*/  IMAD.MOV.U32 R47, RZ, RZ, R27 ;  /* 0x000000ffff2f7224 */ /* 0x000fe200078e001b */
[----:B------:R-:W-:Y:S01]  /*5f30*/  IMNMX R36, R36, 0x80, PT ;  /* 0x0000008024247817 */ /* 0x000fe20003800200 */
[--C-:B------:R-:W-:Y:S01]  /*5f40*/  IMAD.MOV.U32 R43, RZ, RZ, R37.reuse ;  /* 0x000000ffff2b7224 */ /* 0x100fe200078e0025 */
[----:B------:R-:W-:Y:S01]  /*5f50*/  SHF.R.U32.HI R14, RZ, 0x10, R37 ;  /* 0x00000010ff0e7819 */ /* 0x000fe20000011625 */
[--C-:B------:R-:W-:Y:S01]  /*5f60*/  IMAD.MOV.U32 R33, RZ, RZ, R13.reuse ;  /* 0x000000ffff217224 */ /* 0x100fe200078e000d */
[----:B------:R-:W-:Y:S01]  /*5f70*/  ISETP.GE.AND P0, PT, R17, R36, PT ;  /* 0x000000241100720c */ /* 0x000fe20003f06270 */
[----:B------:R-:W-:Y:S01]  /*5f80*/  IMAD.MOV.U32 R38, RZ, RZ, R10 ;  /* 0x000000ffff267224 */ /* 0x000fe200078e000a */
[----:B------:R-:W-:Y:S01]  /*5f90*/  SHF.R.U64 R37, R12, 0x10, R13 ;  /* 0x000000100c257819 */ /* 0x000fe2000000120d */
[----:B------:R-:W-:Y:S01]  /*5fa0*/  IMAD.MOV.U32 R29, RZ, RZ, R11 ;  /* 0x000000ffff1d7224 */ /* 0x000fe200078e000b */
[----:B------:R-:W-:Y:S01]  /*5fb0*/  SHF.R.U32.HI R31, RZ, 0x10, R13 ;  /* 0x00000010ff1f7819 */ /* 0x000fe2000001160d */
[----:B------:R-:W-:Y:S01]  /*5fc0*/  IMAD.MOV.U32 R48, RZ, RZ, R24 ;  /* 0x000000ffff307224 */ /* 0x000fe200078e0018 */
[----:B------:R-:W-:Y:S01]  /*5fd0*/  SHF.R.U64 R35, R10, 0x10, R11 ;  /* 0x000000100a237819 */ /* 0x000fe2000000120b */
[----:B------:R-:W-:Y:S01]  /*5fe0*/  IMAD.MOV.U32 R49, RZ, RZ, R25 ;  /* 0x000000ffff317224 */ /* 0x000fe200078e0019 */
[----:B------:R-:W-:Y:S01]  /*5ff0*/  SHF.R.U32.HI R27, RZ, 0x10, R11 ;  /* 0x00000010ff1b7819 */ /* 0x000fe2000001160b */
[----:B------:R-:W-:Y:S01]  /*6000*/  IMAD.MOV.U32 R11, RZ, RZ, R9 ;  /* 0x000000ffff0b7224 */ /* 0x000fe200078e0009 */
[--C-:B------:R-:W-:Y:S01]  /*6010*/  SHF.R.U64 R46, R24, 0x10, R25.reuse ;  /* 0x00000010182e7819 */ /* 0x100fe20000001219 */
[----:B------:R-:W-:Y:S01]  /*6020*/  IMAD.MOV.U32 R40, RZ, RZ, R12 ;  /* 0x000000ffff287224 */ /* 0x000fe200078e000c */
[----:B------:R-:W-:Y:S01]  /*6030*/  SHF.R.U32.HI R32, RZ, 0x10, R25 ;  /* 0x00000010ff207819 */ /* 0x000fe20000011619 */
[----:B------:R-:W-:Y:S01]  /*6040*/  IMAD.MOV.U32 R25, RZ, RZ, R15 ;  /* 0x000000ffff197224 */ /* 0x000fe200078e000f */
[--C-:B------:R-:W-:Y:S01]  /*6050*/  SHF.R.U64 R10, R8, 0x10, R9.reuse ;  /* 0x00000010080a7819 */ /* 0x100fe20000001209 */
[----:B------:R-:W-:Y:S01]  /*6060*/  IMAD.MOV.U32 R22, RZ, RZ, R8 ;  /* 0x000000ffff167224 */ /* 0x000fe200078e0008 */
[----:B------:R-:W-:Y:S01]  /*6070*/  SHF.R.U32.HI R13, RZ, 0x10, R9 ;  /* 0x00000010ff0d7819 */ /* 0x000fe20000011609 */
[----:B------:R-:W-:Y:S01]  /*6080*/  IMAD.MOV.U32 R24, RZ, RZ, R50 ;  /* 0x000000ffff187224 */ /* 0x000fe200078e0032 */
[----:B------:R-:W-:Y:S01]  /*6090*/  SHF.R.U32.HI R15, RZ, 0x10, R15 ;  /* 0x00000010ff0f7819 */ /* 0x000fe2000001160f */
[--C-:B------:R-:W-:Y:S01]  /*60a0*/  IMAD.MOV.U32 R9, RZ, RZ, R51.reuse ;  /* 0x000000ffff097224 */ /* 0x100fe200078e0033 */
[----:B------:R-:W-:Y:S01]  /*60b0*/  SHF.R.U64 R8, R50, 0x10, R51 ;  /* 0x0000001032087819 */ /* 0x000fe20000001233 */
[----:B------:R-:W-:-:S04]  /*60c0*/  DEPBAR.LE SB0, 0x1 ;  /* 0x000080400000791a */ /* 0x000fc80000000000 */
[----:B------:R-:W-:Y:S01]  /*60d0*/  SHF.R.U32.HI R12, RZ, 0x10, R51 ;  /* 0x00000010ff0c7819 */ /* 0x000fe20000011633 */
[----:B------:R-:W-:Y:S01]  /*60e0*/  BSSY B1, `(.L_x_90) ;  /* 0x00000bc000017945 */ /* 0x000fe20003800000 */
[----:B------:R-:W-:Y:S02]  /*60f0*/  PRMT R34, R49, 0x5410, R48 ;  /* 0x0000541031227816 */ /* 0x000fe40000000030 */
[----:B------:R-:W-:Y:S02]  /*6100*/  PRMT R32, R32, 0x5410, R46 ;  /* 0x0000541020207816 */ /* 0x000fe4000000002e */
[----:B------:R-:W-:Y:S02]  /*6110*/  PRMT R30, R47, 0x5410, R30 ;  /* 0x000054102f1e7816 */ /* 0x000fe4000000001e */
[----:B------:R-:W-:Y:S02]  /*6120*/  PRMT R28, R28, 0x5410, R45 ;  /* 0x000054101c1c7816 */ /* 0x000fe4000000002d */
[----:B------:R-:W-:-:S02]  /*6130*/  PRMT R25, R25, 0x5410, R44 ;  /* 0x0000541019197816 */ /* 0x000fc4000000002c */
[----:B------:R-:W-:Y:S02]  /*6140*/  PRMT R15, R15, 0x5410, R42 ;  /* 0x000054100f0f7816 */ /* 0x000fe4000000002a */
        /* <DEDUP_REMOVED lines=9> */
[----:B------:R-:W-:Y:S01]  /*61e0*/  PRMT R12, R12, 0x5410, R8 ;  /* 0x000054100c0c7816 */ /* 0x000fe20000000008 */
[----:B------:R-:W-:Y:S06]  /*61f0*/  BAR.SYNC.DEFER_BLOCKING 0x0 ;  /* 0x0000000000007b1d */ /* 0x000fec0000010000 */
[----:B------:R-:W-:Y:S05]  /*6200*/  @P0 BRA `(.L_x_91) ;  /* 0x00000a9000000947 */ /* 0x000fea0003800000 */
[----:B------:R-:W-:Y:S01]  /*6210*/  ISETP.GE.AND P0, PT, R6, c[0x0][0x27c], PT ;  /* 0x00009f0006007a0c */ /* 0x000fe20003f06270 */
[----:B------:R-:W-:-:S12]  /*6220*/  BSSY B0, `(.L_x_92) ;  /* 0x0000028000007945 */ /* 0x000fd80003800000 */
[----:B------:R-:W-:Y:S05]  /*6230*/  @P0 BRA `(.L_x_93) ;  /* 0x0000026000000947 */ /* 0x000fea0003800000 */
[----:B------:R-:W1:Y:S01]  /*6240*/  LDS.128 R8, [R39+0x10080] ;  /* 0x0100800027087984 */ /* 0x000e620000000c00 */
[----:B------:R-:W-:Y:S02]  /*6250*/  HADD2.F32 R35, -RZ, R33.H1_H1 ;  /* 0x30000021ff237230 */ /* 0x000fe40000004100 */
[----:B------:R-:W-:Y:S02]  /*6260*/  HADD2.F32 R42, -RZ, R31.H1_H1 ;  /* 0x3000001fff2a7230 */ /* 0x000fe40000004100 */
[----:B------:R-:W-:Y:S02]  /*6270*/  HADD2.F32 R43, -RZ, R32.H1_H1 ;  /* 0x30000020ff2b7230 */ /* 0x000fe40000004100 */
[----:B------:R-:W-:Y:S02]  /*6280*/  HADD2.F32 R45, -RZ, R34.H1_H1 ;  /* 0x30000022ff2d7230 */ /* 0x000fe40000004100 */
[--C-:B-1----:R-:W-:Y:S02]  /*6290*/  HADD2.F32 R38, -RZ, R8.reuse.H0_H0 ;  /* 0x20000008ff267230 */ /* 0x102fe40000004100 */
[----:B------:R-:W-:-:S02]  /*62a0*/  HADD2.F32 R40, -RZ, R8.H1_H1 ;  /* 0x30000008ff287230 */ /* 0x000fc40000004100 */
[--C-:B------:R-:W-:Y:S01]  /*62b0*/  HADD2.F32 R37, -RZ, R9.reuse.H1_H1 ;  /* 0x30000009ff257230 */ /* 0x100fe20000004100 */
[----:B------:R-:W-:Y:S01]  /*62c0*/  FMUL.FTZ R46, R38, R35 ;  /* 0x00000023262e7220 */ /* 0x000fe20000410000 */
[----:B------:R-:W-:Y:S02]  /*62d0*/  HADD2.F32 R8, -RZ, R9.H0_H0 ;  /* 0x20000009ff087230 */ /* 0x000fe40000004100 */
[--C-:B------:R-:W-:Y:S01]  /*62e0*/  HADD2.F32 R9, -RZ, R10.reuse.H0_H0 ;  /* 0x2000000aff097230 */ /* 0x100fe20000004100 */
[C---:B------:R-:W-:Y:S01]  /*62f0*/  FFMA.FTZ R46, R40.reuse, R45, R46 ;  /* 0x0000002d282e7223 */ /* 0x040fe2000001002e */
[----:B------:R-:W-:Y:S02]  /*6300*/  HADD2.F32 R41, -RZ, R10.H1_H1 ;  /* 0x3000000aff297230 */ /* 0x000fe40000004100 */
[--C-:B------:R-:W-:Y:S02]  /*6310*/  HADD2.F32 R10, -RZ, R11.reuse.H0_H0 ;  /* 0x2000000bff0a7230 */ /* 0x100fe40000004100 */
[----:B------:R-:W-:Y:S01]  /*6320*/  HADD2.F32 R44, -RZ, R11.H1_H1 ;  /* 0x3000000bff2c7230 */ /* 0x000fe20000004100 */
[----:B------:R-:W-:Y:S01]  /*6330*/  FMUL.FTZ R11, R40, R35 ;  /* 0x00000023280b7220 */ /* 0x000fe20000410000 */
[----:B------:R-:W-:Y:S01]  /*6340*/  HADD2.F32 R40, -RZ, R34.H0_H0 ;  /* 0x20000022ff287230 */ /* 0x000fe20000004100 */
[----:B------:R-:W-:-:S02]  /*6350*/  FMUL.FTZ R35, R37, R42 ;  /* 0x0000002a25237220 */ /* 0x000fc40000410000 */
[C---:B------:R-:W-:Y:S02]  /*6360*/  FMUL.FTZ R42, R8.reuse, R42 ;  /* 0x0000002a082a7220 */ /* 0x040fe40000410000 */
[-C--:B------:R-:W-:Y:S01]  /*6370*/  FFMA.FTZ R35, R8, R43.reuse, -R35 ;  /* 0x0000002b08237223 */ /* 0x080fe20000010823 */
[----:B------:R-:W-:Y:S01]  /*6380*/  HADD2.F32 R8, -RZ, R33.H0_H0 ;  /* 0x20000021ff087230 */ /* 0x000fe20000004100 */
[----:B------:R-:W-:Y:S01]  /*6390*/  FFMA.FTZ R42, R37, R43, R42 ;  /* 0x0000002b252a7223 */ /* 0x000fe2000001002a */
[----:B------:R-:W-:Y:S01]  /*63a0*/  HADD2.F32 R43, -RZ, R31.H0_H0 ;  /* 0x2000001fff2b7230 */ /* 0x000fe20000004100 */
[----:B------:R-:W-:Y:S01]  /*63b0*/  FFMA.FTZ R11, R38, R45, -R11 ;  /* 0x0000002d260b7223 */ /* 0x000fe2000001080b */
[----:B------:R-:W-:Y:S01]  /*63c0*/  HADD2.F32 R38, -RZ, R32.H0_H0 ;  /* 0x20000020ff267230 */ /* 0x000fe20000004100 */
[----:B------:R-:W-:Y:S02]  /*63d0*/  FMUL.FTZ R37, R41, R8 ;  /* 0x0000000829257220 */ /* 0x000fe40000410000 */
[----:B------:R-:W-:-:S02]  /*63e0*/  FMUL.FTZ R45, R44, R43 ;  /* 0x0000002b2c2d7220 */ /* 0x000fc40000410000 */
[C---:B------:R-:W-:Y:S02]  /*63f0*/  FMUL.FTZ R8, R9.reuse, R8 ;  /* 0x0000000809087220 */ /* 0x040fe40000410000 */
[----:B------:R-:W-:Y:S02]  /*6400*/  FMUL.FTZ R43, R10, R43 ;  /* 0x0000002b0a2b7220 */ /* 0x000fe40000410000 */
[----:B------:R-:W-:Y:S01]  /*6410*/  FFMA.FTZ R37, R9, R40, -R37 ;  /* 0x0000002809257223 */ /* 0x000fe20000010825 */
[----:B------:R-:W-:Y:S01]  /*6420*/  F2FP.PACK_AB R9, R42, R35 ;  /* 0x000000232a09723e */ /* 0x000fe200000000ff */
[----:B------:R-:W-:Y:S02]  /*6430*/  FFMA.FTZ R45, R10, R38, -R45 ;  /* 0x000000260a2d7223 */ /* 0x000fe4000001082d */
[----:B------:R-:W-:Y:S01]  /*6440*/  FFMA.FTZ R40, R41, R40, R8 ;  /* 0x0000002829287223 */ /* 0x000fe20000010008 */
[----:B------:R-:W-:Y:S01]  /*6450*/  F2FP.PACK_AB R8, R46, R11 ;  /* 0x0000000b2e08723e */ /* 0x000fe200000000ff */
[----:B------:R-:W-:-:S03]  /*6460*/  FFMA.FTZ R38, R44, R38, R43 ;  /* 0x000000262c267223 */ /* 0x000fc6000001002b */
[----:B------:R-:W-:Y:S02]  /*6470*/  F2FP.PACK_AB R10, R40, R37 ;  /* 0x00000025280a723e */ /* 0x000fe400000000ff */
[----:B------:R-:W-:-:S05]  /*6480*/  F2FP.PACK_AB R11, R38, R45 ;  /* 0x0000002d260b723e */ /* 0x000fca00000000ff */
[----:B------:R1:W-:Y:S02]  /*6490*/  STS.128 [R39+0x10080], R8 ;  /* 0x0100800827007388 */ /* 0x0003e40000000c00 */
.L_x_93:
[----:B------:R-:W-:Y:S05]  /*64a0*/  BSYNC B0 ;  /* 0x0000000000007941 */ /* 0x000fea0003800000 */
.L_x_92:
[----:B-1----:R-:W-:Y:S01]  /*64b0*/  IADD3 R8, R6, 0x20, RZ ;  /* 0x0000002006087810 */ /* 0x002fe20007ffe0ff */
[----:B------:R-:W-:Y:S03]  /*64c0*/  BSSY B0, `(.L_x_94) ;  /* 0x0000029000007945 */ /* 0x000fe60003800000 */
[----:B------:R-:W-:-:S13]  /*64d0*/  ISETP.GE.AND P0, PT, R8, c[0x0][0x27c], PT ;  /* 0x00009f0008007a0c */ /* 0x000fda0003f06270 */
        /* <DEDUP_REMOVED lines=39> */
.L_x_95:
[----:B------:R-:W-:Y:S05]  /*6750*/  BSYNC B0 ;  /* 0x0000000000007941 */ /* 0x000fea0003800000 */
.L_x_94:
        /* <DEDUP_REMOVED lines=42> */
.L_x_97:
[----:B------:R-:W-:Y:S05]  /*6a00*/  BSYNC B0 ;  /* 0x0000000000007941 */ /* 0x000fea0003800000 */
.L_x_96:
[----:B-1----:R-:W-:-:S04]  /*6a10*/  IADD3 R8, R6, 0x60, RZ ;  /* 0x0000006006087810 */ /* 0x002fc80007ffe0ff */
        /* <DEDUP_REMOVED lines=40> */
.L_x_91:
[----:B------:R-:W-:Y:S05]  /*6ca0*/  BSYNC B1 ;  /* 0x0000000000017941 */ /* 0x000fea0003800000 */
.L_x_90:
[----:B-1----:R-:W-:Y:S01]  /*6cb0*/  IADD3 R9, R17, 0x20, RZ ;  /* 0x0000002011097810 */ /* 0x002fe20007ffe0ff */
[----:B------:R-:W-:Y:S03]  /*6cc0*/  BSSY B1, `(.L_x_98) ;  /* 0x00000ac000017945 */ /* 0x000fe60003800000 */
[----:B------:R-:W-:-:S13]  /*6cd0*/  ISETP.GE.AND P0, PT, R9, R36, PT ;  /* 0x000000240900720c */ /* 0x000fda0003f06270 */
[----:B------:R-:W-:Y:S05]  /*6ce0*/  @P0 BRA `(.L_x_99) ;  /* 0x00000a9000000947 */ /* 0x000fea0003800000 */
[----:B------:R-:W-:Y:S01]  /*6cf0*/  ISETP.GE.AND P0, PT, R6, c[0x0][0x27c], PT ;  /* 0x00009f0006007a0c */ /* 0x000fe20003f06270 */
[----:B------:R-:W-:-:S12]  /*6d00*/  BSSY B0, `(.L_x_100) ;  /* 0x0000028000007945 */ /* 0x000fd80003800000 */
[----:B------:R-:W-:Y:S05]  /*6d10*/  @P0 BRA `(.L_x_101) ;  /* 0x0000026000000947 */ /* 0x000fea0003800000 */
[----:B------:R-:W1:Y:S01]  /*6d20*/  LDS.128 R8, [R39+0x11080] ;  /* 0x0110800027087984 */ /* 0x000e620000000c00 */
[----:B------:R-:W-:Y:S02]  /*6d30*/  HADD2.F32 R40, -RZ, R33.H1_H1 ;  /* 0x30000021ff287230 */ /* 0x000fe40000004100 */
[----:B------:R-:W-:Y:S02]  /*6d40*/  HADD2.F32 R44, -RZ, R34.H1_H1 ;  /* 0x30000022ff2c7230 */ /* 0x000fe40000004100 */
[----:B------:R-:W-:Y:S02]  /*6d50*/  HADD2.F32 R47, -RZ, R31.H0_H0 ;  /* 0x2000001fff2f7230 */ /* 0x000fe40000004100 */
[--C-:B-1----:R-:W-:Y:S02]  /*6d60*/  HADD2.F32 R41, -RZ, R8.reuse.H1_H1 ;  /* 0x30000008ff297230 */ /* 0x102fe40000004100 */
[----:B------:R-:W-:Y:S02]  /*6d70*/  HADD2.F32 R45, -RZ, R8.H0_H0 ;  /* 0x20000008ff2d7230 */ /* 0x000fe40000004100 */
[----:B------:R-:W-:Y:S01]  /*6d80*/  HADD2.F32 R38, -RZ, R9.H0_H0 ;  /* 0x20000009ff267230 */ /* 0x000fe20000004100 */
[C---:B------:R-:W-:Y:S01]  /*6d90*/  FMUL.FTZ R42, R40.reuse, R41 ;  /* 0x00000029282a7220 */ /* 0x040fe20000410000 */
[--C-:B------:R-:W-:Y:S01]  /*6da0*/  HADD2.F32 R8, -RZ, R11.reuse.H0_H0 ;  /* 0x2000000bff087230 */ /* 0x100fe20000004100 */
[-C--:B------:R-:W-:Y:S01]  /*6db0*/  FMUL.FTZ R40, R40, R45.reuse ;  /* 0x0000002d28287220 */ /* 0x080fe20000410000 */
[----:B------:R-:W-:Y:S01]  /*6dc0*/  HADD2.F32 R46, -RZ, R11.H1_H1 ;  /* 0x3000000bff2e7230 */ /* 0x000fe20000004100 */
[C---:B------:R-:W-:Y:S01]  /*6dd0*/  FFMA.FTZ R45, R44.reuse, R45, -R42 ;  /* 0x0000002d2c2d7223 */ /* 0x040fe2000001082a */
[----:B------:R-:W-:Y:S01]  /*6de0*/  HADD2.F32 R9, -RZ, R9.H1_H1 ;  /* 0x30000009ff097230 */ /* 0x000fe20000004100 */
[----:B------:R-:W-:Y:S01]  /*6df0*/  FFMA.FTZ R44, R44, R41, R40 ;  /* 0x000000292c2c7223 */ /* 0x000fe20000010028 */
[----:B------:R-:W-:Y:S01]  /*6e00*/  HADD2.F32 R11, -RZ, R31.H1_H1 ;  /* 0x3000001fff0b7230 */ /* 0x000fe20000004100 */
[----:B------:R-:W-:Y:S01]  /*6e10*/  FMUL.FTZ R41, R47, R46 ;  /* 0x0000002e2f297220 */ /* 0x000fe20000410000 */
[----:B------:R-:W-:-:S02]  /*6e20*/  HADD2.F32 R37, -RZ, R10.H0_H0 ;  /* 0x2000000aff257230 */ /* 0x000fc40000004100 */
[----:B------:R-:W-:Y:S01]  /*6e30*/  HADD2.F32 R35, -RZ, R10.H1_H1 ;  /* 0x3000000aff237230 */ /* 0x000fe20000004100 */
[CC--:B------:R-:W-:Y:S01]  /*6e40*/  FMUL.FTZ R43, R11.reuse, R9.reuse ;  /* 0x000000090b2b7220 */ /* 0x0c0fe20000410000 */
[----:B------:R-:W-:Y:S01]  /*6e50*/  HADD2.F32 R10, -RZ, R32.H1_H1 ;  /* 0x30000020ff0a7230 */ /* 0x000fe20000004100 */
[-C--:B------:R-:W-:Y:S01]  /*6e60*/  FMUL.FTZ R11, R11, R38.reuse ;  /* 0x000000260b0b7220 */ /* 0x080fe20000410000 */
[----:B------:R-:W-:Y:S02]  /*6e70*/  HADD2.F32 R42, -RZ, R33.H0_H0 ;  /* 0x20000021ff2a7230 */ /* 0x000fe40000004100 */
[----:B------:R-:W-:Y:S01]  /*6e80*/  HADD2.F32 R40, -RZ, R34.H0_H0 ;  /* 0x20000022ff287230 */ /* 0x000fe20000004100 */
[C---:B------:R-:W-:Y:S02]  /*6e90*/  FFMA.FTZ R38, R10.reuse, R38, -R43 ;  /* 0x000000260a267223 */ /* 0x040fe4000001082b */
[----:B------:R-:W-:Y:S01]  /*6ea0*/  FFMA.FTZ R9, R10, R9, R11 ;  /* 0x000000090a097223 */ /* 0x000fe2000001000b */
[----:B------:R-:W-:Y:S01]  /*6eb0*/  HADD2.F32 R11, -RZ, R32.H0_H0 ;  /* 0x20000020ff0b7230 */ /* 0x000fe20000004100 */
[----:B------:R-:W-:-:S02]  /*6ec0*/  FMUL.FTZ R10, R42, R35 ;  /* 0x000000232a0a7220 */ /* 0x000fc40000410000 */
[-C--:B------:R-:W-:Y:S01]  /*6ed0*/  FMUL.FTZ R43, R42, R37.reuse ;  /* 0x000000252a2b7220 */ /* 0x080fe20000410000 */
[----:B------:R-:W-:Y:S01]  /*6ee0*/  F2FP.PACK_AB R9, R9, R38 ;  /* 0x000000260909723e */ /* 0x000fe200000000ff */
[-C--:B------:R-:W-:Y:S02]  /*6ef0*/  FMUL.FTZ R42, R47, R8.reuse ;  /* 0x000000082f2a7220 */ /* 0x080fe40000410000 */
[C---:B------:R-:W-:Y:S02]  /*6f00*/  FFMA.FTZ R10, R40.reuse, R37, -R10 ;  /* 0x00000025280a7223 */ /* 0x040fe4000001080a */
[----:B------:R-:W-:Y:S02]  /*6f10*/  FFMA.FTZ R43, R40, R35, R43 ;  /* 0x00000023282b7223 */ /* 0x000fe4000001002b */
[C---:B------:R-:W-:Y:S01]  /*6f20*/  FFMA.FTZ R41, R11.reuse, R8, -R41 ;  /* 0x000000080b297223 */ /* 0x040fe20000010829 */
[----:B------:R-:W-:Y:S01]  /*6f30*/  F2FP.PACK_AB R8, R44, R45 ;  /* 0x0000002d2c08723e */ /* 0x000fe200000000ff */
[----:B------:R-:W-:Y:S01]  /*6f40*/  FFMA.FTZ R42, R11, R46, R42 ;  /* 0x0000002e0b2a7223 */ /* 0x000fe2000001002a */
[----:B------:R-:W-:-:S04]  /*6f50*/  F2FP.PACK_AB R10, R43, R10 ;  /* 0x0000000a2b0a723e */ /* 0x000fc800000000ff */
[----:B------:R-:W-:-:S05]  /*6f60*/  F2FP.PACK_AB R11, R42, R41 ;  /* 0x000000292a0b723e */ /* 0x000fca00000000ff */
[----:B------:R1:W-:Y:S02]  /*6f70*/  STS.128 [R39+0x11080], R8 ;  /* 0x0110800827007388 */ /* 0x0003e40000000c00 */
.L_x_101:
[----:B------:R-:W-:Y:S05]  /*6f80*/  BSYNC B0 ;  /* 0x0000000000007941 */ /* 0x000fea0003800000 */
.L_x_100:
[----:B-1----:R-:W-:Y:S01]  /*6f90*/  IADD3 R8, R6, 0x20, RZ ;  /* 0x0000002006087810 */ /* 0x002fe20007ffe0ff */
[----:B------:R-:W-:Y:S03]  /*6fa0*/  BSSY B0, `(.L_x_102) ;  /* 0x0000029000007945 */ /* 0x000fe60003800000 */
[----:B------:R-:W-:-:S13]  /*6fb0*/  ISETP.GE.AND P0, PT, R8, c[0x0][0x27c], PT ;  /* 0x00009f0008007a0c */ /* 0x000fda0003f06270 */
        /* <DEDUP_REMOVED lines=39> */
.L_x_103:
[----:B------:R-:W-:Y:S05]  /*7230*/  BSYNC B0 ;  /* 0x0000000000007941 */ /* 0x000fea0003800000 */
.L_x_102:
        /* <DEDUP_REMOVED lines=42> */
.L_x_105:
[----:B------:R-:W-:Y:S05]  /*74e0*/  BSYNC B0 ;  /* 0x0000000000007941 */ /* 0x000fea0003800000 */
.L_x_104:
[----:B-1----:R-:W-:-:S04]  /*74f0*/  IADD3 R8, R6, 0x60, RZ ;  /* 0x0000006006087810 */ /* 0x002fc80007ffe0ff */
        /* <DEDUP_REMOVED lines=40> */
.L_x_99:
[----:B------:R-:W-:Y:S05]  /*7780*/  BSYNC B1 ;  /* 0x0000000000017941 */ /* 0x000fea0003800000 */
.L_x_98:
        /* <DEDUP_REMOVED lines=45> */
.L_x_109:
[----:B------:R-:W-:Y:S05]  /*7a60*/  BSYNC B0 ;  /* 0x0000000000007941 */ /* 0x000fea0003800000 */
.L_x_108:
        /* <DEDUP_REMOVED lines=42> */
.L_x_111:
[----:B------:R-:W-:Y:S05]  /*7d10*/  BSYNC B0 ;  /* 0x0000000000007941 */ /* 0x000fea0003800000 */
.L_x_110:
        /* <DEDUP_REMOVED lines=42> */
.L_x_113:
[----:B------:R-:W-:Y:S05]  /*7fc0*/  BSYNC B0 ;  /* 0x0000000000007941 */ /* 0x000fea0003800000 */
.L_x_112:
        /* <DEDUP_REMOVED lines=41> */
.L_x_107:
[----:B------:R-:W-:Y:S05]  /*8260*/  BSYNC B1 ;  /* 0x0000000000017941 */ /* 0x000fea0003800000 */
.L_x_106:
[----:B-1----:R-:W-:-:S04]  /*8270*/  IADD3 R9, R17, 0x60, RZ ;  /* 0x0000006011097810 */ /* 0x002fc80007ffe0ff */
        /* <DEDUP_REMOVED lines=9> */
[----:B------:R-:W-:Y:S02]  /*8310*/  HADD2.F32 R33, -RZ, R33.H0_H0 ;  /* 0x20000021ff217230 */ /* 0x000fe40000004100 */
[----:B------:R-:W-:Y:S02]  /*8320*/  HADD2.F32 R31, -RZ, R31.H0_H0 ;  /* 0x2000001fff1f7230 */ /* 0x000fe40000004100 */
[----:B------:R-:W-:-:S02]  /*8330*/  HADD2.F32 R43, -RZ, R34.H1_H1 ;  /* 0x30000022ff2b7230 */ /* 0x000fc40000004100 */
[----:B------:R-:W-:Y:S02]  /*8340*/  HADD2.F32 R32, -RZ, R32.H0_H0 ;  /* 0x20000020ff207230 */ /* 0x000fe40000004100 */
[----:B------:R-:W-:Y:S02]  /*8350*/  HADD2.F32 R34, -RZ, R34.H0_H0 ;  /* 0x20000022ff227230 */ /* 0x000fe40000004100 */
[--C-:B-1----:R-:W-:Y:S02]  /*8360*/  HADD2.F32 R36, -RZ, R8.reuse.H0_H0 ;  /* 0x20000008ff247230 */ /* 0x102fe40000004100 */
[----:B------:R-:W-:Y:S02]  /*8370*/  HADD2.F32 R38, -RZ, R8.H1_H1 ;  /* 0x30000008ff267230 */ /* 0x000fe40000004100 */
[--C-:B------:R-:W-:Y:S01]  /*8380*/  HADD2.F32 R37, -RZ, R9.reuse.H1_H1 ;  /* 0x30000009ff257230 */ /* 0x100fe20000004100 */
[C---:B------:R-:W-:Y:S01]  /*8390*/  FMUL.FTZ R45, R35.reuse, R36 ;  /* 0x00000024232d7220 */ /* 0x040fe20000410000 */
[----:B------:R-:W-:Y:S01]  /*83a0*/  HADD2.F32 R8, -RZ, R9.H0_H0 ;  /* 0x20000009ff087230 */ /* 0x000fe20000004100 */
[----:B------:R-:W-:Y:S01]  /*83b0*/  FMUL.FTZ R42, R35, R38 ;  /* 0x00000026232a7220 */ /* 0x000fe20000410000 */
[--C-:B------:R-:W-:Y:S01]  /*83c0*/  HADD2.F32 R9, -RZ, R10.reuse.H0_H0 ;  /* 0x2000000aff097230 */ /* 0x100fe20000004100 */
[CC--:B------:R-:W-:Y:S01]  /*83d0*/  FMUL.FTZ R35, R41.reuse, R37.reuse ;  /* 0x0000002529237220 */ /* 0x0c0fe20000410000 */
[----:B------:R-:W-:Y:S01]  /*83e0*/  HADD2.F32 R40, -RZ, R10.H1_H1 ;  /* 0x3000000aff287230 */ /* 0x000fe20000004100 */
[-C--:B------:R-:W-:Y:S01]  /*83f0*/  FMUL.FTZ R41, R41, R8.reuse ;  /* 0x0000000829297220 */ /* 0x080fe20000410000 */
[--C-:B------:R-:W-:Y:S01]  /*8400*/  HADD2.F32 R10, -RZ, R11.reuse.H0_H0 ;  /* 0x2000000bff0a7230 */ /* 0x100fe20000004100 */
[C---:B------:R-:W-:Y:S01]  /*8410*/  FFMA.FTZ R35, R44.reuse, R8, -R35 ;  /* 0x000000082c237223 */ /* 0x040fe20000010823 */
[----:B------:R-:W-:Y:S01]  /*8420*/  HADD2.F32 R11, -RZ, R11.H1_H1 ;  /* 0x3000000bff0b7230 */ /* 0x000fe20000004100 */
[----:B------:R-:W-:-:S02]  /*8430*/  FFMA.FTZ R44, R44, R37, R41 ;  /* 0x000000252c2c7223 */ /* 0x000fc40000010029 */
[C---:B------:R-:W-:Y:S02]  /*8440*/  FMUL.FTZ R8, R33.reuse, R40 ;  /* 0x0000002821087220 */ /* 0x040fe40000410000 */
[----:B------:R-:W-:Y:S02]  /*8450*/  FMUL.FTZ R37, R33, R9 ;  /* 0x0000000921257220 */ /* 0x000fe40000410000 */
[C---:B------:R-:W-:Y:S02]  /*8460*/  FMUL.FTZ R33, R31.reuse, R11 ;  /* 0x0000000b1f217220 */ /* 0x040fe40000410000 */
[----:B------:R-:W-:Y:S02]  /*8470*/  FMUL.FTZ R31, R31, R10 ;  /* 0x0000000a1f1f7220 */ /* 0x000fe40000410000 */
[----:B------:R-:W-:Y:S02]  /*8480*/  FFMA.FTZ R42, R43, R36, -R42 ;  /* 0x000000242b2a7223 */ /* 0x000fe4000001082a */
[----:B------:R-:W-:-:S02]  /*8490*/  FFMA.FTZ R33, R32, R10, -R33 ;  /* 0x0000000a20217223 */ /* 0x000fc40000010821 */
[----:B------:R-:W-:Y:S02]  /*84a0*/  FFMA.FTZ R45, R43, R38, R45 ;  /* 0x000000262b2d7223 */ /* 0x000fe4000001002d */
[----:B------:R-:W-:Y:S01]  /*84b0*/  FFMA.FTZ R36, R34, R9, -R8 ;  /* 0x0000000922247223 */ /* 0x000fe20000010808 */
[----:B------:R-:W-:Y:S01]  /*84c0*/  F2FP.PACK_AB R9, R44, R35 ;  /* 0x000000232c09723e */ /* 0x000fe200000000ff */
[----:B------:R-:W-:Y:S01]  /*84d0*/  FFMA.FTZ R37, R34, R40, R37 ;  /* 0x0000002822257223 */ /* 0x000fe20000010025 */
[----:B------:R-:W-:Y:S01]  /*84e0*/  F2FP.PACK_AB R8, R45, R42 ;  /* 0x0000002a2d08723e */ /* 0x000fe200000000ff */
[----:B------:R-:W-:-:S03]  /*84f0*/  FFMA.FTZ R32, R32, R11, R31 ;  /* 0x0000000b20207223 */ /* 0x000fc6000001001f */
[----:B------:R-:W-:Y:S02]  /*8500*/  F2FP.PACK_AB R10, R37, R36 ;  /* 0x00000024250a723e */ /* 0x000fe400000000ff */
[----:B------:R-:W-:-:S05]  /*8510*/  F2FP.PACK_AB R11, R32, R33 ;  /* 0x00000021200b723e */ /* 0x000fca00000000ff */
[----:B------:R1:W-:Y:S02]  /*8520*/  STS.128 [R39+0x13080], R8 ;  /* 0x0130800827007388 */ /* 0x0003e40000000c00 */
.L_x_116:
[----:B------:R-:W-:Y:S05]  /*8530*/  BSYNC B0 ;  /* 0x0000000000007941 */ /* 0x000fea0003800000 */
.L_x_115:
[----:B-1----:R-:W-:Y:S01]  /*8540*/  IADD3 R8, R6, 0x20, RZ ;  /* 0x0000002006087810 */ /* 0x002fe20007ffe0ff */
[----:B------:R-:W-:Y:S03]  /*8550*/  BSSY B0, `(.L_x_117) ;  /* 0x0000029000007945 */ /* 0x000fe60003800000 */
[----:B------:R-:W-:-:S13]  /*8560*/  ISETP.GE.AND P0, PT, R8, c[0x0][0x27c], PT ;  /* 0x00009f0008007a0c */ /* 0x000fda0003f06270 */
[----:B------:R-:W-:Y:S05]  /*8570*/  @P0 BRA `(.L_x_118) ;  /* 0x0000026000000947 */ /* 0x000fea0003800000 */
[----:B------:R-:W1:Y:S01]  /*8580*/  LDS.128 R8, [R39+0x17080] ;  /* 0x0170800027087984 */ /* 0x000e620000000c00 */
[----:B------:R-:W-:Y:S02]  /*8590*/  HADD2.F32 R31, -RZ, R29.H1_H1 ;  /* 0x3000001dff1f7230 */ /* 0x000fe40000004100 */
[--C-:B------:R-:W-:Y:S02]  /*85a0*/  HADD2.F32 R36, -RZ, R27.reuse.H1_H1 ;  /* 0x3000001bff247230 */ /* 0x100fe40000004100 */
[----:B------:R-:W-:Y:S02]  /*85b0*/  HADD2.F32 R40, -RZ, R28.H1_H1 ;  /* 0x3000001cff287230 */ /* 0x000fe40000004100 */
[----:B------:R-:W-:Y:S02]  /*85c0*/  HADD2.F32 R27, -RZ, R27.H0_H0 ;  /* 0x2000001bff1b7230 */ /* 0x000fe40000004100 */
[--C-:B------:R-:W-:Y:S02]  /*85d0*/  HADD2.F32 R37, -RZ, R30.reuse.H1_H1 ;  /* 0x3000001eff257230 */ /* 0x100fe40000004100 */
[----:B------:R-:W-:-:S02]  /*85e0*/  HADD2.F32 R30, -RZ, R30.H0_H0 ;  /* 0x2000001eff1e7230 */ /* 0x000fc40000004100 */
        /* <DEDUP_REMOVED lines=14> */
[----:B------:R-:W-:Y:S01]  /*86d0*/  FFMA.FTZ R36, R40, R33, R36 ;  /* 0x0000002128247223 */ /* 0x000fe20000010024 */
[----:B------:R-:W-:Y:S01]  /*86e0*/  HADD2.F32 R8, -RZ, R29.H0_H0 ;  /* 0x2000001dff087230 */ /* 0x000fe20000004100 */
[----:B------:R-:W-:-:S02]  /*86f0*/  FFMA.FTZ R38, R37, R32, -R38 ;  /* 0x0000002025267223 */ /* 0x000fc40000010826 */
[C---:B------:R-:W-:Y:S02]  /*8700*/  FMUL.FTZ R33, R27.reuse, R11 ;  /* 0x0000000b1b217220 */ /* 0x040fe40000410000 */
[C---:B------:R-:W-:Y:S02]  /*8710*/  FMUL.FTZ R29, R8.reuse, R35 ;  /* 0x00000023081d7220 */ /* 0x040fe40000410000 */
[-C--:B------:R-:W-:Y:S02]  /*8720*/  FMUL.FTZ R8, R8, R9.reuse ;  /* 0x0000000908087220 */ /* 0x080fe40000410000 */
[-C--:B------:R-:W-:Y:S02]  /*8730*/  FMUL.FTZ R27, R27, R10.reuse ;  /* 0x0000000a1b1b7220 */ /* 0x080fe40000410000 */
[----:B------:R-:W-:Y:S01]  /*8740*/  FFMA.FTZ R29, R30, R9, -R29 ;  /* 0x000000091e1d7223 */ /* 0x000fe2000001081d */
[----:B------:R-:W-:Y:S01]  /*8750*/  F2FP.PACK_AB R9, R36, R31 ;  /* 0x0000001f2409723e */ /* 0x000fe200000000ff */
[----:B------:R-:W-:-:S02]  /*8760*/  FFMA.FTZ R33, R28, R10, -R33 ;  /* 0x0000000a1c217223 */ /* 0x000fc40000010821 */
[----:B------:R-:W-:Y:S02]  /*8770*/  FFMA.FTZ R41, R37, R34, R41 ;  /* 0x0000002225297223 */ /* 0x000fe40000010029 */
[----:B------:R-:W-:Y:S02]  /*8780*/  FFMA.FTZ R30, R30, R35, R8 ;  /* 0x000000231e1e7223 */ /* 0x000fe40000010008 */
[----:B------:R-:W-:Y:S01]  /*8790*/  FFMA.FTZ R28, R28, R11, R27 ;  /* 0x0000000b1c1c7223 */ /* 0x000fe2000001001b */
[----:B------:R-:W-:Y:S02]  /*87a0*/  F2FP.PACK_AB R8, R41, R38 ;  /* 0x000000262908723e */ /* 0x000fe400000000ff */
[----:B------:R-:W-:Y:S02]  /*87b0*/  F2FP.PACK_AB R10, R30, R29 ;  /* 0x0000001d1e0a723e */ /* 0x000fe400000000ff */
[----:B------:R-:W-:-:S05]  /*87c0*/  F2FP.PACK_AB R11, R28, R33 ;  /* 0x000000211c0b723e */ /* 0x000fca00000000ff */
[----:B------:R1:W-:Y:S02]  /*87d0*/  STS.128 [R39+0x17080], R8 ;  /* 0x0170800827007388 */ /* 0x0003e40000000c00 */
.L_x_118:
[----:B------:R-:W-:Y:S05]  /*87e0*/  BSYNC B0 ;  /* 0x0000000000007941 */ /* 0x000fea0003800000 */
.L_x_117:
[----:B-1----:R-:W-:Y:S01]  /*87f0*/  IADD3 R8, R6, 0x40, RZ ;  /* 0x0000004006087810 */ /* 0x002fe20007ffe0ff */
[----:B------:R-:W-:Y:S03]  /*8800*/  BSSY B0, `(.L_x_119) ;  /* 0x0000029000007945 */ /* 0x000fe60003800000 */
[----:B------:R-:W-:-:S13]  /*8810*/  ISETP.GE.AND P0, PT, R8, c[0x0][0x27c], PT ;  /* 0x00009f0008007a0c */ /* 0x000fda0003f06270 */
[----:B------:R-:W-:Y:S05]  /*8820*/  @P0 BRA `(.L_x_120) ;  /* 0x0000026000000947 */ /* 0x000fea0003800000 */
[----:B------:R-:W1:Y:S01]  /*8830*/  LDS.128 R8, [R39+0x1b080] ;  /* 0x01b0800027087984 */ /* 0x000e620000000c00 */
[--C-:B------:R-:W-:Y:S02]  /*8840*/  HADD2.F32 R27, -RZ, R22.reuse.H1_H1 ;  /* 0x30000016ff1b7230 */ /* 0x100fe40000004100 */
[----:B------:R-:W-:Y:S02]  /*8850*/  HADD2.F32 R32, -RZ, R13.H1_H1 ;  /* 0x3000000dff207230 */ /* 0x000fe40000004100 */
[----:B------:R-:W-:Y:S02]  /*8860*/  HADD2.F32 R35, -RZ, R15.H1_H1 ;  /* 0x3000000fff237230 */ /* 0x000fe40000004100 */
[----:B------:R-:W-:Y:S02]  /*8870*/  HADD2.F32 R33, -RZ, R25.H1_H1 ;  /* 0x30000019ff217230 */ /* 0x000fe40000004100 */
[----:B------:R-:W-:Y:S02]  /*8880*/  HADD2.F32 R22, -RZ, R22.H0_H0 ;  /* 0x20000016ff167230 */ /* 0x000fe40000004100 */
        /* <DEDUP_REMOVED lines=9> */
[C---:B------:R-:W-:Y:S01]  /*8920*/  FMUL.FTZ R27, R32.reuse, R29 ;  /* 0x0000001d201b7220 */ /* 0x040fe20000410000 */
[----:B------:R-:W-:Y:S01]  /*8930*/  HADD2.F32 R31, -RZ, R10.H1_H1 ;  /* 0x3000000aff1f7230 */ /* 0x000fe20000004100 */
[-C--:B------:R-:W-:Y:S01]  /*8940*/  FMUL.FTZ R32, R32, R8.reuse ;  /* 0x0000000820207220 */ /* 0x080fe20000410000 */
[--C-:B------:R-:W-:Y:S01]  /*8950*/  HADD2.F32 R10, -RZ, R11.reuse.H0_H0 ;  /* 0x2000000bff0a7230 */ /* 0x100fe20000004100 */
[----:B------:R-:W-:Y:S01]  /*8960*/  FFMA.FTZ R27, R35, R8, -R27 ;  /* 0x00000008231b7223 */ /* 0x000fe2000001081b */
[----:B------:R-:W-:Y:S01]  /*8970*/  HADD2.F32 R11, -RZ, R11.H1_H1 ;  /* 0x3000000bff0b7230 */ /* 0x000fe20000004100 */
[C---:B------:R-:W-:Y:S01]  /*8980*/  FFMA.FTZ R34, R33.reuse, R28, -R34 ;  /* 0x0000001c21227223 */ /* 0x040fe20000010822 */
[----:B------:R-:W-:Y:S01]  /*8990*/  HADD2.F32 R8, -RZ, R25.H0_H0 ;  /* 0x20000019ff087230 */ /* 0x000fe20000004100 */
[----:B------:R-:W-:-:S02]  /*89a0*/  FFMA.FTZ R33, R33, R30, R36 ;  /* 0x0000001e21217223 */ /* 0x000fc40000010024 */
[C---:B------:R-:W-:Y:S02]  /*89b0*/  FMUL.FTZ R25, R22.reuse, R31 ;  /* 0x0000001f16197220 */ /* 0x040fe40000410000 */
[----:B------:R-:W-:Y:S02]  /*89c0*/  FMUL.FTZ R28, R22, R9 ;  /* 0x00000009161c7220 */ /* 0x000fe40000410000 */
[C---:B------:R-:W-:Y:S02]  /*89d0*/  FMUL.FTZ R22, R13.reuse, R11 ;  /* 0x0000000b0d167220 */ /* 0x040fe40000410000 */
[----:B------:R-:W-:Y:S02]  /*89e0*/  FMUL.FTZ R30, R13, R10 ;  /* 0x0000000a0d1e7220 */ /* 0x000fe40000410000 */
[----:B------:R-:W-:Y:S02]  /*89f0*/  FFMA.FTZ R32, R35, R29, R32 ;  /* 0x0000001d23207223 */ /* 0x000fe40000010020 */
[----:B------:R-:W-:-:S02]  /*8a00*/  FFMA.FTZ R25, R8, R9, -R25 ;  /* 0x0000000908197223 */ /* 0x000fc40000010819 */
[----:B------:R-:W-:Y:S01]  /*8a10*/  FFMA.FTZ R28, R8, R31, R28 ;  /* 0x0000001f081c7223 */ /* 0x000fe2000001001c */
[----:B------:R-:W-:Y:S01]  /*8a20*/  F2FP.PACK_AB R8, R33, R34 ;  /* 0x000000222108723e */ /* 0x000fe200000000ff */
[C---:B------:R-:W-:Y:S01]  /*8a30*/  FFMA.FTZ R22, R15.reuse, R10, -R22 ;  /* 0x0000000a0f167223 */ /* 0x040fe20000010816 */
[----:B------:R-:W-:Y:S01]  /*8a40*/  F2FP.PACK_AB R9, R32, R27 ;  /* 0x0000001b2009723e */ /* 0x000fe200000000ff */
[----:B------:R-:W-:Y:S01]  /*8a50*/  FFMA.FTZ R11, R15, R11, R30 ;  /* 0x0000000b0f0b7223 */ /* 0x000fe2000001001e */
[----:B------:R-:W-:-:S04]  /*8a60*/  F2FP.PACK_AB R10, R28, R25 ;  /* 0x000000191c0a723e */ /* 0x000fc800000000ff */
[----:B------:R-:W-:-:S05]  /*8a70*/  F2FP.PACK_AB R11, R11, R22 ;  /* 0x000000160b0b723e */ /* 0x000fca00000000ff */
[----:B------:R1:W-:Y:S02]  /*8a80*/  STS.128 [R39+0x1b080], R8 ;  /* 0x01b0800827007388 */ /* 0x0003e40000000c00 */
.L_x_120:
[----:B------:R-:W-:Y:S05]  /*8a90*/  BSYNC B0 ;  /* 0x0000000000007941 */ /* 0x000fea0003800000 */
.L_x_119:
[----:B------:R-:W-:-:S04]  /*8aa0*/  IADD3 R6, R6, 0x60, RZ ;  /* 0x0000006006067810 */ /* 0x000fc80007ffe0ff */
[----:B------:R-:W-:-:S13]  /*8ab0*/  ISETP.GE.AND P0, PT, R6, c[0x0][0x27c], PT ;  /* 0x00009f0006007a0c */ /* 0x000fda0003f06270 */
[----:B------:R-:W-:Y:S05]  /*8ac0*/  @P0 BRA `(.L_x_114) ;  /* 0x00003a1000000947 */ /* 0x000fea0003800000 */
[----:B-1----:R-:W1:Y:S01]  /*8ad0*/  LDS.128 R8, [R39+0x1f080] ;  /* 0x01f0800027087984 */ /* 0x002e620000000c00 */
[----:B------:R-:W-:Y:S02]  /*8ae0*/  HADD2.F32 R6, -RZ, R24.H1_H1 ;  /* 0x30000018ff067230 */ /* 0x000fe40000004100 */
[----:B------:R-:W-:Y:S02]  /*8af0*/  HADD2.F32 R27, -RZ, R12.H1_H1 ;  /* 0x3000000cff1b7230 */ /* 0x000fe40000004100 */
[----:B------:R-:W-:Y:S02]  /*8b00*/  HADD2.F32 R28, -RZ, R26.H1_H1 ;  /* 0x3000001aff1c7230 */ /* 0x000fe40000004100 */
[----:B------:R-:W-:Y:S02]  /*8b10*/  HADD2.F32 R31, -RZ, R14.H1_H1 ;  /* 0x3000000eff1f7230 */ /* 0x000fe40000004100 */
[----:B------:R-:W-:Y:S02]  /*8b20*/  HADD2.F32 R24, -RZ, R24.H0_H0 ;  /* 0x20000018ff187230 */ /* 0x000fe40000004100 */
[----:B------:R-:W-:-:S02]  /*8b30*/  HADD2.F32 R12, -RZ, R12.H0_H0 ;  /* 0x2000000cff0c7230 */ /* 0x000fc40000004100 */
        /* <DEDUP_REMOVED lines=11> */
[----:B------:R-:W-:Y:S01]  /*8bf0*/  FFMA.FTZ R29, R28, R13, -R29 ;  /* 0x0000000d1c1d7223 */ /* 0x000fe2000001081d */
[--C-:B------:R-:W-:Y:S01]  /*8c00*/  HADD2.F32 R10, -RZ, R11.reuse.H0_H0 ;  /* 0x2000000bff0a7230 */ /* 0x100fe20000004100 */
[-C--:B------:R-:W-:Y:S01]  /*8c10*/  FMUL.FTZ R27, R27, R8.reuse ;  /* 0x000000081b1b7220 */ /* 0x080fe20000410000 */
[----:B------:R-:W-:Y:S01]  /*8c20*/  HADD2.F32 R11, -RZ, R11.H1_H1 ;  /* 0x3000000bff0b7230 */ /* 0x000fe20000004100 */
[----:B------:R-:W-:-:S02]  /*8c30*/  FFMA.FTZ R6, R31, R8, -R6 ;  /* 0x000000081f067223 */ /* 0x000fc40000010806 */
[----:B------:R-:W-:Y:S02]  /*8c40*/  FMUL.FTZ R8, R24, R25 ;  /* 0x0000001918087220 */ /* 0x000fe40000410000 */
[----:B------:R-:W-:Y:S02]  /*8c50*/  FMUL.FTZ R13, R12, R11 ;  /* 0x0000000b0c0d7220 */ /* 0x000fe40000410000 */
[----:B------:R-:W-:Y:S02]  /*8c60*/  FMUL.FTZ R24, R24, R9 ;  /* 0x0000000918187220 */ /* 0x000fe40000410000 */
[----:B------:R-:W-:Y:S02]  /*8c70*/  FMUL.FTZ R12, R12, R10 ;  /* 0x0000000a0c0c7220 */ /* 0x000fe40000410000 */
[----:B------:R-:W-:Y:S02]  /*8c80*/  FFMA.FTZ R30, R28, R15, R30 ;  /* 0x0000000f1c1e7223 */ /* 0x000fe4000001001e */
[----:B------:R-:W-:-:S02]  /*8c90*/  FFMA.FTZ R27, R31, R22, R27 ;  /* 0x000000161f1b7223 */ /* 0x000fc4000001001b */
[----:B------:R-:W-:Y:S01]  /*8ca0*/  FFMA.FTZ R15, R26, R9, -R8 ;  /* 0x000000091a0f7223 */ /* 0x000fe20000010808 */
[----:B------:R-:W-:Y:S01]  /*8cb0*/  F2FP.PACK_AB R8, R30, R29 ;  /* 0x0000001d1e08723e */ /* 0x000fe200000000ff */
[----:B------:R-:W-:Y:S01]  /*8cc0*/  FFMA.FTZ R24, R26, R25, R24 ;  /* 0x000000191a187223 */ /* 0x000fe20000010018 */
[----:B------:R-:W-:Y:S01]  /*8cd0*/  F2FP.PACK_AB R9, R27, R6 ;  /* 0x000000061b09723e */ /* 0x000fe200000000ff */
[C---:B------:R-:W-:Y:S02]  /*8ce0*/  FFMA.FTZ R13, R14.reuse, R10, -R13 ;  /* 0x0000000a0e0d7223 */ /* 0x040fe4000001080d */
[----:B------:R-:W-:Y:S01]  /*8cf0*/  FFMA.FTZ R12, R14, R11, R12 ;  /* 0x0000000b0e0c7223 */ /* 0x000fe2000001000c */
[----:B------:R-:W-:-:S04]  /*8d00*/  F2FP.PACK_AB R10, R24, R15 ;  /* 0x0000000f180a723e */ /* 0x000fc800000000ff */
[----:B------:R-:W-:-:S05]  /*8d10*/  F2FP.PACK_AB R11, R12, R13 ;  /* 0x0000000d0c0b723e */ /* 0x000fca00000000ff */
[----:B------:R1:W-:Y:S01]  /*8d20*/  STS.128 [R39+0x1f080], R8 ;  /* 0x01f0800827007388 */ /* 0x0003e20000000c00 */
[----:B------:R-:W-:Y:S05]  /*8d30*/  BRA `(.L_x_114) ;  /* 0x000037a000007947 */ /* 0x000fea0003800000 */
.L_x_87:
[----:B------:R-:W-:Y:S01]  /*8d40*/  BSSY B0, `(.L_x_121) ;  /* 0x000001f000007945 */ /* 0x000fe20003800000 */
[----:B---3--:R-:W-:Y:S01]  /*8d50*/  CS2R R26, SRZ ;  /* 0x00000000001a7805 */ /* 0x008fe2000001ff00 */
[----:B------:R-:W-:Y:S01]  /*8d60*/  CS2R R24, SRZ ;  /* 0x0000000000187805 */ /* 0x000fe2000001ff00 */
[----:B------:R-:W-:Y:S01]  /*8d70*/  CS2R R50, SRZ ;  /* 0x0000000000327805 */ /* 0x000fe2000001ff00 */
[----:B------:R-:W-:Y:S01]  /*8d80*/  CS2R R48, SRZ ;  /* 0x0000000000307805 */ /* 0x000fe2000001ff00 */
[----:B------:R-:W-:Y:S01]  /*8d90*/  CS2R R14, SRZ ;  /* 0x00000000000e7805 */ /* 0x000fe2000001ff00 */
[----:B------:R-:W-:Y:S01]  /*8da0*/  CS2R R12, SRZ ;  /* 0x00000000000c7805 */ /* 0x000fe2000001ff00 */
[----:B------:R-:W-:Y:S01]  /*8db0*/  CS2R R10, SRZ ;  /* 0x00000000000a7805 */ /* 0x000fe2000001ff00 */
[----:B------:R-:W-:Y:S01]  /*8dc0*/  CS2R R8, SRZ ;  /* 0x0000000000087805 */ /* 0x000fe2000001ff00 */
[----:B------:R-:W-:Y:S05]  /*8dd0*/  @P1 BRA `(.L_x_122) ;  /* 0x0000015000001947 */ /* 0x000fea0003800000 */
[----:B------:R-:W-:Y:S01]  /*8de0*/  ISETP.GE.AND P0, PT, R40, c[0x0][0x27c], PT ;  /* 0x00009f0028007a0c */ /* 0x000fe20003f06270 */
[----:B------:R-:W-:Y:S01]  /*8df0*/  CS2R R26, SRZ ;  /* 0x00000000001a7805 */ /* 0x000fe2000001ff00 */
[----:B------:R-:W-:-:S11]  /*8e00*/  ISETP.GE.AND P1, PT, R30, c[0x0][0x27c], PT ;  /* 0x00009f001e007a0c */ /* 0x000fd60003f26270 */
[C---:B------:R-:W-:Y:S01]  /*8e10*/  @!P0 IMAD.SHL.U32 R15, R40.reuse, 0x2, RZ ;  /* 0x00000002280f8824 */ /* 0x040fe200078e00ff */
[----:B------:R-:W-:Y:S02]  /*8e20*/  @!P0 SHF.L.U64.HI R13, R40, 0x1, R45 ;  /* 0x00000001280d8819 */ /* 0x000fe4000001022d */
[----:B------:R-:W-:Y:S02]  /*8e30*/  @!P1 SHF.R.S32.HI R25, RZ, 0x1f, R30 ;  /* 0x0000001fff199819 */ /* 0x000fe4000001141e */
[----:B------:R-:W-:Y:S02]  /*8e40*/  @!P0 IADD3 R36, P6, R15, R28, RZ ;  /* 0x0000001c0f248210 */ /* 0x000fe40007fde0ff */
[----:B------:R-:W-:Y:S02]  /*8e50*/  @!P1 LEA.HI R6, R25, R30, RZ, 0x3 ;  /* 0x0000001e19069211 */ /* 0x000fe400078f18ff */
[----:B------:R-:W-:Y:S01]  /*8e60*/  CS2R R24, SRZ ;  /* 0x0000000000187805 */ /* 0x000fe2000001ff00 */
[----:B------:R-:W-:Y:S01]  /*8e70*/  @!P0 IMAD.X R37, R13, 0x1, R29, P6 ;  /* 0x000000010d258824 */ /* 0x000fe200030e061d */
[----:B------:R-:W-:-:S02]  /*8e80*/  @!P0 IADD3 R52, P6, R15, R32, RZ ;  /* 0x000000200f348210 */ /* 0x000fc40007fde0ff */
[----:B------:R-:W-:Y:S01]  /*8e90*/  @!P1 LOP3.LUT R6, R6, 0xfffffff8, RZ, 0xc0, !PT ;  /* 0xfffffff806069812 */ /* 0x000fe200078ec0ff */
[----:B------:R-:W-:Y:S01]  /*8ea0*/  CS2R R14, SRZ ;  /* 0x00000000000e7805 */ /* 0x000fe2000001ff00 */
[----:B------:R1:W5:Y:S01]  /*8eb0*/  @!P0 LD.E.128 R48, [R36.64] ;  /* 0x0000000a24308980 */ /* 0x000362000c101d00 */
[----:B------:R-:W-:Y:S02]  /*8ec0*/  @!P0 IMAD.X R53, R13, 0x1, R33, P6 ;  /* 0x000000010d358824 */ /* 0x000fe400030e0621 */
[----:B------:R-:W-:Y:S01]  /*8ed0*/  CS2R R12, SRZ ;  /* 0x00000000000c7805 */ /* 0x000fe2000001ff00 */
[C---:B------:R-:W-:Y:S02]  /*8ee0*/  @!P1 IMAD.WIDE R28, R6.reuse, 0x2, R28 ;  /* 0x00000002061c9825 */ /* 0x040fe400078e021c */
[----:B------:R1:W5:Y:S02]  /*8ef0*/  @!P0 LD.E.128 R8, [R52.64] ;  /* 0x0000000a34088980 */ /* 0x000364000c101d00 */
[----:B------:R-:W-:-:S02]  /*8f00*/  @!P1 IMAD.WIDE R32, R6, 0x2, R32 ;  /* 0x0000000206209825 */ /* 0x000fc400078e0220 */
[----:B------:R1:W5:Y:S04]  /*8f10*/  @!P1 LD.E.128 R24, [R28.64] ;  /* 0x0000000a1c189980 */ /* 0x000368000c101d00 */
[----:B------:R1:W5:Y:S02]  /*8f20*/  @!P1 LD.E.128 R12, [R32.64] ;  /* 0x0000000a200c9980 */ /* 0x000364000c101d00 */
.L_x_122:
[----:B------:R-:W-:Y:S05]  /*8f30*/  BSYNC B0 ;  /* 0x0000000000007941 */ /* 0x000fea0003800000 */
.L_x_121:
[--C-:B-----5:R-:W-:Y:S01]  /*8f40*/  SHF.R.U64 R42, R10, 0x10, R11.reuse ;  /* 0x000000100a2a7819 */ /* 0x120fe2000000120b */
[----:B------:R-:W-:Y:S01]  /*8f50*/  IMAD R65, R65, -0x80, R34 ;  /* 0xffffff8041417824 */ /* 0x000fe200078e0222 */
[----:B------:R-:W-:Y:S01]  /*8f60*/  SHF.R.U32.HI R31, RZ, 0x10, R11 ;  /* 0x00000010ff1f7819 */ /* 0x000fe2000001160b */
[--C-:B------:R-:W-:Y:S01]  /*8f70*/  IMAD.MOV.U32 R57, RZ, RZ, R51.reuse ;  /* 0x000000ffff397224 */ /* 0x100fe200078e0033 */
[--C-:B------:R-:W-:Y:S01]  /*8f80*/  SHF.R.U64 R54, R50, 0x10, R51.reuse ;  /* 0x0000001032367819 */ /* 0x100fe20000001233 */
[----:B------:R-:W-:Y:S01]  /*8f90*/  IMAD.MOV.U32 R38, RZ, RZ, R50 ;  /* 0x000000ffff267224 */ /* 0x000fe200078e0032 */
[----:B------:R-:W-:Y:S01]  /*8fa0*/  PRMT R31, R31, 0x5410, R42 ;  /* 0x000054101f1f7816 */ /* 0x000fe2000000002a */
[----:B-1----:R-:W-:Y:S01]  /*8fb0*/  IMAD.MOV.U32 R53, RZ, RZ, R24 ;  /* 0x000000ffff357224 */ /* 0x002fe200078e0018 */
[----:B------:R-:W-:Y:S01]  /*8fc0*/  IMNMX R42, R65, 0x80, PT ;  /* 0x00000080412a7817 */ /* 0x000fe20003800200 */
[----:B------:R-:W-:Y:S01]  /*8fd0*/  IMAD.MOV.U32 R59, RZ, RZ, R48 ;  /* 0x000000ffff3b7224 */ /* 0x000fe200078e0030 */
[----:B------:R-:W-:Y:S01]  /*8fe0*/  SHF.R.U32.HI R33, RZ, 0x10, R51 ;  /* 0x00000010ff217819 */ /* 0x000fe20000011633 */
[----:B------:R-:W-:Y:S01]  /*8ff0*/  IMAD.MOV.U32 R37, RZ, RZ, R49 ;  /* 0x000000ffff257224 */ /* 0x000fe200078e0031 */
[----:B------:R-:W-:Y:S01]  /*9000*/  ISETP.GE.AND P0, PT, R17, R42, PT ;  /* 0x0000002a1100720c */ /* 0x000fe20003f06270 */
[----:B------:R-:W-:Y:S01]  /*9010*/  IMAD.MOV.U32 R52, RZ, RZ, R26 ;  /* 0x000000ffff347224 */ /* 0x000fe200078e001a */
[----:B------:R-:W-:Y:S01]  /*9020*/  SHF.R.U64 R51, R24, 0x10, R25 ;  /* 0x0000001018337819 */ /* 0x000fe20000001219 */
[----:B------:R-:W-:Y:S01]  /*9030*/  IMAD.MOV.U32 R29, RZ, RZ, R27 ;  /* 0x000000ffff1d7224 */ /* 0x000fe200078e001b */
[--C-:B------:R-:W-:Y:S01]  /*9040*/  SHF.R.U64 R56, R48, 0x10, R49.reuse ;  /* 0x0000001030387819 */ /* 0x100fe20000001231 */
        /* <DEDUP_REMOVED lines=8> */
[--C-:B------:R-:W-:Y:S01]  /*90d0*/  IMAD.MOV.U32 R35, RZ, RZ, R9.reuse ;  /* 0x000000ffff237224 */ /* 0x100fe200078e0009 */
[----:B------:R-:W-:Y:S01]  /*90e0*/  SHF.R.U32.HI R48, RZ, 0x10, R9 ;  /* 0x00000010ff307819 */ /* 0x000fe20000011609 */
[----:B------:R-:W-:Y:S01]  /*90f0*/  IMAD.MOV.U32 R11, RZ, RZ, R12 ;  /* 0x000000ffff0b7224 */ /* 0x000fe200078e000c */
[----:B------:R-:W-:Y:S01]  /*9100*/  SHF.R.U32.HI R25, RZ, 0x10, R25 ;  /* 0x00000010ff197819 */ /* 0x000fe20000011619 */
[--C-:B------:R-:W-:Y:S01]  /*9110*/  IMAD.MOV.U32 R26, RZ, RZ, R13.reuse ;  /* 0x000000ffff1a7224 */ /* 0x100fe200078e000d */
[--C-:B------:R-:W-:Y:S01]  /*9120*/  SHF.R.U64 R9, R12, 0x10, R13.reuse ;  /* 0x000000100c097819 */ /* 0x100fe2000000120d */
        /* <DEDUP_REMOVED lines=21> */
[----:B------:R-:W-:Y:S01]  /*9280*/  PRMT R6, R6, 0x5410, R8 ;  /* 0x0000541006067816 */ /* 0x000fe20000000008 */
[----:B------:R-:W-:Y:S06]  /*9290*/  BAR.SYNC.DEFER_BLOCKING 0x0 ;  /* 0x0000000000007b1d */ /* 0x000fec0000010000 */
[----:B------:R-:W-:Y:S05]  /*92a0*/  @P0 BRA `(.L_x_124) ;  /* 0x00000bd000000947 */ /* 0x000fea0003800000 */
[----:B------:R-:W-:Y:S01]  /*92b0*/  ISETP.GE.AND P0, PT, R40, c[0x0][0x27c], PT ;  /* 0x00009f0028007a0c */ /* 0x000fe20003f06270 */
[----:B------:R-:W-:Y:S01]  /*92c0*/  IMAD.MOV.U32 R49, RZ, RZ, c[0x0][0x27c] ;  /* 0x00009f00ff317624 */ /* 0x000fe200078e00ff */
[----:B------:R-:W-:Y:S04]  /*92d0*/  BSSY B0, `(.L_x_125) ;  /* 0x0000059000007945 */ /* 0x000fe80003800000 */
[----:B------:R-:W-:-:S07]  /*92e0*/  SHF.R.U32.HI R49, RZ, 0x3, R49 ;  /* 0x00000003ff317819 */ /* 0x000fce0000011631 */
[----:B------:R-:W-:Y:S05]  /*92f0*/  @P0 BRA `(.L_x_126) ;  /* 0x0000056000000947 */ /* 0x000fea0003800000 */
[----:B------:R-:W-:Y:S01]  /*9300*/  IADD3 R10, R16, R49, RZ ;  /* 0x00000031100a7210 */ /* 0x000fe20007ffe0ff */
[----:B------:R-:W1:Y:S01]  /*9310*/  LDS.128 R12, [R39+0x10080] ;  /* 0x01008000270c7984 */ /* 0x000e620000000c00 */
[----:B------:R-:W-:Y:S02]  /*9320*/  HADD2.F32 R62, -RZ, R32.H1_H1 ;  /* 0x30000020ff3e7230 */ /* 0x000fe40000004100 */
[----:B------:R-:W-:Y:S01]  /*9330*/  SHF.R.S32.HI R9, RZ, 0x1f, R10 ;  /* 0x0000001fff097819 */ /* 0x000fe2000001140a */
[----:B------:R-:W-:Y:S01]  /*9340*/  HADD2.F32 R73, -RZ, R34.H1_H1 ;  /* 0x30000022ff497230 */ /* 0x000fe20000004100 */
[----:B------:R-:W-:Y:S01]  /*9350*/  SHF.L.U32 R8, R10, 0x3, RZ ;  /* 0x000000030a087819 */ /* 0x000fe200000006ff */
[--C-:B------:R-:W-:Y:S01]  /*9360*/  HADD2.F32 R67, -RZ, R35.reuse.H1_H1 ;  /* 0x30000023ff437230 */ /* 0x100fe20000004100 */
[----:B------:R-:W-:Y:S01]  /*9370*/  LEA.HI R9, R9, R10, RZ, 0x3 ;  /* 0x0000000a09097211 */ /* 0x000fe200078f18ff */
[----:B------:R-:W-:Y:S01]  /*9380*/  HADD2.F32 R63, -RZ, R35.H0_H0 ;  /* 0x20000023ff3f7230 */ /* 0x000fe20000004100 */
[----:B------:R-:W-:Y:S01]  /*9390*/  LOP3.LUT R11, R43, 0x38, R8, 0xf8, !PT ;  /* 0x000000382b0b7812 */ /* 0x000fe200078ef808 */
[----:B------:R-:W-:Y:S01]  /*93a0*/  HADD2.F32 R58, -RZ, R36.H1_H1 ;  /* 0x30000024ff3a7230 */ /* 0x000fe20000004100 */
[----:B------:R-:W-:Y:S01]  /*93b0*/  SHF.L.U32 R9, R9, 0xa, RZ ;  /* 0x0000000a09097819 */ /* 0x000fe200000006ff */
[--C-:B------:R-:W-:Y:S01]  /*93c0*/  HADD2.F32 R74, -RZ, R37.reuse.H1_H1 ;  /* 0x30000025ff4a7230 */ /* 0x100fe20000004100 */
[----:B------:R-:W-:Y:S01]  /*93d0*/  LOP3.LUT R8, R11, R46, RZ, 0x3c, !PT ;  /* 0x0000002e0b087212 */ /* 0x000fe200078e3cff */
[----:B------:R-:W-:Y:S01]  /*93e0*/  HADD2.F32 R72, -RZ, R37.H0_H0 ;  /* 0x20000025ff487230 */ /* 0x000fe20000004100 */
[----:B------:R-:W-:Y:S01]  /*93f0*/  LOP3.LUT R9, R9, 0x7fffe000, RZ, 0xc0, !PT ;  /* 0x7fffe00009097812 */ /* 0x000fe200078ec0ff */
[----:B------:R-:W-:-:S02]  /*9400*/  HADD2.F32 R70, -RZ, R38.H1_H1 ;  /* 0x30000026ff467230 */ /* 0x000fc40000004100 */
[----:B------:R-:W-:Y:S01]  /*9410*/  HADD2.F32 R61, -RZ, R32.H0_H0 ;  /* 0x20000020ff3d7230 */ /* 0x000fe20000004100 */
[----:B------:R-:W-:Y:S01]  /*9420*/  IADD3 R8, R8, R9, R41 ;  /* 0x0000000908087210 */ /* 0x000fe20007ffe029 */
[----:B------:R-:W-:Y:S02]  /*9430*/  HADD2.F32 R56, -RZ, R31.H1_H1 ;  /* 0x3000001fff387230 */ /* 0x000fe40000004100 */
[----:B------:R-:W-:Y:S01]  /*9440*/  HADD2.F32 R71, -RZ, R34.H0_H0 ;  /* 0x20000022ff477230 */ /* 0x000fe20000004100 */
[----:B------:R-:W-:Y:S01]  /*9450*/  SHF.L.U32 R47, R8, 0x1, RZ ;  /* 0x00000001082f7819 */ /* 0x000fe200000006ff */
[--C-:B------:R-:W-:Y:S02]  /*9460*/  HADD2.F32 R69, -RZ, R33.reuse.H1_H1 ;  /* 0x30000021ff457230 */ /* 0x100fe40000004100 */
[----:B------:R-:W-:Y:S02]  /*9470*/  HADD2.F32 R66, -RZ, R33.H0_H0 ;  /* 0x20000021ff427230 */ /* 0x000fe40000004100 */
[----:B------:R-:W2:Y:S01]  /*9480*/  LDS.128 R8, [R47+0x10080] ;  /* 0x010080002f087984 */ /* 0x000ea20000000c00 */
[----:B------:R-:W-:-:S02]  /*9490*/  HADD2.F32 R68, -RZ, R38.H0_H0 ;  /* 0x20000026ff447230 */ /* 0x000fc40000004100 */
[--C-:B-1----:R-:W-:Y:S02]  /*94a0*/  HADD2.F32 R51, -RZ, R12.reuse.H1_H1 ;  /* 0x3000000cff337230 */ /* 0x102fe40000004100 */
[----:B------:R-:W-:Y:S02]  /*94b0*/  HADD2.F32 R48, -RZ, R12.H0_H0 ;  /* 0x2000000cff307230 */ /* 0x000fe40000004100 */
[--C-:B------:R-:W-:Y:S01]  /*94c0*/  HADD2.F32 R12, -RZ, R13.reuse.H0_H0 ;  /* 0x2000000dff0c7230 */ /* 0x100fe20000004100 */
[----:B------:R-:W-:Y:S01]  /*94d0*/  FMUL.FTZ R60, R51, R62 ;  /* 0x0000003e333c7220 */ /* 0x000fe20000410000 */
[----:B------:R-:W-:Y:S02]  /*94e0*/  HADD2.F32 R52, -RZ, R13.H1_H1 ;  /* 0x3000000dff347230 */ /* 0x000fe40000004100 */
[--C-:B------:R-:W-:Y:S01]  /*94f0*/  HADD2.F32 R13, -RZ, R14.reuse.H0_H0 ;  /* 0x2000000eff0d7230 */ /* 0x100fe20000004100 */
[----:B------:R-:W-:Y:S01]  /*9500*/  FMUL.FTZ R54, R12, R63 ;  /* 0x0000003f0c367220 */ /* 0x000fe20000410000 */
[----:B------:R-:W-:-:S02]  /*9510*/  HADD2.F32 R53, -RZ, R14.H1_H1 ;  /* 0x3000000eff357230 */ /* 0x000fc40000004100 */
[--C-:B------:R-:W-:Y:S02]  /*9520*/  HADD2.F32 R14, -RZ, R15.reuse.H0_H0 ;  /* 0x2000000fff0e7230 */ /* 0x100fe40000004100 */
[----:B------:R-:W-:Y:S02]  /*9530*/  HADD2.F32 R15, -RZ, R15.H1_H1 ;  /* 0x3000000fff0f7230 */ /* 0x000fe40000004100 */
[--C-:B--2---:R-:W-:Y:S02]  /*9540*/  HADD2.F32 R65, -RZ, R8.reuse.H0_H0 ;  /* 0x20000008ff417230 */ /* 0x104fe40000004100 */
[----:B------:R-:W-:Y:S02]  /*9550*/  HADD2.F32 R8, -RZ, R8.H1_H1 ;  /* 0x30000008ff087230 */ /* 0x000fe40000004100 */
[--C-:B------:R-:W-:Y:S02]  /*9560*/  HADD2.F32 R57, -RZ, R10.reuse.H0_H0 ;  /* 0x2000000aff397230 */ /* 0x100fe40000004100 */
[--C-:B------:R-:W-:Y:S01]  /*9570*/  HADD2.F32 R59, -RZ, R9.reuse.H0_H0 ;  /* 0x20000009ff3b7230 */ /* 0x100fe20000004100 */
[C---:B------:R-:W-:Y:S01]  /*9580*/  FMUL.FTZ R62, R8.reuse, R62 ;  /* 0x0000003e083e7220 */ /* 0x040fe20000410000 */
[----:B------:R-:W-:Y:S01]  /*9590*/  HADD2.F32 R50, -RZ, R9.H1_H1 ;  /* 0x30000009ff327230 */ /* 0x000fe20000004100 */
[----:B------:R-:W-:Y:S01]  /*95a0*/  FFMA.FTZ R60, R8, R73, R60 ;  /* 0x00000049083c7223 */ /* 0x000fe2000001003c */
[----:B------:R-:W-:Y:S01]  /*95b0*/  HADD2.F32 R10, -RZ, R10.H1_H1 ;  /* 0x3000000aff0a7230 */ /* 0x000fe20000004100 */
[-C--:B------:R-:W-:Y:S01]  /*95c0*/  FMUL.FTZ R9, R48, R67.reuse ;  /* 0x0000004330097220 */ /* 0x080fe20000410000 */
[--C-:B------:R-:W-:Y:S01]  /*95d0*/  HADD2.F32 R77, -RZ, R11.reuse.H0_H0 ;  /* 0x2000000bff4d7230 */ /* 0x100fe20000004100 */
[----:B------:R-:W-:Y:S01]  /*95e0*/  FMUL.FTZ R8, R13, R58 ;  /* 0x0000003a0d087220 */ /* 0x000fe20000410000 */
[----:B------:R-:W-:Y:S01]  /*95f0*/  HADD2.F32 R75, -RZ, R11.H1_H1 ;  /* 0x3000000bff4b7230 */ /* 0x000fe20000004100 */
[----:B------:R-:W-:-:S02]  /*9600*/  FMUL.FTZ R67, R65, R67 ;  /* 0x0000004341437220 */ /* 0x000fc40000410000 */
[----:B------:R-:W-:Y:S02]  /*9610*/  FMUL.FTZ R58, R57, R58 ;  /* 0x0000003a393a7220 */ /* 0x000fe40000410000 */
[----:B------:R-:W-:Y:S02]  /*9620*/  FFMA.FTZ R65, R65, R74, R9 ;  /* 0x0000004a41417223 */ /* 0x000fe40000010009 */
[C---:B------:R-:W-:Y:S02]  /*9630*/  FMUL.FTZ R63, R59.reuse, R63 ;  /* 0x0000003f3b3f7220 */ /* 0x040fe40000410000 */
[----:B------:R-:W-:Y:S01]  /*9640*/  FFMA.FTZ R54, R59, R72, R54 ;  /* 0x000000483b367223 */ /* 0x000fe20000010036 */
[----:B------:R-:W-:Y:S01]  /*9650*/  HADD2.F32 R59, -RZ, R36.H0_H0 ;  /* 0x20000024ff3b7230 */ /* 0x000fe20000004100 */
[----:B------:R-:W-:Y:S01]  /*9660*/  FFMA.FTZ R57, R57, R70, R8 ;  /* 0x0000004639397223 */ /* 0x000fe20000010008 */
[----:B------:R-:W-:Y:S01]  /*9670*/  HADD2.F32 R8, -RZ, R31.H0_H0 ;  /* 0x2000001fff087230 */ /* 0x000fe20000004100 */
[----:B------:R-:W-:-:S02]  /*9680*/  FMUL.FTZ R9, R52, R61 ;  /* 0x0000003d34097220 */ /* 0x000fc40000410000 */
[-C--:B------:R-:W-:Y:S02]  /*9690*/  FMUL.FTZ R11, R53, R56.reuse ;  /* 0x00000038350b7220 */ /* 0x080fe40000410000 */
[----:B------:R-:W-:Y:S02]  /*96a0*/  FMUL.FTZ R56, R10, R56 ;  /* 0x000000380a387220 */ /* 0x000fe40000410000 */
[C---:B------:R-:W-:Y:S02]  /*96b0*/  FMUL.FTZ R61, R50.reuse, R61 ;  /* 0x0000003d323d7220 */ /* 0x040fe40000410000 */
[----:B------:R-:W-:Y:S02]  /*96c0*/  FFMA.FTZ R9, R50, R71, R9 ;  /* 0x0000004732097223 */ /* 0x000fe40000010009 */
[----:B------:R-:W-:Y:S02]  /*96d0*/  FFMA.FTZ R10, R10, R69, R11 ;  /* 0x000000450a0a7223 */ /* 0x000fe4000001000b */
[----:B------:R-:W-:Y:S01]  /*96e0*/  FMUL.FTZ R50, R14, R59 ;  /* 0x0000003b0e327220 */ /* 0x000fe20000410000 */
[----:B------:R-:W-:Y:S01]  /*96f0*/  F2FP.PACK_AB R9, R9, R54 ;  /* 0x000000360909723e */ /* 0x000fe200000000ff */
[----:B------:R-:W-:Y:S01]  /*9700*/  FMUL.FTZ R11, R15, R8 ;  /* 0x000000080f0b7220 */ /* 0x000fe20000410000 */
[----:B------:R-:W-:Y:S01]  /*9710*/  F2FP.PACK_AB R10, R10, R57 ;  /* 0x000000390a0a723e */ /* 0x000fe200000000ff */
[----:B------:R-:W-:-:S02]  /*9720*/  FMUL.FTZ R59, R77, R59 ;  /* 0x0000003b4d3b7220 */ /* 0x000fc40000410000 */
[C---:B------:R-:W-:Y:S02]  /*9730*/  FMUL.FTZ R8, R75.reuse, R8 ;  /* 0x000000084b087220 */ /* 0x040fe40000410000 */
[----:B------:R-:W-:Y:S02]  /*9740*/  FFMA.FTZ R11, R75, R66, R11 ;  /* 0x000000424b0b7223 */ /* 0x000fe4000001000b */
[----:B------:R-:W-:Y:S02]  /*9750*/  FFMA.FTZ R67, R48, R74, -R67 ;  /* 0x0000004a30437223 */ /* 0x000fe40000010843 */
[----:B------:R-:W-:Y:S02]  /*9760*/  FFMA.FTZ R62, R51, R73, -R62 ;  /* 0x00000049333e7223 */ /* 0x000fe4000001083e */
[----:B------:R-:W-:Y:S02]  /*9770*/  FFMA.FTZ R63, R12, R72, -R63 ;  /* 0x000000480c3f7223 */ /* 0x000fe4000001083f */
[----:B------:R-:W-:Y:S01]  /*9780*/  FFMA.FTZ R52, R52, R71, -R61 ;  /* 0x0000004734347223 */ /* 0x000fe2000001083d */
[----:B------:R-:W-:Y:S01]  /*9790*/  F2FP.PACK_AB R12, R62, R67 ;  /* 0x000000433e0c723e */ /* 0x000fe200000000ff */
[----:B------:R-:W-:-:S02]  /*97a0*/  FFMA.FTZ R58, R13, R70, -R58 ;  /* 0x000000460d3a7223 */ /* 0x000fc4000001083a */
[----:B------:R-:W-:Y:S01]  /*97b0*/  FFMA.FTZ R53, R53, R69, -R56 ;  /* 0x0000004535357223 */ /* 0x000fe20000010838 */
[----:B------:R-:W-:Y:S01]  /*97c0*/  F2FP.PACK_AB R13, R52, R63 ;  /* 0x0000003f340d723e */ /* 0x000fe200000000ff */
[----:B------:R-:W-:Y:S02]  /*97d0*/  FFMA.FTZ R59, R14, R68, -R59 ;  /* 0x000000440e3b7223 */ /* 0x000fe4000001083b */
[----:B------:R-:W-:Y:S01]  /*97e0*/  FFMA.FTZ R66, R15, R66, -R8 ;  /* 0x000000420f427223 */ /* 0x000fe20000010808 */
[----:B------:R-:W-:Y:S01]  /*97f0*/  F2FP.PACK_AB R14, R53, R58 ;  /* 0x0000003a350e723e */ /* 0x000fe200000000ff */
[----:B------:R-:W-:Y:S01]  /*9800*/  FFMA.FTZ R50, R77, R68, R50 ;  /* 0x000000444d327223 */ /* 0x000fe20000010032 */
[----:B------:R-:W-:Y:S02]  /*9810*/  F2FP.PACK_AB R8, R60, R65 ;  /* 0x000000413c08723e */ /* 0x000fe400000000ff */
[----:B------:R-:W-:Y:S02]  /*9820*/  F2FP.PACK_AB R15, R66, R59 ;  /* 0x0000003b420f723e */ /* 0x000fe400000000ff */
[----:B------:R-:W-:-:S03]  /*9830*/  F2FP.PACK_AB R11, R11, R50 ;  /* 0x000000320b0b723e */ /* 0x000fc600000000ff */
[----:B------:R1:W-:Y:S04]  /*9840*/  STS.128 [R39+0x10080], R12 ;  /* 0x0100800c27007388 */ /* 0x0003e80000000c00 */
[----:B------:R1:W-:Y:S02]  /*9850*/  STS.128 [R47+0x10080], R8 ;  /* 0x010080082f007388 */ /* 0x0003e40000000c00 */
.L_x_126:
[----:B------:R-:W-:Y:S05]  /*9860*/  BSYNC B0 ;  /* 0x0000000000007941 */ /* 0x000fea0003800000 */
.L_x_125:
[----:B------:R-:W-:-:S13]  /*9870*/  ISETP.GE.AND P0, PT, R30, c[0x0][0x27c], PT ;  /* 0x00009f001e007a0c */ /* 0x000fda0003f06270 */
[----:B------:R-:W-:Y:S05]  /*9880*/  @P0 BRA `(.L_x_124) ;  /* 0x000005f000000947 */ /* 0x000fea0003800000 */
[----:B-1----:R-:W-:Y:S01]  /*9890*/  SHF.R.S32.HI R9, RZ, 0x1f, R30 ;  /* 0x0000001fff097819 */ /* 0x002fe2000001141e */
[----:B------:R-:W-:Y:S02]  /*98a0*/  HADD2.F32 R60, -RZ, R26.H1_H1 ;  /* 0x3000001aff3c7230 */ /* 0x000fe40000004100 */
[----:B------:R-:W-:Y:S01]  /*98b0*/  HADD2.F32 R58, -RZ, R22.H1_H1 ;  /* 0x30000016ff3a7230 */ /* 0x000fe20000004100 */
[CC--:B------:R-:W-:Y:S01]  /*98c0*/  LEA.HI R8, R9.reuse, R30.reuse, RZ, 0x3 ;  /* 0x0000001e09087211 */ /* 0x0c0fe200078f18ff */
[----:B------:R-:W-:Y:S01]  /*98d0*/  HADD2.F32 R70, -RZ, R28.H1_H1 ;  /* 0x3000001cff467230 */ /* 0x000fe20000004100 */
[----:B------:R-:W-:Y:S01]  /*98e0*/  LEA.HI R9, R9, R30, RZ, 0x6 ;  /* 0x0000001e09097211 */ /* 0x000fe200078f30ff */
[----:B------:R-:W-:Y:S01]  /*98f0*/  HADD2.F32 R57, -RZ, R22.H0_H0 ;  /* 0x20000016ff397230 */ /* 0x000fe20000004100 */
[----:B------:R-:W-:Y:S01]  /*9900*/  LEA.HI.SX32 R49, R8, R49, 0x1d ;  /* 0x0000003108317211 */ /* 0x000fe200078feaff */
[----:B------:R-:W-:Y:S01]  /*9910*/  HADD2.F32 R69, -RZ, R25.H1_H1 ;  /* 0x30000019ff457230 */ /* 0x000fe20000004100 */
[----:B------:R-:W-:Y:S01]  /*9920*/  LOP3.LUT R11, R43, 0x38, R8, 0xf8, !PT ;  /* 0x000000382b0b7812 */ /* 0x000fe200078ef808 */
[----:B------:R-:W-:Y:S01]  /*9930*/  HADD2.F32 R59, -RZ, R26.H0_H0 ;  /* 0x2000001aff3b7230 */ /* 0x000fe20000004100 */
[----:B------:R-:W-:Y:S01]  /*9940*/  SHF.R.S32.HI R8, RZ, 0x1f, R49 ;  /* 0x0000001fff087819 */ /* 0x000fe20000011431 */
[----:B------:R-:W-:Y:S01]  /*9950*/  HADD2.F32 R62, -RZ, R27.H1_H1 ;  /* 0x3000001bff3e7230 */ /* 0x000fe20000004100 */
[----:B------:R-:W-:Y:S01]  /*9960*/  SHF.L.U32 R10, R49, 0x3, RZ ;  /* 0x00000003310a7819 */ /* 0x000fe200000006ff */
[----:B------:R-:W-:Y:S01]  /*9970*/  HADD2.F32 R67, -RZ, R25.H0_H0 ;  /* 0x20000019ff437230 */ /* 0x000fe20000004100 */
[----:B------:R-:W-:Y:S01]  /*9980*/  LEA.HI R8, R8, R49, RZ, 0x3 ;  /* 0x0000003108087211 */ /* 0x000fe200078f18ff */
[----:B------:R-:W-:Y:S01]  /*9990*/  HADD2.F32 R68, -RZ, R28.H0_H0 ;  /* 0x2000001cff447230 */ /* 0x000fe20000004100 */
[----:B------:R-:W-:Y:S01]  /*99a0*/  SHF.L.U32 R9, R9, 0x7, RZ ;  /* 0x0000000709097819 */ /* 0x000fe200000006ff */
[--C-:B------:R-:W-:Y:S01]  /*99b0*/  HADD2.F32 R66, -RZ, R29.reuse.H1_H1 ;  /* 0x3000001dff427230 */ /* 0x100fe20000004100 */
[----:B------:R-:W-:Y:S01]  /*99c0*/  LOP3.LUT R43, R43, 0x38, R10, 0xf8, !PT ;  /* 0x000000382b2b7812 */ /* 0x000fe200078ef80a */
[----:B------:R-:W-:Y:S01]  /*99d0*/  HADD2.F32 R52, -RZ, R6.H1_H1 ;  /* 0x30000006ff347230 */ /* 0x000fe20000004100 */
[----:B------:R-:W-:Y:S01]  /*99e0*/  SHF.L.U32 R8, R8, 0xa, RZ ;  /* 0x0000000a08087819 */ /* 0x000fe200000006ff */
[----:B------:R-:W-:Y:S01]  /*99f0*/  HADD2.F32 R65, -RZ, R24.H1_H1 ;  /* 0x30000018ff417230 */ /* 0x000fe20000004100 */
[----:B------:R-:W-:Y:S01]  /*9a00*/  LOP3.LUT R9, R9, 0x7fffe000, RZ, 0xc0, !PT ;  /* 0x7fffe00009097812 */ /* 0x000fe200078ec0ff */
[----:B------:R-:W-:Y:S01]  /*9a10*/  HADD2.F32 R63, -RZ, R29.H0_H0 ;  /* 0x2000001dff3f7230 */ /* 0x000fe20000004100 */
[----:B------:R-:W-:-:S02]  /*9a20*/  LOP3.LUT R12, R11, R46, RZ, 0x3c, !PT ;  /* 0x0000002e0b0c7212 */ /* 0x000fc400078e3cff */
[----:B------:R-:W-:Y:S02]  /*9a30*/  LOP3.LUT R46, R43, R46, RZ, 0x3c, !PT ;  /* 0x0000002e2b2e7212 */ /* 0x000fe400078e3cff */
[----:B------:R-:W-:Y:S02]  /*9a40*/  LOP3.LUT R8, R8, 0x7fffe000, RZ, 0xc0, !PT ;  /* 0x7fffe00008087812 */ /* 0x000fe400078ec0ff */
[--C-:B------:R-:W-:Y:S02]  /*9a50*/  IADD3 R9, R12, R9, R41.reuse ;  /* 0x000000090c097210 */ /* 0x100fe40007ffe029 */
[----:B------:R-:W-:Y:S02]  /*9a60*/  IADD3 R41, R46, R8, R41 ;  /* 0x000000082e297210 */ /* 0x000fe40007ffe029 */
[----:B------:R-:W-:Y:S02]  /*9a70*/  SHF.L.U32 R39, R9, 0x1, RZ ;  /* 0x0000000109277819 */ /* 0x000fe400000006ff */
[----:B------:R-:W-:-:S03]  /*9a80*/  SHF.L.U32 R41, R41, 0x1, RZ ;  /* 0x0000000129297819 */ /* 0x000fc600000006ff */
[----:B------:R-:W1:Y:S04]  /*9a90*/  LDS.128 R12, [R39+0x10080] ;  /* 0x01008000270c7984 */ /* 0x000e680000000c00 */
[----:B------:R-:W2:Y:S01]  /*9aa0*/  LDS.128 R8, [R41+0x10080] ;  /* 0x0100800029087984 */ /* 0x000ea20000000c00 */
[--C-:B-1----:R-:W-:Y:S02]  /*9ab0*/  HADD2.F32 R43, -RZ, R12.reuse.H0_H0 ;  /* 0x2000000cff2b7230 */ /* 0x102fe40000004100 */
[----:B------:R-:W-:Y:S02]  /*9ac0*/  HADD2.F32 R47, -RZ, R12.H1_H1 ;  /* 0x3000000cff2f7230 */ /* 0x000fe40000004100 */
[--C-:B--2---:R-:W-:Y:S02]  /*9ad0*/  HADD2.F32 R61, -RZ, R8.reuse.H0_H0 ;  /* 0x20000008ff3d7230 */ /* 0x104fe40000004100 */
[--C-:B------:R-:W-:Y:S01]  /*9ae0*/  HADD2.F32 R53, -RZ, R9.reuse.H0_H0 ;  /* 0x20000009ff357230 */ /* 0x100fe20000004100 */
[----:B------:R-:W-:Y:S01]  /*9af0*/  FMUL.FTZ R56, R47, R58 ;  /* 0x0000003a2f387220 */ /* 0x000fe20000410000 */
[----:B------:R-:W-:Y:S01]  /*9b00*/  HADD2.F32 R54, -RZ, R9.H1_H1 ;  /* 0x30000009ff367230 */ /* 0x000fe20000004100 */
[-C--:B------:R-:W-:Y:S01]  /*9b10*/  FMUL.FTZ R9, R43, R60.reuse ;  /* 0x0000003c2b097220 */ /* 0x080fe20000410000 */
[--C-:B------:R-:W-:Y:S01]  /*9b20*/  HADD2.F32 R48, -RZ, R13.reuse.H1_H1 ;  /* 0x3000000dff307230 */ /* 0x100fe20000004100 */
[C---:B------:R-:W-:Y:S01]  /*9b30*/  FMUL.FTZ R60, R61.reuse, R60 ;  /* 0x0000003c3d3c7220 */ /* 0x040fe20000410000 */
[----:B------:R-:W-:Y:S01]  /*9b40*/  HADD2.F32 R12, -RZ, R13.H0_H0 ;  /* 0x2000000dff0c7230 */ /* 0x000fe20000004100 */
[----:B------:R-:W-:Y:S01]  /*9b50*/  FFMA.FTZ R61, R61, R70, R9 ;  /* 0x000000463d3d7223 */ /* 0x000fe20000010009 */
[----:B------:R-:W-:Y:S01]  /*9b60*/  HADD2.F32 R8, -RZ, R8.H1_H1 ;  /* 0x30000008ff087230 */ /* 0x000fe20000004100 */
[----:B------:R-:W-:Y:S01]  /*9b70*/  FMUL.FTZ R9, R48, R57 ;  /* 0x0000003930097220 */ /* 0x000fe20000410000 */
[----:B------:R-:W-:Y:S01]  /*9b80*/  HADD2.F32 R13, -RZ, R14.H0_H0 ;  /* 0x2000000eff0d7230 */ /* 0x000fe20000004100 */
[----:B------:R-:W-:Y:S01]  /*9b90*/  FMUL.FTZ R50, R12, R59 ;  /* 0x0000003b0c327220 */ /* 0x000fe20000410000 */
[----:B------:R-:W-:Y:S01]  /*9ba0*/  HADD2.F32 R51, -RZ, R10.H0_H0 ;  /* 0x2000000aff337230 */ /* 0x000fe20000004100 */
[C---:B------:R-:W-:Y:S01]  /*9bb0*/  FMUL.FTZ R58, R8.reuse, R58 ;  /* 0x0000003a083a7220 */ /* 0x040fe20000410000 */
[----:B------:R-:W-:Y:S01]  /*9bc0*/  HADD2.F32 R49, -RZ, R14.H1_H1 ;  /* 0x3000000eff317230 */ /* 0x000fe20000004100 */
[----:B------:R-:W-:Y:S01]  /*9bd0*/  FFMA.FTZ R56, R8, R69, R56 ;  /* 0x0000004508387223 */ /* 0x000fe20000010038 */
[----:B------:R-:W-:Y:S01]  /*9be0*/  HADD2.F32 R10, -RZ, R10.H1_H1 ;  /* 0x3000000aff0a7230 */ /* 0x000fe20000004100 */
[-C--:B------:R-:W-:Y:S01]  /*9bf0*/  FMUL.FTZ R8, R13, R62.reuse ;  /* 0x0000003e0d087220 */ /* 0x080fe20000410000 */
[----:B------:R-:W-:Y:S01]  /*9c00*/  HADD2.F32 R14, -RZ, R15.H0_H0 ;  /* 0x2000000fff0e7230 */ /* 0x000fe20000004100 */
[C---:B------:R-:W-:Y:S01]  /*9c10*/  FMUL.FTZ R57, R54.reuse, R57 ;  /* 0x0000003936397220 */ /* 0x040fe20000410000 */
[--C-:B------:R-:W-:Y:S01]  /*9c20*/  HADD2.F32 R46, -RZ, R11.reuse.H0_H0 ;  /* 0x2000000bff2e7230 */ /* 0x100fe20000004100 */
[----:B------:R-:W-:Y:S01]  /*9c30*/  FFMA.FTZ R9, R54, R67, R9 ;  /* 0x0000004336097223 */ /* 0x000fe20000010009 */
[----:B------:R-:W-:Y:S01]  /*9c40*/  HADD2.F32 R71, -RZ, R11.H1_H1 ;  /* 0x3000000bff477230 */ /* 0x000fe20000004100 */
[----:B------:R-:W-:Y:S01]  /*9c50*/  FMUL.FTZ R54, R51, R62 ;  /* 0x0000003e33367220 */ /* 0x000fe20000410000 */
[----:B------:R-:W-:Y:S01]  /*9c60*/  HADD2.F32 R15, -RZ, R15.H1_H1 ;  /* 0x3000000fff0f7230 */ /* 0x000fe20000004100 */
[C---:B------:R-:W-:Y:S01]  /*9c70*/  FMUL.FTZ R59, R53.reuse, R59 ;  /* 0x0000003b353b7220 */ /* 0x040fe20000410000 */
[----:B------:R-:W-:Y:S01]  /*9c80*/  HADD2.F32 R62, -RZ, R24.H0_H0 ;  /* 0x20000018ff3e7230 */ /* 0x000fe20000004100 */
[----:B------:R-:W-:Y:S01]  /*9c90*/  FFMA.FTZ R50, R53, R68, R50 ;  /* 0x0000004435327223 */ /* 0x000fe20000010032 */
[----:B------:R-:W-:Y:S01]  /*9ca0*/  HADD2.F32 R53, -RZ, R27.H0_H0 ;  /* 0x2000001bff357230 */ /* 0x000fe20000004100 */
[----:B------:R-:W-:Y:S01]  /*9cb0*/  FFMA.FTZ R51, R51, R66, R8 ;  /* 0x0000004233337223 */ /* 0x000fe20000010008 */
[----:B------:R-:W-:Y:S01]  /*9cc0*/  HADD2.F32 R8, -RZ, R6.H0_H0 ;  /* 0x20000006ff087230 */ /* 0x000fe20000004100 */
[----:B------:R-:W-:Y:S01]  /*9cd0*/  FMUL.FTZ R11, R49, R52 ;  /* 0x00000034310b7220 */ /* 0x000fe20000410000 */
[----:B------:R-:W-:Y:S01]  /*9ce0*/  F2FP.PACK_AB R9, R9, R50 ;  /* 0x000000320909723e */ /* 0x000fe200000000ff */
[----:B------:R-:W-:-:S02]  /*9cf0*/  FMUL.FTZ R52, R10, R52 ;  /* 0x000000340a347220 */ /* 0x000fc40000410000 */
[----:B------:R-:W-:Y:S02]  /*9d00*/  FFMA.FTZ R10, R10, R65, R11 ;  /* 0x000000410a0a7223 */ /* 0x000fe4000001000b */
[----:B------:R-:W-:Y:S02]  /*9d10*/  FMUL.FTZ R72, R14, R53 ;  /* 0x000000350e487220 */ /* 0x000fe40000410000 */
[-C--:B------:R-:W-:Y:S01]  /*9d20*/  FMUL.FTZ R11, R15, R8.reuse ;  /* 0x000000080f0b7220 */ /* 0x080fe20000410000 */
[----:B------:R-:W-:Y:S01]  /*9d30*/  F2FP.PACK_AB R10, R10, R51 ;  /* 0x000000330a0a723e */ /* 0x000fe200000000ff */
[----:B------:R-:W-:Y:S02]  /*9d40*/  FMUL.FTZ R53, R46, R53 ;  /* 0x000000352e357220 */ /* 0x000fe40000410000 */
[C---:B------:R-:W-:Y:S02]  /*9d50*/  FMUL.FTZ R8, R71.reuse, R8 ;  /* 0x0000000847087220 */ /* 0x040fe40000410000 */
[----:B------:R-:W-:-:S02]  /*9d60*/  FFMA.FTZ R11, R71, R62, R11 ;  /* 0x0000003e470b7223 */ /* 0x000fc4000001000b */
[----:B------:R-:W-:Y:S02]  /*9d70*/  FFMA.FTZ R60, R43, R70, -R60 ;  /* 0x000000462b3c7223 */ /* 0x000fe4000001083c */
[----:B------:R-:W-:Y:S02]  /*9d80*/  FFMA.FTZ R47, R47, R69, -R58 ;  /* 0x000000452f2f7223 */ /* 0x000fe4000001083a */
[----:B------:R-:W-:Y:S02]  /*9d90*/  FFMA.FTZ R59, R12, R68, -R59 ;  /* 0x000000440c3b7223 */ /* 0x000fe4000001083b */
[----:B------:R-:W-:Y:S01]  /*9da0*/  FFMA.FTZ R48, R48, R67, -R57 ;  /* 0x0000004330307223 */ /* 0x000fe20000010839 */
[----:B------:R-:W-:Y:S01]  /*9db0*/  F2FP.PACK_AB R12, R47, R60 ;  /* 0x0000003c2f0c723e */ /* 0x000fe200000000ff */
[----:B------:R-:W-:Y:S02]  /*9dc0*/  FFMA.FTZ R54, R13, R66, -R54 ;  /* 0x000000420d367223 */ /* 0x000fe40000010836 */
[----:B------:R-:W-:Y:S01]  /*9dd0*/  FFMA.FTZ R49, R49, R65, -R52 ;  /* 0x0000004131317223 */ /* 0x000fe20000010834 */
[----:B------:R-:W-:Y:S01]  /*9de0*/  F2FP.PACK_AB R13, R48, R59 ;  /* 0x0000003b300d723e */ /* 0x000fe200000000ff */
[----:B------:R-:W-:-:S02]  /*9df0*/  FFMA.FTZ R53, R14, R63, -R53 ;  /* 0x0000003f0e357223 */ /* 0x000fc40000010835 */
        /* <DEDUP_REMOVED lines=8> */
.L_x_124:
[----:B------:R-:W-:Y:S05]  /*9e80*/  BSYNC B1 ;  /* 0x0000000000017941 */ /* 0x000fea0003800000 */
.L_x_123:
[----:B-1----:R-:W-:Y:S01]  /*9e90*/  IADD3 R39, R17, 0x20, RZ ;  /* 0x0000002011277810 */ /* 0x002fe20007ffe0ff */
[----:B------:R-:W-:Y:S03]  /*9ea0*/  BSSY B1, `(.L_x_127) ;  /* 0x00000cb000017945 */ /* 0x000fe60003800000 */
[----:B------:R-:W-:-:S13]  /*9eb0*/  ISETP.GE.AND P0, PT, R39, R42, PT ;  /* 0x0000002a2700720c */ /* 0x000fda0003f06270 */
[----:B------:R-:W-:Y:S05]  /*9ec0*/  @P0 BRA `(.L_x_128) ;  /* 0x00000c8000000947 */ /* 0x000fea0003800000 */
[----:B------:R-:W-:Y:S01]  /*9ed0*/  ISETP.GE.AND P0, PT, R40, c[0x0][0x27c], PT ;  /* 0x00009f0028007a0c */ /* 0x000fe20003f06270 */
[----:B------:R-:W-:Y:S01]  /*9ee0*/  IMAD.SHL.U32 R49, R39, 0x40, RZ ;  /* 0x0000004027317824 */ /* 0x000fe200078e00ff */
[----:B------:R-:W-:Y:S01]  /*9ef0*/  SHF.R.S32.HI R8, RZ, 0x1f, R39 ;  /* 0x0000001fff087819 */ /* 0x000fe20000011427 */
[----:B------:R-:W-:Y:S01]  /*9f00*/  IMAD.MOV.U32 R41, RZ, RZ, c[0x0][0x27c] ;  /* 0x00009f00ff297624 */ /* 0x000fe200078e00ff */
[----:B------:R-:W-:Y:S02]  /*9f10*/  BSSY B0, `(.L_x_129) ;  /* 0x0000062000007945 */ /* 0x000fe40003800000 */
[----:B------:R-:W-:Y:S02]  /*9f20*/  LEA.HI R39, R8, R39, RZ, 0x3 ;  /* 0x0000002708277211 */ /* 0x000fe400078f18ff */
[----:B------:R-:W-:Y:S02]  /*9f30*/  LOP3.LUT R49, R49, 0x1c0, RZ, 0xc0, !PT ;  /* 0x000001c031317812 */ /* 0x000fe400078ec0ff */
[----:B------:R-:W-:Y:S01]  /*9f40*/  SHF.R.U32.HI R41, RZ, 0x3, R41 ;  /* 0x00000003ff297819 */ /* 0x000fe20000011629 */
[----:B------:R-:W-:Y:S01]  /*9f50*/  IMAD.SHL.U32 R39, R39, 0x40, RZ ;  /* 0x0000004027277824 */ /* 0x000fe200078e00ff */
[----:B------:R-:W-:-:S04]  /*9f60*/  SHF.R.U32.HI R47, RZ, 0x3, R49 ;  /* 0x00000003ff2f7819 */ /* 0x000fc80000011631 */
[----:B------:R-:W-:Y:S01]  /*9f70*/  LOP3.LUT R39, R39, 0xfffffe00, RZ, 0xc0, !PT ;  /* 0xfffffe0027277812 */ /* 0x000fe200078ec0ff */
[----:B------:R-:W-:Y:S05]  /*9f80*/  @P0 BRA `(.L_x_130) ;  /* 0x000005a000000947 */ /* 0x000fea0003800000 */
[----:B------:R-:W-:Y:S01]  /*9f90*/  IADD3 R9, R16, R41, RZ ;  /* 0x0000002910097210 */ /* 0x000fe20007ffe0ff */
[--C-:B------:R-:W-:Y:S01]  /*9fa0*/  HADD2.F32 R63, -RZ, R35.reuse.H1_H1 ;  /* 0x30000023ff3f7230 */ /* 0x100fe20000004100 */
[----:B------:R-:W-:Y:S01]  /*9fb0*/  LOP3.LUT R46, R49, 0x38, R44, 0xf8, !PT ;  /* 0x00000038312e7812 */ /* 0x000fe200078ef82c */
[----:B------:R-:W-:Y:S01]  /*9fc0*/  HADD2.F32 R60, -RZ, R34.H1_H1 ;  /* 0x30000022ff3c7230 */ /* 0x000fe20000004100 */
[----:B------:R-:W-:Y:S01]  /*9fd0*/  SHF.R.S32.HI R8, RZ, 0x1f, R9 ;  /* 0x0000001fff087819 */ /* 0x000fe20000011409 */
[----:B------:R-:W-:Y:S01]  /*9fe0*/  HADD2.F32 R69, -RZ, R35.H0_H0 ;  /* 0x20000023ff457230 */ /* 0x000fe20000004100 */
[----:B------:R-:W-:Y:S01]  /*9ff0*/  SHF.L.U32 R10, R9, 0x3, RZ ;  /* 0x00000003090a7819 */ /* 0x000fe200000006ff */
[----:B------:R-:W-:Y:S01]  /*a000*/  HADD2.F32 R65, -RZ, R37.H1_H1 ;  /* 0x30000025ff417230 */ /* 0x000fe20000004100 */
[----:B------:R-:W-:Y:S01]  /*a010*/  LEA.HI R8, R8, R9, RZ, 0x3 ;  /* 0x0000000908087211 */ /* 0x000fe200078f18ff */
[--C-:B------:R-:W-:Y:S01]  /*a020*/  HADD2.F32 R66, -RZ, R31.reuse.H1_H1 ;  /* 0x3000001fff427230 */ /* 0x100fe20000004100 */
[----:B------:R-:W-:Y:S01]  /*a030*/  LOP3.LUT R10, R49, 0x38, R10, 0xf8, !PT ;  /* 0x00000038310a7812 */ /* 0x000fe200078ef80a */
[----:B------:R-:W-:Y:S01]  /*a040*/  HADD2.F32 R74, -RZ, R31.H0_H0 ;  /* 0x2000001fff4a7230 */ /* 0x000fe20000004100 */
[----:B------:R-:W-:Y:S01]  /*a050*/  SHF.L.U32 R8, R8, 0xa, RZ ;  /* 0x0000000a08087819 */ /* 0x000fe200000006ff */
[----:B------:R-:W-:Y:S01]  /*a060*/  HADD2.F32 R77, -RZ, R36.H0_H0 ;  /* 0x20000024ff4d7230 */ /* 0x000fe20000004100 */
[----:B------:R-:W-:-:S02]  /*a070*/  LOP3.LUT R9, R10, R47, RZ, 0x3c, !PT ;  /* 0x0000002f0a097212 */ /* 0x000fc400078e3cff */
[----:B------:R-:W-:Y:S02]  /*a080*/  LOP3.LUT R8, R8, 0x7fffe000, RZ, 0xc0, !PT ;  /* 0x7fffe00008087812 */ /* 0x000fe400078ec0ff */
[----:B------:R-:W-:Y:S02]  /*a090*/  LOP3.LUT R46, R46, R47, RZ, 0x3c, !PT ;  /* 0x0000002f2e2e7212 */ /* 0x000fe400078e3cff */
[----:B------:R-:W-:Y:S02]  /*a0a0*/  IADD3 R8, R9, R8, R39 ;  /* 0x0000000809087210 */ /* 0x000fe40007ffe027 */
[----:B------:R-:W-:Y:S02]  /*a0b0*/  IADD3 R46, R39, R46, RZ ;  /* 0x0000002e272e7210 */ /* 0x000fe40007ffe0ff */
[----:B------:R-:W-:Y:S02]  /*a0c0*/  SHF.L.U32 R43, R8, 0x1, RZ ;  /* 0x00000001082b7819 */ /* 0x000fe400000006ff */
[----:B------:R-:W-:-:S03]  /*a0d0*/  SHF.L.U32 R46, R46, 0x1, RZ ;  /* 0x000000012e2e7819 */ /* 0x000fc600000006ff */
[----:B------:R-:W1:Y:S04]  /*a0e0*/  LDS.128 R8, [R43+0x10080] ;  /* 0x010080002b087984 */ /* 0x000e680000000c00 */
[----:B------:R-:W2:Y:S01]  /*a0f0*/  LDS.128 R12, [R46+0x10080] ;  /* 0x010080002e0c7984 */ /* 0x000ea20000000c00 */
[--C-:B-1----:R-:W-:Y:S02]  /*a100*/  HADD2.F32 R57, -RZ, R10.reuse.H0_H0 ;  /* 0x2000000aff397230 */ /* 0x102fe40000004100 */
[----:B------:R-:W-:Y:S02]  /*a110*/  HADD2.F32 R59, -RZ, R10.H1_H1 ;  /* 0x3000000aff3b7230 */ /* 0x000fe40000004100 */
[----:B--2---:R-:W-:Y:S02]  /*a120*/  HADD2.F32 R51, -RZ, R12.H1_H1 ;  /* 0x3000000cff337230 */ /* 0x004fe40000004100 */
[----:B------:R-:W-:-:S02]  /*a130*/  HADD2.F32 R10, -RZ, R32.H1_H1 ;  /* 0x30000020ff0a7230 */ /* 0x000fc40000004100 */
[----:B------:R-:W-:Y:S02]  /*a140*/  HADD2.F32 R48, -RZ, R12.H0_H0 ;  /* 0x2000000cff307230 */ /* 0x000fe40000004100 */
[--C-:B------:R-:W-:Y:S01]  /*a150*/  HADD2.F32 R58, -RZ, R8.reuse.H0_H0 ;  /* 0x20000008ff3a7230 */ /* 0x100fe20000004100 */
[C---:B------:R-:W-:Y:S01]  /*a160*/  FMUL.FTZ R70, R10.reuse, R51 ;  /* 0x000000330a467220 */ /* 0x040fe20000410000 */
[----:B------:R-:W-:Y:S01]  /*a170*/  HADD2.F32 R61, -RZ, R8.H1_H1 ;  /* 0x30000008ff3d7230 */ /* 0x000fe20000004100 */
[C---:B------:R-:W-:Y:S01]  /*a180*/  FMUL.FTZ R73, R63.reuse, R48 ;  /* 0x000000303f497220 */ /* 0x040fe20000410000 */
[--C-:B------:R-:W-:Y:S01]  /*a190*/  HADD2.F32 R50, -RZ, R11.reuse.H0_H0 ;  /* 0x2000000bff327230 */ /* 0x100fe20000004100 */
[-C--:B------:R-:W-:Y:S01]  /*a1a0*/  FMUL.FTZ R72, R63, R58.reuse ;  /* 0x0000003a3f487220 */ /* 0x080fe20000410000 */
[----:B------:R-:W-:Y:S01]  /*a1b0*/  HADD2.F32 R75, -RZ, R11.H1_H1 ;  /* 0x3000000bff4b7230 */ /* 0x000fe20000004100 */
[-C--:B------:R-:W-:Y:S01]  /*a1c0*/  FMUL.FTZ R71, R10, R61.reuse ;  /* 0x0000003d0a477220 */ /* 0x080fe20000410000 */
[--C-:B------:R-:W-:Y:S01]  /*a1d0*/  HADD2.F32 R12, -RZ, R13.reuse.H0_H0 ;  /* 0x2000000dff0c7230 */ /* 0x100fe20000004100 */
[----:B------:R-:W-:Y:S01]  /*a1e0*/  FFMA.FTZ R70, R60, R61, R70 ;  /* 0x0000003d3c467223 */ /* 0x000fe20000010046 */
[----:B------:R-:W-:Y:S01]  /*a1f0*/  HADD2.F32 R52, -RZ, R13.H1_H1 ;  /* 0x3000000dff347230 */ /* 0x000fe20000004100 */
[----:B------:R-:W-:Y:S01]  /*a200*/  FFMA.FTZ R73, R65, R58, R73 ;  /* 0x0000003a41497223 */ /* 0x000fe20000010049 */
[----:B------:R-:W-:Y:S01]  /*a210*/  HADD2.F32 R11, -RZ, R32.H0_H0 ;  /* 0x20000020ff0b7230 */ /* 0x000fe20000004100 */
[----:B------:R-:W-:Y:S01]  /*a220*/  FMUL.FTZ R8, R69, R12 ;  /* 0x0000000c45087220 */ /* 0x000fe20000410000 */
[--C-:B------:R-:W-:Y:S01]  /*a230*/  HADD2.F32 R54, -RZ, R9.reuse.H0_H0 ;  /* 0x20000009ff367230 */ /* 0x100fe20000004100 */
[----:B------:R-:W-:Y:S01]  /*a240*/  FMUL.FTZ R62, R77, R50 ;  /* 0x000000324d3e7220 */ /* 0x000fe20000410000 */
[----:B------:R-:W-:Y:S01]  /*a250*/  HADD2.F32 R56, -RZ, R9.H1_H1 ;  /* 0x30000009ff387230 */ /* 0x000fe20000004100 */
[----:B------:R-:W-:Y:S01]  /*a260*/  FMUL.FTZ R9, R11, R52 ;  /* 0x000000340b097220 */ /* 0x000fe20000410000 */
[----:B------:R-:W-:Y:S01]  /*a270*/  HADD2.F32 R63, -RZ, R37.H0_H0 ;  /* 0x20000025ff3f7230 */ /* 0x000fe20000004100 */
[----:B------:R-:W-:Y:S01]  /*a280*/  FMUL.FTZ R69, R69, R54 ;  /* 0x0000003645457220 */ /* 0x000fe20000410000 */
[----:B------:R-:W-:Y:S01]  /*a290*/  HADD2.F32 R61, -RZ, R34.H0_H0 ;  /* 0x20000022ff3d7230 */ /* 0x000fe20000004100 */
[----:B------:R-:W-:Y:S01]  /*a2a0*/  FMUL.FTZ R68, R11, R56 ;  /* 0x000000380b447220 */ /* 0x000fe20000410000 */
[----:B------:R-:W-:Y:S01]  /*a2b0*/  HADD2.F32 R13, -RZ, R14.H0_H0 ;  /* 0x2000000eff0d7230 */ /* 0x000fe20000004100 */
[----:B------:R-:W-:Y:S01]  /*a2c0*/  FFMA.FTZ R54, R63, R54, R8 ;  /* 0x000000363f367223 */ /* 0x000fe20000010008 */
[----:B------:R-:W-:Y:S01]  /*a2d0*/  HADD2.F32 R10, -RZ, R36.H1_H1 ;  /* 0x30000024ff0a7230 */ /* 0x000fe20000004100 */
[----:B------:R-:W-:Y:S01]  /*a2e0*/  FFMA.FTZ R9, R61, R56, R9 ;  /* 0x000000383d097223 */ /* 0x000fe20000010009 */
[----:B------:R-:W-:Y:S01]  /*a2f0*/  HADD2.F32 R53, -RZ, R14.H1_H1 ;  /* 0x3000000eff357230 */ /* 0x000fe20000004100 */
[----:B------:R-:W-:Y:S01]  /*a300*/  FFMA.FTZ R72, R65, R48, -R72 ;  /* 0x0000003041487223 */ /* 0x000fe20000010848 */
[----:B------:R-:W-:Y:S01]  /*a310*/  HADD2.F32 R14, -RZ, R15.H0_H0 ;  /* 0x2000000fff0e7230 */ /* 0x000fe20000004100 */
[C---:B------:R-:W-:Y:S01]  /*a320*/  FMUL.FTZ R8, R10.reuse, R13 ;  /* 0x0000000d0a087220 */ /* 0x040fe20000410000 */
[--C-:B------:R-:W-:Y:S01]  /*a330*/  HADD2.F32 R58, -RZ, R38.reuse.H1_H1 ;  /* 0x30000026ff3a7230 */ /* 0x100fe20000004100 */
[----:B------:R-:W-:Y:S01]  /*a340*/  FMUL.FTZ R67, R10, R57 ;  /* 0x000000390a437220 */ /* 0x000fe20000410000 */
[----:B------:R-:W-:Y:S01]  /*a350*/  HADD2.F32 R56, -RZ, R33.H1_H1 ;  /* 0x30000021ff387230 */ /* 0x000fe20000004100 */
[----:B------:R-:W-:Y:S01]  /*a360*/  FMUL.FTZ R10, R66, R53 ;  /* 0x00000035420a7220 */ /* 0x000fe20000410000 */
[----:B------:R-:W-:Y:S01]  /*a370*/  HADD2.F32 R15, -RZ, R15.H1_H1 ;  /* 0x3000000fff0f7230 */ /* 0x000fe20000004100 */
[----:B------:R-:W-:Y:S01]  /*a380*/  FFMA.FTZ R57, R58, R57, R8 ;  /* 0x000000393a397223 */ /* 0x000fe20000010008 */
[----:B------:R-:W-:Y:S01]  /*a390*/  HADD2.F32 R8, -RZ, R33.H0_H0 ;  /* 0x20000021ff087230 */ /* 0x000fe20000004100 */
[-C--:B------:R-:W-:Y:S01]  /*a3a0*/  FMUL.FTZ R66, R66, R59.reuse ;  /* 0x0000003b42427220 */ /* 0x080fe20000410000 */
[----:B------:R-:W-:Y:S01]  /*a3b0*/  F2FP.PACK_AB R9, R9, R54 ;  /* 0x000000360909723e */ /* 0x000fe200000000ff */
[----:B------:R-:W-:Y:S01]  /*a3c0*/  FFMA.FTZ R10, R56, R59, R10 ;  /* 0x0000003b380a7223 */ /* 0x000fe2000001000a */
[----:B------:R-:W-:Y:S01]  /*a3d0*/  HADD2.F32 R59, -RZ, R38.H0_H0 ;  /* 0x20000026ff3b7230 */ /* 0x000fe20000004100 */
[----:B------:R-:W-:-:S02]  /*a3e0*/  FMUL.FTZ R11, R74, R15 ;  /* 0x0000000f4a0b7220 */ /* 0x000fc40000410000 */
[----:B------:R-:W-:Y:S01]  /*a3f0*/  FMUL.FTZ R74, R74, R75 ;  /* 0x0000004b4a4a7220 */ /* 0x000fe20000410000 */
[----:B------:R-:W-:Y:S01]  /*a400*/  F2FP.PACK_AB R10, R10, R57 ;  /* 0x000000390a0a723e */ /* 0x000fe200000000ff */
[----:B------:R-:W-:Y:S02]  /*a410*/  FMUL.FTZ R76, R77, R14 ;  /* 0x0000000e4d4c7220 */ /* 0x000fe40000410000 */
[----:B------:R-:W-:Y:S02]  /*a420*/  FFMA.FTZ R71, R60, R51, -R71 ;  /* 0x000000333c477223 */ /* 0x000fe40000010847 */
[----:B------:R-:W-:Y:S02]  /*a430*/  FFMA.FTZ R69, R63, R12, -R69 ;  /* 0x0000000c3f457223 */ /* 0x000fe40000010845 */
[----:B------:R-:W-:Y:S01]  /*a440*/  FFMA.FTZ R68, R61, R52, -R68 ;  /* 0x000000343d447223 */ /* 0x000fe20000010844 */
[----:B------:R-:W-:Y:S01]  /*a450*/  F2FP.PACK_AB R12, R71, R72 ;  /* 0x00000048470c723e */ /* 0x000fe200000000ff */
[----:B------:R-:W-:-:S02]  /*a460*/  FFMA.FTZ R67, R58, R13, -R67 ;  /* 0x0000000d3a437223 */ /* 0x000fc40000010843 */
[----:B------:R-:W-:Y:S01]  /*a470*/  FFMA.FTZ R66, R56, R53, -R66 ;  /* 0x0000003538427223 */ /* 0x000fe20000010842 */
[----:B------:R-:W-:Y:S01]  /*a480*/  F2FP.PACK_AB R13, R68, R69 ;  /* 0x00000045440d723e */ /* 0x000fe200000000ff */
[C---:B------:R-:W-:Y:S02]  /*a490*/  FFMA.FTZ R62, R59.reuse, R14, -R62 ;  /* 0x0000000e3b3e7223 */ /* 0x040fe4000001083e */
[----:B------:R-:W-:Y:S01]  /*a4a0*/  FFMA.FTZ R15, R8, R15, -R74 ;  /* 0x0000000f080f7223 */ /* 0x000fe2000001084a */
[----:B------:R-:W-:Y:S01]  /*a4b0*/  F2FP.PACK_AB R14, R66, R67 ;  /* 0x00000043420e723e */ /* 0x000fe200000000ff */
[----:B------:R-:W-:Y:S02]  /*a4c0*/  FFMA.FTZ R50, R59, R50, R76 ;  /* 0x000000323b327223 */ /* 0x000fe4000001004c */
[----:B------:R-:W-:Y:S01]  /*a4d0*/  FFMA.FTZ R11, R8, R75, R11 ;  /* 0x0000004b080b7223 */ /* 0x000fe2000001000b */
[----:B------:R-:W-:Y:S02]  /*a4e0*/  F2FP.PACK_AB R15, R15, R62 ;  /* 0x0000003e0f0f723e */ /* 0x000fe400000000ff */
[----:B------:R-:W-:-:S02]  /*a4f0*/  F2FP.PACK_AB R8, R70, R73 ;  /* 0x000000494608723e */ /* 0x000fc400000000ff */
[----:B------:R-:W-:Y:S01]  /*a500*/  F2FP.PACK_AB R11, R11, R50 ;  /* 0x000000320b0b723e */ /* 0x000fe200000000ff */
[----:B------:R1:W-:Y:S04]  /*a510*/  STS.128 [R46+0x10080], R12 ;  /* 0x0100800c2e007388 */ /* 0x0003e80000000c00 */
[----:B------:R1:W-:Y:S02]  /*a520*/  STS.128 [R43+0x10080], R8 ;  /* 0x010080082b007388 */ /* 0x0003e40000000c00 */
.L_x_130:
[----:B------:R-:W-:Y:S05]  /*a530*/  BSYNC B0 ;  /* 0x0000000000007941 */ /* 0x000fea0003800000 */
.L_x_129:
[----:B------:R-:W-:-:S13]  /*a540*/  ISETP.GE.AND P0, PT, R30, c[0x0][0x27c], PT ;  /* 0x00009f001e007a0c */ /* 0x000fda0003f06270 */
[----:B------:R-:W-:Y:S05]  /*a550*/  @P0 BRA `(.L_x_128) ;  /* 0x000005f000000947 */ /* 0x000fea0003800000 */
[----:B-1----:R-:W-:Y:S01]  /*a560*/  SHF.R.S32.HI R9, RZ, 0x1f, R30 ;  /* 0x0000001fff097819 */ /* 0x002fe2000001141e */
[----:B------:R-:W-:Y:S02]  /*a570*/  HADD2.F32 R68, -RZ, R26.H1_H1 ;  /* 0x3000001aff447230 */ /* 0x000fe40000004100 */
[----:B------:R-:W-:Y:S01]  /*a580*/  HADD2.F32 R58, -RZ, R28.H1_H1 ;  /* 0x3000001cff3a7230 */ /* 0x000fe20000004100 */
[CC--:B------:R-:W-:Y:S01]  /*a590*/  LEA.HI R10, R9.reuse, R30.reuse, RZ, 0x3 ;  /* 0x0000001e090a7211 */ /* 0x0c0fe200078f18ff */
[----:B------:R-:W-:Y:S01]  /*a5a0*/  HADD2.F32 R65, -RZ, R26.H0_H0 ;  /* 0x2000001aff417230 */ /* 0x000fe20000004100 */
[----:B------:R-:W-:Y:S01]  /*a5b0*/  LEA.HI R12, R9, R30, RZ, 0x6 ;  /* 0x0000001e090c7211 */ /* 0x000fe200078f30ff */
[----:B------:R-:W-:Y:S01]  /*a5c0*/  HADD2.F32 R56, -RZ, R25.H1_H1 ;  /* 0x30000019ff387230 */ /* 0x000fe20000004100 */
[----:B------:R-:W-:Y:S01]  /*a5d0*/  LEA.HI.SX32 R41, R10, R41, 0x1d ;  /* 0x000000290a297211 */ /* 0x000fe200078feaff */
[----:B------:R-:W-:Y:S01]  /*a5e0*/  HADD2.F32 R59, -RZ, R28.H0_H0 ;  /* 0x2000001cff3b7230 */ /* 0x000fe20000004100 */
[----:B------:R-:W-:Y:S01]  /*a5f0*/  LOP3.LUT R10, R49, 0x38, R10, 0xf8, !PT ;  /* 0x00000038310a7812 */ /* 0x000fe200078ef80a */
[----:B------:R-:W-:Y:S01]  /*a600*/  HADD2.F32 R63, -RZ, R22.H0_H0 ;  /* 0x20000016ff3f7230 */ /* 0x000fe20000004100 */
[----:B------:R-:W-:Y:S01]  /*a610*/  SHF.R.S32.HI R8, RZ, 0x1f, R41 ;  /* 0x0000001fff087819 */ /* 0x000fe20000011429 */
[----:B------:R-:W-:Y:S01]  /*a620*/  HADD2.F32 R62, -RZ, R27.H1_H1 ;  /* 0x3000001bff3e7230 */ /* 0x000fe20000004100 */
[----:B------:R-:W-:Y:S01]  /*a630*/  LOP3.LUT R9, R10, R47, RZ, 0x3c, !PT ;  /* 0x0000002f0a097212 */ /* 0x000fe200078e3cff */
[----:B------:R-:W-:Y:S01]  /*a640*/  HADD2.F32 R54, -RZ, R29.H1_H1 ;  /* 0x3000001dff367230 */ /* 0x000fe20000004100 */
[----:B------:R-:W-:Y:S01]  /*a650*/  SHF.L.U32 R10, R41, 0x3, RZ ;  /* 0x00000003290a7819 */ /* 0x000fe200000006ff */
[----:B------:R-:W-:Y:S01]  /*a660*/  HADD2.F32 R70, -RZ, R6.H0_H0 ;  /* 0x20000006ff467230 */ /* 0x000fe20000004100 */
[----:B------:R-:W-:Y:S01]  /*a670*/  LEA.HI R8, R8, R41, RZ, 0x3 ;  /* 0x0000002908087211 */ /* 0x000fe200078f18ff */
[----:B------:R-:W-:Y:S01]  /*a680*/  HADD2.F32 R73, -RZ, R27.H0_H0 ;  /* 0x2000001bff497230 */ /* 0x000fe20000004100 */
[----:B------:R-:W-:-:S02]  /*a690*/  SHF.L.U32 R12, R12, 0x7, RZ ;  /* 0x000000070c0c7819 */ /* 0x000fc400000006ff */
[----:B------:R-:W-:Y:S02]  /*a6a0*/  LOP3.LUT R10, R49, 0x38, R10, 0xf8, !PT ;  /* 0x00000038310a7812 */ /* 0x000fe400078ef80a */
[----:B------:R-:W-:Y:S02]  /*a6b0*/  SHF.L.U32 R8, R8, 0xa, RZ ;  /* 0x0000000a08087819 */ /* 0x000fe400000006ff */
[----:B------:R-:W-:Y:S02]  /*a6c0*/  LOP3.LUT R12, R12, 0x7fffe000, RZ, 0xc0, !PT ;  /* 0x7fffe0000c0c7812 */ /* 0x000fe400078ec0ff */
[----:B------:R-:W-:Y:S02]  /*a6d0*/  LOP3.LUT R47, R10, R47, RZ, 0x3c, !PT ;  /* 0x0000002f0a2f7212 */ /* 0x000fe400078e3cff */
[----:B------:R-:W-:Y:S02]  /*a6e0*/  LOP3.LUT R8, R8, 0x7fffe000, RZ, 0xc0, !PT ;  /* 0x7fffe00008087812 */ /* 0x000fe400078ec0ff */
[----:B------:R-:W-:-:S02]  /*a6f0*/  IADD3 R9, R9, R12, R39 ;  /* 0x0000000c09097210 */ /* 0x000fc40007ffe027 */
        /* <DEDUP_REMOVED lines=8> */
[----:B------:R-:W-:-:S02]  /*a780*/  HADD2.F32 R53, -RZ, R10.H1_H1 ;  /* 0x3000000aff357230 */ /* 0x000fc40000004100 */
[----:B------:R-:W-:Y:S02]  /*a790*/  HADD2.F32 R69, -RZ, R8.H0_H0 ;  /* 0x20000008ff457230 */ /* 0x000fe40000004100 */
[----:B------:R-:W-:Y:S02]  /*a7a0*/  HADD2.F32 R10, -RZ, R22.H1_H1 ;  /* 0x30000016ff0a7230 */ /* 0x000fe40000004100 */
[----:B------:R-:W-:Y:S01]  /*a7b0*/  HADD2.F32 R57, -RZ, R8.H1_H1 ;  /* 0x30000008ff397230 */ /* 0x000fe20000004100 */
[C---:B------:R-:W-:Y:S01]  /*a7c0*/  FMUL.FTZ R8, R68.reuse, R43 ;  /* 0x0000002b44087220 */ /* 0x040fe20000410000 */
[----:B------:R-:W-:Y:S01]  /*a7d0*/  HADD2.F32 R12, -RZ, R13.H0_H0 ;  /* 0x2000000dff0c7230 */ /* 0x000fe20000004100 */
[----:B------:R-:W-:Y:S01]  /*a7e0*/  FMUL.FTZ R68, R68, R69 ;  /* 0x0000004544447220 */ /* 0x000fe20000410000 */
[----:B------:R-:W-:Y:S01]  /*a7f0*/  HADD2.F32 R50, -RZ, R9.H0_H0 ;  /* 0x20000009ff327230 */ /* 0x000fe20000004100 */
[----:B------:R-:W-:Y:S01]  /*a800*/  FMUL.FTZ R66, R10, R47 ;  /* 0x0000002f0a427220 */ /* 0x000fe20000410000 */
[----:B------:R-:W-:Y:S01]  /*a810*/  HADD2.F32 R48, -RZ, R13.H1_H1 ;  /* 0x3000000dff307230 */ /* 0x000fe20000004100 */
[----:B------:R-:W-:Y:S01]  /*a820*/  FFMA.FTZ R69, R58, R69, R8 ;  /* 0x000000453a457223 */ /* 0x000fe20000010008 */
[--C-:B------:R-:W-:Y:S01]  /*a830*/  HADD2.F32 R13, -RZ, R14.reuse.H0_H0 ;  /* 0x2000000eff0d7230 */ /* 0x100fe20000004100 */
[C---:B------:R-:W-:Y:S01]  /*a840*/  FMUL.FTZ R8, R65.reuse, R12 ;  /* 0x0000000c41087220 */ /* 0x040fe20000410000 */
[----:B------:R-:W-:Y:S01]  /*a850*/  HADD2.F32 R52, -RZ, R9.H1_H1 ;  /* 0x30000009ff347230 */ /* 0x000fe20000004100 */
[-C--:B------:R-:W-:Y:S01]  /*a860*/  FMUL.FTZ R67, R10, R57.reuse ;  /* 0x000000390a437220 */ /* 0x080fe20000410000 */
[----:B------:R-:W-:Y:S01]  /*a870*/  HADD2.F32 R49, -RZ, R14.H1_H1 ;  /* 0x3000000eff317230 */ /* 0x000fe20000004100 */
[----:B------:R-:W-:Y:S01]  /*a880*/  FFMA.FTZ R66, R56, R57, R66 ;  /* 0x0000003938427223 */ /* 0x000fe20000010042 */
[----:B------:R-:W-:Y:S01]  /*a890*/  HADD2.F32 R57, -RZ, R25.H0_H0 ;  /* 0x20000019ff397230 */ /* 0x000fe20000004100 */
[-C--:B------:R-:W-:Y:S01]  /*a8a0*/  FMUL.FTZ R65, R65, R50.reuse ;  /* 0x0000003241417220 */ /* 0x080fe20000410000 */
[--C-:B------:R-:W-:Y:S01]  /*a8b0*/  HADD2.F32 R14, -RZ, R15.reuse.H0_H0 ;  /* 0x2000000fff0e7230 */ /* 0x100fe20000004100 */
[----:B------:R-:W-:Y:S01]  /*a8c0*/  FFMA.FTZ R50, R59, R50, R8 ;  /* 0x000000323b327223 */ /* 0x000fe20000010008 */
[----:B------:R-:W-:Y:S01]  /*a8d0*/  HADD2.F32 R8, -RZ, R6.H1_H1 ;  /* 0x30000006ff087230 */ /* 0x000fe20000004100 */
[C---:B------:R-:W-:Y:S01]  /*a8e0*/  FMUL.FTZ R9, R63.reuse, R48 ;  /* 0x000000303f097220 */ /* 0x040fe20000410000 */
[----:B------:R-:W-:Y:S01]  /*a8f0*/  HADD2.F32 R15, -RZ, R15.H1_H1 ;  /* 0x3000000fff0f7230 */ /* 0x000fe20000004100 */
[C---:B------:R-:W-:Y:S01]  /*a900*/  FMUL.FTZ R10, R62.reuse, R13 ;  /* 0x0000000d3e0a7220 */ /* 0x040fe20000410000 */
[--C-:B------:R-:W-:Y:S01]  /*a910*/  HADD2.F32 R46, -RZ, R11.reuse.H0_H0 ;  /* 0x2000000bff2e7230 */ /* 0x100fe20000004100 */
[-C--:B------:R-:W-:Y:S01]  /*a920*/  FMUL.FTZ R63, R63, R52.reuse ;  /* 0x000000343f3f7220 */ /* 0x080fe20000410000 */
[----:B------:R-:W-:Y:S01]  /*a930*/  HADD2.F32 R71, -RZ, R11.H1_H1 ;  /* 0x3000000bff477230 */ /* 0x000fe20000004100 */
[----:B------:R-:W-:Y:S01]  /*a940*/  FFMA.FTZ R9, R57, R52, R9 ;  /* 0x0000003439097223 */ /* 0x000fe20000010009 */
[----:B------:R-:W-:Y:S01]  /*a950*/  HADD2.F32 R52, -RZ, R24.H1_H1 ;  /* 0x30000018ff347230 */ /* 0x000fe20000004100 */
[----:B------:R-:W-:-:S02]  /*a960*/  FMUL.FTZ R62, R62, R51 ;  /* 0x000000333e3e7220 */ /* 0x000fc40000410000 */
[----:B------:R-:W-:Y:S01]  /*a970*/  FFMA.FTZ R51, R54, R51, R10 ;  /* 0x0000003336337223 */ /* 0x000fe2000001000a */
[----:B------:R-:W-:Y:S01]  /*a980*/  F2FP.PACK_AB R9, R9, R50 ;  /* 0x000000320909723e */ /* 0x000fe200000000ff */
[C---:B------:R-:W-:Y:S02]  /*a990*/  FMUL.FTZ R10, R8.reuse, R49 ;  /* 0x00000031080a7220 */ /* 0x040fe40000410000 */
[-C--:B------:R-:W-:Y:S01]  /*a9a0*/  FMUL.FTZ R61, R8, R53.reuse ;  /* 0x00000035083d7220 */ /* 0x080fe20000410000 */
[----:B------:R-:W-:Y:S01]  /*a9b0*/  HADD2.F32 R8, -RZ, R24.H0_H0 ;  /* 0x20000018ff087230 */ /* 0x000fe20000004100 */
[----:B------:R-:W-:Y:S01]  /*a9c0*/  FFMA.FTZ R10, R52, R53, R10 ;  /* 0x00000035340a7223 */ /* 0x000fe2000001000a */
[----:B------:R-:W-:Y:S01]  /*a9d0*/  HADD2.F32 R53, -RZ, R29.H0_H0 ;  /* 0x2000001dff357230 */ /* 0x000fe20000004100 */
[----:B------:R-:W-:Y:S02]  /*a9e0*/  FMUL.FTZ R11, R70, R15 ;  /* 0x0000000f460b7220 */ /* 0x000fe40000410000 */
[----:B------:R-:W-:Y:S01]  /*a9f0*/  FMUL.FTZ R60, R73, R46 ;  /* 0x0000002e493c7220 */ /* 0x000fe20000410000 */
[----:B------:R-:W-:Y:S01]  /*aa00*/  F2FP.PACK_AB R10, R10, R51 ;  /* 0x000000330a0a723e */ /* 0x000fe200000000ff */
[----:B------:R-:W-:-:S02]  /*aa10*/  FMUL.FTZ R70, R70, R71 ;  /* 0x0000004746467220 */ /* 0x000fc40000410000 */
[----:B------:R-:W-:Y:S02]  /*aa20*/  FMUL.FTZ R72, R73, R14 ;  /* 0x0000000e49487220 */ /* 0x000fe40000410000 */
        /* <DEDUP_REMOVED lines=9> */
[C---:B------:R-:W-:Y:S01]  /*aac0*/  FFMA.FTZ R15, R8.reuse, R15, -R70 ;  /* 0x0000000f080f7223 */ /* 0x040fe20000010846 */
        /* <DEDUP_REMOVED lines=8> */
.L_x_128:
[----:B------:R-:W-:Y:S05]  /*ab50*/  BSYNC B1 ;  /* 0x0000000000017941 */ /* 0x000fea0003800000 */
.L_x_127:
        /* <DEDUP_REMOVED lines=106> */
.L_x_134:
[----:B------:R-:W-:Y:S05]  /*b200*/  BSYNC B0 ;  /* 0x0000000000007941 */ /* 0x000fea0003800000 */
.L_x_133:
        /* <DEDUP_REMOVED lines=97> */
.L_x_132:
[----:B------:R-:W-:Y:S05]  /*b820*/  BSYNC B1 ;  /* 0x0000000000017941 */ /* 0x000fea0003800000 */
.L_x_131:
[----:B-1----:R-:W-:-:S04]  /*b830*/  IADD3 R39, R17, 0x60, RZ ;  /* 0x0000006011277810 */ /* 0x002fc80007ffe0ff */
        /* <DEDUP_REMOVED lines=17> */
[----:B------:R-:W-:Y:S01]  /*b950*/  HADD2.F32 R35, -RZ, R35.H0_H0 ;  /* 0x20000023ff237230 */ /* 0x000fe20000004100 */
[----:B------:R-:W-:Y:S01]  /*b960*/  SHF.R.S32.HI R9, RZ, 0x1f, R8 ;  /* 0x0000001fff097819 */ /* 0x000fe20000011408 */
[--C-:B------:R-:W-:Y:S01]  /*b970*/  HADD2.F32 R54, -RZ, R37.reuse.H1_H1 ;  /* 0x30000025ff367230 */ /* 0x100fe20000004100 */
[----:B------:R-:W-:Y:S01]  /*b980*/  SHF.L.U32 R10, R8, 0x3, RZ ;  /* 0x00000003080a7819 */ /* 0x000fe200000006ff */
[----:B------:R-:W-:Y:S01]  /*b990*/  HADD2.F32 R37, -RZ, R37.H0_H0 ;  /* 0x20000025ff257230 */ /* 0x000fe20000004100 */
[----:B------:R-:W-:Y:S01]  /*b9a0*/  LEA.HI R8, R9, R8, RZ, 0x3 ;  /* 0x0000000809087211 */ /* 0x000fe200078f18ff */
[--C-:B------:R-:W-:Y:S01]  /*b9b0*/  HADD2.F32 R56, -RZ, R32.reuse.H1_H1 ;  /* 0x30000020ff387230 */ /* 0x100fe20000004100 */
[----:B------:R-:W-:Y:S01]  /*b9c0*/  LOP3.LUT R44, R45, R40, RZ, 0x3c, !PT ;  /* 0x000000282d2c7212 */ /* 0x000fe200078e3cff */
[----:B------:R-:W-:Y:S01]  /*b9d0*/  HADD2.F32 R32, -RZ, R32.H0_H0 ;  /* 0x20000020ff207230 */ /* 0x000fe20000004100 */
[----:B------:R-:W-:Y:S01]  /*b9e0*/  LOP3.LUT R9, R43, 0x38, R10, 0xf8, !PT ;  /* 0x000000382b097812 */ /* 0x000fe200078ef80a */
[--C-:B------:R-:W-:Y:S01]  /*b9f0*/  HADD2.F32 R62, -RZ, R38.reuse.H1_H1 ;  /* 0x30000026ff3e7230 */ /* 0x100fe20000004100 */
[----:B------:R-:W-:Y:S01]  /*ba00*/  SHF.L.U32 R8, R8, 0xa, RZ ;  /* 0x0000000a08087819 */ /* 0x000fe200000006ff */
[----:B------:R-:W-:Y:S01]  /*ba10*/  HADD2.F32 R63, -RZ, R38.H0_H0 ;  /* 0x20000026ff3f7230 */ /* 0x000fe20000004100 */
[----:B------:R-:W-:Y:S01]  /*ba20*/  IADD3 R44, R39, R44, RZ ;  /* 0x0000002c272c7210 */ /* 0x000fe20007ffe0ff */
[----:B------:R-:W-:Y:S01]  /*ba30*/  HADD2.F32 R38, -RZ, R33.H0_H0 ;  /* 0x20000021ff267230 */ /* 0x000fe20000004100 */
[----:B------:R-:W-:-:S02]  /*ba40*/  LOP3.LUT R9, R9, R40, RZ, 0x3c, !PT ;  /* 0x0000002809097212 */ /* 0x000fc400078e3cff */
[----:B------:R-:W-:Y:S02]  /*ba50*/  LOP3.LUT R8, R8, 0x7fffe000, RZ, 0xc0, !PT ;  /* 0x7fffe00008087812 */ /* 0x000fe400078ec0ff */
[----:B------:R-:W-:Y:S02]  /*ba60*/  SHF.L.U32 R44, R44, 0x1, RZ ;  /* 0x000000012c2c7819 */ /* 0x000fe400000006ff */
[----:B------:R-:W-:-:S03]  /*ba70*/  IADD3 R8, R9, R8, R39 ;  /* 0x0000000809087210 */ /* 0x000fc60007ffe027 */
[----:B------:R-:W1:Y:S01]  /*ba80*/  LDS.128 R12, [R44+0x10080] ;  /* 0x010080002c0c7984 */ /* 0x000e620000000c00 */
[----:B------:R-:W-:-:S05]  /*ba90*/  SHF.L.U32 R42, R8, 0x1, RZ ;  /* 0x00000001082a7819 */ /* 0x000fca00000006ff */
[----:B------:R-:W2:Y:S01]  /*baa0*/  LDS.128 R8, [R42+0x10080] ;  /* 0x010080002a087984 */ /* 0x000ea20000000c00 */
[--C-:B-1----:R-:W-:Y:S02]  /*bab0*/  HADD2.F32 R45, -RZ, R12.reuse.H0_H0 ;  /* 0x2000000cff2d7230 */ /* 0x102fe40000004100 */
[----:B------:R-:W-:Y:S02]  /*bac0*/  HADD2.F32 R46, -RZ, R12.H1_H1 ;  /* 0x3000000cff2e7230 */ /* 0x000fe40000004100 */
[----:B------:R-:W-:Y:S01]  /*bad0*/  HADD2.F32 R12, -RZ, R13.H0_H0 ;  /* 0x2000000dff0c7230 */ /* 0x000fe20000004100 */
[----:B------:R-:W-:Y:S01]  /*bae0*/  FMUL.FTZ R57, R50, R45 ;  /* 0x0000002d32397220 */ /* 0x000fe20000410000 */
[--C-:B--2---:R-:W-:Y:S01]  /*baf0*/  HADD2.F32 R49, -RZ, R8.reuse.H0_H0 ;  /* 0x20000008ff317230 */ /* 0x104fe20000004100 */
[----:B------:R-:W-:Y:S01]  /*bb00*/  FMUL.FTZ R60, R56, R46 ;  /* 0x0000002e383c7220 */ /* 0x000fe20000410000 */
[----:B------:R-:W-:Y:S01]  /*bb10*/  HADD2.F32 R51, -RZ, R8.H1_H1 ;  /* 0x30000008ff337230 */ /* 0x000fe20000004100 */
[C---:B------:R-:W-:Y:S01]  /*bb20*/  FMUL.FTZ R58, R35.reuse, R12 ;  /* 0x0000000c233a7220 */ /* 0x040fe20000410000 */
[----:B------:R-:W-:Y:S01]  /*bb30*/  HADD2.F32 R8, -RZ, R9.H0_H0 ;  /* 0x20000009ff087230 */ /* 0x000fe20000004100 */
[-C--:B------:R-:W-:Y:S01]  /*bb40*/  FMUL.FTZ R50, R50, R49.reuse ;  /* 0x0000003132327220 */ /* 0x080fe20000410000 */
[----:B------:R-:W-:Y:S01]  /*bb50*/  HADD2.F32 R47, -RZ, R13.H1_H1 ;  /* 0x3000000dff2f7230 */ /* 0x000fe20000004100 */
[----:B------:R-:W-:Y:S01]  /*bb60*/  FFMA.FTZ R49, R54, R49, R57 ;  /* 0x0000003136317223 */ /* 0x000fe20000010039 */
[----:B------:R-:W-:Y:S01]  /*bb70*/  HADD2.F32 R13, -RZ, R14.H0_H0 ;  /* 0x2000000eff0d7230 */ /* 0x000fe20000004100 */
[-C--:B------:R-:W-:Y:S01]  /*bb80*/  FMUL.FTZ R35, R35, R8.reuse ;  /* 0x0000000823237220 */ /* 0x080fe20000410000 */
[----:B------:R-:W-:Y:S01]  /*bb90*/  HADD2.F32 R57, -RZ, R34.H1_H1 ;  /* 0x30000022ff397230 */ /* 0x000fe20000004100 */
[----:B------:R-:W-:Y:S01]  /*bba0*/  FFMA.FTZ R58, R37, R8, R58 ;  /* 0x00000008253a7223 */ /* 0x000fe2000001003a */
[----:B------:R-:W-:Y:S01]  /*bbb0*/  HADD2.F32 R8, -RZ, R36.H1_H1 ;  /* 0x30000024ff087230 */ /* 0x000fe20000004100 */
[----:B------:R-:W-:Y:S01]  /*bbc0*/  FMUL.FTZ R59, R32, R47 ;  /* 0x0000002f203b7220 */ /* 0x000fe20000410000 */
[----:B------:R-:W-:Y:S01]  /*bbd0*/  HADD2.F32 R52, -RZ, R9.H1_H1 ;  /* 0x30000009ff347230 */ /* 0x000fe20000004100 */
[----:B------:R-:W-:Y:S01]  /*bbe0*/  FMUL.FTZ R56, R56, R51 ;  /* 0x0000003338387220 */ /* 0x000fe20000410000 */
[----:B------:R-:W-:Y:S01]  /*bbf0*/  HADD2.F32 R34, -RZ, R34.H0_H0 ;  /* 0x20000022ff227230 */ /* 0x000fe20000004100 */
[----:B------:R-:W-:Y:S01]  /*bc00*/  FMUL.FTZ R61, R8, R13 ;  /* 0x0000000d083d7220 */ /* 0x000fe20000410000 */
[----:B------:R-:W-:Y:S01]  /*bc10*/  HADD2.F32 R9, -RZ, R10.H0_H0 ;  /* 0x2000000aff097230 */ /* 0x000fe20000004100 */
[-C--:B------:R-:W-:Y:S01]  /*bc20*/  FMUL.FTZ R32, R32, R52.reuse ;  /* 0x0000003420207220 */ /* 0x080fe20000410000 */
[----:B------:R-:W-:Y:S01]  /*bc30*/  HADD2.F32 R48, -RZ, R14.H1_H1 ;  /* 0x3000000eff307230 */ /* 0x000fe20000004100 */
[----:B------:R-:W-:Y:S01]  /*bc40*/  FFMA.FTZ R59, R34, R52, R59 ;  /* 0x00000034223b7223 */ /* 0x000fe2000001003b */
[--C-:B------:R-:W-:Y:S01]  /*bc50*/  HADD2.F32 R14, -RZ, R15.reuse.H0_H0 ;  /* 0x2000000fff0e7230 */ /* 0x100fe20000004100 */
[----:B------:R-:W-:Y:S01]  /*bc60*/  FFMA.FTZ R52, R62, R9, R61 ;  /* 0x000000093e347223 */ /* 0x000fe2000001003d */
[----:B------:R-:W-:Y:S01]  /*bc70*/  HADD2.F32 R61, -RZ, R36.H0_H0 ;  /* 0x20000024ff3d7230 */ /* 0x000fe20000004100 */
[C---:B------:R-:W-:Y:S01]  /*bc80*/  FFMA.FTZ R60, R57.reuse, R51, R60 ;  /* 0x00000033393c7223 */ /* 0x040fe2000001003c */
[----:B------:R-:W-:Y:S01]  /*bc90*/  HADD2.F32 R53, -RZ, R10.H1_H1 ;  /* 0x3000000aff357230 */ /* 0x000fe20000004100 */
[----:B------:R-:W-:Y:S01]  /*bca0*/  FMUL.FTZ R8, R8, R9 ;  /* 0x0000000908087220 */ /* 0x000fe20000410000 */
[----:B------:R-:W-:Y:S01]  /*bcb0*/  HADD2.F32 R15, -RZ, R15.H1_H1 ;  /* 0x3000000fff0f7230 */ /* 0x000fe20000004100 */
[----:B------:R-:W-:Y:S01]  /*bcc0*/  FFMA.FTZ R50, R54, R45, -R50 ;  /* 0x0000002d36327223 */ /* 0x000fe20000010832 */
[----:B------:R-:W-:Y:S01]  /*bcd0*/  HADD2.F32 R10, -RZ, R11.H0_H0 ;  /* 0x2000000bff0a7230 */ /* 0x000fe20000004100 */
[----:B------:R-:W-:Y:S01]  /*bce0*/  FFMA.FTZ R57, R57, R46, -R56 ;  /* 0x0000002e39397223 */ /* 0x000fe20000010838 */
[--C-:B------:R-:W-:Y:S01]  /*bcf0*/  HADD2.F32 R51, -RZ, R31.reuse.H1_H1 ;  /* 0x3000001fff337230 */ /* 0x100fe20000004100 */
[----:B------:R-:W-:Y:S01]  /*bd00*/  FFMA.FTZ R35, R37, R12, -R35 ;  /* 0x0000000c25237223 */ /* 0x000fe20000010823 */
[----:B------:R-:W-:Y:S01]  /*bd10*/  HADD2.F32 R36, -RZ, R31.H0_H0 ;  /* 0x2000001fff247230 */ /* 0x000fe20000004100 */
[----:B------:R-:W-:Y:S01]  /*bd20*/  FMUL.FTZ R31, R61, R14 ;  /* 0x0000000e3d1f7220 */ /* 0x000fe20000410000 */
[----:B------:R-:W-:Y:S01]  /*bd30*/  HADD2.F32 R11, -RZ, R11.H1_H1 ;  /* 0x3000000bff0b7230 */ /* 0x000fe20000004100 */
[----:B------:R-:W-:Y:S01]  /*bd40*/  FMUL.FTZ R66, R51, R48 ;  /* 0x0000003033427220 */ /* 0x000fe20000410000 */
[----:B------:R-:W-:Y:S01]  /*bd50*/  HADD2.F32 R9, -RZ, R33.H1_H1 ;  /* 0x30000021ff097230 */ /* 0x000fe20000004100 */
[----:B------:R-:W-:Y:S01]  /*bd60*/  FMUL.FTZ R33, R36, R15 ;  /* 0x0000000f24217220 */ /* 0x000fe20000410000 */
[----:B------:R-:W-:Y:S01]  /*bd70*/  F2FP.PACK_AB R12, R57, R50 ;  /* 0x00000032390c723e */ /* 0x000fe200000000ff */
[----:B------:R-:W-:-:S02]  /*bd80*/  FMUL.FTZ R61, R61, R10 ;  /* 0x0000000a3d3d7220 */ /* 0x000fc40000410000 */
[----:B------:R-:W-:Y:S02]  /*bd90*/  FFMA.FTZ R31, R63, R10, R31 ;  /* 0x0000000a3f1f7223 */ /* 0x000fe4000001001f */
[----:B------:R-:W-:Y:S02]  /*bda0*/  FMUL.FTZ R51, R51, R53 ;  /* 0x0000003533337220 */ /* 0x000fe40000410000 */
[-C--:B------:R-:W-:Y:S02]  /*bdb0*/  FMUL.FTZ R10, R36, R11.reuse ;  /* 0x0000000b240a7220 */ /* 0x080fe40000410000 */
[----:B------:R-:W-:Y:S02]  /*bdc0*/  FFMA.FTZ R36, R38, R11, R33 ;  /* 0x0000000b26247223 */ /* 0x000fe40000010021 */
[----:B------:R-:W-:Y:S02]  /*bdd0*/  FFMA.FTZ R32, R34, R47, -R32 ;  /* 0x0000002f22207223 */ /* 0x000fe40000010820 */
[----:B------:R-:W-:Y:S01]  /*bde0*/  FFMA.FTZ R62, R62, R13, -R8 ;  /* 0x0000000d3e3e7223 */ /* 0x000fe20000010808 */
[----:B------:R-:W-:Y:S01]  /*bdf0*/  F2FP.PACK_AB R8, R60, R49 ;  /* 0x000000313c08723e */ /* 0x000fe200000000ff */
[----:B------:R-:W-:Y:S01]  /*be00*/  FFMA.FTZ R51, R9, R48, -R51 ;  /* 0x0000003009337223 */ /* 0x000fe20000010833 */
[----:B------:R-:W-:Y:S01]  /*be10*/  F2FP.PACK_AB R13, R32, R35 ;  /* 0x00000023200d723e */ /* 0x000fe200000000ff */
[----:B------:R-:W-:Y:S01]  /*be20*/  FFMA.FTZ R61, R63, R14, -R61 ;  /* 0x0000000e3f3d7223 */ /* 0x000fe2000001083d */
[----:B------:R-:W-:Y:S01]  /*be30*/  F2FP.PACK_AB R11, R36, R31 ;  /* 0x0000001f240b723e */ /* 0x000fe200000000ff */
[----:B------:R-:W-:Y:S01]  /*be40*/  FFMA.FTZ R38, R38, R15, -R10 ;  /* 0x0000000f26267223 */ /* 0x000fe2000001080a */
[----:B------:R-:W-:Y:S01]  /*be50*/  F2FP.PACK_AB R14, R51, R62 ;  /* 0x0000003e330e723e */ /* 0x000fe200000000ff */
[----:B------:R-:W-:Y:S01]  /*be60*/  FFMA.FTZ R53, R9, R53, R66 ;  /* 0x0000003509357223 */ /* 0x000fe20000010042 */
[----:B------:R-:W-:-:S02]  /*be70*/  F2FP.PACK_AB R9, R59, R58 ;  /* 0x0000003a3b09723e */ /* 0x000fc400000000ff */
[----:B------:R-:W-:Y:S02]  /*be80*/  F2FP.PACK_AB R15, R38, R61 ;  /* 0x0000003d260f723e */ /* 0x000fe400000000ff */
[----:B------:R-:W-:-:S03]  /*be90*/  F2FP.PACK_AB R10, R53, R52 ;  /* 0x00000034350a723e */ /* 0x000fc600000000ff */
[----:B------:R1:W-:Y:S04]  /*bea0*/  STS.128 [R44+0x10080], R12 ;  /* 0x0100800c2c007388 */ /* 0x0003e80000000c00 */
[----:B------:R1:W-:Y:S02]  /*beb0*/  STS.128 [R42+0x10080], R8 ;  /* 0x010080082a007388 */ /* 0x0003e40000000c00 */
.L_x_136:
[----:B------:R-:W-:Y:S05]  /*bec0*/  BSYNC B0 ;  /* 0x0000000000007941 */ /* 0x000fea0003800000 */
.L_x_135:
[----:B------:R-:W-:-:S13]  /*bed0*/  ISETP.GE.AND P0, PT, R30, c[0x0][0x27c], PT ;  /* 0x00009f001e007a0c */ /* 0x000fda0003f06270 */
[----:B------:R-:W-:Y:S05]  /*bee0*/  @P0 BRA `(.L_x_114) ;  /* 0x000005f000000947 */ /* 0x000fea0003800000 */
[----:B-1----:R-:W-:Y:S01]  /*bef0*/  SHF.R.S32.HI R9, RZ, 0x1f, R30 ;  /* 0x0000001fff097819 */ /* 0x002fe2000001141e */
[--C-:B------:R-:W-:Y:S02]  /*bf00*/  HADD2.F32 R37, -RZ, R26.reuse.H0_H0 ;  /* 0x2000001aff257230 */ /* 0x100fe40000004100 */
[----:B------:R-:W-:Y:S01]  /*bf10*/  HADD2.F32 R44, -RZ, R27.H1_H1 ;  /* 0x3000001bff2c7230 */ /* 0x000fe20000004100 */
[CC--:B------:R-:W-:Y:S01]  /*bf20*/  LEA.HI R8, R9.reuse, R30.reuse, RZ, 0x3 ;  /* 0x0000001e09087211 */ /* 0x0c0fe200078f18ff */
[----:B------:R-:W-:Y:S01]  /*bf30*/  HADD2.F32 R46, -RZ, R29.H1_H1 ;  /* 0x3000001dff2e7230 */ /* 0x000fe20000004100 */
[----:B------:R-:W-:Y:S01]  /*bf40*/  LEA.HI R12, R9, R30, RZ, 0x6 ;  /* 0x0000001e090c7211 */ /* 0x000fe200078f30ff */
[----:B------:R-:W-:Y:S01]  /*bf50*/  HADD2.F32 R27, -RZ, R27.H0_H0 ;  /* 0x2000001bff1b7230 */ /* 0x000fe20000004100 */
[----:B------:R-:W-:Y:S01]  /*bf60*/  LEA.HI.SX32 R41, R8, R41, 0x1d ;  /* 0x0000002908297211 */ /* 0x000fe200078feaff */
[----:B------:R-:W-:Y:S01]  /*bf70*/  HADD2.F32 R29, -RZ, R29.H0_H0 ;  /* 0x2000001dff1d7230 */ /* 0x000fe20000004100 */
[----:B------:R-:W-:Y:S01]  /*bf80*/  LOP3.LUT R9, R43, 0x38, R8, 0xf8, !PT ;  /* 0x000000382b097812 */ /* 0x000fe200078ef808 */
[----:B------:R-:W-:Y:S01]  /*bf90*/  HADD2.F32 R26, -RZ, R26.H1_H1 ;  /* 0x3000001aff1a7230 */ /* 0x000fe20000004100 */
[----:B------:R-:W-:-:S02]  /*bfa0*/  SHF.R.S32.HI R8, RZ, 0x1f, R41 ;  /* 0x0000001fff087819 */ /* 0x000fc40000011429 */
[----:B------:R-:W-:Y:S02]  /*bfb0*/  SHF.L.U32 R12, R12, 0x7, RZ ;  /* 0x000000070c0c7819 */ /* 0x000fe400000006ff */
[----:B------:R-:W-:Y:S02]  /*bfc0*/  SHF.L.U32 R10, R41, 0x3, RZ ;  /* 0x00000003290a7819 */ /* 0x000fe400000006ff */
[----:B------:R-:W-:Y:S01]  /*bfd0*/  LEA.HI R8, R8, R41, RZ, 0x3 ;  /* 0x0000002908087211 */ /* 0x000fe200078f18ff */
[--C-:B------:R-:W-:Y:S01]  /*bfe0*/  HADD2.F32 R41, -RZ, R28.reuse.H0_H0 ;  /* 0x2000001cff297230 */ /* 0x100fe20000004100 */
[----:B------:R-:W-:Y:S01]  /*bff0*/  LOP3.LUT R12, R12, 0x7fffe000, RZ, 0xc0, !PT ;  /* 0x7fffe0000c0c7812 */ /* 0x000fe200078ec0ff */
[----:B------:R-:W-:Y:S01]  /*c000*/  HADD2.F32 R28, -RZ, R28.H1_H1 ;  /* 0x3000001cff1c7230 */ /* 0x000fe20000004100 */
[----:B------:R-:W-:Y:S02]  /*c010*/  LOP3.LUT R9, R9, R40, RZ, 0x3c, !PT ;  /* 0x0000002809097212 */ /* 0x000fe400078e3cff */
[----:B------:R-:W-:-:S02]  /*c020*/  LOP3.LUT R43, R43, 0x38, R10, 0xf8, !PT ;  /* 0x000000382b2b7812 */ /* 0x000fc400078ef80a */
[----:B------:R-:W-:Y:S02]  /*c030*/  SHF.L.U32 R8, R8, 0xa, RZ ;  /* 0x0000000a08087819 */ /* 0x000fe400000006ff */
[--C-:B------:R-:W-:Y:S02]  /*c040*/  IADD3 R9, R9, R12, R39.reuse ;  /* 0x0000000c09097210 */ /* 0x100fe40007ffe027 */
[----:B------:R-:W-:Y:S01]  /*c050*/  LOP3.LUT R40, R43, R40, RZ, 0x3c, !PT ;  /* 0x000000282b287212 */ /* 0x000fe200078e3cff */
[----:B------:R-:W-:Y:S01]  /*c060*/  HADD2.F32 R43, -RZ, R22.H0_H0 ;  /* 0x20000016ff2b7230 */ /* 0x000fe20000004100 */
        /* <DEDUP_REMOVED lines=8> */
[--C-:B------:R-:W-:Y:S01]  /*c0f0*/  HADD2.F32 R13, -RZ, R14.reuse.H0_H0 ;  /* 0x2000000eff0d7230 */ /* 0x100fe20000004100 */
[----:B------:R-:W-:Y:S01]  /*c100*/  FMUL.FTZ R42, R37, R32 ;  /* 0x00000020252a7220 */ /* 0x000fe20000410000 */
[--C-:B--2---:R-:W-:Y:S01]  /*c110*/  HADD2.F32 R36, -RZ, R9.reuse.H0_H0 ;  /* 0x20000009ff247230 */ /* 0x104fe20000004100 */
[----:B------:R-:W-:Y:S01]  /*c120*/  FMUL.FTZ R45, R43, R33 ;  /* 0x000000212b2d7220 */ /* 0x000fe20000410000 */
[----:B------:R-:W-:Y:S01]  /*c130*/  HADD2.F32 R38, -RZ, R9.H1_H1 ;  /* 0x30000009ff267230 */ /* 0x000fe20000004100 */
[C---:B------:R-:W-:Y:S01]  /*c140*/  FMUL.FTZ R47, R44.reuse, R13 ;  /* 0x0000000d2c2f7220 */ /* 0x040fe20000410000 */
[----:B------:R-:W-:Y:S01]  /*c150*/  HADD2.F32 R34, -RZ, R14.H1_H1 ;  /* 0x3000000eff227230 */ /* 0x000fe20000004100 */
[-C--:B------:R-:W-:Y:S01]  /*c160*/  FMUL.FTZ R37, R37, R36.reuse ;  /* 0x0000002425257220 */ /* 0x080fe20000410000 */
[--C-:B------:R-:W-:Y:S01]  /*c170*/  HADD2.F32 R9, -RZ, R10.reuse.H0_H0 ;  /* 0x2000000aff097230 */ /* 0x100fe20000004100 */
[----:B------:R-:W-:Y:S01]  /*c180*/  FFMA.FTZ R42, R41, R36, R42 ;  /* 0x00000024292a7223 */ /* 0x000fe2000001002a */
[----:B------:R-:W-:Y:S01]  /*c190*/  HADD2.F32 R36, -RZ, R25.H0_H0 ;  /* 0x20000019ff247230 */ /* 0x000fe20000004100 */
[-C--:B------:R-:W-:Y:S01]  /*c1a0*/  FMUL.FTZ R43, R43, R38.reuse ;  /* 0x000000262b2b7220 */ /* 0x080fe20000410000 */
[----:B------:R-:W-:Y:S01]  /*c1b0*/  HADD2.F32 R14, -RZ, R15.H0_H0 ;  /* 0x2000000fff0e7230 */ /* 0x000fe20000004100 */
[-C--:B------:R-:W-:Y:S01]  /*c1c0*/  FMUL.FTZ R44, R44, R9.reuse ;  /* 0x000000092c2c7220 */ /* 0x080fe20000410000 */
[----:B------:R-:W-:Y:S01]  /*c1d0*/  HADD2.F32 R39, -RZ, R10.H1_H1 ;  /* 0x3000000aff277230 */ /* 0x000fe20000004100 */
[----:B------:R-:W-:Y:S01]  /*c1e0*/  FFMA.FTZ R45, R36, R38, R45 ;  /* 0x00000026242d7223 */ /* 0x000fe2000001002d */
[----:B------:R-:W-:Y:S01]  /*c1f0*/  HADD2.F32 R38, -RZ, R6.H1_H1 ;  /* 0x30000006ff267230 */ /* 0x000fe20000004100 */
[----:B------:R-:W-:Y:S01]  /*c200*/  FFMA.FTZ R47, R46, R9, R47 ;  /* 0x000000092e2f7223 */ /* 0x000fe2000001002f */
[----:B------:R-:W-:Y:S01]  /*c210*/  HADD2.F32 R10, -RZ, R11.H0_H0 ;  /* 0x2000000bff0a7230 */ /* 0x000fe20000004100 */
[C---:B------:R-:W-:Y:S01]  /*c220*/  FMUL.FTZ R49, R27.reuse, R14 ;  /* 0x0000000e1b317220 */ /* 0x040fe20000410000 */
[----:B------:R-:W-:Y:S01]  /*c230*/  HADD2.F32 R15, -RZ, R15.H1_H1 ;  /* 0x3000000fff0f7230 */ /* 0x000fe20000004100 */
[C---:B------:R-:W-:Y:S01]  /*c240*/  FMUL.FTZ R48, R38.reuse, R34 ;  /* 0x0000002226307220 */ /* 0x040fe20000410000 */
[----:B------:R-:W-:Y:S01]  /*c250*/  HADD2.F32 R9, -RZ, R24.H1_H1 ;  /* 0x30000018ff097230 */ /* 0x000fe20000004100 */
[-C--:B------:R-:W-:Y:S01]  /*c260*/  FMUL.FTZ R27, R27, R10.reuse ;  /* 0x0000000a1b1b7220 */ /* 0x080fe20000410000 */
[----:B------:R-:W-:Y:S01]  /*c270*/  HADD2.F32 R6, -RZ, R6.H0_H0 ;  /* 0x20000006ff067230 */ /* 0x000fe20000004100 */
[----:B------:R-:W-:Y:S01]  /*c280*/  FFMA.FTZ R49, R29, R10, R49 ;  /* 0x0000000a1d317223 */ /* 0x000fe20000010031 */
[----:B------:R-:W-:Y:S01]  /*c290*/  HADD2.F32 R11, -RZ, R11.H1_H1 ;  /* 0x3000000bff0b7230 */ /* 0x000fe20000004100 */
[-C--:B------:R-:W-:Y:S01]  /*c2a0*/  FMUL.FTZ R38, R38, R39.reuse ;  /* 0x0000002726267220 */ /* 0x080fe20000410000 */
[----:B------:R-:W-:Y:S01]  /*c2b0*/  HADD2.F32 R24, -RZ, R24.H0_H0 ;  /* 0x20000018ff187230 */ /* 0x000fe20000004100 */
[----:B------:R-:W-:Y:S01]  /*c2c0*/  FFMA.FTZ R48, R9, R39, R48 ;  /* 0x0000002709307223 */ /* 0x000fe20000010030 */
[--C-:B------:R-:W-:Y:S01]  /*c2d0*/  HADD2.F32 R35, -RZ, R12.reuse.H0_H0 ;  /* 0x2000000cff237230 */ /* 0x100fe20000004100 */
[----:B------:R-:W-:Y:S01]  /*c2e0*/  FMUL.FTZ R10, R6, R15 ;  /* 0x0000000f060a7220 */ /* 0x000fe20000410000 */
[----:B------:R-:W-:Y:S01]  /*c2f0*/  HADD2.F32 R12, -RZ, R12.H1_H1 ;  /* 0x3000000cff0c7230 */ /* 0x000fe20000004100 */
[----:B------:R-:W-:Y:S01]  /*c300*/  FFMA.FTZ R36, R36, R33, -R43 ;  /* 0x0000002124247223 */ /* 0x000fe2000001082b */
[----:B------:R-:W-:Y:S01]  /*c310*/  HADD2.F32 R40, -RZ, R8.H0_H0 ;  /* 0x20000008ff287230 */ /* 0x000fe20000004100 */
[----:B------:R-:W-:Y:S01]  /*c320*/  FMUL.FTZ R51, R26, R35 ;  /* 0x000000231a337220 */ /* 0x000fe20000410000 */
[----:B------:R-:W-:Y:S01]  /*c330*/  HADD2.F32 R39, -RZ, R22.H1_H1 ;  /* 0x30000016ff277230 */ /* 0x000fe20000004100 */
[-C--:B------:R-:W-:Y:S01]  /*c340*/  FMUL.FTZ R22, R6, R11.reuse ;  /* 0x0000000b06167220 */ /* 0x080fe20000410000 */
[----:B------:R-:W-:Y:S01]  /*c350*/  HADD2.F32 R8, -RZ, R8.H1_H1 ;  /* 0x30000008ff087230 */ /* 0x000fe20000004100 */
[----:B------:R-:W-:Y:S01]  /*c360*/  FFMA.FTZ R6, R24, R11, R10 ;  /* 0x0000000b18067223 */ /* 0x000fe2000001000a */
[----:B------:R-:W-:Y:S01]  /*c370*/  HADD2.F32 R11, -RZ, R25.H1_H1 ;  /* 0x30000019ff0b7230 */ /* 0x000fe20000004100 */
[----:B------:R-:W-:Y:S01]  /*c380*/  FMUL.FTZ R25, R39, R12 ;  /* 0x0000000c27197220 */ /* 0x000fe20000410000 */
[----:B------:R-:W-:Y:S01]  /*c390*/  F2FP.PACK_AB R10, R48, R47 ;  /* 0x0000002f300a723e */ /* 0x000fe200000000ff */
[----:B------:R-:W-:-:S02]  /*c3a0*/  FMUL.FTZ R26, R26, R40 ;  /* 0x000000281a1a7220 */ /* 0x000fc40000410000 */
[----:B------:R-:W-:Y:S02]  /*c3b0*/  FMUL.FTZ R39, R39, R8 ;  /* 0x0000000827277220 */ /* 0x000fe40000410000 */
[----:B------:R-:W-:Y:S02]  /*c3c0*/  FFMA.FTZ R37, R41, R32, -R37 ;  /* 0x0000002029257223 */ /* 0x000fe40000010825 */
[----:B------:R-:W-:Y:S02]  /*c3d0*/  FFMA.FTZ R44, R46, R13, -R44 ;  /* 0x0000000d2e2c7223 */ /* 0x000fe4000001082c */
[----:B------:R-:W-:Y:S01]  /*c3e0*/  FFMA.FTZ R33, R9, R34, -R38 ;  /* 0x0000002209217223 */ /* 0x000fe20000010826 */
[----:B------:R-:W-:Y:S01]  /*c3f0*/  F2FP.PACK_AB R13, R36, R37 ;  /* 0x00000025240d723e */ /* 0x000fe200000000ff */
[----:B------:R-:W-:Y:S01]  /*c400*/  FFMA.FTZ R27, R29, R14, -R27 ;  /* 0x0000000e1d1b7223 */ /* 0x000fe2000001081b */
[----:B------:R-:W-:Y:S01]  /*c410*/  F2FP.PACK_AB R9, R45, R42 ;  /* 0x0000002a2d09723e */ /* 0x000fe200000000ff */
[----:B------:R-:W-:Y:S01]  /*c420*/  FFMA.FTZ R22, R24, R15, -R22 ;  /* 0x0000000f18167223 */ /* 0x000fe20000010816 */
[----:B------:R-:W-:Y:S01]  /*c430*/  F2FP.PACK_AB R14, R33, R44 ;  /* 0x0000002c210e723e */ /* 0x000fe200000000ff */
[----:B------:R-:W-:-:S02]  /*c440*/  FFMA.FTZ R26, R28, R35, -R26 ;  /* 0x000000231c1a7223 */ /* 0x000fc4000001081a */
[C---:B------:R-:W-:Y:S01]  /*c450*/  FFMA.FTZ R39, R11.reuse, R12, -R39 ;  /* 0x0000000c0b277223 */ /* 0x040fe20000010827 */
[----:B------:R-:W-:Y:S01]  /*c460*/  F2FP.PACK_AB R15, R22, R27 ;  /* 0x0000001b160f723e */ /* 0x000fe200000000ff */
[----:B------:R-:W-:Y:S02]  /*c470*/  FFMA.FTZ R40, R28, R40, R51 ;  /* 0x000000281c287223 */ /* 0x000fe40000010033 */
[----:B------:R-:W-:Y:S01]  /*c480*/  FFMA.FTZ R25, R11, R8, R25 ;  /* 0x000000080b197223 */ /* 0x000fe20000010019 */
[----:B------:R-:W-:Y:S02]  /*c490*/  F2FP.PACK_AB R12, R39, R26 ;  /* 0x0000001a270c723e */ /* 0x000fe400000000ff */
[----:B------:R-:W-:Y:S02]  /*c4a0*/  F2FP.PACK_AB R11, R6, R49 ;  /* 0x00000031060b723e */ /* 0x000fe400000000ff */
[----:B------:R-:W-:Y:S01]  /*c4b0*/  F2FP.PACK_AB R8, R25, R40 ;  /* 0x000000281908723e */ /* 0x000fe200000000ff */
[----:B------:R1:W-:Y:S04]  /*c4c0*/  STS.128 [R30+0x10080], R12 ;  /* 0x0100800c1e007388 */ /* 0x0003e80000000c00 */
[----:B------:R1:W-:Y:S02]  /*c4d0*/  STS.128 [R31+0x10080], R8 ;  /* 0x010080081f007388 */ /* 0x0003e40000000c00 */
.L_x_114:
[----:B------:R-:W-:Y:S05]  /*c4e0*/  BSYNC B2 ;  /* 0x0000000000027941 */ /* 0x000fea0003800000 */
.L_x_86:
[----:B-1----:R-:W-:Y:S01]  /*c4f0*/  IMAD.SHL.U32 R11, R16, 0x40, RZ ;  /* 0x00000040100b7824 */ /* 0x002fe200078e00ff */
[----:B------:R-:W-:-:S04]  /*c500*/  DEPBAR.LE SB0, 0x0 ;  /* 0x000080000000791a */ /* 0x000fc80000000000 */
[----:B------:R-:W-:Y:S01]  /*c510*/  LEA.HI R6, R23, R64, RZ, 0x5 ;  /* 0x0000004017067211 */ /* 0x000fe200078f28ff */
[----:B--2---:R-:W-:Y:S01]  /*c520*/  IMAD.SHL.U32 R8, R17, 0x8, RZ ;  /* 0x0000000811087824 */ /* 0x004fe200078e00ff */
[----:B------:R-:W-:Y:S01]  /*c530*/  LOP3.LUT R11, R11, 0x1c0, RZ, 0xc0, !PT ;  /* 0x000001c00b0b7812 */ /* 0x000fe200078ec0ff */
[----:B------:R-:W-:Y:S01]  /*c540*/  IMAD.WIDE.U32 R14, R18, c[0x0][0x208], RZ ;  /* 0x00008200120e7a25 */ /* 0x000fe200078e00ff */
[----:B------:R-:W-:Y:S02]  /*c550*/  LOP3.LUT P1, RZ, R16, 0x2, RZ, 0xc0, !PT ;  /* 0x0000000210ff7812 */ /* 0x000fe4000782c0ff */
[----:B------:R-:W-:Y:S01]  /*c560*/  LOP3.LUT R8, R11, 0x8, R8, 0xf8, !PT ;  /* 0x000000080b087812 */ /* 0x000fe200078ef808 */
[----:B------:R-:W-:Y:S01]  /*c570*/  IMAD.SHL.U32 R9, R6, 0x20, RZ ;  /* 0x0000002006097824 */ /* 0x000fe200078e00ff */
[----:B------:R-:W-:Y:S01]  /*c580*/  SHF.R.U32.HI R11, RZ, 0x3, R11 ;  /* 0x00000003ff0b7819 */ /* 0x000fe2000001160b */
[----:B------:R-:W-:Y:S01]  /*c590*/  IMAD R52, R18, -0x20, R55 ;  /* 0xffffffe012347824 */ /* 0x000fe200078e0237 */
[----:B------:R-:W-:Y:S01]  /*c5a0*/  SEL R10, RZ, 0x4, P4 ;  /* 0x00000004ff0a7807 */ /* 0x000fe20002000000 */
[----:B------:R-:W-:Y:S01]  /*c5b0*/  IMAD.SHL.U32 R232, R3, 0x2, RZ ;  /* 0x0000000203e87824 */ /* 0x000fe200078e00ff */
[----:B------:R-:W-:Y:S01]  /*c5c0*/  LOP3.LUT R9, R9, 0x7ffffc00, RZ, 0xc0, !PT ;  /* 0x7ffffc0009097812 */ /* 0x000fe200078ec0ff */
[----:B------:R-:W-:Y:S01]  /*c5d0*/  IMAD.SHL.U32 R223, R2, 0x2, RZ ;  /* 0x0000000202df7824 */ /* 0x000fe200078e00ff */
[----:B------:R-:W-:Y:S01]  /*c5e0*/  LOP3.LUT R8, R8, R11, RZ, 0x3c, !PT ;  /* 0x0000000b08087212 */ /* 0x000fe200078e3cff */
[----:B------:R-:W-:Y:S01]  /*c5f0*/  BAR.SYNC.DEFER_BLOCKING 0x0 ;  /* 0x0000000000007b1d */ /* 0x000fe20000010000 */
[----:B------:R-:W-:Y:S01]  /*c600*/  LOP3.LUT P6, RZ, R16, 0x4, RZ, 0xc0, !PT ;  /* 0x0000000410ff7812 */ /* 0x000fe200078cc0ff */
[----:B------:R-:W-:-:S02]  /*c610*/  IMAD.IADD R226, R2, 0x1, R9 ;  /* 0x0000000102e27824 */ /* 0x000fc400078e0209 */
[----:B------:R-:W-:Y:S01]  /*c620*/  IMAD R225, R21, 0x200, R8 ;  /* 0x0000020015e17824 */ /* 0x000fe200078e0208 */
[----:B------:R-:W-:Y:S01]  /*c630*/  SEL R8, RZ, 0x2, P5 ;  /* 0x00000002ff087807 */ /* 0x000fe20002800000 */
[----:B------:R-:W-:Y:S02]  /*c640*/  IMAD.SHL.U32 R226, R226, 0x2, RZ ;  /* 0x00000002e2e27824 */ /* 0x000fe400078e00ff */
[----:B------:R-:W-:Y:S01]  /*c650*/  IMAD.SHL.U32 R225, R225, 0x2, RZ ;  /* 0x00000002e1e17824 */ /* 0x000fe200078e00ff */
[----:B------:R-:W-:Y:S01]  /*c660*/  IADD3 R8, R10, R8, R19 ;  /* 0x000000080a087210 */ /* 0x000fe20007ffe013 */
[----:B------:R-:W-:Y:S01]  /*c670*/  IMAD R9, R20, c[0x0][0x208], RZ ;  /* 0x0000820014097a24 */ /* 0x000fe200078e02ff */
[----:B------:R-:W-:Y:S01]  /*c680*/  LEA R10, P0, R14, R230, 0x5 ;  /* 0x000000e60e0a7211 */ /* 0x000fe200078028ff */
[--C-:B------:R-:W-:Y:S01]  /*c690*/  IMAD R222, R0, 0x2, R226.reuse ;  /* 0x0000000200de7824 */ /* 0x100fe200078e02e2 */
[C---:B------:R-:W-:Y:S01]  /*c6a0*/  IADD3 R12, R225.reuse, 0xc080, RZ ;  /* 0x0000c080e10c7810 */ /* 0x040fe20007ffe0ff */
[----:B------:R-:W-:Y:S01]  /*c6b0*/  IMAD R9, R18, c[0x0][0x20c], R9 ;  /* 0x0000830012097a24 */ /* 0x000fe200078e0209 */
[----:B------:R-:W-:Y:S01]  /*c6c0*/  IADD3 R224, R225, 0xc0a0, RZ ;  /* 0x0000c0a0e1e07810 */ /* 0x000fe20007ffe0ff */
[----:B------:R-:W-:Y:S01]  /*c6d0*/  IMAD R221, R5, 0x2, R226 ;  /* 0x0000000205dd7824 */ /* 0x000fe200078e02e2 */
[----:B------:R-:W-:Y:S01]  /*c6e0*/  @P1 IADD3 R224, R12, -0x20, RZ ;  /* 0xffffffe00ce01810 */ /* 0x000fe20007ffe0ff */
[----:B------:R-:W-:Y:S01]  /*c6f0*/  IMAD.IADD R9, R15, 0x1, R9 ;  /* 0x000000010f097824 */ /* 0x000fe200078e0209 */
[----:B------:R-:W-:Y:S01]  /*c700*/  ISETP.LE.OR P1, PT, R52, R17, P2 ;  /* 0x000000113400720c */ /* 0x000fe20001723670 */
[----:B------:R-:W-:-:S02]  /*c710*/  IMAD R219, R5, 0x2, R222 ;  /* 0x0000000205db7824 */ /* 0x000fc400078e02de */
[----:B------:R-:W-:Y:S01]  /*c720*/  IMAD R218, R0, 0x2, R223 ;  /* 0x0000000200da7824 */ /* 0x000fe200078e02df */
[----:B------:R-:W-:Y:S01]  /*c730*/  LEA.HI.X R11, R14, R229, R9, 0x5, P0 ;  /* 0x000000e50e0b7211 */ /* 0x000fe200000f2c09 */
[----:B---3--:R-:W-:Y:S01]  /*c740*/  LDSM.16.M88.4 R24, [R226+0x10080] ;  /* 0x01008000e218783b */ /* 0x008fe20000000200 */
[----:B------:R-:W-:Y:S01]  /*c750*/  SEL R9, RZ, 0x8, P3 ;  /* 0x00000008ff097807 */ /* 0x000fe20001800000 */
[C---:B------:R-:W-:Y:S01]  /*c760*/  IMAD R217, R5.reuse, 0x2, R223 ;  /* 0x0000000205d97824 */ /* 0x040fe200078e02df */
[C---:B------:R-:W-:Y:S01]  /*c770*/  LEA R40, P0, R10.reuse, c[0x0][0x1f8], 0x1 ;  /* 0x00007e000a287a11 */ /* 0x040fe200078008ff */
[----:B------:R-:W1:Y:S01]  /*c780*/  LDSM.16.M88.4 R28, [R225+0xc080] ;  /* 0x00c08000e11c783b */ /* 0x000e620000000200 */
[----:B------:R-:W-:Y:S02]  /*c790*/  IMAD R216, R5, 0x2, R218 ;  /* 0x0000000205d87824 */ /* 0x000fe400078e02da */
[----:B------:R-:W-:Y:S01]  /*c7a0*/  IMAD.IADD R8, R9, 0x1, R8 ;  /* 0x0000000109087824 */ /* 0x000fe200078e0208 */
[----:B------:R-:W-:Y:S01]  /*c7b0*/  LEA.HI.X R41, R10, c[0x0][0x1fc], R11, 0x1, P0 ;  /* 0x00007f000a297a11 */ /* 0x000fe200000f0c0b */
[----:B------:R-:W-:Y:S01]  /*c7c0*/  IMAD.MOV.U32 R9, RZ, RZ, 0x40 ;  /* 0x00000040ff097424 */ /* 0x000fe200078e00ff */
[----:B----4-:R-:W-:Y:S02]  /*c7d0*/  LDSM.16.M88.4 R12, [R222+0x10080] ;  /* 0x01008000de0c783b */ /* 0x010fe40000000200 */
[----:B------:R-:W-:-:S02]  /*c7e0*/  LOP3.LUT P0, RZ, R8, 0x8, RZ, 0xc0, !PT ;  /* 0x0000000808ff7812 */ /* 0x000fc4000780c0ff */
[----:B------:R-:W2:Y:S01]  /*c7f0*/  LDSM.16.M88.4 R20, [R224] ;  /* 0x00000000e014783b */ /* 0x000ea20000000200 */
[----:B------:R-:W-:Y:S02]  /*c800*/  SEL R3, R9, 0xffffffc0, !P6 ;  /* 0xffffffc009037807 */ /* 0x000fe40007000000 */
[----:B------:R-:W-:Y:S01]  /*c810*/  LOP3.LUT P6, RZ, R8, 0x2, RZ, 0xc0, !PT ;  /* 0x0000000208ff7812 */ /* 0x000fe200078cc0ff */
[----:B------:R-:W3:Y:S01]  /*c820*/  LDSM.16.M88.4 R44, [R225+0xc880] ;  /* 0x00c88000e12c783b */ /* 0x000ee20000000200 */
[CC--:B------:R-:W-:Y:S01]  /*c830*/  ISETP.LE.OR P0, PT, R52.reuse, R17.reuse, !P0 ;  /* 0x000000113400720c */ /* 0x0c0fe20004703670 */
[----:B------:R-:W-:Y:S01]  /*c840*/  IMAD.IADD R220, R225, 0x1, R3 ;  /* 0x00000001e1dc7824 */ /* 0x000fe200078e0203 */
[----:B------:R-:W-:Y:S01]  /*c850*/  ISETP.LE.OR P6, PT, R52, R17, !P6 ;  /* 0x000000113400720c */ /* 0x000fe200077c3670 */
[----:B------:R-:W-:Y:S01]  /*c860*/  LDSM.16.M88.4 R32, [R224+0x800] ;  /* 0x00080000e020783b */ /* 0x000fe20000000200 */
[----:B------:R-:W-:-:S03]  /*c870*/  IMAD.IADD R214, R3, 0x1, R224 ;  /* 0x0000000103d67824 */ /* 0x000fc600078e02e0 */
[----:B------:R-:W-:Y:S01]  /*c880*/  @!PT LDS RZ, [RZ] ;  /* 0x00000000fffff984 */ /* 0x000fe20000000800 */
[----:B------:R-:W-:Y:S01]  /*c890*/  @!PT LDS RZ, [RZ] ;  /* 0x00000000fffff984 */ /* 0x000fe20000000800 */
[----:B------:R-:W-:Y:S01]  /*c8a0*/  @!PT LDS RZ, [RZ] ;  /* 0x00000000fffff984 */ /* 0x000fe20000000800 */
[----:B------:R3:W-:Y:S01]  /*c8b0*/  LDGSTS.E.BYPASS.LTC128B.128 [R232+0x8080], [R40.64], !P1 ;  /* 0x0808000028e87fae */ /* 0x0007e2000c901d4a */
[----:B------:R-:W-:-:S04]  /*c8c0*/  LOP3.LUT P1, RZ, R8, 0x4, RZ, 0xc0, !PT ;  /* 0x0000000408ff7812 */ /* 0x000fc8000782c0ff */
[----:B------:R-:W-:-:S03]  /*c8d0*/  ISETP.LE.OR P1, PT, R52, R17, !P1 ;  /* 0x000000113400720c */ /* 0x000fc60004f23670 */
[----:B------:R3:W-:Y:S01]  /*c8e0*/  LDGSTS.E.BYPASS.LTC128B.128 [R232+0x9080], [R40.64+0x80], !P6 ;  /* 0x0908008028e87fae */ /* 0x0007e2000f101d4a */
[C---:B-1----:R-:W-:Y:S09]  /*c8f0*/  HMMA.16816.F32 R16, R24.reuse, R28, RZ ;  /* 0x0000001c1810723c */ /* 0x042ff200000018ff */
[----:B------:R3:W-:Y:S04]  /*c900*/  LDGSTS.E.BYPASS.LTC128B.128 [R232+0xa080], [R40.64+0x100], !P1 ;  /* 0x0a08010028e87fae */ /* 0x0007e8000c901d4a */
[----:B------:R3:W-:Y:S01]  /*c910*/  LDGSTS.E.BYPASS.LTC128B.128 [R232+0xb080], [R40.64+0x180], !P0 ;  /* 0x0b08018028e87fae */ /* 0x0007e2000c101d4a */
[----:B------:R-:W-:Y:S03]  /*c920*/  HMMA.16816.F32 R28, R24, R30, RZ ;  /* 0x0000001e181c723c */ /* 0x000fe600000018ff */
[----:B------:R-:W-:Y:S04]  /*c930*/  LDSM.16.M88.4 R56, [R221+0x10080] ;  /* 0x01008000dd38783b */ /* 0x000fe80000000200 */
[----:B------:R-:W1:Y:S04]  /*c940*/  LDSM.16.M88.4 R8, [R220+0xc080] ;  /* 0x00c08000dc08783b */ /* 0x000e680000000200 */
[----:B------:R-:W-:Y:S04]  /*c950*/  LDSM.16.M88.4 R36, [R219+0x10080] ;  /* 0x01008000db24783b */ /* 0x000fe80000000200 */
[----:B------:R-:W4:Y:S01]  /*c960*/  LDSM.16.M88.4 R48, [R214] ;  /* 0x00000000d630783b */ /* 0x000f220000000200 */
[----:B--2---:R-:W-:Y:S03]  /*c970*/  HMMA.16816.F32 R16, R12, R20, R16 ;  /* 0x000000140c10723c */ /* 0x004fe60000001810 */
[----:B------:R-:W2:Y:S04]  /*c980*/  LDSM.16.M88.4 R72, [R220+0xc880] ;  /* 0x00c88000dc48783b */ /* 0x000ea80000000200 */
[----:B------:R-:W-:Y:S01]  /*c990*/  LDSM.16.M88.4 R68, [R225+0xd080] ;  /* 0x00d08000e144783b */ /* 0x000fe20000000200 */
[C---:B---3--:R-:W-:Y:S03]  /*c9a0*/  HMMA.16816.F32 R40, R24.reuse, R44, RZ ;  /* 0x0000002c1828723c */ /* 0x048fe600000018ff */
[----:B------:R-:W-:Y:S04]  /*c9b0*/  LDSM.16.M88.4 R60, [R214+0x800] ;  /* 0x00080000d63c783b */ /* 0x000fe80000000200 */
[----:B------:R-:W0:Y:S01]  /*c9c0*/  LDGDEPBAR ;  /* 0x00000000000079af */ /* 0x000e220000000000 */
[----:B------:R-:W-:Y:S03]  /*c9d0*/  HMMA.16816.F32 R24, R24, R46, RZ ;  /* 0x0000002e1818723c */ /* 0x000fe600000018ff */
[----:B------:R-:W-:Y:S05]  /*c9e0*/  LDSM.16.M88.4 R44, [R224+0x1000] ;  /* 0x00100000e02c783b */ /* 0x000fea0000000200 */
[----:B------:R-:W-:Y:S01]  /*c9f0*/  HMMA.16816.F32 R28, R12, R22, R28 ;  /* 0x000000160c1c723c */ /* 0x000fe2000000181c */
[----:B------:R-:W3:Y:S07]  /*ca00*/  LDSM.16.M88.4 R20, [R226+0x14080] ;  /* 0x01408000e214783b */ /* 0x000eee0000000200 */
[----:B-1----:R-:W-:Y:S08]  /*ca10*/  HMMA.16816.F32 R16, R56, R8, R16 ;  /* 0x000000083810723c */ /* 0x002ff00000001810 */
[C---:B------:R-:W-:Y:S08]  /*ca20*/  HMMA.16816.F32 R40, R12.reuse, R32, R40 ;  /* 0x000000200c28723c */ /* 0x040ff00000001828 */
[----:B------:R-:W-:Y:S01]  /*ca30*/  HMMA.16816.F32 R12, R12, R34, R24 ;  /* 0x000000220c0c723c */ /* 0x000fe20000001818 */
[----:B------:R-:W-:Y:S04]  /*ca40*/  LDSM.16.M88.4 R24, [R221+0x14080] ;  /* 0x01408000dd18783b */ /* 0x000fe80000000200 */
[----:B------:R-:W-:Y:S03]  /*ca50*/  LDSM.16.M88.4 R32, [R220+0xd080] ;  /* 0x00d08000dc20783b */ /* 0x000fe60000000200 */
[----:B------:R-:W-:Y:S01]  /*ca60*/  HMMA.16816.F32 R28, R56, R10, R28 ;  /* 0x0000000a381c723c */ /* 0x000fe2000000181c */
[----:B------:R-:W1:Y:S07]  /*ca70*/  LDSM.16.M88.4 R8, [R222+0x14080] ;  /* 0x01408000de08783b */ /* 0x000e6e0000000200 */
[----:B----4-:R-:W-:Y:S08]  /*ca80*/  HMMA.16816.F32 R16, R36, R48, R16 ;  /* 0x000000302410723c */ /* 0x010ff00000001810 */
[C---:B--2---:R-:W-:Y:S08]  /*ca90*/  HMMA.16816.F32 R40, R56.reuse, R72, R40 ;  /* 0x000000483828723c */ /* 0x044ff00000001828 */
[----:B------:R-:W-:Y:S01]  /*caa0*/  HMMA.16816.F32 R56, R56, R74, R12 ;  /* 0x0000004a3838723c */ /* 0x000fe2000000180c */
[----:B------:R-:W-:Y:S04]  /*cab0*/  LDSM.16.M88.4 R72, [R224+0x1800] ;  /* 0x00180000e048783b */ /* 0x000fe80000000200 */
[----:B------:R-:W-:Y:S03]  /*cac0*/  LDSM.16.M88.4 R12, [R219+0x14080] ;  /* 0x01408000db0c783b */ /* 0x000fe60000000200 */
[----:B------:R-:W-:Y:S01]  /*cad0*/  HMMA.16816.F32 R28, R36, R50, R28 ;  /* 0x00000032241c723c */ /* 0x000fe2000000181c */
[----:B------:R-:W2:Y:S07]  /*cae0*/  LDSM.16.M88.4 R48, [R225+0xd880] ;  /* 0x00d88000e130783b */ /* 0x000eae0000000200 */
[----:B---3--:R-:W-:Y:S08]  /*caf0*/  HMMA.16816.F32 R16, R20, R68, R16 ;  /* 0x000000441410723c */ /* 0x008ff00000001810 */
[C---:B------:R-:W-:Y:S08]  /*cb00*/  HMMA.16816.F32 R40, R36.reuse, R60, R40 ;  /* 0x0000003c2428723c */ /* 0x040ff00000001828 */
[----:B------:R-:W-:Y:S01]  /*cb10*/  HMMA.16816.F32 R56, R36, R62, R56 ;  /* 0x0000003e2438723c */ /* 0x000fe20000001838 */
[----:B------:R-:W-:Y:S04]  /*cb20*/  LDSM.16.M88.4 R60, [R220+0xd880] ;  /* 0x00d88000dc3c783b */ /* 0x000fe80000000200 */
[----:B------:R-:W-:Y:S03]  /*cb30*/  LDSM.16.M88.4 R36, [R226+0x18080] ;  /* 0x01808000e224783b */ /* 0x000fe60000000200 */
[----:B------:R-:W-:Y:S01]  /*cb40*/  HMMA.16816.F32 R28, R20, R70, R28 ;  /* 0x00000046141c723c */ /* 0x000fe2000000181c */
[----:B------:R-:W3:Y:S07]  /*cb50*/  LDSM.16.M88.4 R68, [R214+0x1000] ;  /* 0x00100000d644783b */ /* 0x000eee0000000200 */
[----:B-1----:R-:W-:Y:S08]  /*cb60*/  HMMA.16816.F32 R16, R8, R44, R16 ;  /* 0x0000002c0810723c */ /* 0x002ff00000001810 */
[C---:B--2---:R-:W-:Y:S08]  /*cb70*/  HMMA.16816.F32 R40, R20.reuse, R48, R40 ;  /* 0x000000301428723c */ /* 0x044ff00000001828 */
[----:B------:R-:W-:Y:S01]  /*cb80*/  HMMA.16816.F32 R56, R20, R50, R56 ;  /* 0x000000321438723c */ /* 0x000fe20000001838 */
[----:B------:R-:W-:Y:S04]  /*cb90*/  LDSM.16.M88.4 R48, [R214+0x1800] ;  /* 0x00180000d630783b */ /* 0x000fe80000000200 */
[----:B------:R-:W-:Y:S03]  /*cba0*/  LDSM.16.M88.4 R20, [R222+0x18080] ;  /* 0x01808000de14783b */ /* 0x000fe60000000200 */
[----:B------:R-:W-:Y:S01]  /*cbb0*/  HMMA.16816.F32 R28, R8, R46, R28 ;  /* 0x0000002e081c723c */ /* 0x000fe2000000181c */
[----:B------:R-:W1:Y:S07]  /*cbc0*/  LDSM.16.M88.4 R44, [R225+0xe080] ;  /* 0x00e08000e12c783b */ /* 0x000e6e0000000200 */
[----:B------:R-:W-:Y:S08]  /*cbd0*/  HMMA.16816.F32 R16, R24, R32, R16 ;  /* 0x000000201810723c */ /* 0x000ff00000001810 */
[C---:B------:R-:W-:Y:S08]  /*cbe0*/  HMMA.16816.F32 R40, R8.reuse, R72, R40 ;  /* 0x000000480828723c */ /* 0x040ff00000001828 */
        /* <DEDUP_REMOVED lines=19> */
[----:B--2---:R-:W-:Y:S08]  /*cd20*/  HMMA.16816.F32 R16, R20, R32, R16 ;  /* 0x000000201410723c */ /* 0x004ff00000001810 */
[C---:B------:R-:W-:Y:S08]  /*cd30*/  HMMA.16816.F32 R40, R36.reuse, R72, R40 ;  /* 0x000000482428723c */ /* 0x040ff00000001828 */
[----:B------:R-:W-:Y:S01]  /*cd40*/  HMMA.16816.F32 R56, R36, R74, R56 ;  /* 0x0000004a2438723c */ /* 0x000fe20000001838 */
[----:B------:R-:W-:Y:S04]  /*cd50*/  LDSM.16.M88.4 R36, [R222+0x1c080] ;  /* 0x01c08000de24783b */ /* 0x000fe80000000200 */
[----:B------:R-:W-:Y:S03]  /*cd60*/  LDSM.16.M88.4 R72, [R224+0x3000] ;  /* 0x00300000e048783b */ /* 0x000fe60000000200 */
[----:B------:R-:W-:Y:S01]  /*cd70*/  HMMA.16816.F32 R28, R20, R34, R28 ;  /* 0x00000022141c723c */ /* 0x000fe2000000181c */
[----:B------:R-:W2:Y:S07]  /*cd80*/  LDSM.16.M88.4 R32, [R220+0xe880] ;  /* 0x00e88000dc20783b */ /* 0x000eae0000000200 */
[----:B---3--:R-:W-:Y:S08]  /*cd90*/  HMMA.16816.F32 R16, R8, R68, R16 ;  /* 0x000000440810723c */ /* 0x008ff00000001810 */
[C---:B-1----:R-:W-:Y:S08]  /*cda0*/  HMMA.16816.F32 R40, R20.reuse, R44, R40 ;  /* 0x0000002c1428723c */ /* 0x042ff00000001828 */
[----:B------:R-:W-:Y:S01]  /*cdb0*/  HMMA.16816.F32 R56, R20, R46, R56 ;  /* 0x0000002e1438723c */ /* 0x000fe20000001838 */
[----:B------:R-:W-:Y:S04]  /*cdc0*/  LDSM.16.M88.4 R44, [R225+0xf880] ;  /* 0x00f88000e12c783b */ /* 0x000fe80000000200 */
[----:B------:R-:W-:Y:S03]  /*cdd0*/  LDSM.16.M88.4 R20, [R220+0xf080] ;  /* 0x00f08000dc14783b */ /* 0x000fe60000000200 */
[----:B------:R-:W-:Y:S01]  /*cde0*/  HMMA.16816.F32 R28, R8, R70, R28 ;  /* 0x00000046081c723c */ /* 0x000fe2000000181c */
[----:B------:R-:W1:Y:S07]  /*cdf0*/  LDSM.16.M88.4 R68, [R214+0x2800] ;  /* 0x00280000d644783b */ /* 0x000e6e0000000200 */
[----:B------:R-:W-:Y:S08]  /*ce00*/  HMMA.16816.F32 R16, R60, R24, R16 ;  /* 0x000000183c10723c */ /* 0x000ff00000001810 */
[C---:B--2---:R-:W-:Y:S08]  /*ce10*/  HMMA.16816.F32 R40, R8.reuse, R32, R40 ;  /* 0x000000200828723c */ /* 0x044ff00000001828 */
[----:B------:R-:W-:Y:S01]  /*ce20*/  HMMA.16816.F32 R56, R8, R34, R56 ;  /* 0x000000220838723c */ /* 0x000fe20000001838 */
[----:B------:R-:W-:Y:S04]  /*ce30*/  LDSM.16.M88.4 R32, [R224+0x3800] ;  /* 0x00380000e020783b */ /* 0x000fe80000000200 */
[----:B------:R-:W-:Y:S03]  /*ce40*/  LDSM.16.M88.4 R8, [R214+0x3000] ;  /* 0x00300000d608783b */ /* 0x000fe60000000200 */
[----:B------:R-:W-:Y:S01]  /*ce50*/  HMMA.16816.F32 R28, R60, R26, R28 ;  /* 0x0000001a3c1c723c */ /* 0x000fe2000000181c */
[----:B------:R-:W2:Y:S07]  /*ce60*/  LDSM.16.M88.4 R24, [R221+0x1c080] ;  /* 0x01c08000dd18783b */ /* 0x000eae0000000200 */
[----:B------:R-:W-:Y:S08]  /*ce70*/  HMMA.16816.F32 R16, R48, R12, R16 ;  /* 0x0000000c3010723c */ /* 0x000ff00000001810 */
[C---:B-1----:R-:W-:Y:S08]  /*ce80*/  HMMA.16816.F32 R40, R60.reuse, R68, R40 ;  /* 0x000000443c28723c */ /* 0x042ff00000001828 */
[----:B------:R-:W-:Y:S08]  /*ce90*/  HMMA.16816.F32 R56, R60, R70, R56 ;  /* 0x000000463c38723c */ /* 0x000ff00000001838 */
[----:B------:R-:W-:Y:S01]  /*cea0*/  HMMA.16816.F32 R28, R48, R14, R28 ;  /* 0x0000000e301c723c */ /* 0x000fe2000000181c */
[----:B------:R-:W1:Y:S07]  /*ceb0*/  LDSM.16.M88.4 R12, [R219+0x1c080] ;  /* 0x01c08000db0c783b */ /* 0x000e6e0000000200 */
[----:B------:R-:W-:Y:S08]  /*cec0*/  HMMA.16816.F32 R16, R36, R72, R16 ;  /* 0x000000482410723c */ /* 0x000ff00000001810 */
[C---:B------:R-:W-:Y:S01]  /*ced0*/  HMMA.16816.F32 R60, R48.reuse, R44, R40 ;  /* 0x0000002c303c723c */ /* 0x040fe20000001828 */
[----:B------:R-:W3:Y:S07]  /*cee0*/  LDSM.16.M88.4 R40, [R220+0xf880] ;  /* 0x00f88000dc28783b */ /* 0x000eee0000000200 */
[----:B------:R-:W-:Y:S08]  /*cef0*/  HMMA.16816.F32 R56, R48, R46, R56 ;  /* 0x0000002e3038723c */ /* 0x000ff00000001838 */
[----:B------:R-:W-:Y:S08]  /*cf00*/  HMMA.16816.F32 R28, R36, R74, R28 ;  /* 0x0000004a241c723c */ /* 0x000ff0000000181c */
[----:B--2---:R-:W-:Y:S08]  /*cf10*/  HMMA.16816.F32 R16, R24, R20, R16 ;  /* 0x000000141810723c */ /* 0x004ff00000001810 */
[C---:B------:R-:W-:Y:S08]  /*cf20*/  HMMA.16816.F32 R60, R36.reuse, R32, R60 ;  /* 0x00000020243c723c */ /* 0x040ff0000000183c */
[----:B------:R-:W-:Y:S08]  /*cf30*/  HMMA.16816.F32 R56, R36, R34, R56 ;  /* 0x000000222438723c */ /* 0x000ff00000001838 */
[----:B------:R-:W-:Y:S01]  /*cf40*/  HMMA.16816.F32 R28, R24, R22, R28 ;  /* 0x00000016181c723c */ /* 0x000fe2000000181c */
[----:B------:R-:W2:Y:S01]  /*cf50*/  LDSM.16.M88.4 R20, [R214+0x3800] ;  /* 0x00380000d614783b */ /* 0x000ea20000000200 */
[----:B------:R-:W-:-:S06]  /*cf60*/  DEPBAR.LE SB0, 0x0 ;  /* 0x000080000000791a */ /* 0x000fcc0000000000 */
[----:B-1----:R-:W-:Y:S08]  /*cf70*/  HMMA.16816.F32 R16, R12, R8, R16 ;  /* 0x000000080c10723c */ /* 0x002ff00000001810 */
[C---:B---3--:R-:W-:Y:S08]  /*cf80*/  HMMA.16816.F32 R60, R24.reuse, R40, R60 ;  /* 0x00000028183c723c */ /* 0x048ff0000000183c */
[----:B------:R-:W-:Y:S08]  /*cf90*/  HMMA.16816.F32 R56, R24, R42, R56 ;  /* 0x0000002a1838723c */ /* 0x000ff00000001838 */
[----:B------:R-:W-:Y:S01]  /*cfa0*/  HMMA.16816.F32 R28, R12, R10, R28 ;  /* 0x0000000a0c1c723c */ /* 0x000fe2000000181c */
[----:B------:R-:W-:Y:S01]  /*cfb0*/  FMUL.FTZ R8, R17, c[0x0][0x320] ;  /* 0x0000c80011087a20 */ /* 0x000fe20000410000 */
[----:B------:R-:W-:Y:S01]  /*cfc0*/  LOP3.LUT R17, R6, 0xffffffe0, RZ, 0xc0, !PT ;  /* 0xffffffe006117812 */ /* 0x000fe200078ec0ff */
[----:B------:R-:W-:-:S02]  /*cfd0*/  FMUL.FTZ R3, R16, c[0x0][0x320] ;  /* 0x0000c80010037a20 */ /* 0x000fc40000410000 */
[----:B------:R-:W-:Y:S02]  /*cfe0*/  FMUL.FTZ R9, R18, c[0x0][0x320] ;  /* 0x0000c80012097a20 */ /* 0x000fe40000410000 */
[----:B------:R-:W-:Y:S01]  /*cff0*/  IMAD.IADD R64, R64, 0x1, -R17 ;  /* 0x0000000140407824 */ /* 0x000fe200078e0a11 */
[----:B------:R-:W-:Y:S01]  /*d000*/  MUFU.TANH R8, R8 ;  /* 0x0000000800087308 */ /* 0x000fe20000002400 */
[----:B--2---:R-:W-:Y:S01]  /*d010*/  HMMA.16816.F32 R60, R12, R20, R60 ;  /* 0x000000140c3c723c */ /* 0x004fe2000000183c */
[----:B------:R-:W-:Y:S02]  /*d020*/  FMUL.FTZ R10, R19, c[0x0][0x320] ;  /* 0x0000c800130a7a20 */ /* 0x000fe40000410000 */
[----:B------:R-:W-:-:S04]  /*d030*/  SHF.R.S32.HI R17, RZ, 0x1f, R64 ;  /* 0x0000001fff117819 */ /* 0x000fc80000011440 */
[----:B------:R-:W-:Y:S01]  /*d040*/  MUFU.TANH R3, R3 ;  /* 0x0000000300037308 */ /* 0x000fe20000002400 */
[----:B------:R-:W-:Y:S07]  /*d050*/  HMMA.16816.F32 R56, R12, R22, R56 ;  /* 0x000000160c38723c */ /* 0x000fee0000001838 */
[----:B------:R-:W-:Y:S01]  /*d060*/  LEA.HI R13, R17, R64, RZ, 0x2 ;  /* 0x00000040110d7211 */ /* 0x000fe200078f10ff */
[----:B------:R-:W1:Y:S01]  /*d070*/  MUFU.TANH R9, R9 ;  /* 0x0000000900097308 */ /* 0x000e620000002400 */
[----:B------:R-:W-:-:S02]  /*d080*/  FMUL.FTZ R11, R28, c[0x0][0x320] ;  /* 0x0000c8001c0b7a20 */ /* 0x000fc40000410000 */
[----:B------:R-:W-:Y:S01]  /*d090*/  LOP3.LUT R13, R13, 0x7ffffffc, RZ, 0xc0, !PT ;  /* 0x7ffffffc0d0d7812 */ /* 0x000fe200078ec0ff */
[----:B------:R-:W-:Y:S02]  /*d0a0*/  FMUL.FTZ R16, R29, c[0x0][0x320] ;  /* 0x0000c8001d107a20 */ /* 0x000fe40000410000 */
[----:B------:R-:W-:Y:S02]  /*d0b0*/  FMUL.FTZ R18, R30, c[0x0][0x320] ;  /* 0x0000c8001e127a20 */ /* 0x000fe40000410000 */
[----:B------:R-:W-:Y:S01]  /*d0c0*/  IMAD.IADD R13, R64, 0x1, -R13 ;  /* 0x00000001400d7824 */ /* 0x000fe200078e0a0d */
[----:B------:R-:W2:Y:S01]  /*d0d0*/  MUFU.TANH R11, R11 ;  /* 0x0000000b000b7308 */ /* 0x000ea20000002400 */
[----:B------:R-:W-:Y:S02]  /*d0e0*/  FMUL.FTZ R17, R60, c[0x0][0x320] ;  /* 0x0000c8003c117a20 */ /* 0x000fe40000410000 */
[----:B------:R-:W-:Y:S02]  /*d0f0*/  IMAD R52, R13, -0x2, R52 ;  /* 0xfffffffe0d347824 */ /* 0x000fe400078e0234 */
[----:B------:R-:W-:-:S02]  /*d100*/  FMUL.FTZ R15, R61, c[0x0][0x320] ;  /* 0x0000c8003d0f7a20 */ /* 0x000fc40000410000 */
[----:B------:R-:W-:Y:S01]  /*d110*/  FMUL.FTZ R31, R31, c[0x0][0x320] ;  /* 0x0000c8001f1f7a20 */ /* 0x000fe20000410000 */
[----:B------:R-:W3:Y:S01]  /*d120*/  MUFU.TANH R10, R10 ;  /* 0x0000000a000a7308 */ /* 0x000ee20000002400 */
[----:B------:R-:W-:Y:S01]  /*d130*/  ISETP.GT.AND P0, PT, R52, RZ, PT ;  /* 0x000000ff3400720c */ /* 0x000fe20003f04270 */
[----:B------:R-:W-:Y:S01]  /*d140*/  FMUL.FTZ R14, R62, c[0x0][0x320] ;  /* 0x0000c8003e0e7a20 */ /* 0x000fe20000410000 */
[----:B------:R-:W-:Y:S01]  /*d150*/  ISETP.GT.AND P6, PT, R52, 0x8, PT ;  /* 0x000000083400780c */ /* 0x000fe20003fc4270 */
[----:B------:R-:W-:Y:S01]  /*d160*/  FMUL.FTZ R13, R56, c[0x0][0x320] ;  /* 0x0000c800380d7a20 */ /* 0x000fe20000410000 */
[----:B-1----:R-:W-:Y:S01]  /*d170*/  FSEL R19, R9, -INF , P0 ;  /* 0xff80000009137808 */ /* 0x002fe20000000000 */
[----:B------:R-:W-:Y:S01]  /*d180*/  FMUL.FTZ R57, R57, c[0x0][0x320] ;  /* 0x0000c80039397a20 */ /* 0x000fe20000410000 */
[----:B------:R-:W-:Y:S01]  /*d190*/  FSEL R3, R3, -INF , P0 ;  /* 0xff80000003037808 */ /* 0x000fe20000000000 */
[----:B------:R-:W1:Y:S01]  /*d1a0*/  MUFU.TANH R16, R16 ;  /* 0x0000001000107308 */ /* 0x000e620000002400 */
[C---:B------:R-:W-:Y:S01]  /*d1b0*/  ISETP.GT.AND P0, PT, R52.reuse, 0x1, PT ;  /* 0x000000013400780c */ /* 0x040fe20003f04270 */
[----:B------:R-:W-:Y:S01]  /*d1c0*/  FMUL.FTZ R12, R63, c[0x0][0x320] ;  /* 0x0000c8003f0c7a20 */ /* 0x000fe20000410000 */
[----:B------:R-:W-:Y:S01]  /*d1d0*/  ISETP.GT.AND P1, PT, R52, 0x9, PT ;  /* 0x000000093400780c */ /* 0x000fe20003f24270 */
[----:B------:R-:W-:Y:S01]  /*d1e0*/  FMUL.FTZ R58, R58, c[0x0][0x320] ;  /* 0x0000c8003a3a7a20 */ /* 0x000fe20000410000 */
[----:B------:R-:W-:Y:S01]  /*d1f0*/  FSEL R21, R8, -INF , P0 ;  /* 0xff80000008157808 */ /* 0x000fe20000000000 */
[----:B------:R-:W-:Y:S01]  /*d200*/  FMUL.FTZ R59, R59, c[0x0][0x320] ;  /* 0x0000c8003b3b7a20 */ /* 0x000fe20000410000 */
[----:B--2---:R-:W-:Y:S01]  /*d210*/  FSEL R23, R11, -INF , P6 ;  /* 0xff8000000b177808 */ /* 0x004fe20003000000 */
[----:B------:R-:W2:Y:S01]  /*d220*/  MUFU.TANH R18, R18 ;  /* 0x0000001200127308 */ /* 0x000ea20000002400 */
[----:B------:R-:W-:-:S02]  /*d230*/  FMNMX.FTZ R8, R3, R21, !PT ;  /* 0x0000001503087209 */ /* 0x000fc40007810000 */
[----:B---3--:R-:W-:Y:S02]  /*d240*/  FSEL R20, R10, -INF , P0 ;  /* 0xff8000000a147808 */ /* 0x008fe40000000000 */
[----:B------:R-:W-:Y:S02]  /*d250*/  ISETP.GT.AND P0, PT, R52, 0x10, PT ;  /* 0x000000103400780c */ /* 0x000fe40003f04270 */
[----:B------:R-:W-:Y:S01]  /*d260*/  FMNMX.FTZ R8, R23, R8, !PT ;  /* 0x0000000817087209 */ /* 0x000fe20007810000 */
[----:B------:R-:W3:Y:S01]  /*d270*/  MUFU.TANH R17, R17 ;  /* 0x0000001100117308 */ /* 0x000ee20000002400 */
[----:B-1----:R-:W-:Y:S02]  /*d280*/  FSEL R9, R16, -INF , P1 ;  /* 0xff80000010097808 */ /* 0x002fe40000800000 */
[----:B------:R-:W-:Y:S02]  /*d290*/  FMNMX.FTZ R27, R19, R20, !PT ;  /* 0x00000014131b7209 */ /* 0x000fe40007810000 */
[----:B------:R-:W-:-:S03]  /*d2a0*/  FMNMX.FTZ R8, R9, R8, !PT ;  /* 0x0000000809087209 */ /* 0x000fc60007810000 */
[----:B------:R-:W1:Y:S01]  /*d2b0*/  MUFU.TANH R6, R31 ;  /* 0x0000001f00067308 */ /* 0x000e620000002400 */
[----:B--2---:R-:W-:Y:S02]  /*d2c0*/  FSEL R18, R18, -INF , P6 ;  /* 0xff80000012127808 */ /* 0x004fe40003000000 */
[----:B------:R-:W-:Y:S02]  /*d2d0*/  ISETP.GT.AND P6, PT, R52, 0x11, PT ;  /* 0x000000113400780c */ /* 0x000fe40003fc4270 */
[----:B------:R-:W-:-:S03]  /*d2e0*/  FMNMX.FTZ R27, R18, R27, !PT ;  /* 0x0000001b121b7209 */ /* 0x000fc60007810000 */
[----:B------:R-:W2:Y:S01]  /*d2f0*/  MUFU.TANH R15, R15 ;  /* 0x0000000f000f7308 */ /* 0x000ea20000002400 */
[----:B---3--:R-:W-:-:S04]  /*d300*/  FSEL R17, R17, -INF , P0 ;  /* 0xff80000011117808 */ /* 0x008fc80000000000 */
[----:B------:R-:W-:-:S03]  /*d310*/  FMNMX.FTZ R8, R17, R8, !PT ;  /* 0x0000000811087209 */ /* 0x000fc60007810000 */
[----:B------:R-:W3:Y:S01]  /*d320*/  MUFU.TANH R14, R14 ;  /* 0x0000000e000e7308 */ /* 0x000ee20000002400 */
[----:B-1----:R-:W-:Y:S02]  /*d330*/  FSEL R6, R6, -INF , P1 ;  /* 0xff80000006067808 */ /* 0x002fe40000800000 */
[----:B------:R-:W-:Y:S02]  /*d340*/  ISETP.GT.AND P1, PT, R52, 0x18, PT ;  /* 0x000000183400780c */ /* 0x000fe40003f24270 */
[----:B------:R-:W-:-:S03]  /*d350*/  FMNMX.FTZ R27, R6, R27, !PT ;  /* 0x0000001b061b7209 */ /* 0x000fc60007810000 */
[----:B------:R-:W1:Y:S01]  /*d360*/  MUFU.TANH R13, R13 ;  /* 0x0000000d000d7308 */ /* 0x000e620000002400 */
[----:B--2---:R-:W-:-:S04]  /*d370*/  FSEL R15, R15, -INF , P6 ;  /* 0xff8000000f0f7808 */ /* 0x004fc80003000000 */
[----:B------:R-:W-:-:S03]  /*d380*/  FMNMX.FTZ R8, R15, R8, !PT ;  /* 0x000000080f087209 */ /* 0x000fc60007810000 */
[----:B------:R-:W2:Y:S01]  /*d390*/  MUFU.TANH R11, R57 ;  /* 0x00000039000b7308 */ /* 0x000ea20000002400 */
[----:B---3--:R-:W-:Y:S01]  /*d3a0*/  FSEL R14, R14, -INF , P0 ;  /* 0xff8000000e0e7808 */ /* 0x008fe20000000000 */
[----:B------:R-:W-:Y:S01]  /*d3b0*/  BAR.SYNC.DEFER_BLOCKING 0x0 ;  /* 0x0000000000007b1d */ /* 0x000fe20000010000 */
[----:B------:R-:W-:Y:S02]  /*d3c0*/  ISETP.GT.AND P0, PT, R52, 0x19, PT ;  /* 0x000000193400780c */ /* 0x000fe40003f04270 */
[----:B------:R-:W-:Y:S02]  /*d3d0*/  FMNMX.FTZ R27, R14, R27, !PT ;  /* 0x0000001b0e1b7209 */ /* 0x000fe40007810000 */
[----:B-1----:R-:W-:Y:S01]  /*d3e0*/  FSEL R13, R13, -INF , P1 ;  /* 0xff8000000d0d7808 */ /* 0x002fe20000800000 */
[----:B------:R-:W1:Y:S03]  /*d3f0*/  MUFU.TANH R12, R12 ;  /* 0x0000000c000c7308 */ /* 0x000e660000002400 */
[----:B------:R-:W-:-:S02]  /*d400*/  FMNMX.FTZ R8, R13, R8, !PT ;  /* 0x000000080d087209 */ /* 0x000fc40007810000 */
[----:B--2---:R-:W-:-:S03]  /*d410*/  FSEL R11, R11, -INF , P0 ;  /* 0xff8000000b0b7808 */ /* 0x004fc60000000000 */
[----:B------:R-:W2:Y:S01]  /*d420*/  MUFU.TANH R10, R58 ;  /* 0x0000003a000a7308 */ /* 0x000ea20000002400 */
[----:B------:R-:W-:-:S05]  /*d430*/  FMNMX.FTZ R25, R11, R8, !PT ;  /* 0x000000080b197209 */ /* 0x000fca0007810000 */
[----:B------:R-:W3:Y:S02]  /*d440*/  SHFL.BFLY PT, R16, R25, 0x2, 0x1f ;  /* 0x0c401f0019107f89 */ /* 0x000ee400000e0000 */
[----:B------:R-:W4:Y:S01]  /*d450*/  MUFU.TANH R8, R59 ;  /* 0x0000003b00087308 */ /* 0x000f220000002400 */
[----:B-1----:R-:W-:-:S04]  /*d460*/  FSEL R12, R12, -INF , P6 ;  /* 0xff8000000c0c7808 */ /* 0x002fc80003000000 */
[----:B------:R-:W-:Y:S02]  /*d470*/  FMNMX.FTZ R27, R12, R27, !PT ;  /* 0x0000001b0c1b7209 */ /* 0x000fe40007810000 */
[----:B--2---:R-:W-:-:S04]  /*d480*/  FSEL R10, R10, -INF , P1 ;  /* 0xff8000000a0a7808 */ /* 0x004fc80000800000 */
[----:B------:R-:W-:Y:S02]  /*d490*/  FMNMX.FTZ R27, R10, R27, !PT ;  /* 0x0000001b0a1b7209 */ /* 0x000fe40007810000 */
[----:B----4-:R-:W-:Y:S02]  /*d4a0*/  FSEL R8, R8, -INF , P0 ;  /* 0xff80000008087808 */ /* 0x010fe40000000000 */
[----:B------:R-:W-:Y:S02]  /*d4b0*/  ISETP.GE.AND P0, PT, R55, 0x21, PT ;  /* 0x000000213700780c */ /* 0x000fe40003f06270 */
[----:B------:R-:W-:Y:S02]  /*d4c0*/  FMNMX.FTZ R27, R8, R27, !PT ;  /* 0x0000001b081b7209 */ /* 0x000fe40007810000 */
[----:B---3--:R-:W-:-:S03]  /*d4d0*/  FMNMX.FTZ R24, R25, R16, !PT ;  /* 0x0000001019187209 */ /* 0x008fc60007810000 */
[----:B------:R-:W-:Y:S04]  /*d4e0*/  SHFL.BFLY PT, R16, R27, 0x2, 0x1f ;  /* 0x0c401f001b107f89 */ /* 0x000fe800000e0000 */
[----:B------:R-:W1:Y:S02]  /*d4f0*/  SHFL.BFLY PT, R25, R24, 0x1, 0x1f ;  /* 0x0c201f0018197f89 */ /* 0x000e6400000e0000 */
[----:B------:R-:W-:Y:S01]  /*d500*/  @P0 LEA.HI.SX32 R26, R149, 0xfffffffe, 0x1b ;  /* 0xfffffffe951a0811 */ /* 0x000fe200078fdaff */
[----:B------:R-:W-:Y:S02]  /*d510*/  @P0 IMAD.MOV.U32 R28, RZ, RZ, R234 ;  /* 0x000000ffff1c0224 */ /* 0x000fe400078e00ea */
[----:B------:R-:W-:Y:S02]  /*d520*/  @P0 IMAD.MOV.U32 R29, RZ, RZ, R237 ;  /* 0x000000ffff1d0224 */ /* 0x000fe400078e00ed */
[----:B------:R-:W-:Y:S01]  /*d530*/  @P0 IMAD R4, R4, R26, RZ ;  /* 0x0000001a04040224 */ /* 0x000fe200078e02ff */
[----:B-1----:R-:W-:-:S02]  /*d540*/  FMNMX.FTZ R148, R24, R25, !PT ;  /* 0x0000001918947209 */ /* 0x002fc40007810000 */
[----:B------:R-:W-:Y:S02]  /*d550*/  FMNMX.FTZ R25, R16, R27, !PT ;  /* 0x0000001b10197209 */ /* 0x000fe40007810000 */
[C---:B------:R-:W-:Y:S01]  /*d560*/  FSETP.NEU.FTZ.AND P1, PT, R148.reuse, -INF , PT ;  /* 0xff8000009400780b */ /* 0x040fe20003f3d000 */
[----:B------:R-:W-:Y:S01]  /*d570*/  FMUL.FTZ R16, R148, c[0x0][0x2d0] ;  /* 0x0000b40094107a20 */ /* 0x000fe20000410000 */
[----:B------:R-:W-:Y:S01]  /*d580*/  @P0 SHF.R.S32.HI R24, RZ, 0x1f, R26 ;  /* 0x0000001fff180819 */ /* 0x000fe2000001141a */
[----:B------:R-:W1:Y:S01]  /*d590*/  SHFL.BFLY PT, R22, R25, 0x1, 0x1f ;  /* 0x0c201f0019167f89 */ /* 0x000e6200000e0000 */
[-C--:B------:R-:W-:Y:S02]  /*d5a0*/  @P0 IMAD.WIDE.U32 R26, R26, R7.reuse, R28 ;  /* 0x000000071a1a0225 */ /* 0x080fe400078e001c */
[----:B------:R-:W-:Y:S02]  /*d5b0*/  FSEL R16, R16, RZ, P1 ;  /* 0x000000ff10107208 */ /* 0x000fe40000800000 */
[----:B------:R-:W-:Y:S01]  /*d5c0*/  @P0 IMAD R4, R24, R7, R4 ;  /* 0x0000000718040224 */ /* 0x000fe200078e0204 */
[----:B------:R-:W-:-:S02]  /*d5d0*/  @P0 LEA R28, P1, R26, c[0x0][0x1c8], 0x1 ;  /* 0x000072001a1c0a11 */ /* 0x000fc400078208ff */
[----:B------:R-:W-:Y:S02]  /*d5e0*/  FFMA.FTZ R205, R3, c[0x0][0x2d0], -R16 ;  /* 0x0000b40003cd7a23 */ /* 0x000fe40000010810 */
[----:B------:R-:W-:Y:S02]  /*d5f0*/  @P0 IMAD.IADD R4, R27, 0x1, R4 ;  /* 0x000000011b040824 */ /* 0x000fe400078e0204 */
[--C-:B------:R-:W-:Y:S02]  /*d600*/  FFMA.FTZ R150, R21, c[0x0][0x2d0], -R16.reuse ;  /* 0x0000b40015967a23 */ /* 0x100fe40000010810 */
[----:B------:R-:W-:Y:S01]  /*d610*/  FFMA.FTZ R151, R23, c[0x0][0x2d0], -R16 ;  /* 0x0000b40017977a23 */ /* 0x000fe20000010810 */
[----:B------:R-:W-:Y:S01]  /*d620*/  @P0 LEA.HI.X R29, R26, c[0x0][0x1cc], R4, 0x1, P1 ;  /* 0x000073001a1d0a11 */ /* 0x000fe200008f0c04 */
[--C-:B------:R-:W-:Y:S01]  /*d630*/  FFMA.FTZ R4, R9, c[0x0][0x2d0], -R16.reuse ;  /* 0x0000b40009047a23 */ /* 0x100fe20000010810 */
[----:B------:R-:W-:Y:S01]  /*d640*/  MUFU.EX2 R205, R205 ;  /* 0x000000cd00cd7308 */ /* 0x000fe20000000800 */
[----:B------:R-:W-:-:S02]  /*d650*/  FFMA.FTZ R206, R17, c[0x0][0x2d0], -R16 ;  /* 0x0000b40011ce7a23 */ /* 0x000fc40000010810 */
[----:B------:R2:W-:Y:S01]  /*d660*/  @P0 LDGSTS.E.BYPASS.LTC128B.128 [R232+0xc080], [R28.64], !P2 ;  /* 0x0c0800001ce80fae */ /* 0x0005e2000d101d4a */
[--C-:B------:R-:W-:Y:S02]  /*d670*/  FFMA.FTZ R211, R15, c[0x0][0x2d0], -R16.reuse ;  /* 0x0000b4000fd37a23 */ /* 0x100fe40000010810 */
[--C-:B------:R-:W-:Y:S01]  /*d680*/  FFMA.FTZ R208, R13, c[0x0][0x2d0], -R16.reuse ;  /* 0x0000b4000dd07a23 */ /* 0x100fe20000010810 */
[----:B-1----:R-:W-:Y:S01]  /*d690*/  FMNMX.FTZ R3, R25, R22, !PT ;  /* 0x0000001619037209 */ /* 0x002fe20007810000 */
[----:B------:R2:W-:Y:S01]  /*d6a0*/  @P0 LDGSTS.E.BYPASS.LTC128B.128 [R232+0xd080], [R28.64+0x80], !P5 ;  /* 0x0d0800801ce80fae */ /* 0x0005e2000e901d4a */
[----:B------:R-:W-:Y:S01]  /*d6b0*/  MUFU.EX2 R0, R4 ;  /* 0x0000000400007308 */ /* 0x000fe20000000800 */
[----:B------:R-:W-:Y:S01]  /*d6c0*/  FFMA.FTZ R241, R11, c[0x0][0x2d0], -R16 ;  /* 0x0000b4000bf17a23 */ /* 0x000fe20000010810 */
[C---:B------:R-:W-:Y:S01]  /*d6d0*/  FSETP.NEU.FTZ.AND P1, PT, R3.reuse, -INF , PT ;  /* 0xff8000000300780b */ /* 0x040fe20003f3d000 */
[----:B------:R-:W-:Y:S01]  /*d6e0*/  FMUL.FTZ R2, R3, c[0x0][0x2d0] ;  /* 0x0000b40003027a20 */ /* 0x000fe20000410000 */
[----:B------:R2:W-:Y:S04]  /*d6f0*/  @P0 LDGSTS.E.BYPASS.LTC128B.128 [R232+0xe080], [R28.64+0x100], !P4 ;  /* 0x0e0801001ce80fae */ /* 0x0005e8000e101d4a */
[----:B------:R-:W-:Y:S01]  /*d700*/  FSEL R9, R2, RZ, P1 ;  /* 0x000000ff02097208 */ /* 0x000fe20000800000 */
[----:B------:R2:W-:Y:S01]  /*d710*/  @P0 LDGSTS.E.BYPASS.LTC128B.128 [R232+0xf080], [R28.64+0x180], !P3 ;  /* 0x0f0801801ce80fae */ /* 0x0005e2000d901d4a */
[----:B------:R-:W1:Y:S03]  /*d720*/  MUFU.EX2 R150, R150 ;  /* 0x0000009600967308 */ /* 0x000e660000000800 */
[----:B------:R-:W3:Y:S01]  /*d730*/  LDSM.16.MT88.4 R140, [R223+0x8080] ;  /* 0x00808000df8c783b */ /* 0x000ee20000004200 */
[----:B------:R-:W-:-:S02]  /*d740*/  FFMA.FTZ R2, R6, c[0x0][0x2d0], -R9 ;  /* 0x0000b40006027a23 */ /* 0x000fc40000010809 */
[--C-:B------:R-:W-:Y:S01]  /*d750*/  FFMA.FTZ R209, R19, c[0x0][0x2d0], -R9.reuse ;  /* 0x0000b40013d17a23 */ /* 0x100fe20000010809 */
[----:B------:R-:W4:Y:S01]  /*d760*/  LDSM.16.MT88.4 R132, [R218+0x8080] ;  /* 0x00808000da84783b */ /* 0x000f220000004200 */
[--C-:B------:R-:W-:Y:S01]  /*d770*/  FFMA.FTZ R204, R20, c[0x0][0x2d0], -R9.reuse ;  /* 0x0000b40014cc7a23 */ /* 0x100fe20000010809 */
[----:B------:R-:W5:Y:S01]  /*d780*/  MUFU.EX2 R151, R151 ;  /* 0x0000009700977308 */ /* 0x000f620000000800 */
[--C-:B------:R-:W-:Y:S01]  /*d790*/  FFMA.FTZ R207, R18, c[0x0][0x2d0], -R9.reuse ;  /* 0x0000b40012cf7a23 */ /* 0x100fe20000010809 */
[----:B------:R-:W2:Y:S01]  /*d7a0*/  LDSM.16.MT88.4 R24, [R217+0x8080] ;  /* 0x00808000d918783b */ /* 0x000ea20000004200 */
[--C-:B------:R-:W-:Y:S02]  /*d7b0*/  FFMA.FTZ R210, R14, c[0x0][0x2d0], -R9.reuse ;  /* 0x0000b4000ed27a23 */ /* 0x100fe40000010809 */
[--C-:B------:R-:W-:Y:S01]  /*d7c0*/  FFMA.FTZ R213, R12, c[0x0][0x2d0], -R9.reuse ;  /* 0x0000b4000cd57a23 */ /* 0x100fe20000010809 */
[----:B------:R-:W2:Y:S01]  /*d7d0*/  LDSM.16.MT88.4 R32, [R216+0x8080] ;  /* 0x00808000d820783b */ /* 0x000ea20000004200 */
[--C-:B------:R-:W-:Y:S01]  /*d7e0*/  FFMA.FTZ R212, R10, c[0x0][0x2d0], -R9.reuse ;  /* 0x0000b4000ad47a23 */ /* 0x100fe20000010809 */
[----:B------:R-:W-:Y:S01]  /*d7f0*/  MUFU.EX2 R209, R209 ;  /* 0x000000d100d17308 */ /* 0x000fe20000000800 */
[----:B------:R-:W-:Y:S01]  /*d800*/  FFMA.FTZ R239, R8, c[0x0][0x2d0], -R9 ;  /* 0x0000b40008ef7a23 */ /* 0x000fe20000010809 */
[----:B------:R-:W2:Y:S01]  /*d810*/  LDSM.16.MT88.4 R40, [R223+0x9080] ;  /* 0x00908000df28783b */ /* 0x000ea20000004200 */
[----:B-1----:R-:W-:Y:S01]  /*d820*/  F2FP.PACK_AB R128, R150, R205 ;  /* 0x000000cd9680723e */ /* 0x002fe200000000ff */
[----:B------:R-:W-:-:S02]  /*d830*/  FADD.FTZ R150, R205, R150 ;  /* 0x00000096cd967221 */ /* 0x000fc40000010000 */
[----:B------:R-:W1:Y:S02]  /*d840*/  LDSM.16.MT88.4 R48, [R218+0x9080] ;  /* 0x00908000da30783b */ /* 0x000e640000004200 */
[----:B------:R-:W3:Y:S01]  /*d850*/  MUFU.EX2 R204, R204 ;  /* 0x000000cc00cc7308 */ /* 0x000ee20000000800 */
[----:B-----5:R-:W-:Y:S01]  /*d860*/  F2FP.PACK_AB R130, R0, R151 ;  /* 0x000000970082723e */ /* 0x020fe200000000ff */
[----:B------:R-:W5:Y:S01]  /*d870*/  LDSM.16.MT88.4 R56, [R217+0x9080] ;  /* 0x00908000d938783b */ /* 0x000f620000004200 */
[----:B------:R-:W-:-:S03]  /*d880*/  FADD.FTZ R151, R151, R150 ;  /* 0x0000009697977221 */ /* 0x000fc60000010000 */
[----:B------:R-:W1:Y:S01]  /*d890*/  LDSM.16.MT88.4 R64, [R216+0x9080] ;  /* 0x00908000d840783b */ /* 0x000e620000004200 */
[----:B------:R-:W-:Y:S01]  /*d8a0*/  FADD.FTZ R151, R0, R151 ;  /* 0x0000009700977221 */ /* 0x000fe20000010000 */
[----:B------:R-:W-:Y:S02]  /*d8b0*/  MUFU.EX2 R207, R207 ;  /* 0x000000cf00cf7308 */ /* 0x000fe40000000800 */
[----:B------:R-:W1:Y:S04]  /*d8c0*/  LDSM.16.MT88.4 R72, [R223+0xa080] ;  /* 0x00a08000df48783b */ /* 0x000e680000004200 */
[----:B------:R-:W1:Y:S02]  /*d8d0*/  LDSM.16.MT88.4 R80, [R218+0xa080] ;  /* 0x00a08000da50783b */ /* 0x000e640000004200 */
[----:B------:R-:W4:Y:S01]  /*d8e0*/  MUFU.EX2 R2, R2 ;  /* 0x0000000200027308 */ /* 0x000f220000000800 */
[----:B---3--:R-:W-:Y:S01]  /*d8f0*/  F2FP.PACK_AB R129, R204, R209 ;  /* 0x000000d1cc81723e */ /* 0x008fe200000000ff */
[----:B------:R-:W3:Y:S01]  /*d900*/  LDSM.16.MT88.4 R88, [R217+0xa080] ;  /* 0x00a08000d958783b */ /* 0x000ee20000004200 */
[----:B------:R-:W-:-:S03]  /*d910*/  FADD.FTZ R204, R209, R204 ;  /* 0x000000ccd1cc7221 */ /* 0x000fc60000010000 */
[----:B------:R-:W1:Y:S02]  /*d920*/  LDSM.16.MT88.4 R96, [R216+0xa080] ;  /* 0x00a08000d860783b */ /* 0x000e640000004200 */
[----:B------:R-:W-:Y:S02]  /*d930*/  MUFU.EX2 R206, R206 ;  /* 0x000000ce00ce7308 */ /* 0x000fe40000000800 */
[----:B------:R-:W1:Y:S04]  /*d940*/  LDSM.16.MT88.4 R104, [R223+0xb080] ;  /* 0x00b08000df68783b */ /* 0x000e680000004200 */
[----:B------:R-:W1:Y:S01]  /*d950*/  LDSM.16.MT88.4 R112, [R218+0xb080] ;  /* 0x00b08000da70783b */ /* 0x000e620000004200 */
[----:B----4-:R-:W-:Y:S01]  /*d960*/  F2FP.PACK_AB R131, R2, R207 ;  /* 0x000000cf0283723e */ /* 0x010fe200000000ff */
[----:B------:R-:W4:Y:S02]  /*d970*/  MUFU.EX2 R211, R211 ;  /* 0x000000d300d37308 */ /* 0x000f240000000800 */
[----:B------:R-:W1:Y:S01]  /*d980*/  LDSM.16.MT88.4 R120, [R217+0xb080] ;  /* 0x00b08000d978783b */ /* 0x000e620000004200 */
[----:B------:R-:W-:-:S03]  /*d990*/  FADD.FTZ R207, R207, R204 ;  /* 0x000000cccfcf7221 */ /* 0x000fc60000010000 */
[----:B------:R-:W1:Y:S01]  /*d9a0*/  LDSM.16.MT88.4 R4, [R216+0xb080] ;  /* 0x00b08000d804783b */ /* 0x000e620000004200 */
[C---:B------:R-:W-:Y:S01]  /*d9b0*/  HMMA.16816.F32 R144, R128.reuse, R140, RZ ;  /* 0x0000008c8090723c */ /* 0x040fe200000018ff */
[----:B------:R-:W-:Y:S01]  /*d9c0*/  FADD.FTZ R207, R2, R207 ;  /* 0x000000cf02cf7221 */ /* 0x000fe20000010000 */
[----:B------:R-:W-:Y:S01]  /*d9d0*/  MUFU.EX2 R210, R210 ;  /* 0x000000d200d27308 */ /* 0x000fe20000000800 */
[----:B------:R-:W3:Y:S04]  /*d9e0*/  LDSM.16.MT88.4 R200, [R223+0x8880] ;  /* 0x00888000dfc8783b */ /* 0x000ee80000004200 */
[----:B------:R-:W3:Y:S01]  /*d9f0*/  LDSM.16.MT88.4 R196, [R218+0x8880] ;  /* 0x00888000dac4783b */ /* 0x000ee20000004200 */
[C---:B------:R-:W-:Y:S02]  /*da00*/  HMMA.16816.F32 R136, R128.reuse, R132, RZ ;  /* 0x000000848088723c */ /* 0x040fe400000018ff */
[----:B------:R-:W1:Y:S01]  /*da10*/  MUFU.EX2 R213, R213 ;  /* 0x000000d500d57308 */ /* 0x000e620000000800 */
[----:B------:R-:W3:Y:S04]  /*da20*/  LDSM.16.MT88.4 R192, [R217+0x8880] ;  /* 0x00888000d9c0783b */ /* 0x000ee80000004200 */
[----:B------:R-:W3:Y:S01]  /*da30*/  LDSM.16.MT88.4 R188, [R216+0x8880] ;  /* 0x00888000d8bc783b */ /* 0x000ee20000004200 */
[C---:B--2---:R-:W-:Y:S02]  /*da40*/  HMMA.16816.F32 R20, R128.reuse, R24, RZ ;  /* 0x000000188014723c */ /* 0x044fe400000018ff */
[----:B------:R-:W-:Y:S01]  /*da50*/  MUFU.EX2 R208, R208 ;  /* 0x000000d000d07308 */ /* 0x000fe20000000800 */
[----:B------:R-:W2:Y:S04]  /*da60*/  LDSM.16.MT88.4 R184, [R223+0x9880] ;  /* 0x00988000dfb8783b */ /* 0x000ea80000004200 */
[----:B------:R-:W2:Y:S01]  /*da70*/  LDSM.16.MT88.4 R180, [R218+0x9880] ;  /* 0x00988000dab4783b */ /* 0x000ea20000004200 */
[C---:B------:R-:W-:Y:S02]  /*da80*/  HMMA.16816.F32 R28, R128.reuse, R32, RZ ;  /* 0x00000020801c723c */ /* 0x040fe400000018ff */
[----:B------:R-:W2:Y:S01]  /*da90*/  MUFU.EX2 R241, R241 ;  /* 0x000000f100f17308 */ /* 0x000ea20000000800 */
[----:B------:R-:W2:Y:S04]  /*daa0*/  LDSM.16.MT88.4 R176, [R217+0x9880] ;  /* 0x00988000d9b0783b */ /* 0x000ea80000004200 */
[----:B------:R-:W2:Y:S01]  /*dab0*/  LDSM.16.MT88.4 R172, [R216+0x9880] ;  /* 0x00988000d8ac783b */ /* 0x000ea20000004200 */
[C---:B------:R-:W-:Y:S02]  /*dac0*/  HMMA.16816.F32 R36, R128.reuse, R40, RZ ;  /* 0x000000288024723c */ /* 0x040fe400000018ff */
[----:B------:R-:W-:Y:S01]  /*dad0*/  MUFU.EX2 R212, R212 ;  /* 0x000000d400d47308 */ /* 0x000fe20000000800 */
[----:B------:R-:W2:Y:S04]  /*dae0*/  LDSM.16.MT88.4 R168, [R223+0xa880] ;  /* 0x00a88000dfa8783b */ /* 0x000ea80000004200 */
[----:B------:R-:W2:Y:S01]  /*daf0*/  LDSM.16.MT88.4 R164, [R218+0xa880] ;  /* 0x00a88000daa4783b */ /* 0x000ea20000004200 */
[C---:B-1----:R-:W-:Y:S02]  /*db00*/  HMMA.16816.F32 R44, R128.reuse, R48, RZ ;  /* 0x00000030802c723c */ /* 0x042fe400000018ff */
[----:B------:R-:W1:Y:S01]  /*db10*/  MUFU.EX2 R239, R239 ;  /* 0x000000ef00ef7308 */ /* 0x000e620000000800 */
[----:B------:R-:W1:Y:S04]  /*db20*/  LDSM.16.MT88.4 R160, [R217+0xa880] ;  /* 0x00a88000d9a0783b */ /* 0x000e680000004200 */
[----:B------:R-:W1:Y:S01]  /*db30*/  LDSM.16.MT88.4 R156, [R216+0xa880] ;  /* 0x00a88000d89c783b */ /* 0x000e620000004200 */
[C---:B-----5:R-:W-:Y:S03]  /*db40*/  HMMA.16816.F32 R52, R128.reuse, R56, RZ ;  /* 0x000000388034723c */ /* 0x060fe600000018ff */
[----:B------:R-:W5:Y:S04]  /*db50*/  LDSM.16.MT88.4 R152, [R223+0xb880] ;  /* 0x00b88000df98783b */ /* 0x000f680000004200 */
[----:B------:R-:W1:Y:S01]  /*db60*/  LDSM.16.MT88.4 R16, [R218+0xb880] ;  /* 0x00b88000da10783b */ /* 0x000e620000004200 */
[C---:B------:R-:W-:Y:S03]  /*db70*/  HMMA.16816.F32 R60, R128.reuse, R64, RZ ;  /* 0x00000040803c723c */ /* 0x040fe600000018ff */
[----:B------:R-:W1:Y:S04]  /*db80*/  LDSM.16.MT88.4 R12, [R217+0xb880] ;  /* 0x00b88000d90c783b */ /* 0x000e680000004200 */
[----:B------:R-:W1:Y:S01]  /*db90*/  LDSM.16.MT88.4 R8, [R216+0xb880] ;  /* 0x00b88000d808783b */ /* 0x000e620000004200 */
[C---:B------:R-:W-:Y:S03]  /*dba0*/  HMMA.16816.F32 R68, R128.reuse, R72, RZ ;  /* 0x000000488044723c */ /* 0x040fe600000018ff */
[----:B------:R-:W0:Y:S05]  /*dbb0*/  LDGDEPBAR ;  /* 0x00000000000079af */ /* 0x000e2a0000000000 */
[C---:B------:R-:W-:Y:S08]  /*dbc0*/  HMMA.16816.F32 R76, R128.reuse, R80, RZ ;  /* 0x00000050804c723c */ /* 0x040ff000000018ff */
[C---:B---3--:R-:W-:Y:S08]  /*dbd0*/  HMMA.16816.F32 R84, R128.reuse, R88, RZ ;  /* 0x000000588054723c */ /* 0x048ff000000018ff */
[C---:B------:R-:W-:Y:S08]  /*dbe0*/  HMMA.16816.F32 R92, R128.reuse, R96, RZ ;  /* 0x00000060805c723c */ /* 0x040ff000000018ff */
        /* <DEDUP_REMOVED lines=18> */
[C---:B------:R-:W-:Y:S07]  /*dd10*/  HMMA.16816.F32 R124, R128.reuse, R4, RZ ;  /* 0x00000004807c723c */ /* 0x040fee00000018ff */
[----:B----4-:R-:W-:Y:S01]  /*dd20*/  F2FP.PACK_AB R4, R211, R206 ;  /* 0x000000ced304723e */ /* 0x010fe200000000ff */
[----:B------:R-:W-:Y:S01]  /*dd30*/  HMMA.16816.F32 R128, R128, R6, RZ ;  /* 0x000000068080723c */ /* 0x000fe200000018ff */
[----:B------:R-:W-:Y:S01]  /*dd40*/  F2FP.PACK_AB R5, R213, R210 ;  /* 0x000000d2d505723e */ /* 0x000fe200000000ff */
[----:B------:R-:W-:-:S02]  /*dd50*/  FADD.FTZ R206, R206, R151 ;  /* 0x00000097cece7221 */ /* 0x000fc40000010000 */
[----:B------:R-:W-:Y:S02]  /*dd60*/  FADD.FTZ R210, R210, R207 ;  /* 0x000000cfd2d27221 */ /* 0x000fe40000010000 */
[----:B------:R-:W-:Y:S01]  /*dd70*/  FADD.FTZ R211, R211, R206 ;  /* 0x000000ced3d37221 */ /* 0x000fe20000010000 */
[----:B--2---:R-:W-:Y:S01]  /*dd80*/  F2FP.PACK_AB R6, R241, R208 ;  /* 0x000000d0f106723e */ /* 0x004fe200000000ff */
[----:B------:R-:W-:Y:S01]  /*dd90*/  FADD.FTZ R213, R213, R210 ;  /* 0x000000d2d5d57221 */ /* 0x000fe20000010000 */
[----:B-1----:R-:W-:Y:S01]  /*dda0*/  F2FP.PACK_AB R7, R239, R212 ;  /* 0x000000d4ef07723e */ /* 0x002fe200000000ff */
[----:B------:R-:W-:Y:S02]  /*ddb0*/  FADD.FTZ R208, R208, R211 ;  /* 0x000000d3d0d07221 */ /* 0x000fe40000010000 */
[----:B------:R-:W-:Y:S02]  /*ddc0*/  FADD.FTZ R212, R212, R213 ;  /* 0x000000d5d4d47221 */ /* 0x000fe40000010000 */
[----:B------:R-:W-:-:S02]  /*ddd0*/  FADD.FTZ R241, R241, R208 ;  /* 0x000000d0f1f17221 */ /* 0x000fc40000010000 */
[----:B------:R-:W-:Y:S01]  /*dde0*/  HMMA.16816.F32 R144, R4, R200, R144 ;  /* 0x000000c80490723c */ /* 0x000fe20000001890 */
[----:B------:R-:W-:-:S07]  /*ddf0*/  FADD.FTZ R239, R239, R212 ;  /* 0x000000d4efef7221 */ /* 0x000fce0000010000 */
[C---:B------:R-:W-:Y:S08]  /*de00*/  HMMA.16816.F32 R140, R4.reuse, R202, R140 ;  /* 0x000000ca048c723c */ /* 0x040ff0000000188c */
        /* <DEDUP_REMOVED lines=22> */
[C---:B-----5:R-:W-:Y:S08]  /*df70*/  HMMA.16816.F32 R100, R4.reuse, R152, R100 ;  /* 0x000000980464723c */ /* 0x060ff00000001864 */
[C---:B------:R-:W-:Y:S08]  /*df80*/  HMMA.16816.F32 R104, R4.reuse, R154, R104 ;  /* 0x0000009a0468723c */ /* 0x040ff00000001868 */
[C---:B------:R-:W-:Y:S08]  /*df90*/  HMMA.16816.F32 R108, R4.reuse, R16, R108 ;  /* 0x00000010046c723c */ /* 0x040ff0000000186c */
[C---:B------:R-:W-:Y:S08]  /*dfa0*/  HMMA.16816.F32 R112, R4.reuse, R18, R112 ;  /* 0x000000120470723c */ /* 0x040ff00000001870 */
[C---:B------:R-:W-:Y:S08]  /*dfb0*/  HMMA.16816.F32 R116, R4.reuse, R12, R116 ;  /* 0x0000000c0474723c */ /* 0x040ff00000001874 */
[C---:B------:R-:W-:Y:S08]  /*dfc0*/  HMMA.16816.F32 R120, R4.reuse, R14, R120 ;  /* 0x0000000e0478723c */ /* 0x040ff00000001878 */
[C---:B------:R-:W-:Y:S08]  /*dfd0*/  HMMA.16816.F32 R124, R4.reuse, R8, R124 ;  /* 0x00000008047c723c */ /* 0x040ff0000000187c */
[----:B------:R-:W-:Y:S01]  /*dfe0*/  HMMA.16816.F32 R128, R4, R10, R128 ;  /* 0x0000000a0480723c */ /* 0x000fe20000001880 */
[----:B------:R-:W-:Y:S07]  /*dff0*/  @!P0 BRA `(.L_x_137) ;  /* 0x00001fc000008947 */ /* 0x000fee0003800000 */
[----:B------:R-:W-:Y:S01]  /*e000*/  LEA.HI.SX32 R233, R149, 0xfffffffe, 0x1b ;  /* 0xfffffffe95e97811 */ /* 0x000fe200078fdaff */
[----:B------:R-:W-:Y:S01]  /*e010*/  IMAD.MOV.U32 R0, RZ, RZ, R3 ;  /* 0x000000ffff007224 */ /* 0x000fe200078e0003 */
[C---:B------:R-:W-:Y:S01]  /*e020*/  IADD3 R215, R224.reuse, 0x800, RZ ;  /* 0x00000800e0d77810 */ /* 0x040fe20007ffe0ff */
[----:B------:R-:W-:Y:S01]  /*e030*/  IMAD.MOV.U32 R149, RZ, RZ, R148 ;  /* 0x000000ffff957224 */ /* 0x000fe200078e0094 */
[C---:B------:R-:W-:Y:S01]  /*e040*/  IADD3 R213, R224.reuse, 0x1000, RZ ;  /* 0x00001000e0d57810 */ /* 0x040fe20007ffe0ff */
[----:B------:R-:W-:Y:S01]  /*e050*/  ULDC.64 UR4, c[0x0][0x118] ;  /* 0x0000460000047ab9 */ /* 0x000fe20000000a00 */
[----:B------:R-:W-:-:S02]  /*e060*/  IADD3 R212, R224, 0x1800, RZ ;  /* 0x00001800e0d47810 */ /* 0x000fc40007ffe0ff */
[C---:B------:R-:W-:Y:S02]  /*e070*/  IADD3 R211, R224.reuse, 0x2000, RZ ;  /* 0x00002000e0d37810 */ /* 0x040fe40007ffe0ff */
[C---:B------:R-:W-:Y:S02]  /*e080*/  IADD3 R210, R224.reuse, 0x2800, RZ ;  /* 0x00002800e0d27810 */ /* 0x040fe40007ffe0ff */
[C---:B------:R-:W-:Y:S02]  /*e090*/  IADD3 R209, R224.reuse, 0x3000, RZ ;  /* 0x00003000e0d17810 */ /* 0x040fe40007ffe0ff */
[----:B------:R-:W-:Y:S02]  /*e0a0*/  IADD3 R208, R224, 0x3800, RZ ;  /* 0x00003800e0d07810 */ /* 0x000fe40007ffe0ff */
.L_x_138:
[----:B------:R-:W-:Y:S04]  /*e0b0*/  DEPBAR.LE SB0, 0x0 ;  /* 0x000080000000791a */ /* 0x000fe80000000000 */
[----:B------:R-:W-:Y:S01]  /*e0c0*/  BAR.SYNC.DEFER_BLOCKING 0x0 ;  /* 0x0000000000007b1d */ /* 0x000fe20000010000 */
[----:B------:R-:W-:Y:S01]  /*e0d0*/  SHF.R.S32.HI R2, RZ, 0x1f, R233 ;  /* 0x0000001fff027819 */ /* 0x000fe200000114e9 */
[C---:B------:R-:W-:Y:S04]  /*e0e0*/  IMAD.WIDE.U32 R18, R233.reuse, c[0x0][0x208], RZ ;  /* 0x00008200e9127a25 */ /* 0x040fe800078e00ff */
[----:B------:R-:W-:Y:S01]  /*e0f0*/  IMAD R2, R2, c[0x0][0x208], RZ ;  /* 0x0000820002027a24 */ /* 0x000fe200078e02ff */
[C---:B------:R-:W-:Y:S03]  /*e100*/  LEA R17, P0, R18.reuse, R230, 0x5 ;  /* 0x000000e612117211 */ /* 0x040fe600078028ff */
[----:B------:R-:W-:Y:S05]  /*e110*/  IMAD R2, R233, c[0x0][0x20c], R2 ;  /* 0x00008300e9027a24 */ /* 0x000fea00078e0202 */
[----:B------:R-:W-:Y:S04]  /*e120*/  IADD3 R16, R19, R2, RZ ;  /* 0x0000000213107210 */ /* 0x000fe80007ffe0ff */
[----:B------:R-:W-:Y:S02]  /*e130*/  LEA.HI.X R16, R18, R229, R16, 0x5, P0 ;  /* 0x000000e512107211 */ /* 0x000fe400000f2c10 */
[C---:B------:R-:W-:Y:S01]  /*e140*/  LEA R2, P0, R17.reuse, c[0x0][0x1f8], 0x1 ;  /* 0x00007e0011027a11 */ /* 0x040fe200078008ff */
[----:B------:R-:W-:Y:S03]  /*e150*/  LDSM.16.M88.4 R152, [R226+0x10080] ;  /* 0x01008000e298783b */ /* 0x000fe60000000200 */
[----:B------:R-:W-:Y:S02]  /*e160*/  LEA.HI.X R3, R17, c[0x0][0x1fc], R16, 0x1, P0 ;  /* 0x00007f0011037a11 */ /* 0x000fe400000f0c10 */
[C---:B------:R-:W-:Y:S02]  /*e170*/  ISETP.GT.AND P0, PT, R233.reuse, RZ, PT ;  /* 0x000000ffe900720c */ /* 0x040fe40003f04270 */
[----:B------:R-:W-:Y:S01]  /*e180*/  IADD3 R233, R233, -0x1, RZ ;  /* 0xffffffffe9e97810 */ /* 0x000fe20007ffe0ff */
[----:B------:R-:W1:Y:S08]  /*e190*/  LDSM.16.M88.4 R156, [R225+0xc080] ;  /* 0x00c08000e19c783b */ /* 0x000e700000000200 */
[----:B------:R-:W2:Y:S08]  /*e1a0*/  LDSM.16.M88.4 R160, [R225+0xc880] ;  /* 0x00c88000e1a0783b */ /* 0x000eb00000000200 */
[----:B------:R-:W-:Y:S08]  /*e1b0*/  LDSM.16.M88.4 R164, [R222+0x10080] ;  /* 0x01008000dea4783b */ /* 0x000ff00000000200 */
[----:B------:R-:W3:Y:S08]  /*e1c0*/  LDSM.16.M88.4 R168, [R224] ;  /* 0x00000000e0a8783b */ /* 0x000ef00000000200 */
[----:B------:R-:W4:Y:S01]  /*e1d0*/  LDSM.16.M88.4 R172, [R215] ;  /* 0x00000000d7ac783b */ /* 0x000f220000000200 */
[C---:B-1----:R-:W-:Y:S07]  /*e1e0*/  HMMA.16816.F32 R4, R152.reuse, R156, RZ ;  /* 0x0000009c9804723c */ /* 0x042fee00000018ff */
[----:B------:R-:W-:Y:S01]  /*e1f0*/  @!PT LDS RZ, [RZ] ;  /* 0x00000000fffff984 */ /* 0x000fe20000000800 */
[----:B------:R-:W-:Y:S01]  /*e200*/  @!PT LDS RZ, [RZ] ;  /* 0x00000000fffff984 */ /* 0x000fe20000000800 */
[----:B------:R-:W-:Y:S01]  /*e210*/  @!PT LDS RZ, [RZ] ;  /* 0x00000000fffff984 */ /* 0x000fe20000000800 */
[----:B------:R1:W-:Y:S01]  /*e220*/  LDGSTS.E.BYPASS.LTC128B.128 [R232+0x8080], [R2.64], !P2 ;  /* 0x0808000002e87fae */ /* 0x0003e2000d101d44 */
[C---:B------:R-:W-:Y:S07]  /*e230*/  HMMA.16816.F32 R8, R152.reuse, R158, RZ ;  /* 0x0000009e9808723c */ /* 0x040fee00000018ff */
[----:B------:R1:W-:Y:S01]  /*e240*/  LDGSTS.E.BYPASS.LTC128B.128 [R232+0x9080], [R2.64+0x80], !P5 ;  /* 0x0908008002e87fae */ /* 0x0003e2000e901d44 */
[C---:B--2---:R-:W-:Y:S07]  /*e250*/  HMMA.16816.F32 R12, R152.reuse, R160, RZ ;  /* 0x000000a0980c723c */ /* 0x044fee00000018ff */
[----:B------:R1:W-:Y:S01]  /*e260*/  LDGSTS.E.BYPASS.LTC128B.128 [R232+0xa080], [R2.64+0x100], !P4 ;  /* 0x0a08010002e87fae */ /* 0x0003e2000e101d44 */
[----:B------:R-:W-:Y:S07]  /*e270*/  HMMA.16816.F32 R16, R152, R162, RZ ;  /* 0x000000a29810723c */ /* 0x000fee00000018ff */
[----:B------:R1:W-:Y:S01]  /*e280*/  LDGSTS.E.BYPASS.LTC128B.128 [R232+0xb080], [R2.64+0x180], !P3 ;  /* 0x0b08018002e87fae */ /* 0x0003e2000d901d44 */
[C---:B---3--:R-:W-:Y:S07]  /*e290*/  HMMA.16816.F32 R4, R164.reuse, R168, R4 ;  /* 0x000000a8a404723c */ /* 0x048fee0000001804 */
[----:B------:R-:W-:Y:S01]  /*e2a0*/  LDSM.16.M88.4 R176, [R221+0x10080] ;  /* 0x01008000ddb0783b */ /* 0x000fe20000000200 */
[C---:B------:R-:W-:Y:S07]  /*e2b0*/  HMMA.16816.F32 R8, R164.reuse, R170, R8 ;  /* 0x000000aaa408723c */ /* 0x040fee0000001808 */
[----:B------:R-:W2:Y:S01]  /*e2c0*/  LDSM.16.M88.4 R180, [R220+0xc080] ;  /* 0x00c08000dcb4783b */ /* 0x000ea20000000200 */
[C---:B----4-:R-:W-:Y:S07]  /*e2d0*/  HMMA.16816.F32 R12, R164.reuse, R172, R12 ;  /* 0x000000aca40c723c */ /* 0x050fee000000180c */
[----:B------:R-:W3:Y:S01]  /*e2e0*/  LDSM.16.M88.4 R152, [R220+0xc880] ;  /* 0x00c88000dc98783b */ /* 0x000ee20000000200 */
[----:B------:R-:W-:Y:S07]  /*e2f0*/  HMMA.16816.F32 R16, R164, R174, R16 ;  /* 0x000000aea410723c */ /* 0x000fee0000001810 */
[----:B------:R-:W-:Y:S08]  /*e300*/  LDSM.16.M88.4 R156, [R219+0x10080] ;  /* 0x01008000db9c783b */ /* 0x000ff00000000200 */
[----:B------:R-:W4:Y:S08]  /*e310*/  LDSM.16.M88.4 R160, [R214] ;  /* 0x00000000d6a0783b */ /* 0x000f300000000200 */
[----:B------:R-:W0:Y:S01]  /*e320*/  LDGDEPBAR ;  /* 0x00000000000079af */ /* 0x000e220000000000 */
[C---:B--2---:R-:W-:Y:S07]  /*e330*/  HMMA.16816.F32 R4, R176.reuse, R180, R4 ;  /* 0x000000b4b004723c */ /* 0x044fee0000001804 */
[----:B------:R-:W2:Y:S01]  /*e340*/  LDSM.16.M88.4 R164, [R214+0x800] ;  /* 0x00080000d6a4783b */ /* 0x000ea20000000200 */
[C---:B------:R-:W-:Y:S07]  /*e350*/  HMMA.16816.F32 R8, R176.reuse, R182, R8 ;  /* 0x000000b6b008723c */ /* 0x040fee0000001808 */
[----:B------:R-:W-:Y:S01]  /*e360*/  LDSM.16.M88.4 R168, [R226+0x14080] ;  /* 0x01408000e2a8783b */ /* 0x000fe20000000200 */
[C---:B---3--:R-:W-:Y:S07]  /*e370*/  HMMA.16816.F32 R12, R176.reuse, R152, R12 ;  /* 0x00000098b00c723c */ /* 0x048fee000000180c */
[----:B------:R-:W3:Y:S01]  /*e380*/  LDSM.16.M88.4 R172, [R225+0xd080] ;  /* 0x00d08000e1ac783b */ /* 0x000ee20000000200 */
[----:B------:R-:W-:Y:S07]  /*e390*/  HMMA.16816.F32 R16, R176, R154, R16 ;  /* 0x0000009ab010723c */ /* 0x000fee0000001810 */
[----:B------:R-:W5:Y:S01]  /*e3a0*/  LDSM.16.M88.4 R152, [R225+0xd880] ;  /* 0x00d88000e198783b */ /* 0x000f620000000200 */
[C---:B----4-:R-:W-:Y:S07]  /*e3b0*/  HMMA.16816.F32 R4, R156.reuse, R160, R4 ;  /* 0x000000a09c04723c */ /* 0x050fee0000001804 */
[----:B------:R-:W-:Y:S01]  /*e3c0*/  LDSM.16.M88.4 R176, [R222+0x14080] ;  /* 0x01408000deb0783b */ /* 0x000fe20000000200 */
[C---:B------:R-:W-:Y:S07]  /*e3d0*/  HMMA.16816.F32 R8, R156.reuse, R162, R8 ;  /* 0x000000a29c08723c */ /* 0x040fee0000001808 */
[----:B------:R-:W4:Y:S01]  /*e3e0*/  LDSM.16.M88.4 R180, [R213] ;  /* 0x00000000d5b4783b */ /* 0x000f220000000200 */
[C---:B--2---:R-:W-:Y:S07]  /*e3f0*/  HMMA.16816.F32 R12, R156.reuse, R164, R12 ;  /* 0x000000a49c0c723c */ /* 0x044fee000000180c */
[----:B------:R-:W-:Y:S01]  /*e400*/  LDSM.16.M88.4 R160, [R221+0x14080] ;  /* 0x01408000dda0783b */ /* 0x000fe20000000200 */
[----:B------:R-:W-:Y:S07]  /*e410*/  HMMA.16816.F32 R16, R156, R166, R16 ;  /* 0x000000a69c10723c */ /* 0x000fee0000001810 */
[----:B------:R-:W2:Y:S01]  /*e420*/  LDSM.16.M88.4 R156, [R212] ;  /* 0x00000000d49c783b */ /* 0x000ea20000000200 */
[C---:B---3--:R-:W-:Y:S07]  /*e430*/  HMMA.16816.F32 R4, R168.reuse, R172, R4 ;  /* 0x000000aca804723c */ /* 0x048fee0000001804 */
[----:B------:R-:W3:Y:S01]  /*e440*/  LDSM.16.M88.4 R164, [R220+0xd080] ;  /* 0x00d08000dca4783b */ /* 0x000ee20000000200 */
[C---:B------:R-:W-:Y:S07]  /*e450*/  HMMA.16816.F32 R8, R168.reuse, R174, R8 ;  /* 0x000000aea808723c */ /* 0x040fee0000001808 */
[----:B------:R-:W-:Y:S01]  /*e460*/  LDSM.16.M88.4 R172, [R214+0x1000] ;  /* 0x00100000d6ac783b */ /* 0x000fe20000000200 */
[C---:B-----5:R-:W-:Y:S08]  /*e470*/  HMMA.16816.F32 R12, R168.reuse, R152, R12 ;  /* 0x00000098a80c723c */ /* 0x060ff0000000180c */
[----:B------:R-:W-:Y:S01]  /*e480*/  HMMA.16816.F32 R16, R168, R154, R16 ;  /* 0x0000009aa810723c */ /* 0x000fe20000001810 */
[----:B------:R-:W5:Y:S07]  /*e490*/  LDSM.16.M88.4 R152, [R220+0xd880] ;  /* 0x00d88000dc98783b */ /* 0x000f6e0000000200 */
[C---:B----4-:R-:W-:Y:S01]  /*e4a0*/  HMMA.16816.F32 R4, R176.reuse, R180, R4 ;  /* 0x000000b4b004723c */ /* 0x050fe20000001804 */
[----:B------:R-:W4:Y:S07]  /*e4b0*/  LDSM.16.M88.4 R168, [R219+0x14080] ;  /* 0x01408000dba8783b */ /* 0x000f2e0000000200 */
[C---:B------:R-:W-:Y:S01]  /*e4c0*/  HMMA.16816.F32 R8, R176.reuse, R182, R8 ;  /* 0x000000b6b008723c */ /* 0x040fe20000001808 */
[----:B------:R-:W-:Y:S07]  /*e4d0*/  LDSM.16.M88.4 R180, [R225+0xe080] ;  /* 0x00e08000e1b4783b */ /* 0x000fee0000000200 */
[C---:B--2---:R-:W-:Y:S08]  /*e4e0*/  HMMA.16816.F32 R12, R176.reuse, R156, R12 ;  /* 0x0000009cb00c723c */ /* 0x044ff0000000180c */
[----:B------:R-:W-:Y:S01]  /*e4f0*/  HMMA.16816.F32 R16, R176, R158, R16 ;  /* 0x0000009eb010723c */ /* 0x000fe20000001810 */
[----:B------:R-:W2:Y:S07]  /*e500*/  LDSM.16.M88.4 R156, [R214+0x1800] ;  /* 0x00180000d69c783b */ /* 0x000eae0000000200 */
[C---:B---3--:R-:W-:Y:S01]  /*e510*/  HMMA.16816.F32 R4, R160.reuse, R164, R4 ;  /* 0x000000a4a004723c */ /* 0x048fe20000001804 */
[----:B------:R-:W3:Y:S07]  /*e520*/  LDSM.16.M88.4 R176, [R226+0x18080] ;  /* 0x01808000e2b0783b */ /* 0x000eee0000000200 */
[C---:B------:R-:W-:Y:S01]  /*e530*/  HMMA.16816.F32 R8, R160.reuse, R166, R8 ;  /* 0x000000a6a008723c */ /* 0x040fe20000001808 */
[----:B------:R-:W-:Y:S07]  /*e540*/  LDSM.16.M88.4 R164, [R211] ;  /* 0x00000000d3a4783b */ /* 0x000fee0000000200 */
        /* <DEDUP_REMOVED lines=9> */
[----:B------:R-:W2:Y:S07]  /*e5e0*/  LDSM.16.M88.4 R156, [R210] ;  /* 0x00000000d29c783b */ /* 0x000eae0000000200 */
[C---:B---3--:R-:W-:Y:S01]  /*e5f0*/  HMMA.16816.F32 R4, R176.reuse, R180, R4 ;  /* 0x000000b4b004723c */ /* 0x048fe20000001804 */
[----:B------:R-:W3:Y:S07]  /*e600*/  LDSM.16.M88.4 R168, [R221+0x18080] ;  /* 0x01808000dda8783b */ /* 0x000eee0000000200 */
[C---:B------:R-:W-:Y:S01]  /*e610*/  HMMA.16816.F32 R8, R176.reuse, R182, R8 ;  /* 0x000000b6b008723c */ /* 0x040fe20000001808 */
[----:B------:R-:W-:Y:S07]  /*e620*/  LDSM.16.M88.4 R180, [R214+0x2000] ;  /* 0x00200000d6b4783b */ /* 0x000fee0000000200 */
        /* <DEDUP_REMOVED lines=33> */
[C---:B------:R-:W-:Y:S08]  /*e840*/  HMMA.16816.F32 R8, R168.reuse, R174, R8 ;  /* 0x000000aea808723c */ /* 0x040ff00000001808 */
[C---:B--2---:R-:W-:Y:S08]  /*e850*/  HMMA.16816.F32 R12, R168.reuse, R156, R12 ;  /* 0x0000009ca80c723c */ /* 0x044ff0000000180c */
[----:B------:R-:W-:Y:S08]  /*e860*/  HMMA.16816.F32 R16, R168, R158, R16 ;  /* 0x0000009ea810723c */ /* 0x000ff00000001810 */
[C---:B---3--:R-:W-:Y:S08]  /*e870*/  HMMA.16816.F32 R4, R176.reuse, R180, R4 ;  /* 0x000000b4b004723c */ /* 0x048ff00000001804 */
[C---:B------:R-:W-:Y:S08]  /*e880*/  HMMA.16816.F32 R8, R176.reuse, R182, R8 ;  /* 0x000000b6b008723c */ /* 0x040ff00000001808 */
[C---:B-----5:R-:W-:Y:S08]  /*e890*/  HMMA.16816.F32 R12, R176.reuse, R152, R12 ;  /* 0x00000098b00c723c */ /* 0x060ff0000000180c */
[----:B------:R-:W-:Y:S01]  /*e8a0*/  HMMA.16816.F32 R16, R176, R154, R16 ;  /* 0x0000009ab010723c */ /* 0x000fe20000001810 */
[----:B------:R-:W2:Y:S01]  /*e8b0*/  LDSM.16.M88.4 R152, [R214+0x3800] ;  /* 0x00380000d698783b */ /* 0x000ea20000000200 */
[----:B------:R-:W-:Y:S06]  /*e8c0*/  DEPBAR.LE SB0, 0x0 ;  /* 0x000080000000791a */ /* 0x000fec0000000000 */
[C---:B----4-:R-:W-:Y:S01]  /*e8d0*/  HMMA.16816.F32 R4, R160.reuse, R164, R4 ;  /* 0x000000a4a004723c */ /* 0x050fe20000001804 */
[----:B------:R-:W-:Y:S07]  /*e8e0*/  BAR.SYNC.DEFER_BLOCKING 0x0 ;  /* 0x0000000000007b1d */ /* 0x000fee0000010000 */
[C---:B------:R-:W-:Y:S11]  /*e8f0*/  HMMA.16816.F32 R8, R160.reuse, R166, R8 ;  /* 0x000000a6a008723c */ /* 0x040ff60000001808 */
[----:B------:R-:W-:Y:S05]  /*e900*/  @!UPT UIADD3 URZ, URZ, URZ, URZ ;  /* 0x0000003f3f3ff290 */ /* 0x000fea000fffe03f */
[----:B------:R-:W-:Y:S02]  /*e910*/  FMUL.FTZ R192, R4, c[0x0][0x320] ;  /* 0x0000c80004c07a20 */ /* 0x000fe40000410000 */
[----:B------:R-:W-:Y:S02]  /*e920*/  FMUL.FTZ R193, R7, c[0x0][0x320] ;  /* 0x0000c80007c17a20 */ /* 0x000fe40000410000 */
[----:B------:R-:W-:Y:S02]  /*e930*/  FMUL.FTZ R195, R6, c[0x0][0x320] ;  /* 0x0000c80006c37a20 */ /* 0x000fe40000410000 */
[----:B------:R-:W1:Y:S01]  /*e940*/  MUFU.TANH R192, R192 ;  /* 0x000000c000c07308 */ /* 0x000e620000002400 */
[----:B------:R-:W-:Y:S01]  /*e950*/  FMUL.FTZ R184, R5, c[0x0][0x320] ;  /* 0x0000c80005b87a20 */ /* 0x000fe20000410000 */
[C---:B--2---:R-:W-:Y:S03]  /*e960*/  HMMA.16816.F32 R12, R160.reuse, R152, R12 ;  /* 0x00000098a00c723c */ /* 0x044fe6000000180c */
[----:B------:R-:W-:Y:S02]  /*e970*/  FMUL.FTZ R194, R8, c[0x0][0x320] ;  /* 0x0000c80008c27a20 */ /* 0x000fe40000410000 */
[----:B------:R-:W-:Y:S03]  /*e980*/  FMUL.FTZ R196, R9, c[0x0][0x320] ;  /* 0x0000c80009c47a20 */ /* 0x000fe60000410000 */
[----:B------:R-:W-:Y:S01]  /*e990*/  MUFU.TANH R193, R193 ;  /* 0x000000c100c17308 */ /* 0x000fe20000002400 */
[----:B------:R-:W-:Y:S03]  /*e9a0*/  HMMA.16816.F32 R16, R160, R154, R16 ;  /* 0x0000009aa010723c */ /* 0x000fe60000001810 */
[----:B------:R-:W-:Y:S02]  /*e9b0*/  FMUL.FTZ R199, R10, c[0x0][0x320] ;  /* 0x0000c8000ac77a20 */ /* 0x000fe40000410000 */
[----:B------:R-:W-:Y:S04]  /*e9c0*/  FMUL.FTZ R197, R11, c[0x0][0x320] ;  /* 0x0000c8000bc57a20 */ /* 0x000fe80000410000 */
[----:B------:R-:W2:Y:S03]  /*e9d0*/  MUFU.TANH R195, R195 ;  /* 0x000000c300c37308 */ /* 0x000ea60000002400 */
[----:B-1----:R-:W-:Y:S03]  /*e9e0*/  FMNMX.FTZ R3, R192, R149, !PT ;  /* 0x00000095c0037209 */ /* 0x002fe60007810000 */
[----:B------:R-:W-:Y:S02]  /*e9f0*/  FMUL.FTZ R190, R12, c[0x0][0x320] ;  /* 0x0000c8000cbe7a20 */ /* 0x000fe40000410000 */
[----:B------:R-:W-:Y:S02]  /*ea00*/  FMUL.FTZ R188, R13, c[0x0][0x320] ;  /* 0x0000c8000dbc7a20 */ /* 0x000fe40000410000 */
[----:B------:R-:W1:Y:S01]  /*ea10*/  MUFU.TANH R184, R184 ;  /* 0x000000b800b87308 */ /* 0x000e620000002400 */
[----:B------:R-:W-:Y:S02]  /*ea20*/  FMUL.FTZ R191, R14, c[0x0][0x320] ;  /* 0x0000c8000ebf7a20 */ /* 0x000fe40000410000 */
[----:B------:R-:W-:Y:S02]  /*ea30*/  FMUL.FTZ R189, R15, c[0x0][0x320] ;  /* 0x0000c8000fbd7a20 */ /* 0x000fe40000410000 */
[----:B------:R-:W-:Y:S02]  /*ea40*/  FMUL.FTZ R186, R16, c[0x0][0x320] ;  /* 0x0000c80010ba7a20 */ /* 0x000fe40000410000 */
[----:B------:R-:W-:Y:S02]  /*ea50*/  FMUL.FTZ R18, R18, c[0x0][0x320] ;  /* 0x0000c80012127a20 */ /* 0x000fe40000410000 */
[----:B------:R-:W-:Y:S01]  /*ea60*/  FMUL.FTZ R17, R17, c[0x0][0x320] ;  /* 0x0000c80011117a20 */ /* 0x000fe20000410000 */
[----:B------:R-:W3:Y:S01]  /*ea70*/  MUFU.TANH R194, R194 ;  /* 0x000000c200c27308 */ /* 0x000ee20000002400 */
[----:B------:R-:W-:Y:S01]  /*ea80*/  FMUL.FTZ R19, R19, c[0x0][0x320] ;  /* 0x0000c80013137a20 */ /* 0x000fe20000410000 */
[----:B--2---:R-:W-:Y:S04]  /*ea90*/  FMNMX.FTZ R2, R195, R0, !PT ;  /* 0x00000000c3027209 */ /* 0x004fe80007810000 */
[----:B------:R-:W-:Y:S04]  /*eaa0*/  FMNMX.FTZ R2, R193, R2, !PT ;  /* 0x00000002c1027209 */ /* 0x000fe80007810000 */
[----:B------:R-:W2:Y:S01]  /*eab0*/  MUFU.TANH R196, R196 ;  /* 0x000000c400c47308 */ /* 0x000ea20000002400 */
[----:B-1----:R-:W-:Y:S09]  /*eac0*/  FMNMX.FTZ R3, R184, R3, !PT ;  /* 0x00000003b8037209 */ /* 0x002ff20007810000 */
[----:B------:R-:W1:Y:S01]  /*ead0*/  MUFU.TANH R199, R199 ;  /* 0x000000c700c77308 */ /* 0x000e620000002400 */
[----:B---3--:R-:W-:Y:S09]  /*eae0*/  FMNMX.FTZ R3, R194, R3, !PT ;  /* 0x00000003c2037209 */ /* 0x008ff20007810000 */
[----:B------:R-:W3:Y:S01]  /*eaf0*/  MUFU.TANH R197, R197 ;  /* 0x000000c500c57308 */ /* 0x000ee20000002400 */
[----:B--2---:R-:W-:Y:S09]  /*eb00*/  FMNMX.FTZ R3, R196, R3, !PT ;  /* 0x00000003c4037209 */ /* 0x004ff20007810000 */
        /* <DEDUP_REMOVED lines=10> */
[----:B------:R1:W3:Y:S01]  /*ebb0*/  MUFU.TANH R151, R18 ;  /* 0x0000001200977308 */ /* 0x0002e20000002400 */
[----:B--2---:R-:W-:Y:S09]  /*ebc0*/  FMNMX.FTZ R2, R189, R2, !PT ;  /* 0x00000002bd027209 */ /* 0x004ff20007810000 */
[----:B------:R-:W2:Y:S10]  /*ebd0*/  MUFU.TANH R185, R17 ;  /* 0x0000001100b97308 */ /* 0x000eb40000002400 */
[----:B------:R-:W4:Y:S01]  /*ebe0*/  MUFU.TANH R150, R19 ;  /* 0x0000001300967308 */ /* 0x000f220000002400 */
[----:B-1----:R-:W-:Y:S02]  /*ebf0*/  FMNMX.FTZ R18, R186, R3, !PT ;  /* 0x00000003ba127209 */ /* 0x002fe40007810000 */
[----:B---3--:R-:W-:Y:S02]  /*ec00*/  FMNMX.FTZ R3, R151, R2, !PT ;  /* 0x0000000297037209 */ /* 0x008fe40007810000 */
[----:B--2---:R-:W-:Y:S02]  /*ec10*/  FMNMX.FTZ R16, R185, R18, !PT ;  /* 0x00000012b9107209 */ /* 0x004fe40007810000 */
[----:B----4-:R-:W-:Y:S03]  /*ec20*/  FMNMX.FTZ R7, R150, R3, !PT ;  /* 0x0000000396077209 */ /* 0x010fe60007810000 */
[----:B------:R-:W1:Y:S08]  /*ec30*/  SHFL.BFLY PT, R19, R16, 0x2, 0x1f ;  /* 0x0c401f0010137f89 */ /* 0x000e7000000e0000 */
[----:B------:R-:W2:Y:S01]  /*ec40*/  SHFL.BFLY PT, R2, R7, 0x2, 0x1f ;  /* 0x0c401f0007027f89 */ /* 0x000ea200000e0000 */
[----:B-1----:R-:W-:Y:S01]  /*ec50*/  FMNMX.FTZ R17, R16, R19, !PT ;  /* 0x0000001310117209 */ /* 0x002fe20007810000 */
[----:B------:R-:W-:Y:S01]  /*ec60*/  @P0 IMAD.WIDE.U32 R18, R233, c[0x0][0x1e0], RZ ;  /* 0x00007800e9120a25 */ /* 0x000fe200078e00ff */
[----:B------:R-:W-:Y:S05]  /*ec70*/  @P0 SHF.R.S32.HI R16, RZ, 0x1f, R233 ;  /* 0x0000001fff100819 */ /* 0x000fea00000114e9 */
[----:B------:R-:W1:Y:S01]  /*ec80*/  SHFL.BFLY PT, R148, R17, 0x1, 0x1f ;  /* 0x0c201f0011947f89 */ /* 0x000e6200000e0000 */
[----:B------:R-:W-:Y:S01]  /*ec90*/  @P0 IMAD R16, R16, c[0x0][0x1e0], RZ ;  /* 0x0000780010100a24 */ /* 0x000fe200078e02ff */
[----:B--2---:R-:W-:Y:S03]  /*eca0*/  FMNMX.FTZ R4, R7, R2, !PT ;  /* 0x0000000207047209 */ /* 0x004fe60007810000 */
[----:B------:R-:W-:Y:S03]  /*ecb0*/  @P0 IMAD R16, R233, c[0x0][0x1e4], R16 ;  /* 0x00007900e9100a24 */ /* 0x000fe600078e0210 */
[----:B------:R-:W2:Y:S02]  /*ecc0*/  SHFL.BFLY PT, R3, R4, 0x1, 0x1f ;  /* 0x0c201f0004037f89 */ /* 0x000ea400000e0000 */
[----:B------:R-:W-:Y:S02]  /*ecd0*/  @P0 IADD3 R19, R19, R16, RZ ;  /* 0x0000001013130210 */ /* 0x000fe40007ffe0ff */
[----:B-1----:R-:W-:Y:S02]  /*ece0*/  FMNMX.FTZ R148, R17, R148, !PT ;  /* 0x0000009411947209 */ /* 0x002fe40007810000 */
[----:B------:R-:W-:Y:S03]  /*ecf0*/  @P0 LEA R17, P1, R18, R234, 0x5 ;  /* 0x000000ea12110211 */ /* 0x000fe600078228ff */
[----:B------:R-:W-:Y:S01]  /*ed00*/  FMUL.FTZ R187, R148, c[0x0][0x2d0] ;  /* 0x0000b40094bb7a20 */ /* 0x000fe20000410000 */
[----:B------:R-:W-:Y:S01]  /*ed10*/  @P0 LEA.HI.X R16, R18, R237, R19, 0x5, P1 ;  /* 0x000000ed12100211 */ /* 0x000fe200008f2c13 */
[----:B------:R-:W-:Y:S01]  /*ed20*/  FADD.FTZ R2, -R148, R149 ;  /* 0x0000009594027221 */ /* 0x000fe20000010100 */
[----:B--2---:R-:W-:Y:S01]  /*ed30*/  FMNMX.FTZ R3, R4, R3, !PT ;  /* 0x0000000304037209 */ /* 0x004fe20007810000 */
[--C-:B------:R-:W-:Y:S01]  /*ed40*/  FFMA.FTZ R245, R194, c[0x0][0x2d0], -R187.reuse ;  /* 0x0000b400c2f57a23 */ /* 0x100fe200000108bb */
[----:B------:R-:W-:Y:S01]  /*ed50*/  @P0 LEA R194, P1, R17, c[0x0][0x1c8], 0x1 ;  /* 0x0000720011c20a11 */ /* 0x000fe200078208ff */
[--C-:B------:R-:W-:Y:S02]  /*ed60*/  FFMA.FTZ R244, R184, c[0x0][0x2d0], -R187.reuse ;  /* 0x0000b400b8f47a23 */ /* 0x100fe400000108bb */
[C---:B------:R-:W-:Y:S02]  /*ed70*/  FMUL.FTZ R184, R3.reuse, c[0x0][0x2d0] ;  /* 0x0000b40003b87a20 */ /* 0x040fe40000410000 */
[----:B------:R-:W-:Y:S01]  /*ed80*/  FADD.FTZ R5, -R3, R0 ;  /* 0x0000000003057221 */ /* 0x000fe20000010100 */
[----:B------:R-:W-:Y:S01]  /*ed90*/  MUFU.EX2 R245, R245 ;  /* 0x000000f500f57308 */ /* 0x000fe20000000800 */
[----:B------:R-:W-:Y:S01]  /*eda0*/  FFMA.FTZ R243, R195, c[0x0][0x2d0], -R184 ;  /* 0x0000b400c3f37a23 */ /* 0x000fe200000108b8 */
[----:B------:R-:W-:Y:S01]  /*edb0*/  @P0 LEA.HI.X R195, R17, c[0x0][0x1cc], R16, 0x1, P1 ;  /* 0x0000730011c30a11 */ /* 0x000fe200008f0c10 */
[--C-:B------:R-:W-:Y:S02]  /*edc0*/  FFMA.FTZ R247, R192, c[0x0][0x2d0], -R187.reuse ;  /* 0x0000b400c0f77a23 */ /* 0x100fe400000108bb */
[--C-:B------:R-:W-:Y:S02]  /*edd0*/  FFMA.FTZ R242, R196, c[0x0][0x2d0], -R187.reuse ;  /* 0x0000b400c4f27a23 */ /* 0x100fe400000108bb */
[----:B------:R1:W-:Y:S01]  /*ede0*/  @P0 LDGSTS.E.BYPASS.LTC128B.128 [R232+0xc080], [R194.64], !P2 ;  /* 0x0c080000c2e80fae */ /* 0x0003e2000d101d44 */
[--C-:B------:R-:W-:Y:S02]  /*edf0*/  FFMA.FTZ R240, R193, c[0x0][0x2d0], -R184.reuse ;  /* 0x0000b400c1f07a23 */ /* 0x100fe400000108b8 */
[--C-:B------:R-:W-:Y:S01]  /*ee00*/  FFMA.FTZ R238, R199, c[0x0][0x2d0], -R184.reuse ;  /* 0x0000b400c7ee7a23 */ /* 0x100fe200000108b8 */
[----:B------:R-:W-:Y:S01]  /*ee10*/  MUFU.EX2 R247, R247 ;  /* 0x000000f700f77308 */ /* 0x000fe20000000800 */
[--C-:B------:R-:W-:Y:S02]  /*ee20*/  FFMA.FTZ R149, R197, c[0x0][0x2d0], -R184.reuse ;  /* 0x0000b400c5957a23 */ /* 0x100fe400000108b8 */
[----:B------:R-:W-:Y:S01]  /*ee30*/  FMUL.FTZ R0, R5, c[0x0][0x2d0] ;  /* 0x0000b40005007a20 */ /* 0x000fe20000410000 */
[----:B------:R1:W-:Y:S01]  /*ee40*/  @P0 LDGSTS.E.BYPASS.LTC128B.128 [R232+0xd080], [R194.64+0x80], !P5 ;  /* 0x0d080080c2e80fae */ /* 0x0003e2000e901d44 */
[----:B------:R-:W-:Y:S02]  /*ee50*/  FMUL.FTZ R6, R2, c[0x0][0x2d0] ;  /* 0x0000b40002067a20 */ /* 0x000fe40000410000 */
[--C-:B------:R-:W-:Y:S02]  /*ee60*/  FFMA.FTZ R246, R190, c[0x0][0x2d0], -R187.reuse ;  /* 0x0000b400bef67a23 */ /* 0x100fe400000108bb */
[--C-:B------:R-:W-:Y:S01]  /*ee70*/  FFMA.FTZ R249, R188, c[0x0][0x2d0], -R187.reuse ;  /* 0x0000b400bcf97a23 */ /* 0x100fe200000108bb */
[----:B------:R-:W2:Y:S01]  /*ee80*/  MUFU.EX2 R2, R6 ;  /* 0x0000000600027308 */ /* 0x000ea20000000800 */
[--C-:B------:R-:W-:Y:S01]  /*ee90*/  FFMA.FTZ R248, R191, c[0x0][0x2d0], -R184.reuse ;  /* 0x0000b400bff87a23 */ /* 0x100fe200000108b8 */
[----:B------:R1:W-:Y:S01]  /*eea0*/  @P0 LDGSTS.E.BYPASS.LTC128B.128 [R232+0xe080], [R194.64+0x100], !P4 ;  /* 0x0e080100c2e80fae */ /* 0x0003e2000e101d44 */
[--C-:B------:R-:W-:Y:S02]  /*eeb0*/  FFMA.FTZ R251, R189, c[0x0][0x2d0], -R184.reuse ;  /* 0x0000b400bdfb7a23 */ /* 0x100fe400000108b8 */
[--C-:B------:R-:W-:Y:S02]  /*eec0*/  FFMA.FTZ R250, R186, c[0x0][0x2d0], -R187.reuse ;  /* 0x0000b400bafa7a23 */ /* 0x100fe400000108bb */
[----:B------:R-:W-:Y:S02]  /*eed0*/  FFMA.FTZ R187, R185, c[0x0][0x2d0], -R187 ;  /* 0x0000b400b9bb7a23 */ /* 0x000fe400000108bb */
[--C-:B------:R-:W-:Y:S01]  /*eee0*/  FFMA.FTZ R151, R151, c[0x0][0x2d0], -R184.reuse ;  /* 0x0000b40097977a23 */ /* 0x100fe200000108b8 */
[----:B------:R1:W-:Y:S01]  /*eef0*/  @P0 LDGSTS.E.BYPASS.LTC128B.128 [R232+0xf080], [R194.64+0x180], !P3 ;  /* 0x0f080180c2e80fae */ /* 0x0003e2000d901d44 */
[----:B------:R-:W3:Y:S01]  /*ef00*/  MUFU.EX2 R0, R0 ;  /* 0x0000000000007308 */ /* 0x000ee20000000800 */
[----:B------:R-:W-:Y:S06]  /*ef10*/  FFMA.FTZ R184, R150, c[0x0][0x2d0], -R184 ;  /* 0x0000b40096b87a23 */ /* 0x000fec00000108b8 */
[----:B------:R-:W4:Y:S03]  /*ef20*/  LDSM.16.MT88.4 R16, [R223+0x8080] ;  /* 0x00808000df10783b */ /* 0x000f260000004200 */
[----:B------:R-:W5:Y:S01]  /*ef30*/  MUFU.EX2 R244, R244 ;  /* 0x000000f400f47308 */ /* 0x000f620000000800 */
[C---:B--2---:R-:W-:Y:S04]  /*ef40*/  FMUL.FTZ R4, R2.reuse, R144 ;  /* 0x0000009002047220 */ /* 0x044fe80000410000 */
[----:B------:R-:W2:Y:S01]  /*ef50*/  LDSM.16.MT88.4 R152, [R218+0x8080] ;  /* 0x00808000da98783b */ /* 0x000ea20000004200 */
[C---:B------:R-:W-:Y:S02]  /*ef60*/  FMUL.FTZ R5, R2.reuse, R145 ;  /* 0x0000009102057220 */ /* 0x040fe40000410000 */
[C---:B------:R-:W-:Y:S02]  /*ef70*/  FMUL.FTZ R8, R2.reuse, R140 ;  /* 0x0000008c02087220 */ /* 0x040fe40000410000 */
[----:B------:R-:W1:Y:S01]  /*ef80*/  MUFU.EX2 R242, R242 ;  /* 0x000000f200f27308 */ /* 0x000e620000000800 */
[----:B------:R-:W-:Y:S02]  /*ef90*/  FMUL.FTZ R9, R2, R141 ;  /* 0x0000008d02097220 */ /* 0x000fe40000410000 */
[----:B------:R-:W2:Y:S01]  /*efa0*/  LDSM.16.MT88.4 R156, [R217+0x8080] ;  /* 0x00808000d99c783b */ /* 0x000ea20000004200 */
[C---:B---3--:R-:W-:Y:S02]  /*efb0*/  FMUL.FTZ R6, R0.reuse, R146 ;  /* 0x0000009200067220 */ /* 0x048fe40000410000 */
[C---:B------:R-:W-:Y:S02]  /*efc0*/  FMUL.FTZ R7, R0.reuse, R147 ;  /* 0x0000009300077220 */ /* 0x040fe40000410000 */
[C---:B------:R-:W-:Y:S02]  /*efd0*/  FMUL.FTZ R10, R0.reuse, R142 ;  /* 0x0000008e000a7220 */ /* 0x040fe40000410000 */
[----:B------:R-:W-:Y:S01]  /*efe0*/  MUFU.EX2 R243, R243 ;  /* 0x000000f300f37308 */ /* 0x000fe20000000800 */
[----:B------:R-:W-:Y:S01]  /*eff0*/  FMUL.FTZ R11, R0, R143 ;  /* 0x0000008f000b7220 */ /* 0x000fe20000410000 */
[----:B------:R-:W-:Y:S01]  /*f000*/  LDSM.16.MT88.4 R160, [R217+0x8880] ;  /* 0x00888000d9a0783b */ /* 0x000fe20000004200 */
[----:B------:R-:W-:Y:S01]  /*f010*/  FMUL.FTZ R12, R2, R136 ;  /* 0x00000088020c7220 */ /* 0x000fe20000410000 */
[----:B-----5:R-:W-:Y:S01]  /*f020*/  F2FP.PACK_AB R144, R244, R247 ;  /* 0x000000f7f490723e */ /* 0x020fe200000000ff */
[----:B------:R-:W-:Y:S02]  /*f030*/  FMUL.FTZ R13, R2, R137 ;  /* 0x00000089020d7220 */ /* 0x000fe40000410000 */
[C---:B------:R-:W-:Y:S02]  /*f040*/  FMUL.FTZ R14, R0.reuse, R138 ;  /* 0x0000008a000e7220 */ /* 0x040fe40000410000 */
[----:B------:R-:W-:Y:S01]  /*f050*/  FMUL.FTZ R15, R0, R139 ;  /* 0x0000008b000f7220 */ /* 0x000fe20000410000 */
[----:B------:R-:W3:Y:S01]  /*f060*/  MUFU.EX2 R240, R240 ;  /* 0x000000f000f07308 */ /* 0x000ee20000000800 */
[----:B------:R-:W5:Y:S01]  /*f070*/  LDSM.16.MT88.4 R136, [R216+0x8080] ;  /* 0x00808000d888783b */ /* 0x000f620000004200 */
[----:B------:R-:W-:Y:S01]  /*f080*/  FMUL.FTZ R20, R2, R20 ;  /* 0x0000001402147220 */ /* 0x000fe20000410000 */
[----:B-1----:R-:W-:Y:S01]  /*f090*/  F2FP.PACK_AB R146, R242, R245 ;  /* 0x000000f5f292723e */ /* 0x002fe200000000ff */
[----:B------:R-:W-:Y:S02]  /*f0a0*/  FMUL.FTZ R21, R2, R21 ;  /* 0x0000001502157220 */ /* 0x000fe40000410000 */
[C---:B------:R-:W-:Y:S03]  /*f0b0*/  FMUL.FTZ R22, R0.reuse, R22 ;  /* 0x0000001600167220 */ /* 0x040fe60000410000 */
[----:B------:R-:W-:Y:S01]  /*f0c0*/  LDSM.16.MT88.4 R140, [R218+0x9080] ;  /* 0x00908000da8c783b */ /* 0x000fe20000004200 */
[----:B------:R-:W-:Y:S01]  /*f0d0*/  MUFU.EX2 R238, R238 ;  /* 0x000000ee00ee7308 */ /* 0x000fe20000000800 */
[----:B------:R-:W-:Y:S02]  /*f0e0*/  FMUL.FTZ R23, R0, R23 ;  /* 0x0000001700177220 */ /* 0x000fe40000410000 */
[C---:B------:R-:W-:Y:S02]  /*f0f0*/  FMUL.FTZ R24, R2.reuse, R24 ;  /* 0x0000001802187220 */ /* 0x040fe40000410000 */
[----:B------:R-:W-:Y:S02]  /*f100*/  FMUL.FTZ R25, R2, R25 ;  /* 0x0000001902197220 */ /* 0x000fe40000410000 */
[----:B------:R-:W-:Y:S01]  /*f110*/  LDSM.16.MT88.4 R164, [R216+0x8880] ;  /* 0x00888000d8a4783b */ /* 0x000fe20000004200 */
[C---:B------:R-:W-:Y:S02]  /*f120*/  FMUL.FTZ R26, R0.reuse, R26 ;  /* 0x0000001a001a7220 */ /* 0x040fe40000410000 */
[----:B------:R-:W1:Y:S01]  /*f130*/  MUFU.EX2 R149, R149 ;  /* 0x0000009500957308 */ /* 0x000e620000000800 */
[----:B------:R-:W-:Y:S02]  /*f140*/  FMUL.FTZ R27, R0, R27 ;  /* 0x0000001b001b7220 */ /* 0x000fe40000410000 */
[----:B------:R-:W-:Y:S01]  /*f150*/  FMUL.FTZ R28, R2, R28 ;  /* 0x0000001c021c7220 */ /* 0x000fe20000410000 */
[----:B---3--:R-:W-:Y:S01]  /*f160*/  F2FP.PACK_AB R145, R240, R243 ;  /* 0x000000f3f091723e */ /* 0x008fe200000000ff */
[----:B------:R-:W-:Y:S01]  /*f170*/  LDSM.16.MT88.4 R168, [R223+0x9880] ;  /* 0x00988000dfa8783b */ /* 0x000fe20000004200 */
[----:B------:R-:W-:Y:S02]  /*f180*/  FMUL.FTZ R29, R2, R29 ;  /* 0x0000001d021d7220 */ /* 0x000fe40000410000 */
[C---:B------:R-:W-:Y:S02]  /*f190*/  FMUL.FTZ R30, R0.reuse, R30 ;  /* 0x0000001e001e7220 */ /* 0x040fe40000410000 */
[----:B------:R-:W-:Y:S01]  /*f1a0*/  MUFU.EX2 R252, R187 ;  /* 0x000000bb00fc7308 */ /* 0x000fe20000000800 */
[----:B------:R-:W-:Y:S02]  /*f1b0*/  FMUL.FTZ R31, R0, R31 ;  /* 0x0000001f001f7220 */ /* 0x000fe40000410000 */
[----:B------:R-:W-:Y:S01]  /*f1c0*/  LDSM.16.MT88.4 R172, [R218+0x9880] ;  /* 0x00988000daac783b */ /* 0x000fe20000004200 */
[C---:B------:R-:W-:Y:S02]  /*f1d0*/  FMUL.FTZ R32, R2.reuse, R32 ;  /* 0x0000002002207220 */ /* 0x040fe40000410000 */
[----:B------:R-:W-:Y:S02]  /*f1e0*/  FMUL.FTZ R33, R2, R33 ;  /* 0x0000002102217220 */ /* 0x000fe40000410000 */
[C---:B------:R-:W-:Y:S02]  /*f1f0*/  FMUL.FTZ R34, R0.reuse, R34 ;  /* 0x0000002200227220 */ /* 0x040fe40000410000 */
[----:B------:R3:W-:Y:S01]  /*f200*/  MUFU.EX2 R150, R184 ;  /* 0x000000b800967308 */ /* 0x0007e20000000800 */
[----:B------:R-:W-:Y:S01]  /*f210*/  LDSM.16.MT88.4 R176, [R217+0x9880] ;  /* 0x00988000d9b0783b */ /* 0x000fe20000004200 */
[----:B------:R-:W-:Y:S01]  /*f220*/  FMUL.FTZ R35, R0, R35 ;  /* 0x0000002300237220 */ /* 0x000fe20000410000 */
[----:B-1----:R-:W-:Y:S01]  /*f230*/  F2FP.PACK_AB R147, R149, R238 ;  /* 0x000000ee9593723e */ /* 0x002fe200000000ff */
[C---:B------:R-:W-:Y:S02]  /*f240*/  FMUL.FTZ R36, R2.reuse, R36 ;  /* 0x0000002402247220 */ /* 0x040fe40000410000 */
[----:B------:R-:W-:Y:S03]  /*f250*/  FMUL.FTZ R37, R2, R37 ;  /* 0x0000002502257220 */ /* 0x000fe60000410000 */
[----:B------:R-:W-:Y:S01]  /*f260*/  LDSM.16.MT88.4 R180, [R216+0x9880] ;  /* 0x00988000d8b4783b */ /* 0x000fe20000004200 */
[C---:B------:R-:W-:Y:S01]  /*f270*/  FMUL.FTZ R38, R0.reuse, R38 ;  /* 0x0000002600267220 */ /* 0x040fe20000410000 */
[C---:B----4-:R-:W-:Y:S01]  /*f280*/  HMMA.16816.F32 R4, R144.reuse, R16, R4 ;  /* 0x000000109004723c */ /* 0x050fe20000001804 */
[----:B------:R-:W-:Y:S04]  /*f290*/  MUFU.EX2 R246, R246 ;  /* 0x000000f600f67308 */ /* 0x000fe80000000800 */
[----:B------:R-:W-:Y:S01]  /*f2a0*/  FMUL.FTZ R39, R0, R39 ;  /* 0x0000002700277220 */ /* 0x000fe20000410000 */
[----:B------:R-:W-:Y:S01]  /*f2b0*/  LDSM.16.MT88.4 R188, [R218+0xa880] ;  /* 0x00a88000dabc783b */ /* 0x000fe20000004200 */
[C---:B------:R-:W-:Y:S01]  /*f2c0*/  FMUL.FTZ R16, R2.reuse, R132 ;  /* 0x0000008402107220 */ /* 0x040fe20000410000 */
[C---:B------:R-:W-:Y:S03]  /*f2d0*/  HMMA.16816.F32 R8, R144.reuse, R18, R8 ;  /* 0x000000129008723c */ /* 0x040fe60000001808 */
[----:B------:R-:W1:Y:S01]  /*f2e0*/  MUFU.EX2 R249, R249 ;  /* 0x000000f900f97308 */ /* 0x000e620000000800 */
[----:B------:R-:W-:Y:S02]  /*f2f0*/  FMUL.FTZ R17, R2, R133 ;  /* 0x0000008502117220 */ /* 0x000fe40000410000 */
[----:B---3--:R-:W-:Y:S01]  /*f300*/  LDSM.16.MT88.4 R184, [R223+0xa880] ;  /* 0x00a88000dfb8783b */ /* 0x008fe20000004200 */
[C---:B------:R-:W-:Y:S01]  /*f310*/  FMUL.FTZ R18, R0.reuse, R134 ;  /* 0x0000008600127220 */ /* 0x040fe20000410000 */
[C---:B--2---:R-:W-:Y:S04]  /*f320*/  HMMA.16816.F32 R12, R144.reuse, R152, R12 ;  /* 0x00000098900c723c */ /* 0x044fe8000000180c */
[----:B------:R-:W-:Y:S01]  /*f330*/  FMUL.FTZ R19, R0, R135 ;  /* 0x0000008700137220 */ /* 0x000fe20000410000 */
[----:B------:R-:W-:Y:S01]  /*f340*/  MUFU.EX2 R248, R248 ;  /* 0x000000f800f87308 */ /* 0x000fe20000000800 */
[----:B------:R-:W2:Y:S01]  /*f350*/  LDSM.16.MT88.4 R132, [R223+0x9080] ;  /* 0x00908000df84783b */ /* 0x000ea20000004200 */
[C---:B------:R-:W-:Y:S02]  /*f360*/  FMUL.FTZ R40, R2.reuse, R40 ;  /* 0x0000002802287220 */ /* 0x040fe40000410000 */
[----:B------:R-:W-:Y:S02]  /*f370*/  FMUL.FTZ R41, R2, R41 ;  /* 0x0000002902297220 */ /* 0x000fe40000410000 */
[C---:B------:R-:W-:Y:S03]  /*f380*/  HMMA.16816.F32 R16, R144.reuse, R154, R16 ;  /* 0x0000009a9010723c */ /* 0x040fe60000001810 */
[----:B------:R-:W-:Y:S01]  /*f390*/  LDSM.16.MT88.4 R192, [R217+0xa880] ;  /* 0x00a88000d9c0783b */ /* 0x000fe20000004200 */
[C---:B------:R-:W-:Y:S01]  /*f3a0*/  FMUL.FTZ R42, R0.reuse, R42 ;  /* 0x0000002a002a7220 */ /* 0x040fe20000410000 */
[----:B------:R-:W3:Y:S01]  /*f3b0*/  MUFU.EX2 R251, R251 ;  /* 0x000000fb00fb7308 */ /* 0x000ee20000000800 */
[----:B------:R-:W-:Y:S02]  /*f3c0*/  FMUL.FTZ R43, R0, R43 ;  /* 0x0000002b002b7220 */ /* 0x000fe40000410000 */
[C---:B------:R-:W-:Y:S03]  /*f3d0*/  HMMA.16816.F32 R20, R144.reuse, R156, R20 ;  /* 0x0000009c9014723c */ /* 0x040fe60000001814 */
[----:B------:R-:W-:Y:S01]  /*f3e0*/  LDSM.16.MT88.4 R196, [R216+0xa880] ;  /* 0x00a88000d8c4783b */ /* 0x000fe20000004200 */
[C---:B------:R-:W-:Y:S01]  /*f3f0*/  FMUL.FTZ R44, R2.reuse, R44 ;  /* 0x0000002c022c7220 */ /* 0x040fe20000410000 */
[----:B-1----:R-:W-:Y:S01]  /*f400*/  F2FP.PACK_AB R152, R249, R246 ;  /* 0x000000f6f998723e */ /* 0x002fe200000000ff */
[----:B------:R-:W-:Y:S01]  /*f410*/  FMUL.FTZ R45, R2, R45 ;  /* 0x0000002d022d7220 */ /* 0x000fe20000410000 */
[----:B------:R-:W1:Y:S01]  /*f420*/  MUFU.EX2 R250, R250 ;  /* 0x000000fa00fa7308 */ /* 0x000e620000000800 */
[C---:B------:R-:W-:Y:S03]  /*f430*/  HMMA.16816.F32 R24, R144.reuse, R158, R24 ;  /* 0x0000009e9018723c */ /* 0x040fe60000001818 */
[----:B------:R-:W-:Y:S01]  /*f440*/  LDSM.16.MT88.4 R156, [R218+0x8880] ;  /* 0x00888000da9c783b */ /* 0x000fe20000004200 */
[C---:B------:R-:W-:Y:S02]  /*f450*/  FMUL.FTZ R46, R0.reuse, R46 ;  /* 0x0000002e002e7220 */ /* 0x040fe40000410000 */
[----:B------:R-:W-:Y:S02]  /*f460*/  FMUL.FTZ R47, R0, R47 ;  /* 0x0000002f002f7220 */ /* 0x000fe40000410000 */
[C---:B-----5:R-:W-:Y:S01]  /*f470*/  HMMA.16816.F32 R28, R144.reuse, R136, R28 ;  /* 0x00000088901c723c */ /* 0x060fe2000000181c */
[----:B------:R-:W4:Y:S02]  /*f480*/  MUFU.EX2 R151, R151 ;  /* 0x0000009700977308 */ /* 0x000f240000000800 */
[----:B------:R-:W-:Y:S01]  /*f490*/  LDSM.16.MT88.4 R200, [R223+0xb880] ;  /* 0x00b88000dfc8783b */ /* 0x000fe20000004200 */
[C---:B------:R-:W-:Y:S01]  /*f4a0*/  FMUL.FTZ R48, R2.reuse, R48 ;  /* 0x0000003002307220 */ /* 0x040fe20000410000 */
[----:B---3--:R-:W-:Y:S01]  /*f4b0*/  F2FP.PACK_AB R153, R251, R248 ;  /* 0x000000f8fb99723e */ /* 0x008fe200000000ff */
[----:B------:R-:W-:Y:S02]  /*f4c0*/  FMUL.FTZ R49, R2, R49 ;  /* 0x0000003102317220 */ /* 0x000fe40000410000 */
[C---:B------:R-:W-:Y:S03]  /*f4d0*/  HMMA.16816.F32 R32, R144.reuse, R138, R32 ;  /* 0x0000008a9020723c */ /* 0x040fe60000001820 */
[----:B------:R-:W3:Y:S01]  /*f4e0*/  LDSM.16.MT88.4 R136, [R217+0x9080] ;  /* 0x00908000d988783b */ /* 0x000ee20000004200 */
[C---:B------:R-:W-:Y:S02]  /*f4f0*/  FMUL.FTZ R50, R0.reuse, R50 ;  /* 0x0000003200327220 */ /* 0x040fe40000410000 */
[----:B------:R-:W-:Y:S01]  /*f500*/  FMUL.FTZ R51, R0, R51 ;  /* 0x0000003300337220 */ /* 0x000fe20000410000 */
[----:B-1----:R-:W-:Y:S01]  /*f510*/  F2FP.PACK_AB R154, R252, R250 ;  /* 0x000000fafc9a723e */ /* 0x002fe200000000ff */
[C---:B--2---:R-:W-:Y:S03]  /*f520*/  HMMA.16816.F32 R36, R144.reuse, R132, R36 ;  /* 0x000000849024723c */ /* 0x044fe60000001824 */
[----:B------:R-:W-:Y:S01]  /*f530*/  LDSM.16.MT88.4 R204, [R218+0xb880] ;  /* 0x00b88000dacc783b */ /* 0x000fe20000004200 */
[C---:B------:R-:W-:Y:S02]  /*f540*/  FMUL.FTZ R52, R2.reuse, R52 ;  /* 0x0000003402347220 */ /* 0x040fe40000410000 */
[----:B------:R-:W-:Y:S02]  /*f550*/  FMUL.FTZ R53, R2, R53 ;  /* 0x0000003502357220 */ /* 0x000fe40000410000 */
[C---:B------:R-:W-:Y:S03]  /*f560*/  HMMA.16816.F32 R40, R144.reuse, R134, R40 ;  /* 0x000000869028723c */ /* 0x040fe60000001828 */
[----:B------:R-:W1:Y:S01]  /*f570*/  LDSM.16.MT88.4 R132, [R216+0x9080] ;  /* 0x00908000d884783b */ /* 0x000e620000004200 */
[----:B------:R-:W-:Y:S01]  /*f580*/  FMUL.FTZ R54, R0, R54 ;  /* 0x0000003600367220 */ /* 0x000fe20000410000 */
[----:B----4-:R-:W-:Y:S01]  /*f590*/  F2FP.PACK_AB R155, R150, R151 ;  /* 0x00000097969b723e */ /* 0x010fe200000000ff */
[----:B------:R-:W-:Y:S02]  /*f5a0*/  FMUL.FTZ R55, R0, R55 ;  /* 0x0000003700377220 */ /* 0x000fe40000410000 */
[C---:B------:R-:W-:Y:S03]  /*f5b0*/  HMMA.16816.F32 R44, R144.reuse, R140, R44 ;  /* 0x0000008c902c723c */ /* 0x040fe6000000182c */
[----:B------:R-:W0:Y:S01]  /*f5c0*/  LDGDEPBAR ;  /* 0x00000000000079af */ /* 0x000e220000000000 */
[C---:B------:R-:W-:Y:S02]  /*f5d0*/  FMUL.FTZ R56, R2.reuse, R56 ;  /* 0x0000003802387220 */ /* 0x040fe40000410000 */
[----:B------:R-:W-:Y:S02]  /*f5e0*/  FMUL.FTZ R57, R2, R57 ;  /* 0x0000003902397220 */ /* 0x000fe40000410000 */
[C---:B------:R-:W-:Y:S03]  /*f5f0*/  HMMA.16816.F32 R48, R144.reuse, R142, R48 ;  /* 0x0000008e9030723c */ /* 0x040fe60000001830 */
[----:B------:R-:W2:Y:S01]  /*f600*/  LDSM.16.MT88.4 R140, [R223+0xa080] ;  /* 0x00a08000df8c783b */ /* 0x000ea20000004200 */
[C---:B------:R-:W-:Y:S02]  /*f610*/  FMUL.FTZ R58, R0.reuse, R58 ;  /* 0x0000003a003a7220 */ /* 0x040fe40000410000 */
[----:B------:R-:W-:Y:S02]  /*f620*/  FMUL.FTZ R59, R0, R59 ;  /* 0x0000003b003b7220 */ /* 0x000fe40000410000 */
[C---:B------:R-:W-:Y:S01]  /*f630*/  FMUL.FTZ R60, R2.reuse, R60 ;  /* 0x0000003c023c7220 */ /* 0x040fe20000410000 */
[C---:B---3--:R-:W-:Y:S03]  /*f640*/  HMMA.16816.F32 R52, R144.reuse, R136, R52 ;  /* 0x000000889034723c */ /* 0x048fe60000001834 */
[----:B------:R-:W-:Y:S02]  /*f650*/  FMUL.FTZ R61, R2, R61 ;  /* 0x0000003d023d7220 */ /* 0x000fe40000410000 */
[C---:B------:R-:W-:Y:S02]  /*f660*/  FMUL.FTZ R62, R0.reuse, R62 ;  /* 0x0000003e003e7220 */ /* 0x040fe40000410000 */
[----:B------:R-:W-:Y:S01]  /*f670*/  FMUL.FTZ R63, R0, R63 ;  /* 0x0000003f003f7220 */ /* 0x000fe20000410000 */
[C---:B------:R-:W-:Y:S01]  /*f680*/  HMMA.16816.F32 R56, R144.reuse, R138, R56 ;  /* 0x0000008a9038723c */ /* 0x040fe20000001838 */
[----:B------:R-:W3:Y:S03]  /*f690*/  LDSM.16.MT88.4 R136, [R218+0xa080] ;  /* 0x00a08000da88783b */ /* 0x000ee60000004200 */
[C---:B------:R-:W-:Y:S02]  /*f6a0*/  FMUL.FTZ R64, R2.reuse, R64 ;  /* 0x0000004002407220 */ /* 0x040fe40000410000 */
[----:B------:R-:W-:Y:S02]  /*f6b0*/  FMUL.FTZ R65, R2, R65 ;  /* 0x0000004102417220 */ /* 0x000fe40000410000 */
[C---:B-1----:R-:W-:Y:S04]  /*f6c0*/  HMMA.16816.F32 R60, R144.reuse, R132, R60 ;  /* 0x00000084903c723c */ /* 0x042fe8000000183c */
[C---:B------:R-:W-:Y:S02]  /*f6d0*/  FMUL.FTZ R66, R0.reuse, R66 ;  /* 0x0000004200427220 */ /* 0x040fe40000410000 */
[----:B------:R-:W-:Y:S02]  /*f6e0*/  FMUL.FTZ R67, R0, R67 ;  /* 0x0000004300437220 */ /* 0x000fe40000410000 */
[C---:B------:R-:W-:Y:S04]  /*f6f0*/  FMUL.FTZ R68, R2.reuse, R68 ;  /* 0x0000004402447220 */ /* 0x040fe80000410000 */
[----:B------:R-:W-:Y:S01]  /*f700*/  FMUL.FTZ R69, R2, R69 ;  /* 0x0000004502457220 */ /* 0x000fe20000410000 */
[C---:B------:R-:W-:Y:S01]  /*f710*/  HMMA.16816.F32 R64, R144.reuse, R134, R64 ;  /* 0x000000869040723c */ /* 0x040fe20000001840 */
[----:B------:R-:W1:Y:S02]  /*f720*/  LDSM.16.MT88.4 R132, [R217+0xa080] ;  /* 0x00a08000d984783b */ /* 0x000e640000004200 */
[C---:B------:R-:W-:Y:S02]  /*f730*/  FMUL.FTZ R70, R0.reuse, R70 ;  /* 0x0000004600467220 */ /* 0x040fe40000410000 */
[----:B------:R-:W-:Y:S02]  /*f740*/  FMUL.FTZ R71, R0, R71 ;  /* 0x0000004700477220 */ /* 0x000fe40000410000 */
[C---:B------:R-:W-:Y:S02]  /*f750*/  FMUL.FTZ R72, R2.reuse, R72 ;  /* 0x0000004802487220 */ /* 0x040fe40000410000 */
[----:B------:R-:W-:Y:S03]  /*f760*/  FMUL.FTZ R73, R2, R73 ;  /* 0x0000004902497220 */ /* 0x000fe60000410000 */
[C---:B--2---:R-:W-:Y:S03]  /*f770*/  HMMA.16816.F32 R68, R144.reuse, R140, R68 ;  /* 0x0000008c9044723c */ /* 0x044fe60000001844 */
[C---:B------:R-:W-:Y:S02]  /*f780*/  FMUL.FTZ R74, R0.reuse, R74 ;  /* 0x0000004a004a7220 */ /* 0x040fe40000410000 */
[----:B------:R-:W-:Y:S02]  /*f790*/  FMUL.FTZ R75, R0, R75 ;  /* 0x0000004b004b7220 */ /* 0x000fe40000410000 */
[C---:B------:R-:W-:Y:S02]  /*f7a0*/  FMUL.FTZ R76, R2.reuse, R76 ;  /* 0x0000004c024c7220 */ /* 0x040fe40000410000 */
[----:B------:R-:W-:Y:S03]  /*f7b0*/  FMUL.FTZ R77, R2, R77 ;  /* 0x0000004d024d7220 */ /* 0x000fe60000410000 */
[C---:B------:R-:W-:Y:S01]  /*f7c0*/  HMMA.16816.F32 R72, R144.reuse, R142, R72 ;  /* 0x0000008e9048723c */ /* 0x040fe20000001848 */
[----:B------:R-:W2:Y:S02]  /*f7d0*/  LDSM.16.MT88.4 R140, [R216+0xa080] ;  /* 0x00a08000d88c783b */ /* 0x000ea40000004200 */
[C---:B------:R-:W-:Y:S02]  /*f7e0*/  FMUL.FTZ R78, R0.reuse, R78 ;  /* 0x0000004e004e7220 */ /* 0x040fe40000410000 */
[----:B------:R-:W-:Y:S02]  /*f7f0*/  FMUL.FTZ R79, R0, R79 ;  /* 0x0000004f004f7220 */ /* 0x000fe40000410000 */
[C---:B------:R-:W-:Y:S02]  /*f800*/  FMUL.FTZ R80, R2.reuse, R80 ;  /* 0x0000005002507220 */ /* 0x040fe40000410000 */
[----:B------:R-:W-:Y:S03]  /*f810*/  FMUL.FTZ R81, R2, R81 ;  /* 0x0000005102517220 */ /* 0x000fe60000410000 */
[C---:B---3--:R-:W-:Y:S03]  /*f820*/  HMMA.16816.F32 R76, R144.reuse, R136, R76 ;  /* 0x00000088904c723c */ /* 0x048fe6000000184c */
[C---:B------:R-:W-:Y:S02]  /*f830*/  FMUL.FTZ R82, R0.reuse, R82 ;  /* 0x0000005200527220 */ /* 0x040fe40000410000 */
[----:B------:R-:W-:Y:S02]  /*f840*/  FMUL.FTZ R83, R0, R83 ;  /* 0x0000005300537220 */ /* 0x000fe40000410000 */
[C---:B------:R-:W-:Y:S02]  /*f850*/  FMUL.FTZ R84, R2.reuse, R84 ;  /* 0x0000005402547220 */ /* 0x040fe40000410000 */
[----:B------:R-:W-:Y:S03]  /*f860*/  FMUL.FTZ R85, R2, R85 ;  /* 0x0000005502557220 */ /* 0x000fe60000410000 */
[C---:B------:R-:W-:Y:S01]  /*f870*/  HMMA.16816.F32 R80, R144.reuse, R138, R80 ;  /* 0x0000008a9050723c */ /* 0x040fe20000001850 */
[----:B------:R-:W3:Y:S02]  /*f880*/  LDSM.16.MT88.4 R136, [R223+0xb080] ;  /* 0x00b08000df88783b */ /* 0x000ee40000004200 */
[C---:B------:R-:W-:Y:S02]  /*f890*/  FMUL.FTZ R86, R0.reuse, R86 ;  /* 0x0000005600567220 */ /* 0x040fe40000410000 */
[----:B------:R-:W-:Y:S02]  /*f8a0*/  FMUL.FTZ R87, R0, R87 ;  /* 0x0000005700577220 */ /* 0x000fe40000410000 */
[C---:B------:R-:W-:Y:S02]  /*f8b0*/  FMUL.FTZ R88, R2.reuse, R88 ;  /* 0x0000005802587220 */ /* 0x040fe40000410000 */
[----:B------:R-:W-:Y:S03]  /*f8c0*/  FMUL.FTZ R89, R2, R89 ;  /* 0x0000005902597220 */ /* 0x000fe60000410000 */
[C---:B-1----:R-:W-:Y:S03]  /*f8d0*/  HMMA.16816.F32 R84, R144.reuse, R132, R84 ;  /* 0x000000849054723c */ /* 0x042fe60000001854 */
[C---:B------:R-:W-:Y:S02]  /*f8e0*/  FMUL.FTZ R90, R0.reuse, R90 ;  /* 0x0000005a005a7220 */ /* 0x040fe40000410000 */
[----:B------:R-:W-:Y:S02]  /*f8f0*/  FMUL.FTZ R91, R0, R91 ;  /* 0x0000005b005b7220 */ /* 0x000fe40000410000 */
[C---:B------:R-:W-:Y:S02]  /*f900*/  FMUL.FTZ R92, R2.reuse, R92 ;  /* 0x0000005c025c7220 */ /* 0x040fe40000410000 */
[----:B------:R-:W-:Y:S03]  /*f910*/  FMUL.FTZ R93, R2, R93 ;  /* 0x0000005d025d7220 */ /* 0x000fe60000410000 */
        /* <DEDUP_REMOVED lines=32> */
[C---:B------:R-:W-:Y:S03]  /*fb20*/  FMUL.FTZ R125, R2.reuse, R125 ;  /* 0x0000007d027d7220 */ /* 0x040fe60000410000 */
[C---:B------:R-:W-:Y:S01]  /*fb30*/  HMMA.16816.F32 R112, R144.reuse, R134, R112 ;  /* 0x000000869070723c */ /* 0x040fe20000001870 */
[----:B------:R-:W1:Y:S02]  /*fb40*/  LDSM.16.MT88.4 R132, [R223+0x8880] ;  /* 0x00888000df84783b */ /* 0x000e640000004200 */
[C---:B------:R-:W-:Y:S02]  /*fb50*/  FMUL.FTZ R116, R2.reuse, R116 ;  /* 0x0000007402747220 */ /* 0x040fe40000410000 */
[----:B------:R-:W-:Y:S02]  /*fb60*/  FMUL.FTZ R117, R2, R117 ;  /* 0x0000007502757220 */ /* 0x000fe40000410000 */
[C---:B------:R-:W-:Y:S02]  /*fb70*/  FMUL.FTZ R118, R0.reuse, R118 ;  /* 0x0000007600767220 */ /* 0x040fe40000410000 */
[C---:B------:R-:W-:Y:S03]  /*fb80*/  FMUL.FTZ R119, R0.reuse, R119 ;  /* 0x0000007700777220 */ /* 0x040fe60000410000 */
[C---:B------:R-:W-:Y:S02]  /*fb90*/  FMUL.FTZ R126, R0.reuse, R126 ;  /* 0x0000007e007e7220 */ /* 0x040fe40000410000 */
[----:B------:R-:W-:Y:S02]  /*fba0*/  FMUL.FTZ R127, R0, R127 ;  /* 0x0000007f007f7220 */ /* 0x000fe40000410000 */
[C---:B--2---:R-:W-:Y:S03]  /*fbb0*/  HMMA.16816.F32 R116, R144.reuse, R140, R116 ;  /* 0x0000008c9074723c */ /* 0x044fe60000001874 */
[C---:B------:R-:W-:Y:S02]  /*fbc0*/  FMUL.FTZ R120, R2.reuse, R120 ;  /* 0x0000007802787220 */ /* 0x040fe40000410000 */
[----:B------:R-:W-:Y:S02]  /*fbd0*/  FMUL.FTZ R121, R2, R121 ;  /* 0x0000007902797220 */ /* 0x000fe40000410000 */
[C---:B------:R-:W-:Y:S02]  /*fbe0*/  FMUL.FTZ R122, R0.reuse, R122 ;  /* 0x0000007a007a7220 */ /* 0x040fe40000410000 */
[----:B------:R-:W-:Y:S03]  /*fbf0*/  FMUL.FTZ R123, R0, R123 ;  /* 0x0000007b007b7220 */ /* 0x000fe60000410000 */
[C---:B------:R-:W-:Y:S02]  /*fc00*/  FMUL.FTZ R128, R2.reuse, R128 ;  /* 0x0000008002807220 */ /* 0x040fe40000410000 */
[----:B------:R-:W-:Y:S02]  /*fc10*/  FMUL.FTZ R129, R2, R129 ;  /* 0x0000008102817220 */ /* 0x000fe40000410000 */
[C---:B------:R-:W-:Y:S03]  /*fc20*/  HMMA.16816.F32 R120, R144.reuse, R142, R120 ;  /* 0x0000008e9078723c */ /* 0x040fe60000001878 */
[C---:B------:R-:W-:Y:S02]  /*fc30*/  FMUL.FTZ R130, R0.reuse, R130 ;  /* 0x0000008200827220 */ /* 0x040fe40000410000 */
[----:B------:R-:W-:Y:S02]  /*fc40*/  FMUL.FTZ R131, R0, R131 ;  /* 0x0000008300837220 */ /* 0x000fe40000410000 */
[----:B------:R-:W-:Y:S01]  /*fc50*/  FFMA.FTZ R247, R2, R241, R247 ;  /* 0x000000f102f77223 */ /* 0x000fe200000100f7 */
[C---:B---3--:R-:W-:Y:S04]  /*fc60*/  HMMA.16816.F32 R124, R144.reuse, R136, R124 ;  /* 0x00000088907c723c */ /* 0x048fe8000000187c */
[----:B------:R-:W-:Y:S01]  /*fc70*/  FFMA.FTZ R243, R0, R239, R243 ;  /* 0x000000ef00f37223 */ /* 0x000fe200000100f3 */
[----:B------:R-:W-:Y:S01]  /*fc80*/  MOV R0, R3 ;  /* 0x0000000300007202 */ /* 0x000fe20000000f00 */
[----:B------:R-:W-:Y:S02]  /*fc90*/  FADD.FTZ R244, R244, R247 ;  /* 0x000000f7f4f47221 */ /* 0x000fe40000010000 */
[----:B------:R-:W-:Y:S04]  /*fca0*/  HMMA.16816.F32 R128, R144, R138, R128 ;  /* 0x0000008a9080723c */ /* 0x000fe80000001880 */
[----:B------:R-:W-:Y:S04]  /*fcb0*/  FADD.FTZ R243, R240, R243 ;  /* 0x000000f3f0f37221 */ /* 0x000fe80000010000 */
[C---:B-1----:R-:W-:Y:S05]  /*fcc0*/  HMMA.16816.F32 R144, R152.reuse, R132, R4 ;  /* 0x000000849890723c */ /* 0x042fea0000001804 */
[----:B------:R-:W-:Y:S03]  /*fcd0*/  FADD.FTZ R238, R238, R243 ;  /* 0x000000f3eeee7221 */ /* 0x000fe60000010000 */
[C---:B------:R-:W-:Y:S04]  /*fce0*/  HMMA.16816.F32 R140, R152.reuse, R134, R8 ;  /* 0x00000086988c723c */ /* 0x040fe80000001808 */
[----:B------:R-:W-:Y:S04]  /*fcf0*/  FADD.FTZ R149, R149, R238 ;  /* 0x000000ee95957221 */ /* 0x000fe80000010000 */
[C---:B------:R-:W-:Y:S04]  /*fd00*/  HMMA.16816.F32 R136, R152.reuse, R156, R12 ;  /* 0x0000009c9888723c */ /* 0x040fe8000000180c */
[----:B------:R-:W-:Y:S01]  /*fd10*/  FADD.FTZ R248, R248, R149 ;  /* 0x00000095f8f87221 */ /* 0x000fe20000010000 */
[----:B------:R-:W-:Y:S03]  /*fd20*/  MOV R149, R148 ;  /* 0x0000009400957202 */ /* 0x000fe60000000f00 */
[C---:B------:R-:W-:Y:S01]  /*fd30*/  HMMA.16816.F32 R132, R152.reuse, R158, R16 ;  /* 0x0000009e9884723c */ /* 0x040fe20000001810 */
[----:B------:R-:W1:Y:S03]  /*fd40*/  LDSM.16.MT88.4 R16, [R217+0xb880] ;  /* 0x00b88000d910783b */ /* 0x000e660000004200 */
[----:B------:R-:W-:Y:S04]  /*fd50*/  FADD.FTZ R248, R251, R248 ;  /* 0x000000f8fbf87221 */ /* 0x000fe80000010000 */
[C---:B------:R-:W-:Y:S01]  /*fd60*/  HMMA.16816.F32 R20, R152.reuse, R160, R20 ;  /* 0x000000a09814723c */ /* 0x040fe20000001814 */
[----:B------:R-:W2:Y:S03]  /*fd70*/  LDSM.16.MT88.4 R156, [R216+0xb880] ;  /* 0x00b88000d89c783b */ /* 0x000ea60000004200 */
[----:B------:R-:W-:Y:S04]  /*fd80*/  FADD.FTZ R151, R151, R248 ;  /* 0x000000f897977221 */ /* 0x000fe80000010000 */
[C---:B------:R-:W-:Y:S04]  /*fd90*/  HMMA.16816.F32 R24, R152.reuse, R162, R24 ;  /* 0x000000a29818723c */ /* 0x040fe80000001818 */
[----:B------:R-:W-:Y:S04]  /*fda0*/  FADD.FTZ R239, R150, R151 ;  /* 0x0000009796ef7221 */ /* 0x000fe80000010000 */
        /* <DEDUP_REMOVED lines=22> */
[C---:B-1----:R-:W-:Y:S07]  /*ff10*/  HMMA.16816.F32 R116, R152.reuse, R16, R116 ;  /* 0x000000109874723c */ /* 0x042fee0000001874 */
[----:B------:R-:W-:Y:S01]  /*ff20*/  FADD.FTZ R17, R245, R244 ;  /* 0x000000f4f5117221 */ /* 0x000fe20000010000 */
[C---:B------:R-:W-:Y:S04]  /*ff30*/  HMMA.16816.F32 R120, R152.reuse, R18, R120 ;  /* 0x000000129878723c */ /* 0x040fe80000001878 */
[----:B------:R-:W-:Y:S04]  /*ff40*/  FADD.FTZ R17, R242, R17 ;  /* 0x00000011f2117221 */ /* 0x000fe80000010000 */
[C---:B--2---:R-:W-:Y:S04]  /*ff50*/  HMMA.16816.F32 R124, R152.reuse, R156, R124 ;  /* 0x0000009c987c723c */ /* 0x044fe8000000187c */
[----:B------:R-:W-:Y:S04]  /*ff60*/  FADD.FTZ R246, R246, R17 ;  /* 0x00000011f6f67221 */ /* 0x000fe80000010000 */
[----:B------:R-:W-:Y:S04]  /*ff70*/  HMMA.16816.F32 R128, R152, R158, R128 ;  /* 0x0000009e9880723c */ /* 0x000fe80000001880 */
[----:B------:R-:W-:Y:S04]  /*ff80*/  FADD.FTZ R249, R249, R246 ;  /* 0x000000f6f9f97221 */ /* 0x000fe80000010000 */
[----:B------:R-:W-:Y:S04]  /*ff90*/  FADD.FTZ R249, R250, R249 ;  /* 0x000000f9faf97221 */ /* 0x000fe80000010000 */
[----:B------:R-:W-:Y:S01]  /*ffa0*/  FADD.FTZ R241, R252, R249 ;  /* 0x000000f9fcf17221 */ /* 0x000fe20000010000 */
[----:B------:R-:W-:-:S05]  /*ffb0*/  @P0 BRA `(.L_x_138) ;  /* 0xffffe0f000000947 */ /* 0x000fca000383ffff */
.L_x_137:
[----:B------:R-:W1:Y:S01]  /*ffc0*/  SHFL.BFLY PT, R0, R239, 0x2, 0x1f ;  /* 0x0c401f00ef007f89 */ /* 0x000e6200000e0000 */
[----:B------:R-:W-:-:S02]  /*ffd0*/  MOV R2, RZ ;  /* 0x000000ff00027202 */ /* 0x000fc40000000f00 */
[----:B------:R-:W-:Y:S01]  /*ffe0*/  MOV R4, RZ ;  /* 0x000000ff00047202 */ /* 0x000fe20000000f00 */
[----:B------:R-:W2:Y:S01]  /*fff0*/  SHFL.BFLY PT, R6, R241, 0x2, 0x1f ;  /* 0x0c401f00f1067f89 */ /* 0x000ea200000e0000 */
[----:B------:R-:W-:Y:S02]  /*10000*/  MOV R10, 0xff800000 ;  /* 0xff800000000a7802 */ /* 0x000fe40000000f00 */
[----:B------:R-:W-:Y:S02]  /*10010*/  MOV R12, 0xff800000 ;  /* 0xff800000000c7802 */ /* 0x000fe40000000f00 */
[----:B------:R-:W-:Y:S01]  /*10020*/  PLOP3.LUT P2, PT, PT, PT, PT, 0x8, 0x0 ;  /* 0x000000000000781c */ /* 0x000fe20003f4e170 */
[----:B-1----:R-:W-:Y:S02]  /*10030*/  FADD.FTZ R7, R0, R239 ;  /* 0x000000ef00077221 */ /* 0x002fe40000010000 */
[----:B--2---:R-:W-:-:S03]  /*10040*/  FADD.FTZ R6, R6, R241 ;  /* 0x000000f106067221 */ /* 0x004fc60000010000 */
[----:B------:R-:W1:Y:S04]  /*10050*/  SHFL.BFLY PT, R0, R7, 0x1, 0x1f ;  /* 0x0c201f0007007f89 */ /* 0x000e6800000e0000 */
[----:B------:R-:W2:Y:S01]  /*10060*/  SHFL.BFLY PT, R5, R6, 0x1, 0x1f ;  /* 0x0c201f0006057f89 */ /* 0x000ea200000e0000 */
[----:B-1----:R-:W-:Y:S02]  /*10070*/  FADD.FTZ R0, R0, R7 ;  /* 0x0000000700007221 */ /* 0x002fe40000010000 */
[----:B--2---:R-:W-:-:S03]  /*10080*/  FADD.FTZ R5, R6, R5 ;  /* 0x0000000506057221 */ /* 0x004fc60000010000 */
[----:B------:R-:W-:Y:S02]  /*10090*/  FSETP.NE.FTZ.AND P0, PT, R0, RZ, PT ;  /* 0x000000ff0000720b */ /* 0x000fe40003f15000 */
[----:B------:R-:W-:-:S11]  /*100a0*/  FSETP.NE.FTZ.AND P1, PT, R5, RZ, PT ;  /* 0x000000ff0500720b */ /* 0x000fd60003f35000 */
[----:B------:R-:W1:Y:S01]  /*100b0*/  @P0 MUFU.RCP R2, R0 ;  /* 0x0000000000020308 */ /* 0x000e620000001000 */
[----:B------:R-:W-:Y:S02]  /*100c0*/  @P0 MOV R16, 0x3f317218 ;  /* 0x3f31721800100802 */ /* 0x000fe40000000f00 */
[----:B------:R-:W-:-:S05]  /*100d0*/  @P1 MOV R14, 0x3f317218 ;  /* 0x3f317218000e1802 */ /* 0x000fca0000000f00 */
[----:B------:R-:W2:Y:S01]  /*100e0*/  @P1 MUFU.RCP R4, R5 ;  /* 0x0000000500041308 */ /* 0x000ea20000001000 */
[----:B------:R-:W-:-:S07]  /*100f0*/  @P1 FMUL.FTZ R14, R14, c[0x0][0x2d0] ;  /* 0x0000b4000e0e1a20 */ /* 0x000fce0000410000 */
[----:B------:R-:W3:Y:S01]  /*10100*/  @P0 MUFU.LG2 R0, R0 ;  /* 0x0000000000000308 */ /* 0x000ee20000000c00 */
[C---:B-1----:R-:W-:Y:S02]  /*10110*/  FMUL.FTZ R146, R2.reuse, R146 ;  /* 0x0000009202927220 */ /* 0x042fe40000410000 */
[C---:B------:R-:W-:Y:S02]  /*10120*/  FMUL.FTZ R147, R2.reuse, R147 ;  /* 0x0000009302937220 */ /* 0x040fe40000410000 */
[C---:B------:R-:W-:Y:S02]  /*10130*/  FMUL.FTZ R142, R2.reuse, R142 ;  /* 0x0000008e028e7220 */ /* 0x040fe40000410000 */
[----:B------:R-:W-:Y:S01]  /*10140*/  FMUL.FTZ R143, R2, R143 ;  /* 0x0000008f028f7220 */ /* 0x000fe20000410000 */
[----:B------:R-:W1:Y:S01]  /*10150*/  @P1 MUFU.LG2 R5, R5 ;  /* 0x0000000500051308 */ /* 0x000e620000000c00 */
[C---:B--2---:R-:W-:Y:S02]  /*10160*/  FMUL.FTZ R144, R4.reuse, R144 ;  /* 0x0000009004907220 */ /* 0x044fe40000410000 */
[----:B------:R-:W-:-:S02]  /*10170*/  FMUL.FTZ R145, R4, R145 ;  /* 0x0000009104917220 */ /* 0x000fc40000410000 */
[C---:B------:R-:W-:Y:S02]  /*10180*/  FMUL.FTZ R140, R4.reuse, R140 ;  /* 0x0000008c048c7220 */ /* 0x040fe40000410000 */
[----:B------:R-:W-:Y:S02]  /*10190*/  FMUL.FTZ R141, R4, R141 ;  /* 0x0000008d048d7220 */ /* 0x000fe40000410000 */
[----:B---3--:R-:W-:Y:S02]  /*101a0*/  @P0 FMUL.FTZ R15, R0, 0.69314718246459960938 ;  /* 0x3f317218000f0820 */ /* 0x008fe40000410000 */
[----:B------:R-:W-:Y:S02]  /*101b0*/  @P0 FMUL.FTZ R0, R16, c[0x0][0x2d0] ;  /* 0x0000b40010000a20 */ /* 0x000fe40000410000 */
[C---:B------:R-:W-:Y:S02]  /*101c0*/  FMUL.FTZ R136, R4.reuse, R136 ;  /* 0x0000008804887220 */ /* 0x040fe40000410000 */
[----:B------:R-:W-:-:S02]  /*101d0*/  FMUL.FTZ R137, R4, R137 ;  /* 0x0000008904897220 */ /* 0x000fc40000410000 */
[----:B-1----:R-:W-:Y:S02]  /*101e0*/  @P1 FMUL.FTZ R5, R5, 0.69314718246459960938 ;  /* 0x3f31721805051820 */ /* 0x002fe40000410000 */
        /* <DEDUP_REMOVED lines=120> */
.L_x_76:
[----:B------:R-:W-:Y:S01]  /*10970*/  ULDC.64 UR4, c[0x0][0x118] ;  /* 0x0000460000047ab9 */ /* 0x000fe20000000a00 */
[----:B------:R-:W-:Y:S01]  /*10980*/  SHF.R.S32.HI R0, RZ, 0x1f, R227 ;  /* 0x0000001fff007819 */ /* 0x000fe200000114e3 */
[----:B------:R-:W-:Y:S05]  /*10990*/  @P2 BRA `(.L_x_139) ;  /* 0x00001a8000002947 */ /* 0x000fea0003800000 */
[----:B------:R-:W1:Y:S01]  /*109a0*/  S2R R2, SR_TID.X ;  /* 0x0000000000027919 */ /* 0x000e620000002100 */
[----:B------:R-:W-:Y:S02]  /*109b0*/  F2FP.PACK_AB R6, R7, R6 ;  /* 0x000000060706723e */ /* 0x000fe400000000ff */
[----:B------:R-:W-:Y:S01]  /*109c0*/  F2FP.PACK_AB R11, R11, R8 ;  /* 0x000000080b0b723e */ /* 0x000fe200000000ff */
[----:B------:R-:W-:Y:S01]  /*109d0*/  BAR.SYNC.DEFER_BLOCKING 0x1, 0x100 ;  /* 0x0044000000007b1d */ /* 0x000fe20000010000 */
        /* <DEDUP_REMOVED lines=10> */
[----:B-1----:R-:W-:Y:S02]  /*10a80*/  SHF.R.S32.HI R3, RZ, 0x1f, R2 ;  /* 0x0000001fff037819 */ /* 0x002fe40000011402 */
[----:B------:R-:W-:Y:S02]  /*10a90*/  F2FP.PACK_AB R24, R25, R24 ;  /* 0x000000181918723e */ /* 0x000fe400000000ff */
[----:B------:R-:W-:Y:S02]  /*10aa0*/  LEA.HI R5, R3, R2, RZ, 0x2 ;  /* 0x0000000203057211 */ /* 0x000fe400078f10ff */
[----:B------:R-:W-:Y:S02]  /*10ab0*/  F2FP.PACK_AB R26, R27, R26 ;  /* 0x0000001a1b1a723e */ /* 0x000fe400000000ff */
[----:B------:R-:W-:-:S02]  /*10ac0*/  SHF.R.S32.HI R14, RZ, 0x2, R5 ;  /* 0x00000002ff0e7819 */ /* 0x000fc40000011405 */
[----:B------:R-:W-:Y:S02]  /*10ad0*/  SHF.R.S32.HI R7, RZ, 0x1f, R5 ;  /* 0x0000001fff077819 */ /* 0x000fe40000011405 */
[----:B------:R-:W-:Y:S02]  /*10ae0*/  LOP3.LUT R5, R5, 0xfffffffc, RZ, 0xc0, !PT ;  /* 0xfffffffc05057812 */ /* 0x000fe400078ec0ff */
[----:B------:R-:W-:Y:S02]  /*10af0*/  LEA.HI R7, R7, R14, RZ, 0x3 ;  /* 0x0000000e07077211 */ /* 0x000fe400078f18ff */
[----:B------:R-:W-:Y:S01]  /*10b00*/  F2FP.PACK_AB R28, R29, R28 ;  /* 0x0000001c1d1c723e */ /* 0x000fe200000000ff */
[----:B------:R-:W-:Y:S01]  /*10b10*/  IMAD.IADD R18, R2, 0x1, -R5 ;  /* 0x0000000102127824 */ /* 0x000fe200078e0a05 */
[----:B------:R-:W-:Y:S02]  /*10b20*/  LOP3.LUT R7, R7, 0xfffffff8, RZ, 0xc0, !PT ;  /* 0xfffffff807077812 */ /* 0x000fe400078ec0ff */
[----:B------:R-:W-:-:S02]  /*10b30*/  F2FP.PACK_AB R30, R31, R30 ;  /* 0x0000001e1f1e723e */ /* 0x000fc400000000ff */
[----:B------:R-:W-:Y:S01]  /*10b40*/  F2FP.PACK_AB R32, R33, R32 ;  /* 0x000000202120723e */ /* 0x000fe200000000ff */
[----:B------:R-:W-:Y:S01]  /*10b50*/  IMAD.IADD R14, R14, 0x1, -R7 ;  /* 0x000000010e0e7824 */ /* 0x000fe200078e0a07 */
[----:B------:R-:W-:Y:S02]  /*10b60*/  LEA.HI R7, R3, R2, RZ, 0x5 ;  /* 0x0000000203077211 */ /* 0x000fe400078f28ff */
[----:B------:R-:W-:Y:S01]  /*10b70*/  F2FP.PACK_AB R34, R35, R34 ;  /* 0x000000222322723e */ /* 0x000fe200000000ff */
[C---:B------:R-:W-:Y:S01]  /*10b80*/  IMAD.SHL.U32 R16, R14.reuse, 0x40, RZ ;  /* 0x000000400e107824 */ /* 0x040fe200078e00ff */
[----:B------:R-:W-:Y:S02]  /*10b90*/  SHF.R.S32.HI R15, RZ, 0x5, R7 ;  /* 0x00000005ff0f7819 */ /* 0x000fe40000011407 */
[----:B------:R-:W-:Y:S02]  /*10ba0*/  LOP3.LUT R8, R14, 0x1, RZ, 0xc0, !PT ;  /* 0x000000010e087812 */ /* 0x000fe400078ec0ff */
[----:B------:R-:W-:Y:S01]  /*10bb0*/  LOP3.LUT R16, R16, 0x1c0, RZ, 0xc0, !PT ;  /* 0x000001c010107812 */ /* 0x000fe200078ec0ff */
[----:B------:R-:W-:Y:S01]  /*10bc0*/  IMAD R5, R15, 0x200, R18 ;  /* 0x000002000f057824 */ /* 0x000fe200078e0212 */
[----:B------:R-:W-:-:S02]  /*10bd0*/  ISETP.NE.U32.AND P0, PT, R8, 0x1, PT ;  /* 0x000000010800780c */ /* 0x000fc40003f05070 */
[----:B------:R-:W-:Y:S02]  /*10be0*/  LEA.HI R16, R16, R16, RZ, 0x1d ;  /* 0x0000001010107211 */ /* 0x000fe400078fe8ff */
[----:B------:R-:W-:Y:S01]  /*10bf0*/  R2P PR, R14, 0x6 ;  /* 0x000000060e007804 */ /* 0x000fe20000000000 */
[----:B------:R-:W-:Y:S01]  /*10c00*/  IMAD.MOV.U32 R14, RZ, RZ, 0x20 ;  /* 0x00000020ff0e7424 */ /* 0x000fe200078e00ff */
[----:B------:R-:W-:Y:S01]  /*10c10*/  F2FP.PACK_AB R36, R37, R36 ;  /* 0x000000242524723e */ /* 0x000fe200000000ff */
[----:B------:R-:W-:Y:S01]  /*10c20*/  IMAD.U32 R5, R5, 0x2, R16 ;  /* 0x0000000205057824 */ /* 0x000fe200078e0010 */
[----:B------:R-:W-:Y:S02]  /*10c30*/  F2FP.PACK_AB R38, R39, R38 ;  /* 0x000000262726723e */ /* 0x000fe400000000ff */
[----:B------:R-:W-:Y:S01]  /*10c40*/  SEL R14, R14, 0xffffffe0, !P1 ;  /* 0xffffffe00e0e7807 */ /* 0x000fe20004800000 */
[----:B------:R-:W-:Y:S01]  /*10c50*/  IMAD.SHL.U32 R5, R5, 0x2, RZ ;  /* 0x0000000205057824 */ /* 0x000fe200078e00ff */
[----:B------:R-:W-:-:S02]  /*10c60*/  F2FP.PACK_AB R40, R41, R40 ;  /* 0x000000282928723e */ /* 0x000fc400000000ff */
[----:B------:R-:W-:Y:S01]  /*10c70*/  F2FP.PACK_AB R42, R43, R42 ;  /* 0x0000002a2b2a723e */ /* 0x000fe200000000ff */
[C---:B------:R-:W-:Y:S01]  /*10c80*/  IMAD.IADD R19, R5.reuse, 0x1, R14 ;  /* 0x0000000105137824 */ /* 0x040fe200078e020e */
[C---:B------:R-:W-:Y:S01]  /*10c90*/  IADD3 R8, R5.reuse, 0x80, RZ ;  /* 0x0000008005087810 */ /* 0x040fe20007ffe0ff */
[----:B------:R-:W-:Y:S01]  /*10ca0*/  STS [R5+0x80], R144 ;  /* 0x0000809005007388 */ /* 0x000fe20000000800 */
[----:B------:R-:W-:Y:S02]  /*10cb0*/  IADD3 R17, R5, 0x70, RZ ;  /* 0x0000007005117810 */ /* 0x000fe40007ffe0ff */
[----:B------:R-:W-:Y:S01]  /*10cc0*/  @P0 IADD3 R17, R8, 0x10, RZ ;  /* 0x0000001008110810 */ /* 0x000fe20007ffe0ff */
[----:B------:R-:W-:Y:S01]  /*10cd0*/  IMAD.MOV.U32 R8, RZ, RZ, 0x40 ;  /* 0x00000040ff087424 */ /* 0x000fe200078e00ff */
[----:B------:R-:W-:Y:S01]  /*10ce0*/  STS [R5+0x480], R146 ;  /* 0x0004809205007388 */ /* 0x000fe20000000800 */
[----:B------:R-:W-:Y:S02]  /*10cf0*/  F2FP.PACK_AB R44, R45, R44 ;  /* 0x0000002c2d2c723e */ /* 0x000fe400000000ff */
[----:B------:R-:W-:Y:S01]  /*10d00*/  IMAD.IADD R21, R14, 0x1, R17 ;  /* 0x000000010e157824 */ /* 0x000fe200078e0211 */
[----:B------:R-:W-:Y:S01]  /*10d10*/  SEL R8, R8, 0xffffffc0, !P2 ;  /* 0xffffffc008087807 */ /* 0x000fe20005000000 */
[----:B------:R-:W-:Y:S01]  /*10d20*/  STS [R17], R140 ;  /* 0x0000008c11007388 */ /* 0x000fe20000000800 */
[----:B------:R-:W-:-:S02]  /*10d30*/  F2FP.PACK_AB R46, R47, R46 ;  /* 0x0000002e2f2e723e */ /* 0x000fc400000000ff */
[----:B------:R-:W-:Y:S01]  /*10d40*/  F2FP.PACK_AB R48, R49, R48 ;  /* 0x000000303130723e */ /* 0x000fe200000000ff */
[--C-:B------:R-:W-:Y:S01]  /*10d50*/  IMAD.IADD R23, R5, 0x1, R8.reuse ;  /* 0x0000000105177824 */ /* 0x100fe200078e0208 */
[----:B------:R-:W-:Y:S01]  /*10d60*/  STS [R17+0x400], R142 ;  /* 0x0004008e11007388 */ /* 0x000fe20000000800 */
[C---:B------:R-:W-:Y:S01]  /*10d70*/  IMAD.IADD R25, R8.reuse, 0x1, R17 ;  /* 0x0000000108197824 */ /* 0x040fe200078e0211 */
[----:B------:R-:W-:Y:S01]  /*10d80*/  F2FP.PACK_AB R50, R51, R50 ;  /* 0x000000323332723e */ /* 0x000fe200000000ff */
[----:B------:R-:W-:Y:S01]  /*10d90*/  IMAD.IADD R27, R8, 0x1, R19 ;  /* 0x00000001081b7824 */ /* 0x000fe200078e0213 */
[----:B------:R-:W-:Y:S01]  /*10da0*/  STS [R19+0x80], R136 ;  /* 0x0000808813007388 */ /* 0x000fe20000000800 */
[----:B------:R-:W-:Y:S01]  /*10db0*/  IMAD.IADD R29, R21, 0x1, R8 ;  /* 0x00000001151d7824 */ /* 0x000fe200078e0208 */
[----:B------:R-:W-:Y:S02]  /*10dc0*/  F2FP.PACK_AB R52, R53, R52 ;  /* 0x000000343534723e */ /* 0x000fe400000000ff */
[----:B------:R-:W-:Y:S01]  /*10dd0*/  STS [R19+0x480], R138 ;  /* 0x0004808a13007388 */ /* 0x000fe20000000800 */
[----:B------:R-:W-:-:S02]  /*10de0*/  F2FP.PACK_AB R13, R13, R54 ;  /* 0x000000360d0d723e */ /* 0x000fc400000000ff */
[----:B------:R-:W-:Y:S01]  /*10df0*/  F2FP.PACK_AB R56, R57, R56 ;  /* 0x000000383938723e */ /* 0x000fe200000000ff */
[----:B------:R-:W-:Y:S01]  /*10e00*/  STS [R21], R132 ;  /* 0x0000008415007388 */ /* 0x000fe20000000800 */
[----:B------:R-:W-:Y:S02]  /*10e10*/  F2FP.PACK_AB R58, R59, R58 ;  /* 0x0000003a3b3a723e */ /* 0x000fe400000000ff */
[----:B------:R-:W-:Y:S01]  /*10e20*/  F2FP.PACK_AB R60, R61, R60 ;  /* 0x0000003c3d3c723e */ /* 0x000fe200000000ff */
[----:B------:R-:W-:Y:S01]  /*10e30*/  STS [R21+0x400], R134 ;  /* 0x0004008615007388 */ /* 0x000fe20000000800 */
        /* <DEDUP_REMOVED lines=8> */
[----:B------:R-:W-:Y:S01]  /*10ec0*/  STS [R25], R24 ;  /* 0x0000001819007388 */ /* 0x000fe20000000800 */
        /* <DEDUP_REMOVED lines=40> */
[----:B------:R-:W-:Y:S01]  /*11150*/  ISETP.NE.U32.AND P1, PT, RZ, c[0x0][0x508], PT ;  /* 0x00014200ff007a0c */ /* 0x000fe20003f25070 */
[----:B------:R-:W-:Y:S01]  /*11160*/  STS [R23+0x4080], R52 ;  /* 0x0040803417007388 */ /* 0x000fe20000000800 */
[----:B------:R-:W-:Y:S02]  /*11170*/  ISETP.NE.U32.AND P0, PT, RZ, c[0x0][0x500], PT ;  /* 0x00014000ff007a0c */ /* 0x000fe40003f05070 */
[----:B------:R-:W-:Y:S01]  /*11180*/  ISETP.NE.AND.EX P1, PT, RZ, c[0x0][0x50c], PT, P1 ;  /* 0x00014300ff007a0c */ /* 0x000fe20003f25310 */
[----:B------:R-:W-:Y:S01]  /*11190*/  STS [R23+0x4480], R13 ;  /* 0x0044800d17007388 */ /* 0x000fe20000000800 */
[----:B------:R-:W-:-:S03]  /*111a0*/  ISETP.NE.AND.EX P0, PT, RZ, c[0x0][0x504], PT, P0 ;  /* 0x00014100ff007a0c */ /* 0x000fc60003f05300 */
        /* <DEDUP_REMOVED lines=29> */
[----:B------:R2:W-:Y:S01]  /*11380*/  STS [R21+0xc400], R114 ;  /* 0x00c4007215007388 */ /* 0x0005e20000000800 */
[----:B-1----:R-:W-:-:S03]  /*11390*/  IMAD.MOV.U32 R5, RZ, RZ, 0x4 ;  /* 0x00000004ff057424 */ /* 0x002fc600078e00ff */
[----:B------:R1:W-:Y:S01]  /*113a0*/  STS [R23+0xc080], R116 ;  /* 0x00c0807417007388 */ /* 0x0003e20000000800 */
[----:B------:R-:W-:-:S03]  /*113b0*/  IMAD.WIDE R8, R228, R5, c[0x0][0x500] ;  /* 0x00014000e4087625 */ /* 0x000fc600078e0205 */
[----:B------:R1:W-:Y:S04]  /*113c0*/  STS [R23+0xc480], R118 ;  /* 0x00c4807617007388 */ /* 0x0003e80000000800 */
[----:B------:R1:W-:Y:S04]  /*113d0*/  STS [R25+0xc000], R120 ;  /* 0x00c0007819007388 */ /* 0x0003e80000000800 */
[----:B------:R1:W-:Y:S04]  /*113e0*/  STS [R25+0xc400], R122 ;  /* 0x00c4007a19007388 */ /* 0x0003e80000000800 */
[----:B------:R1:W-:Y:S04]  /*113f0*/  STS [R27+0xc080], R124 ;  /* 0x00c0807c1b007388 */ /* 0x0003e80000000800 */
[----:B------:R1:W-:Y:S04]  /*11400*/  STS [R27+0xc480], R126 ;  /* 0x00c4807e1b007388 */ /* 0x0003e80000000800 */
[----:B------:R1:W-:Y:S04]  /*11410*/  STS [R29+0xc000], R128 ;  /* 0x00c000801d007388 */ /* 0x0003e80000000800 */
[----:B------:R1:W-:Y:S04]  /*11420*/  STS [R29+0xc400], R130 ;  /* 0x00c400821d007388 */ /* 0x0003e80000000800 */
[----:B------:R-:W-:Y:S01]  /*11430*/  BAR.SYNC.DEFER_BLOCKING 0x1, 0x100 ;  /* 0x0044000000007b1d */ /* 0x000fe20000010000 */
[----:B------:R-:W-:-:S02]  /*11440*/  IMAD.MOV.U32 R4, RZ, RZ, c[0x0][0x388] ;  /* 0x0000e200ff047624 */ /* 0x000fc400078e00ff */
[----:B--2---:R-:W-:-:S03]  /*11450*/  @P1 IMAD.WIDE R20, R228, R5, c[0x0][0x508] ;  /* 0x00014200e4141625 */ /* 0x004fc600078e0205 */
[----:B------:R-:W2:Y:S04]  /*11460*/  @P0 LDG.E R11, [R8.64] ;  /* 0x00000004080b0981 */ /* 0x000ea8000c1e1900 */
[----:B------:R1:W5:Y:S01]  /*11470*/  @P1 LDG.E R4, [R20.64] ;  /* 0x0000000414041981 */ /* 0x000362000c1e1900 */
[----:B------:R-:W-:Y:S02]  /*11480*/  CS2R R16, SRZ ;  /* 0x0000000000107805 */ /* 0x000fe4000001ff00 */
[--C-:B--2---:R-:W-:Y:S01]  /*11490*/  @P0 SHF.R.S32.HI R17, RZ, 0x1f, R11.reuse ;  /* 0x0000001fff110819 */ /* 0x104fe2000001140b */
[----:B------:R-:W-:Y:S01]  /*114a0*/  @P0 IMAD.MOV.U32 R16, RZ, RZ, R11 ;  /* 0x000000ffff100224 */ /* 0x000fe200078e000b */
[----:B------:R-:W-:Y:S05]  /*114b0*/  @P1 BRA `(.L_x_140) ;  /* 0x0000004000001947 */ /* 0x000fea0003800000 */
[----:B-1----:R-:W-:Y:S05]  /*114c0*/  @!P0 BRA `(.L_x_140) ;  /* 0x0000003000008947 */ /* 0x002fea0003800000 */
[----:B-----5:R-:W2:Y:S04]  /*114d0*/  LDG.E R4, [R8.64] ;  /* 0x0000000408047981 */ /* 0x020ea8000c1e1900 */
[----:B------:R-:W2:Y:S02]  /*114e0*/  LDG.E R5, [R8.64+0x4] ;  /* 0x0000040408057981 */ /* 0x000ea4000c1e1900 */
[----:B--2---:R-:W-:-:S02]  /*114f0*/  IADD3 R4, -R4, R5, RZ ;  /* 0x0000000504047210 */ /* 0x004fc40007ffe1ff */
.L_x_140:
[----:B-1----:R-:W-:Y:S01]  /*11500*/  LOP3.LUT R7, R7, 0xffffffe0, RZ, 0xc0, !PT ;  /* 0xffffffe007077812 */ /* 0x002fe200078ec0ff */
[----:B------:R-:W1:Y:S01]  /*11510*/  S2R R73, SR_CTAID.X ;  /* 0x0000000000497919 */ /* 0x000e620000002500 */
[----:B------:R-:W-:Y:S01]  /*11520*/  SHF.R.S32.HI R14, RZ, 0x1f, R15 ;  /* 0x0000001fff0e7819 */ /* 0x000fe2000001140f */
[----:B------:R-:W-:Y:S01]  /*11530*/  IMAD.MOV.U32 R21, RZ, RZ, R17 ;  /* 0x000000ffff157224 */ /* 0x000fe200078e0011 */
[----:B------:R-:W-:Y:S01]  /*11540*/  LEA.HI R8, R18, R18, RZ, 0x1 ;  /* 0x0000001212087211 */ /* 0x000fe200078f08ff */
[----:B------:R-:W-:Y:S01]  /*11550*/  IMAD.IADD R6, R2, 0x1, -R7 ;  /* 0x0000000102067824 */ /* 0x000fe200078e0a07 */
[----:B------:R-:W-:Y:S01]  /*11560*/  LEA.HI R14, R14, R15, RZ, 0x3 ;  /* 0x0000000f0e0e7211 */ /* 0x000fe200078f18ff */
[----:B------:R-:W-:Y:S01]  /*11570*/  IMAD.MOV.U32 R7, RZ, RZ, c[0x0][0x4e8] ;  /* 0x00013a00ff077624 */ /* 0x000fe200078e00ff */
[----:B------:R-:W-:Y:S01]  /*11580*/  LOP3.LUT R9, R8, 0x1ffffffe, RZ, 0xc0, !PT ;  /* 0x1ffffffe08097812 */ /* 0x000fe200078ec0ff */
[----:B------:R-:W-:Y:S01]  /*11590*/  BSSY B0, `(.L_x_141) ;  /* 0x000008b000007945 */ /* 0x000fe20003800000 */
[----:B------:R-:W-:-:S02]  /*115a0*/  SHF.R.S32.HI R5, RZ, 0x1f, R6 ;  /* 0x0000001fff057819 */ /* 0x000fc40000011406 */
[----:B------:R-:W-:Y:S02]  /*115b0*/  LOP3.LUT R14, R14, 0xffffff8, RZ, 0xc0, !PT ;  /* 0x0ffffff80e0e7812 */ /* 0x000fe400078ec0ff */
[----:B------:R-:W-:Y:S02]  /*115c0*/  LEA.HI R5, R5, R6, RZ, 0x2 ;  /* 0x0000000605057211 */ /* 0x000fe400078f10ff */
[----:B------:R-:W-:Y:S02]  /*115d0*/  IADD3 R15, R15, -R14, RZ ;  /* 0x8000000e0f0f7210 */ /* 0x000fe40007ffe0ff */
[----:B------:R-:W-:Y:S01]  /*115e0*/  SHF.R.S32.HI R8, RZ, 0x2, R5 ;  /* 0x00000002ff087819 */ /* 0x000fe20000011405 */
[----:B------:R-:W-:Y:S01]  /*115f0*/  IMAD.IADD R5, R18, 0x1, -R9 ;  /* 0x0000000112057824 */ /* 0x000fe200078e0a09 */
[----:B------:R-:W-:Y:S02]  /*11600*/  LOP3.LUT P2, RZ, R6, 0x3, RZ, 0xc0, !PT ;  /* 0x0000000306ff7812 */ /* 0x000fe4000784c0ff */
[----:B------:R-:W-:Y:S01]  /*11610*/  ISETP.NE.AND P1, PT, R7, 0x1, PT ;  /* 0x000000010700780c */ /* 0x000fe20003f25270 */
[----:B------:R-:W-:Y:S01]  /*11620*/  IMAD R6, R15, 0x10, R8 ;  /* 0x000000100f067824 */ /* 0x000fe200078e0208 */
[----:B------:R-:W-:Y:S01]  /*11630*/  MOV R20, R16 ;  /* 0x0000001000147202 */ /* 0x000fe20000000f00 */
[----:B------:R-:W-:Y:S01]  /*11640*/  IMAD R8, R0, c[0x0][0x490], RZ ;  /* 0x0001240000087a24 */ /* 0x000fe200078e02ff */
[-C--:B------:R-:W-:Y:S01]  /*11650*/  LEA.HI R14, R3, R2.reuse, RZ, 0x3 ;  /* 0x00000002030e7211 */ /* 0x080fe200078f18ff */
[----:B------:R-:W-:Y:S01]  /*11660*/  IMAD R7, R17, c[0x0][0x3a0], RZ ;  /* 0x0000e80011077a24 */ /* 0x000fe200078e02ff */
[----:B------:R-:W-:Y:S01]  /*11670*/  LEA.HI R3, R3, R2, RZ, 0x6 ;  /* 0x0000000203037211 */ /* 0x000fe200078f30ff */
[----:B------:R-:W-:-:S02]  /*11680*/  IMAD R9, R227, c[0x0][0x494], R8 ;  /* 0x00012500e3097a24 */ /* 0x000fc400078e0208 */
[----:B------:R-:W-:Y:S01]  /*11690*/  IMAD R8, R5, 0x8, R6 ;  /* 0x0000000805087824 */ /* 0x000fe200078e0206 */
[----:B------:R-:W-:Y:S01]  /*116a0*/  LOP3.LUT R5, R14, 0xfffffff8, RZ, 0xc0, !PT ;  /* 0xfffffff80e057812 */ /* 0x000fe200078ec0ff */
[----:B------:R-:W-:Y:S01]  /*116b0*/  IMAD.WIDE.U32 R20, R227, c[0x0][0x490], R20 ;  /* 0x00012400e3147a25 */ /* 0x000fe200078e0014 */
[----:B------:R-:W-:Y:S02]  /*116c0*/  SHF.R.S32.HI R14, RZ, 0x3, R14 ;  /* 0x00000003ff0e7819 */ /* 0x000fe4000001140e */
[----:B-1----:R-:W-:Y:S01]  /*116d0*/  LEA R8, R73, R8, 0x7 ;  /* 0x0000000849087211 */ /* 0x002fe200078e38ff */
[C---:B------:R-:W-:Y:S02]  /*116e0*/  IMAD R7, R16.reuse, c[0x0][0x3a4], R7 ;  /* 0x0000e90010077a24 */ /* 0x040fe400078e0207 */
[----:B------:R-:W-:-:S04]  /*116f0*/  IMAD.WIDE.U32 R16, R16, c[0x0][0x3a0], RZ ;  /* 0x0000e80010107a25 */ /* 0x000fc800078e00ff */
[----:B------:R-:W-:Y:S01]  /*11700*/  IMAD.IADD R21, R21, 0x1, R9 ;  /* 0x0000000115157824 */ /* 0x000fe200078e0209 */
[----:B------:R-:W-:Y:S01]  /*11710*/  IADD3 R17, R17, R7, RZ ;  /* 0x0000000711117210 */ /* 0x000fe20007ffe0ff */
[----:B------:R-:W-:-:S04]  /*11720*/  @P1 IMAD.HI.U32 R9, R8, c[0x0][0x4ec], RZ ;  /* 0x00013b0008091a27 */ /* 0x000fc800078e00ff */
[----:B------:R-:W-:Y:S01]  /*11730*/  IMAD.IADD R5, R2, 0x1, -R5 ;  /* 0x0000000102057824 */ /* 0x000fe200078e0a05 */
[----:B------:R-:W-:Y:S01]  /*11740*/  SHF.R.S32.HI R2, RZ, 0x1f, R228 ;  /* 0x0000001fff027819 */ /* 0x000fe200000114e4 */
[----:B------:R-:W-:Y:S01]  /*11750*/  IMAD.MOV.U32 R7, RZ, RZ, R8 ;  /* 0x000000ffff077224 */ /* 0x000fe200078e0008 */
[----:B------:R-:W-:Y:S01]  /*11760*/  @P1 SHF.R.U32.HI R7, RZ, c[0x0][0x4f0], R9 ;  /* 0x00013c00ff071a19 */ /* 0x000fe20000011609 */
[----:B------:R-:W-:Y:S01]  /*11770*/  IMAD R0, R0, c[0x0][0x3e8], RZ ;  /* 0x0000fa0000007a24 */ /* 0x000fe200078e02ff */
[----:B------:R-:W-:Y:S01]  /*11780*/  SEL R2, R2, RZ, !P0 ;  /* 0x000000ff02027207 */ /* 0x000fe20004000000 */
[----:B------:R-:W-:Y:S01]  /*11790*/  IMAD.WIDE.U32 R16, R227, c[0x0][0x3e8], R16 ;  /* 0x0000fa00e3107a25 */ /* 0x000fe200078e0010 */
[----:B------:R-:W-:Y:S02]  /*117a0*/  SEL R228, R228, RZ, !P0 ;  /* 0x000000ffe4e47207 */ /* 0x000fe40004000000 */
[--C-:B------:R-:W-:Y:S01]  /*117b0*/  SHF.R.S32.HI R18, RZ, 0x1f, R7.reuse ;  /* 0x0000001fff127819 */ /* 0x100fe20000011407 */
[----:B------:R-:W-:-:S02]  /*117c0*/  IMAD.MOV R9, RZ, RZ, -R7 ;  /* 0x000000ffff097224 */ /* 0x000fc400078e0a07 */
[----:B------:R-:W-:Y:S02]  /*117d0*/  IMAD R11, R2, c[0x0][0x498], RZ ;  /* 0x00012600020b7a24 */ /* 0x000fe400078e02ff */
[----:B------:R-:W-:Y:S02]  /*117e0*/  IMAD R9, R9, c[0x0][0x4e8], R8 ;  /* 0x00013a0009097a24 */ /* 0x000fe400078e0208 */
[----:B------:R-:W-:-:S03]  /*117f0*/  IMAD.WIDE.U32 R20, R228, c[0x0][0x498], R20 ;  /* 0x00012600e4147a25 */ /* 0x000fc600078e0014 */
[----:B------:R-:W-:Y:S01]  /*11800*/  SHF.R.S32.HI R15, RZ, 0x1f, R9 ;  /* 0x0000001fff0f7819 */ /* 0x000fe20000011409 */
[----:B------:R-:W-:Y:S01]  /*11810*/  IMAD R13, R227, c[0x0][0x3ec], R0 ;  /* 0x0000fb00e30d7a24 */ /* 0x000fe200078e0200 */
[----:B------:R-:W-:Y:S01]  /*11820*/  LEA R0, R5, R14, 0x5 ;  /* 0x0000000e05007211 */ /* 0x000fe200078e28ff */
[----:B------:R-:W-:Y:S01]  /*11830*/  IMAD R11, R228, c[0x0][0x49c], R11 ;  /* 0x00012700e40b7a24 */ /* 0x000fe200078e020b */
[----:B------:R-:W-:Y:S02]  /*11840*/  IADD3 R20, P0, R7, R20, RZ ;  /* 0x0000001407147210 */ /* 0x000fe40007f1e0ff */
[----:B------:R-:W-:Y:S01]  /*11850*/  IADD3 R17, R17, R13, RZ ;  /* 0x0000000d11117210 */ /* 0x000fe20007ffe0ff */
[----:B------:R-:W-:Y:S01]  /*11860*/  IMAD R8, R73, 0x80, R0 ;  /* 0x0000008049087824 */ /* 0x000fe200078e0200 */
[----:B------:R-:W-:Y:S01]  /*11870*/  IADD3.X R21, R18, R21, R11, P0, !PT ;  /* 0x0000001512157210 */ /* 0x000fe200007fe40b */
[----:B------:R-:W-:Y:S02]  /*11880*/  IMAD R18, R15, c[0x0][0x488], RZ ;  /* 0x000122000f127a24 */ /* 0x000fe400078e02ff */
[----:B------:R-:W-:-:S02]  /*11890*/  IMAD.SHL.U32 R0, R14, 0x40, RZ ;  /* 0x000000400e007824 */ /* 0x000fc400078e00ff */
[----:B------:R-:W-:-:S03]  /*118a0*/  @P1 IMAD.HI.U32 R13, R8, c[0x0][0x4ec], RZ ;  /* 0x00013b00080d1a27 */ /* 0x000fc600078e00ff */
[----:B------:R-:W-:Y:S01]  /*118b0*/  LOP3.LUT R11, R0, 0x1c0, RZ, 0xc0, !PT ;  /* 0x000001c0000b7812 */ /* 0x000fe200078ec0ff */
[----:B------:R-:W-:-:S04]  /*118c0*/  IMAD.WIDE.U32 R20, R9, c[0x0][0x488], R20 ;  /* 0x0001220009147a25 */ /* 0x000fc800078e0014 */
[----:B------:R-:W-:Y:S01]  /*118d0*/  IMAD R18, R9, c[0x0][0x48c], R18 ;  /* 0x0001230009127a24 */ /* 0x000fe200078e0212 */
[----:B------:R-:W-:Y:S01]  /*118e0*/  LEA R9, P0, R20, c[0x0][0x450], 0x2 ;  /* 0x0001140014097a11 */ /* 0x000fe200078010ff */
[----:B------:R-:W-:Y:S01]  /*118f0*/  IMAD.MOV.U32 R7, RZ, RZ, R8 ;  /* 0x000000ffff077224 */ /* 0x000fe200078e0008 */
[----:B------:R-:W-:Y:S01]  /*11900*/  @P1 SHF.R.U32.HI R7, RZ, c[0x0][0x4f0], R13 ;  /* 0x00013c00ff071a19 */ /* 0x000fe2000001160d */
[----:B------:R-:W-:Y:S01]  /*11910*/  IMAD.SHL.U32 R0, R5, 0x8, RZ ;  /* 0x0000000805007824 */ /* 0x000fe200078e00ff */
[----:B------:R-:W-:Y:S01]  /*11920*/  IADD3 R13, R21, R18, RZ ;  /* 0x00000012150d7210 */ /* 0x000fe20007ffe0ff */
[----:B------:R-:W-:Y:S01]  /*11930*/  IMAD R5, R2, c[0x0][0x3f0], RZ ;  /* 0x0000fc0002057a24 */ /* 0x000fe200078e02ff */
[----:B------:R-:W-:Y:S01]  /*11940*/  SHF.R.U32.HI R2, RZ, 0x3, R11 ;  /* 0x00000003ff027819 */ /* 0x000fe2000001160b */
[----:B------:R-:W-:Y:S01]  /*11950*/  IMAD.WIDE.U32 R16, R228, c[0x0][0x3f0], R16 ;  /* 0x0000fc00e4107a25 */ /* 0x000fe200078e0010 */
[----:B------:R-:W-:Y:S01]  /*11960*/  LOP3.LUT R11, R11, 0x38, R0, 0xf8, !PT ;  /* 0x000000380b0b7812 */ /* 0x000fe200078ef800 */
[----:B------:R-:W-:Y:S01]  /*11970*/  SHFL.IDX PT, R18, R9, RZ, 0x1c1f ;  /* 0x001c1fff09127589 */ /* 0x000fe200000e0000 */
[----:B------:R-:W-:Y:S01]  /*11980*/  LEA.HI.X R13, R20, c[0x0][0x454], R13, 0x2, P0 ;  /* 0x00011500140d7a11 */ /* 0x000fe200000f140d */
[----:B------:R-:W-:Y:S01]  /*11990*/  IMAD R5, R228, c[0x0][0x3f4], R5 ;  /* 0x0000fd00e4057a24 */ /* 0x000fe200078e0205 */
[----:B------:R-:W-:Y:S01]  /*119a0*/  LOP3.LUT R11, R11, R2, RZ, 0x3c, !PT ;  /* 0x000000020b0b7212 */ /* 0x000fe200078e3cff */
[----:B------:R-:W-:Y:S01]  /*119b0*/  SHFL.IDX PT, R32, R9, 0x1, 0x1c1f ;  /* 0x003c1f0009207f89 */ /* 0x000fe200000e0000 */
[--C-:B------:R-:W-:Y:S01]  /*119c0*/  SHF.R.S32.HI R2, RZ, 0x1f, R7.reuse ;  /* 0x0000001fff027819 */ /* 0x100fe20000011407 */
[----:B------:R-:W-:Y:S01]  /*119d0*/  IMAD.MOV R15, RZ, RZ, -R7 ;  /* 0x000000ffff0f7224 */ /* 0x000fe200078e0a07 */
[----:B------:R-:W-:Y:S01]  /*119e0*/  IADD3 R17, R17, R5, RZ ;  /* 0x0000000511117210 */ /* 0x000fe20007ffe0ff */
[----:B------:R-:W1:Y:S01]  /*119f0*/  SHFL.IDX PT, R19, R13, RZ, 0x1c1f ;  /* 0x001c1fff0d137589 */ /* 0x000e6200000e0000 */
[C---:B------:R-:W-:Y:S01]  /*11a00*/  IMAD R5, R73.reuse, 0x80, R6 ;  /* 0x0000008049057824 */ /* 0x040fe200078e0206 */
[----:B------:R-:W-:Y:S01]  /*11a10*/  LEA R73, R73, R14, 0x7 ;  /* 0x0000000e49497211 */ /* 0x000fe200078e38ff */
[----:B------:R-:W-:Y:S01]  /*11a20*/  IMAD R6, R2, c[0x0][0x3e0], RZ ;  /* 0x0000f80002067a24 */ /* 0x000fe200078e02ff */
[----:B------:R-:W2:Y:S01]  /*11a30*/  SHFL.IDX PT, R33, R13, 0x1, 0x1c1f ;  /* 0x003c1f000d217f89 */ /* 0x000ea200000e0000 */
[----:B-----5:R-:W-:Y:S01]  /*11a40*/  IMAD R2, R4, c[0x0][0x4e8], RZ ;  /* 0x00013a0004027a24 */ /* 0x020fe200078e02ff */
[----:B------:R-:W-:Y:S01]  /*11a50*/  IADD3 R21, R5, 0x8, RZ ;  /* 0x0000000805157810 */ /* 0x000fe20007ffe0ff */
[----:B------:R-:W-:Y:S01]  /*11a60*/  IMAD R15, R15, c[0x0][0x4e8], R8 ;  /* 0x00013a000f0f7a24 */ /* 0x000fe200078e0208 */
[----:B------:R-:W-:Y:S01]  /*11a70*/  SHF.L.U32 R8, R3, 0x3, RZ ;  /* 0x0000000303087819 */ /* 0x000fe200000006ff */
[----:B------:R-:W-:Y:S01]  /*11a80*/  IMAD R6, R7, c[0x0][0x3e4], R6 ;  /* 0x0000f90007067a24 */ /* 0x000fe200078e0206 */
[-C--:B------:R-:W-:Y:S01]  /*11a90*/  ISETP.GE.OR P1, PT, R5, R2.reuse, P2 ;  /* 0x000000020500720c */ /* 0x080fe20001726670 */
[----:B------:R-:W-:Y:S01]  /*11aa0*/  IMAD.WIDE.U32 R16, R7, c[0x0][0x3e0], R16 ;  /* 0x0000f80007107a25 */ /* 0x000fe200078e0010 */
[----:B------:R-:W-:-:S02]  /*11ab0*/  ISETP.GE.OR P0, PT, R21, R2, P2 ;  /* 0x000000021500720c */ /* 0x000fc40001706670 */
[----:B------:R-:W-:Y:S01]  /*11ac0*/  SHF.R.S32.HI R4, RZ, 0x1f, R15 ;  /* 0x0000001fff047819 */ /* 0x000fe2000001140f */
[----:B------:R-:W-:Y:S01]  /*11ad0*/  IMAD.IADD R17, R17, 0x1, R6 ;  /* 0x0000000111117824 */ /* 0x000fe200078e0206 */
[----:B------:R-:W-:-:S03]  /*11ae0*/  LOP3.LUT R8, R11, 0x7ffffe00, R8, 0xf8, !PT ;  /* 0x7ffffe000b087812 */ /* 0x000fc600078ef808 */
[----:B------:R-:W-:Y:S01]  /*11af0*/  IMAD R4, R4, c[0x0][0x3d8], RZ ;  /* 0x0000f60004047a24 */ /* 0x000fe200078e02ff */
[----:B------:R-:W-:Y:S01]  /*11b00*/  SHF.L.U32 R76, R8, 0x1, RZ ;  /* 0x00000001084c7819 */ /* 0x000fe200000006ff */
[C---:B------:R-:W-:Y:S02]  /*11b10*/  IMAD.WIDE.U32 R74, R15.reuse, c[0x0][0x3d8], R16 ;  /* 0x0000f6000f4a7a25 */ /* 0x040fe400078e0010 */
[----:B-1----:R1:W-:Y:S02]  /*11b20*/  @!P1 ST.E [R18.64], R10 ;  /* 0x0000000a12009985 */ /* 0x0023e4000c101904 */
[----:B------:R-:W-:Y:S02]  /*11b30*/  IMAD R3, R15, c[0x0][0x3dc], R4 ;  /* 0x0000f7000f037a24 */ /* 0x000fe400078e0204 */
[----:B--2---:R1:W-:Y:S02]  /*11b40*/  @!P0 ST.E [R32.64], R12 ;  /* 0x0000000c20008985 */ /* 0x0043e4000c101904 */
[----:B------:R-:W-:Y:S01]  /*11b50*/  IMAD.IADD R3, R75, 0x1, R3 ;  /* 0x000000014b037824 */ /* 0x000fe200078e0203 */
[C---:B------:R-:W-:Y:S01]  /*11b60*/  LEA R75, P0, R74.reuse, c[0x0][0x380], 0x1 ;  /* 0x0000e0004a4b7a11 */ /* 0x040fe200078008ff */
        /* <DEDUP_REMOVED lines=23> */
[----:B-1----:R-:W1:Y:S01]  /*11ce0*/  LDS.128 R32, [R76+0x8080] ;  /* 0x008080004c207984 */ /* 0x002e620000000c00 */
[----:B------:R-:W-:Y:S02]  /*11cf0*/  ISETP.GE.AND P1, PT, R70, c[0x0][0x3c8], PT ;  /* 0x0000f20046007a0c */ /* 0x000fe40003f26270 */
[----:B------:R-:W-:Y:S01]  /*11d00*/  ISETP.GE.AND P0, PT, R68, c[0x0][0x3c8], PT ;  /* 0x0000f20044007a0c */ /* 0x000fe20003f06270 */
[----:B------:R4:W5:Y:S01]  /*11d10*/  LDS.128 R12, [R76+0xc080] ;  /* 0x00c080004c0c7984 */ /* 0x0009620000000c00 */
[----:B------:R-:W-:-:S07]  /*11d20*/  ISETP.GE.AND P3, PT, R0, c[0x0][0x3c8], PT ;  /* 0x0000f20000007a0c */ /* 0x000fce0003f66270 */
        /* <DEDUP_REMOVED lines=8> */
[----:B----4-:R-:W-:Y:S01]  /*11db0*/  @!P3 IMAD.WIDE R76, R0, 0x2, R78 ;  /* 0x00000002004cb825 */ /* 0x010fe200078e024e */
[----:B------:R-:W-:-:S03]  /*11dc0*/  @!P0 LOP3.LUT R3, R3, 0xfffffff8, RZ, 0xc0, !PT ;  /* 0xfffffff803038812 */ /* 0x000fc600078ec0ff */
[--C-:B------:R-:W-:Y:S01]  /*11dd0*/  @!P2 IMAD.WIDE R70, R71, 0x2, R78.reuse ;  /* 0x000000024746a825 */ /* 0x100fe200078e024e */
[----:B--2---:R2:W-:Y:S03]  /*11de0*/  @!P3 ST.E.128 [R76.64], R64 ;  /* 0x000000404c00b985 */ /* 0x0045e6000c101d04 */
[--C-:B------:R-:W-:Y:S01]  /*11df0*/  @!P1 IMAD.WIDE R68, R69, 0x2, R78.reuse ;  /* 0x0000000245449825 */ /* 0x100fe200078e024e */
[----:B---3--:R2:W-:Y:S03]  /*11e00*/  @!P2 ST.E.128 [R70.64], R48 ;  /* 0x000000304600a985 */ /* 0x0085e6000c101d04 */
[----:B------:R-:W-:Y:S01]  /*11e10*/  @!P0 IMAD.WIDE R78, R3, 0x2, R78 ;  /* 0x00000002034e8825 */ /* 0x000fe200078e024e */
[----:B-1----:R2:W-:Y:S04]  /*11e20*/  @!P1 ST.E.128 [R68.64], R32 ;  /* 0x0000002044009985 */ /* 0x0025e8000c101d04 */
[----:B-----5:R2:W-:Y:S02]  /*11e30*/  @!P0 ST.E.128 [R78.64], R12 ;  /* 0x0000000c4e008985 */ /* 0x0205e4000c101d04 */
.L_x_142:
[----:B--234-:R-:W-:Y:S05]  /*11e40*/  BSYNC B0 ;  /* 0x0000000000007941 */ /* 0x01cfea0003800000 */
.L_x_141:
[----:B------:R-:W-:Y:S01]  /*11e50*/  IADD3 R3, R73, 0x20, RZ ;  /* 0x0000002049037810 */ /* 0x000fe20007ffe0ff */
[----:B------:R2:W3:Y:S01]  /*11e60*/  SHFL.IDX PT, R35, R74, 0x1, 0x181f ;  /* 0x00381f004a237f89 */ /* 0x0004e200000e0000 */
[----:B------:R-:W-:Y:S02]  /*11e70*/  BSSY B0, `(.L_x_143) ;  /* 0x000001c000007945 */ /* 0x000fe40003800000 */
[----:B------:R-:W-:Y:S01]  /*11e80*/  ISETP.GE.AND P0, PT, R3, R2, PT ;  /* 0x000000020300720c */ /* 0x000fe20003f06270 */
[----:B------:R2:W4:-:S12]  /*11e90*/  SHFL.IDX PT, R34, R75, 0x1, 0x181f ;  /* 0x00381f004b227f89 */ /* 0x00051800000e0000 */
[----:B------:R-:W-:Y:S05]  /*11ea0*/  @P0 BRA `(.L_x_144) ;  /* 0x0000018000000947 */ /* 0x000fea0003800000 */
[C---:B-1----:R-:W-:Y:S02]  /*11eb0*/  IADD3 R32, R0.reuse, 0x40, RZ ;  /* 0x0000004000207810 */ /* 0x042fe40007ffe0ff */
        /* <DEDUP_REMOVED lines=23> */
.L_x_144:
[----:B------:R-:W-:Y:S05]  /*12030*/  BSYNC B0 ;  /* 0x0000000000007941 */ /* 0x000fea0003800000 */
.L_x_143:
[----:B------:R-:W-:Y:S01]  /*12040*/  IADD3 R3, R73, 0x40, RZ ;  /* 0x0000004049037810 */ /* 0x000fe20007ffe0ff */
[----:B-1----:R1:W2:Y:S01]  /*12050*/  SHFL.IDX PT, R19, R74, 0x2, 0x181f ;  /* 0x00581f004a137f89 */ /* 0x0022a200000e0000 */
[----:B------:R-:W-:Y:S02]  /*12060*/  BSSY B0, `(.L_x_145) ;  /* 0x000001c000007945 */ /* 0x000fe40003800000 */
[----:B------:R-:W-:Y:S01]  /*12070*/  ISETP.GE.AND P0, PT, R3, R2, PT ;  /* 0x000000020300720c */ /* 0x000fe20003f06270 */
[----:B------:R1:W4:-:S12]  /*12080*/  SHFL.IDX PT, R18, R75, 0x2, 0x181f ;  /* 0x00581f004b127f89 */ /* 0x00031800000e0000 */
        /* <DEDUP_REMOVED lines=12> */
[----:B--2-4-:R-:W-:Y:S01]  /*12150*/  @!P3 IMAD.WIDE R16, R0, 0x2, R18 ;  /* 0x000000020010b825 */ /* 0x014fe200078e0212 */
        /* <DEDUP_REMOVED lines=12> */
.L_x_146:
[----:B------:R-:W-:Y:S05]  /*12220*/  BSYNC B0 ;  /* 0x0000000000007941 */ /* 0x000fea0003800000 */
.L_x_145:
[----:B------:R-:W-:Y:S01]  /*12230*/  IADD3 R73, R73, 0x60, RZ ;  /* 0x0000006049497810 */ /* 0x000fe20007ffe0ff */
[----:B--2---:R2:W1:Y:S03]  /*12240*/  SHFL.IDX PT, R11, R74, 0x3, 0x181f ;  /* 0x00781f004a0b7f89 */ /* 0x00446600000e0000 */
[----:B------:R-:W-:Y:S01]  /*12250*/  ISETP.GE.AND P0, PT, R73, R2, PT ;  /* 0x000000024900720c */ /* 0x000fe20003f06270 */
[----:B------:R2:W4:-:S12]  /*12260*/  SHFL.IDX PT, R10, R75, 0x3, 0x181f ;  /* 0x00781f004b0a7f89 */ /* 0x00051800000e0000 */
[----:B------:R-:W-:Y:S05]  /*12270*/  @P0 EXIT ;  /* 0x000000000000094d */ /* 0x000fea0003800000 */
[C---:B------:R-:W-:Y:S02]  /*12280*/  IADD3 R9, R0.reuse, 0x40, RZ ;  /* 0x0000004000097810 */ /* 0x040fe40007ffe0ff */
[C---:B------:R-:W-:Y:S02]  /*12290*/  IADD3 R3, R0.reuse, 0x80, RZ ;  /* 0x0000008000037810 */ /* 0x040fe40007ffe0ff */
[----:B------:R-:W-:Y:S02]  /*122a0*/  ISETP.GE.AND P1, PT, R9, c[0x0][0x3c8], PT ;  /* 0x0000f20009007a0c */ /* 0x000fe40003f26270 */
[----:B------:R-:W-:Y:S02]  /*122b0*/  ISETP.GE.AND P0, PT, R3, c[0x0][0x3c8], PT ;  /* 0x0000f20003007a0c */ /* 0x000fe40003f06270 */
[C---:B------:R-:W-:Y:S02]  /*122c0*/  ISETP.GE.AND P2, PT, R0.reuse, c[0x0][0x3c8], PT ;  /* 0x0000f20000007a0c */ /* 0x040fe40003f46270 */
[----:B------:R-:W-:-:S07]  /*122d0*/  IADD3 R15, R0, 0xc0, RZ ;  /* 0x000000c0000f7810 */ /* 0x000fce0007ffe0ff */
        /* <DEDUP_REMOVED lines=16> */
[----:B-1----:R-:W-:-:S05]  /*123e0*/  LOP3.LUT R3, R0, 0xfffffff8, RZ, 0xc0, !PT ;  /* 0xfffffff800037812 */ /* 0x002fca00078ec0ff */
[----:B------:R-:W-:-:S05]  /*123f0*/  IMAD.WIDE R10, R3, 0x2, R10 ;  /* 0x00000002030a7825 */ /* 0x000fca00078e020a */
[----:B------:R-:W-:Y:S01]  /*12400*/  ST.E.128 [R10.64], R4 ;  /* 0x000000040a007985 */ /* 0x000fe2000c101d04 */
[----:B------:R-:W-:Y:S05]  /*12410*/  EXIT ;  /* 0x000000000000794d */ /* 0x000fea0003800000 */
.L_x_139:
[----:B------:R-:W-:Y:S01]  /*12420*/  ISETP.NE.U32.AND P1, PT, RZ, c[0x0][0x508], PT ;  /* 0x00014200ff007a0c */ /* 0x000fe20003f25070 */
[----:B------:R-:W-:Y:S01]  /*12430*/  IMAD.MOV.U32 R9, RZ, RZ, 0x4 ;  /* 0x00000004ff097424 */ /* 0x000fe200078e00ff */
[----:B------:R-:W-:Y:S02]  /*12440*/  ISETP.NE.U32.AND P0, PT, RZ, c[0x0][0x500], PT ;  /* 0x00014000ff007a0c */ /* 0x000fe40003f05070 */
[----:B------:R-:W-:Y:S01]  /*12450*/  ISETP.NE.AND.EX P1, PT, RZ, c[0x0][0x50c], PT, P1 ;  /* 0x00014300ff007a0c */ /* 0x000fe20003f25310 */
[----:B------:R-:W-:Y:S01]  /*12460*/  IMAD.WIDE R6, R228, R9, c[0x0][0x500] ;  /* 0x00014000e4067625 */ /* 0x000fe200078e0209 */
[----:B------:R-:W-:-:S03]  /*12470*/  ISETP.NE.AND.EX P0, PT, RZ, c[0x0][0x504], PT, P0 ;  /* 0x00014100ff007a0c */ /* 0x000fc60003f05300 */
[----:B------:R-:W-:-:S08]  /*12480*/  IMAD.MOV.U32 R3, RZ, RZ, c[0x0][0x388] ;  /* 0x0000e200ff037624 */ /* 0x000fd000078e00ff */
        /* <DEDUP_REMOVED lines=11> */
.L_x_147:
        /* <DEDUP_REMOVED lines=12> */
[----:B------:R-:W-:Y:S01]  /*12600*/  MOV R4, c[0x0][0x4e8] ;  /* 0x00013a0000047a02 */ /* 0x000fe20000000f00 */
[----:B------:R-:W-:Y:S01]  /*12610*/  IMAD.MOV.U32 R12, RZ, RZ, R10 ;  /* 0x000000ffff0c7224 */ /* 0x000fe200078e000a */
[----:B------:R-:W-:Y:S02]  /*12620*/  MOV R13, R11 ;  /* 0x0000000b000d7202 */ /* 0x000fe40000000f00 */
[----:B------:R-:W-:Y:S01]  /*12630*/  ISETP.NE.AND P0, PT, R4, 0x1, PT ;  /* 0x000000010400780c */ /* 0x000fe20003f05270 */
[----:B------:R-:W-:Y:S01]  /*12640*/  IMAD R4, R0, c[0x0][0x490], RZ ;  /* 0x0001240000047a24 */ /* 0x000fe200078e02ff */
[----:B------:R-:W-:Y:S01]  /*12650*/  MOV R7, R8 ;  /* 0x0000000800077202 */ /* 0x000fe20000000f00 */
[----:B------:R-:W-:-:S04]  /*12660*/  IMAD.WIDE.U32 R12, R227, c[0x0][0x490], R12 ;  /* 0x00012400e30c7a25 */ /* 0x000fc800078e000c */
[----:B------:R-:W-:Y:S02]  /*12670*/  IMAD R4, R227, c[0x0][0x494], R4 ;  /* 0x00012500e3047a24 */ /* 0x000fe400078e0204 */
[----:B------:R-:W-:Y:S02]  /*12680*/  IMAD.MOV.U32 R14, RZ, RZ, R12 ;  /* 0x000000ffff0e7224 */ /* 0x000fe400078e000c */
[----:B------:R-:W-:Y:S02]  /*12690*/  IMAD.IADD R15, R4, 0x1, R13 ;  /* 0x00000001040f7824 */ /* 0x000fe400078e020d */
[----:B------:R-:W-:-:S04]  /*126a0*/  @P0 IMAD.HI.U32 R6, R8, c[0x0][0x4ec], RZ ;  /* 0x00013b0008060a27 */ /* 0x000fc800078e00ff */
[----:B------:R-:W-:Y:S01]  /*126b0*/  IMAD R13, R5, c[0x0][0x498], RZ ;  /* 0x00012600050d7a24 */ /* 0x000fe200078e02ff */
[----:B------:R-:W-:Y:S01]  /*126c0*/  @P0 SHF.R.U32.HI R7, RZ, c[0x0][0x4f0], R6 ;  /* 0x00013c00ff070a19 */ /* 0x000fe20000011606 */
[----:B------:R-:W-:-:S03]  /*126d0*/  IMAD.WIDE.U32 R14, R228, c[0x0][0x498], R14 ;  /* 0x00012600e40e7a25 */ /* 0x000fc600078e000e */
[C---:B------:R-:W-:Y:S01]  /*126e0*/  IADD3 R9, -R7.reuse, RZ, RZ ;  /* 0x000000ff07097210 */ /* 0x040fe20007ffe1ff */
[----:B------:R-:W-:Y:S01]  /*126f0*/  IMAD R13, R228, c[0x0][0x49c], R13 ;  /* 0x00012700e40d7a24 */ /* 0x000fe200078e020d */
[----:B------:R-:W-:Y:S02]  /*12700*/  SHF.R.S32.HI R4, RZ, 0x1f, R7 ;  /* 0x0000001fff047819 */ /* 0x000fe40000011407 */
[----:B------:R-:W-:Y:S01]  /*12710*/  IADD3 R12, P0, R7, R14, RZ ;  /* 0x0000000e070c7210 */ /* 0x000fe20007f1e0ff */
[----:B------:R-:W-:-:S03]  /*12720*/  IMAD R9, R9, c[0x0][0x4e8], R8 ;  /* 0x00013a0009097a24 */ /* 0x000fc600078e0208 */
[----:B------:R-:W-:Y:S02]  /*12730*/  IADD3.X R13, R4, R15, R13, P0, !PT ;  /* 0x0000000f040d7210 */ /* 0x000fe400007fe40d */
[----:B------:R-:W-:Y:S02]  /*12740*/  SHF.R.S32.HI R6, RZ, 0x1f, R9 ;  /* 0x0000001fff067819 */ /* 0x000fe40000011409 */
[----:B------:R-:W-:Y:S01]  /*12750*/  MOV R4, 0xff800000 ;  /* 0xff80000000047802 */ /* 0x000fe20000000f00 */
[----:B------:R-:W-:-:S04]  /*12760*/  IMAD.WIDE.U32 R12, R9, c[0x0][0x488], R12 ;  /* 0x00012200090c7a25 */ /* 0x000fc800078e000c */
[----:B------:R-:W-:-:S04]  /*12770*/  IMAD R6, R6, c[0x0][0x488], RZ ;  /* 0x0001220006067a24 */ /* 0x000fc800078e02ff */
[----:B------:R-:W-:Y:S01]  /*12780*/  IMAD R7, R9, c[0x0][0x48c], R6 ;  /* 0x0001230009077a24 */ /* 0x000fe200078e0206 */
[----:B------:R-:W-:-:S04]  /*12790*/  LEA R6, P0, R12, c[0x0][0x450], 0x2 ;  /* 0x000114000c067a11 */ /* 0x000fc800078010ff */
[----:B------:R-:W-:-:S04]  /*127a0*/  IADD3 R7, R13, R7, RZ ;  /* 0x000000070d077210 */ /* 0x000fc80007ffe0ff */
[----:B------:R-:W-:-:S05]  /*127b0*/  LEA.HI.X R7, R12, c[0x0][0x454], R7, 0x2, P0 ;  /* 0x000115000c077a11 */ /* 0x000fca00000f1407 */
[----:B------:R1:W-:Y:S02]  /*127c0*/  STG.E [R6.64], R4 ;  /* 0x0000000406007986 */ /* 0x0003e4000c101904 */
.L_x_149:
[----:B------:R-:W-:Y:S05]  /*127d0*/  BSYNC B0 ;  /* 0x0000000000007941 */ /* 0x000fea0003800000 */
.L_x_148:
[----:B-1----:R-:W1:Y:S01]  /*127e0*/  S2R R6, SR_CTAID.X ;  /* 0x0000000000067919 */ /* 0x002e620000002500 */
[----:B------:R-:W-:Y:S01]  /*127f0*/  SHF.R.S32.HI R7, RZ, 0x1f, R2 ;  /* 0x0000001fff077819 */ /* 0x000fe20000011402 */
[----:B------:R-:W-:Y:S01]  /*12800*/  IMAD R9, R11, c[0x0][0x3a0], RZ ;  /* 0x0000e8000b097a24 */ /* 0x000fe200078e02ff */
[----:B------:R-:W-:Y:S01]  /*12810*/  BSSY B0, `(.L_x_150) ;  /* 0x0000045000007945 */ /* 0x000fe20003800000 */
[----:B------:R-:W-:Y:S01]  /*12820*/  IMAD R0, R0, c[0x0][0x3e8], RZ ;  /* 0x0000fa0000007a24 */ /* 0x000fe200078e02ff */
[-C--:B------:R-:W-:Y:S01]  /*12830*/  LEA.HI R8, R7, R2.reuse, RZ, 0x3 ;  /* 0x0000000207087211 */ /* 0x080fe200078f18ff */
[C---:B------:R-:W-:Y:S01]  /*12840*/  IMAD R4, R10.reuse, c[0x0][0x3a4], R9 ;  /* 0x0000e9000a047a24 */ /* 0x040fe200078e0209 */
[----:B------:R-:W-:Y:S01]  /*12850*/  MOV R7, c[0x0][0x4e8] ;  /* 0x00013a0000077a02 */ /* 0x000fe20000000f00 */
[----:B------:R-:W-:Y:S01]  /*12860*/  IMAD.WIDE.U32 R10, R10, c[0x0][0x3a0], RZ ;  /* 0x0000e8000a0a7a25 */ /* 0x000fe200078e00ff */
[----:B------:R-:W-:Y:S02]  /*12870*/  LOP3.LUT R9, R8, 0xfffffff8, RZ, 0xc0, !PT ;  /* 0xfffffff808097812 */ /* 0x000fe400078ec0ff */
[----:B------:R-:W-:Y:S01]  /*12880*/  ISETP.NE.AND P0, PT, R7, 0x1, PT ;  /* 0x000000010700780c */ /* 0x000fe20003f05270 */
[----:B------:R-:W-:Y:S01]  /*12890*/  IMAD.IADD R13, R11, 0x1, R4 ;  /* 0x000000010b0d7824 */ /* 0x000fe200078e0204 */
[----:B------:R-:W-:Y:S01]  /*128a0*/  IADD3 R11, -R9, R2, RZ ;  /* 0x00000002090b7210 */ /* 0x000fe20007ffe1ff */
[----:B------:R-:W-:Y:S01]  /*128b0*/  IMAD.MOV.U32 R12, RZ, RZ, R10 ;  /* 0x000000ffff0c7224 */ /* 0x000fe200078e000a */
[----:B------:R-:W-:Y:S01]  /*128c0*/  SHF.R.S32.HI R8, RZ, 0x3, R8 ;  /* 0x00000003ff087819 */ /* 0x000fe20000011408 */
[----:B------:R-:W-:-:S02]  /*128d0*/  IMAD R0, R227, c[0x0][0x3ec], R0 ;  /* 0x0000fb00e3007a24 */ /* 0x000fc400078e0200 */
[----:B------:R-:W-:Y:S01]  /*128e0*/  IMAD.WIDE.U32 R12, R227, c[0x0][0x3e8], R12 ;  /* 0x0000fa00e30c7a25 */ /* 0x000fe200078e000c */
[CC--:B------:R-:W-:Y:S02]  /*128f0*/  LEA R7, R11.reuse, R8.reuse, 0x5 ;  /* 0x000000080b077211 */ /* 0x0c0fe400078e28ff */
[----:B------:R-:W-:Y:S01]  /*12900*/  SHF.L.U32 R11, R11, 0x3, RZ ;  /* 0x000000030b0b7819 */ /* 0x000fe200000006ff */
[----:B------:R-:W-:Y:S01]  /*12910*/  IMAD R5, R5, c[0x0][0x3f0], RZ ;  /* 0x0000fc0005057a24 */ /* 0x000fe200078e02ff */
[----:B------:R-:W-:Y:S01]  /*12920*/  IADD3 R13, R0, R13, RZ ;  /* 0x0000000d000d7210 */ /* 0x000fe20007ffe0ff */
[C---:B-1----:R-:W-:Y:S01]  /*12930*/  IMAD R7, R6.reuse, 0x80, R7 ;  /* 0x0000008006077824 */ /* 0x042fe200078e0207 */
[----:B------:R-:W-:Y:S01]  /*12940*/  LEA R6, R6, R8, 0x7 ;  /* 0x0000000806067211 */ /* 0x000fe200078e38ff */
[----:B------:R-:W-:Y:S01]  /*12950*/  IMAD R5, R228, c[0x0][0x3f4], R5 ;  /* 0x0000fd00e4057a24 */ /* 0x000fe200078e0205 */
[----:B------:R-:W-:Y:S01]  /*12960*/  IADD3 R10, R11, 0x40, RZ ;  /* 0x000000400b0a7810 */ /* 0x000fe20007ffe0ff */
[----:B------:R-:W-:Y:S01]  /*12970*/  @P0 IMAD.HI.U32 R0, R7, c[0x0][0x4ec], RZ ;  /* 0x00013b0007000a27 */ /* 0x000fe200078e00ff */
[----:B------:R-:W-:-:S02]  /*12980*/  MOV R2, R7 ;  /* 0x0000000700027202 */ /* 0x000fc40000000f00 */
[C---:B------:R-:W-:Y:S01]  /*12990*/  IADD3 R9, R11.reuse, 0x80, RZ ;  /* 0x000000800b097810 */ /* 0x040fe20007ffe0ff */
[----:B------:R-:W-:Y:S01]  /*129a0*/  IMAD.WIDE.U32 R12, R228, c[0x0][0x3f0], R12 ;  /* 0x0000fc00e40c7a25 */ /* 0x000fe200078e000c */
[----:B------:R-:W-:Y:S02]  /*129b0*/  @P0 SHF.R.U32.HI R2, RZ, c[0x0][0x4f0], R0 ;  /* 0x00013c00ff020a19 */ /* 0x000fe40000011600 */
[----:B------:R-:W-:Y:S02]  /*129c0*/  IADD3 R8, R11, 0xc0, RZ ;  /* 0x000000c00b087810 */ /* 0x000fe40007ffe0ff */
[--C-:B------:R-:W-:Y:S01]  /*129d0*/  SHF.R.S32.HI R4, RZ, 0x1f, R2.reuse ;  /* 0x0000001fff047819 */ /* 0x100fe20000011402 */
[----:B------:R-:W-:Y:S01]  /*129e0*/  IMAD.MOV R0, RZ, RZ, -R2 ;  /* 0x000000ffff007224 */ /* 0x000fe200078e0a02 */
[----:B------:R-:W-:-:S03]  /*129f0*/  IADD3 R13, R13, R5, RZ ;  /* 0x000000050d0d7210 */ /* 0x000fc60007ffe0ff */
[----:B------:R-:W-:Y:S02]  /*12a00*/  IMAD R5, R4, c[0x0][0x3e0], RZ ;  /* 0x0000f80004057a24 */ /* 0x000fe400078e02ff */
[----:B------:R-:W-:Y:S02]  /*12a10*/  IMAD R0, R0, c[0x0][0x4e8], R7 ;  /* 0x00013a0000007a24 */ /* 0x000fe400078e0207 */
[----:B------:R-:W-:-:S04]  /*12a20*/  IMAD.WIDE.U32 R12, R2, c[0x0][0x3e0], R12 ;  /* 0x0000f800020c7a25 */ /* 0x000fc800078e000c */
[----:B------:R-:W-:Y:S01]  /*12a30*/  IMAD R5, R2, c[0x0][0x3e4], R5 ;  /* 0x0000f90002057a24 */ /* 0x000fe200078e0205 */
[----:B------:R-:W-:Y:S01]  /*12a40*/  SHF.R.S32.HI R2, RZ, 0x1f, R0 ;  /* 0x0000001fff027819 */ /* 0x000fe20000011400 */
[----:B-----5:R-:W-:-:S03]  /*12a50*/  IMAD R7, R3, c[0x0][0x4e8], RZ ;  /* 0x00013a0003077a24 */ /* 0x020fc600078e02ff */
[----:B------:R-:W-:Y:S01]  /*12a60*/  IADD3 R13, R13, R5, RZ ;  /* 0x000000050d0d7210 */ /* 0x000fe20007ffe0ff */
[----:B------:R-:W-:-:S04]  /*12a70*/  IMAD R5, R2, c[0x0][0x3d8], RZ ;  /* 0x0000f60002057a24 */ /* 0x000fc800078e02ff */
[C---:B------:R-:W-:Y:S02]  /*12a80*/  IMAD R5, R0.reuse, c[0x0][0x3dc], R5 ;  /* 0x0000f70000057a24 */ /* 0x040fe400078e0205 */
[----:B------:R-:W-:-:S04]  /*12a90*/  IMAD.WIDE.U32 R12, R0, c[0x0][0x3d8], R12 ;  /* 0x0000f600000c7a25 */ /* 0x000fc800078e000c */
[----:B------:R-:W-:Y:S01]  /*12aa0*/  IMAD.IADD R5, R13, 0x1, R5 ;  /* 0x000000010d057824 */ /* 0x000fe200078e0205 */
[----:B------:R-:W-:-:S04]  /*12ab0*/  LEA R2, P0, R12, c[0x0][0x380], 0x1 ;  /* 0x0000e0000c027a11 */ /* 0x000fc800078008ff */
[----:B------:R-:W-:Y:S01]  /*12ac0*/  LEA.HI.X R0, R12, c[0x0][0x384], R5, 0x1, P0 ;  /* 0x0000e1000c007a11 */ /* 0x000fe200000f0c05 */
[----:B------:R1:W2:Y:S01]  /*12ad0*/  SHFL.IDX PT, R4, R2, RZ, 0x181f ;  /* 0x00181fff02047589 */ /* 0x0002a200000e0000 */
[----:B------:R-:W-:-:S03]  /*12ae0*/  ISETP.GE.AND P0, PT, R6, R7, PT ;  /* 0x000000070600720c */ /* 0x000fc60003f06270 */
[----:B------:R1:W3:Y:S10]  /*12af0*/  SHFL.IDX PT, R5, R0, RZ, 0x181f ;  /* 0x00181fff00057589 */ /* 0x0002f400000e0000 */
[----:B------:R-:W-:Y:S05]  /*12b00*/  @P0 BRA `(.L_x_151) ;  /* 0x0000015000000947 */ /* 0x000fea0003800000 */
[----:B------:R-:W-:Y:S02]  /*12b10*/  ISETP.GE.AND P2, PT, R10, c[0x0][0x3c8], PT ;  /* 0x0000f2000a007a0c */ /* 0x000fe40003f46270 */
[----:B------:R-:W-:-:S02]  /*12b20*/  ISETP.GE.AND P1, PT, R9, c[0x0][0x3c8], PT ;  /* 0x0000f20009007a0c */ /* 0x000fc40003f26270 */
        /* <DEDUP_REMOVED lines=19> */
.L_x_151:
[----:B------:R-:W-:Y:S05]  /*12c60*/  BSYNC B0 ;  /* 0x0000000000007941 */ /* 0x000fea0003800000 */
.L_x_150:
[----:B--2---:R-:W-:Y:S01]  /*12c70*/  IADD3 R4, R6, 0x20, RZ ;  /* 0x0000002006047810 */ /* 0x004fe20007ffe0ff */
[----:B------:R2:W4:Y:S01]  /*12c80*/  SHFL.IDX PT, R13, R0, 0x1, 0x181f ;  /* 0x00381f00000d7f89 */ /* 0x00052200000e0000 */
[----:B------:R-:W-:Y:S02]  /*12c90*/  BSSY B0, `(.L_x_152) ;  /* 0x0000019000007945 */ /* 0x000fe40003800000 */
[----:B------:R-:W-:Y:S01]  /*12ca0*/  ISETP.GE.AND P0, PT, R4, R7, PT ;  /* 0x000000070400720c */ /* 0x000fe20003f06270 */
[----:B------:R2:W1:-:S12]  /*12cb0*/  SHFL.IDX PT, R12, R2, 0x1, 0x181f ;  /* 0x00381f00020c7f89 */ /* 0x00045800000e0000 */
[----:B------:R-:W-:Y:S05]  /*12cc0*/  @P0 BRA `(.L_x_153) ;  /* 0x0000015000000947 */ /* 0x000fea0003800000 */
[----:B------:R-:W-:Y:S02]  /*12cd0*/  ISETP.GE.AND P2, PT, R10, c[0x0][0x3c8], PT ;  /* 0x0000f2000a007a0c */ /* 0x000fe40003f46270 */
[----:B------:R-:W-:Y:S02]  /*12ce0*/  ISETP.GE.AND P1, PT, R9, c[0x0][0x3c8], PT ;  /* 0x0000f20009007a0c */ /* 0x000fe40003f26270 */
[----:B------:R-:W-:Y:S02]  /*12cf0*/  ISETP.GE.AND P0, PT, R8, c[0x0][0x3c8], PT ;  /* 0x0000f20008007a0c */ /* 0x000fe40003f06270 */
[----:B------:R-:W-:-:S07]  /*12d00*/  ISETP.GE.AND P3, PT, R11, c[0x0][0x3c8], PT ;  /* 0x0000f2000b007a0c */ /* 0x000fce0003f66270 */
[----:B---3--:R-:W-:Y:S02]  /*12d10*/  @!P2 SHF.R.S32.HI R5, RZ, 0x1f, R10 ;  /* 0x0000001fff05a819 */ /* 0x008fe4000001140a */
        /* <DEDUP_REMOVED lines=16> */
.L_x_153:
[----:B------:R-:W-:Y:S05]  /*12e20*/  BSYNC B0 ;  /* 0x0000000000007941 */ /* 0x000fea0003800000 */
.L_x_152:
[----:B-1----:R-:W-:Y:S01]  /*12e30*/  IADD3 R4, R6, 0x40, RZ ;  /* 0x0000004006047810 */ /* 0x002fe20007ffe0ff */
[----:B----4-:R1:W4:Y:S01]  /*12e40*/  SHFL.IDX PT, R13, R0, 0x2, 0x181f ;  /* 0x00581f00000d7f89 */ /* 0x01032200000e0000 */
[----:B------:R-:W-:Y:S02]  /*12e50*/  BSSY B0, `(.L_x_154) ;  /* 0x0000019000007945 */ /* 0x000fe40003800000 */
[----:B------:R-:W-:Y:S01]  /*12e60*/  ISETP.GE.AND P0, PT, R4, R7, PT ;  /* 0x000000070400720c */ /* 0x000fe20003f06270 */
[----:B------:R1:W2:-:S12]  /*12e70*/  SHFL.IDX PT, R12, R2, 0x2, 0x181f ;  /* 0x00581f00020c7f89 */ /* 0x00029800000e0000 */
        /* <DEDUP_REMOVED lines=9> */
[----:B--2-4-:R-:W-:Y:S01]  /*12f10*/  @!P3 IMAD.WIDE R14, R11, 0x2, R12 ;  /* 0x000000020b0eb825 */ /* 0x014fe200078e020c */
        /* <DEDUP_REMOVED lines=12> */
.L_x_155:
[----:B------:R-:W-:Y:S05]  /*12fe0*/  BSYNC B0 ;  /* 0x0000000000007941 */ /* 0x000fea0003800000 */
.L_x_154:
[----:B------:R-:W-:Y:S01]  /*12ff0*/  IADD3 R6, R6, 0x60, RZ ;  /* 0x0000006006067810 */ /* 0x000fe20007ffe0ff */
[----:B------:R1:W4:Y:S03]  /*13000*/  SHFL.IDX PT, R3, R0, 0x3, 0x181f ;  /* 0x00781f0000037f89 */ /* 0x00032600000e0000 */
[----:B------:R-:W-:Y:S01]  /*13010*/  ISETP.GE.AND P0, PT, R6, R7, PT ;  /* 0x000000070600720c */ /* 0x000fe20003f06270 */
[----:B-12---:R-:W1:-:S12]  /*13020*/  SHFL.IDX PT, R2, R2, 0x3, 0x181f ;  /* 0x00781f0002027f89 */ /* 0x006e5800000e0000 */
[----:B------:R-:W-:Y:S05]  /*13030*/  @P0 EXIT ;  /* 0x000000000000094d */ /* 0x000fea0003800000 */
[----:B------:R-:W-:Y:S02]  /*13040*/  ISETP.GE.AND P1, PT, R10, c[0x0][0x3c8], PT ;  /* 0x0000f2000a007a0c */ /* 0x000fe40003f26270 */
[----:B------:R-:W-:Y:S02]  /*13050*/  ISETP.GE.AND P0, PT, R9, c[0x0][0x3c8], PT ;  /* 0x0000f20009007a0c */ /* 0x000fe40003f06270 */
[----:B------:R-:W-:-:S09]  /*13060*/  ISETP.GE.AND P2, PT, R11, c[0x0][0x3c8], PT ;  /* 0x0000f2000b007a0c */ /* 0x000fd20003f46270 */
[----:B---3--:R-:W-:Y:S02]  /*13070*/  @!P1 SHF.R.S32.HI R5, RZ, 0x1f, R10 ;  /* 0x0000001fff059819 */ /* 0x008fe4000001140a */
[----:B------:R-:W-:Y:S02]  /*13080*/  @!P0 SHF.R.S32.HI R0, RZ, 0x1f, R9 ;  /* 0x0000001fff008819 */ /* 0x000fe40000011409 */
[----:B------:R-:W-:Y:S01]  /*13090*/  @!P1 LEA.HI R5, R5, R10, RZ, 0x3 ;  /* 0x0000000a05059211 */ /* 0x000fe200078f18ff */
[--C-:B-1--4-:R-:W-:Y:S01]  /*130a0*/  @!P2 IMAD.WIDE R10, R11, 0x2, R2.reuse ;  /* 0x000000020b0aa825 */ /* 0x112fe200078e0202 */
        /* <DEDUP_REMOVED lines=10> */
[----:B-1----:R-:W-:-:S04]  /*13150*/  SHF.R.S32.HI R5, RZ, 0x1f, R8 ;  /* 0x0000001fff057819 */ /* 0x002fc80000011408 */
[----:B------:R-:W-:-:S04]  /*13160*/  LEA.HI R5, R5, R8, RZ, 0x3 ;  /* 0x0000000805057211 */ /* 0x000fc800078f18ff */
[----:B------:R-:W-:-:S05]  /*13170*/  LOP3.LUT R5, R5, 0xfffffff8, RZ, 0xc0, !PT ;  /* 0xfffffff805057812 */ /* 0x000fca00078ec0ff */
[----:B------:R-:W-:-:S05]  /*13180*/  IMAD.WIDE R2, R5, 0x2, R2 ;  /* 0x0000000205027825 */ /* 0x000fca00078e0202 */
[----:B------:R-:W-:Y:S01]  /*13190*/  ST.E.128 [R2.64], RZ ;  /* 0x000000ff02007985 */ /* 0x000fe2000c101d04 */
[----:B------:R-:W-:Y:S05]  /*131a0*/  EXIT ;  /* 0x000000000000794d */ /* 0x000fea0003800000 */
.L_x_156:
        /* <DEDUP_REMOVED lines=13> */
.L_x_2991:


//--------------------- .text._ZN7cutlass13device_kernelIN5flash19enable_sm80_to_sm89INS1_16FlashAttnFwdSm80INS1_25CollectiveMainloopFwdSm80ILi8ELi1ELb1EN4cute5tupleIJNS5_1CILi128EEENS7_ILi48EEENS7_ILi256EEEEEELi256ENS_6half_tEfNS_4arch4Sm80ELb0ELb1ELb1ELb0ELb0ELb0ELb1ELb0EEENS1_21CollectiveEpilogueFwdINS6_IJS8_SA_S9_EEENS6_IJNS7_ILi1EEESI_SI_EEESC_SE_Li256ELb0ELb1ELb0ELb0EEENS1_19SingleTileSchedulerILb0ELb0ELb1ELi128EEEEEEEEEvNT_6ParamsE --------------------------
	.section	.text._ZN7cutlass13device_kernelIN5flash19enable_sm80_to_sm89INS1_16FlashAttnFwdSm80INS1_25CollectiveMainloopFwdSm80ILi8ELi1ELb1EN4cute5tupleIJNS5_1CILi128EEENS7_ILi48EEENS7_ILi256EEEEEELi256ENS_6half_tEfNS_4arch4Sm80ELb0ELb1ELb1ELb0ELb0ELb0ELb1ELb0EEENS1_21CollectiveEpilogueFwdINS6_IJS8_SA_S9_EEENS6_IJNS7_ILi1EEESI_SI_EEESC_SE_Li256ELb0ELb1ELb0ELb0EEENS1_19SingleTileSchedulerILb0ELb0ELb1ELi128EEEEEEEEEvNT_6ParamsE,"ax",@progbits
	.sectioninfo	@"SHI_REGISTERS=255"
	.align	128
.text._ZN7cutlass13device_kernelIN5flash19enable_sm80_to_sm89INS1_16FlashAttnFwdSm80INS1_25CollectiveMainloopFwdSm80ILi8ELi1ELb1EN4cute5tupleIJNS5_1CILi128EEENS7_ILi48EEENS7_ILi256EEEEEELi256ENS_6half_tEfNS_4arch4Sm80ELb0ELb1ELb1ELb0ELb0ELb0ELb1ELb0EEENS1_21CollectiveEpilogueFwdINS6_IJS8_SA_S9_EEENS6_IJNS7_ILi1EEESI_SI_EEESC_SE_Li256ELb0ELb1ELb0ELb0EEENS1_19SingleTileSchedulerILb0ELb0ELb1ELi128EEEEEEEEEvNT_6ParamsE:
        .type           _ZN7cutlass13device_kernelIN5flash19enable_sm80_to_sm89INS1_16FlashAttnFwdSm80INS1_25CollectiveMainloopFwdSm80ILi8ELi1ELb1EN4cute5tupleIJNS5_1CILi128EEENS7_ILi48EEENS7_ILi256EEEEEELi256ENS_6half_tEfNS_4arch4Sm80ELb0ELb1ELb1ELb0ELb0ELb0ELb1ELb0EEENS1_21CollectiveEpilogueFwdINS6_IJS8_SA_S9_EEENS6_IJNS7_ILi1EEESI_SI_EEESC_SE_Li256ELb0ELb1ELb0ELb0EEENS1_19SingleTileSchedulerILb0ELb0ELb1ELi128EEEEEEEEEvNT_6ParamsE,@function
        .size           _ZN7cutlass13device_kernelIN5flash19enable_sm80_to_sm89INS1_16FlashAttnFwdSm80INS1_25CollectiveMainloopFwdSm80ILi8ELi1ELb1EN4cute5tupleIJNS5_1CILi128EEENS7_ILi48EEENS7_ILi256EEEEEELi256ENS_6half_tEfNS_4arch4Sm80ELb0ELb1ELb1ELb0ELb0ELb0ELb1ELb0EEENS1_21CollectiveEpilogueFwdINS6_IJS8_SA_S9_EEENS6_IJNS7_ILi1EEESI_SI_EEESC_SE_Li256ELb0ELb1ELb0ELb0EEENS1_19SingleTileSchedulerILb0ELb0ELb1ELi128EEEEEEEEEvNT_6ParamsE,(.L_x_2992 - _ZN7cutlass13device_kernelIN5flash19enable_sm80_to_sm89INS1_16FlashAttnFwdSm80INS1_25CollectiveMainloopFwdSm80ILi8ELi1ELb1EN4cute5tupleIJNS5_1CILi128EEENS7_ILi48EEENS7_ILi256EEEEEELi256ENS_6half_tEfNS_4arch4Sm80ELb0ELb1ELb1ELb0ELb0ELb0ELb1ELb0EEENS1_21CollectiveEpilogueFwdINS6_IJS8_SA_S9_EEENS6_IJNS7_ILi1EEESI_SI_EEESC_SE_Li256ELb0ELb1ELb0ELb0EEENS1_19SingleTileSchedulerILb0ELb0ELb1ELi128EEEEEEEEEvNT_6ParamsE)
        .other          _ZN7cutlass13device_kernelIN5flash19enable_sm80_to_sm89INS1_16FlashAttnFwdSm80INS1_25CollectiveMainloopFwdSm80ILi8ELi1ELb1EN4cute5tupleIJNS5_1CILi128EEENS7_ILi48EEENS7_ILi256EEEEEELi256ENS_6half_tEfNS_4arch4Sm80ELb0ELb1ELb1ELb0ELb0ELb0ELb1ELb0EEENS1_21CollectiveEpilogueFwdINS6_IJS8_SA_S9_EEENS6_IJNS7_ILi1EEESI_SI_EEESC_SE_Li256ELb0ELb1ELb0ELb0EEENS1_19SingleTileSchedulerILb0ELb0ELb1ELi128EEEEEEEEEvNT_6ParamsE,@"STO_CUDA_ENTRY STV_DEFAULT"
_ZN7cutlass13device_kernelIN5flash19enable_sm80_to_sm89INS1_16FlashAttnFwdSm80INS1_25CollectiveMainloopFwdSm80ILi8ELi1ELb1EN4cute5tupleIJNS5_1CILi128EEENS7_ILi48EEENS7_ILi256EEEEEELi256ENS_6half_tEfNS_4arch4Sm80ELb0ELb1ELb1ELb0ELb0ELb0ELb1ELb0EEENS1_21CollectiveEpilogueFwdINS6_IJS8_SA_S9_EEENS6_IJNS7_ILi1EEESI_SI_EEESC_SE_Li256ELb0ELb1ELb0ELb0EEENS1_19SingleTileSchedulerILb0ELb0ELb1ELi128EEEEEEEEEvNT_6ParamsE:
[----:B------:R-:W-:-:S03]  /*0000*/  MOV R1, c[0x0][0x28] ;  /* 0x00000a0000017a02 */ /* 0x000fc60000000f00 */
[----:B------:R-:W1:Y:S01]  /*0010*/  S2R R16, SR_CTAID.Z ;  /* 0x0000000000107919 */ /* 0x000e620000002700 */
[----:B------:R-:W-:Y:S02]  /*0020*/  IADD3 R1, R1, -0xa0, RZ ;  /* 0xffffff6001017810 */ /* 0x000fe40007ffe0ff */
[----:B-1----:R-:W-:-:S13]  /*0030*/  ISETP.GE.AND P0, PT, R16, RZ, PT ;  /* 0x000000ff1000720c */ /* 0x002fda0003f06270 */
[----:B------:R-:W-:Y:S05]  /*0040*/  @!P0 EXIT ;  /* 0x000000000000894d */ /* 0x000fea0003800000 */
[----:B------:R-:W1:Y:S01]  /*0050*/  S2UR UR16, SR_CTAID.X ;  /* 0x00000000001079c3 */ /* 0x000e620000002500 */
[----:B------:R-:W-:Y:S01]  /*0060*/  ULDC UR6, c[0x0][0x2c4] ;  /* 0x0000b10000067ab9 */ /* 0x000fe20000000800 */
[----:B------:R-:W2:Y:S01]  /*0070*/  S2R R85, SR_TID.X ;  /* 0x0000000000557919 */ /* 0x000ea20000002100 */
[----:B------:R-:W-:Y:S02]  /*0080*/  UISETP.NE.AND UP0, UPT, UR6, 0x1, UPT ;  /* 0x000000010600788c */ /* 0x000fe4000bf05270 */
[----:B------:R-:W-:Y:S02]  /*0090*/  ULDC.64 UR4, c[0x0][0x2c8] ;  /* 0x0000b20000047ab9 */ /* 0x000fe40000000a00 */
[----:B------:R-:W-:Y:S02]  /*00a0*/  UMOV UR7, 0x1 ;  /* 0x0000000100077882 */ /* 0x000fe40000000000 */
[----:B------:R-:W-:Y:S02]  /*00b0*/  UP2UR UR18, UPR, URZ, 0x1 ;  /* 0x000000013f127883 */ /* 0x000fe40008000000 */
[----:B------:R-:W-:-:S02]  /*00c0*/  ULDC UR9, c[0x0][0x168] ;  /* 0x00005a0000097ab9 */ /* 0x000fc40000000800 */
[----:B------:R-:W-:Y:S02]  /*00d0*/  UIADD3 UR9, UR7, -UR9, URZ ;  /* 0x8000000907097290 */ /* 0x000fe4000fffe03f */
[----:B-1----:R-:W-:-:S04]  /*00e0*/  USHF.L.U32 UR16, UR16, 0x7, URZ ;  /* 0x0000000710107899 */ /* 0x002fc8000800063f */
[----:B------:R-:W-:Y:S02]  /*00f0*/  @UP0 UIADD3 UR10, UR16, 0x7f, URZ ;  /* 0x0000007f100a0890 */ /* 0x000fe4000fffe03f */
[----:B------:R-:W-:Y:S02]  /*0100*/  UIADD3 UR8, UR16, 0x7f, URZ ;  /* 0x0000007f10087890 */ /* 0x000fe4000fffe03f */
[----:B------:R-:W-:-:S04]  /*0110*/  UIMAD.WIDE.U32 UR10, UR10, UR4, URZ ;  /* 0x000000040a0a72a5 */ /* 0x000fc8000f8e003f */
[----:B------:R-:W-:-:S03]  /*0120*/  @UP0 USHF.R.U32.HI UR8, URZ, UR5, UR11 ;  /* 0x000000053f080299 */ /* 0x000fc6000801160b */
[----:B------:R-:W-:Y:S02]  /*0130*/  ULDC.64 UR4, c[0x0][0x328] ;  /* 0x0000ca0000047ab9 */ /* 0x000fe40000000a00 */
[----:B------:R-:W-:-:S03]  /*0140*/  UISETP.LE.AND UP0, UPT, UR7, UR5, UPT ;  /* 0x000000050700728c */ /* 0x000fc6000bf03270 */
[----:B------:R-:W-:Y:S02]  /*0150*/  ULDC UR5, c[0x0][0x1d0] ;  /* 0x0000740000057ab9 */ /* 0x000fe40000000800 */
[----:B------:R-:W-:Y:S01]  /*0160*/  UIADD3 UR5, UR8, UR5, UR9 ;  /* 0x0000000508057290 */ /* 0x000fe2000fffe009 */
[----:B------:R-:W-:Y:S01]  /*0170*/  PLOP3.LUT P0, PT, PT, PT, UP0, 0x40, 0x0 ;  /* 0x000000000000781c */ /* 0x000fe20003f0e808 */
[----:B------:R-:W-:Y:S02]  /*0180*/  UP2UR UR17, UPR, URZ, 0x1 ;  /* 0x000000013f117883 */ /* 0x000fe40008000000 */
[----:B------:R-:W-:-:S10]  /*0190*/  UIADD3 UR8, UR5, UR4, URZ ;  /* 0x0000000405087290 */ /* 0x000fd4000fffe03f */
[----:B------:R-:W-:Y:S05]  /*01a0*/  @P0 BRA `(.L_x_157) ;  /* 0x0000014000000947 */ /* 0x000fea0003800000 */
[----:B--2---:R-:W-:Y:S01]  /*01b0*/  ISETP.LT.AND P0, PT, RZ, UR5, PT ;  /* 0x00000005ff007c0c */ /* 0x004fe2000bf01270 */
[----:B------:R-:W-:-:S12]  /*01c0*/  UIADD3 UR9, UR5, -0x1, URZ ;  /* 0xffffffff05097890 */ /* 0x000fd8000fffe03f */
[----:B------:R-:W-:Y:S05]  /*01d0*/  @P0 BRA `(.L_x_158) ;  /* 0x0000008000000947 */ /* 0x000fea0003800000 */
[----:B------:R-:W-:Y:S02]  /*01e0*/  ULDC UR4, c[0x0][0x32c] ;  /* 0x0000cb0000047ab9 */ /* 0x000fe40000000800 */
[----:B------:R-:W-:Y:S02]  /*01f0*/  UISETP.NE.AND UP0, UPT, UR7, UR4, UPT ;  /* 0x000000040700728c */ /* 0x000fe4000bf05270 */
[----:B------:R-:W-:-:S03]  /*0200*/  UIADD3 UR9, -UR5, URZ, URZ ;  /* 0x0000003f05097290 */ /* 0x000fc6000fffe13f */
[----:B------:R-:W-:Y:S02]  /*0210*/  ULDC.64 UR4, c[0x0][0x330] ;  /* 0x0000cc0000047ab9 */ /* 0x000fe40000000a00 */
[----:B------:R-:W-:-:S04]  /*0220*/  UIMAD.WIDE.U32 UR10, UR9, UR4, URZ ;  /* 0x00000004090a72a5 */ /* 0x000fc8000f8e003f */
[----:B------:R-:W-:-:S04]  /*0230*/  @UP0 USHF.R.U32.HI UR9, URZ, UR5, UR11 ;  /* 0x000000053f090299 */ /* 0x000fc8000801160b */
[----:B------:R-:W-:Y:S01]  /*0240*/  ULOP3.LUT UR9, URZ, UR9, URZ, 0x33, !UPT ;  /* 0x000000093f097292 */ /* 0x000fe2000f8e333f */
[----:B------:R-:W-:Y:S05]  /*0250*/  BRA `(.L_x_159) ;  /* 0x0000005000007947 */ /* 0x000fea0003800000 */
.L_x_158:
[----:B------:R-:W-:Y:S02]  /*0260*/  ULDC UR4, c[0x0][0x32c] ;  /* 0x0000cb0000047ab9 */ /* 0x000fe40000000800 */
[----:B------:R-:W-:-:S03]  /*0270*/  UISETP.NE.AND UP0, UPT, UR7, UR4, UPT ;  /* 0x000000040700728c */ /* 0x000fc6000bf05270 */
[----:B------:R-:W-:Y:S02]  /*0280*/  ULDC.64 UR4, c[0x0][0x330] ;  /* 0x0000cc0000047ab9 */ /* 0x000fe40000000a00 */
[----:B------:R-:W-:-:S06]  /*0290*/  UIMAD.WIDE.U32 UR10, UR9, UR4, URZ ;  /* 0x00000004090a72a5 */ /* 0x000fcc000f8e003f */
[----:B------:R-:W-:Y:S02]  /*02a0*/  @UP0 USHF.R.U32.HI UR9, URZ, UR5, UR11 ;  /* 0x000000053f090299 */ /* 0x000fe4000801160b */
.L_x_159:
[----:B------:R-:W-:Y:S02]  /*02b0*/  ULDC UR4, c[0x0][0x32c] ;  /* 0x0000cb0000047ab9 */ /* 0x000fe40000000800 */
[----:B------:R-:W-:-:S04]  /*02c0*/  UIMAD UR4, UR9, UR4, UR4 ;  /* 0x00000004090472a4 */ /* 0x000fc8000f8e0204 */
[----:B------:R-:W-:-:S04]  /*02d0*/  UISETP.LT.AND UP0, UPT, UR8, UR4, UPT ;  /* 0x000000040800728c */ /* 0x000fc8000bf01270 */
[----:B------:R-:W-:Y:S02]  /*02e0*/  USEL UR8, UR8, UR4, UP0 ;  /* 0x0000000408087287 */ /* 0x000fe40008000000 */
.L_x_157:
[----:B--2---:R-:W-:Y:S02]  /*02f0*/  UMOV UR12, 0x2f ;  /* 0x0000002f000c7882 */ /* 0x004fe40000000000 */
[----:B------:R-:W-:Y:S02]  /*0300*/  ULDC UR15, c[0x0][0x1d0] ;  /* 0x00007400000f7ab9 */ /* 0x000fe40000000800 */
[----:B------:R-:W-:Y:S02]  /*0310*/  UISETP.NE.AND UP0, UPT, UR6, 0x1, UPT ;  /* 0x000000010600788c */ /* 0x000fe4000bf05270 */
[----:B------:R-:W-:Y:S02]  /*0320*/  UIADD3 UR12, UR12, UR15, URZ ;  /* 0x0000000f0c0c7290 */ /* 0x000fe4000fffe03f */
[----:B------:R-:W-:Y:S02]  /*0330*/  ULDC.64 UR4, c[0x0][0x2c8] ;  /* 0x0000b20000047ab9 */ /* 0x000fe40000000a00 */
[----:B------:R-:W-:-:S02]  /*0340*/  UIMAD.WIDE.U32 UR10, UR16, UR4, URZ ;  /* 0x00000004100a72a5 */ /* 0x000fc4000f8e003f */
[----:B------:R-:W-:Y:S02]  /*0350*/  UIMAD.WIDE UR12, UR12, 0x2aaaaaab, URZ ;  /* 0x2aaaaaab0c0c78a5 */ /* 0x000fe4000f8e023f */
[----:B------:R-:W-:Y:S02]  /*0360*/  UIADD3 UR8, UR8, 0x2f, URZ ;  /* 0x0000002f08087890 */ /* 0x000fe4000fffe03f */
[----:B------:R-:W-:Y:S02]  /*0370*/  UISETP.NE.AND UP1, UPT, UR17, URZ, UPT ;  /* 0x0000003f1100728c */ /* 0x000fe4000bf25270 */
[----:B------:R-:W-:Y:S02]  /*0380*/  UIMAD.WIDE UR8, UR8, 0x2aaaaaab, URZ ;  /* 0x2aaaaaab080878a5 */ /* 0x000fe4000f8e023f */
[----:B------:R-:W-:Y:S02]  /*0390*/  @UP0 UMOV UR7, UR11 ;  /* 0x0000000b00070c82 */ /* 0x000fe40008000000 */
[----:B------:R-:W-:Y:S01]  /*03a0*/  UMOV UR4, UR16 ;  /* 0x0000001000047c82 */ /* 0x000fe20008000000 */
[----:B------:R-:W-:Y:S01]  /*03b0*/  PLOP3.LUT P0, PT, PT, PT, UP1, 0x40, 0x0 ;  /* 0x000000000000781c */ /* 0x000fe20003f0e818 */
[----:B------:R-:W-:-:S02]  /*03c0*/  UMOV UR11, UR13 ;  /* 0x0000000d000b7c82 */ /* 0x000fc40008000000 */
[----:B------:R-:W-:Y:S02]  /*03d0*/  @UP0 USHF.R.U32.HI UR4, URZ, UR5, UR7 ;  /* 0x000000053f040299 */ /* 0x000fe40008011607 */
[----:B------:R-:W-:Y:S02]  /*03e0*/  USHF.R.U32.HI UR7, URZ, 0x1f, UR9 ;  /* 0x0000001f3f077899 */ /* 0x000fe40008011609 */
[----:B------:R-:W-:Y:S02]  /*03f0*/  USHF.R.U32.HI UR8, URZ, 0x1f, UR11 ;  /* 0x0000001f3f087899 */ /* 0x000fe4000801160b */
[----:B------:R-:W-:Y:S02]  /*0400*/  ULDC UR10, c[0x0][0x168] ;  /* 0x00005a00000a7ab9 */ /* 0x000fe40000000800 */
[----:B------:R-:W-:Y:S02]  /*0410*/  UIADD3 UR15, UR15, -UR10, URZ ;  /* 0x8000000a0f0f7290 */ /* 0x000fe4000fffe03f */
[----:B------:R-:W-:-:S02]  /*0420*/  ULEA.HI.SX32 UR9, UR9, UR7, 0x1d ;  /* 0x0000000709097291 */ /* 0x000fc4000f8fea3f */
[----:B------:R-:W-:Y:S02]  /*0430*/  ULEA.HI.SX32 UR8, UR11, UR8, 0x1d ;  /* 0x000000080b087291 */ /* 0x000fe4000f8fea3f */
[----:B------:R-:W-:Y:S02]  /*0440*/  UIADD3 UR4, UR15, UR4, URZ ;  /* 0x000000040f047290 */ /* 0x000fe4000fffe03f */
[----:B------:R-:W-:Y:S02]  /*0450*/  UISETP.LT.AND UP0, UPT, UR8, UR9, UPT ;  /* 0x000000090800728c */ /* 0x000fe4000bf01270 */
[----:B------:R-:W-:Y:S02]  /*0460*/  ULDC UR5, c[0x0][0x324] ;  /* 0x0000c90000057ab9 */ /* 0x000fe40000000800 */
[----:B------:R-:W-:Y:S02]  /*0470*/  UIADD3 UR7, UR4, -UR5, URZ ;  /* 0x8000000504077290 */ /* 0x000fe4000fffe03f */
[----:B------:R-:W-:Y:S01]  /*0480*/  USEL UR13, UR8, UR9, UP0 ;  /* 0x00000009080d7287 */ /* 0x000fe20008000000 */
[----:B------:R-:W-:Y:S05]  /*0490*/  @P0 BRA `(.L_x_160) ;  /* 0x0000015000000947 */ /* 0x000fea0003800000 */
[----:B------:R-:W-:Y:S02]  /*04a0*/  UMOV UR8, UR4 ;  /* 0x0000000400087c82 */ /* 0x000fe40008000000 */
[----:B------:R-:W-:-:S06]  /*04b0*/  UISETP.GT.AND UP0, UPT, UR8, -0x1, UPT ;  /* 0xffffffff0800788c */ /* 0x000fcc000bf04270 */
[----:B------:R-:W-:-:S13]  /*04c0*/  PLOP3.LUT P0, PT, PT, PT, UP0, 0x80, 0x0 ;  /* 0x000000000000781c */ /* 0x000fda0003f0f008 */
[----:B------:R-:W-:Y:S05]  /*04d0*/  @P0 BRA `(.L_x_161) ;  /* 0x0000008000000947 */ /* 0x000fea0003800000 */
[----:B------:R-:W-:Y:S02]  /*04e0*/  ULDC UR4, c[0x0][0x32c] ;  /* 0x0000cb0000047ab9 */ /* 0x000fe40000000800 */
[----:B------:R-:W-:Y:S02]  /*04f0*/  UISETP.NE.AND UP0, UPT, UR4, 0x1, UPT ;  /* 0x000000010400788c */ /* 0x000fe4000bf05270 */
[----:B------:R-:W-:Y:S02]  /*0500*/  ULOP3.LUT UR8, URZ, UR8, URZ, 0x33, !UPT ;  /* 0x000000083f087292 */ /* 0x000fe4000f8e333f */
[----:B------:R-:W-:Y:S02]  /*0510*/  ULDC.64 UR4, c[0x0][0x330] ;  /* 0x0000cc0000047ab9 */ /* 0x000fe40000000a00 */
[----:B------:R-:W-:-:S05]  /*0520*/  UIMAD.WIDE.U32 UR10, UR8, UR4, URZ ;  /* 0x00000004080a72a5 */ /* 0x000fca000f8e003f */
[----:B------:R-:W-:-:S04]  /*0530*/  @UP0 USHF.R.U32.HI UR8, URZ, UR5, UR11 ;  /* 0x000000053f080299 */ /* 0x000fc8000801160b */
[----:B------:R-:W-:Y:S01]  /*0540*/  ULOP3.LUT UR8, URZ, UR8, URZ, 0x33, !UPT ;  /* 0x000000083f087292 */ /* 0x000fe2000f8e333f */
[----:B------:R-:W-:Y:S05]  /*0550*/  BRA `(.L_x_162) ;  /* 0x0000005000007947 */ /* 0x000fea0003800000 */
.L_x_161:
[----:B------:R-:W-:Y:S02]  /*0560*/  ULDC UR4, c[0x0][0x32c] ;  /* 0x0000cb0000047ab9 */ /* 0x000fe40000000800 */
[----:B------:R-:W-:-:S03]  /*0570*/  UISETP.NE.AND UP0, UPT, UR4, 0x1, UPT ;  /* 0x000000010400788c */ /* 0x000fc6000bf05270 */
[----:B------:R-:W-:Y:S02]  /*0580*/  ULDC.64 UR4, c[0x0][0x330] ;  /* 0x0000cc0000047ab9 */ /* 0x000fe40000000a00 */
[----:B------:R-:W-:-:S06]  /*0590*/  UIMAD.WIDE.U32 UR10, UR8, UR4, URZ ;  /* 0x00000004080a72a5 */ /* 0x000fcc000f8e003f */
[----:B------:R-:W-:Y:S02]  /*05a0*/  @UP0 USHF.R.U32.HI UR8, URZ, UR5, UR11 ;  /* 0x000000053f080299 */ /* 0x000fe4000801160b */
.L_x_162:
[----:B------:R-:W-:Y:S02]  /*05b0*/  ULDC UR4, c[0x0][0x32c] ;  /* 0x0000cb0000047ab9 */ /* 0x000fe40000000800 */
[----:B------:R-:W-:-:S04]  /*05c0*/  UIMAD UR4, UR8, UR4, URZ ;  /* 0x00000004080472a4 */ /* 0x000fc8000f8e023f */
[----:B------:R-:W-:-:S04]  /*05d0*/  UISETP.LT.AND UP0, UPT, UR7, UR4, UPT ;  /* 0x000000040700728c */ /* 0x000fc8000bf01270 */
[----:B------:R-:W-:-:S04]  /*05e0*/  USEL UR7, UR7, UR4, !UP0 ;  /* 0x0000000407077287 */ /* 0x000fc8000c000000 */
.L_x_160:
[----:B------:R-:W-:Y:S01]  /*05f0*/  UIMAD.WIDE UR4, UR7, 0x2aaaaaab, URZ ;  /* 0x2aaaaaab070478a5 */ /* 0x000fe2000f8e023f */
[----:B------:R-:W-:Y:S01]  /*0600*/  PLOP3.LUT P2, PT, PT, PT, PT, 0x80, 0x0 ;  /* 0x000000000000781c */ /* 0x000fe20003f4f070 */
[----:B------:R-:W-:Y:S01]  /*0610*/  ULDC.64 UR24, c[0x0][0x118] ;  /* 0x0000460000187ab9 */ /* 0x000fe20000000a00 */
[----:B------:R-:W-:Y:S01]  /*0620*/  CS2R R130, SRZ ;  /* 0x0000000000827805 */ /* 0x000fe2000001ff00 */
[----:B------:R-:W-:Y:S01]  /*0630*/  USHF.R.U32.HI UR4, URZ, 0x1f, UR5 ;  /* 0x0000001f3f047899 */ /* 0x000fe20008011605 */
[----:B------:R-:W-:Y:S01]  /*0640*/  CS2R R22, SRZ ;  /* 0x0000000000167805 */ /* 0x000fe2000001ff00 */
[----:B------:R-:W-:Y:S01]  /*0650*/  IMAD.MOV.U32 R128, RZ, RZ, RZ ;  /* 0x000000ffff807224 */ /* 0x000fe200078e00ff */
[----:B------:R-:W-:Y:S01]  /*0660*/  CS2R R126, SRZ ;  /* 0x00000000007e7805 */ /* 0x000fe2000001ff00 */
[----:B------:R-:W-:Y:S01]  /*0670*/  ULEA.HI.SX32 UR4, UR5, UR4, 0x1d ;  /* 0x0000000405047291 */ /* 0x000fe2000f8fea3f */
[----:B------:R-:W-:Y:S01]  /*0680*/  IMAD.MOV.U32 R124, RZ, RZ, RZ ;  /* 0x000000ffff7c7224 */ /* 0x000fe200078e00ff */
[----:B------:R-:W-:Y:S01]  /*0690*/  CS2R R122, SRZ ;  /* 0x00000000007a7805 */ /* 0x000fe2000001ff00 */
[----:B------:R-:W-:Y:S01]  /*06a0*/  CS2R R24, SRZ ;  /* 0x0000000000187805 */ /* 0x000fe2000001ff00 */
[----:B------:R-:W-:Y:S01]  /*06b0*/  UISETP.LT.AND UP0, UPT, URZ, UR4, UPT ;  /* 0x000000043f00728c */ /* 0x000fe2000bf01270 */
[----:B------:R-:W-:Y:S01]  /*06c0*/  MOV R120, RZ ;  /* 0x000000ff00787202 */ /* 0x000fe20000000f00 */
[----:B------:R-:W-:Y:S01]  /*06d0*/  CS2R R118, SRZ ;  /* 0x0000000000767805 */ /* 0x000fe2000001ff00 */
[----:B------:R-:W-:Y:S01]  /*06e0*/  IMAD.MOV.U32 R116, RZ, RZ, RZ ;  /* 0x000000ffff747224 */ /* 0x000fe200078e00ff */
[----:B------:R-:W-:Y:S01]  /*06f0*/  USEL UR12, URZ, UR4, !UP0 ;  /* 0x000000043f0c7287 */ /* 0x000fe2000c000000 */
[----:B------:R-:W-:Y:S01]  /*0700*/  CS2R R114, SRZ ;  /* 0x0000000000727805 */ /* 0x000fe2000001ff00 */
[----:B------:R-:W-:Y:S01]  /*0710*/  CS2R R26, SRZ ;  /* 0x00000000001a7805 */ /* 0x000fe2000001ff00 */
[----:B------:R-:W-:Y:S01]  /*0720*/  MOV R112, RZ ;  /* 0x000000ff00707202 */ /* 0x000fe20000000f00 */
[----:B------:R-:W-:Y:S01]  /*0730*/  UISETP.GT.AND UP0, UPT, UR13, UR12, UPT ;  /* 0x0000000c0d00728c */ /* 0x000fe2000bf04270 */
[----:B------:R-:W-:Y:S01]  /*0740*/  CS2R R110, SRZ ;  /* 0x00000000006e7805 */ /* 0x000fe2000001ff00 */
[----:B------:R-:W-:Y:S01]  /*0750*/  IMAD.MOV.U32 R108, RZ, RZ, RZ ;  /* 0x000000ffff6c7224 */ /* 0x000fe200078e00ff */
[----:B------:R-:W-:Y:S01]  /*0760*/  CS2R R106, SRZ ;  /* 0x00000000006a7805 */ /* 0x000fe2000001ff00 */
[----:B------:R-:W-:Y:S01]  /*0770*/  CS2R R28, SRZ ;  /* 0x00000000001c7805 */ /* 0x000fe2000001ff00 */
[----:B------:R-:W-:Y:S01]  /*0780*/  MOV R104, RZ ;  /* 0x000000ff00687202 */ /* 0x000fe20000000f00 */
[----:B------:R-:W-:Y:S01]  /*0790*/  CS2R R102, SRZ ;  /* 0x0000000000667805 */ /* 0x000fe2000001ff00 */
[----:B------:R-:W-:Y:S01]  /*07a0*/  PLOP3.LUT P0, PT, PT, PT, UP0, 0x80, 0x0 ;  /* 0x000000000000781c */ /* 0x000fe20003f0f008 */
[----:B------:R-:W-:Y:S01]  /*07b0*/  IMAD.MOV.U32 R100, RZ, RZ, RZ ;  /* 0x000000ffff647224 */ /* 0x000fe200078e00ff */
        /* <DEDUP_REMOVED lines=53> */
[----:B------:R-:W-:Y:S01]  /*0b10*/  ISETP.NE.U32.AND P0, PT, RZ, c[0x0][0x340], PT ;  /* 0x0000d000ff007a0c */ /* 0x000fe20003f05070 */
[----:B------:R-:W2:Y:S01]  /*0b20*/  LDL.LU R89, [R1+0x28] ;  /* 0x0000280001597983 */ /* 0x000ea20000300800 */
[----:B------:R-:W-:-:S02]  /*0b30*/  UISETP.NE.AND UP0, UPT, UR18, URZ, UPT ;  /* 0x0000003f1200728c */ /* 0x000fc4000bf05270 */
[----:B------:R-:W-:-:S13]  /*0b40*/  ISETP.NE.AND.EX P3, PT, RZ, c[0x0][0x344], PT, P0 ;  /* 0x0000d100ff007a0c */ /* 0x000fda0003f65300 */
[----:B------:R-:W-:-:S04]  /*0b50*/  @P3 IMAD.MOV.U32 R2, RZ, RZ, 0x4 ;  /* 0x00000004ff023424 */ /* 0x000fc800078e00ff */
[----:B------:R-:W-:-:S05]  /*0b60*/  @P3 IMAD.WIDE R2, R16, R2, c[0x0][0x340] ;  /* 0x0000d00010023625 */ /* 0x000fca00078e0202 */
[----:B------:R1:W3:Y:S01]  /*0b70*/  @P3 LDG.E R10, [R2.64] ;  /* 0x00000018020a3981 */ /* 0x0002e2000c1e1900 */
[----:B------:R-:W-:Y:S01]  /*0b80*/  SHF.R.S32.HI R75, RZ, 0x1f, R85 ;  /* 0x0000001fff4b7819 */ /* 0x000fe20000011455 */
[----:B------:R-:W-:Y:S01]  /*0b90*/  ULDC UR4, c[0x0][0x168] ;  /* 0x00005a0000047ab9 */ /* 0x000fe20000000800 */
[----:B------:R-:W-:Y:S01]  /*0ba0*/  PLOP3.LUT P1, PT, PT, PT, UP0, 0x80, 0x0 ;  /* 0x000000000000781c */ /* 0x000fe20003f2f008 */
[----:B------:R-:W4:Y:S01]  /*0bb0*/  S2R R24, SR_CTAID.Y ;  /* 0x0000000000187919 */ /* 0x000f220000002600 */
[----:B------:R-:W-:Y:S01]  /*0bc0*/  PLOP3.LUT P0, PT, PT, PT, UP0, 0x80, 0x0 ;  /* 0x000000000000781c */ /* 0x000fe20003f0f008 */
[----:B------:R-:W-:Y:S01]  /*0bd0*/  UIMAD UR4, UR6, UR4, URZ ;  /* 0x00000004060472a4 */ /* 0x000fe2000f8e023f */
[----:B------:R-:W-:Y:S01]  /*0be0*/  SHF.R.S32.HI R8, RZ, 0x1f, R16 ;  /* 0x0000001fff087819 */ /* 0x000fe20000011410 */
[----:B------:R-:W-:Y:S01]  /*0bf0*/  UMOV UR14, 0x30 ;  /* 0x00000030000e7882 */ /* 0x000fe20000000000 */
[----:B------:R-:W-:Y:S01]  /*0c00*/  LEA.HI R74, R75, R85, RZ, 0x5 ;  /* 0x000000554b4a7211 */ /* 0x000fe200078f28ff */
[----:B------:R-:W-:-:S02]  /*0c10*/  UIMAD UR10, UR13, -0x30, UR14 ;  /* 0xffffffd00d0a78a4 */ /* 0x000fc4000f8e020e */
[----:B------:R-:W-:Y:S01]  /*0c20*/  ULDC UR9, c[0x0][0x1d0] ;  /* 0x0000740000097ab9 */ /* 0x000fe20000000800 */
[----:B------:R-:W-:Y:S01]  /*0c30*/  SHF.R.S32.HI R73, RZ, 0x5, R74 ;  /* 0x00000005ff497819 */ /* 0x000fe2000001144a */
[----:B------:R-:W-:Y:S02]  /*0c40*/  UIADD3 UR9, UR10, UR9, URZ ;  /* 0x000000090a097290 */ /* 0x000fe4000fffe03f */
[----:B------:R-:W-:Y:S01]  /*0c50*/  ULDC.64 UR6, c[0x0][0x1e0] ;  /* 0x0000780000067ab9 */ /* 0x000fe20000000a00 */
[----:B------:R-:W-:Y:S01]  /*0c60*/  IMAD.U32 R72, RZ, RZ, UR10 ;  /* 0x0000000aff487e24 */ /* 0x000fe2000f8e00ff */
[----:B------:R-:W-:Y:S02]  /*0c70*/  UISETP.LT.AND UP0, UPT, UR9, 0x30, UPT ;  /* 0x000000300900788c */ /* 0x000fe4000bf01270 */
[----:B------:R-:W-:Y:S02]  /*0c80*/  UIMAD.WIDE.U32 UR22, UR14, UR6, URZ ;  /* 0x000000060e1672a5 */ /* 0x000fe4000f8e003f */
[----:B------:R-:W-:-:S02]  /*0c90*/  USEL UR8, UR9, 0x30, UP0 ;  /* 0x0000003009087887 */ /* 0x000fc40008000000 */
[----:B------:R-:W-:Y:S01]  /*0ca0*/  UIMAD UR14, UR14, UR7, URZ ;  /* 0x000000070e0e72a4 */ /* 0x000fe2000f8e023f */
[----:B-1----:R-:W-:Y:S01]  /*0cb0*/  LEA.HI R2, R75, R85, RZ, 0x3 ;  /* 0x000000554b027211 */ /* 0x002fe200078f18ff */
[----:B------:R-:W-:Y:S01]  /*0cc0*/  UIADD3 UR11, UR13, -0x1, URZ ;  /* 0xffffffff0d0b7890 */ /* 0x000fe2000fffe03f */
[----:B----4-:R-:W-:Y:S01]  /*0cd0*/  SHF.R.S32.HI R25, RZ, 0x1f, R24 ;  /* 0x0000001fff197819 */ /* 0x010fe20000011418 */
[----:B------:R-:W-:Y:S01]  /*0ce0*/  IMAD.WIDE.U32 R6, R24, c[0x0][0x1b8], RZ ;  /* 0x00006e0018067a25 */ /* 0x000fe200078e00ff */
[----:B------:R-:W-:Y:S01]  /*0cf0*/  LOP3.LUT R0, R2, 0xfffffff8, RZ, 0xc0, !PT ;  /* 0xfffffff802007812 */ /* 0x000fe200078ec0ff */
[----:B------:R-:W-:Y:S01]  /*0d00*/  UIADD3 UR14, UR23, UR14, URZ ;  /* 0x0000000e170e7290 */ /* 0x000fe2000fffe03f */
[----:B------:R-:W-:Y:S01]  /*0d10*/  SHF.R.S32.HI R77, RZ, 0x3, R2 ;  /* 0x00000003ff4d7819 */ /* 0x000fe20000011402 */
[----:B------:R-:W-:Y:S01]  /*0d20*/  IMAD R2, R25, c[0x0][0x1b8], RZ ;  /* 0x00006e0019027a24 */ /* 0x000fe200078e02ff */
[----:B------:R-:W-:Y:S01]  /*0d30*/  UISETP.GT.AND UP0, UPT, UR11, UR12, UPT ;  /* 0x0000000c0b00728c */ /* 0x000fe2000bf04270 */
[----:B------:R-:W-:Y:S01]  /*0d40*/  IMAD.IADD R22, R85, 0x1, -R0 ;  /* 0x0000000155167824 */ /* 0x000fe200078e0a00 */
[----:B------:R-:W-:Y:S01]  /*0d50*/  IADD3 R15, R77, UR16, RZ ;  /* 0x000000104d0f7c10 */ /* 0x000fe2000fffe0ff */
[----:B------:R-:W-:Y:S01]  /*0d60*/  IMAD R2, R24, c[0x0][0x1bc], R2 ;  /* 0x00006f0018027a24 */ /* 0x000fe200078e0202 */
[----:B------:R-:W-:Y:S01]  /*0d70*/  UIMAD UR19, UR14, UR11, URZ ;  /* 0x0000000b0e1372a4 */ /* 0x000fe2000f8e023f */
[----:B------:R-:W-:Y:S01]  /*0d80*/  IMAD R0, R22, 0x20, R77 ;  /* 0x0000002016007824 */ /* 0x000fe200078e024d */
[----:B------:R-:W-:Y:S01]  /*0d90*/  STL [R1+0x80], R77 ;  /* 0x0000804d01007387 */ /* 0x000fe20000100800 */
[----:B------:R-:W-:-:S02]  /*0da0*/  IMAD.IADD R3, R7, 0x1, R2 ;  /* 0x0000000107037824 */ /* 0x000fc400078e0202 */
[----:B------:R-:W-:Y:S01]  /*0db0*/  IMAD R7, R8, c[0x0][0x1c0], RZ ;  /* 0x0000700008077a24 */ /* 0x000fe200078e02ff */
[----:B------:R-:W-:Y:S01]  /*0dc0*/  IADD3 R4, R0, UR16, RZ ;  /* 0x0000001000047c10 */ /* 0x000fe2000fffe0ff */
[----:B------:R-:W-:Y:S02]  /*0dd0*/  IMAD.MOV.U32 R2, RZ, RZ, R6 ;  /* 0x000000ffff027224 */ /* 0x000fe400078e0006 */
[----:B------:R-:W-:Y:S02]  /*0de0*/  IMAD R6, R16, c[0x0][0x1c4], R7 ;  /* 0x0000710010067a24 */ /* 0x000fe400078e0207 */
[----:B------:R-:W-:-:S04]  /*0df0*/  @P1 IMAD.HI.U32 R5, R4, c[0x0][0x2c8], RZ ;  /* 0x0000b20004051a27 */ /* 0x000fc800078e00ff */
[----:B------:R-:W-:Y:S01]  /*0e00*/  IMAD.MOV.U32 R0, RZ, RZ, R4 ;  /* 0x000000ffff007224 */ /* 0x000fe200078e0004 */
[----:B------:R-:W-:Y:S01]  /*0e10*/  @P0 SHF.R.U32.HI R0, RZ, c[0x0][0x2cc], R5 ;  /* 0x0000b300ff000a19 */ /* 0x000fe20000011605 */
[----:B------:R-:W-:-:S03]  /*0e20*/  IMAD.WIDE.U32 R2, R16, c[0x0][0x1c0], R2 ;  /* 0x0000700010027a25 */ /* 0x000fc600078e0002 */
[--C-:B------:R-:W-:Y:S01]  /*0e30*/  SHF.R.S32.HI R7, RZ, 0x1f, R0.reuse ;  /* 0x0000001fff077819 */ /* 0x100fe20000011400 */
[----:B------:R-:W-:Y:S02]  /*0e40*/  IMAD.MOV R5, RZ, RZ, -R0 ;  /* 0x000000ffff057224 */ /* 0x000fe400078e0a00 */
[----:B------:R-:W-:Y:S02]  /*0e50*/  IMAD.IADD R3, R3, 0x1, R6 ;  /* 0x0000000103037824 */ /* 0x000fe400078e0206 */
[----:B------:R-:W-:Y:S02]  /*0e60*/  IMAD R5, R5, c[0x0][0x2c4], R4 ;  /* 0x0000b10005057a24 */ /* 0x000fe400078e0204 */
[----:B------:R-:W-:Y:S02]  /*0e70*/  IMAD R7, R7, c[0x0][0x1b0], RZ ;  /* 0x00006c0007077a24 */ /* 0x000fe400078e02ff */
[----:B------:R-:W-:Y:S01]  /*0e80*/  IMAD.WIDE.U32 R2, R0, c[0x0][0x1b0], R2 ;  /* 0x00006c0000027a25 */ /* 0x000fe200078e0002 */
[----:B------:R-:W-:-:S03]  /*0e90*/  SHF.R.S32.HI R4, RZ, 0x1f, R5 ;  /* 0x0000001fff047819 */ /* 0x000fc60000011405 */
[----:B------:R-:W-:Y:S01]  /*0ea0*/  IMAD R0, R0, c[0x0][0x1b4], R7 ;  /* 0x00006d0000007a24 */ /* 0x000fe200078e0207 */
[----:B------:R-:W-:-:S03]  /*0eb0*/  LEA.HI R7, R75, R85, RZ, 0x6 ;  /* 0x000000554b077211 */ /* 0x000fc600078f30ff */
[----:B------:R-:W-:Y:S02]  /*0ec0*/  IMAD.IADD R3, R3, 0x1, R0 ;  /* 0x0000000103037824 */ /* 0x000fe400078e0200 */
[----:B------:R-:W-:Y:S02]  /*0ed0*/  IMAD R0, R4, c[0x0][0x1a8], RZ ;  /* 0x00006a0004007a24 */ /* 0x000fe400078e02ff */
[----:B------:R-:W-:-:S04]  /*0ee0*/  IMAD.WIDE.U32 R2, R5, c[0x0][0x1a8], R2 ;  /* 0x00006a0005027a25 */ /* 0x000fc800078e0002 */
[----:B------:R-:W-:Y:S01]  /*0ef0*/  IMAD R0, R5, c[0x0][0x1ac], R0 ;  /* 0x00006b0005007a24 */ /* 0x000fe200078e0200 */
[----:B------:R-:W-:Y:S01]  /*0f00*/  BAR.SYNC.DEFER_BLOCKING 0x0 ;  /* 0x0000000000007b1d */ /* 0x000fe20000010000 */
[----:B------:R-:W-:Y:S01]  /*0f10*/  IMAD.SHL.U32 R4, R77, 0x40, RZ ;  /* 0x000000404d047824 */ /* 0x000fe200078e00ff */
[----:B------:R-:W-:Y:S01]  /*0f20*/  LEA R21, P0, R2, c[0x0][0x160], 0x1 ;  /* 0x0000580002157a11 */ /* 0x000fe200078008ff */
[----:B------:R-:W-:-:S03]  /*0f30*/  IMAD.IADD R0, R3, 0x1, R0 ;  /* 0x0000000103007824 */ /* 0x000fc600078e0200 */
[----:B------:R-:W-:Y:S02]  /*0f40*/  LOP3.LUT R3, R4, 0x1c0, RZ, 0xc0, !PT ;  /* 0x000001c004037812 */ /* 0x000fe400078ec0ff */
[----:B------:R-:W-:Y:S01]  /*0f50*/  LEA.HI.X R20, R2, c[0x0][0x164], R0, 0x1, P0 ;  /* 0x0000590002147a11 */ /* 0x000fe200000f0c00 */
[----:B------:R-:W1:Y:S01]  /*0f60*/  SHFL.IDX PT, R4, R21, RZ, 0x181f ;  /* 0x00181fff15047589 */ /* 0x000e6200000e0000 */
[----:B------:R-:W-:Y:S01]  /*0f70*/  IMAD.SHL.U32 R2, R22, 0x8, RZ ;  /* 0x0000000816027824 */ /* 0x000fe200078e00ff */
[----:B------:R-:W-:Y:S02]  /*0f80*/  SHF.R.U32.HI R0, RZ, 0x3, R3 ;  /* 0x00000003ff007819 */ /* 0x000fe40000011603 */
[----:B------:R-:W4:Y:S01]  /*0f90*/  SHFL.IDX PT, R5, R20, RZ, 0x181f ;  /* 0x00181fff14057589 */ /* 0x000f2200000e0000 */
[----:B------:R-:W-:Y:S02]  /*0fa0*/  ISETP.GE.AND P0, PT, R15, UR4, PT ;  /* 0x000000040f007c0c */ /* 0x000fe4000bf06270 */
[----:B------:R-:W-:Y:S01]  /*0fb0*/  LOP3.LUT R6, R3, 0x38, R2, 0xf8, !PT ;  /* 0x0000003803067812 */ /* 0x000fe200078ef802 */
[----:B------:R-:W-:Y:S01]  /*0fc0*/  IMAD.SHL.U32 R3, R7, 0x8, RZ ;  /* 0x0000000807037824 */ /* 0x000fe200078e00ff */
[----:B------:R-:W-:-:S02]  /*0fd0*/  IADD3 R7, R15, 0x20, RZ ;  /* 0x000000200f077810 */ /* 0x000fc40007ffe0ff */
[----:B------:R-:W-:Y:S02]  /*0fe0*/  LOP3.LUT R0, R6, R0, RZ, 0x3c, !PT ;  /* 0x0000000006007212 */ /* 0x000fe400078e3cff */
[----:B------:R-:W-:Y:S02]  /*0ff0*/  IADD3 R6, R15, 0x40, RZ ;  /* 0x000000400f067810 */ /* 0x000fe40007ffe0ff */
[----:B------:R-:W-:Y:S02]  /*1000*/  LOP3.LUT R13, R0, 0xfffffe00, R3, 0xf8, !PT ;  /* 0xfffffe00000d7812 */ /* 0x000fe400078ef803 */
[C---:B------:R-:W-:Y:S02]  /*1010*/  IADD3 R0, R2.reuse, 0x40, RZ ;  /* 0x0000004002007810 */ /* 0x040fe40007ffe0ff */
[C---:B------:R-:W-:Y:S01]  /*1020*/  IADD3 R14, R2.reuse, 0x80, RZ ;  /* 0x00000080020e7810 */ /* 0x040fe20007ffe0ff */
[----:B------:R-:W-:Y:S01]  /*1030*/  IMAD.SHL.U32 R76, R13, 0x2, RZ ;  /* 0x000000020d4c7824 */ /* 0x000fe200078e00ff */
[----:B------:R-:W-:-:S02]  /*1040*/  IADD3 R23, R2, 0xc0, RZ ;  /* 0x000000c002177810 */ /* 0x000fc40007ffe0ff */
[----:B------:R-:W-:Y:S02]  /*1050*/  ISETP.GE.AND P2, PT, R7, UR4, PT ;  /* 0x0000000407007c0c */ /* 0x000fe4000bf46270 */
[----:B------:R-:W-:Y:S01]  /*1060*/  @!P0 SHF.R.S32.HI R12, RZ, 0x1f, R0 ;  /* 0x0000001fff0c8819 */ /* 0x000fe20000011400 */
[----:B------:R-:W-:Y:S01]  /*1070*/  STL [R1+0x4], R76 ;  /* 0x0000044c01007387 */ /* 0x000fe20000100800 */
[----:B------:R-:W-:Y:S02]  /*1080*/  ISETP.GE.AND P1, PT, R6, UR4, PT ;  /* 0x0000000406007c0c */ /* 0x000fe4000bf26270 */
[----:B------:R-:W-:Y:S02]  /*1090*/  @!P0 SHF.R.S32.HI R7, RZ, 0x1f, R14 ;  /* 0x0000001fff078819 */ /* 0x000fe4000001140e */
[----:B------:R-:W-:Y:S02]  /*10a0*/  @!P0 SHF.R.S32.HI R6, RZ, 0x1f, R23 ;  /* 0x0000001fff068819 */ /* 0x000fe40000011417 */
[----:B------:R-:W-:-:S02]  /*10b0*/  SHF.R.S32.HI R3, RZ, 0x1f, R2 ;  /* 0x0000001fff037819 */ /* 0x000fc40000011402 */
[----:B------:R-:W-:Y:S02]  /*10c0*/  ISETP.GE.AND P6, PT, R0, c[0x0][0x198], PT ;  /* 0x0000660000007a0c */ /* 0x000fe40003fc6270 */
[----:B------:R-:W-:Y:S02]  /*10d0*/  ISETP.GE.AND P5, PT, R14, c[0x0][0x198], PT ;  /* 0x000066000e007a0c */ /* 0x000fe40003fa6270 */
[----:B------:R-:W-:Y:S02]  /*10e0*/  IADD3 R15, R15, 0x60, RZ ;  /* 0x000000600f0f7810 */ /* 0x000fe40007ffe0ff */
[----:B--2---:R-:W-:Y:S02]  /*10f0*/  LOP3.LUT R89, R89, 0xfffffffe, RZ, 0xc0, !PT ;  /* 0xfffffffe59597812 */ /* 0x004fe400078ec0ff */
[----:B---3--:R-:W-:Y:S01]  /*1100*/  @P3 SHF.R.S32.HI R11, RZ, 0x1f, R10 ;  /* 0x0000001fff0b3819 */ /* 0x008fe2000001140a */
[----:B------:R-:W-:Y:S01]  /*1110*/  @!P3 IMAD.MOV.U32 R10, RZ, RZ, R16 ;  /* 0x000000ffff0ab224 */ /* 0x000fe200078e0010 */
[----:B------:R-:W-:Y:S01]  /*1120*/  @!P0 LEA.HI R16, R12, R0, RZ, 0x3 ;  /* 0x000000000c108211 */ /* 0x000fe200078f18ff */
[----:B------:R-:W-:Y:S01]  /*1130*/  @!P3 IMAD.MOV.U32 R11, RZ, RZ, R8 ;  /* 0x000000ffff0bb224 */ /* 0x000fe200078e0008 */
[----:B-1----:R-:W-:-:S02]  /*1140*/  @!P0 LEA R8, P4, R2, R4, 0x1 ;  /* 0x0000000402088211 */ /* 0x002fc400078808ff */
[----:B------:R-:W-:Y:S02]  /*1150*/  @!P0 LEA.HI R12, R7, R14, RZ, 0x3 ;  /* 0x0000000e070c8211 */ /* 0x000fe400078f18ff */
[----:B------:R-:W-:Y:S02]  /*1160*/  ISETP.GE.AND P3, PT, R2, c[0x0][0x198], PT ;  /* 0x0000660002007a0c */ /* 0x000fe40003f66270 */
[----:B------:R-:W-:Y:S02]  /*1170*/  @!P0 LEA.HI R7, R6, R23, RZ, 0x3 ;  /* 0x0000001706078211 */ /* 0x000fe400078f18ff */
[----:B----4-:R-:W-:Y:S01]  /*1180*/  @!P0 LEA.HI.X R9, R2, R5, R3, 0x1, P4 ;  /* 0x0000000502098211 */ /* 0x010fe200020f0c03 */
[----:B------:R-:W1:Y:S01]  /*1190*/  SHFL.IDX PT, R6, R21, 0x1, 0x181f ;  /* 0x00381f0015067f89 */ /* 0x000e6200000e0000 */
[----:B------:R-:W-:Y:S02]  /*11a0*/  ISETP.GE.AND P4, PT, R23, c[0x0][0x198], PT ;  /* 0x0000660017007a0c */ /* 0x000fe40003f86270 */
[----:B------:R-:W-:-:S02]  /*11b0*/  @!P0 LOP3.LUT R16, R16, 0xfffffff8, RZ, 0xc0, !PT ;  /* 0xfffffff810108812 */ /* 0x000fc400078ec0ff */
[----:B------:R-:W-:Y:S02]  /*11c0*/  @!P0 LOP3.LUT R12, R12, 0xfffffff8, RZ, 0xc0, !PT ;  /* 0xfffffff80c0c8812 */ /* 0x000fe400078ec0ff */
[----:B------:R-:W-:Y:S01]  /*11d0*/  @!P0 LOP3.LUT R18, R7, 0xfffffff8, RZ, 0xc0, !PT ;  /* 0xfffffff807128812 */ /* 0x000fe200078ec0ff */
[--C-:B------:R-:W-:Y:S01]  /*11e0*/  @!P0 IMAD.WIDE R16, R16, 0x2, R4.reuse ;  /* 0x0000000210108825 */ /* 0x100fe200078e0204 */
[----:B------:R-:W2:Y:S03]  /*11f0*/  SHFL.IDX PT, R7, R20, 0x1, 0x181f ;  /* 0x00381f0014077f89 */ /* 0x000ea600000e0000 */
[--C-:B------:R-:W-:Y:S01]  /*1200*/  @!P0 IMAD.WIDE R12, R12, 0x2, R4.reuse ;  /* 0x000000020c0c8825 */ /* 0x100fe200078e0204 */
[----:B------:R3:W-:Y:S03]  /*1210*/  @!P0 LDGSTS.E.BYPASS.LTC128B.128 [R76+0x4080], [R8.64], !P3 ;  /* 0x04080000084c8fae */ /* 0x0007e6000d901d58 */
[----:B------:R-:W-:Y:S01]  /*1220*/  @!P0 IMAD.WIDE R4, R18, 0x2, R4 ;  /* 0x0000000212048825 */ /* 0x000fe200078e0204 */
[----:B------:R4:W-:Y:S04]  /*1230*/  @!P0 LDGSTS.E.BYPASS.LTC128B.128 [R76+0x8080], [R16.64], !P6 ;  /* 0x08080000104c8fae */ /* 0x0009e8000f101d58 */
[----:B------:R5:W-:Y:S04]  /*1240*/  @!P0 LDGSTS.E.BYPASS.LTC128B.128 [R76+0xc080], [R12.64], !P5 ;  /* 0x0c0800000c4c8fae */ /* 0x000be8000e901d58 */
[----:B------:R2:W-:Y:S01]  /*1250*/  @!P0 LDGSTS.E.BYPASS.LTC128B.128 [R76+0x10080], [R4.64], !P4 ;  /* 0x10080000044c8fae */ /* 0x0005e2000e101d58 */
[----:B---3--:R-:W-:-:S04]  /*1260*/  @!P2 SHF.R.S32.HI R8, RZ, 0x1f, R0 ;  /* 0x0000001fff08a819 */ /* 0x008fc80000011400 */
[----:B------:R-:W-:-:S04]  /*1270*/  @!P2 LEA.HI R8, R8, R0, RZ, 0x3 ;  /* 0x000000000808a211 */ /* 0x000fc800078f18ff */
[----:B------:R-:W-:Y:S01]  /*1280*/  @!P2 LOP3.LUT R18, R8, 0xfffffff8, RZ, 0xc0, !PT ;  /* 0xfffffff80812a812 */ /* 0x000fe200078ec0ff */
[----:B-----5:R-:W-:Y:S01]  /*1290*/  SHFL.IDX PT, R13, R20, 0x3, 0x181f ;  /* 0x00781f00140d7f89 */ /* 0x020fe200000e0000 */
[----:B-1----:R-:W-:Y:S02]  /*12a0*/  @!P2 LEA R8, P0, R2, R6, 0x1 ;  /* 0x000000060208a211 */ /* 0x002fe400078008ff */
[----:B--2---:R-:W-:Y:S01]  /*12b0*/  @!P2 SHF.R.S32.HI R5, RZ, 0x1f, R14 ;  /* 0x0000001fff05a819 */ /* 0x004fe2000001140e */
[----:B------:R-:W-:Y:S01]  /*12c0*/  @!P2 IMAD.WIDE R18, R18, 0x2, R6 ;  /* 0x000000021212a825 */ /* 0x000fe200078e0206 */
[----:B------:R-:W-:Y:S02]  /*12d0*/  @!P2 SHF.R.S32.HI R4, RZ, 0x1f, R23 ;  /* 0x0000001fff04a819 */ /* 0x000fe40000011417 */
[----:B----4-:R-:W-:Y:S02]  /*12e0*/  @!P2 LEA.HI R16, R5, R14, RZ, 0x3 ;  /* 0x0000000e0510a211 */ /* 0x010fe400078f18ff */
[----:B------:R-:W-:-:S02]  /*12f0*/  @!P2 LEA.HI R5, R4, R23, RZ, 0x3 ;  /* 0x000000170405a211 */ /* 0x000fc400078f18ff */
[----:B------:R-:W-:Y:S01]  /*1300*/  SHFL.IDX PT, R4, R21, 0x2, 0x181f ;  /* 0x00581f0015047f89 */ /* 0x000fe200000e0000 */
[----:B------:R-:W-:Y:S02]  /*1310*/  @!P2 LOP3.LUT R16, R16, 0xfffffff8, RZ, 0xc0, !PT ;  /* 0xfffffff81010a812 */ /* 0x000fe400078ec0ff */
[----:B------:R-:W-:Y:S02]  /*1320*/  @!P2 LOP3.LUT R12, R5, 0xfffffff8, RZ, 0xc0, !PT ;  /* 0xfffffff8050ca812 */ /* 0x000fe400078ec0ff */
[----:B------:R-:W1:Y:S01]  /*1330*/  SHFL.IDX PT, R5, R20, 0x2, 0x181f ;  /* 0x00581f0014057f89 */ /* 0x000e6200000e0000 */
[----:B------:R-:W-:Y:S01]  /*1340*/  @!P2 LEA.HI.X R9, R2, R7, R3, 0x1, P0 ;  /* 0x000000070209a211 */ /* 0x000fe200000f0c03 */
[----:B------:R-:W-:Y:S01]  /*1350*/  @!P2 IMAD.WIDE R16, R16, 0x2, R6 ;  /* 0x000000021010a825 */ /* 0x000fe200078e0206 */
[----:B------:R-:W-:Y:S01]  /*1360*/  ISETP.GE.AND P0, PT, R15, UR4, PT ;  /* 0x000000040f007c0c */ /* 0x000fe2000bf06270 */
[----:B------:R-:W-:Y:S01]  /*1370*/  ULDC.64 UR4, c[0x0][0x208] ;  /* 0x0000820000047ab9 */ /* 0x000fe20000000a00 */
[----:B------:R-:W-:Y:S01]  /*1380*/  @!P1 SHF.R.S32.HI R15, RZ, 0x1f, R0 ;  /* 0x0000001fff0f9819 */ /* 0x000fe20000011400 */
[----:B------:R-:W-:Y:S01]  /*1390*/  @!P2 IMAD.WIDE R6, R12, 0x2, R6 ;  /* 0x000000020c06a825 */ /* 0x000fe200078e0206 */
[----:B------:R2:W-:Y:S01]  /*13a0*/  @!P2 LDGSTS.E.BYPASS.LTC128B.128 [R76+0x5080], [R8.64], !P3 ;  /* 0x05080000084cafae */ /* 0x0005e2000d901d58 */
[----:B------:R-:W-:Y:S01]  /*13b0*/  UIMAD.WIDE.U32 UR20, UR11, UR4, URZ ;  /* 0x000000040b1472a5 */ /* 0x000fe2000f8e003f */
[----:B------:R-:W-:-:S02]  /*13c0*/  @!P1 LEA.HI R15, R15, R0, RZ, 0x3 ;  /* 0x000000000f0f9211 */ /* 0x000fc400078f18ff */
[----:B------:R-:W3:Y:S04]  /*13d0*/  SHFL.IDX PT, R12, R21, 0x3, 0x181f ;  /* 0x00781f00150c7f89 */ /* 0x000ee800000e0000 */
[----:B------:R1:W-:Y:S04]  /*13e0*/  @!P2 LDGSTS.E.BYPASS.LTC128B.128 [R76+0x9080], [R18.64], !P6 ;  /* 0x09080000124cafae */ /* 0x0003e8000f101d58 */
[----:B------:R4:W-:Y:S04]  /*13f0*/  @!P2 LDGSTS.E.BYPASS.LTC128B.128 [R76+0xd080], [R16.64], !P5 ;  /* 0x0d080000104cafae */ /* 0x0009e8000e901d58 */
[----:B------:R5:W-:Y:S01]  /*1400*/  @!P2 LDGSTS.E.BYPASS.LTC128B.128 [R76+0x11080], [R6.64], !P4 ;  /* 0x11080000064cafae */ /* 0x000be2000e101d58 */
[----:B--2---:R-:W-:-:S02]  /*1410*/  @!P1 SHF.R.S32.HI R9, RZ, 0x1f, R14 ;  /* 0x0000001fff099819 */ /* 0x004fc4000001140e */
[----:B------:R-:W-:Y:S02]  /*1420*/  @!P1 SHF.R.S32.HI R8, RZ, 0x1f, R23 ;  /* 0x0000001fff089819 */ /* 0x000fe40000011417 */
[----:B------:R-:W-:-:S04]  /*1430*/  @!P1 LEA.HI R9, R9, R14, RZ, 0x3 ;  /* 0x0000000e09099211 */ /* 0x000fc800078f18ff */
[----:B------:R-:W-:Y:S02]  /*1440*/  @!P1 LOP3.LUT R9, R9, 0xfffffff8, RZ, 0xc0, !PT ;  /* 0xfffffff809099812 */ /* 0x000fe400078ec0ff */
[----:B----4-:R-:W-:-:S03]  /*1450*/  @!P1 LOP3.LUT R16, R15, 0xfffffff8, RZ, 0xc0, !PT ;  /* 0xfffffff80f109812 */ /* 0x010fc600078ec0ff */
[----:B-1----:R-:W-:Y:S01]  /*1460*/  @!P1 IMAD.WIDE R18, R9, 0x2, R4 ;  /* 0x0000000209129825 */ /* 0x002fe200078e0204 */
[----:B------:R-:W-:Y:S02]  /*1470*/  SHF.R.S32.HI R15, RZ, 0x1f, R77 ;  /* 0x0000001fff0f7819 */ /* 0x000fe4000001144d */
[----:B-----5:R-:W-:Y:S01]  /*1480*/  @!P1 LEA.HI R7, R8, R23, RZ, 0x3 ;  /* 0x0000001708079211 */ /* 0x020fe200078f18ff */
[----:B------:R-:W-:Y:S01]  /*1490*/  @!P1 IMAD.WIDE R16, R16, 0x2, R4 ;  /* 0x0000000210109825 */ /* 0x000fe200078e0204 */
[C---:B------:R-:W-:Y:S02]  /*14a0*/  @!P1 LEA R6, P2, R2.reuse, R4, 0x1 ;  /* 0x0000000402069211 */ /* 0x040fe400078408ff */
[----:B------:R-:W-:Y:S02]  /*14b0*/  @!P1 LOP3.LUT R8, R7, 0xfffffff8, RZ, 0xc0, !PT ;  /* 0xfffffff807089812 */ /* 0x000fe400078ec0ff */
[----:B------:R-:W-:-:S03]  /*14c0*/  @!P1 LEA.HI.X R7, R2, R5, R3, 0x1, P2 ;  /* 0x0000000502079211 */ /* 0x000fc600010f0c03 */
[----:B------:R-:W-:Y:S01]  /*14d0*/  @!P1 IMAD.WIDE R8, R8, 0x2, R4 ;  /* 0x0000000208089825 */ /* 0x000fe200078e0204 */
[C---:B---3--:R-:W-:Y:S01]  /*14e0*/  @!P0 LEA R4, P2, R2.reuse, R12, 0x1 ;  /* 0x0000000c02048211 */ /* 0x048fe200078408ff */
[----:B------:R1:W-:Y:S03]  /*14f0*/  @!P1 LDGSTS.E.BYPASS.LTC128B.128 [R76+0x6080], [R6.64], !P3 ;  /* 0x06080000064c9fae */ /* 0x0003e6000d901d58 */
[----:B------:R-:W-:Y:S01]  /*1500*/  @!P0 LEA.HI.X R5, R2, R13, R3, 0x1, P2 ;  /* 0x0000000d02058211 */ /* 0x000fe200010f0c03 */
[----:B------:R2:W-:Y:S01]  /*1510*/  @!P1 LDGSTS.E.BYPASS.LTC128B.128 [R76+0xa080], [R16.64], !P6 ;  /* 0x0a080000104c9fae */ /* 0x0005e2000f101d58 */
[C---:B------:R-:W-:Y:S02]  /*1520*/  ISETP.GE.AND P2, PT, R0.reuse, c[0x0][0x198], PT ;  /* 0x0000660000007a0c */ /* 0x040fe40003f46270 */
[----:B------:R-:W-:Y:S01]  /*1530*/  ISETP.GE.AND P6, PT, R0, c[0x0][0x1d4], PT ;  /* 0x0000750000007a0c */ /* 0x000fe20003fc6270 */
[----:B------:R3:W-:Y:S01]  /*1540*/  @!P1 LDGSTS.E.BYPASS.LTC128B.128 [R76+0xe080], [R18.64], !P5 ;  /* 0x0e080000124c9fae */ /* 0x0007e2000e901d58 */
[----:B------:R-:W-:-:S03]  /*1550*/  ISETP.GE.AND P5, PT, R14, c[0x0][0x1d4], PT ;  /* 0x000075000e007a0c */ /* 0x000fc60003fa6270 */
[----:B------:R4:W-:Y:S04]  /*1560*/  @!P1 LDGSTS.E.BYPASS.LTC128B.128 [R76+0x12080], [R8.64], !P4 ;  /* 0x12080000084c9fae */ /* 0x0009e8000e101d58 */
[----:B------:R5:W-:Y:S01]  /*1570*/  @!P0 LDGSTS.E.BYPASS.LTC128B.128 [R76+0x7080], [R4.64], !P3 ;  /* 0x07080000044c8fae */ /* 0x000be2000d901d58 */
[----:B------:R-:W-:Y:S02]  /*1580*/  ISETP.GE.AND P3, PT, R2, c[0x0][0x1d4], PT ;  /* 0x0000750002007a0c */ /* 0x000fe40003f66270 */
[----:B-1----:R-:W-:Y:S01]  /*1590*/  @!P0 SHF.R.S32.HI R6, RZ, 0x1f, R0 ;  /* 0x0000001fff068819 */ /* 0x002fe20000011400 */
[----:B------:R-:W-:-:S10]  /*15a0*/  IMAD R7, R15, c[0x0][0x1e0], RZ ;  /* 0x000078000f077a24 */ /* 0x000fd400078e02ff */
[----:B------:R-:W-:Y:S01]  /*15b0*/  @P3 LOP3.LUT R89, R89, 0x1, RZ, 0xfc, !PT ;  /* 0x0000000159593812 */ /* 0x000fe200078efcff */
[----:B--2---:R-:W-:Y:S02]  /*15c0*/  IMAD R16, R25, c[0x0][0x210], RZ ;  /* 0x0000840019107a24 */ /* 0x004fe400078e02ff */
[----:B------:R-:W-:Y:S02]  /*15d0*/  IMAD R7, R77, c[0x0][0x1e4], R7 ;  /* 0x000079004d077a24 */ /* 0x000fe400078e0207 */
[----:B------:R-:W-:Y:S01]  /*15e0*/  IMAD R16, R24, c[0x0][0x214], R16 ;  /* 0x0000850018107a24 */ /* 0x000fe200078e0210 */
[----:B------:R-:W-:Y:S01]  /*15f0*/  STL [R1+0x28], R89 ;  /* 0x0000285901007387 */ /* 0x000fe20000100800 */
[----:B----4-:R-:W-:Y:S01]  /*1600*/  @!P0 LEA.HI R9, R6, R0, RZ, 0x3 ;  /* 0x0000000006098211 */ /* 0x010fe200078f18ff */
[----:B------:R-:W-:Y:S01]  /*1610*/  IMAD R6, R15, c[0x0][0x208], RZ ;  /* 0x000082000f067a24 */ /* 0x000fe200078e02ff */
[----:B------:R-:W-:Y:S01]  /*1620*/  IADD3 R0, -R77, UR8, RZ ;  /* 0x000000084d007c10 */ /* 0x000fe2000fffe1ff */
[----:B------:R-:W-:Y:S01]  /*1630*/  IMAD R15, R25, c[0x0][0x1e8], RZ ;  /* 0x00007a00190f7a24 */ /* 0x000fe200078e02ff */
[----:B------:R-:W-:Y:S01]  /*1640*/  USHF.R.S32.HI UR8, URZ, 0x1f, UR11 ;  /* 0x0000001f3f087899 */ /* 0x000fe2000801140b */
[----:B-----5:R-:W-:Y:S01]  /*1650*/  IMAD.WIDE.U32 R4, R77, c[0x0][0x1e0], R2 ;  /* 0x000078004d047a25 */ /* 0x020fe200078e0002 */
[----:B------:R-:W-:-:S02]  /*1660*/  ISETP.GE.AND P1, PT, R0, 0x21, PT ;  /* 0x000000210000780c */ /* 0x000fc40003f26270 */
[----:B------:R-:W-:Y:S01]  /*1670*/  UIMAD UR19, UR8, UR22, UR19 ;  /* 0x00000016081372a4 */ /* 0x000fe2000f8e0213 */
[C---:B------:R-:W-:Y:S01]  /*1680*/  IMAD R8, R77.reuse, c[0x0][0x20c], R6 ;  /* 0x000083004d087a24 */ /* 0x040fe200078e0206 */
[----:B------:R-:W-:Y:S01]  /*1690*/  @!P0 SHF.R.S32.HI R6, RZ, 0x1f, R14 ;  /* 0x0000001fff068819 */ /* 0x000fe2000001140e */
[----:B------:R-:W-:Y:S01]  /*16a0*/  IMAD.WIDE.U32 R2, R77, c[0x0][0x208], R2 ;  /* 0x000082004d027a25 */ /* 0x000fe200078e0002 */
[----:B------:R-:W-:Y:S02]  /*16b0*/  UIMAD UR4, UR8, UR4, URZ ;  /* 0x00000004080472a4 */ /* 0x000fe4000f8e023f */
[----:B------:R-:W-:Y:S01]  /*16c0*/  @!P0 LEA.HI R6, R6, R14, RZ, 0x3 ;  /* 0x0000000e06068211 */ /* 0x000fe200078f18ff */
[----:B------:R-:W-:Y:S01]  /*16d0*/  IMAD.IADD R3, R3, 0x1, R8 ;  /* 0x0000000103037824 */ /* 0x000fe200078e0208 */
[----:B------:R-:W-:Y:S01]  /*16e0*/  @!P0 LOP3.LUT R8, R9, 0xfffffff8, RZ, 0xc0, !PT ;  /* 0xfffffff809088812 */ /* 0x000fe200078ec0ff */
[----:B------:R-:W-:Y:S01]  /*16f0*/  IMAD.IADD R5, R5, 0x1, R7 ;  /* 0x0000000105057824 */ /* 0x000fe200078e0207 */
[----:B------:R-:W-:Y:S01]  /*1700*/  @!P0 LOP3.LUT R6, R6, 0xfffffff8, RZ, 0xc0, !PT ;  /* 0xfffffff806068812 */ /* 0x000fe200078ec0ff */
[----:B------:R-:W-:Y:S01]  /*1710*/  IMAD R15, R24, c[0x0][0x1ec], R15 ;  /* 0x00007b00180f7a24 */ /* 0x000fe200078e020f */
[----:B------:R-:W-:Y:S01]  /*1720*/  USHF.L.U32 UR8, UR6, 0x5, URZ ;  /* 0x0000000506087899 */ /* 0x000fe2000800063f */
[----:B------:R-:W-:Y:S01]  /*1730*/  @!P0 IMAD.WIDE R8, R8, 0x2, R12 ;  /* 0x0000000208088825 */ /* 0x000fe200078e020c */
[----:B------:R-:W-:-:S03]  /*1740*/  UIMAD UR4, UR11, UR5, UR4 ;  /* 0x000000050b0472a4 */ /* 0x000fc6000f8e0204 */
[----:B------:R-:W-:Y:S01]  /*1750*/  @!P0 IMAD.WIDE R6, R6, 0x2, R12 ;  /* 0x0000000206068825 */ /* 0x000fe200078e020c */
[----:B------:R1:W-:Y:S01]  /*1760*/  @!P0 LDGSTS.E.BYPASS.LTC128B.128 [R76+0xb080], [R8.64], !P2 ;  /* 0x0b080000084c8fae */ /* 0x0003e2000d101d58 */
[----:B------:R-:W-:Y:S01]  /*1770*/  ISETP.GE.AND P2, PT, R14, c[0x0][0x198], PT ;  /* 0x000066000e007a0c */ /* 0x000fe20003f46270 */
[----:B------:R-:W-:Y:S01]  /*1780*/  UMOV UR5, 0x5 ;  /* 0x0000000500057882 */ /* 0x000fe20000000000 */
[C---:B------:R-:W-:Y:S01]  /*1790*/  IMAD.WIDE.U32 R4, R24.reuse, c[0x0][0x1e8], R4 ;  /* 0x00007a0018047a25 */ /* 0x040fe200078e0004 */
[----:B------:R-:W-:Y:S02]  /*17a0*/  USHF.L.U64.HI UR6, UR6, UR5, UR7 ;  /* 0x0000000506067299 */ /* 0x000fe40008010207 */
[----:B------:R-:W-:Y:S01]  /*17b0*/  UIADD3 UR4, UR21, UR4, URZ ;  /* 0x0000000415047290 */ /* 0x000fe2000fffe03f */
[----:B------:R-:W-:Y:S02]  /*17c0*/  IMAD.IADD R5, R5, 0x1, R15 ;  /* 0x0000000105057824 */ /* 0x000fe400078e020f */
[----:B------:R-:W-:Y:S01]  /*17d0*/  IMAD.WIDE.U32 R2, R24, c[0x0][0x210], R2 ;  /* 0x0000840018027a25 */ /* 0x000fe200078e0002 */
[----:B------:R-:W-:-:S03]  /*17e0*/  UIMAD UR4, UR4, 0x30, URZ ;  /* 0x00000030040478a4 */ /* 0x000fc6000f8e023f */
[----:B------:R-:W-:Y:S01]  /*17f0*/  IMAD.WIDE.U32 R80, R10, c[0x0][0x1f0], R4 ;  /* 0x00007c000a507a25 */ /* 0x000fe200078e0004 */
[----:B------:R2:W-:Y:S01]  /*1800*/  @!P0 LDGSTS.E.BYPASS.LTC128B.128 [R76+0xf080], [R6.64], !P2 ;  /* 0x0f080000064c8fae */ /* 0x0005e2000d101d58 */
[----:B------:R-:W-:Y:S02]  /*1810*/  ISETP.GE.AND P2, PT, R0, 0x1, PT ;  /* 0x000000010000780c */ /* 0x000fe40003f46270 */
[----:B------:R-:W-:Y:S01]  /*1820*/  IMAD.IADD R3, R3, 0x1, R16 ;  /* 0x0000000103037824 */ /* 0x000fe200078e0210 */
[----:B------:R-:W-:Y:S01]  /*1830*/  STL.64 [R1+0x38], R80 ;  /* 0x0000385001007387 */ /* 0x000fe20000100a00 */
[----:B------:R-:W-:Y:S02]  /*1840*/  IMAD.U32 R4, RZ, RZ, UR22 ;  /* 0x00000016ff047e24 */ /* 0x000fe4000f8e00ff */
[----:B------:R-:W-:Y:S02]  /*1850*/  IMAD.MOV.U32 R78, RZ, RZ, R80 ;  /* 0x000000ffff4e7224 */ /* 0x000fe400078e0050 */
[----:B------:R-:W-:-:S02]  /*1860*/  IMAD.U32 R5, RZ, RZ, UR23 ;  /* 0x00000017ff057e24 */ /* 0x000fc4000f8e00ff */
[----:B------:R-:W-:-:S04]  /*1870*/  IMAD.WIDE.U32 R28, R10, c[0x0][0x218], R2 ;  /* 0x000086000a1c7a25 */ /* 0x000fc800078e0002 */
[----:B------:R-:W-:Y:S01]  /*1880*/  IMAD.MOV.U32 R26, RZ, RZ, R28 ;  /* 0x000000ffff1a7224 */ /* 0x000fe200078e001c */
[----:B--2---:R-:W-:Y:S01]  /*1890*/  @!P0 SHF.R.S32.HI R6, RZ, 0x1f, R23 ;  /* 0x0000001fff068819 */ /* 0x004fe20000011417 */
[----:B------:R-:W-:-:S03]  /*18a0*/  IMAD.U32 R7, RZ, RZ, UR21 ;  /* 0x00000015ff077e24 */ /* 0x000fc6000f8e00ff */
[----:B------:R-:W-:Y:S01]  /*18b0*/  @!P0 LEA.HI R0, R6, R23, RZ, 0x3 ;  /* 0x0000001706008211 */ /* 0x000fe200078f18ff */
[----:B------:R-:W-:-:S03]  /*18c0*/  IMAD R6, R11, c[0x0][0x1f0], RZ ;  /* 0x00007c000b067a24 */ /* 0x000fc600078e02ff */
[----:B------:R-:W-:Y:S01]  /*18d0*/  @!P0 LOP3.LUT R0, R0, 0xfffffff8, RZ, 0xc0, !PT ;  /* 0xfffffff800008812 */ /* 0x000fe200078ec0ff */
[----:B------:R-:W-:-:S04]  /*18e0*/  IMAD R6, R10, c[0x0][0x1f4], R6 ;  /* 0x00007d000a067a24 */ /* 0x000fc800078e0206 */
[----:B------:R-:W-:-:S04]  /*18f0*/  @!P0 IMAD.WIDE R12, R0, 0x2, R12 ;  /* 0x00000002000c8825 */ /* 0x000fc800078e020c */
[----:B------:R-:W-:Y:S01]  /*1900*/  IMAD R0, R11, c[0x0][0x218], RZ ;  /* 0x000086000b007a24 */ /* 0x000fe200078e02ff */
[----:B------:R2:W-:Y:S01]  /*1910*/  @!P0 LDGSTS.E.BYPASS.LTC128B.128 [R76+0x13080], [R12.64], !P4 ;  /* 0x130800000c4c8fae */ /* 0x0005e2000e101d58 */
[----:B------:R-:W-:Y:S01]  /*1920*/  IMAD.IADD R79, R81, 0x1, R6 ;  /* 0x00000001514f7824 */ /* 0x000fe200078e0206 */
[----:B------:R-:W-:Y:S01]  /*1930*/  ISETP.GE.AND P4, PT, R23, c[0x0][0x1d4], PT ;  /* 0x0000750017007a0c */ /* 0x000fe20003f86270 */
[----:B------:R-:W-:Y:S01]  /*1940*/  IMAD R0, R10, c[0x0][0x21c], R0 ;  /* 0x000087000a007a24 */ /* 0x000fe200078e0200 */
[----:B------:R-:W0:Y:S01]  /*1950*/  LDGDEPBAR ;  /* 0x00000000000079af */ /* 0x000e220000000000 */
[----:B------:R-:W-:Y:S01]  /*1960*/  IMAD.WIDE.U32 R4, R4, UR11, R78 ;  /* 0x0000000b04047c25 */ /* 0x000fe2000f8e004e */
[----:B------:R-:W-:Y:S02]  /*1970*/  LEA.HI R10, R75, R85, RZ, 0x4 ;  /* 0x000000554b0a7211 */ /* 0x000fe400078f20ff */
[----:B------:R-:W-:Y:S01]  /*1980*/  STL.64 [R1+0x30], R78 ;  /* 0x0000304e01007387 */ /* 0x000fe20000100a00 */
[----:B------:R-:W-:Y:S01]  /*1990*/  IMAD.IADD R27, R29, 0x1, R0 ;  /* 0x000000011d1b7824 */ /* 0x000fe200078e0200 */
[----:B------:R-:W-:Y:S01]  /*19a0*/  IADD3 R0, R5, UR19, RZ ;  /* 0x0000001305007c10 */ /* 0x000fe2000fffe0ff */
[----:B------:R-:W-:Y:S01]  /*19b0*/  IMAD.U32 R6, RZ, RZ, UR20 ;  /* 0x00000014ff067e24 */ /* 0x000fe2000f8e00ff */
[----:B------:R-:W-:Y:S01]  /*19c0*/  @P2 LEA R2, P0, R4, c[0x0][0x1c8], 0x1 ;  /* 0x0000720004022a11 */ /* 0x000fe200078008ff */
[----:B------:R-:W-:Y:S02]  /*19d0*/  STL.64 [R1+0x48], R28 ;  /* 0x0000481c01007387 */ /* 0x000fe40000100a00 */
[----:B------:R-:W-:Y:S01]  /*19e0*/  IMAD.WIDE.U32 R6, R6, 0x30, R26 ;  /* 0x0000003006067825 */ /* 0x000fe200078e001a */
[C---:B------:R-:W-:Y:S01]  /*19f0*/  @P2 LEA.HI.X R3, R4.reuse, c[0x0][0x1cc], R0, 0x1, P0 ;  /* 0x0000730004032a11 */ /* 0x040fe200000f0c00 */
[----:B------:R-:W-:Y:S01]  /*1a00*/  STL.64 [R1+0x40], R26 ;  /* 0x0000401a01007387 */ /* 0x000fe20000100a00 */
[----:B------:R-:W-:-:S03]  /*1a10*/  @P1 IADD3 R4, P0, R4, UR8, RZ ;  /* 0x0000000804041c10 */ /* 0x000fc6000ff1e0ff */
[----:B------:R4:W-:Y:S01]  /*1a20*/  @P2 LDGSTS.E.BYPASS.LTC128B.128 [R76+0x14080], [R2.64], !P3 ;  /* 0x14080000024c2fae */ /* 0x0009e2000d901d58 */
[----:B------:R-:W-:Y:S02]  /*1a30*/  @P1 IADD3.X R0, R0, UR6, RZ, P0, !PT ;  /* 0x0000000600001c10 */ /* 0x000fe400087fe4ff */
[C---:B-1----:R-:W-:Y:S01]  /*1a40*/  @P1 LEA R8, P0, R4.reuse, c[0x0][0x1c8], 0x1 ;  /* 0x0000720004081a11 */ /* 0x042fe200078008ff */
[----:B------:R4:W-:Y:S01]  /*1a50*/  @P2 LDGSTS.E.BYPASS.LTC128B.128 [R76+0x15880], [R2.64+0x80], !P6 ;  /* 0x15880080024c2fae */ /* 0x0009e2000f101d58 */
[----:B------:R-:W-:Y:S02]  /*1a60*/  ISETP.GT.AND P3, PT, R85, 0x7f, PT ;  /* 0x0000007f5500780c */ /* 0x000fe40003f64270 */
[----:B------:R-:W-:Y:S01]  /*1a70*/  @P1 LEA.HI.X R9, R4, c[0x0][0x1cc], R0, 0x1, P0 ;  /* 0x0000730004091a11 */ /* 0x000fe200000f0c00 */
[----:B------:R4:W-:Y:S01]  /*1a80*/  @P2 LDGSTS.E.BYPASS.LTC128B.128 [R76+0x17080], [R2.64+0x100], !P5 ;  /* 0x17080100024c2fae */ /* 0x0009e2000e901d58 */
[----:B------:R-:W-:Y:S02]  /*1a90*/  IADD3 R0, R7, UR4, RZ ;  /* 0x0000000407007c10 */ /* 0x000fe4000fffe0ff */
[----:B--2---:R-:W-:Y:S01]  /*1aa0*/  LEA R12, P0, R6, c[0x0][0x1f8], 0x1 ;  /* 0x00007e00060c7a11 */ /* 0x004fe200078008ff */
[----:B------:R4:W-:Y:S01]  /*1ab0*/  @P2 LDGSTS.E.BYPASS.LTC128B.128 [R76+0x18880], [R2.64+0x180], !P4 ;  /* 0x18880180024c2fae */ /* 0x0009e2000e101d58 */
[----:B------:R-:W-:-:S02]  /*1ac0*/  LOP3.LUT P2, RZ, R89, 0x1, RZ, 0xc0, !PT ;  /* 0x0000000159ff7812 */ /* 0x000fc4000784c0ff */
[----:B------:R-:W-:Y:S01]  /*1ad0*/  LEA.HI.X R13, R6, c[0x0][0x1fc], R0, 0x1, P0 ;  /* 0x00007f00060d7a11 */ /* 0x000fe200000f0c00 */
[----:B------:R-:W-:Y:S01]  /*1ae0*/  IMAD.SHL.U32 R6, R77, 0x8, RZ ;  /* 0x000000084d067824 */ /* 0x000fe200078e00ff */
[----:B------:R-:W-:Y:S01]  /*1af0*/  P2R R16, PR, RZ, 0x8 ;  /* 0x00000008ff107803 */ /* 0x000fe20000000000 */
[----:B------:R-:W-:Y:S02]  /*1b00*/  @!P3 IMAD.MOV.U32 R7, RZ, RZ, c[0x0][0x208] ;  /* 0x00008200ff07b624 */ /* 0x000fe400078e00ff */
[----:B------:R-:W-:-:S03]  /*1b10*/  @!P3 IMAD.MOV.U32 R11, RZ, RZ, c[0x0][0x20c] ;  /* 0x00008300ff0bb624 */ /* 0x000fc600078e00ff */
[----:B------:R-:W-:-:S03]  /*1b20*/  @!P3 LEA R14, P0, R7, R12, 0x6 ;  /* 0x0000000c070eb211 */ /* 0x000fc600078030ff */
[----:B------:R1:W-:Y:S01]  /*1b30*/  @P1 LDGSTS.E.BYPASS.LTC128B.128 [R76+0x15080], [R8.64], !P2 ;  /* 0x15080000084c1fae */ /* 0x0003e2000d101d58 */
[----:B------:R-:W-:Y:S02]  /*1b40*/  @!P3 LEA.HI.X R15, R7, R13, R11, 0x6, P0 ;  /* 0x0000000d070fb211 */ /* 0x000fe400000f340b */
[----:B------:R-:W-:Y:S01]  /*1b50*/  LOP3.LUT P0, RZ, R22, 0x2, RZ, 0xc0, !PT ;  /* 0x0000000216ff7812 */ /* 0x000fe2000780c0ff */
[----:B------:R1:W-:Y:S01]  /*1b60*/  @P1 LDGSTS.E.BYPASS.LTC128B.128 [R76+0x16880], [R8.64+0x80], !P6 ;  /* 0x16880080084c1fae */ /* 0x0003e2000f101d58 */
[----:B------:R-:W-:-:S03]  /*1b70*/  SEL R7, RZ, 0x1, P2 ;  /* 0x00000001ff077807 */ /* 0x000fc60001000000 */
[----:B------:R1:W-:Y:S04]  /*1b80*/  @P1 LDGSTS.E.BYPASS.LTC128B.128 [R76+0x18080], [R8.64+0x100], !P5 ;  /* 0x18080100084c1fae */ /* 0x0003e8000e901d58 */
[----:B------:R1:W-:Y:S01]  /*1b90*/  @P1 LDGSTS.E.BYPASS.LTC128B.128 [R76+0x19880], [R8.64+0x180], !P4 ;  /* 0x19880180084c1fae */ /* 0x0003e2000e101d58 */
[C---:B----4-:R-:W-:Y:S02]  /*1ba0*/  LOP3.LUT R2, R10.reuse, 0xfffffff0, RZ, 0xc0, !PT ;  /* 0xfffffff00a027812 */ /* 0x050fe400078ec0ff */
[----:B------:R-:W-:Y:S01]  /*1bb0*/  SHF.R.S32.HI R3, RZ, 0x4, R10 ;  /* 0x00000004ff037819 */ /* 0x000fe2000001140a */
[----:B------:R-:W0:Y:S02]  /*1bc0*/  LDGDEPBAR ;  /* 0x00000000000079af */ /* 0x000e240000000000 */
[----:B------:R-:W-:Y:S01]  /*1bd0*/  IMAD.IADD R0, R85, 0x1, -R2 ;  /* 0x0000000155007824 */ /* 0x000fe200078e0a02 */
[----:B------:R-:W-:Y:S01]  /*1be0*/  LEA.HI R4, R10, R3, RZ, 0x1 ;  /* 0x000000030a047211 */ /* 0x000fe200078f08ff */
[----:B------:R-:W-:-:S03]  /*1bf0*/  IMAD.SHL.U32 R2, R22, 0x40, RZ ;  /* 0x0000004016027824 */ /* 0x000fc600078e00ff */
[----:B------:R-:W-:Y:S02]  /*1c00*/  SHF.R.S32.HI R5, RZ, 0x1f, R0 ;  /* 0x0000001fff057819 */ /* 0x000fe40000011400 */
[----:B------:R-:W-:Y:S02]  /*1c10*/  LOP3.LUT R2, R2, 0x1c0, RZ, 0xc0, !PT ;  /* 0x000001c002027812 */ /* 0x000fe400078ec0ff */
[----:B------:R-:W-:Y:S02]  /*1c20*/  LEA.HI R10, R5, R0, RZ, 0x3 ;  /* 0x00000000050a7211 */ /* 0x000fe400078f18ff */
[----:B------:R-:W-:Y:S02]  /*1c30*/  LOP3.LUT R4, R4, 0xfffffffe, RZ, 0xc0, !PT ;  /* 0xfffffffe04047812 */ /* 0x000fe400078ec0ff */
[----:B------:R-:W-:Y:S02]  /*1c40*/  LOP3.LUT R5, R10, 0xfffffff8, RZ, 0xc0, !PT ;  /* 0xfffffff80a057812 */ /* 0x000fe400078ec0ff */
[----:B------:R-:W-:Y:S01]  /*1c50*/  LOP3.LUT R6, R2, 0x8, R6, 0xf8, !PT ;  /* 0x0000000802067812 */ /* 0x000fe200078ef806 */
[----:B------:R-:W-:Y:S01]  /*1c60*/  IMAD.IADD R3, R3, 0x1, -R4 ;  /* 0x0000000103037824 */ /* 0x000fe200078e0a04 */
[----:B------:R-:W-:Y:S01]  /*1c70*/  SHF.R.U32.HI R2, RZ, 0x3, R2 ;  /* 0x00000003ff027819 */ /* 0x000fe20000011602 */
[----:B------:R-:W-:Y:S01]  /*1c80*/  IMAD.IADD R4, R0, 0x1, -R5 ;  /* 0x0000000100047824 */ /* 0x000fe200078e0a05 */
[----:B------:R-:W-:-:S02]  /*1c90*/  SEL R5, RZ, 0x4, P5 ;  /* 0x00000004ff057807 */ /* 0x000fc40002800000 */
[----:B------:R-:W-:Y:S01]  /*1ca0*/  LOP3.LUT R0, R6, R2, RZ, 0x3c, !PT ;  /* 0x0000000206007212 */ /* 0x000fe200078e3cff */
[----:B------:R-:W-:Y:S01]  /*1cb0*/  IMAD.SHL.U32 R2, R4, 0x40, RZ ;  /* 0x0000004004027824 */ /* 0x000fe200078e00ff */
[----:B------:R-:W-:Y:S01]  /*1cc0*/  SEL R6, RZ, 0x2, P6 ;  /* 0x00000002ff067807 */ /* 0x000fe20003000000 */
[----:B------:R-:W-:-:S04]  /*1cd0*/  DEPBAR.LE SB0, 0x1 ;  /* 0x000080400000791a */ /* 0x000fc80000000000 */
[C---:B------:R-:W-:Y:S01]  /*1ce0*/  IMAD R0, R3.reuse, 0x200, R0 ;  /* 0x0000020003007824 */ /* 0x040fe200078e0200 */
[----:B------:R-:W-:Y:S01]  /*1cf0*/  LOP3.LUT R2, R2, 0x1c0, RZ, 0xc0, !PT ;  /* 0x000001c002027812 */ /* 0x000fe200078ec0ff */
[----:B------:R-:W-:Y:S01]  /*1d00*/  IMAD.SHL.U32 R3, R3, 0x8, RZ ;  /* 0x0000000803037824 */ /* 0x000fe200078e00ff */
[----:B------:R-:W-:Y:S01]  /*1d10*/  IADD3 R5, R5, R6, R7 ;  /* 0x0000000605057210 */ /* 0x000fe20007ffe007 */
[----:B------:R-:W-:Y:S01]  /*1d20*/  IMAD.SHL.U32 R135, R0, 0x2, RZ ;  /* 0x0000000200877824 */ /* 0x000fe200078e00ff */
[----:B------:R-:W-:Y:S01]  /*1d30*/  BAR.SYNC.DEFER_BLOCKING 0x0 ;  /* 0x0000000000007b1d */ /* 0x000fe20000010000 */
[----:B------:R-:W-:Y:S02]  /*1d40*/  LOP3.LUT P1, RZ, R4, 0x4, RZ, 0xc0, !PT ;  /* 0x0000000404ff7812 */ /* 0x000fe4000782c0ff */
[----:B------:R-:W-:Y:S02]  /*1d50*/  LOP3.LUT R3, R2, 0x8, R3, 0xf8, !PT ;  /* 0x0000000802037812 */ /* 0x000fe400078ef803 */
[----:B------:R-:W-:-:S02]  /*1d60*/  SHF.R.U32.HI R2, RZ, 0x3, R2 ;  /* 0x00000003ff027819 */ /* 0x000fc40000011602 */
[----:B------:R-:W-:Y:S02]  /*1d70*/  IADD3 R0, R135, 0x14080, RZ ;  /* 0x0001408087007810 */ /* 0x000fe40007ffe0ff */
[----:B------:R-:W-:Y:S01]  /*1d80*/  LOP3.LUT R2, R3, R2, RZ, 0x3c, !PT ;  /* 0x0000000203027212 */ /* 0x000fe200078e3cff */
[----:B------:R-:W-:Y:S01]  /*1d90*/  IMAD.SHL.U32 R3, R10, 0x40, RZ ;  /* 0x000000400a037824 */ /* 0x000fe200078e00ff */
[----:B------:R-:W-:Y:S02]  /*1da0*/  IADD3 R242, R135, 0x140a0, RZ ;  /* 0x000140a087f27810 */ /* 0x000fe40007ffe0ff */
[----:B------:R-:W-:Y:S02]  /*1db0*/  @P0 IADD3 R242, R0, -0x20, RZ ;  /* 0xffffffe000f20810 */ /* 0x000fe40007ffe0ff */
[----:B------:R-:W-:Y:S01]  /*1dc0*/  LOP3.LUT R3, R2, 0xfffffe00, R3, 0xf8, !PT ;  /* 0xfffffe0002037812 */ /* 0x000fe200078ef803 */
[----:B------:R-:W-:Y:S01]  /*1dd0*/  IMAD.MOV.U32 R2, RZ, RZ, 0x40 ;  /* 0x00000040ff027424 */ /* 0x000fe200078e00ff */
[----:B------:R-:W-:-:S02]  /*1de0*/  SEL R0, RZ, 0x8, P4 ;  /* 0x00000008ff007807 */ /* 0x000fc40002000000 */
[----:B------:R-:W-:Y:S01]  /*1df0*/  LOP3.LUT P0, RZ, R4, 0x2, RZ, 0xc0, !PT ;  /* 0x0000000204ff7812 */ /* 0x000fe2000780c0ff */
[----:B------:R-:W-:Y:S01]  /*1e00*/  IMAD.MOV.U32 R4, RZ, RZ, 0x10 ;  /* 0x00000010ff047424 */ /* 0x000fe200078e00ff */
[----:B------:R-:W-:Y:S01]  /*1e10*/  P2R R7, PR, RZ, 0x40 ;  /* 0x00000040ff077803 */ /* 0x000fe20000000000 */
[----:B------:R-:W-:Y:S01]  /*1e20*/  IMAD R220, R73, 0x400, R3 ;  /* 0x0000040049dc7824 */ /* 0x000fe200078e0203 */
[----:B------:R-:W-:Y:S01]  /*1e30*/  IADD3 R252, R242, 0x1000, RZ ;  /* 0x00001000f2fc7810 */ /* 0x000fe20007ffe0ff */
[----:B------:R-:W-:Y:S01]  /*1e40*/  IMAD.IADD R6, R0, 0x1, R5 ;  /* 0x0000000100067824 */ /* 0x000fe200078e0205 */
[----:B------:R-:W-:Y:S01]  /*1e50*/  SEL R4, R4, 0xfffffff0, !P0 ;  /* 0xfffffff004047807 */ /* 0x000fe20004000000 */
[----:B------:R-:W-:Y:S01]  /*1e60*/  IMAD.MOV.U32 R0, RZ, RZ, 0x20 ;  /* 0x00000020ff007424 */ /* 0x000fe200078e00ff */
[C---:B------:R-:W-:Y:S01]  /*1e70*/  LEA R228, R220.reuse, 0x4080, 0x1 ;  /* 0x00004080dce47811 */ /* 0x040fe200078e08ff */
[----:B------:R-:W-:Y:S01]  /*1e80*/  IMAD.SHL.U32 R220, R220, 0x2, RZ ;  /* 0x00000002dcdc7824 */ /* 0x000fe200078e00ff */
[----:B------:R-:W-:-:S02]  /*1e90*/  IADD3 R5, R72, c[0x0][0x1d0], -R77 ;  /* 0x0000740048057a10 */ /* 0x000fc40007ffe84d */
[----:B------:R-:W-:Y:S01]  /*1ea0*/  SEL R0, R0, 0xffffffe0, !P1 ;  /* 0xffffffe000007807 */ /* 0x000fe20004800000 */
[--C-:B------:R-:W-:Y:S01]  /*1eb0*/  IMAD R224, R4, 0x2, R228.reuse ;  /* 0x0000000204e07824 */ /* 0x100fe200078e02e4 */
[----:B------:R-:W-:Y:S01]  /*1ec0*/  LDSM.16.M88.4 R160, [R220+0x4080] ;  /* 0x00408000dca0783b */ /* 0x000fe20000000200 */
[----:B------:R-:W-:Y:S02]  /*1ed0*/  LOP3.LUT P6, RZ, R6, 0x1, RZ, 0xc0, !PT ;  /* 0x0000000106ff7812 */ /* 0x000fe400078cc0ff */
[C---:B------:R-:W-:Y:S01]  /*1ee0*/  IMAD R228, R0.reuse, 0x2, R228 ;  /* 0x0000000200e47824 */ /* 0x040fe200078e02e4 */
[----:B------:R-:W-:Y:S01]  /*1ef0*/  LDSM.16.M88.4 R188, [R220+0x8080] ;  /* 0x00808000dcbc783b */ /* 0x000fe20000000200 */
[----:B------:R-:W-:Y:S01]  /*1f00*/  IMAD R232, R0, 0x2, R224 ;  /* 0x0000000200e87824 */ /* 0x000fe200078e02e0 */
[----:B------:R-:W-:Y:S02]  /*1f10*/  ISETP.LT.OR P0, PT, R5, 0x1, !P6 ;  /* 0x000000010500780c */ /* 0x000fe40007701670 */
[----:B------:R-:W-:Y:S01]  /*1f20*/  LDSM.16.M88.4 R204, [R220+0xc080] ;  /* 0x00c08000dccc783b */ /* 0x000fe20000000200 */
[----:B------:R-:W-:-:S02]  /*1f30*/  LOP3.LUT P2, RZ, R6, 0x2, RZ, 0xc0, !PT ;  /* 0x0000000206ff7812 */ /* 0x000fc4000784c0ff */
[----:B------:R-:W-:Y:S01]  /*1f40*/  LOP3.LUT P1, RZ, R6, 0x4, RZ, 0xc0, !PT ;  /* 0x0000000406ff7812 */ /* 0x000fe2000782c0ff */
[----:B------:R-:W-:Y:S01]  /*1f50*/  LDSM.16.M88.4 R164, [R224] ;  /* 0x00000000e0a4783b */ /* 0x000fe20000000200 */
[C---:B------:R-:W-:Y:S02]  /*1f60*/  IADD3 R251, R242.reuse, 0x1800, RZ ;  /* 0x00001800f2fb7810 */ /* 0x040fe40007ffe0ff */
[C---:B------:R-:W-:Y:S01]  /*1f70*/  IADD3 R250, R242.reuse, 0x2000, RZ ;  /* 0x00002000f2fa7810 */ /* 0x040fe20007ffe0ff */
[----:B------:R-:W-:Y:S01]  /*1f80*/  LDSM.16.M88.4 R192, [R224+0x4000] ;  /* 0x00400000e0c0783b */ /* 0x000fe20000000200 */
[C---:B------:R-:W-:Y:S02]  /*1f90*/  IADD3 R249, R242.reuse, 0x2800, RZ ;  /* 0x00002800f2f97810 */ /* 0x040fe40007ffe0ff */
[C---:B------:R-:W-:Y:S01]  /*1fa0*/  IADD3 R248, R242.reuse, 0x3000, RZ ;  /* 0x00003000f2f87810 */ /* 0x040fe20007ffe0ff */
[----:B------:R-:W-:Y:S01]  /*1fb0*/  LDSM.16.M88.4 R208, [R224+0x8000] ;  /* 0x00800000e0d0783b */ /* 0x000fe20000000200 */
[----:B------:R-:W-:-:S02]  /*1fc0*/  IADD3 R247, R242, 0x3800, RZ ;  /* 0x00003800f2f77810 */ /* 0x000fc40007ffe0ff */
[C---:B------:R-:W-:Y:S01]  /*1fd0*/  IADD3 R246, R242.reuse, 0x4000, RZ ;  /* 0x00004000f2f67810 */ /* 0x040fe20007ffe0ff */
[----:B------:R-:W-:Y:S01]  /*1fe0*/  LDSM.16.M88.4 R180, [R228] ;  /* 0x00000000e4b4783b */ /* 0x000fe20000000200 */
[C---:B------:R-:W-:Y:S02]  /*1ff0*/  IADD3 R245, R242.reuse, 0x4800, RZ ;  /* 0x00004800f2f57810 */ /* 0x040fe40007ffe0ff */
[C---:B------:R-:W-:Y:S01]  /*2000*/  IADD3 R244, R242.reuse, 0x5000, RZ ;  /* 0x00005000f2f47810 */ /* 0x040fe20007ffe0ff */
[----:B------:R-:W-:Y:S01]  /*2010*/  LDSM.16.M88.4 R196, [R228+0x4000] ;  /* 0x00400000e4c4783b */ /* 0x000fe20000000200 */
[----:B------:R-:W-:-:S03]  /*2020*/  IADD3 R243, R242, 0x5800, RZ ;  /* 0x00005800f2f37810 */ /* 0x000fc60007ffe0ff */
        /* <DEDUP_REMOVED lines=11> */
[----:B-1----:R-:W1:Y:S04]  /*20e0*/  LDSM.16.M88.4 R8, [R135+0x14080] ;  /* 0x014080008708783b */ /* 0x002e680000000200 */
[----:B------:R-:W2:Y:S04]  /*20f0*/  LDSM.16.M88.4 R24, [R135+0x14880] ;  /* 0x014880008718783b */ /* 0x000ea80000000200 */
[----:B------:R-:W4:Y:S04]  /*2100*/  LDSM.16.M88.4 R28, [R135+0x15080] ;  /* 0x01508000871c783b */ /* 0x000f280000000200 */
[----:B------:R-:W5:Y:S04]  /*2110*/  LDSM.16.M88.4 R44, [R242] ;  /* 0x00000000f22c783b */ /* 0x000f680000000200 */
[----:B------:R-:W3:Y:S04]  /*2120*/  LDSM.16.M88.4 R48, [R242+0x800] ;  /* 0x00080000f230783b */ /* 0x000ee80000000200 */
[----:B------:R-:W3:Y:S04]  /*2130*/  LDSM.16.M88.4 R56, [R242+0x1000] ;  /* 0x00100000f238783b */ /* 0x000ee80000000200 */
[----:B------:R-:W-:Y:S01]  /*2140*/  @!PT LDS RZ, [RZ] ;  /* 0x00000000fffff984 */ /* 0x000fe20000000800 */
[----:B------:R-:W-:Y:S01]  /*2150*/  @!PT LDS RZ, [RZ] ;  /* 0x00000000fffff984 */ /* 0x000fe20000000800 */
[----:B------:R-:W-:Y:S01]  /*2160*/  @!PT LDS RZ, [RZ] ;  /* 0x00000000fffff984 */ /* 0x000fe20000000800 */
[----:B------:R3:W-:Y:S01]  /*2170*/  LDGSTS.E.BYPASS.LTC128B.128 [R76+0x4080], [R12.64], !P0 ;  /* 0x040800000c4c7fae */ /* 0x0007e2000c101d58 */
[----:B------:R-:W-:-:S04]  /*2180*/  LOP3.LUT P0, RZ, R22, 0x4, RZ, 0xc0, !PT ;  /* 0x0000000416ff7812 */ /* 0x000fc8000780c0ff */
[----:B------:R-:W-:Y:S02]  /*2190*/  SEL R2, R2, 0xffffffc0, !P0 ;  /* 0xffffffc002027807 */ /* 0x000fe40004000000 */
[----:B------:R-:W-:-:S03]  /*21a0*/  ISETP.LT.OR P0, PT, R5, 0x1, !P2 ;  /* 0x000000010500780c */ /* 0x000fc60005701670 */
[--C-:B------:R-:W-:Y:S02]  /*21b0*/  IMAD.IADD R241, R135, 0x1, R2.reuse ;  /* 0x0000000187f17824 */ /* 0x100fe400078e0202 */
[----:B------:R-:W-:Y:S01]  /*21c0*/  IMAD.IADD R238, R242, 0x1, R2 ;  /* 0x00000001f2ee7824 */ /* 0x000fe200078e0202 */
[C---:B-1----:R-:W-:Y:S07]  /*21d0*/  HMMA.16816.F32 R20, R160.reuse, R10, RZ ;  /* 0x0000000aa014723c */ /* 0x042fee00000018ff */
[----:B------:R1:W-:Y:S01]  /*21e0*/  LDGSTS.E.BYPASS.LTC128B.128 [R76+0x5880], [R12.64+0x80], !P0 ;  /* 0x058800800c4c7fae */ /* 0x0003e2000c101d58 */
[----:B------:R-:W-:Y:S01]  /*21f0*/  ISETP.LT.OR P0, PT, R5, 0x1, !P1 ;  /* 0x000000010500780c */ /* 0x000fe20004f01670 */
[C---:B--2---:R-:W-:Y:S08]  /*2200*/  HMMA.16816.F32 R32, R160.reuse, R24, RZ ;  /* 0x00000018a020723c */ /* 0x044ff000000018ff */
[----:B------:R-:W-:Y:S04]  /*2210*/  HMMA.16816.F32 R36, R160, R26, RZ ;  /* 0x0000001aa024723c */ /* 0x000fe800000018ff */
[----:B------:R1:W-:Y:S01]  /*2220*/  LDGSTS.E.BYPASS.LTC128B.128 [R76+0x7080], [R12.64+0x100], !P0 ;  /* 0x070801000c4c7fae */ /* 0x0003e2000c101d58 */
[----:B------:R-:W-:-:S04]  /*2230*/  LOP3.LUT P0, RZ, R6, 0x8, RZ, 0xc0, !PT ;  /* 0x0000000806ff7812 */ /* 0x000fc8000780c0ff */
[----:B------:R-:W-:Y:S01]  /*2240*/  ISETP.LT.OR P3, PT, R5, 0x1, !P0 ;  /* 0x000000010500780c */ /* 0x000fe20004761670 */
[----:B----4-:R-:W-:Y:S08]  /*2250*/  HMMA.16816.F32 R40, R160, R28, RZ ;  /* 0x0000001ca028723c */ /* 0x010ff000000018ff */
[----:B-----5:R-:W-:Y:S04]  /*2260*/  HMMA.16816.F32 R20, R164, R46, R20 ;  /* 0x0000002ea414723c */ /* 0x020fe80000001814 */
[----:B------:R1:W-:Y:S01]  /*2270*/  LDGSTS.E.BYPASS.LTC128B.128 [R76+0x8880], [R12.64+0x180], !P3 ;  /* 0x088801800c4c7fae */ /* 0x0003e2000d901d58 */
[----:B------:R-:W-:-:S03]  /*2280*/  ISETP.NE.AND P3, PT, R16, RZ, PT ;  /* 0x000000ff1000720c */ /* 0x000fc60003f65270 */
[C---:B---3--:R-:W-:Y:S08]  /*2290*/  HMMA.16816.F32 R16, R160.reuse, R8, RZ ;  /* 0x00000008a010723c */ /* 0x048ff000000018ff */
[----:B------:R-:W-:Y:S02]  /*22a0*/  HMMA.16816.F32 R8, R160, R30, RZ ;  /* 0x0000001ea008723c */ /* 0x000fe400000018ff */
[----:B------:R-:W-:-:S02]  /*22b0*/  @!P3 ISETP.LT.OR P6, PT, R5, 0x21, !P6 ;  /* 0x000000210500b80c */ /* 0x000fc400077c1670 */
[C---:B------:R-:W-:Y:S02]  /*22c0*/  @!P3 ISETP.LT.OR P2, PT, R5.reuse, 0x21, !P2 ;  /* 0x000000210500b80c */ /* 0x040fe40005741670 */
[C---:B------:R-:W-:Y:S02]  /*22d0*/  @!P3 ISETP.LT.OR P1, PT, R5.reuse, 0x21, !P1 ;  /* 0x000000210500b80c */ /* 0x040fe40004f21670 */
[----:B------:R-:W-:Y:S01]  /*22e0*/  @!P3 ISETP.LT.OR P0, PT, R5, 0x21, !P0 ;  /* 0x000000210500b80c */ /* 0x000fe20004701670 */
[----:B------:R-:W-:Y:S01]  /*22f0*/  HMMA.16816.F32 R24, R164, R48, R32 ;  /* 0x00000030a418723c */ /* 0x000fe20000001820 */
[----:B------:R-:W-:-:S05]  /*2300*/  IADD3 R5, R242, 0x800, RZ ;  /* 0x00000800f2057810 */ /* 0x000fca0007ffe0ff */
[----:B------:R1:W-:Y:S01]  /*2310*/  @!P3 LDGSTS.E.BYPASS.LTC128B.128 [R76+0x5080], [R14.64], !P6 ;  /* 0x050800000e4cbfae */ /* 0x0003e2000f101d58 */
[----:B------:R-:W-:Y:S01]  /*2320*/  ISETP.NE.AND P6, PT, R7, RZ, PT ;  /* 0x000000ff0700720c */ /* 0x000fe20003fc5270 */
[C---:B------:R-:W-:Y:S02]  /*2330*/  HMMA.16816.F32 R16, R164.reuse, R44, R16 ;  /* 0x0000002ca410723c */ /* 0x040fe40000001810 */
[----:B------:R1:W-:Y:S04]  /*2340*/  @!P3 LDGSTS.E.BYPASS.LTC128B.128 [R76+0x6880], [R14.64+0x80], !P2 ;  /* 0x068800800e4cbfae */ /* 0x0003e8000d101d58 */
[----:B------:R1:W-:Y:S02]  /*2350*/  @!P3 LDGSTS.E.BYPASS.LTC128B.128 [R76+0x8080], [R14.64+0x100], !P1 ;  /* 0x080801000e4cbfae */ /* 0x0003e4000c901d58 */
[----:B------:R-:W-:Y:S02]  /*2360*/  HMMA.16816.F32 R28, R164, R50, R36 ;  /* 0x00000032a41c723c */ /* 0x000fe40000001824 */
[----:B------:R1:W-:Y:S01]  /*2370*/  @!P3 LDGSTS.E.BYPASS.LTC128B.128 [R76+0x9880], [R14.64+0x180], !P0 ;  /* 0x098801800e4cbfae */ /* 0x0003e2000c101d58 */
[----:B------:R-:W-:-:S03]  /*2380*/  PLOP3.LUT P0, PT, PT, PT, UP0, 0x40, 0x0 ;  /* 0x000000000000781c */ /* 0x000fc60003f0e808 */
[----:B------:R-:W2:Y:S02]  /*2390*/  LDSM.16.M88.4 R52, [R241+0x14080] ;  /* 0x01408000f134783b */ /* 0x000ea40000000200 */
[C---:B------:R-:W-:Y:S02]  /*23a0*/  HMMA.16816.F32 R32, R164.reuse, R56, R40 ;  /* 0x00000038a420723c */ /* 0x040fe40000001828 */
[----:B------:R-:W3:Y:S04]  /*23b0*/  LDSM.16.M88.4 R60, [R241+0x14880] ;  /* 0x01488000f13c783b */ /* 0x000ee80000000200 */
[----:B------:R-:W4:Y:S02]  /*23c0*/  LDSM.16.M88.4 R64, [R241+0x15080] ;  /* 0x01508000f140783b */ /* 0x000f240000000200 */
[----:B------:R-:W-:Y:S02]  /*23d0*/  HMMA.16816.F32 R8, R164, R58, R8 ;  /* 0x0000003aa408723c */ /* 0x000fe40000001808 */
[----:B------:R-:W-:Y:S04]  /*23e0*/  LDSM.16.M88.4 R40, [R238+0x800] ;  /* 0x00080000ee28783b */ /* 0x000fe80000000200 */
[----:B------:R-:W-:Y:S04]  /*23f0*/  LDSM.16.M88.4 R56, [R238+0x1000] ;  /* 0x00100000ee38783b */ /* 0x000fe80000000200 */
[----:B------:R-:W-:Y:S04]  /*2400*/  LDSM.16.M88.4 R36, [R135+0x15880] ;  /* 0x015880008724783b */ /* 0x000fe80000000200 */
[----:B-1----:R-:W1:Y:S04]  /*2410*/  LDSM.16.M88.4 R12, [R238] ;  /* 0x00000000ee0c783b */ /* 0x002e680000000200 */
[----:B------:R-:W5:Y:S04]  /*2420*/  LDSM.16.M88.4 R48, [R135+0x16080] ;  /* 0x016080008730783b */ /* 0x000f680000000200 */
[----:B------:R-:W-:Y:S04]  /*2430*/  LDSM.16.M88.4 R44, [R242+0x2000] ;  /* 0x00200000f22c783b */ /* 0x000fe80000000200 */
[----:B------:R-:W-:Y:S01]  /*2440*/  LDSM.16.M88.4 R68, [R241+0x18880] ;  /* 0x01888000f144783b */ /* 0x000fe20000000200 */
[C---:B--2---:R-:W-:Y:S03]  /*2450*/  HMMA.16816.F32 R16, R180.reuse, R52, R16 ;  /* 0x00000034b410723c */ /* 0x044fe60000001810 */
[----:B------:R-:W0:Y:S04]  /*2460*/  LDGDEPBAR ;  /* 0x00000000000079af */ /* 0x000e280000000000 */
[----:B------:R-:W-:Y:S01]  /*2470*/  STL [R1], R5 ;  /* 0x0000000501007387 */ /* 0x000fe20000100800 */
[C---:B------:R-:W-:Y:S03]  /*2480*/  HMMA.16816.F32 R20, R180.reuse, R54, R20 ;  /* 0x00000036b414723c */ /* 0x040fe60000001814 */
[----:B------:R-:W-:Y:S05]  /*2490*/  LDSM.16.M88.4 R52, [R242+0x2800] ;  /* 0x00280000f234783b */ /* 0x000fea0000000200 */
[C---:B---3--:R-:W-:Y:S08]  /*24a0*/  HMMA.16816.F32 R24, R180.reuse, R60, R24 ;  /* 0x0000003cb418723c */ /* 0x048ff00000001818 */
[C---:B------:R-:W-:Y:S01]  /*24b0*/  HMMA.16816.F32 R28, R180.reuse, R62, R28 ;  /* 0x0000003eb41c723c */ /* 0x040fe2000000181c */
[----:B------:R-:W2:Y:S07]  /*24c0*/  LDSM.16.M88.4 R60, [R135+0x16880] ;  /* 0x01688000873c783b */ /* 0x000eae0000000200 */
[C---:B----4-:R-:W-:Y:S08]  /*24d0*/  HMMA.16816.F32 R32, R180.reuse, R64, R32 ;  /* 0x00000040b420723c */ /* 0x050ff00000001820 */
[----:B------:R-:W-:Y:S01]  /*24e0*/  HMMA.16816.F32 R8, R180, R66, R8 ;  /* 0x00000042b408723c */ /* 0x000fe20000001808 */
[----:B------:R-:W-:Y:S07]  /*24f0*/  LDSM.16.M88.4 R64, [R135+0x18080] ;  /* 0x018080008740783b */ /* 0x000fee0000000200 */
[C---:B-1----:R-:W-:Y:S08]  /*2500*/  HMMA.16816.F32 R16, R184.reuse, R12, R16 ;  /* 0x0000000cb810723c */ /* 0x042ff00000001810 */
[C---:B------:R-:W-:Y:S01]  /*2510*/  HMMA.16816.F32 R20, R184.reuse, R14, R20 ;  /* 0x0000000eb814723c */ /* 0x040fe20000001814 */
[----:B------:R-:W1:Y:S07]  /*2520*/  LDSM.16.M88.4 R12, [R242+0x1800] ;  /* 0x00180000f20c783b */ /* 0x000e6e0000000200 */
[C---:B------:R-:W-:Y:S08]  /*2530*/  HMMA.16816.F32 R24, R184.reuse, R40, R24 ;  /* 0x00000028b818723c */ /* 0x040ff00000001818 */
[C---:B------:R-:W-:Y:S01]  /*2540*/  HMMA.16816.F32 R28, R184.reuse, R42, R28 ;  /* 0x0000002ab81c723c */ /* 0x040fe2000000181c */
[----:B------:R-:W3:Y:S07]  /*2550*/  LDSM.16.M88.4 R40, [R241+0x15880] ;  /* 0x01588000f128783b */ /* 0x000eee0000000200 */
[C---:B------:R-:W-:Y:S08]  /*2560*/  HMMA.16816.F32 R32, R184.reuse, R56, R32 ;  /* 0x00000038b820723c */ /* 0x040ff00000001820 */
[----:B------:R-:W-:Y:S01]  /*2570*/  HMMA.16816.F32 R8, R184, R58, R8 ;  /* 0x0000003ab808723c */ /* 0x000fe20000001808 */
[----:B------:R-:W-:Y:S07]  /*2580*/  LDSM.16.M88.4 R56, [R238+0x2800] ;  /* 0x00280000ee38783b */ /* 0x000fee0000000200 */
[C---:B------:R-:W-:Y:S08]  /*2590*/  HMMA.16816.F32 R16, R188.reuse, R36, R16 ;  /* 0x00000024bc10723c */ /* 0x040ff00000001810 */
[C---:B------:R-:W-:Y:S01]  /*25a0*/  HMMA.16816.F32 R20, R188.reuse, R38, R20 ;  /* 0x00000026bc14723c */ /* 0x040fe20000001814 */
[----:B------:R-:W-:Y:S07]  /*25b0*/  LDSM.16.M88.4 R36, [R238+0x1800] ;  /* 0x00180000ee24783b */ /* 0x000fee0000000200 */
[C---:B-----5:R-:W-:Y:S08]  /*25c0*/  HMMA.16816.F32 R24, R188.reuse, R48, R24 ;  /* 0x00000030bc18723c */ /* 0x060ff00000001818 */
[C---:B------:R-:W-:Y:S01]  /*25d0*/  HMMA.16816.F32 R28, R188.reuse, R50, R28 ;  /* 0x00000032bc1c723c */ /* 0x040fe2000000181c */
[----:B------:R-:W4:Y:S07]  /*25e0*/  LDSM.16.M88.4 R48, [R241+0x16080] ;  /* 0x01608000f130783b */ /* 0x000f2e0000000200 */
[C---:B--2---:R-:W-:Y:S08]  /*25f0*/  HMMA.16816.F32 R32, R188.reuse, R60, R32 ;  /* 0x0000003cbc20723c */ /* 0x044ff00000001820 */
[----:B------:R-:W-:Y:S01]  /*2600*/  HMMA.16816.F32 R8, R188, R62, R8 ;  /* 0x0000003ebc08723c */ /* 0x000fe20000001808 */
[----:B------:R-:W2:Y:S07]  /*2610*/  LDSM.16.M88.4 R60, [R241+0x16880] ;  /* 0x01688000f13c783b */ /* 0x000eae0000000200 */
[C---:B-1----:R-:W-:Y:S08]  /*2620*/  HMMA.16816.F32 R16, R192.reuse, R12, R16 ;  /* 0x0000000cc010723c */ /* 0x042ff00000001810 */
[C---:B------:R-:W-:Y:S08]  /*2630*/  HMMA.16816.F32 R20, R192.reuse, R14, R20 ;  /* 0x0000000ec014723c */ /* 0x040ff00000001814 */
[C---:B------:R-:W-:Y:S08]  /*2640*/  HMMA.16816.F32 R24, R192.reuse, R44, R24 ;  /* 0x0000002cc018723c */ /* 0x040ff00000001818 */
[C---:B------:R-:W-:Y:S01]  /*2650*/  HMMA.16816.F32 R28, R192.reuse, R46, R28 ;  /* 0x0000002ec01c723c */ /* 0x040fe2000000181c */
[----:B------:R-:W1:Y:S07]  /*2660*/  LDSM.16.M88.4 R44, [R238+0x2000] ;  /* 0x00200000ee2c783b */ /* 0x000e6e0000000200 */
[C---:B------:R-:W-:Y:S08]  /*2670*/  HMMA.16816.F32 R32, R192.reuse, R52, R32 ;  /* 0x00000034c020723c */ /* 0x040ff00000001820 */
[----:B------:R-:W-:Y:S01]  /*2680*/  HMMA.16816.F32 R12, R192, R54, R8 ;  /* 0x00000036c00c723c */ /* 0x000fe20000001808 */
[----:B------:R-:W-:Y:S07]  /*2690*/  LDSM.16.M88.4 R52, [R135+0x17880] ;  /* 0x017880008734783b */ /* 0x000fee0000000200 */
[C---:B---3--:R-:W-:Y:S08]  /*26a0*/  HMMA.16816.F32 R8, R196.reuse, R40, R16 ;  /* 0x00000028c408723c */ /* 0x048ff00000001810 */
[C---:B------:R-:W-:Y:S01]  /*26b0*/  HMMA.16816.F32 R20, R196.reuse, R42, R20 ;  /* 0x0000002ac414723c */ /* 0x040fe20000001814 */
[----:B------:R-:W3:Y:S07]  /*26c0*/  LDSM.16.M88.4 R40, [R135+0x17080] ;  /* 0x017080008728783b */ /* 0x000eee0000000200 */
[C---:B----4-:R-:W-:Y:S08]  /*26d0*/  HMMA.16816.F32 R24, R196.reuse, R48, R24 ;  /* 0x00000030c418723c */ /* 0x050ff00000001818 */
[C---:B------:R-:W-:Y:S01]  /*26e0*/  HMMA.16816.F32 R28, R196.reuse, R50, R28 ;  /* 0x00000032c41c723c */ /* 0x040fe2000000181c */
[----:B------:R-:W-:Y:S07]  /*26f0*/  LDSM.16.M88.4 R48, [R242+0x3800] ;  /* 0x00380000f230783b */ /* 0x000fee0000000200 */
[C---:B--2---:R-:W-:Y:S08]  /*2700*/  HMMA.16816.F32 R32, R196.reuse, R60, R32 ;  /* 0x0000003cc420723c */ /* 0x044ff00000001820 */
[----:B------:R-:W-:Y:S01]  /*2710*/  HMMA.16816.F32 R16, R196, R62, R12 ;  /* 0x0000003ec410723c */ /* 0x000fe2000000180c */
[----:B------:R-:W-:Y:S07]  /*2720*/  LDSM.16.M88.4 R60, [R242+0x4000] ;  /* 0x00400000f23c783b */ /* 0x000fee0000000200 */
[C---:B------:R-:W-:Y:S08]  /*2730*/  HMMA.16816.F32 R12, R200.reuse, R36, R8 ;  /* 0x00000024c80c723c */ /* 0x040ff00000001808 */
[C---:B------:R-:W-:Y:S01]  /*2740*/  HMMA.16816.F32 R8, R200.reuse, R38, R20 ;  /* 0x00000026c808723c */ /* 0x040fe20000001814 */
[----:B------:R-:W2:Y:S07]  /*2750*/  LDSM.16.M88.4 R36, [R242+0x3000] ;  /* 0x00300000f224783b */ /* 0x000eae0000000200 */
[C---:B-1----:R-:W-:Y:S08]  /*2760*/  HMMA.16816.F32 R24, R200.reuse, R44, R24 ;  /* 0x0000002cc818723c */ /* 0x042ff00000001818 */
[C---:B------:R-:W-:Y:S01]  /*2770*/  HMMA.16816.F32 R28, R200.reuse, R46, R28 ;  /* 0x0000002ec81c723c */ /* 0x040fe2000000181c */
[----:B------:R-:W1:Y:S07]  /*2780*/  LDSM.16.M88.4 R44, [R241+0x17080] ;  /* 0x01708000f12c783b */ /* 0x000e6e0000000200 */
[C---:B------:R-:W-:Y:S08]  /*2790*/  HMMA.16816.F32 R32, R200.reuse, R56, R32 ;  /* 0x00000038c820723c */ /* 0x040ff00000001820 */
[----:B------:R-:W-:Y:S01]  /*27a0*/  HMMA.16816.F32 R20, R200, R58, R16 ;  /* 0x0000003ac814723c */ /* 0x000fe20000001810 */
[----:B------:R-:W4:Y:S07]  /*27b0*/  LDSM.16.M88.4 R56, [R241+0x17880] ;  /* 0x01788000f138783b */ /* 0x000f2e0000000200 */
[C---:B---3--:R-:W-:Y:S08]  /*27c0*/  HMMA.16816.F32 R16, R204.reuse, R40, R12 ;  /* 0x00000028cc10723c */ /* 0x048ff0000000180c */
[C---:B------:R-:W-:Y:S01]  /*27d0*/  HMMA.16816.F32 R12, R204.reuse, R42, R8 ;  /* 0x0000002acc0c723c */ /* 0x040fe20000001808 */
[----:B------:R-:W-:Y:S07]  /*27e0*/  LDSM.16.M88.4 R40, [R238+0x3000] ;  /* 0x00300000ee28783b */ /* 0x000fee0000000200 */
[C---:B------:R-:W-:Y:S08]  /*27f0*/  HMMA.16816.F32 R8, R204.reuse, R52, R24 ;  /* 0x00000034cc08723c */ /* 0x040ff00000001818 */
[C---:B------:R-:W-:Y:S01]  /*2800*/  HMMA.16816.F32 R28, R204.reuse, R54, R28 ;  /* 0x00000036cc1c723c */ /* 0x040fe2000000181c */
[----:B------:R-:W-:Y:S07]  /*2810*/  LDSM.16.M88.4 R52, [R238+0x3800] ;  /* 0x00380000ee34783b */ /* 0x000fee0000000200 */
[C---:B------:R-:W-:Y:S08]  /*2820*/  HMMA.16816.F32 R32, R204.reuse, R64, R32 ;  /* 0x00000040cc20723c */ /* 0x040ff00000001820 */
[----:B------:R-:W-:Y:S01]  /*2830*/  HMMA.16816.F32 R24, R204, R66, R20 ;  /* 0x00000042cc18723c */ /* 0x000fe20000001814 */
[----:B------:R-:W-:Y:S07]  /*2840*/  LDSM.16.M88.4 R64, [R135+0x18880] ;  /* 0x018880008740783b */ /* 0x000fee0000000200 */
[C---:B--2---:R-:W-:Y:S08]  /*2850*/  HMMA.16816.F32 R20, R208.reuse, R36, R16 ;  /* 0x00000024d014723c */ /* 0x044ff00000001810 */
[C---:B------:R-:W-:Y:S01]  /*2860*/  HMMA.16816.F32 R16, R208.reuse, R38, R12 ;  /* 0x00000026d010723c */ /* 0x040fe2000000180c */
[----:B------:R-:W2:Y:S07]  /*2870*/  LDSM.16.M88.4 R36, [R241+0x18080] ;  /* 0x01808000f124783b */ /* 0x000eae0000000200 */
[C---:B------:R-:W-:Y:S08]  /*2880*/  HMMA.16816.F32 R12, R208.reuse, R48, R8 ;  /* 0x00000030d00c723c */ /* 0x040ff00000001808 */
[C---:B------:R-:W-:Y:S01]  /*2890*/  HMMA.16816.F32 R8, R208.reuse, R50, R28 ;  /* 0x00000032d008723c */ /* 0x040fe2000000181c */
[----:B------:R-:W-:Y:S07]  /*28a0*/  LDSM.16.M88.4 R48, [R242+0x4800] ;  /* 0x00480000f230783b */ /* 0x000fee0000000200 */
[----:B------:R-:W-:Y:S08]  /*28b0*/  HMMA.16816.F32 R32, R208, R60, R32 ;  /* 0x0000003cd020723c */ /* 0x000ff00000001820 */
[C---:B-1----:R-:W-:Y:S08]  /*28c0*/  HMMA.16816.F32 R28, R212.reuse, R44, R20 ;  /* 0x0000002cd41c723c */ /* 0x042ff00000001814 */
[----:B------:R-:W-:Y:S01]  /*28d0*/  HMMA.16816.F32 R20, R212, R46, R16 ;  /* 0x0000002ed414723c */ /* 0x000fe20000001810 */
[----:B------:R-:W-:Y:S07]  /*28e0*/  LDSM.16.M88.4 R44, [R135+0x19080] ;  /* 0x01908000872c783b */ /* 0x000fee0000000200 */
[----:B------:R-:W-:Y:S01]  /*28f0*/  HMMA.16816.F32 R24, R208, R62, R24 ;  /* 0x0000003ed018723c */ /* 0x000fe20000001818 */
[----:B------:R-:W1:Y:S07]  /*2900*/  LDSM.16.M88.4 R60, [R238+0x4000] ;  /* 0x00400000ee3c783b */ /* 0x000e6e0000000200 */
[C---:B----4-:R-:W-:Y:S08]  /*2910*/  HMMA.16816.F32 R16, R212.reuse, R56, R12 ;  /* 0x00000038d410723c */ /* 0x050ff0000000180c */
[C---:B------:R-:W-:Y:S01]  /*2920*/  HMMA.16816.F32 R12, R212.reuse, R58, R8 ;  /* 0x0000003ad40c723c */ /* 0x040fe20000001808 */
[----:B------:R-:W-:Y:S07]  /*2930*/  LDSM.16.M88.4 R56, [R242+0x5000] ;  /* 0x00500000f238783b */ /* 0x000fee0000000200 */
[----:B--2---:R-:W-:Y:S08]  /*2940*/  HMMA.16816.F32 R8, R212, R36, R32 ;  /* 0x00000024d408723c */ /* 0x004ff00000001820 */
[C---:B------:R-:W-:Y:S08]  /*2950*/  HMMA.16816.F32 R28, R216.reuse, R40, R28 ;  /* 0x00000028d81c723c */ /* 0x040ff0000000181c */
[----:B------:R-:W-:Y:S01]  /*2960*/  HMMA.16816.F32 R32, R216, R42, R20 ;  /* 0x0000002ad820723c */ /* 0x000fe20000001814 */
[----:B------:R-:W2:Y:S07]  /*2970*/  LDSM.16.M88.4 R40, [R135+0x19880] ;  /* 0x019880008728783b */ /* 0x000eae0000000200 */
[----:B------:R-:W-:Y:S08]  /*2980*/  HMMA.16816.F32 R36, R212, R38, R24 ;  /* 0x00000026d424723c */ /* 0x000ff00000001818 */
[C---:B------:R-:W-:Y:S08]  /*2990*/  HMMA.16816.F32 R24, R216.reuse, R52, R16 ;  /* 0x00000034d818723c */ /* 0x040ff00000001810 */
[----:B-1----:R-:W-:Y:S08]  /*29a0*/  HMMA.16816.F32 R16, R216, R60, R8 ;  /* 0x0000003cd810723c */ /* 0x002ff00000001808 */
[C---:B------:R-:W-:Y:S08]  /*29b0*/  HMMA.16816.F32 R8, R220.reuse, R64, R28 ;  /* 0x00000040dc08723c */ /* 0x040ff0000000181c */
[----:B------:R-:W-:Y:S01]  /*29c0*/  HMMA.16816.F32 R32, R220, R66, R32 ;  /* 0x00000042dc20723c */ /* 0x000fe20000001820 */
[----:B------:R-:W-:Y:S07]  /*29d0*/  LDSM.16.M88.4 R64, [R238+0x4800] ;  /* 0x00480000ee40783b */ /* 0x000fee0000000200 */
[C---:B------:R-:W-:Y:S01]  /*29e0*/  HMMA.16816.F32 R20, R216.reuse, R54, R12 ;  /* 0x00000036d814723c */ /* 0x040fe2000000180c */
[----:B------:R-:W-:Y:S07]  /*29f0*/  LDSM.16.M88.4 R52, [R241+0x19880] ;  /* 0x01988000f134783b */ /* 0x000fee0000000200 */
[----:B------:R-:W-:Y:S01]  /*2a00*/  HMMA.16816.F32 R12, R216, R62, R36 ;  /* 0x0000003ed80c723c */ /* 0x000fe20000001824 */
[----:B------:R-:W1:Y:S04]  /*2a10*/  LDSM.16.M88.4 R36, [R242+0x5800] ;  /* 0x00580000f224783b */ /* 0x000e680000000200 */
[----:B------:R-:W3:Y:S03]  /*2a20*/  LDSM.16.M88.4 R60, [R241+0x19080] ;  /* 0x01908000f13c783b */ /* 0x000ee60000000200 */
[----:B------:R-:W-:Y:S08]  /*2a30*/  HMMA.16816.F32 R8, R224, R48, R8 ;  /* 0x00000030e008723c */ /* 0x000ff00000001808 */
[C---:B------:R-:W-:Y:S08]  /*2a40*/  HMMA.16816.F32 R28, R220.reuse, R44, R24 ;  /* 0x0000002cdc1c723c */ /* 0x040ff00000001818 */
[----:B--2---:R-:W-:Y:S08]  /*2a50*/  HMMA.16816.F32 R24, R220, R40, R16 ;  /* 0x00000028dc18723c */ /* 0x004ff00000001810 */
[----:B------:R-:W-:Y:S01]  /*2a60*/  HMMA.16816.F32 R16, R224, R50, R32 ;  /* 0x00000032e010723c */ /* 0x000fe20000001820 */
[----:B------:R-:W2:Y:S07]  /*2a70*/  LDSM.16.M88.4 R48, [R238+0x5000] ;  /* 0x00500000ee30783b */ /* 0x000eae0000000200 */
[C---:B------:R-:W-:Y:S08]  /*2a80*/  HMMA.16816.F32 R44, R220.reuse, R46, R20 ;  /* 0x0000002edc2c723c */ /* 0x040ff00000001814 */
[----:B------:R-:W-:Y:S08]  /*2a90*/  HMMA.16816.F32 R20, R220, R42, R12 ;  /* 0x0000002adc14723c */ /* 0x000ff0000000180c */
[C---:B------:R-:W-:Y:S08]  /*2aa0*/  HMMA.16816.F32 R8, R228.reuse, R68, R8 ;  /* 0x00000044e408723c */ /* 0x040ff00000001808 */
[----:B------:R-:W-:Y:S08]  /*2ab0*/  HMMA.16816.F32 R32, R228, R70, R16 ;  /* 0x00000046e420723c */ /* 0x000ff00000001810 */
[----:B------:R-:W-:Y:S01]  /*2ac0*/  HMMA.16816.F32 R12, R224, R56, R28 ;  /* 0x00000038e00c723c */ /* 0x000fe2000000181c */
[----:B------:R-:W4:Y:S01]  /*2ad0*/  LDSM.16.M88.4 R28, [R238+0x5800] ;  /* 0x00580000ee1c783b */ /* 0x000f220000000200 */
[----:B------:R-:W-:-:S06]  /*2ae0*/  DEPBAR.LE SB0, 0x0 ;  /* 0x000080000000791a */ /* 0x000fcc0000000000 */
[C---:B------:R-:W-:Y:S08]  /*2af0*/  HMMA.16816.F32 R44, R224.reuse, R58, R44 ;  /* 0x0000003ae02c723c */ /* 0x040ff0000000182c */
[C---:B-1----:R-:W-:Y:S08]  /*2b00*/  HMMA.16816.F32 R40, R224.reuse, R36, R24 ;  /* 0x00000024e028723c */ /* 0x042ff00000001818 */
[----:B------:R-:W-:Y:S08]  /*2b10*/  HMMA.16816.F32 R36, R224, R38, R20 ;  /* 0x00000026e024723c */ /* 0x000ff00000001814 */
[C---:B------:R-:W-:Y:S08]  /*2b20*/  HMMA.16816.F32 R8, R232.reuse, R64, R8 ;  /* 0x00000040e808723c */ /* 0x040ff00000001808 */
[----:B------:R-:W-:Y:S08]  /*2b30*/  HMMA.16816.F32 R32, R232, R66, R32 ;  /* 0x00000042e820723c */ /* 0x000ff00000001820 */
[C---:B---3--:R-:W-:Y:S08]  /*2b40*/  HMMA.16816.F32 R24, R228.reuse, R60, R12 ;  /* 0x0000003ce418723c */ /* 0x048ff0000000180c */
[----:B------:R-:W-:Y:S01]  /*2b50*/  HMMA.16816.F32 R20, R228, R62, R44 ;  /* 0x0000003ee414723c */ /* 0x000fe2000000182c */
[----:B------:R-:W-:-:S02]  /*2b60*/  FMUL.FTZ R2, R10, c[0x0][0x320] ;  /* 0x0000c8000a027a20 */ /* 0x000fc40000410000 */
[----:B------:R-:W-:Y:S02]  /*2b70*/  FMUL.FTZ R8, R8, c[0x0][0x320] ;  /* 0x0000c80008087a20 */ /* 0x000fe40000410000 */
[----:B------:R1:W3:Y:S01]  /*2b80*/  MUFU.TANH R44, R2 ;  /* 0x00000002002c7308 */ /* 0x0002e20000002400 */
[----:B------:R-:W-:Y:S02]  /*2b90*/  FMUL.FTZ R9, R9, c[0x0][0x320] ;  /* 0x0000c80009097a20 */ /* 0x000fe40000410000 */
[----:B------:R-:W-:Y:S01]  /*2ba0*/  HMMA.16816.F32 R16, R228, R52, R40 ;  /* 0x00000034e410723c */ /* 0x000fe20000001828 */
[----:B------:R-:W-:-:S07]  /*2bb0*/  FMUL.FTZ R11, R11, c[0x0][0x320] ;  /* 0x0000c8000b0b7a20 */ /* 0x000fce0000410000 */
[----:B------:R-:W-:Y:S01]  /*2bc0*/  HMMA.16816.F32 R12, R228, R54, R36 ;  /* 0x00000036e40c723c */ /* 0x000fe20000001824 */
[----:B------:R-:W3:Y:S01]  /*2bd0*/  MUFU.TANH R38, R8 ;  /* 0x0000000800267308 */ /* 0x000ee20000002400 */
[----:B-1----:R-:W-:-:S06]  /*2be0*/  FMUL.FTZ R2, R32, c[0x0][0x320] ;  /* 0x0000c80020027a20 */ /* 0x002fcc0000410000 */
[C---:B--2---:R-:W-:Y:S01]  /*2bf0*/  HMMA.16816.F32 R40, R232.reuse, R48, R24 ;  /* 0x00000030e828723c */ /* 0x044fe20000001818 */
[----:B------:R-:W1:Y:S07]  /*2c00*/  MUFU.TANH R39, R11 ;  /* 0x0000000b00277308 */ /* 0x000e6e0000002400 */
[C---:B------:R-:W-:Y:S01]  /*2c10*/  HMMA.16816.F32 R48, R232.reuse, R50, R20 ;  /* 0x00000032e830723c */ /* 0x040fe20000001814 */
[----:B------:R2:W1:Y:S07]  /*2c20*/  MUFU.TANH R20, R2 ;  /* 0x0000000200147308 */ /* 0x00046e0000002400 */
[C---:B----4-:R-:W-:Y:S01]  /*2c30*/  HMMA.16816.F32 R16, R232.reuse, R28, R16 ;  /* 0x0000001ce810723c */ /* 0x050fe20000001810 */
[----:B------:R4:W1:Y:S07]  /*2c40*/  MUFU.TANH R23, R9 ;  /* 0x0000000900177308 */ /* 0x00086e0000002400 */
[----:B------:R-:W-:Y:S01]  /*2c50*/  HMMA.16816.F32 R28, R232, R30, R12 ;  /* 0x0000001ee81c723c */ /* 0x000fe2000000180c */
[----:B--2---:R-:W-:-:S04]  /*2c60*/  FMUL.FTZ R2, R33, c[0x0][0x320] ;  /* 0x0000c80021027a20 */ /* 0x004fc80000410000 */
[----:B------:R4:W2:Y:S01]  /*2c70*/  MUFU.TANH R37, R2 ;  /* 0x0000000200257308 */ /* 0x0008a20000002400 */
[----:B------:R-:W-:Y:S06]  /*2c80*/  BAR.SYNC.DEFER_BLOCKING 0x0 ;  /* 0x0000000000007b1d */ /* 0x000fec0000010000 */
[----:B------:R-:W-:Y:S05]  /*2c90*/  @P0 BRA `(.L_x_164) ;  /* 0x000001f000000947 */ /* 0x000fea0003800000 */
[----:B-1-34-:R-:W-:Y:S01]  /*2ca0*/  IADD3 R2, -R77, 0x30, RZ ;  /* 0x000000304d027810 */ /* 0x01afe20007ffe1ff */
[----:B------:R-:W-:Y:S01]  /*2cb0*/  UIADD3 UR5, UR13, -0x2, URZ ;  /* 0xfffffffe0d057890 */ /* 0x000fe2000fffe03f */
[----:B------:R-:W-:Y:S02]  /*2cc0*/  IMAD.U32 R5, RZ, RZ, UR8 ;  /* 0x00000008ff057e24 */ /* 0x000fe4000f8e00ff */
[----:B------:R-:W-:Y:S01]  /*2cd0*/  ISETP.GE.AND P0, PT, R2, 0x21, PT ;  /* 0x000000210200780c */ /* 0x000fe20003f06270 */
[----:B------:R-:W-:Y:S01]  /*2ce0*/  USHF.R.S32.HI UR4, URZ, 0x1f, UR5 ;  /* 0x0000001f3f047899 */ /* 0x000fe20008011405 */
[----:B------:R-:W-:Y:S01]  /*2cf0*/  IMAD.U32 R7, RZ, RZ, UR6 ;  /* 0x00000006ff077e24 */ /* 0x000fe2000f8e00ff */
[----:B------:R-:W-:-:S02]  /*2d00*/  UIMAD UR14, UR14, UR5, URZ ;  /* 0x000000050e0e72a4 */ /* 0x000fc4000f8e023f */
[----:B------:R-:W-:Y:S02]  /*2d10*/  UIMAD.WIDE.U32 UR20, UR22, UR5, URZ ;  /* 0x00000005161472a5 */ /* 0x000fe4000f8e003f */
[----:B------:R-:W-:-:S04]  /*2d20*/  UIMAD UR4, UR4, UR22, UR14 ;  /* 0x00000016040472a4 */ /* 0x000fc8000f8e020e */
[----:B------:R-:W-:Y:S02]  /*2d30*/  UIADD3 UR4, UR21, UR4, URZ ;  /* 0x0000000415047290 */ /* 0x000fe4000fffe03f */
[----:B------:R-:W-:-:S04]  /*2d40*/  @P0 IADD3 R5, P2, P1, R80, UR20, R5 ;  /* 0x0000001450050c10 */ /* 0x000fc8000f95e005 */
[----:B------:R-:W-:Y:S02]  /*2d50*/  @P0 IADD3.X R7, R79, UR4, R7, P2, P1 ;  /* 0x000000044f070c10 */ /* 0x000fe400097e2407 */
[----:B------:R-:W-:-:S13]  /*2d60*/  ISETP.GE.AND P1, PT, R2, 0x1, PT ;  /* 0x000000010200780c */ /* 0x000fda0003f26270 */
[----:B------:R-:W-:-:S04]  /*2d70*/  @P1 IADD3 R2, P2, R80, UR20, RZ ;  /* 0x0000001450021c10 */ /* 0x000fc8000ff5e0ff */
[----:B------:R-:W-:Y:S02]  /*2d80*/  @P1 IADD3.X R6, R79, UR4, RZ, P2, !PT ;  /* 0x000000044f061c10 */ /* 0x000fe400097fe4ff */
[----:B------:R-:W-:-:S04]  /*2d90*/  @P1 LEA R8, P2, R2, c[0x0][0x1c8], 0x1 ;  /* 0x0000720002081a11 */ /* 0x000fc800078408ff */
[----:B------:R-:W-:Y:S02]  /*2da0*/  @P1 LEA.HI.X R9, R2, c[0x0][0x1cc], R6, 0x1, P2 ;  /* 0x0000730002091a11 */ /* 0x000fe400010f0c06 */
[----:B------:R-:W-:-:S04]  /*2db0*/  @P0 LEA R6, P2, R5, c[0x0][0x1c8], 0x1 ;  /* 0x0000720005060a11 */ /* 0x000fc800078408ff */
[----:B------:R-:W-:Y:S02]  /*2dc0*/  @P0 LEA.HI.X R7, R5, c[0x0][0x1cc], R7, 0x1, P2 ;  /* 0x0000730005070a11 */ /* 0x000fe400010f0c07 */
[----:B------:R-:W-:-:S13]  /*2dd0*/  LOP3.LUT P2, RZ, R89, 0x1, RZ, 0xc0, !PT ;  /* 0x0000000159ff7812 */ /* 0x000fda000784c0ff */
[----:B------:R-:W-:Y:S01]  /*2de0*/  @!PT LDS RZ, [RZ] ;  /* 0x00000000fffff984 */ /* 0x000fe20000000800 */
[----:B------:R-:W-:Y:S01]  /*2df0*/  @!PT LDS RZ, [RZ] ;  /* 0x00000000fffff984 */ /* 0x000fe20000000800 */
[----:B------:R-:W-:Y:S01]  /*2e00*/  @!PT LDS RZ, [RZ] ;  /* 0x00000000fffff984 */ /* 0x000fe20000000800 */
[----:B------:R1:W-:Y:S04]  /*2e10*/  @P1 LDGSTS.E.BYPASS.LTC128B.128 [R76+0x14080], [R8.64], !P2 ;  /* 0x14080000084c1fae */ /* 0x0003e8000d101d58 */
[----:B------:R1:W-:Y:S04]  /*2e20*/  @P1 LDGSTS.E.BYPASS.LTC128B.128 [R76+0x15880], [R8.64+0x80], !P6 ;  /* 0x15880080084c1fae */ /* 0x0003e8000f101d58 */
[----:B------:R1:W-:Y:S04]  /*2e30*/  @P1 LDGSTS.E.BYPASS.LTC128B.128 [R76+0x17080], [R8.64+0x100], !P5 ;  /* 0x17080100084c1fae */ /* 0x0003e8000e901d58 */
[----:B------:R1:W-:Y:S04]  /*2e40*/  @P1 LDGSTS.E.BYPASS.LTC128B.128 [R76+0x18880], [R8.64+0x180], !P4 ;  /* 0x18880180084c1fae */ /* 0x0003e8000e101d58 */
[----:B------:R1:W-:Y:S04]  /*2e50*/  @P0 LDGSTS.E.BYPASS.LTC128B.128 [R76+0x15080], [R6.64], !P2 ;  /* 0x15080000064c0fae */ /* 0x0003e8000d101d58 */
[----:B------:R1:W-:Y:S04]  /*2e60*/  @P0 LDGSTS.E.BYPASS.LTC128B.128 [R76+0x16880], [R6.64+0x80], !P6 ;  /* 0x16880080064c0fae */ /* 0x0003e8000f101d58 */
[----:B------:R1:W-:Y:S04]  /*2e70*/  @P0 LDGSTS.E.BYPASS.LTC128B.128 [R76+0x18080], [R6.64+0x100], !P5 ;  /* 0x18080100064c0fae */ /* 0x0003e8000e901d58 */
[----:B------:R1:W-:Y:S02]  /*2e80*/  @P0 LDGSTS.E.BYPASS.LTC128B.128 [R76+0x19880], [R6.64+0x180], !P4 ;  /* 0x19880180064c0fae */ /* 0x0003e4000e101d58 */
.L_x_164:
[----:B-1-3--:R-:W-:Y:S01]  /*2e90*/  SHF.R.S32.HI R7, RZ, 0x1f, R73 ;  /* 0x0000001fff077819 */ /* 0x00afe20000011449 */
[----:B------:R-:W-:Y:S01]  /*2ea0*/  FMUL.FTZ R5, R41, c[0x0][0x320] ;  /* 0x0000c80029057a20 */ /* 0x000fe20000410000 */
[----:B----4-:R-:W-:Y:S01]  /*2eb0*/  LOP3.LUT R2, R74, 0xffffffe0, RZ, 0xc0, !PT ;  /* 0xffffffe04a027812 */ /* 0x010fe200078ec0ff */
[----:B------:R-:W-:Y:S01]  /*2ec0*/  UISETP.NE.AND UP1, UPT, UR18, URZ, UPT ;  /* 0x0000003f1200728c */ /* 0x000fe2000bf25270 */
[----:B------:R-:W-:Y:S01]  /*2ed0*/  LEA.HI R6, R75, R85, RZ, 0x2 ;  /* 0x000000554b067211 */ /* 0x000fe200078f10ff */
[----:B------:R1:W3:Y:S01]  /*2ee0*/  MUFU.TANH R36, R5 ;  /* 0x0000000500247308 */ /* 0x0002e20000002400 */
[----:B------:R-:W-:Y:S01]  /*2ef0*/  LEA.HI R7, R7, R73, RZ, 0x3 ;  /* 0x0000004907077211 */ /* 0x000fe200078f18ff */
[----:B------:R-:W-:Y:S01]  /*2f00*/  IMAD.IADD R2, R85, 0x1, -R2 ;  /* 0x0000000155027824 */ /* 0x000fe200078e0a02 */
[----:B------:R-:W-:Y:S01]  /*2f10*/  LOP3.LUT R6, R6, 0xfffffffc, RZ, 0xc0, !PT ;  /* 0xfffffffc06067812 */ /* 0x000fe200078ec0ff */
[----:B------:R-:W-:Y:S01]  /*2f20*/  UISETP.NE.AND UP0, UPT, UR17, URZ, UPT ;  /* 0x0000003f1100728c */ /* 0x000fe2000bf05270 */
[----:B------:R-:W-:Y:S01]  /*2f30*/  LOP3.LUT R8, R7, 0xffffff8, RZ, 0xc0, !PT ;  /* 0x0ffffff807087812 */ /* 0x000fe200078ec0ff */
[----:B------:R-:W-:Y:S01]  /*2f40*/  FMUL.FTZ R7, R48, c[0x0][0x320] ;  /* 0x0000c80030077a20 */ /* 0x000fe20000410000 */
[----:B------:R-:W-:Y:S01]  /*2f50*/  SHF.R.S32.HI R10, RZ, 0x1f, R2 ;  /* 0x0000001fff0a7819 */ /* 0x000fe20000011402 */
[----:B------:R-:W-:Y:S01]  /*2f60*/  ULDC UR7, c[0x0][0x324] ;  /* 0x0000c90000077ab9 */ /* 0x000fe20000000800 */
[----:B------:R-:W-:Y:S01]  /*2f70*/  PLOP3.LUT P1, PT, PT, PT, UP1, 0x80, 0x0 ;  /* 0x000000000000781c */ /* 0x000fe20003f2f018 */
[----:B------:R-:W-:Y:S01]  /*2f80*/  IMAD.IADD R9, R73, 0x1, -R8 ;  /* 0x0000000149097824 */ /* 0x000fe200078e0a08 */
[----:B------:R4:W2:Y:S01]  /*2f90*/  MUFU.TANH R22, R7 ;  /* 0x0000000700167308 */ /* 0x0008a20000002400 */
[----:B------:R-:W-:Y:S01]  /*2fa0*/  PLOP3.LUT P0, PT, PT, PT, UP1, 0x80, 0x0 ;  /* 0x000000000000781c */ /* 0x000fe20003f0f018 */
[----:B------:R-:W-:Y:S01]  /*2fb0*/  ULOP3.LUT UR7, URZ, UR7, URZ, 0x33, !UPT ;  /* 0x000000073f077292 */ /* 0x000fe2000f8e333f */
[----:B------:R-:W0:Y:S01]  /*2fc0*/  LDGDEPBAR ;  /* 0x00000000000079af */ /* 0x000e220000000000 */
[----:B-1----:R-:W-:Y:S01]  /*2fd0*/  IMAD.IADD R5, R85, 0x1, -R6 ;  /* 0x0000000155057824 */ /* 0x002fe200078e0a06 */
[----:B------:R-:W-:Y:S01]  /*2fe0*/  LEA.HI R6, R10, R2, RZ, 0x2 ;  /* 0x000000020a067211 */ /* 0x000fe200078f10ff */
[----:B------:R-:W-:-:S03]  /*2ff0*/  FMUL.FTZ R10, R49, c[0x0][0x320] ;  /* 0x0000c800310a7a20 */ /* 0x000fc60000410000 */
[----:B------:R-:W-:Y:S01]  /*3000*/  LEA.HI R8, R5, R5, RZ, 0x1 ;  /* 0x0000000505087211 */ /* 0x000fe200078f08ff */
[----:B------:R-:W1:Y:S03]  /*3010*/  MUFU.TANH R21, R10 ;  /* 0x0000000a00157308 */ /* 0x000e660000002400 */
[----:B------:R-:W-:Y:S02]  /*3020*/  LOP3.LUT R8, R8, 0x1ffffffe, RZ, 0xc0, !PT ;  /* 0x1ffffffe08087812 */ /* 0x000fe400078ec0ff */
[----:B----4-:R-:W-:-:S03]  /*3030*/  LEA.HI.SX32 R7, R6, UR16, 0x1e ;  /* 0x0000001006077c11 */ /* 0x010fc6000f8ff2ff */
[----:B------:R-:W-:Y:S02]  /*3040*/  IMAD.IADD R5, R5, 0x1, -R8 ;  /* 0x0000000105057824 */ /* 0x000fe400078e0a08 */
[----:B------:R-:W-:-:S04]  /*3050*/  IMAD R7, R9, 0x10, R7 ;  /* 0x0000001009077824 */ /* 0x000fc800078e0207 */
[----:B------:R-:W-:Y:S02]  /*3060*/  IMAD R11, R5, 0x8, R7 ;  /* 0x00000008050b7824 */ /* 0x000fe400078e0207 */
[----:B------:R-:W-:Y:S02]  /*3070*/  FMUL.FTZ R5, R17, c[0x0][0x320] ;  /* 0x0000c80011057a20 */ /* 0x000fe40000410000 */
[----:B------:R-:W-:Y:S01]  /*3080*/  @P1 IMAD.HI.U32 R8, R11, c[0x0][0x2c8], RZ ;  /* 0x0000b2000b081a27 */ /* 0x000fe200078e00ff */
[----:B------:R4:W-:Y:S01]  /*3090*/  STL [R1+0x84], R11 ;  /* 0x0000840b01007387 */ /* 0x0009e20000100800 */
[----:B------:R5:W1:Y:S02]  /*30a0*/  MUFU.TANH R27, R5 ;  /* 0x00000005001b7308 */ /* 0x000a640000002400 */
[----:B------:R-:W-:Y:S01]  /*30b0*/  IMAD.MOV.U32 R7, RZ, RZ, R11 ;  /* 0x000000ffff077224 */ /* 0x000fe200078e000b */
[----:B------:R-:W-:Y:S01]  /*30c0*/  @P0 SHF.R.U32.HI R7, RZ, c[0x0][0x2cc], R8 ;  /* 0x0000b300ff070a19 */ /* 0x000fe20000011608 */
[----:B------:R-:W-:Y:S01]  /*30d0*/  FMUL.FTZ R8, R29, c[0x0][0x320] ;  /* 0x0000c8001d087a20 */ /* 0x000fe20000410000 */
[----:B------:R-:W-:-:S03]  /*30e0*/  PLOP3.LUT P0, PT, PT, PT, UP0, 0x40, 0x0 ;  /* 0x000000000000781c */ /* 0x000fc60003f0e808 */
[----:B------:R-:W1:Y:S01]  /*30f0*/  MUFU.TANH R25, R8 ;  /* 0x0000000800197308 */ /* 0x000e620000002400 */
[----:B-----5:R-:W-:-:S07]  /*3100*/  FMUL.FTZ R5, R28, c[0x0][0x320] ;  /* 0x0000c8001c057a20 */ /* 0x020fce0000410000 */
[----:B------:R5:W1:Y:S02]  /*3110*/  MUFU.TANH R26, R5 ;  /* 0x00000005001a7308 */ /* 0x000a640000002400 */
[----:B-----5:R-:W-:Y:S02]  /*3120*/  LOP3.LUT R5, R6, 0x7ffffffc, RZ, 0xc0, !PT ;  /* 0x7ffffffc06057812 */ /* 0x020fe400078ec0ff */
[----:B------:R-:W5:Y:S03]  /*3130*/  SHFL.IDX PT, R6, R7, RZ, 0x1c1f ;  /* 0x001c1fff07067589 */ /* 0x000f6600000e0000 */
[----:B------:R-:W-:Y:S02]  /*3140*/  IMAD.IADD R8, R2, 0x1, -R5 ;  /* 0x0000000102087824 */ /* 0x000fe400078e0a05 */
[----:B------:R-:W-:Y:S02]  /*3150*/  IMAD.U32 R2, RZ, RZ, UR9 ;  /* 0x00000009ff027e24 */ /* 0x000fe4000f8e00ff */
[----:B----4-:R-:W-:-:S02]  /*3160*/  IMAD.SHL.U32 R11, R8, 0x2, RZ ;  /* 0x00000002080b7824 */ /* 0x010fc400078e00ff */
[----:B------:R-:W-:-:S03]  /*3170*/  FMUL.FTZ R5, R40, c[0x0][0x320] ;  /* 0x0000c80028057a20 */ /* 0x000fc60000410000 */
[C---:B------:R-:W-:Y:S01]  /*3180*/  IADD3 R2, -R11.reuse, 0x1, R2 ;  /* 0x000000010b027810 */ /* 0x040fe20007ffe102 */
[----:B------:R4:W1:Y:S01]  /*3190*/  MUFU.TANH R13, R5 ;  /* 0x00000005000d7308 */ /* 0x0008620000002400 */
[----:B------:R-:W-:Y:S01]  /*31a0*/  IADD3 R9, -R11, c[0x0][0x1d0], R72 ;  /* 0x000074000b097a10 */ /* 0x000fe20007ffe148 */
[----:B------:R1:W-:Y:S01]  /*31b0*/  STL [R1+0x7c], R11 ;  /* 0x00007c0b01007387 */ /* 0x0003e20000100800 */
[----:B------:R-:W-:-:S04]  /*31c0*/  IADD3 R2, R2, -c[0x0][0x168], RZ ;  /* 0x80005a0002027a10 */ /* 0x000fc80007ffe0ff */
[C---:B------:R-:W-:Y:S02]  /*31d0*/  IADD3 R8, R2.reuse, c[0x0][0x328], RZ ;  /* 0x0000ca0002087a10 */ /* 0x040fe40007ffe0ff */
[----:B------:R-:W-:-:S05]  /*31e0*/  IADD3 R10, R2, UR7, RZ ;  /* 0x00000007020a7c10 */ /* 0x000fca000fffe0ff */
[----:B-----5:R-:W-:Y:S02]  /*31f0*/  IMAD.IADD R2, R10, 0x1, R6 ;  /* 0x000000010a027824 */ /* 0x020fe400078e0206 */
[----:B----4-:R-:W-:-:S04]  /*3200*/  FMUL.FTZ R5, R16, c[0x0][0x320] ;  /* 0x0000c80010057a20 */ /* 0x010fc80000410000 */
[----:B------:R4:W2:Y:S01]  /*3210*/  MUFU.TANH R15, R5 ;  /* 0x00000005000f7308 */ /* 0x0008a20000002400 */
[----:B-1----:R-:W-:Y:S01]  /*3220*/  IADD3 R11, -R11, UR10, RZ ;  /* 0x0000000a0b0b7c10 */ /* 0x002fe2000fffe1ff */
[----:B----4-:R-:W-:-:S05]  /*3230*/  IMAD.IADD R5, R8, 0x1, R6 ;  /* 0x0000000108057824 */ /* 0x010fca00078e0206 */
[----:B------:R-:W-:Y:S01]  /*3240*/  IMNMX R5, R5, R9, PT ;  /* 0x0000000905057217 */ /* 0x000fe20003800200 */
[----:B------:R-:W-:Y:S05]  /*3250*/  @P0 BRA `(.L_x_165) ;  /* 0x0000015000000947 */ /* 0x000fea0003800000 */
[----:B--23--:R-:W-:Y:S01]  /*3260*/  IADD3 R6, R6, c[0x0][0x1d0], RZ ;  /* 0x0000740006067a10 */ /* 0x00cfe20007ffe0ff */
[----:B------:R-:W-:Y:S03]  /*3270*/  BSSY B0, `(.L_x_166) ;  /* 0x000000f000007945 */ /* 0x000fe60003800000 */
[----:B------:R-:W-:-:S04]  /*3280*/  IADD3 R6, R6, -c[0x0][0x168], RZ ;  /* 0x80005a0006067a10 */ /* 0x000fc80007ffe0ff */
[----:B------:R-:W-:-:S13]  /*3290*/  ISETP.GT.AND P0, PT, R6, -0x1, PT ;  /* 0xffffffff0600780c */ /* 0x000fda0003f04270 */
[----:B------:R-:W-:Y:S05]  /*32a0*/  @P0 BRA `(.L_x_167) ;  /* 0x0000007000000947 */ /* 0x000fea0003800000 */
[----:B------:R-:W-:Y:S01]  /*32b0*/  IMAD.MOV.U32 R12, RZ, RZ, c[0x0][0x32c] ;  /* 0x0000cb00ff0c7624 */ /* 0x000fe200078e00ff */
[----:B------:R-:W-:-:S04]  /*32c0*/  LOP3.LUT R6, RZ, R6, RZ, 0x33, !PT ;  /* 0x00000006ff067212 */ /* 0x000fc800078e33ff */
[----:B------:R-:W-:-:S13]  /*32d0*/  ISETP.NE.AND P0, PT, R12, 0x1, PT ;  /* 0x000000010c00780c */ /* 0x000fda0003f05270 */
[----:B------:R-:W-:-:S05]  /*32e0*/  @P0 IMAD.HI.U32 R12, R6, c[0x0][0x330], RZ ;  /* 0x0000cc00060c0a27 */ /* 0x000fca00078e00ff */
[----:B------:R-:W-:-:S04]  /*32f0*/  @P0 SHF.R.U32.HI R6, RZ, c[0x0][0x334], R12 ;  /* 0x0000cd00ff060a19 */ /* 0x000fc8000001160c */
[----:B------:R-:W-:Y:S01]  /*3300*/  LOP3.LUT R6, RZ, R6, RZ, 0x33, !PT ;  /* 0x00000006ff067212 */ /* 0x000fe200078e33ff */
[----:B------:R-:W-:Y:S05]  /*3310*/  BRA `(.L_x_168) ;  /* 0x0000004000007947 */ /* 0x000fea0003800000 */
.L_x_167:
[----:B------:R-:W-:-:S04]  /*3320*/  MOV R12, c[0x0][0x32c] ;  /* 0x0000cb00000c7a02 */ /* 0x000fc80000000f00 */
[----:B------:R-:W-:-:S13]  /*3330*/  ISETP.NE.AND P0, PT, R12, 0x1, PT ;  /* 0x000000010c00780c */ /* 0x000fda0003f05270 */
[----:B------:R-:W-:-:S05]  /*3340*/  @P0 IMAD.HI.U32 R12, R6, c[0x0][0x330], RZ ;  /* 0x0000cc00060c0a27 */ /* 0x000fca00078e00ff */
[----:B------:R-:W-:Y:S02]  /*3350*/  @P0 SHF.R.U32.HI R6, RZ, c[0x0][0x334], R12 ;  /* 0x0000cd00ff060a19 */ /* 0x000fe4000001160c */
.L_x_168:
[----:B------:R-:W-:Y:S05]  /*3360*/  BSYNC B0 ;  /* 0x0000000000007941 */ /* 0x000fea0003800000 */
.L_x_166:
[----:B------:R-:W-:-:S05]  /*3370*/  IMAD R6, R6, c[0x0][0x32c], R11 ;  /* 0x0000cb0006067a24 */ /* 0x000fca00078e020b */
[----:B------:R-:W-:Y:S02]  /*3380*/  IADD3 R12, R6, c[0x0][0x32c], RZ ;  /* 0x0000cb00060c7a10 */ /* 0x000fe40007ffe0ff */
[----:B------:R-:W-:Y:S02]  /*3390*/  IMNMX R2, R2, R6, !PT ;  /* 0x0000000602027217 */ /* 0x000fe40007800200 */
[----:B------:R-:W-:Y:S02]  /*33a0*/  IMNMX R5, R5, R12, PT ;  /* 0x0000000c05057217 */ /* 0x000fe40003800200 */
.L_x_165:
[----:B--23--:R-:W-:Y:S01]  /*33b0*/  UISETP.GE.AND UP1, UPT, UR10, 0x1, UPT ;  /* 0x000000010a00788c */ /* 0x00cfe2000bf26270 */
[----:B------:R-:W-:Y:S01]  /*33c0*/  FMUL.FTZ R6, R51, c[0x0][0x320] ;  /* 0x0000c80033067a20 */ /* 0x000fe20000410000 */
[----:B------:R-:W-:Y:S01]  /*33d0*/  UISETP.GE.AND UP0, UPT, UR10, 0x2, UPT ;  /* 0x000000020a00788c */ /* 0x000fe2000bf06270 */
[----:B------:R-:W-:Y:S01]  /*33e0*/  FMUL.FTZ R12, R35, c[0x0][0x320] ;  /* 0x0000c800230c7a20 */ /* 0x000fe20000410000 */
[----:B------:R-:W-:Y:S01]  /*33f0*/  UP2UR UR14, UPR, URZ, 0x2 ;  /* 0x000000023f0e7883 */ /* 0x000fe20008000000 */
[----:B------:R1:W2:Y:S01]  /*3400*/  MUFU.TANH R33, R6 ;  /* 0x0000000600217308 */ /* 0x0002a20000002400 */
[----:B------:R-:W-:Y:S01]  /*3410*/  PLOP3.LUT P1, PT, PT, PT, UP1, 0x40, 0x0 ;  /* 0x000000000000781c */ /* 0x000fe20003f2e818 */
[----:B------:R-:W-:Y:S01]  /*3420*/  UP2UR UR11, UPR, URZ, 0x1 ;  /* 0x000000013f0b7883 */ /* 0x000fe20008000000 */
[----:B------:R-:W-:Y:S01]  /*3430*/  PLOP3.LUT P0, PT, PT, PT, UP0, 0x40, 0x0 ;  /* 0x000000000000781c */ /* 0x000fe20003f0e808 */
[----:B------:R-:W-:Y:S01]  /*3440*/  UISETP.GE.AND UP1, UPT, UR10, 0x9, UPT ;  /* 0x000000090a00788c */ /* 0x000fe2000bf26270 */
[C---:B------:R-:W-:Y:S01]  /*3450*/  ISETP.GT.AND P1, PT, R2.reuse, RZ, P1 ;  /* 0x000000ff0200720c */ /* 0x040fe20000f24270 */
[----:B------:R-:W-:Y:S01]  /*3460*/  UISETP.GE.AND UP0, UPT, UR10, 0xa, UPT ;  /* 0x0000000a0a00788c */ /* 0x000fe2000bf06270 */
[----:B------:R-:W-:Y:S01]  /*3470*/  ISETP.GT.AND P0, PT, R2, 0x1, P0 ;  /* 0x000000010200780c */ /* 0x000fe20000704270 */
[----:B------:R-:W-:Y:S01]  /*3480*/  UISETP.GE.AND UP6, UPT, UR10, 0x12, UPT ;  /* 0x000000120a00788c */ /* 0x000fe2000bfc6270 */
[C---:B------:R-:W-:Y:S01]  /*3490*/  ISETP.LT.OR P1, PT, R5.reuse, 0x1, P1 ;  /* 0x000000010500780c */ /* 0x040fe20000f21670 */
[----:B------:R-:W-:Y:S01]  /*34a0*/  UP2UR UR5, UPR, URZ, 0x1 ;  /* 0x000000013f057883 */ /* 0x000fe20008000000 */
[----:B------:R-:W-:Y:S01]  /*34b0*/  ISETP.LT.OR P0, PT, R5, 0x2, P0 ;  /* 0x000000020500780c */ /* 0x000fe20000701670 */
[----:B------:R-:W-:Y:S01]  /*34c0*/  UISETP.GE.AND UP5, UPT, UR10, 0x19, UPT ;  /* 0x000000190a00788c */ /* 0x000fe2000bfa6270 */
[----:B------:R-:W-:Y:S01]  /*34d0*/  FSEL R14, R38, -INF , !P1 ;  /* 0xff800000260e7808 */ /* 0x000fe20004800000 */
[----:B------:R-:W-:Y:S01]  /*34e0*/  UISETP.GE.AND UP4, UPT, UR10, 0x1a, UPT ;  /* 0x0000001a0a00788c */ /* 0x000fe2000bf86270 */
[----:B------:R-:W-:Y:S01]  /*34f0*/  PLOP3.LUT P1, PT, PT, PT, UP1, 0x40, 0x0 ;  /* 0x000000000000781c */ /* 0x000fe20003f2e818 */
[----:B-1----:R-:W-:Y:S01]  /*3500*/  FMUL.FTZ R6, R34, c[0x0][0x320] ;  /* 0x0000c80022067a20 */ /* 0x002fe20000410000 */
[----:B------:R-:W-:Y:S01]  /*3510*/  FSEL R16, R23, -INF , !P0 ;  /* 0xff80000017107808 */ /* 0x000fe20004000000 */
[----:B------:R-:W-:Y:S01]  /*3520*/  UISETP.GE.AND UP3, UPT, UR10, 0x21, UPT ;  /* 0x000000210a00788c */ /* 0x000fe2000bf66270 */
[----:B------:R-:W-:Y:S01]  /*3530*/  PLOP3.LUT P0, PT, PT, PT, UP0, 0x40, 0x0 ;  /* 0x000000000000781c */ /* 0x000fe20003f0e808 */
[----:B------:R1:W3:Y:S01]  /*3540*/  MUFU.TANH R24, R6 ;  /* 0x0000000600187308 */ /* 0x0002e20000002400 */
[C---:B------:R-:W-:Y:S01]  /*3550*/  ISETP.GT.AND P1, PT, R2.reuse, 0x8, P1 ;  /* 0x000000080200780c */ /* 0x040fe20000f24270 */
[----:B------:R-:W-:Y:S01]  /*3560*/  UISETP.GE.AND UP0, UPT, UR10, 0x11, UPT ;  /* 0x000000110a00788c */ /* 0x000fe2000bf06270 */
[----:B------:R-:W-:Y:S01]  /*3570*/  ISETP.GT.AND P0, PT, R2, 0x9, P0 ;  /* 0x000000090200780c */ /* 0x000fe20000704270 */
[----:B------:R-:W-:Y:S01]  /*3580*/  UISETP.GE.AND UP2, UPT, UR10, 0x22, UPT ;  /* 0x000000220a00788c */ /* 0x000fe2000bf46270 */
[C---:B------:R-:W-:Y:S01]  /*3590*/  ISETP.LT.OR P1, PT, R5.reuse, 0x9, P1 ;  /* 0x000000090500780c */ /* 0x040fe20000f21670 */
[----:B------:R-:W-:Y:S01]  /*35a0*/  UP2UR UR9, UPR, URZ, 0x2 ;  /* 0x000000023f097883 */ /* 0x000fe20008000000 */
[----:B------:R-:W-:Y:S01]  /*35b0*/  ISETP.LT.OR P0, PT, R5, 0xa, P0 ;  /* 0x0000000a0500780c */ /* 0x000fe20000701670 */
[----:B------:R-:W-:Y:S01]  /*35c0*/  UP2UR UR4, UPR, URZ, 0x1 ;  /* 0x000000013f047883 */ /* 0x000fe20008000000 */
[----:B------:R-:W-:Y:S01]  /*35d0*/  FSEL R20, R20, -INF , !P1 ;  /* 0xff80000014147808 */ /* 0x000fe20004800000 */
[----:B------:R-:W-:Y:S01]  /*35e0*/  UISETP.GE.AND UP1, UPT, UR10, 0x29, UPT ;  /* 0x000000290a00788c */ /* 0x000fe2000bf26270 */
[----:B------:R-:W-:Y:S01]  /*35f0*/  PLOP3.LUT P1, PT, PT, PT, UP0, 0x40, 0x0 ;  /* 0x000000000000781c */ /* 0x000fe20003f2e808 */
[----:B------:R-:W-:Y:S01]  /*3600*/  UISETP.GE.AND UP0, UPT, UR10, 0x2a, UPT ;  /* 0x0000002a0a00788c */ /* 0x000fe2000bf06270 */
[----:B------:R-:W4:Y:S01]  /*3610*/  MUFU.TANH R12, R12 ;  /* 0x0000000c000c7308 */ /* 0x000f220000002400 */
[----:B------:R-:W-:Y:S01]  /*3620*/  UP2UR UR19, UPR, URZ, 0x40 ;  /* 0x000000403f137883 */ /* 0x000fe20008000000 */
[----:B------:R-:W-:Y:S01]  /*3630*/  ISETP.GT.AND P1, PT, R2, 0x10, P1 ;  /* 0x000000100200780c */ /* 0x000fe20000f24270 */
[----:B-1----:R-:W-:-:S03]  /*3640*/  FMUL.FTZ R6, R18, c[0x0][0x320] ;  /* 0x0000c80012067a20 */ /* 0x002fc60000410000 */
[----:B------:R-:W-:Y:S02]  /*3650*/  ISETP.LT.OR P1, PT, R5, 0x11, P1 ;  /* 0x000000110500780c */ /* 0x000fe40000f21670 */
[----:B------:R1:W1:Y:S02]  /*3660*/  MUFU.TANH R34, R6 ;  /* 0x0000000600227308 */ /* 0x0002640000002400 */
[----:B------:R-:W-:Y:S01]  /*3670*/  FSEL R18, R13, -INF , !P1 ;  /* 0xff8000000d127808 */ /* 0x000fe20004800000 */
[----:B------:R-:W-:Y:S01]  /*3680*/  FMUL.FTZ R13, R31, c[0x0][0x320] ;  /* 0x0000c8001f0d7a20 */ /* 0x000fe20000410000 */
[----:B------:R-:W-:-:S04]  /*3690*/  PLOP3.LUT P1, PT, PT, PT, UP5, 0x40, 0x0 ;  /* 0x000000000000781c */ /* 0x000fc80003f2e858 */
[----:B------:R-:W-:Y:S01]  /*36a0*/  ISETP.GT.AND P1, PT, R2, 0x18, P1 ;  /* 0x000000180200780c */ /* 0x000fe20000f24270 */
[----:B------:R-:W2:Y:S03]  /*36b0*/  MUFU.TANH R29, R13 ;  /* 0x0000000d001d7308 */ /* 0x000ea60000002400 */
[----:B------:R-:W-:Y:S01]  /*36c0*/  ISETP.LT.OR P1, PT, R5, 0x19, P1 ;  /* 0x000000190500780c */ /* 0x000fe20000f21670 */
[----:B-1----:R-:W-:Y:S01]  /*36d0*/  FMUL.FTZ R6, R19, c[0x0][0x320] ;  /* 0x0000c80013067a20 */ /* 0x002fe20000410000 */
[----:B------:R-:W-:Y:S02]  /*36e0*/  FSEL R19, R37, -INF , !P0 ;  /* 0xff80000025137808 */ /* 0x000fe40004000000 */
[----:B------:R-:W-:Y:S01]  /*36f0*/  PLOP3.LUT P0, PT, PT, PT, UP6, 0x40, 0x0 ;  /* 0x000000000000781c */ /* 0x000fe20003f0e868 */
[----:B------:R1:W1:Y:S01]  /*3700*/  MUFU.TANH R32, R6 ;  /* 0x0000000600207308 */ /* 0x0002620000002400 */
[----:B------:R-:W-:Y:S01]  /*3710*/  FSEL R22, R22, -INF , !P1 ;  /* 0xff80000016167808 */ /* 0x000fe20004800000 */
[----:B------:R-:W-:Y:S01]  /*3720*/  UISETP.NE.AND UP6, UPT, UR17, URZ, UPT ;  /* 0x0000003f1100728c */ /* 0x000fe2000bfc5270 */
[----:B------:R-:W-:-:S02]  /*3730*/  ISETP.GT.AND P0, PT, R2, 0x11, P0 ;  /* 0x000000110200780c */ /* 0x000fc40000704270 */
[----:B------:R-:W-:Y:S02]  /*3740*/  PLOP3.LUT P1, PT, PT, PT, UP3, 0x40, 0x0 ;  /* 0x000000000000781c */ /* 0x000fe40003f2e838 */
[C---:B------:R-:W-:Y:S02]  /*3750*/  ISETP.LT.OR P0, PT, R5.reuse, 0x12, P0 ;  /* 0x000000120500780c */ /* 0x040fe40000701670 */
[----:B------:R-:W-:Y:S02]  /*3760*/  ISETP.GT.AND P1, PT, R2, 0x20, P1 ;  /* 0x000000200200780c */ /* 0x000fe40000f24270 */
[----:B------:R-:W-:Y:S02]  /*3770*/  FSEL R17, R36, -INF , !P0 ;  /* 0xff80000024117808 */ /* 0x000fe40004000000 */
[----:B------:R-:W-:Y:S02]  /*3780*/  PLOP3.LUT P0, PT, PT, PT, UP4, 0x40, 0x0 ;  /* 0x000000000000781c */ /* 0x000fe40003f0e848 */
[----:B------:R-:W-:Y:S01]  /*3790*/  ISETP.LT.OR P1, PT, R5, 0x21, P1 ;  /* 0x000000210500780c */ /* 0x000fe20000f21670 */
[----:B-1----:R-:W-:Y:S01]  /*37a0*/  FMUL.FTZ R6, R42, c[0x0][0x320] ;  /* 0x0000c8002a067a20 */ /* 0x002fe20000410000 */
[----:B------:R-:W-:-:S02]  /*37b0*/  ISETP.GT.AND P0, PT, R2, 0x19, P0 ;  /* 0x000000190200780c */ /* 0x000fc40000704270 */
[----:B------:R-:W-:Y:S01]  /*37c0*/  FSEL R96, R15, -INF , !P1 ;  /* 0xff8000000f607808 */ /* 0x000fe20004800000 */
[----:B------:R1:W1:Y:S01]  /*37d0*/  MUFU.TANH R23, R6 ;  /* 0x0000000600177308 */ /* 0x0002620000002400 */
[----:B------:R-:W-:Y:S02]  /*37e0*/  ISETP.LT.OR P0, PT, R5, 0x1a, P0 ;  /* 0x0000001a0500780c */ /* 0x000fe40000701670 */
[----:B------:R-:W-:Y:S02]  /*37f0*/  PLOP3.LUT P1, PT, PT, PT, UP1, 0x40, 0x0 ;  /* 0x000000000000781c */ /* 0x000fe40003f2e818 */
[----:B------:R-:W-:Y:S02]  /*3800*/  FSEL R21, R21, -INF , !P0 ;  /* 0xff80000015157808 */ /* 0x000fe40004000000 */
[----:B------:R-:W-:Y:S02]  /*3810*/  PLOP3.LUT P0, PT, PT, PT, UP2, 0x40, 0x0 ;  /* 0x000000000000781c */ /* 0x000fe40003f0e828 */
[----:B------:R-:W-:-:S02]  /*3820*/  ISETP.GT.AND P1, PT, R2, 0x28, P1 ;  /* 0x000000280200780c */ /* 0x000fc40000f24270 */
[----:B------:R-:W-:Y:S02]  /*3830*/  ISETP.GT.AND P0, PT, R2, 0x21, P0 ;  /* 0x000000210200780c */ /* 0x000fe40000704270 */
[C---:B------:R-:W-:Y:S02]  /*3840*/  ISETP.LT.OR P2, PT, R5.reuse, 0x29, P1 ;  /* 0x000000290500780c */ /* 0x040fe40000f41670 */
[----:B------:R-:W-:Y:S01]  /*3850*/  ISETP.LT.OR P0, PT, R5, 0x22, P0 ;  /* 0x000000220500780c */ /* 0x000fe20000701670 */
[----:B-1----:R-:W-:Y:S01]  /*3860*/  FMUL.FTZ R6, R43, c[0x0][0x320] ;  /* 0x0000c8002b067a20 */ /* 0x002fe20000410000 */
[----:B------:R-:W-:Y:S02]  /*3870*/  FSEL R94, R26, -INF , !P2 ;  /* 0xff8000001a5e7808 */ /* 0x000fe40005000000 */
[----:B------:R-:W-:Y:S01]  /*3880*/  FSEL R95, R27, -INF , !P0 ;  /* 0xff8000001b5f7808 */ /* 0x000fe20004000000 */
[----:B------:R1:W1:Y:S01]  /*3890*/  MUFU.TANH R28, R6 ;  /* 0x00000006001c7308 */ /* 0x0002620000002400 */
[----:B------:R-:W-:-:S04]  /*38a0*/  PLOP3.LUT P0, PT, PT, PT, UP0, 0x40, 0x0 ;  /* 0x000000000000781c */ /* 0x000fc80003f0e808 */
[----:B------:R-:W-:Y:S01]  /*38b0*/  ISETP.GT.AND P0, PT, R2, 0x29, P0 ;  /* 0x000000290200780c */ /* 0x000fe20000704270 */
[----:B------:R-:W-:-:S03]  /*38c0*/  FMUL.FTZ R2, R50, c[0x0][0x320] ;  /* 0x0000c80032027a20 */ /* 0x000fc60000410000 */
[----:B------:R-:W-:Y:S01]  /*38d0*/  ISETP.LT.OR P1, PT, R5, 0x2a, P0 ;  /* 0x0000002a0500780c */ /* 0x000fe20000721670 */
[----:B------:R-:W2:Y:S01]  /*38e0*/  MUFU.TANH R13, R2 ;  /* 0x00000002000d7308 */ /* 0x000ea20000002400 */
[----:B------:R-:W-:Y:S01]  /*38f0*/  PLOP3.LUT P0, PT, PT, PT, UP6, 0x40, 0x0 ;  /* 0x000000000000781c */ /* 0x000fe20003f0e868 */
[----:B------:R-:W-:Y:S01]  /*3900*/  UISETP.NE.AND UP6, UPT, UR19, URZ, UPT ;  /* 0x0000003f1300728c */ /* 0x000fe2000bfc5270 */
[----:B------:R-:W-:Y:S01]  /*3910*/  FSEL R93, R25, -INF , !P1 ;  /* 0xff800000195d7808 */ /* 0x000fe20004800000 */
[----:B-1----:R-:W-:-:S04]  /*3920*/  FMUL.FTZ R6, R30, c[0x0][0x320] ;  /* 0x0000c8001e067a20 */ /* 0x002fc80000410000 */
[----:B------:R1:W1:Y:S02]  /*3930*/  MUFU.TANH R30, R6 ;  /* 0x00000006001e7308 */ /* 0x0002640000002400 */
[----:B-1----:R-:W1:Y:S02]  /*3940*/  SHFL.IDX PT, R6, R7, 0x1, 0x1c1f ;  /* 0x003c1f0007067f89 */ /* 0x002e6400000e0000 */
[--C-:B-1----:R-:W-:Y:S02]  /*3950*/  IMAD.IADD R5, R8, 0x1, R6.reuse ;  /* 0x0000000108057824 */ /* 0x102fe400078e0206 */
[----:B------:R-:W-:-:S03]  /*3960*/  IMAD.IADD R2, R10, 0x1, R6 ;  /* 0x000000010a027824 */ /* 0x000fc600078e0206 */
[----:B------:R-:W-:Y:S01]  /*3970*/  IMNMX R5, R5, R9, PT ;  /* 0x0000000905057217 */ /* 0x000fe20003800200 */
[----:B------:R-:W-:Y:S05]  /*3980*/  @P0 BRA `(.L_x_169) ;  /* 0x0000015000000947 */ /* 0x000fea0003800000 */
[----:B--234-:R-:W-:Y:S01]  /*3990*/  IADD3 R6, R6, c[0x0][0x1d0], RZ ;  /* 0x0000740006067a10 */ /* 0x01cfe20007ffe0ff */
        /* <DEDUP_REMOVED lines=11> */
.L_x_171:
[----:B------:R-:W-:-:S04]  /*3a50*/  MOV R7, c[0x0][0x32c] ;  /* 0x0000cb0000077a02 */ /* 0x000fc80000000f00 */
[----:B------:R-:W-:-:S13]  /*3a60*/  ISETP.NE.AND P0, PT, R7, 0x1, PT ;  /* 0x000000010700780c */ /* 0x000fda0003f05270 */
[----:B------:R-:W-:-:S05]  /*3a70*/  @P0 IMAD.HI.U32 R7, R6, c[0x0][0x330], RZ ;  /* 0x0000cc0006070a27 */ /* 0x000fca00078e00ff */
[----:B------:R-:W-:Y:S02]  /*3a80*/  @P0 SHF.R.U32.HI R6, RZ, c[0x0][0x334], R7 ;  /* 0x0000cd00ff060a19 */ /* 0x000fe40000011607 */
.L_x_172:
[----:B------:R-:W-:Y:S05]  /*3a90*/  BSYNC B0 ;  /* 0x0000000000007941 */ /* 0x000fea0003800000 */
.L_x_170:
[----:B------:R-:W-:-:S05]  /*3aa0*/  IMAD R6, R6, c[0x0][0x32c], R11 ;  /* 0x0000cb0006067a24 */ /* 0x000fca00078e020b */
[----:B------:R-:W-:Y:S02]  /*3ab0*/  IADD3 R7, R6, c[0x0][0x32c], RZ ;  /* 0x0000cb0006077a10 */ /* 0x000fe40007ffe0ff */
[----:B------:R-:W-:Y:S02]  /*3ac0*/  IMNMX R2, R2, R6, !PT ;  /* 0x0000000602027217 */ /* 0x000fe40007800200 */
[----:B------:R-:W-:Y:S02]  /*3ad0*/  IMNMX R5, R5, R7, PT ;  /* 0x0000000705057217 */ /* 0x000fe40003800200 */
.L_x_169:
[----:B--234-:R-:W-:Y:S01]  /*3ae0*/  UP2UR UR10, UPR, URZ, 0x10 ;  /* 0x000000103f0a7883 */ /* 0x01cfe20008000000 */
[----:B------:R-:W-:Y:S01]  /*3af0*/  FMNMX.FTZ R133, R14, R16, !PT ;  /* 0x000000100e857209 */ /* 0x000fe20007810000 */
[----:B------:R-:W-:Y:S01]  /*3b00*/  UISETP.NE.AND UP4, UPT, UR14, URZ, UPT ;  /* 0x0000003f0e00728c */ /* 0x000fe2000bf85270 */
[----:B------:R-:W-:Y:S01]  /*3b10*/  IMAD.SHL.U32 R236, R3, 0x2, RZ ;  /* 0x0000000203ec7824 */ /* 0x000fe200078e00ff */
[----:B------:R-:W-:Y:S01]  /*3b20*/  UP2UR UR14, UPR, URZ, 0x8 ;  /* 0x000000083f0e7883 */ /* 0x000fe20008000000 */
[----:B------:R-:W-:Y:S01]  /*3b30*/  FMNMX.FTZ R133, R20, R133, !PT ;  /* 0x0000008514857209 */ /* 0x000fe20007810000 */
[----:B------:R-:W-:Y:S01]  /*3b40*/  UISETP.NE.AND UP3, UPT, UR11, URZ, UPT ;  /* 0x0000003f0b00728c */ /* 0x000fe2000bf65270 */
[--C-:B------:R-:W-:Y:S01]  /*3b50*/  IMAD R237, R4, 0x2, R236.reuse ;  /* 0x0000000204ed7824 */ /* 0x100fe200078e02ec */
[----:B------:R-:W-:Y:S01]  /*3b60*/  PLOP3.LUT P0, PT, PT, PT, UP4, 0x40, 0x0 ;  /* 0x000000000000781c */ /* 0x000fe20003f0e848 */
[----:B------:R-:W-:Y:S01]  /*3b70*/  UP2UR UR11, UPR, URZ, 0x4 ;  /* 0x000000043f0b7883 */ /* 0x000fe20008000000 */
[----:B------:R-:W-:Y:S01]  /*3b80*/  FMNMX.FTZ R133, R19, R133, !PT ;  /* 0x0000008513857209 */ /* 0x000fe20007810000 */
[----:B------:R-:W-:Y:S01]  /*3b90*/  UISETP.NE.AND UP2, UPT, UR9, URZ, UPT ;  /* 0x0000003f0900728c */ /* 0x000fe2000bf45270 */
[----:B------:R-:W-:Y:S01]  /*3ba0*/  ISETP.GT.AND P0, PT, R2, RZ, P0 ;  /* 0x000000ff0200720c */ /* 0x000fe20000704270 */
[----:B------:R-:W-:Y:S01]  /*3bb0*/  UP2UR UR9, UPR, URZ, 0x2 ;  /* 0x000000023f097883 */ /* 0x000fe20008000000 */
[----:B------:R-:W-:Y:S01]  /*3bc0*/  PLOP3.LUT P2, PT, PT, PT, UP3, 0x40, 0x0 ;  /* 0x000000000000781c */ /* 0x000fe20003f4e838 */
[----:B------:R-:W-:Y:S01]  /*3bd0*/  UISETP.NE.AND UP1, UPT, UR5, URZ, UPT ;  /* 0x0000003f0500728c */ /* 0x000fe2000bf25270 */
[C---:B------:R-:W-:Y:S01]  /*3be0*/  ISETP.LT.OR P0, PT, R5.reuse, 0x1, P0 ;  /* 0x000000010500780c */ /* 0x040fe20000701670 */
[----:B------:R-:W-:Y:S01]  /*3bf0*/  UP2UR UR5, UPR, URZ, 0x1 ;  /* 0x000000013f057883 */ /* 0x000fe20008000000 */
[----:B------:R-:W-:Y:S01]  /*3c00*/  PLOP3.LUT P1, PT, PT, PT, UP2, 0x40, 0x0 ;  /* 0x000000000000781c */ /* 0x000fe20003f2e828 */
[----:B------:R-:W-:Y:S01]  /*3c10*/  UISETP.NE.AND UP0, UPT, UR4, URZ, UPT ;  /* 0x0000003f0400728c */ /* 0x000fe2000bf05270 */
[----:B------:R-:W-:Y:S01]  /*3c20*/  FSEL R6, R44, -INF , !P0 ;  /* 0xff8000002c067808 */ /* 0x000fe20004000000 */
[----:B------:R-:W-:Y:S01]  /*3c30*/  UISETP.NE.AND UP4, UPT, UR10, URZ, UPT ;  /* 0x0000003f0a00728c */ /* 0x000fe2000bf85270 */
[----:B------:R-:W-:Y:S01]  /*3c40*/  ISETP.GT.AND P0, PT, R2, 0x1, P2 ;  /* 0x000000010200780c */ /* 0x000fe20001704270 */
[----:B------:R-:W-:Y:S01]  /*3c50*/  UISETP.NE.AND UP3, UPT, UR14, URZ, UPT ;  /* 0x0000003f0e00728c */ /* 0x000fe2000bf65270 */
[----:B------:R-:W-:Y:S01]  /*3c60*/  PLOP3.LUT P2, PT, PT, PT, UP1, 0x40, 0x0 ;  /* 0x000000000000781c */ /* 0x000fe20003f4e818 */
[----:B------:R-:W-:Y:S01]  /*3c70*/  UISETP.NE.AND UP2, UPT, UR11, URZ, UPT ;  /* 0x0000003f0b00728c */ /* 0x000fe2000bf45270 */
[----:B------:R-:W-:Y:S01]  /*3c80*/  ISETP.LT.OR P0, PT, R5, 0x2, P0 ;  /* 0x000000020500780c */ /* 0x000fe20000701670 */
[----:B------:R-:W-:Y:S01]  /*3c90*/  UISETP.NE.AND UP1, UPT, UR9, URZ, UPT ;  /* 0x0000003f0900728c */ /* 0x000fe2000bf25270 */
[----:B------:R-:W-:Y:S01]  /*3ca0*/  FMNMX.FTZ R133, R18, R133, !PT ;  /* 0x0000008512857209 */ /* 0x000fe20007810000 */
[----:B------:R-:W-:Y:S01]  /*3cb0*/  IMAD R240, R0, 0x2, R236 ;  /* 0x0000000200f07824 */ /* 0x000fe200078e02ec */
[----:B------:R-:W-:Y:S01]  /*3cc0*/  FSEL R11, R39, -INF , !P0 ;  /* 0xff800000270b7808 */ /* 0x000fe20004000000 */
[----:B------:R-:W-:Y:S01]  /*3cd0*/  LDSM.16.MT88.4 R48, [R237+0x4880] ;  /* 0x00488000ed30783b */ /* 0x000fe20000004200 */
[----:B------:R-:W-:-:S02]  /*3ce0*/  ISETP.GT.AND P0, PT, R2, 0x8, P1 ;  /* 0x000000080200780c */ /* 0x000fc40000f04270 */
[----:B------:R-:W-:Y:S01]  /*3cf0*/  PLOP3.LUT P1, PT, PT, PT, UP0, 0x40, 0x0 ;  /* 0x000000000000781c */ /* 0x000fe20003f2e808 */
[----:B------:R-:W-:Y:S01]  /*3d00*/  UISETP.NE.AND UP0, UPT, UR5, URZ, UPT ;  /* 0x0000003f0500728c */ /* 0x000fe2000bf05270 */
[C---:B------:R-:W-:Y:S01]  /*3d10*/  ISETP.LT.OR P0, PT, R5.reuse, 0x9, P0 ;  /* 0x000000090500780c */ /* 0x040fe20000701670 */
[----:B------:R-:W-:Y:S01]  /*3d20*/  LDSM.16.MT88.4 R44, [R240+0x4080] ;  /* 0x00408000f02c783b */ /* 0x000fe20000004200 */
[----:B------:R-:W-:Y:S01]  /*3d30*/  FMNMX.FTZ R132, R6, R11, !PT ;  /* 0x0000000b06847209 */ /* 0x000fe20007810000 */
[----:B------:R-:W-:Y:S01]  /*3d40*/  ULDC.64 UR4, c[0x0][0x2c8] ;  /* 0x0000b20000047ab9 */ /* 0x000fe20000000a00 */
[----:B------:R-:W-:Y:S01]  /*3d50*/  FSEL R10, R24, -INF , !P0 ;  /* 0xff800000180a7808 */ /* 0x000fe20004000000 */
[----:B------:R-:W-:Y:S01]  /*3d60*/  LDSM.16.MT88.4 R40, [R240+0x4880] ;  /* 0x00488000f028783b */ /* 0x000fe20000004200 */
[----:B------:R-:W-:Y:S02]  /*3d70*/  ISETP.GT.AND P0, PT, R2, 0x9, P2 ;  /* 0x000000090200780c */ /* 0x000fe40001704270 */
[----:B------:R-:W-:Y:S01]  /*3d80*/  PLOP3.LUT P2, PT, PT, PT, UP6, 0x40, 0x0 ;  /* 0x000000000000781c */ /* 0x000fe20003f4e868 */
[----:B------:R-:W-:Y:S01]  /*3d90*/  LDSM.16.MT88.4 R24, [R236+0x4880] ;  /* 0x00488000ec18783b */ /* 0x000fe20000004200 */
[----:B------:R-:W-:Y:S01]  /*3da0*/  ISETP.LT.OR P0, PT, R5, 0xa, P0 ;  /* 0x0000000a0500780c */ /* 0x000fe20000701670 */
[----:B------:R-:W-:Y:S01]  /*3db0*/  UISETP.NE.AND UP6, UPT, UR17, URZ, UPT ;  /* 0x0000003f1100728c */ /* 0x000fe2000bfc5270 */
[----:B------:R-:W-:Y:S01]  /*3dc0*/  FMNMX.FTZ R132, R10, R132, !PT ;  /* 0x000000840a847209 */ /* 0x000fe20007810000 */
[----:B------:R-:W-:Y:S01]  /*3dd0*/  LDSM.16.MT88.4 R68, [R240+0x5880] ;  /* 0x00588000f044783b */ /* 0x000fe20000004200 */
[----:B------:R-:W-:-:S02]  /*3de0*/  FSEL R9, R12, -INF , !P0 ;  /* 0xff8000000c097808 */ /* 0x000fc40004000000 */
[C---:B------:R-:W-:Y:S01]  /*3df0*/  ISETP.GT.AND P0, PT, R2.reuse, 0x10, P1 ;  /* 0x000000100200780c */ /* 0x040fe20000f04270 */
[----:B------:R-:W-:Y:S01]  /*3e00*/  LDSM.16.MT88.4 R60, [R236+0x6080] ;  /* 0x00608000ec3c783b */ /* 0x000fe20000004200 */
[----:B------:R-:W-:Y:S01]  /*3e10*/  PLOP3.LUT P1, PT, PT, PT, UP5, 0x40, 0x0 ;  /* 0x000000000000781c */ /* 0x000fe20003f2e858 */
[----:B------:R-:W-:Y:S01]  /*3e20*/  UISETP.NE.AND UP5, UPT, UR18, URZ, UPT ;  /* 0x0000003f1200728c */ /* 0x000fe2000bfa5270 */
[----:B------:R-:W-:Y:S01]  /*3e30*/  ISETP.LT.OR P0, PT, R5, 0x11, P0 ;  /* 0x000000110500780c */ /* 0x000fe20000701670 */
[----:B------:R-:W-:Y:S01]  /*3e40*/  LDSM.16.MT88.4 R64, [R237+0x5880] ;  /* 0x00588000ed40783b */ /* 0x000fe20000004200 */
[C---:B------:R-:W-:Y:S02]  /*3e50*/  ISETP.GT.AND P1, PT, R2.reuse, 0x18, P1 ;  /* 0x000000180200780c */ /* 0x040fe40000f24270 */
[----:B------:R-:W-:Y:S01]  /*3e60*/  FSEL R8, R23, -INF , !P0 ;  /* 0xff80000017087808 */ /* 0x000fe20004000000 */
[----:B------:R-:W-:Y:S01]  /*3e70*/  LDSM.16.MT88.4 R56, [R237+0x6080] ;  /* 0x00608000ed38783b */ /* 0x000fe20000004200 */
[----:B------:R-:W-:-:S02]  /*3e80*/  ISETP.GT.AND P0, PT, R2, 0x11, P2 ;  /* 0x000000110200780c */ /* 0x000fc40001704270 */
[C---:B------:R-:W-:Y:S01]  /*3e90*/  ISETP.LT.OR P1, PT, R5.reuse, 0x19, P1 ;  /* 0x000000190500780c */ /* 0x040fe20000f21670 */
[----:B------:R-:W-:Y:S01]  /*3ea0*/  STL [R1+0x98], R163 ;  /* 0x000098a301007387 */ /* 0x000fe20000100800 */
[----:B------:R-:W-:Y:S02]  /*3eb0*/  ISETP.LT.OR P0, PT, R5, 0x12, P0 ;  /* 0x000000120500780c */ /* 0x000fe40000701670 */
[----:B------:R-:W-:Y:S01]  /*3ec0*/  FMNMX.FTZ R133, R17, R133, !PT ;  /* 0x0000008511857209 */ /* 0x000fe20007810000 */
[----:B------:R-:W-:Y:S01]  /*3ed0*/  STL [R1+0x94], R162 ;  /* 0x000094a201007387 */ /* 0x000fe20000100800 */
[----:B------:R-:W-:Y:S02]  /*3ee0*/  FSEL R7, R28, -INF , !P0 ;  /* 0xff8000001c077808 */ /* 0x000fe40004000000 */
[----:B------:R-:W-:Y:S01]  /*3ef0*/  PLOP3.LUT P0, PT, PT, PT, UP4, 0x40, 0x0 ;  /* 0x000000000000781c */ /* 0x000fe20003f0e848 */
[----:B------:R-:W-:Y:S01]  /*3f00*/  STL [R1+0x90], R161 ;  /* 0x000090a101007387 */ /* 0x000fe20000100800 */
[----:B------:R-:W-:-:S02]  /*3f10*/  FSEL R13, R13, -INF , !P1 ;  /* 0xff8000000d0d7808 */ /* 0x000fc40004800000 */
[----:B------:R-:W-:Y:S01]  /*3f20*/  ISETP.GT.AND P0, PT, R2, 0x19, P0 ;  /* 0x000000190200780c */ /* 0x000fe20000704270 */
[----:B------:R-:W-:Y:S01]  /*3f30*/  STL [R1+0x8c], R160 ;  /* 0x00008ca001007387 */ /* 0x000fe20000100800 */
[----:B------:R-:W-:Y:S02]  /*3f40*/  PLOP3.LUT P1, PT, PT, PT, UP3, 0x40, 0x0 ;  /* 0x000000000000781c */ /* 0x000fe40003f2e838 */
[----:B------:R-:W-:Y:S01]  /*3f50*/  ISETP.LT.OR P0, PT, R5, 0x1a, P0 ;  /* 0x0000001a0500780c */ /* 0x000fe20000701670 */
[----:B------:R-:W-:Y:S01]  /*3f60*/  STL [R1+0x88], R135 ;  /* 0x0000888701007387 */ /* 0x000fe20000100800 */
[----:B------:R-:W-:Y:S02]  /*3f70*/  FMNMX.FTZ R132, R9, R132, !PT ;  /* 0x0000008409847209 */ /* 0x000fe40007810000 */
[----:B------:R-:W-:Y:S02]  /*3f80*/  FMNMX.FTZ R133, R22, R133, !PT ;  /* 0x0000008516857209 */ /* 0x000fe40007810000 */
[----:B------:R-:W-:-:S02]  /*3f90*/  FSEL R15, R33, -INF , !P0 ;  /* 0xff800000210f7808 */ /* 0x000fc40004000000 */
[----:B------:R-:W-:Y:S02]  /*3fa0*/  PLOP3.LUT P0, PT, PT, PT, UP2, 0x40, 0x0 ;  /* 0x000000000000781c */ /* 0x000fe40003f0e828 */
[----:B------:R-:W-:Y:S02]  /*3fb0*/  ISETP.GT.AND P1, PT, R2, 0x20, P1 ;  /* 0x000000200200780c */ /* 0x000fe40000f24270 */
[----:B------:R-:W-:Y:S02]  /*3fc0*/  FMNMX.FTZ R132, R8, R132, !PT ;  /* 0x0000008408847209 */ /* 0x000fe40007810000 */
[----:B------:R-:W-:Y:S02]  /*3fd0*/  FMNMX.FTZ R133, R21, R133, !PT ;  /* 0x0000008515857209 */ /* 0x000fe40007810000 */
[----:B------:R-:W-:Y:S02]  /*3fe0*/  ISETP.GT.AND P0, PT, R2, 0x21, P0 ;  /* 0x000000210200780c */ /* 0x000fe40000704270 */
[----:B------:R-:W-:-:S02]  /*3ff0*/  ISETP.LT.OR P1, PT, R5, 0x21, P1 ;  /* 0x000000210500780c */ /* 0x000fc40000f21670 */
[----:B------:R-:W-:Y:S02]  /*4000*/  FMNMX.FTZ R132, R7, R132, !PT ;  /* 0x0000008407847209 */ /* 0x000fe40007810000 */
[----:B------:R-:W-:Y:S02]  /*4010*/  FMNMX.FTZ R133, R96, R133, !PT ;  /* 0x0000008560857209 */ /* 0x000fe40007810000 */
[----:B------:R-:W-:Y:S02]  /*4020*/  ISETP.LT.OR P0, PT, R5, 0x22, P0 ;  /* 0x000000220500780c */ /* 0x000fe40000701670 */
[----:B------:R-:W-:Y:S02]  /*4030*/  FSEL R92, R34, -INF , !P1 ;  /* 0xff800000225c7808 */ /* 0x000fe40004800000 */
[----:B------:R-:W-:Y:S02]  /*4040*/  PLOP3.LUT P1, PT, PT, PT, UP1, 0x40, 0x0 ;  /* 0x000000000000781c */ /* 0x000fe40003f2e818 */
[----:B------:R-:W-:-:S02]  /*4050*/  FMNMX.FTZ R132, R13, R132, !PT ;  /* 0x000000840d847209 */ /* 0x000fc40007810000 */
[----:B------:R-:W-:Y:S02]  /*4060*/  FMNMX.FTZ R133, R95, R133, !PT ;  /* 0x000000855f857209 */ /* 0x000fe40007810000 */
[----:B------:R-:W-:Y:S02]  /*4070*/  FSEL R91, R32, -INF , !P0 ;  /* 0xff800000205b7808 */ /* 0x000fe40004000000 */
[----:B------:R-:W-:Y:S02]  /*4080*/  PLOP3.LUT P0, PT, PT, PT, UP0, 0x40, 0x0 ;  /* 0x000000000000781c */ /* 0x000fe40003f0e808 */
[----:B------:R-:W-:Y:S02]  /*4090*/  ISETP.GT.AND P1, PT, R2, 0x28, P1 ;  /* 0x000000280200780c */ /* 0x000fe40000f24270 */
[----:B------:R-:W-:Y:S02]  /*40a0*/  FMNMX.FTZ R132, R15, R132, !PT ;  /* 0x000000840f847209 */ /* 0x000fe40007810000 */
[----:B------:R-:W-:-:S02]  /*40b0*/  FMNMX.FTZ R133, R94, R133, !PT ;  /* 0x000000855e857209 */ /* 0x000fc40007810000 */
[----:B------:R-:W-:Y:S02]  /*40c0*/  ISETP.GT.AND P0, PT, R2, 0x29, P0 ;  /* 0x000000290200780c */ /* 0x000fe40000704270 */
[----:B------:R-:W-:Y:S02]  /*40d0*/  ISETP.LT.OR P1, PT, R5, 0x29, P1 ;  /* 0x000000290500780c */ /* 0x000fe40000f21670 */
[----:B------:R-:W-:Y:S02]  /*40e0*/  FMNMX.FTZ R132, R92, R132, !PT ;  /* 0x000000845c847209 */ /* 0x000fe40007810000 */
[----:B------:R-:W-:Y:S02]  /*40f0*/  FMNMX.FTZ R133, R93, R133, !PT ;  /* 0x000000855d857209 */ /* 0x000fe40007810000 */
[----:B------:R-:W-:Y:S02]  /*4100*/  ISETP.LT.OR P0, PT, R5, 0x2a, P0 ;  /* 0x0000002a0500780c */ /* 0x000fe40000701670 */
[----:B------:R-:W-:Y:S01]  /*4110*/  FSEL R90, R30, -INF , !P1 ;  /* 0xff8000001e5a7808 */ /* 0x000fe20004800000 */
[----:B------:R-:W1:Y:S01]  /*4120*/  SHFL.BFLY PT, R12, R133, 0x2, 0x1f ;  /* 0x0c401f00850c7f89 */ /* 0x000e6200000e0000 */
[----:B------:R-:W-:-:S02]  /*4130*/  FMNMX.FTZ R132, R91, R132, !PT ;  /* 0x000000845b847209 */ /* 0x000fc40007810000 */
[----:B------:R-:W-:Y:S02]  /*4140*/  FSEL R89, R29, -INF , !P0 ;  /* 0xff8000001d597808 */ /* 0x000fe40004000000 */
[----:B------:R-:W-:Y:S01]  /*4150*/  FMNMX.FTZ R132, R90, R132, !PT ;  /* 0x000000845a847209 */ /* 0x000fe20007810000 */
[----:B------:R-:W-:Y:S01]  /*4160*/  LDSM.16.MT88.4 R28, [R237+0x4080] ;  /* 0x00408000ed1c783b */ /* 0x000fe20000004200 */
[----:B------:R-:W-:Y:S02]  /*4170*/  LEA R239, R0, R237, 0x1 ;  /* 0x000000ed00ef7211 */ /* 0x000fe400078e08ff */
[----:B------:R-:W-:-:S03]  /*4180*/  FMNMX.FTZ R132, R89, R132, !PT ;  /* 0x0000008459847209 */ /* 0x000fc60007810000 */
[----:B------:R-:W-:Y:S04]  /*4190*/  LDSM.16.MT88.4 R32, [R239+0x4080] ;  /* 0x00408000ef20783b */ /* 0x000fe80000004200 */
[----:B------:R-:W2:Y:S04]  /*41a0*/  SHFL.BFLY PT, R2, R132, 0x2, 0x1f ;  /* 0x0c401f0084027f89 */ /* 0x000ea800000e0000 */
[----:B------:R-:W-:Y:S01]  /*41b0*/  LDSM.16.MT88.4 R72, [R239+0x4880] ;  /* 0x00488000ef48783b */ /* 0x000fe20000004200 */
[----:B-1----:R-:W-:-:S03]  /*41c0*/  FMNMX.FTZ R133, R133, R12, !PT ;  /* 0x0000000c85857209 */ /* 0x002fc60007810000 */
[----:B------:R-:W-:Y:S04]  /*41d0*/  LDSM.16.MT88.4 R76, [R239+0x5880] ;  /* 0x00588000ef4c783b */ /* 0x000fe80000004200 */
[----:B------:R-:W1:Y:S04]  /*41e0*/  SHFL.BFLY PT, R12, R133, 0x1, 0x1f ;  /* 0x0c201f00850c7f89 */ /* 0x000e6800000e0000 */
[----:B------:R-:W-:Y:S01]  /*41f0*/  LDSM.16.MT88.4 R80, [R239+0x6080] ;  /* 0x00608000ef50783b */ /* 0x000fe20000004200 */
[----:B--2---:R-:W-:-:S05]  /*4200*/  FMNMX.FTZ R132, R132, R2, !PT ;  /* 0x0000000284847209 */ /* 0x004fca0007810000 */
[----:B------:R-:W2:Y:S01]  /*4210*/  SHFL.BFLY PT, R2, R132, 0x1, 0x1f ;  /* 0x0c201f0084027f89 */ /* 0x000ea200000e0000 */
[----:B-1----:R-:W-:-:S04]  /*4220*/  FMNMX.FTZ R133, R133, R12, !PT ;  /* 0x0000000c85857209 */ /* 0x002fc80007810000 */
[C---:B------:R-:W-:Y:S01]  /*4230*/  FSETP.NEU.FTZ.AND P0, PT, R133.reuse, -INF , PT ;  /* 0xff8000008500780b */ /* 0x040fe20003f1d000 */
[----:B------:R-:W-:-:S05]  /*4240*/  FMUL.FTZ R12, R133, c[0x0][0x2d0] ;  /* 0x0000b400850c7a20 */ /* 0x000fca0000410000 */
[----:B------:R-:W-:-:S05]  /*4250*/  FSEL R12, R12, RZ, P0 ;  /* 0x000000ff0c0c7208 */ /* 0x000fca0000000000 */
[--C-:B------:R-:W-:Y:S01]  /*4260*/  FFMA.FTZ R14, R14, c[0x0][0x2d0], -R12.reuse ;  /* 0x0000b4000e0e7a23 */ /* 0x100fe2000001080c */
[----:B--2---:R-:W-:Y:S01]  /*4270*/  FMNMX.FTZ R132, R132, R2, !PT ;  /* 0x0000000284847209 */ /* 0x004fe20007810000 */
[--C-:B------:R-:W-:Y:S02]  /*4280*/  FFMA.FTZ R16, R16, c[0x0][0x2d0], -R12.reuse ;  /* 0x0000b40010107a23 */ /* 0x100fe4000001080c */
[--C-:B------:R-:W-:Y:S01]  /*4290*/  FFMA.FTZ R19, R19, c[0x0][0x2d0], -R12.reuse ;  /* 0x0000b40013137a23 */ /* 0x100fe2000001080c */
[C---:B------:R-:W-:Y:S01]  /*42a0*/  FSETP.NEU.FTZ.AND P0, PT, R132.reuse, -INF , PT ;  /* 0xff8000008400780b */ /* 0x040fe20003f1d000 */
[----:B------:R-:W-:Y:S01]  /*42b0*/  FMUL.FTZ R2, R132, c[0x0][0x2d0] ;  /* 0x0000b40084027a20 */ /* 0x000fe20000410000 */
[----:B------:R-:W-:Y:S01]  /*42c0*/  MUFU.EX2 R97, R14 ;  /* 0x0000000e00617308 */ /* 0x000fe20000000800 */
[--C-:B------:R-:W-:Y:S02]  /*42d0*/  FFMA.FTZ R18, R18, c[0x0][0x2d0], -R12.reuse ;  /* 0x0000b40012127a23 */ /* 0x100fe4000001080c */
[--C-:B------:R-:W-:Y:S01]  /*42e0*/  FFMA.FTZ R17, R17, c[0x0][0x2d0], -R12.reuse ;  /* 0x0000b40011117a23 */ /* 0x100fe2000001080c */
[----:B------:R-:W-:Y:S01]  /*42f0*/  FSEL R2, R2, RZ, P0 ;  /* 0x000000ff02027208 */ /* 0x000fe20000000000 */
[----:B------:R-:W-:-:S02]  /*4300*/  FFMA.FTZ R20, R20, c[0x0][0x2d0], -R12 ;  /* 0x0000b40014147a23 */ /* 0x000fc4000001080c */
[----:B------:R-:W-:Y:S01]  /*4310*/  FFMA.FTZ R22, R22, c[0x0][0x2d0], -R12 ;  /* 0x0000b40016167a23 */ /* 0x000fe2000001080c */
[----:B------:R-:W-:Y:S01]  /*4320*/  MUFU.EX2 R14, R16 ;  /* 0x00000010000e7308 */ /* 0x000fe20000000800 */
[--C-:B------:R-:W-:Y:S02]  /*4330*/  FFMA.FTZ R3, R11, c[0x0][0x2d0], -R2.reuse ;  /* 0x0000b4000b037a23 */ /* 0x100fe40000010802 */
[----:B------:R-:W-:Y:S02]  /*4340*/  FFMA.FTZ R6, R6, c[0x0][0x2d0], -R2 ;  /* 0x0000b40006067a23 */ /* 0x000fe40000010802 */
[----:B------:R-:W-:-:S03]  /*4350*/  FFMA.FTZ R21, R21, c[0x0][0x2d0], -R12 ;  /* 0x0000b40015157a23 */ /* 0x000fc6000001080c */
[----:B------:R-:W-:Y:S08]  /*4360*/  MUFU.EX2 R99, R19 ;  /* 0x0000001300637308 */ /* 0x000ff00000000800 */
[----:B------:R-:W-:Y:S08]  /*4370*/  MUFU.EX2 R128, R18 ;  /* 0x0000001200807308 */ /* 0x000ff00000000800 */
[----:B------:R1:W2:Y:S08]  /*4380*/  MUFU.EX2 R130, R17 ;  /* 0x0000001100827308 */ /* 0x0002b00000000800 */
[----:B------:R3:W-:Y:S01]  /*4390*/  MUFU.EX2 R84, R3 ;  /* 0x0000000300547308 */ /* 0x0007e20000000800 */
[----:B-1----:R-:W1:Y:S07]  /*43a0*/  LDSM.16.MT88.4 R16, [R236+0x4080] ;  /* 0x00408000ec10783b */ /* 0x002e6e0000004200 */
[----:B------:R-:W4:Y:S01]  /*43b0*/  MUFU.EX2 R98, R20 ;  /* 0x0000001400627308 */ /* 0x000f220000000800 */
[----:B--2---:R-:W-:Y:S01]  /*43c0*/  F2FP.PACK_AB R4, R130, R128 ;  /* 0x000000808204723e */ /* 0x004fe200000000ff */
[----:B---3--:R-:W-:-:S06]  /*43d0*/  FFMA.FTZ R3, R10, c[0x0][0x2d0], -R2 ;  /* 0x0000b4000a037a23 */ /* 0x008fcc0000010802 */
[----:B------:R-:W2:Y:S08]  /*43e0*/  MUFU.EX2 R86, R6 ;  /* 0x0000000600567308 */ /* 0x000eb00000000800 */
[----:B------:R3:W-:Y:S01]  /*43f0*/  MUFU.EX2 R85, R3 ;  /* 0x0000000300557308 */ /* 0x0007e20000000800 */
[----:B----4-:R-:W-:-:S07]  /*4400*/  F2FP.PACK_AB R10, R99, R98 ;  /* 0x00000062630a723e */ /* 0x010fce00000000ff */
[----:B------:R-:W-:Y:S01]  /*4410*/  MUFU.EX2 R129, R22 ;  /* 0x0000001600817308 */ /* 0x000fe20000000800 */
[----:B---3--:R-:W-:Y:S01]  /*4420*/  FFMA.FTZ R3, R9, c[0x0][0x2d0], -R2 ;  /* 0x0000b40009037a23 */ /* 0x008fe20000010802 */
[----:B--2---:R-:W-:-:S06]  /*4430*/  F2FP.PACK_AB R9, R84, R86 ;  /* 0x000000565409723e */ /* 0x004fcc00000000ff */
[----:B------:R-:W2:Y:S08]  /*4440*/  MUFU.EX2 R120, R21 ;  /* 0x0000001500787308 */ /* 0x000eb00000000800 */
[----:B------:R3:W4:Y:S01]  /*4450*/  MUFU.EX2 R88, R3 ;  /* 0x0000000300587308 */ /* 0x0007220000000800 */
[----:B--2---:R-:W-:Y:S01]  /*4460*/  F2FP.PACK_AB R6, R120, R129 ;  /* 0x000000817806723e */ /* 0x004fe200000000ff */
[----:B---3--:R-:W-:Y:S01]  /*4470*/  FFMA.FTZ R3, R8, c[0x0][0x2d0], -R2 ;  /* 0x0000b40008037a23 */ /* 0x008fe20000010802 */
[----:B------:R-:W-:-:S02]  /*4480*/  F2FP.PACK_AB R8, R14, R97 ;  /* 0x000000610e08723e */ /* 0x000fc400000000ff */
[----:B----4-:R-:W-:-:S03]  /*4490*/  F2FP.PACK_AB R11, R88, R85 ;  /* 0x00000055580b723e */ /* 0x010fc600000000ff */
[----:B------:R2:W-:Y:S04]  /*44a0*/  MUFU.EX2 R87, R3 ;  /* 0x0000000300577308 */ /* 0x0005e80000000800 */
[C---:B-1----:R-:W-:Y:S08]  /*44b0*/  HMMA.16816.F32 R20, R8.reuse, R16, RZ ;  /* 0x000000100814723c */ /* 0x042ff000000018ff */
[----:B------:R-:W-:Y:S01]  /*44c0*/  HMMA.16816.F32 R16, R8, R18, RZ ;  /* 0x000000120810723c */ /* 0x000fe200000018ff */
[----:B--2---:R-:W-:-:S04]  /*44d0*/  FFMA.FTZ R3, R7, c[0x0][0x2d0], -R2 ;  /* 0x0000b40007037a23 */ /* 0x004fc80000010802 */
[----:B------:R1:W2:Y:S03]  /*44e0*/  MUFU.EX2 R103, R3 ;  /* 0x0000000300677308 */ /* 0x0002a60000000800 */
[----:B------:R-:W-:Y:S01]  /*44f0*/  HMMA.16816.F32 R36, R8, R28, RZ ;  /* 0x0000001c0824723c */ /* 0x000fe200000018ff */
[----:B-1----:R-:W-:Y:S01]  /*4500*/  FFMA.FTZ R3, R13, c[0x0][0x2d0], -R2 ;  /* 0x0000b4000d037a23 */ /* 0x002fe20000010802 */
[----:B--2---:R-:W-:-:S03]  /*4510*/  F2FP.PACK_AB R5, R103, R87 ;  /* 0x000000576705723e */ /* 0x004fc600000000ff */
[----:B------:R1:W-:Y:S02]  /*4520*/  MUFU.EX2 R105, R3 ;  /* 0x0000000300697308 */ /* 0x0003e40000000800 */
[----:B-1----:R-:W-:-:S06]  /*4530*/  FFMA.FTZ R3, R15, c[0x0][0x2d0], -R2 ;  /* 0x0000b4000f037a23 */ /* 0x002fcc0000010802 */
[----:B------:R-:W1:Y:S02]  /*4540*/  MUFU.EX2 R134, R3 ;  /* 0x0000000300867308 */ /* 0x000e640000000800 */
[----:B-1----:R-:W-:-:S07]  /*4550*/  F2FP.PACK_AB R7, R134, R105 ;  /* 0x000000698607723e */ /* 0x002fce00000000ff */
[C---:B------:R-:W-:Y:S08]  /*4560*/  HMMA.16816.F32 R156, R4.reuse, R24, R20 ;  /* 0x00000018049c723c */ /* 0x040ff00000001814 */
[----:B------:R-:W-:Y:S08]  /*4570*/  HMMA.16816.F32 R52, R4, R26, R16 ;  /* 0x0000001a0434723c */ /* 0x000ff00000001810 */
[C---:B------:R-:W-:Y:S01]  /*4580*/  HMMA.16816.F32 R24, R8.reuse, R30, RZ ;  /* 0x0000001e0818723c */ /* 0x040fe200000018ff */
[----:B------:R-:W1:Y:S07]  /*4590*/  LDSM.16.MT88.4 R28, [R236+0x5880] ;  /* 0x00588000ec1c783b */ /* 0x000e6e0000004200 */
[C---:B------:R-:W-:Y:S08]  /*45a0*/  HMMA.16816.F32 R20, R8.reuse, R44, RZ ;  /* 0x0000002c0814723c */ /* 0x040ff000000018ff */
[----:B------:R-:W-:Y:S01]  /*45b0*/  HMMA.16816.F32 R16, R8, R46, RZ ;  /* 0x0000002e0810723c */ /* 0x000fe200000018ff */
[----:B------:R-:W-:Y:S01]  /*45c0*/  IMAD.MOV.U32 R104, RZ, RZ, R52 ;  /* 0x000000ffff687224 */ /* 0x000fe200078e0034 */
[----:B------:R-:W-:Y:S01]  /*45d0*/  MOV R169, R53 ;  /* 0x0000003500a97202 */ /* 0x000fe20000000f00 */
[----:B------:R-:W-:-:S02]  /*45e0*/  IMAD.MOV.U32 R100, RZ, RZ, R55 ;  /* 0x000000ffff647224 */ /* 0x000fc400078e0037 */
[----:B------:R-:W-:Y:S02]  /*45f0*/  IMAD.MOV.U32 R168, RZ, RZ, R54 ;  /* 0x000000ffffa87224 */ /* 0x000fe400078e0036 */
[----:B------:R-:W2:Y:S01]  /*4600*/  LDSM.16.MT88.4 R52, [R240+0x6080] ;  /* 0x00608000f034783b */ /* 0x000ea20000004200 */
[C---:B------:R-:W-:Y:S08]  /*4610*/  HMMA.16816.F32 R148, R4.reuse, R48, R36 ;  /* 0x000000300494723c */ /* 0x040ff00000001824 */
[C---:B------:R-:W-:Y:S08]  /*4620*/  HMMA.16816.F32 R140, R4.reuse, R40, R20 ;  /* 0x00000028048c723c */ /* 0x040ff00000001814 */
[C---:B------:R-:W-:Y:S08]  /*4630*/  HMMA.16816.F32 R108, R4.reuse, R42, R16 ;  /* 0x0000002a046c723c */ /* 0x040ff00000001810 */
[----:B------:R-:W-:Y:S08]  /*4640*/  HMMA.16816.F32 R136, R4, R50, R24 ;  /* 0x000000320488723c */ /* 0x000ff00000001818 */
[C---:B-1----:R-:W-:Y:S08]  /*4650*/  HMMA.16816.F32 R40, R8.reuse, R28, RZ ;  /* 0x0000001c0828723c */ /* 0x042ff000000018ff */
[----:B------:R-:W-:Y:S01]  /*4660*/  HMMA.16816.F32 R48, R8, R32, RZ ;  /* 0x000000200830723c */ /* 0x000fe200000018ff */
[----:B------:R-:W-:Y:S01]  /*4670*/  IMAD.MOV.U32 R154, RZ, RZ, R108 ;  /* 0x000000ffff9a7224 */ /* 0x000fe200078e006c */
[----:B------:R-:W-:Y:S01]  /*4680*/  MOV R153, R109 ;  /* 0x0000006d00997202 */ /* 0x000fe20000000f00 */
[----:B------:R-:W-:-:S02]  /*4690*/  IMAD.MOV.U32 R152, RZ, RZ, R110 ;  /* 0x000000ffff987224 */ /* 0x000fc400078e006e */
[----:B------:R-:W-:-:S03]  /*46a0*/  IMAD.MOV.U32 R147, RZ, RZ, R111 ;  /* 0x000000ffff937224 */ /* 0x000fc600078e006f */
[C---:B------:R-:W-:Y:S08]  /*46b0*/  HMMA.16816.F32 R24, R8.reuse, R68, RZ ;  /* 0x000000440818723c */ /* 0x040ff000000018ff */
[----:B------:R-:W-:Y:S08]  /*46c0*/  HMMA.16816.F32 R44, R8, R34, RZ ;  /* 0x00000022082c723c */ /* 0x000ff000000018ff */
[----:B------:R-:W-:Y:S08]  /*46d0*/  HMMA.16816.F32 R40, R4, R60, R40 ;  /* 0x0000003c0428723c */ /* 0x000ff00000001828 */
[----:B------:R-:W-:Y:S08]  /*46e0*/  HMMA.16816.F32 R36, R8, R30, RZ ;  /* 0x0000001e0824723c */ /* 0x000ff000000018ff */
[----:B------:R-:W-:Y:S08]  /*46f0*/  HMMA.16816.F32 R48, R4, R72, R48 ;  /* 0x000000480430723c */ /* 0x000ff00000001830 */
[----:B------:R-:W-:Y:S01]  /*4700*/  HMMA.16816.F32 R16, R8, R76, RZ ;  /* 0x0000004c0810723c */ /* 0x000fe200000018ff */
[----:B------:R-:W-:Y:S01]  /*4710*/  IMAD.MOV.U32 R146, RZ, RZ, R40 ;  /* 0x000000ffff927224 */ /* 0x000fe200078e0028 */
[----:B------:R-:W-:Y:S01]  /*4720*/  MOV R145, R41 ;  /* 0x0000002900917202 */ /* 0x000fe20000000f00 */
[----:B------:R-:W-:-:S02]  /*4730*/  IMAD.MOV.U32 R144, RZ, RZ, R42 ;  /* 0x000000ffff907224 */ /* 0x000fc400078e002a */
[----:B------:R-:W-:-:S03]  /*4740*/  IMAD.MOV.U32 R131, RZ, RZ, R43 ;  /* 0x000000ffff837224 */ /* 0x000fc600078e002b */
[C---:B------:R-:W-:Y:S08]  /*4750*/  HMMA.16816.F32 R32, R8.reuse, R64, RZ ;  /* 0x000000400820723c */ /* 0x040ff000000018ff */
[----:B------:R-:W-:Y:S01]  /*4760*/  HMMA.16816.F32 R28, R8, R66, RZ ;  /* 0x00000042081c723c */ /* 0x000fe200000018ff */
[----:B------:R-:W1:Y:S01]  /*4770*/  LDSM.16.MT88.4 R64, [R236+0x7080] ;  /* 0x00708000ec40783b */ /* 0x000e620000004200 */
[----:B------:R-:W-:Y:S01]  /*4780*/  MOV R161, R48 ;  /* 0x0000003000a17202 */ /* 0x000fe20000000f00 */
[----:B------:R-:W-:Y:S01]  /*4790*/  IMAD.MOV.U32 R160, RZ, RZ, R49 ;  /* 0x000000ffffa07224 */ /* 0x000fe200078e0031 */
[----:B------:R-:W-:Y:S01]  /*47a0*/  MOV R155, R51 ;  /* 0x00000033009b7202 */ /* 0x000fe20000000f00 */
[----:B------:R-:W-:-:S02]  /*47b0*/  IMAD.MOV.U32 R135, RZ, RZ, R50 ;  /* 0x000000ffff877224 */ /* 0x000fc400078e0032 */
[----:B------:R-:W3:Y:S01]  /*47c0*/  LDSM.16.MT88.4 R48, [R237+0x7080] ;  /* 0x00708000ed30783b */ /* 0x000ee20000004200 */
[C---:B--2---:R-:W-:Y:S08]  /*47d0*/  HMMA.16816.F32 R24, R4.reuse, R52, R24 ;  /* 0x000000340418723c */ /* 0x044ff00000001818 */
[C---:B------:R-:W-:Y:S08]  /*47e0*/  HMMA.16816.F32 R44, R4.reuse, R74, R44 ;  /* 0x0000004a042c723c */ /* 0x040ff0000000182c */
[----:B------:R-:W-:Y:S01]  /*47f0*/  HMMA.16816.F32 R40, R4, R62, R36 ;  /* 0x0000003e0428723c */ /* 0x000fe20000001824 */
[----:B------:R-:W-:Y:S07]  /*4800*/  LDSM.16.MT88.4 R60, [R236+0x8880] ;  /* 0x00888000ec3c783b */ /* 0x000fee0000004200 */
[----:B------:R-:W-:Y:S01]  /*4810*/  HMMA.16816.F32 R20, R8, R70, RZ ;  /* 0x000000460814723c */ /* 0x000fe200000018ff */
[----:B------:R-:W-:Y:S01]  /*4820*/  IMAD.MOV.U32 R119, RZ, RZ, R25 ;  /* 0x000000ffff777224 */ /* 0x000fe200078e0019 */
[----:B------:R-:W-:Y:S01]  /*4830*/  MOV R118, R26 ;  /* 0x0000001a00767202 */ /* 0x000fe20000000f00 */
[----:B------:R-:W-:-:S02]  /*4840*/  IMAD.MOV.U32 R117, RZ, RZ, R27 ;  /* 0x000000ffff757224 */ /* 0x000fc400078e001b */
[----:B------:R-:W-:Y:S02]  /*4850*/  IMAD.MOV.U32 R116, RZ, RZ, R24 ;  /* 0x000000ffff747224 */ /* 0x000fe400078e0018 */
[----:B------:R-:W2:Y:S01]  /*4860*/  LDSM.16.MT88.4 R24, [R236+0x7880] ;  /* 0x00788000ec18783b */ /* 0x000ea20000004200 */
[C---:B------:R-:W-:Y:S01]  /*4870*/  HMMA.16816.F32 R16, R4.reuse, R80, R16 ;  /* 0x000000500410723c */ /* 0x040fe20000001810 */
[----:B------:R-:W-:Y:S01]  /*4880*/  IMAD.MOV.U32 R102, RZ, RZ, R45 ;  /* 0x000000ffff667224 */ /* 0x000fe200078e002d */
[----:B------:R-:W-:Y:S01]  /*4890*/  MOV R163, R46 ;  /* 0x0000002e00a37202 */ /* 0x000fe20000000f00 */
[----:B------:R-:W-:Y:S02]  /*48a0*/  IMAD.MOV.U32 R101, RZ, RZ, R44 ;  /* 0x000000ffff657224 */ /* 0x000fe400078e002c */
[----:B------:R-:W-:Y:S02]  /*48b0*/  IMAD.MOV.U32 R162, RZ, RZ, R47 ;  /* 0x000000ffffa27224 */ /* 0x000fe400078e002f */
[----:B------:R-:W4:Y:S01]  /*48c0*/  LDSM.16.MT88.4 R44, [R240+0x7080] ;  /* 0x00708000f02c783b */ /* 0x000f220000004200 */
[----:B------:R-:W-:Y:S01]  /*48d0*/  HMMA.16816.F32 R32, R4, R56, R32 ;  /* 0x000000380420723c */ /* 0x000fe20000001820 */
[----:B------:R-:W-:Y:S01]  /*48e0*/  MOV R36, R41 ;  /* 0x0000002900247202 */ /* 0x000fe20000000f00 */
[----:B------:R-:W-:Y:S01]  /*48f0*/  IMAD.MOV.U32 R127, RZ, RZ, R42 ;  /* 0x000000ffff7f7224 */ /* 0x000fe200078e002a */
[----:B------:R-:W-:Y:S01]  /*4900*/  MOV R125, R40 ;  /* 0x00000028007d7202 */ /* 0x000fe20000000f00 */
[----:B------:R-:W-:-:S02]  /*4910*/  IMAD.MOV.U32 R126, RZ, RZ, R43 ;  /* 0x000000ffff7e7224 */ /* 0x000fc400078e002b */
[----:B------:R-:W2:Y:S02]  /*4920*/  LDSM.16.MT88.4 R40, [R237+0x7880] ;  /* 0x00788000ed28783b */ /* 0x000ea40000004200 */
[C---:B------:R-:W-:Y:S02]  /*4930*/  HMMA.16816.F32 R20, R4.reuse, R54, R20 ;  /* 0x000000360414723c */ /* 0x040fe40000001814 */
[----:B------:R-:W2:Y:S06]  /*4940*/  LDSM.16.MT88.4 R52, [R239+0x7080] ;  /* 0x00708000ef34783b */ /* 0x000eac0000004200 */
[----:B------:R-:W-:Y:S01]  /*4950*/  IMAD.MOV.U32 R15, RZ, RZ, R17 ;  /* 0x000000ffff0f7224 */ /* 0x000fe200078e0011 */
[----:B------:R-:W-:Y:S01]  /*4960*/  MOV R3, R19 ;  /* 0x0000001300037202 */ /* 0x000fe20000000f00 */
[----:B------:R-:W-:Y:S01]  /*4970*/  IMAD.MOV.U32 R13, RZ, RZ, R18 ;  /* 0x000000ffff0d7224 */ /* 0x000fe200078e0012 */
[----:B------:R-:W-:Y:S01]  /*4980*/  HMMA.16816.F32 R72, R4, R58, R28 ;  /* 0x0000003a0448723c */ /* 0x000fe2000000181c */
[----:B------:R-:W-:Y:S01]  /*4990*/  IMAD.MOV.U32 R0, RZ, RZ, R16 ;  /* 0x000000ffff007224 */ /* 0x000fe200078e0010 */
[----:B------:R-:W4:Y:S03]  /*49a0*/  LDSM.16.MT88.4 R56, [R240+0x7880] ;  /* 0x00788000f038783b */ /* 0x000f260000004200 */
[----:B------:R-:W-:Y:S01]  /*49b0*/  IMAD.MOV.U32 R124, RZ, RZ, R33 ;  /* 0x000000ffff7c7224 */ /* 0x000fe200078e0021 */
[----:B------:R-:W-:Y:S01]  /*49c0*/  MOV R122, R35 ;  /* 0x00000023007a7202 */ /* 0x000fe20000000f00 */
[----:B------:R-:W-:Y:S01]  /*49d0*/  IMAD.MOV.U32 R123, RZ, RZ, R34 ;  /* 0x000000ffff7b7224 */ /* 0x000fe200078e0022 */
[----:B-1----:R-:W-:Y:S01]  /*49e0*/  HMMA.16816.F32 R16, R8, R64, RZ ;  /* 0x000000400810723c */ /* 0x002fe200000018ff */
[----:B------:R-:W-:-:S04]  /*49f0*/  IMAD.MOV.U32 R121, RZ, RZ, R32 ;  /* 0x000000ffff797224 */ /* 0x000fc800078e0020 */
[----:B------:R-:W-:Y:S01]  /*4a00*/  MOV R111, R23 ;  /* 0x00000017006f7202 */ /* 0x000fe20000000f00 */
[----:B------:R-:W-:Y:S01]  /*4a10*/  IMAD.MOV.U32 R110, RZ, RZ, R21 ;  /* 0x000000ffff6e7224 */ /* 0x000fe200078e0015 */
[----:B------:R-:W-:Y:S01]  /*4a20*/  MOV R108, R20 ;  /* 0x00000014006c7202 */ /* 0x000fe20000000f00 */
[----:B---3--:R-:W-:Y:S01]  /*4a30*/  HMMA.16816.F32 R32, R8, R48, RZ ;  /* 0x000000300820723c */ /* 0x008fe200000018ff */
[----:B------:R-:W-:Y:S02]  /*4a40*/  IMAD.MOV.U32 R65, RZ, RZ, R36 ;  /* 0x000000ffff417224 */ /* 0x000fe400078e0024 */
[----:B------:R-:W-:-:S05]  /*4a50*/  IMAD.MOV.U32 R109, RZ, RZ, R22 ;  /* 0x000000ffff6d7224 */ /* 0x000fca00078e0016 */
[C---:B------:R-:W-:Y:S01]  /*4a60*/  HMMA.16816.F32 R28, R8.reuse, R50, RZ ;  /* 0x00000032081c723c */ /* 0x040fe200000018ff */
[----:B------:R-:W1:Y:S07]  /*4a70*/  LDSM.16.MT88.4 R48, [R239+0x7880] ;  /* 0x00788000ef30783b */ /* 0x000e6e0000004200 */
[----:B------:R-:W-:Y:S08]  /*4a80*/  HMMA.16816.F32 R36, R8, R66, RZ ;  /* 0x000000420824723c */ /* 0x000ff000000018ff */
[----:B--2---:R-:W-:Y:S08]  /*4a90*/  HMMA.16816.F32 R68, R4, R24, R16 ;  /* 0x000000180444723c */ /* 0x004ff00000001810 */
[C---:B----4-:R-:W-:Y:S07]  /*4aa0*/  HMMA.16816.F32 R16, R8.reuse, R44, RZ ;  /* 0x0000002c0810723c */ /* 0x050fee00000018ff */
[----:B------:R-:W-:Y:S01]  /*4ab0*/  MOV R45, R105 ;  /* 0x00000069002d7202 */ /* 0x000fe20000000f00 */
[----:B------:R-:W-:Y:S08]  /*4ac0*/  HMMA.16816.F32 R20, R8, R78, RZ ;  /* 0x0000004e0814723c */ /* 0x000ff000000018ff */
[C---:B------:R-:W-:Y:S08]  /*4ad0*/  HMMA.16816.F32 R76, R4.reuse, R40, R32 ;  /* 0x00000028044c723c */ /* 0x040ff00000001820 */
[----:B------:R-:W-:Y:S01]  /*4ae0*/  HMMA.16816.F32 R172, R4, R42, R28 ;  /* 0x0000002a04ac723c */ /* 0x000fe2000000181c */
[----:B------:R-:W-:Y:S07]  /*4af0*/  LDSM.16.MT88.4 R40, [R237+0x8880] ;  /* 0x00888000ed28783b */ /* 0x000fee0000004200 */
[C---:B------:R-:W-:Y:S07]  /*4b00*/  HMMA.16816.F32 R32, R8.reuse, R46, RZ ;  /* 0x0000002e0820723c */ /* 0x040fee00000018ff */
[----:B------:R-:W-:Y:S01]  /*4b10*/  MOV R46, R123 ;  /* 0x0000007b002e7202 */ /* 0x000fe20000000f00 */
[----:B------:R-:W-:Y:S01]  /*4b20*/  HMMA.16816.F32 R28, R8, R52, RZ ;  /* 0x00000034081c723c */ /* 0x000fe200000018ff */
[----:B------:R-:W-:-:S06]  /*4b30*/  IMAD.MOV.U32 R47, RZ, RZ, R122 ;  /* 0x000000ffff2f7224 */ /* 0x000fcc00078e007a */
[----:B------:R-:W-:Y:S01]  /*4b40*/  IMAD.MOV.U32 R53, RZ, RZ, R119 ;  /* 0x000000ffff357224 */ /* 0x000fe200078e0077 */
[----:B------:R-:W-:Y:S01]  /*4b50*/  HMMA.16816.F32 R176, R4, R26, R36 ;  /* 0x0000001a04b0723c */ /* 0x000fe20000001824 */
[----:B------:R-:W2:Y:S01]  /*4b60*/  LDSM.16.MT88.4 R36, [R236+0x9080] ;  /* 0x00908000ec24783b */ /* 0x000ea20000004200 */
[----:B------:R-:W-:-:S06]  /*4b70*/  IMAD.MOV.U32 R52, RZ, RZ, R116 ;  /* 0x000000ffff347224 */ /* 0x000fcc00078e0074 */
[----:B------:R-:W-:Y:S07]  /*4b80*/  HMMA.16816.F32 R24, R8, R54, RZ ;  /* 0x000000360818723c */ /* 0x000fee00000018ff */
[----:B------:R-:W-:Y:S01]  /*4b90*/  IMAD.MOV.U32 R54, RZ, RZ, R118 ;  /* 0x000000ffff367224 */ /* 0x000fe200078e0076 */
[----:B------:R-:W-:Y:S01]  /*4ba0*/  HMMA.16816.F32 R16, R4, R56, R16 ;  /* 0x000000380410723c */ /* 0x000fe20000001810 */
[----:B------:R-:W-:-:S06]  /*4bb0*/  MOV R55, R117 ;  /* 0x0000007500377202 */ /* 0x000fcc0000000f00 */
[----:B------:R-:W-:Y:S01]  /*4bc0*/  IMAD.MOV.U32 R56, RZ, RZ, R104 ;  /* 0x000000ffff387224 */ /* 0x000fe200078e0068 */
[----:B------:R-:W-:Y:S01]  /*4bd0*/  HMMA.16816.F32 R80, R4, R82, R20 ;  /* 0x000000520450723c */ /* 0x000fe20000001814 */
[----:B------:R-:W-:-:S07]  /*4be0*/  MOV R57, R103 ;  /* 0x0000006700397202 */ /* 0x000fce0000000f00 */
[----:B------:R-:W-:Y:S07]  /*4bf0*/  HMMA.16816.F32 R20, R8, R60, RZ ;  /* 0x0000003c0814723c */ /* 0x000fee00000018ff */
[----:B------:R-:W-:Y:S01]  /*4c00*/  MOV R60, R0 ;  /* 0x00000000003c7202 */ /* 0x000fe20000000f00 */
[----:B------:R-:W-:Y:S01]  /*4c10*/  HMMA.16816.F32 R112, R4, R58, R32 ;  /* 0x0000003a0470723c */ /* 0x000fe20000001820 */
[----:B------:R-:W-:Y:S01]  /*4c20*/  IMAD.MOV.U32 R44, RZ, RZ, R16 ;  /* 0x000000ffff2c7224 */ /* 0x000fe200078e0010 */
[----:B------:R-:W-:Y:S01]  /*4c30*/  MOV R66, R18 ;  /* 0x0000001200427202 */ /* 0x000fe20000000f00 */
[----:B------:R-:W-:Y:S01]  /*4c40*/  IMAD.MOV.U32 R67, RZ, RZ, R17 ;  /* 0x000000ffff437224 */ /* 0x000fe200078e0011 */
[----:B------:R-:W-:Y:S01]  /*4c50*/  MOV R61, R15 ;  /* 0x0000000f003d7202 */ /* 0x000fe20000000f00 */
[----:B------:R-:W-:-:S02]  /*4c60*/  IMAD.MOV.U32 R64, RZ, RZ, R19 ;  /* 0x000000ffff407224 */ /* 0x000fc400078e0013 */
[----:B------:R-:W-:Y:S01]  /*4c70*/  IMAD.MOV.U32 R32, RZ, RZ, R102 ;  /* 0x000000ffff207224 */ /* 0x000fe200078e0066 */
[----:B-1----:R-:W-:Y:S01]  /*4c80*/  HMMA.16816.F32 R104, R4, R48, R28 ;  /* 0x000000300468723c */ /* 0x002fe2000000181c */
[----:B------:R-:W-:Y:S01]  /*4c90*/  LDSM.16.MT88.4 R28, [R240+0x8880] ;  /* 0x00888000f01c783b */ /* 0x000fe20000004200 */
[----:B------:R-:W-:Y:S01]  /*4ca0*/  IMAD.MOV.U32 R33, RZ, RZ, R57 ;  /* 0x000000ffff217224 */ /* 0x000fe200078e0039 */
[----:B------:R-:W-:Y:S01]  /*4cb0*/  MOV R35, R44 ;  /* 0x0000002c00237202 */ /* 0x000fe20000000f00 */
[----:B------:R-:W-:Y:S01]  /*4cc0*/  IMAD.MOV.U32 R57, RZ, RZ, R65 ;  /* 0x000000ffff397224 */ /* 0x000fe200078e0041 */
[----:B------:R-:W-:Y:S01]  /*4cd0*/  MOV R65, R120 ;  /* 0x0000007800417202 */ /* 0x000fe20000000f00 */
[----:B------:R-:W-:Y:S01]  /*4ce0*/  IMAD.MOV.U32 R44, RZ, RZ, R121 ;  /* 0x000000ffff2c7224 */ /* 0x000fe200078e0079 */
[----:B------:R-:W-:Y:S01]  /*4cf0*/  MOV R48, R100 ;  /* 0x0000006400307202 */ /* 0x000fe20000000f00 */
[----:B------:R-:W-:Y:S01]  /*4d00*/  IMAD.MOV.U32 R49, RZ, RZ, R101 ;  /* 0x000000ffff317224 */ /* 0x000fe200078e0065 */
[----:B------:R-:W-:Y:S01]  /*4d10*/  HMMA.16816.F32 R16, R8, R62, RZ ;  /* 0x0000003e0810723c */ /* 0x000fe200000018ff */
[----:B------:R-:W-:Y:S01]  /*4d20*/  IMAD.MOV.U32 R34, RZ, RZ, R45 ;  /* 0x000000ffff227224 */ /* 0x000fe200078e002d */
[----:B------:R-:W-:Y:S01]  /*4d30*/  MOV R59, R126 ;  /* 0x0000007e003b7202 */ /* 0x000fe20000000f00 */
[----:B------:R-:W-:-:S02]  /*4d40*/  IMAD.MOV.U32 R58, RZ, RZ, R127 ;  /* 0x000000ffff3a7224 */ /* 0x000fc400078e007f */
[----:B------:R-:W-:Y:S02]  /*4d50*/  IMAD.MOV.U32 R45, RZ, RZ, R124 ;  /* 0x000000ffff2d7224 */ /* 0x000fe400078e007c */
[----:B------:R-:W-:Y:S01]  /*4d60*/  FADD.FTZ R0, R97, R14 ;  /* 0x0000000e61007221 */ /* 0x000fe20000010000 */
[----:B------:R-:W-:Y:S01]  /*4d70*/  HMMA.16816.F32 R100, R4, R50, R24 ;  /* 0x000000320464723c */ /* 0x000fe20000001818 */
[----:B------:R-:W1:Y:S01]  /*4d80*/  LDSM.16.MT88.4 R24, [R237+0x9080] ;  /* 0x00908000ed18783b */ /* 0x000e620000004200 */
[----:B------:R-:W-:Y:S02]  /*4d90*/  IMAD.MOV.U32 R62, RZ, RZ, R13 ;  /* 0x000000ffff3e7224 */ /* 0x000fe400078e000d */
[----:B------:R-:W-:Y:S02]  /*4da0*/  FADD.FTZ R13, R98, R0 ;  /* 0x00000000620d7221 */ /* 0x000fe40000010000 */
[----:B------:R-:W-:Y:S02]  /*4db0*/  IMAD.MOV.U32 R63, RZ, RZ, R3 ;  /* 0x000000ffff3f7224 */ /* 0x000fe400078e0003 */
[----:B------:R-:W-:-:S02]  /*4dc0*/  IMAD.MOV.U32 R50, RZ, RZ, R169 ;  /* 0x000000ffff327224 */ /* 0x000fc400078e00a9 */
[----:B------:R-:W-:Y:S02]  /*4dd0*/  IMAD.MOV.U32 R51, RZ, RZ, R168 ;  /* 0x000000ffff337224 */ /* 0x000fe400078e00a8 */
[----:B--2---:R-:W-:Y:S01]  /*4de0*/  HMMA.16816.F32 R168, R4, R36, R20 ;  /* 0x0000002404a8723c */ /* 0x004fe20000001814 */
[--C-:B------:R-:W-:Y:S02]  /*4df0*/  FFMA.FTZ R3, R94, c[0x0][0x2d0], -R12.reuse ;  /* 0x0000b4005e037a23 */ /* 0x100fe4000001080c */
[----:B------:R-:W-:Y:S02]  /*4e00*/  FFMA.FTZ R0, R93, c[0x0][0x2d0], -R12 ;  /* 0x0000b4005d007a23 */ /* 0x000fe4000001080c */
[----:B------:R-:W-:Y:S01]  /*4e10*/  IMAD.MOV.U32 R97, RZ, RZ, R50 ;  /* 0x000000ffff617224 */ /* 0x000fe200078e0032 */
[----:B------:R-:W-:Y:S01]  /*4e20*/  MOV R50, R163 ;  /* 0x000000a300327202 */ /* 0x000fe20000000f00 */
[----:B------:R-:W-:Y:S01]  /*4e30*/  IMAD.MOV.U32 R36, RZ, RZ, R111 ;  /* 0x000000ffff247224 */ /* 0x000fe200078e006f */
[----:B------:R-:W-:Y:S01]  /*4e40*/  HMMA.16816.F32 R20, R8, R40, RZ ;  /* 0x000000280814723c */ /* 0x000fe200000018ff */
[----:B------:R-:W-:Y:S01]  /*4e50*/  MOV R37, R56 ;  /* 0x0000003800257202 */ /* 0x000fe20000000f00 */
[----:B------:R-:W-:Y:S01]  /*4e60*/  IMAD.MOV.U32 R56, RZ, RZ, R125 ;  /* 0x000000ffff387224 */ /* 0x000fe200078e007d */
[----:B------:R2:W3:Y:S01]  /*4e70*/  MUFU.EX2 R40, R0 ;  /* 0x0000000000287308 */ /* 0x0004e20000000800 */
[----:B------:R-:W-:Y:S01]  /*4e80*/  IMAD.MOV.U32 R98, RZ, RZ, R51 ;  /* 0x000000ffff627224 */ /* 0x000fe200078e0033 */
[----:B------:R4:W5:Y:S02]  /*4e90*/  LDL.LU R163, [R1+0x98] ;  /* 0x0000980001a37983 */ /* 0x0009640000300800 */
[----:B------:R-:W-:Y:S01]  /*4ea0*/  IMAD.MOV.U32 R41, RZ, RZ, R108 ;  /* 0x000000ffff297224 */ /* 0x000fe200078e006c */
[----:B------:R-:W-:Y:S07]  /*4eb0*/  HMMA.16816.F32 R120, R4, R38, R16 ;  /* 0x000000260478723c */ /* 0x000fee0000001810 */
[----:B------:R-:W-:Y:S01]  /*4ec0*/  MOV R38, R110 ;  /* 0x0000006e00267202 */ /* 0x000fe20000000f00 */
[----:B------:R-:W-:Y:S01]  /*4ed0*/  HMMA.16816.F32 R16, R8, R42, RZ ;  /* 0x0000002a0810723c */ /* 0x000fe200000018ff */
[----:B------:R-:W-:-:S02]  /*4ee0*/  IMAD.MOV.U32 R39, RZ, RZ, R109 ;  /* 0x000000ffff277224 */ /* 0x000fc400078e006d */
[----:B------:R-:W-:Y:S01]  /*4ef0*/  MOV R93, R38 ;  /* 0x00000026005d7202 */ /* 0x000fe20000000f00 */
[----:B--2---:R-:W-:-:S04]  /*4f00*/  FFMA.FTZ R0, R92, c[0x0][0x2d0], -R2 ;  /* 0x0000b4005c007a23 */ /* 0x004fc80000010802 */
[C---:B-1----:R-:W-:Y:S01]  /*4f10*/  HMMA.16816.F32 R108, R4.reuse, R24, R20 ;  /* 0x00000018046c723c */ /* 0x042fe20000001814 */
[----:B------:R-:W1:Y:S11]  /*4f20*/  LDSM.16.MT88.4 R20, [R240+0x9080] ;  /* 0x00908000f014783b */ /* 0x000e760000004200 */
[----:B------:R-:W-:Y:S04]  /*4f30*/  @!UPT UIADD3 URZ, URZ, URZ, URZ ;  /* 0x0000003f3f3ff290 */ /* 0x000fe8000fffe03f */
[----:B------:R-:W-:Y:S01]  /*4f40*/  HMMA.16816.F32 R116, R4, R26, R16 ;  /* 0x0000001a0474723c */ /* 0x000fe20000001810 */
[----:B------:R-:W-:Y:S01]  /*4f50*/  MOV R38, R144 ;  /* 0x0000009000267202 */ /* 0x000fe20000000f00 */
[----:B------:R-:W-:Y:S02]  /*4f60*/  IMAD.MOV.U32 R43, RZ, RZ, R155 ;  /* 0x000000ffff2b7224 */ /* 0x000fe400078e009b */
[----:B------:R-:W-:Y:S02]  /*4f70*/  IMAD.MOV.U32 R94, RZ, RZ, R39 ;  /* 0x000000ffff5e7224 */ /* 0x000fe400078e0027 */
[----:B------:R-:W-:Y:S02]  /*4f80*/  IMAD.MOV.U32 R92, RZ, RZ, R41 ;  /* 0x000000ffff5c7224 */ /* 0x000fe400078e0029 */
[----:B------:R-:W-:Y:S11]  /*4f90*/  HMMA.16816.F32 R16, R8, R28, RZ ;  /* 0x0000001c0810723c */ /* 0x000ff600000018ff */
[----:B------:R-:W-:Y:S11]  /*4fa0*/  @!UPT UIADD3 URZ, URZ, URZ, URZ ;  /* 0x0000003f3f3ff290 */ /* 0x000ff6000fffe03f */
[----:B------:R-:W-:Y:S02]  /*4fb0*/  @!UPT UIADD3 URZ, URZ, URZ, URZ ;  /* 0x0000003f3f3ff290 */ /* 0x000fe4000fffe03f */
[----:B-1----:R-:W-:Y:S07]  /*4fc0*/  HMMA.16816.F32 R124, R4, R20, R16 ;  /* 0x00000014047c723c */ /* 0x002fee0000001810 */
[--C-:B------:R-:W-:Y:S01]  /*4fd0*/  FFMA.FTZ R21, R96, c[0x0][0x2d0], -R12.reuse ;  /* 0x0000b40060157a23 */ /* 0x100fe2000001080c */
[----:B------:R-:W-:Y:S01]  /*4fe0*/  HMMA.16816.F32 R16, R8, R30, RZ ;  /* 0x0000001e0810723c */ /* 0x000fe200000018ff */
[----:B------:R-:W-:Y:S01]  /*4ff0*/  FFMA.FTZ R20, R95, c[0x0][0x2d0], -R12 ;  /* 0x0000b4005f147a23 */ /* 0x000fe2000001080c */
[----:B------:R-:W-:Y:S01]  /*5000*/  MOV R96, R37 ;  /* 0x0000002500607202 */ /* 0x000fe20000000f00 */
[----:B------:R-:W-:Y:S01]  /*5010*/  IMAD.MOV.U32 R95, RZ, RZ, R36 ;  /* 0x000000ffff5f7224 */ /* 0x000fe200078e0024 */
[----:B------:R-:W-:Y:S01]  /*5020*/  MOV R28, R154 ;  /* 0x0000009a001c7202 */ /* 0x000fe20000000f00 */
[----:B------:R-:W-:Y:S01]  /*5030*/  IMAD.MOV.U32 R29, RZ, RZ, R153 ;  /* 0x000000ffff1d7224 */ /* 0x000fe200078e0099 */
[----:B------:R-:W-:Y:S11]  /*5040*/  MUFU.EX2 R21, R21 ;  /* 0x0000001500157308 */ /* 0x000ff60000000800 */
[----:B------:R-:W-:Y:S07]  /*5050*/  @!UPT UIADD3 URZ, URZ, URZ, URZ ;  /* 0x0000003f3f3ff290 */ /* 0x000fee000fffe03f */
[----:B------:R-:W-:Y:S01]  /*5060*/  HMMA.16816.F32 R24, R4, R22, R16 ;  /* 0x000000160418723c */ /* 0x000fe20000001810 */
[----:B------:R-:W-:Y:S01]  /*5070*/  MOV R31, R147 ;  /* 0x00000093001f7202 */ /* 0x000fe20000000f00 */
[----:B------:R-:W-:Y:S01]  /*5080*/  IMAD.MOV.U32 R36, RZ, RZ, R146 ;  /* 0x000000ffff247224 */ /* 0x000fe200078e0092 */
[----:B------:R1:W-:Y:S04]  /*5090*/  MUFU.EX2 R23, R3 ;  /* 0x0000000300177308 */ /* 0x0003e80000000800 */
[----:B------:R-:W-:Y:S01]  /*50a0*/  FADD.FTZ R22, R99, R13 ;  /* 0x0000000d63167221 */ /* 0x000fe20000010000 */
[----:B------:R-:W-:Y:S01]  /*50b0*/  MOV R99, R48 ;  /* 0x0000003000637202 */ /* 0x000fe20000000f00 */
[----:B------:R-:W2:Y:S01]  /*50c0*/  LDSM.16.MT88.4 R12, [R239+0x8880] ;  /* 0x00888000ef0c783b */ /* 0x000ea20000004200 */
[----:B------:R-:W-:Y:S01]  /*50d0*/  IMAD.MOV.U32 R37, RZ, RZ, R145 ;  /* 0x000000ffff257224 */ /* 0x000fe200078e0091 */
[----:B------:R-:W2:Y:S01]  /*50e0*/  MUFU.EX2 R20, R20 ;  /* 0x0000001400147308 */ /* 0x000ea20000000800 */
[----:B------:R-:W-:Y:S01]  /*50f0*/  IMAD.MOV.U32 R30, RZ, RZ, R152 ;  /* 0x000000ffff1e7224 */ /* 0x000fe200078e0098 */
[----:B------:R-:W-:Y:S01]  /*5100*/  LDSM.16.MT88.4 R144, [R237+0x5080] ;  /* 0x00508000ed90783b */ /* 0x000fe20000004200 */
[----:B------:R-:W-:-:S02]  /*5110*/  IMAD.MOV.U32 R39, RZ, RZ, R131 ;  /* 0x000000ffff277224 */ /* 0x000fc400078e0083 */
[----:B------:R-:W-:Y:S01]  /*5120*/  IMAD.MOV.U32 R48, RZ, RZ, R49 ;  /* 0x000000ffff307224 */ /* 0x000fe200078e0031 */
[----:B------:R-:W-:Y:S01]  /*5130*/  LDSM.16.MT88.4 R152, [R236+0x5080] ;  /* 0x00508000ec98783b */ /* 0x000fe20000004200 */
[----:B------:R-:W-:Y:S02]  /*5140*/  IMAD.MOV.U32 R49, RZ, RZ, R32 ;  /* 0x000000ffff317224 */ /* 0x000fe400078e0020 */
[----:B-1----:R-:W-:Y:S01]  /*5150*/  FFMA.FTZ R3, R90, c[0x0][0x2d0], -R2 ;  /* 0x0000b4005a037a23 */ /* 0x002fe20000010802 */
[C---:B--2---:R-:W-:Y:S08]  /*5160*/  HMMA.16816.F32 R16, R8.reuse, R12, RZ ;  /* 0x0000000c0810723c */ /* 0x044ff000000018ff */
[----:B------:R-:W-:Y:S01]  /*5170*/  HMMA.16816.F32 R8, R8, R14, RZ ;  /* 0x0000000e0808723c */ /* 0x000fe200000018ff */
[----:B------:R-:W1:Y:S11]  /*5180*/  LDSM.16.MT88.4 R12, [R239+0x9080] ;  /* 0x00908000ef0c783b */ /* 0x000e760000004200 */
[----:B------:R-:W-:Y:S04]  /*5190*/  @!UPT UIADD3 URZ, URZ, URZ, URZ ;  /* 0x0000003f3f3ff290 */ /* 0x000fe8000fffe03f */
[C---:B-1----:R-:W-:Y:S08]  /*51a0*/  HMMA.16816.F32 R16, R4.reuse, R12, R16 ;  /* 0x0000000c0410723c */ /* 0x042ff00000001810 */
[----:B------:R-:W-:Y:S01]  /*51b0*/  HMMA.16816.F32 R12, R4, R14, R8 ;  /* 0x0000000e040c723c */ /* 0x000fe20000001808 */
[----:B------:R1:W-:Y:S06]  /*51c0*/  MUFU.EX2 R7, R0 ;  /* 0x0000000000077308 */ /* 0x0003ec0000000800 */
[----:B------:R-:W-:-:S02]  /*51d0*/  FADD.FTZ R4, R128, R22 ;  /* 0x0000001680047221 */ /* 0x000fc40000010000 */
[----:B------:R-:W-:Y:S01]  /*51e0*/  MUFU.EX2 R5, R3 ;  /* 0x0000000300057308 */ /* 0x000fe20000000800 */
[----:B---3--:R-:W-:Y:S02]  /*51f0*/  IMAD.MOV.U32 R22, RZ, RZ, R40 ;  /* 0x000000ffff167224 */ /* 0x008fe400078e0028 */
[--C-:B-1----:R-:W-:Y:S02]  /*5200*/  FFMA.FTZ R0, R91, c[0x0][0x2d0], -R2.reuse ;  /* 0x0000b4005b007a23 */ /* 0x102fe40000010802 */
[----:B------:R-:W-:-:S03]  /*5210*/  FFMA.FTZ R2, R89, c[0x0][0x2d0], -R2 ;  /* 0x0000b40059027a23 */ /* 0x000fc60000010802 */
[----:B------:R1:W-:Y:S08]  /*5220*/  MUFU.EX2 R6, R0 ;  /* 0x0000000000067308 */ /* 0x0003f00000000800 */
[----:B------:R2:W3:Y:S01]  /*5230*/  MUFU.EX2 R3, R2 ;  /* 0x0000000200037308 */ /* 0x0004e20000000800 */
[----:B------:R-:W-:Y:S01]  /*5240*/  F2FP.PACK_AB R128, R20, R21 ;  /* 0x000000151480723e */ /* 0x000fe200000000ff */
[----:B------:R-:W-:Y:S01]  /*5250*/  IMAD.MOV.U32 R8, RZ, RZ, R35 ;  /* 0x000000ffff087224 */ /* 0x000fe200078e0023 */
[----:B------:R-:W-:Y:S01]  /*5260*/  MOV R41, R160 ;  /* 0x000000a000297202 */ /* 0x000fe20000000f00 */
[----:B------:R-:W-:-:S02]  /*5270*/  IMAD.MOV.U32 R40, RZ, RZ, R161 ;  /* 0x000000ffff287224 */ /* 0x000fc400078e00a1 */
[----:B------:R-:W-:Y:S02]  /*5280*/  IMAD.MOV.U32 R42, RZ, RZ, R135 ;  /* 0x000000ffff2a7224 */ /* 0x000fe400078e0087 */
[----:B------:R-:W-:Y:S02]  /*5290*/  IMAD.MOV.U32 R51, RZ, RZ, R162 ;  /* 0x000000ffff337224 */ /* 0x000fe400078e00a2 */
[----:B-1----:R-:W-:Y:S01]  /*52a0*/  FADD.FTZ R0, R86, R84 ;  /* 0x0000005456007221 */ /* 0x002fe20000010000 */
[----:B------:R-:W-:Y:S01]  /*52b0*/  MOV R10, R66 ;  /* 0x00000042000a7202 */ /* 0x000fe20000000f00 */
[----:B------:R-:W-:Y:S01]  /*52c0*/  IMAD.MOV.U32 R9, RZ, RZ, R67 ;  /* 0x000000ffff097224 */ /* 0x000fe200078e0043 */
[----:B------:R4:W5:Y:S01]  /*52d0*/  LDL.LU R162, [R1+0x94] ;  /* 0x0000940001a27983 */ /* 0x0009620000300800 */
[----:B--2---:R-:W-:Y:S01]  /*52e0*/  FADD.FTZ R2, R130, R4 ;  /* 0x0000000482027221 */ /* 0x004fe20000010000 */
[----:B------:R-:W-:Y:S02]  /*52f0*/  F2FP.PACK_AB R130, R22, R23 ;  /* 0x000000171682723e */ /* 0x000fe400000000ff */
[----:B---3--:R-:W-:Y:S01]  /*5300*/  F2FP.PACK_AB R131, R3, R5 ;  /* 0x000000050383723e */ /* 0x008fe200000000ff */
[----:B------:R-:W-:Y:S01]  /*5310*/  FADD.FTZ R4, R129, R2 ;  /* 0x0000000281047221 */ /* 0x000fe20000010000 */
[----:B------:R-:W-:Y:S01]  /*5320*/  F2FP.PACK_AB R129, R6, R7 ;  /* 0x000000070681723e */ /* 0x000fe200000000ff */
[----:B------:R-:W-:Y:S01]  /*5330*/  FADD.FTZ R0, R85, R0 ;  /* 0x0000000055007221 */ /* 0x000fe20000010000 */
[----:B------:R4:W5:Y:S05]  /*5340*/  LDL.LU R161, [R1+0x90] ;  /* 0x0000900001a17983 */ /* 0x00096a0000300800 */
[C---:B------:R-:W-:Y:S08]  /*5350*/  HMMA.16816.F32 R148, R128.reuse, R144, R148 ;  /* 0x000000908094723c */ /* 0x040ff00000001894 */
[C---:B------:R-:W-:Y:S01]  /*5360*/  HMMA.16816.F32 R156, R128.reuse, R152, R156 ;  /* 0x00000098809c723c */ /* 0x040fe2000000189c */
[----:B------:R-:W-:Y:S01]  /*5370*/  FADD.FTZ R0, R88, R0 ;  /* 0x0000000058007221 */ /* 0x000fe20000010000 */
[----:B------:R4:W5:Y:S06]  /*5380*/  LDL.LU R160, [R1+0x8c] ;  /* 0x00008c0001a07983 */ /* 0x00096c0000300800 */
[C---:B------:R-:W-:Y:S01]  /*5390*/  HMMA.16816.F32 R144, R128.reuse, R146, R136 ;  /* 0x000000928090723c */ /* 0x040fe20000001888 */
[----:B------:R-:W1:Y:S07]  /*53a0*/  LDSM.16.MT88.4 R136, [R240+0x5080] ;  /* 0x00508000f088783b */ /* 0x000e6e0000004200 */
[----:B------:R-:W-:Y:S01]  /*53b0*/  HMMA.16816.F32 R152, R128, R154, R96 ;  /* 0x0000009a8098723c */ /* 0x000fe20000001860 */
[----:B------:R-:W-:Y:S01]  /*53c0*/  FADD.FTZ R2, R87, R0 ;  /* 0x0000000057027221 */ /* 0x000fe20000010000 */
[----:B------:R-:W-:Y:S01]  /*53d0*/  LDSM.16.MT88.4 R88, [R240+0x8080] ;  /* 0x00808000f058783b */ /* 0x000fe20000004200 */
[----:B------:R-:W-:Y:S01]  /*53e0*/  IMAD.MOV.U32 R11, RZ, RZ, R64 ;  /* 0x000000ffff0b7224 */ /* 0x000fe200078e0040 */
[----:B------:R-:W-:-:S02]  /*53f0*/  UIMAD.WIDE.U32 UR10, UR16, UR4, URZ ;  /* 0x00000004100a72a5 */ /* 0x000fc4000f8e003f */
[----:B------:R4:W5:Y:S01]  /*5400*/  LDL.LU R135, [R1+0x88] ;  /* 0x0000880001877983 */ /* 0x0009620000300800 */
[----:B------:R-:W-:Y:S01]  /*5410*/  IMAD.MOV.U32 R98, RZ, RZ, R33 ;  /* 0x000000ffff627224 */ /* 0x000fe200078e0021 */
[----:B------:R-:W-:Y:S02]  /*5420*/  MOV R97, R34 ;  /* 0x0000002200617202 */ /* 0x000fe40000000f00 */
[----:B------:R-:W2:Y:S01]  /*5430*/  LDSM.16.MT88.4 R32, [R239+0x5080] ;  /* 0x00508000ef20783b */ /* 0x000ea20000004200 */
[C---:B-1----:R-:W-:Y:S08]  /*5440*/  HMMA.16816.F32 R140, R128.reuse, R136, R140 ;  /* 0x00000088808c723c */ /* 0x042ff0000000188c */
[C---:B------:R-:W-:Y:S08]  /*5450*/  HMMA.16816.F32 R136, R128.reuse, R138, R28 ;  /* 0x0000008a8088723c */ /* 0x040ff0000000181c */
[C---:B--2---:R-:W-:Y:S01]  /*5460*/  HMMA.16816.F32 R28, R128.reuse, R32, R40 ;  /* 0x00000020801c723c */ /* 0x044fe20000001828 */
[----:B------:R-:W-:Y:S07]  /*5470*/  LDSM.16.MT88.4 R40, [R236+0x6880] ;  /* 0x00688000ec28783b */ /* 0x000fee0000004200 */
[C---:B------:R-:W-:Y:S01]  /*5480*/  HMMA.16816.F32 R32, R128.reuse, R34, R48 ;  /* 0x000000228020723c */ /* 0x040fe20000001830 */
[----:B------:R-:W1:Y:S07]  /*5490*/  LDSM.16.MT88.4 R48, [R237+0x6880] ;  /* 0x00688000ed30783b */ /* 0x000e6e0000004200 */
[C---:B-1----:R-:W-:Y:S08]  /*54a0*/  HMMA.16816.F32 R44, R128.reuse, R48, R44 ;  /* 0x00000030802c723c */ /* 0x042ff0000000182c */
[C---:B------:R-:W-:Y:S01]  /*54b0*/  HMMA.16816.F32 R48, R128.reuse, R50, R72 ;  /* 0x000000328030723c */ /* 0x040fe20000001848 */
[----:B------:R-:W1:Y:S07]  /*54c0*/  LDSM.16.MT88.4 R72, [R236+0x8080] ;  /* 0x00808000ec48783b */ /* 0x000e6e0000004200 */
[C---:B------:R-:W-:Y:S08]  /*54d0*/  HMMA.16816.F32 R36, R128.reuse, R40, R36 ;  /* 0x000000288024723c */ /* 0x040ff00000001824 */
[C---:B------:R-:W-:Y:S01]  /*54e0*/  HMMA.16816.F32 R40, R128.reuse, R42, R56 ;  /* 0x0000002a8028723c */ /* 0x040fe20000001838 */
[----:B------:R-:W2:Y:S07]  /*54f0*/  LDSM.16.MT88.4 R56, [R240+0x6880] ;  /* 0x00688000f038783b */ /* 0x000eae0000004200 */
[C---:B-1----:R-:W-:Y:S08]  /*5500*/  HMMA.16816.F32 R68, R128.reuse, R72, R68 ;  /* 0x000000488044723c */ /* 0x042ff00000001844 */
[----:B------:R-:W-:Y:S07]  /*5510*/  HMMA.16816.F32 R72, R128, R74, R176 ;  /* 0x0000004a8048723c */ /* 0x000fee00000018b0 */
[----:B------:R-:W-:Y:S01]  /*5520*/  MOV R178, R98 ;  /* 0x0000006200b27202 */ /* 0x000fe20000000f00 */
[----:B------:R-:W-:-:S02]  /*5530*/  IMAD.MOV.U32 R179, RZ, RZ, R97 ;  /* 0x000000ffffb37224 */ /* 0x000fc400078e0061 */
[----:B------:R-:W1:Y:S01]  /*5540*/  LDSM.16.MT88.4 R96, [R239+0x8080] ;  /* 0x00808000ef60783b */ /* 0x000e620000004200 */
[C---:B--2---:R-:W-:Y:S01]  /*5550*/  HMMA.16816.F32 R52, R128.reuse, R56, R52 ;  /* 0x000000388034723c */ /* 0x044fe20000001834 */
[----:B------:R-:W-:Y:S02]  /*5560*/  IMAD.MOV.U32 R0, RZ, RZ, R65 ;  /* 0x000000ffff007224 */ /* 0x000fe400078e0041 */
[----:B------:R-:W2:Y:S05]  /*5570*/  LDSM.16.MT88.4 R64, [R239+0x6880] ;  /* 0x00688000ef40783b */ /* 0x000eaa0000004200 */
[C---:B------:R-:W-:Y:S08]  /*5580*/  HMMA.16816.F32 R56, R128.reuse, R58, R92 ;  /* 0x0000003a8038723c */ /* 0x040ff0000000185c */
[----:B-1----:R-:W-:Y:S01]  /*5590*/  HMMA.16816.F32 R92, R128, R96, R104 ;  /* 0x00000060805c723c */ /* 0x002fe20000001868 */
[----:B------:R-:W1:Y:S01]  /*55a0*/  LDSM.16.MT88.4 R104, [R236+0x9880] ;  /* 0x00988000ec68783b */ /* 0x000e620000004200 */
[----:B------:R-:W-:-:S02]  /*55b0*/  FADD.FTZ R0, R0, R4 ;  /* 0x0000000400007221 */ /* 0x000fc40000010000 */
[----:B------:R-:W-:Y:S02]  /*55c0*/  FADD.FTZ R2, R178, R2 ;  /* 0x00000002b2027221 */ /* 0x000fe40000010000 */
[----:B------:R-:W-:Y:S02]  /*55d0*/  FADD.FTZ R4, R21, R0 ;  /* 0x0000000015047221 */ /* 0x000fe40000010000 */
[C---:B------:R-:W-:Y:S01]  /*55e0*/  HMMA.16816.F32 R84, R128.reuse, R88, R8 ;  /* 0x000000588054723c */ /* 0x040fe20000001808 */
[----:B------:R-:W-:Y:S01]  /*55f0*/  FADD.FTZ R0, R179, R2 ;  /* 0x00000002b3007221 */ /* 0x000fe20000010000 */
[----:B------:R-:W-:Y:S06]  /*5600*/  LDSM.16.MT88.4 R8, [R239+0x9880] ;  /* 0x00988000ef08783b */ /* 0x000fec0000004200 */
[----:B------:R-:W-:Y:S01]  /*5610*/  HMMA.16816.F32 R88, R128, R90, R112 ;  /* 0x0000005a8058723c */ /* 0x000fe20000001870 */
[----:B------:R-:W3:Y:S01]  /*5620*/  LDSM.16.MT88.4 R112, [R237+0x9880] ;  /* 0x00988000ed70783b */ /* 0x000ee20000004200 */
[----:B------:R-:W-:-:S06]  /*5630*/  FADD.FTZ R0, R134, R0 ;  /* 0x0000000086007221 */ /* 0x000fcc0000010000 */
[C---:B------:R-:W-:Y:S08]  /*5640*/  HMMA.16816.F32 R96, R128.reuse, R98, R100 ;  /* 0x000000628060723c */ /* 0x040ff00000001864 */
[C---:B--2---:R-:W-:Y:S08]  /*5650*/  HMMA.16816.F32 R60, R128.reuse, R64, R60 ;  /* 0x00000040803c723c */ /* 0x044ff0000000183c */
[C---:B------:R-:W-:Y:S01]  /*5660*/  HMMA.16816.F32 R64, R128.reuse, R66, R80 ;  /* 0x000000428040723c */ /* 0x040fe20000001850 */
[----:B------:R-:W2:Y:S07]  /*5670*/  LDSM.16.MT88.4 R80, [R237+0x8080] ;  /* 0x00808000ed50783b */ /* 0x000eae0000004200 */
[C---:B-1----:R-:W-:Y:S08]  /*5680*/  HMMA.16816.F32 R100, R128.reuse, R104, R168 ;  /* 0x000000688064723c */ /* 0x042ff000000018a8 */
[----:B------:R-:W-:Y:S01]  /*5690*/  HMMA.16816.F32 R104, R128, R106, R120 ;  /* 0x0000006a8068723c */ /* 0x000fe20000001878 */
[----:B------:R-:W1:Y:S01]  /*56a0*/  LDSM.16.MT88.4 R120, [R240+0x9880] ;  /* 0x00988000f078783b */ /* 0x000e620000004200 */
[----:B------:R-:W-:-:S02]  /*56b0*/  FADD.FTZ R7, R7, R0 ;  /* 0x0000000007077221 */ /* 0x000fc40000010000 */
[----:B------:R-:W-:Y:S02]  /*56c0*/  FADD.FTZ R2, R20, R4 ;  /* 0x0000000414027221 */ /* 0x000fe40000010000 */
[----:B------:R-:W-:Y:S02]  /*56d0*/  FADD.FTZ R6, R6, R7 ;  /* 0x0000000706067221 */ /* 0x000fe40000010000 */
[----:B------:R-:W-:Y:S02]  /*56e0*/  FADD.FTZ R0, R23, R2 ;  /* 0x0000000217007221 */ /* 0x000fe40000010000 */
[----:B------:R-:W-:Y:S02]  /*56f0*/  FADD.FTZ R5, R5, R6 ;  /* 0x0000000605057221 */ /* 0x000fe40000010000 */
[----:B------:R-:W-:Y:S02]  /*5700*/  FADD.FTZ R2, R22, R0 ;  /* 0x0000000016027221 */ /* 0x000fe40000010000 */
[----:B------:R-:W-:-:S05]  /*5710*/  FADD.FTZ R0, R3, R5 ;  /* 0x0000000503007221 */ /* 0x000fca0000010000 */
[----:B------:R4:W-:Y:S04]  /*5720*/  STL [R1+0x24], R0 ;  /* 0x0000240001007387 */ /* 0x0009e80000100800 */
[----:B------:R4:W-:Y:S01]  /*5730*/  STL [R1+0x20], R2 ;  /* 0x0000200201007387 */ /* 0x0009e20000100800 */
[----:B------:R-:W-:Y:S01]  /*5740*/  PLOP3.LUT P0, PT, PT, PT, UP6, 0x40, 0x0 ;  /* 0x000000000000781c */ /* 0x000fe20003f0e868 */
[----:B------:R-:W-:Y:S02]  /*5750*/  @UP5 UMOV UR9, UR11 ;  /* 0x0000000b00095c82 */ /* 0x000fe40008000000 */
[----:B------:R-:W-:Y:S01]  /*5760*/  @UP5 USHF.R.U32.HI UR16, URZ, UR5, UR9 ;  /* 0x000000053f105299 */ /* 0x000fe20008011609 */
[----:B---3--:R-:W-:Y:S01]  /*5770*/  HMMA.16816.F32 R108, R128, R112, R108 ;  /* 0x00000070806c723c */ /* 0x008fe2000000186c */
[----:B------:R-:W-:-:S02]  /*5780*/  ULDC UR10, c[0x0][0x328] ;  /* 0x0000ca00000a7ab9 */ /* 0x000fc40000000800 */
[----:B------:R-:W-:Y:S02]  /*5790*/  UIADD3 UR15, UR15, UR16, URZ ;  /* 0x000000100f0f7290 */ /* 0x000fe4000fffe03f */
[----:B------:R-:W-:-:S03]  /*57a0*/  UIADD3 UR13, UR13, -0x2, URZ ;  /* 0xfffffffe0d0d7890 */ /* 0x000fc6000fffe03f */
[----:B------:R-:W-:Y:S01]  /*57b0*/  HMMA.16816.F32 R112, R128, R114, R116 ;  /* 0x000000728070723c */ /* 0x000fe20000001874 */
[----:B------:R-:W-:-:S07]  /*57c0*/  UIADD3 UR10, UR15, UR10, URZ ;  /* 0x0000000a0f0a7290 */ /* 0x000fce000fffe03f */
[C---:B--2---:R-:W-:Y:S08]  /*57d0*/  HMMA.16816.F32 R76, R128.reuse, R80, R76 ;  /* 0x00000050804c723c */ /* 0x044ff0000000184c */
[C---:B-1----:R-:W-:Y:S08]  /*57e0*/  HMMA.16816.F32 R116, R128.reuse, R120, R124 ;  /* 0x000000788074723c */ /* 0x042ff0000000187c */
[C---:B------:R-:W-:Y:S08]  /*57f0*/  HMMA.16816.F32 R80, R128.reuse, R82, R172 ;  /* 0x000000528050723c */ /* 0x040ff000000018ac */
[C---:B------:R-:W-:Y:S08]  /*5800*/  HMMA.16816.F32 R120, R128.reuse, R122, R24 ;  /* 0x0000007a8078723c */ /* 0x040ff00000001818 */
[C---:B------:R-:W-:Y:S08]  /*5810*/  HMMA.16816.F32 R124, R128.reuse, R8, R16 ;  /* 0x00000008807c723c */ /* 0x040ff00000001810 */
[----:B------:R-:W-:Y:S01]  /*5820*/  HMMA.16816.F32 R128, R128, R10, R12 ;  /* 0x0000000a8080723c */ /* 0x000fe2000000180c */
[----:B------:R-:W-:Y:S07]  /*5830*/  @P0 BRA `(.L_x_173) ;  /* 0x0000013000000947 */ /* 0x000fee0003800000 */
[----:B----4-:R-:W-:Y:S01]  /*5840*/  ISETP.LT.AND P0, PT, RZ, UR15, PT ;  /* 0x0000000fff007c0c */ /* 0x010fe2000bf01270 */
[----:B------:R-:W-:-:S02]  /*5850*/  UIADD3 UR11, UR15, -0x1, URZ ;  /* 0xffffffff0f0b7890 */ /* 0x000fc4000fffe03f */
[----:B------:R-:W-:-:S10]  /*5860*/  ULDC UR9, c[0x0][0x32c] ;  /* 0x0000cb0000097ab9 */ /* 0x000fd40000000800 */
[----:B------:R-:W-:Y:S05]  /*5870*/  @P0 BRA `(.L_x_174) ;  /* 0x0000007000000947 */ /* 0x000fea0003800000 */
[----:B------:R-:W-:Y:S02]  /*5880*/  UISETP.NE.AND UP0, UPT, UR9, 0x1, UPT ;  /* 0x000000010900788c */ /* 0x000fe4000bf05270 */
[----:B------:R-:W-:Y:S02]  /*5890*/  UIADD3 UR11, -UR15, URZ, URZ ;  /* 0x0000003f0f0b7290 */ /* 0x000fe4000fffe13f */
[----:B------:R-:W-:Y:S02]  /*58a0*/  ULDC.64 UR4, c[0x0][0x330] ;  /* 0x0000cc0000047ab9 */ /* 0x000fe40000000a00 */
[----:B------:R-:W-:-:S05]  /*58b0*/  UIMAD.WIDE.U32 UR14, UR11, UR4, URZ ;  /* 0x000000040b0e72a5 */ /* 0x000fca000f8e003f */
[----:B------:R-:W-:-:S04]  /*58c0*/  @UP0 USHF.R.U32.HI UR11, URZ, UR5, UR15 ;  /* 0x000000053f0b0299 */ /* 0x000fc8000801160f */
[----:B------:R-:W-:Y:S01]  /*58d0*/  ULOP3.LUT UR11, URZ, UR11, URZ, 0x33, !UPT ;  /* 0x0000000b3f0b7292 */ /* 0x000fe2000f8e333f */
[----:B------:R-:W-:Y:S05]  /*58e0*/  BRA `(.L_x_175) ;  /* 0x0000004000007947 */ /* 0x000fea0003800000 */
.L_x_174:
[----:B------:R-:W-:Y:S02]  /*58f0*/  UISETP.NE.AND UP0, UPT, UR9, 0x1, UPT ;  /* 0x000000010900788c */ /* 0x000fe4000bf05270 */
[----:B------:R-:W-:Y:S02]  /*5900*/  ULDC.64 UR4, c[0x0][0x330] ;  /* 0x0000cc0000047ab9 */ /* 0x000fe40000000a00 */
[----:B------:R-:W-:-:S07]  /*5910*/  UIMAD.WIDE.U32 UR14, UR11, UR4, URZ ;  /* 0x000000040b0e72a5 */ /* 0x000fce000f8e003f */
[----:B------:R-:W-:Y:S02]  /*5920*/  @UP0 USHF.R.U32.HI UR11, URZ, UR5, UR15 ;  /* 0x000000053f0b0299 */ /* 0x000fe4000801160f */
.L_x_175:
[----:B------:R-:W-:Y:S02]  /*5930*/  ULDC UR4, c[0x0][0x32c] ;  /* 0x0000cb0000047ab9 */ /* 0x000fe40000000800 */
[----:B------:R-:W-:-:S04]  /*5940*/  UIMAD UR4, UR11, UR9, UR4 ;  /* 0x000000090b0472a4 */ /* 0x000fc8000f8e0204 */
[----:B------:R-:W-:-:S04]  /*5950*/  UISETP.LT.AND UP0, UPT, UR10, UR4, UPT ;  /* 0x000000040a00728c */ /* 0x000fc8000bf01270 */
[----:B------:R-:W-:-:S04]  /*5960*/  USEL UR10, UR10, UR4, UP0 ;  /* 0x000000040a0a7287 */ /* 0x000fc80008000000 */
.L_x_173:
[----:B----4-:R-:W-:-:S04]  /*5970*/  UIMAD.WIDE UR4, UR10, 0x2aaaaaab, URZ ;  /* 0x2aaaaaab0a0478a5 */ /* 0x010fc8000f8e023f */
[----:B------:R-:W-:-:S04]  /*5980*/  USHF.R.U32.HI UR4, URZ, 0x1f, UR5 ;  /* 0x0000001f3f047899 */ /* 0x000fc80008011605 */
[----:B------:R-:W-:-:S04]  /*5990*/  ULEA.HI.SX32 UR4, UR5, UR4, 0x1d ;  /* 0x0000000405047291 */ /* 0x000fc8000f8fea3f */
[----:B------:R-:W-:-:S04]  /*59a0*/  UISETP.LT.AND UP0, UPT, UR12, UR4, UPT ;  /* 0x000000040c00728c */ /* 0x000fc8000bf01270 */
[----:B------:R-:W-:-:S04]  /*59b0*/  USEL UR9, UR12, UR4, !UP0 ;  /* 0x000000040c097287 */ /* 0x000fc8000c000000 */
[----:B------:R-:W-:-:S06]  /*59c0*/  UISETP.GE.AND UP0, UPT, UR13, UR9, UPT ;  /* 0x000000090d00728c */ /* 0x000fcc000bf06270 */
[----:B------:R-:W-:-:S13]  /*59d0*/  PLOP3.LUT P0, PT, PT, PT, UP0, 0x40, 0x0 ;  /* 0x000000000000781c */ /* 0x000fda0003f0e808 */
[----:B------:R-:W-:Y:S05]  /*59e0*/  @P0 BRA `(.L_x_176) ;  /* 0x00003f9000000947 */ /* 0x000fea0003800000 */
[----:B------:R-:W2:Y:S04]  /*59f0*/  LDL.64 R8, [R1+0x48] ;  /* 0x0000480001087983 */ /* 0x000ea80000100a00 */
[----:B------:R-:W3:Y:S04]  /*5a00*/  LDL.64 R6, [R1+0x40] ;  /* 0x0000400001067983 */ /* 0x000ee80000100a00 */
[----:B------:R-:W4:Y:S04]  /*5a10*/  LDL.64 R2, [R1+0x38] ;  /* 0x0000380001027983 */ /* 0x000f280000100a00 */
[----:B------:R-:W4:Y:S01]  /*5a20*/  LDL.64 R4, [R1+0x30] ;  /* 0x0000300001047983 */ /* 0x000f220000100a00 */
[----:B------:R-:W-:-:S02]  /*5a30*/  MOV R134, R132 ;  /* 0x0000008400867202 */ /* 0x000fc40000000f00 */
[C---:B--2---:R-:W-:Y:S02]  /*5a40*/  IADD3 R0, P0, R8.reuse, 0x40, RZ ;  /* 0x0000004008007810 */ /* 0x044fe40007f1e0ff */
[----:B------:R-:W-:-:S03]  /*5a50*/  IADD3 R11, P1, R8, 0x80, RZ ;  /* 0x00000080080b7810 */ /* 0x000fc60007f3e0ff */
[--C-:B---3--:R-:W-:Y:S01]  /*5a60*/  IMAD.X R10, RZ, RZ, R7.reuse, P0 ;  /* 0x000000ffff0a7224 */ /* 0x108fe200000e0607 */
[----:B------:R1:W-:Y:S01]  /*5a70*/  STL [R1+0x68], R0 ;  /* 0x0000680001007387 */ /* 0x0003e20000100800 */
[----:B------:R-:W-:-:S03]  /*5a80*/  IMAD.X R9, RZ, RZ, R7, P1 ;  /* 0x000000ffff097224 */ /* 0x000fc600008e0607 */
[----:B------:R-:W-:Y:S04]  /*5a90*/  STL [R1+0x60], R11 ;  /* 0x0000600b01007387 */ /* 0x000fe80000100800 */
[----:B------:R-:W-:Y:S01]  /*5aa0*/  STL [R1+0x64], R10 ;  /* 0x0000640a01007387 */ /* 0x000fe20000100800 */
[----:B-1----:R-:W-:Y:S02]  /*5ab0*/  IADD3 R0, P0, R8, 0xc0, RZ ;  /* 0x000000c008007810 */ /* 0x002fe40007f1e0ff */
[----:B----4-:R-:W-:-:S03]  /*5ac0*/  IADD3 R8, P2, R2, 0x40, RZ ;  /* 0x0000004002087810 */ /* 0x010fc60007f5e0ff */
[----:B------:R1:W-:Y:S02]  /*5ad0*/  STL [R1+0x58], R0 ;  /* 0x0000580001007387 */ /* 0x0003e40000100800 */
[----:B------:R-:W-:Y:S02]  /*5ae0*/  IMAD.X R6, RZ, RZ, R5, P2 ;  /* 0x000000ffff067224 */ /* 0x000fe400010e0605 */
[----:B------:R-:W-:Y:S04]  /*5af0*/  STL [R1+0x5c], R9 ;  /* 0x00005c0901007387 */ /* 0x000fe80000100800 */
[----:B------:R-:W-:Y:S01]  /*5b00*/  STL [R1+0x50], R8 ;  /* 0x0000500801007387 */ /* 0x000fe20000100800 */
[----:B-1----:R-:W-:Y:S01]  /*5b10*/  IMAD.X R0, RZ, RZ, R7, P0 ;  /* 0x000000ffff007224 */ /* 0x002fe200000e0607 */
[----:B------:R-:W-:-:S04]  /*5b20*/  IADD3 R7, P1, R2, 0x80, RZ ;  /* 0x0000008002077810 */ /* 0x000fc80007f3e0ff */
[----:B------:R1:W-:Y:S01]  /*5b30*/  STL [R1+0x54], R0 ;  /* 0x0000540001007387 */ /* 0x0003e20000100800 */
[----:B------:R-:W-:-:S03]  /*5b40*/  IMAD.X R3, RZ, RZ, R5, P1 ;  /* 0x000000ffff037224 */ /* 0x000fc600008e0605 */
[----:B------:R-:W-:Y:S04]  /*5b50*/  STL [R1+0x1c], R7 ;  /* 0x00001c0701007387 */ /* 0x000fe80000100800 */
[----:B------:R-:W-:Y:S01]  /*5b60*/  STL [R1+0x2c], R6 ;  /* 0x00002c0601007387 */ /* 0x000fe20000100800 */
[----:B-1----:R-:W-:-:S05]  /*5b70*/  IADD3 R0, P0, R2, 0xc0, RZ ;  /* 0x000000c002007810 */ /* 0x002fca0007f1e0ff */
[----:B------:R1:W-:Y:S04]  /*5b80*/  STL [R1+0x14], R0 ;  /* 0x0000140001007387 */ /* 0x0003e80000100800 */
[----:B------:R2:W-:Y:S01]  /*5b90*/  STL [R1+0x18], R3 ;  /* 0x0000180301007387 */ /* 0x0005e20000100800 */
[----:B-1----:R-:W-:-:S05]  /*5ba0*/  IADD3.X R0, RZ, R5, RZ, P0, !PT ;  /* 0x00000005ff007210 */ /* 0x002fca00007fe4ff */
[----:B------:R2:W-:Y:S01]  /*5bb0*/  STL [R1+0x10], R0 ;  /* 0x0000100001007387 */ /* 0x0005e20000100800 */
[----:B------:R-:W-:-:S03]  /*5bc0*/  IMAD.MOV.U32 R2, RZ, RZ, R133 ;  /* 0x000000ffff027224 */ /* 0x000fc600078e0085 */
.L_x_187:
[----:B-12---:R-:W2:Y:S01]  /*5bd0*/  LDL R0, [R1] ;  /* 0x0000000001007983 */ /* 0x006ea20000100800 */
[----:B------:R-:W-:Y:S04]  /*5be0*/  DEPBAR.LE SB0, 0x0 ;  /* 0x000080000000791a */ /* 0x000fe80000000000 */
[----:B------:R-:W-:Y:S01]  /*5bf0*/  BAR.SYNC.DEFER_BLOCKING 0x0 ;  /* 0x0000000000007b1d */ /* 0x000fe20000010000 */
[----:B------:R-:W-:Y:S06]  /*5c00*/  UISETP.GT.AND UP0, UPT, UR12, UR13, UPT ;  /* 0x0000000d0c00728c */ /* 0x000fec000bf04270 */
[----:B------:R-:W-:Y:S01]  /*5c10*/  PLOP3.LUT P0, PT, PT, PT, UP0, 0x80, 0x0 ;  /* 0x000000000000781c */ /* 0x000fe20003f0f008 */
[----:B-----5:R1:W3:Y:S04]  /*5c20*/  LDSM.16.M88.4 R8, [R135+0x14080] ;  /* 0x014080008708783b */ /* 0x0202e80000000200 */
[----:B------:R1:W4:Y:S04]  /*5c30*/  LDSM.16.M88.4 R16, [R135+0x14880] ;  /* 0x014880008710783b */ /* 0x0003280000000200 */
[----:B------:R1:W1:Y:S04]  /*5c40*/  LDSM.16.M88.4 R24, [R135+0x15080] ;  /* 0x015080008718783b */ /* 0x0002680000000200 */
[----:B------:R1:W1:Y:S04]  /*5c50*/  LDSM.16.M88.4 R168, [R242] ;  /* 0x00000000f2a8783b */ /* 0x0002680000000200 */
[----:B------:R1:W1:Y:S04]  /*5c60*/  LDSM.16.M88.4 R176, [R252] ;  /* 0x00000000fcb0783b */ /* 0x0002680000000200 */
[----:B--2---:R2:W1:Y:S01]  /*5c70*/  LDSM.16.M88.4 R172, [R0] ;  /* 0x0000000000ac783b */ /* 0x0044620000000200 */
[----:B------:R-:W-:-:S05]  /*5c80*/  @P0 BRA `(.L_x_177) ;  /* 0x0000043000000947 */ /* 0x000fca0003800000 */
[----:B--234-:R-:W2:Y:S01]  /*5c90*/  LDL R0, [R1+0x28] ;  /* 0x0000280001007983 */ /* 0x01cea20000100800 */
[----:B------:R-:W-:Y:S02]  /*5ca0*/  ULDC.64 UR4, c[0x0][0x208] ;  /* 0x0000820000047ab9 */ /* 0x000fe40000000a00 */
[----:B------:R-:W-:Y:S01]  /*5cb0*/  UIMAD.WIDE.U32 UR14, UR13, UR4, URZ ;  /* 0x000000040d0e72a5 */ /* 0x000fe2000f8e003f */
[----:B------:R-:W3:Y:S01]  /*5cc0*/  LDL.64 R6, [R1+0x48] ;  /* 0x0000480001067983 */ /* 0x000ee20000100a00 */
[----:B------:R-:W-:Y:S03]  /*5cd0*/  USHF.R.S32.HI UR10, URZ, 0x1f, UR13 ;  /* 0x0000001f3f0a7899 */ /* 0x000fe6000801140d */
[----:B------:R-:W4:Y:S01]  /*5ce0*/  LDL.64 R132, [R1+0x40] ;  /* 0x0000400001847983 */ /* 0x000f220000100a00 */
[----:B------:R-:W-:Y:S03]  /*5cf0*/  UIMAD UR10, UR10, UR4, URZ ;  /* 0x000000040a0a72a4 */ /* 0x000fe6000f8e023f */
[----:B------:R-:W5:Y:S01]  /*5d00*/  LDL R12, [R1+0x4] ;  /* 0x00000400010c7983 */ /* 0x000f620000100800 */
[----:B------:R-:W-:Y:S03]  /*5d10*/  UIMAD UR10, UR13, UR5, UR10 ;  /* 0x000000050d0a72a4 */ /* 0x000fe6000f8e020a */
[----:B------:R-:W5:Y:S01]  /*5d20*/  LDL R22, [R1+0x68] ;  /* 0x0000680001167983 */ /* 0x000f620000100800 */
[----:B------:R-:W-:Y:S02]  /*5d30*/  UIADD3 UR4, UR15, UR10, URZ ;  /* 0x0000000a0f047290 */ /* 0x000fe4000fffe03f */
[----:B------:R-:W-:Y:S01]  /*5d40*/  UIMAD.WIDE.U32 UR10, UR14, 0x30, URZ ;  /* 0x000000300e0a78a5 */ /* 0x000fe2000f8e003f */
[----:B------:R-:W5:Y:S01]  /*5d50*/  LDL R21, [R1+0x64] ;  /* 0x0000640001157983 */ /* 0x000f620000100800 */
[----:B------:R-:W-:Y:S03]  /*5d60*/  UIMAD UR4, UR4, 0x30, URZ ;  /* 0x00000030040478a4 */ /* 0x000fe6000f8e023f */
[----:B------:R-:W5:Y:S01]  /*5d70*/  LDL R20, [R1+0x60] ;  /* 0x0000600001147983 */ /* 0x000f620000100800 */
[----:B------:R-:W-:Y:S03]  /*5d80*/  UIADD3 UR4, UR11, UR4, URZ ;  /* 0x000000040b047290 */ /* 0x000fe6000fffe03f */
[----:B------:R-:W5:Y:S04]  /*5d90*/  LDL R15, [R1+0x5c] ;  /* 0x00005c00010f7983 */ /* 0x000f680000100800 */
[----:B------:R-:W5:Y:S04]  /*5da0*/  LDL R14, [R1+0x58] ;  /* 0x00005800010e7983 */ /* 0x000f680000100800 */
[----:B------:R-:W5:Y:S01]  /*5db0*/  LDL R13, [R1+0x54] ;  /* 0x00005400010d7983 */ /* 0x000f620000100800 */
[----:B--2---:R-:W-:Y:S02]  /*5dc0*/  LOP3.LUT P2, RZ, R0, 0x1, RZ, 0xc0, !PT ;  /* 0x0000000100ff7812 */ /* 0x004fe4000784c0ff */
[----:B---3--:R-:W-:Y:S04]  /*5dd0*/  IADD3 R0, P1, R6, UR10, RZ ;  /* 0x0000000a06007c10 */ /* 0x008fe8000ff3e0ff */
[C---:B------:R-:W-:Y:S02]  /*5de0*/  LEA R4, P0, R0.reuse, c[0x0][0x1f8], 0x1 ;  /* 0x00007e0000047a11 */ /* 0x040fe400078008ff */
[----:B----4-:R-:W-:Y:S04]  /*5df0*/  IADD3.X R3, R133, UR4, RZ, P1, !PT ;  /* 0x0000000485037c10 */ /* 0x010fe80008ffe4ff */
[----:B------:R-:W-:Y:S02]  /*5e00*/  LEA.HI.X R5, R0, c[0x0][0x1fc], R3, 0x1, P0 ;  /* 0x00007f0000057a11 */ /* 0x000fe400000f0c03 */
[----:B-----5:R-:W-:Y:S03]  /*5e10*/  IADD3 R0, P1, R22, UR10, RZ ;  /* 0x0000000a16007c10 */ /* 0x020fe6000ff3e0ff */
[----:B------:R-:W-:Y:S01]  /*5e20*/  @!PT LDS RZ, [RZ] ;  /* 0x00000000fffff984 */ /* 0x000fe20000000800 */
[----:B------:R-:W-:Y:S01]  /*5e30*/  @!PT LDS RZ, [RZ] ;  /* 0x00000000fffff984 */ /* 0x000fe20000000800 */
[----:B------:R-:W-:Y:S01]  /*5e40*/  @!PT LDS RZ, [RZ] ;  /* 0x00000000fffff984 */ /* 0x000fe20000000800 */
[----:B------:R2:W-:Y:S01]  /*5e50*/  LDGSTS.E.BYPASS.LTC128B.128 [R12+0x4080], [R4.64], !P2 ;  /* 0x04080000040c7fae */ /* 0x0005e2000d101d58 */
[----:B------:R-:W-:Y:S02]  /*5e60*/  IADD3.X R3, R21, UR4, RZ, P1, !PT ;  /* 0x0000000415037c10 */ /* 0x000fe40008ffe4ff */
[C---:B--2---:R-:W-:Y:S04]  /*5e70*/  LEA R4, P0, R0.reuse, c[0x0][0x1f8], 0x1 ;  /* 0x00007e0000047a11 */ /* 0x044fe800078008ff */
[----:B------:R-:W-:Y:S02]  /*5e80*/  LEA.HI.X R5, R0, c[0x0][0x1fc], R3, 0x1, P0 ;  /* 0x00007f0000057a11 */ /* 0x000fe400000f0c03 */
[----:B------:R-:W-:Y:S03]  /*5e90*/  IADD3 R0, P1, R20, UR10, RZ ;  /* 0x0000000a14007c10 */ /* 0x000fe6000ff3e0ff */
        /* <DEDUP_REMOVED lines=8> */
[----:B------:R-:W-:Y:S01]  /*5f20*/  LEA.HI.X R5, R0, c[0x0][0x1fc], R3, 0x1, P0 ;  /* 0x00007f0000057a11 */ /* 0x000fe200000f0c03 */
[----:B------:R-:W-:Y:S04]  /*5f30*/  @!P3 IMAD.MOV.U32 R0, RZ, RZ, c[0x0][0x208] ;  /* 0x00008200ff00b624 */ /* 0x000fe800078e00ff */
[----:B------:R2:W-:Y:S01]  /*5f40*/  LDGSTS.E.BYPASS.LTC128B.128 [R12+0x8880], [R4.64], !P4 ;  /* 0x08880000040c7fae */ /* 0x0005e2000e101d58 */
[C---:B------:R-:W-:Y:S01]  /*5f50*/  @!P3 LEA R3, P0, R0.reuse, UR10, 0x5 ;  /* 0x0000000a0003bc11 */ /* 0x040fe2000f8028ff */
[----:B--2---:R-:W-:Y:S05]  /*5f60*/  @!P3 IMAD.MOV.U32 R4, RZ, RZ, c[0x0][0x20c] ;  /* 0x00008300ff04b624 */ /* 0x004fea00078e00ff */
[----:B------:R-:W-:Y:S02]  /*5f70*/  @!P3 LEA.HI.X R0, R0, UR4, R4, 0x5, P0 ;  /* 0x000000040000bc11 */ /* 0x000fe400080f2c04 */
[C---:B------:R-:W-:Y:S04]  /*5f80*/  @!P3 IADD3 R4, P1, R3.reuse, R6, RZ ;  /* 0x000000060304b210 */ /* 0x040fe80007f3e0ff */
[----:B------:R-:W-:Y:S01]  /*5f90*/  @!P3 LEA R6, P0, R4, c[0x0][0x1f8], 0x1 ;  /* 0x00007e000406ba11 */ /* 0x000fe200078008ff */
[----:B------:R-:W-:Y:S05]  /*5fa0*/  @!P3 IMAD.X R5, R0, 0x1, R133, P1 ;  /* 0x000000010005b824 */ /* 0x000fea00008e0685 */
[----:B------:R-:W-:Y:S02]  /*5fb0*/  @!P3 LEA.HI.X R7, R4, c[0x0][0x1fc], R5, 0x1, P0 ;  /* 0x00007f000407ba11 */ /* 0x000fe400000f0c05 */
[----:B------:R-:W-:Y:S03]  /*5fc0*/  @!P3 IADD3 R5, P1, R3, R22, RZ ;  /* 0x000000160305b210 */ /* 0x000fe60007f3e0ff */
[----:B------:R2:W-:Y:S01]  /*5fd0*/  @!P3 LDGSTS.E.BYPASS.LTC128B.128 [R12+0x5080], [R6.64], !P2 ;  /* 0x05080000060cbfae */ /* 0x0005e2000d101d58 */
[C---:B------:R-:W-:Y:S01]  /*5fe0*/  @!P3 LEA R4, P0, R5.reuse, c[0x0][0x1f8], 0x1 ;  /* 0x00007e000504ba11 */ /* 0x040fe200078008ff */
[C---:B--2---:R-:W-:Y:S05]  /*5ff0*/  @!P3 IMAD.X R6, R0.reuse, 0x1, R21, P1 ;  /* 0x000000010006b824 */ /* 0x044fea00008e0615 */
[----:B------:R-:W-:Y:S05]  /*6000*/  @!P3 LEA.HI.X R5, R5, c[0x0][0x1fc], R6, 0x1, P0 ;  /* 0x00007f000505ba11 */ /* 0x000fea00000f0c06 */
[----:B------:R2:W-:Y:S02]  /*6010*/  @!P3 LDGSTS.E.BYPASS.LTC128B.128 [R12+0x6880], [R4.64], !P6 ;  /* 0x06880000040cbfae */ /* 0x0005e4000f101d58 */
[----:B--2---:R-:W-:Y:S04]  /*6020*/  @!P3 IADD3 R5, P1, R3, R20, RZ ;  /* 0x000000140305b210 */ /* 0x004fe80007f3e0ff */
[----:B------:R-:W-:Y:S01]  /*6030*/  @!P3 LEA R4, P0, R5, c[0x0][0x1f8], 0x1 ;  /* 0x00007e000504ba11 */ /* 0x000fe200078008ff */
[C---:B------:R-:W-:Y:S01]  /*6040*/  @!P3 IMAD.X R6, R0.reuse, 0x1, R15, P1 ;  /* 0x000000010006b824 */ /* 0x040fe200008e060f */
[----:B------:R-:W-:Y:S04]  /*6050*/  @!P3 IADD3 R3, P1, R3, R14, RZ ;  /* 0x0000000e0303b210 */ /* 0x000fe80007f3e0ff */
[----:B------:R-:W-:Y:S01]  /*6060*/  @!P3 LEA.HI.X R5, R5, c[0x0][0x1fc], R6, 0x1, P0 ;  /* 0x00007f000505ba11 */ /* 0x000fe200000f0c06 */
[----:B------:R-:W-:Y:S04]  /*6070*/  @!P3 IMAD.X R0, R0, 0x1, R13, P1 ;  /* 0x000000010000b824 */ /* 0x000fe800008e060d */
[----:B------:R2:W-:Y:S02]  /*6080*/  @!P3 LDGSTS.E.BYPASS.LTC128B.128 [R12+0x8080], [R4.64], !P5 ;  /* 0x08080000040cbfae */ /* 0x0005e4000e901d58 */
[C---:B--2---:R-:W-:Y:S04]  /*6090*/  @!P3 LEA R4, P0, R3.reuse, c[0x0][0x1f8], 0x1 ;  /* 0x00007e000304ba11 */ /* 0x044fe800078008ff */
[----:B------:R-:W-:Y:S05]  /*60a0*/  @!P3 LEA.HI.X R5, R3, c[0x0][0x1fc], R0, 0x1, P0 ;  /* 0x00007f000305ba11 */ /* 0x000fea00000f0c00 */
[----:B------:R2:W-:Y:S04]  /*60b0*/  @!P3 LDGSTS.E.BYPASS.LTC128B.128 [R12+0x9880], [R4.64], !P4 ;  /* 0x09880000040cbfae */ /* 0x0005e8000e101d58 */
.L_x_177:
[C---:B--234-:R-:W-:Y:S01]  /*60c0*/  HMMA.16816.F32 R4, R160.reuse, R8, RZ ;  /* 0x00000008a004723c */ /* 0x05cfe200000018ff */
[----:B------:R-:W0:Y:S01]  /*60d0*/  LDGDEPBAR ;  /* 0x00000000000079af */ /* 0x000e220000000000 */
[----:B------:R-:W-:Y:S06]  /*60e0*/  UISETP.GT.AND UP0, UPT, UR13, UR12, UPT ;  /* 0x0000000c0d00728c */ /* 0x000fec000bf04270 */
[C---:B------:R-:W-:Y:S01]  /*60f0*/  HMMA.16816.F32 R8, R160.reuse, R10, RZ ;  /* 0x0000000aa008723c */ /* 0x040fe200000018ff */
[----:B------:R-:W-:Y:S07]  /*6100*/  PLOP3.LUT P0, PT, PT, PT, UP0, 0x40, 0x0 ;  /* 0x000000000000781c */ /* 0x000fee0003f0e808 */
[C---:B------:R-:W-:Y:S08]  /*6110*/  HMMA.16816.F32 R12, R160.reuse, R16, RZ ;  /* 0x00000010a00c723c */ /* 0x040ff000000018ff */
[C---:B------:R-:W-:Y:S08]  /*6120*/  HMMA.16816.F32 R16, R160.reuse, R18, RZ ;  /* 0x00000012a010723c */ /* 0x040ff000000018ff */
[C---:B-1----:R-:W-:Y:S08]  /*6130*/  HMMA.16816.F32 R20, R160.reuse, R24, RZ ;  /* 0x00000018a014723c */ /* 0x042ff000000018ff */
[----:B------:R-:W-:Y:S08]  /*6140*/  HMMA.16816.F32 R24, R160, R26, RZ ;  /* 0x0000001aa018723c */ /* 0x000ff000000018ff */
[C---:B------:R-:W-:Y:S08]  /*6150*/  HMMA.16816.F32 R4, R164.reuse, R168, R4 ;  /* 0x000000a8a404723c */ /* 0x040ff00000001804 */
[C---:B------:R-:W-:Y:S01]  /*6160*/  HMMA.16816.F32 R8, R164.reuse, R170, R8 ;  /* 0x000000aaa408723c */ /* 0x040fe20000001808 */
[----:B------:R-:W1:Y:S07]  /*6170*/  LDSM.16.M88.4 R168, [R241+0x14080] ;  /* 0x01408000f1a8783b */ /* 0x000e6e0000000200 */
[C---:B------:R-:W-:Y:S08]  /*6180*/  HMMA.16816.F32 R12, R164.reuse, R172, R12 ;  /* 0x000000aca40c723c */ /* 0x040ff0000000180c */
[C---:B------:R-:W-:Y:S01]  /*6190*/  HMMA.16816.F32 R16, R164.reuse, R174, R16 ;  /* 0x000000aea410723c */ /* 0x040fe20000001810 */
[----:B------:R-:W2:Y:S07]  /*61a0*/  LDSM.16.M88.4 R172, [R241+0x14880] ;  /* 0x01488000f1ac783b */ /* 0x000eae0000000200 */
[C---:B------:R-:W-:Y:S08]  /*61b0*/  HMMA.16816.F32 R20, R164.reuse, R176, R20 ;  /* 0x000000b0a414723c */ /* 0x040ff00000001814 */
[----:B------:R-:W-:Y:S08]  /*61c0*/  HMMA.16816.F32 R24, R164, R178, R24 ;  /* 0x000000b2a418723c */ /* 0x000ff00000001818 */
[C---:B-1----:R-:W-:Y:S08]  /*61d0*/  HMMA.16816.F32 R4, R180.reuse, R168, R4 ;  /* 0x000000a8b404723c */ /* 0x042ff00000001804 */
[C---:B------:R-:W-:Y:S01]  /*61e0*/  HMMA.16816.F32 R8, R180.reuse, R170, R8 ;  /* 0x000000aab408723c */ /* 0x040fe20000001808 */
[----:B------:R-:W1:Y:S07]  /*61f0*/  LDSM.16.M88.4 R168, [R241+0x15080] ;  /* 0x01508000f1a8783b */ /* 0x000e6e0000000200 */
[C---:B--2---:R-:W-:Y:S08]  /*6200*/  HMMA.16816.F32 R12, R180.reuse, R172, R12 ;  /* 0x000000acb40c723c */ /* 0x044ff0000000180c */
[C---:B------:R-:W-:Y:S01]  /*6210*/  HMMA.16816.F32 R16, R180.reuse, R174, R16 ;  /* 0x000000aeb410723c */ /* 0x040fe20000001810 */
[----:B------:R-:W2:Y:S07]  /*6220*/  LDSM.16.M88.4 R172, [R238] ;  /* 0x00000000eeac783b */ /* 0x000eae0000000200 */
[C---:B-1----:R-:W-:Y:S08]  /*6230*/  HMMA.16816.F32 R20, R180.reuse, R168, R20 ;  /* 0x000000a8b414723c */ /* 0x042ff00000001814 */
[----:B------:R-:W-:Y:S01]  /*6240*/  HMMA.16816.F32 R24, R180, R170, R24 ;  /* 0x000000aab418723c */ /* 0x000fe20000001818 */
[----:B------:R-:W1:Y:S07]  /*6250*/  LDSM.16.M88.4 R168, [R238+0x800] ;  /* 0x00080000eea8783b */ /* 0x000e6e0000000200 */
[C---:B--2---:R-:W-:Y:S08]  /*6260*/  HMMA.16816.F32 R4, R184.reuse, R172, R4 ;  /* 0x000000acb804723c */ /* 0x044ff00000001804 */
[C---:B------:R-:W-:Y:S01]  /*6270*/  HMMA.16816.F32 R8, R184.reuse, R174, R8 ;  /* 0x000000aeb808723c */ /* 0x040fe20000001808 */
[----:B------:R-:W2:Y:S07]  /*6280*/  LDSM.16.M88.4 R172, [R238+0x1000] ;  /* 0x00100000eeac783b */ /* 0x000eae0000000200 */
[C---:B-1----:R-:W-:Y:S08]  /*6290*/  HMMA.16816.F32 R12, R184.reuse, R168, R12 ;  /* 0x000000a8b80c723c */ /* 0x042ff0000000180c */
[C---:B------:R-:W-:Y:S01]  /*62a0*/  HMMA.16816.F32 R16, R184.reuse, R170, R16 ;  /* 0x000000aab810723c */ /* 0x040fe20000001810 */
[----:B------:R-:W1:Y:S07]  /*62b0*/  LDSM.16.M88.4 R168, [R135+0x15880] ;  /* 0x0158800087a8783b */ /* 0x000e6e0000000200 */
[C---:B--2---:R-:W-:Y:S08]  /*62c0*/  HMMA.16816.F32 R20, R184.reuse, R172, R20 ;  /* 0x000000acb814723c */ /* 0x044ff00000001814 */
[----:B------:R-:W-:Y:S01]  /*62d0*/  HMMA.16816.F32 R24, R184, R174, R24 ;  /* 0x000000aeb818723c */ /* 0x000fe20000001818 */
[----:B------:R-:W2:Y:S07]  /*62e0*/  LDSM.16.M88.4 R172, [R135+0x16080] ;  /* 0x0160800087ac783b */ /* 0x000eae0000000200 */
        /* <DEDUP_REMOVED lines=8> */
[----:B------:R-:W1:Y:S07]  /*6370*/  LDSM.16.M88.4 R168, [R250] ;  /* 0x00000000faa8783b */ /* 0x000e6e0000000200 */
[C---:B--2---:R-:W-:Y:S08]  /*6380*/  HMMA.16816.F32 R4, R192.reuse, R172, R4 ;  /* 0x000000acc004723c */ /* 0x044ff00000001804 */
[C---:B------:R-:W-:Y:S01]  /*6390*/  HMMA.16816.F32 R8, R192.reuse, R174, R8 ;  /* 0x000000aec008723c */ /* 0x040fe20000001808 */
[----:B------:R-:W2:Y:S07]  /*63a0*/  LDSM.16.M88.4 R172, [R249] ;  /* 0x00000000f9ac783b */ /* 0x000eae0000000200 */
        /* <DEDUP_REMOVED lines=11> */
[----:B------:R-:W2:Y:S07]  /*6460*/  LDSM.16.M88.4 R172, [R238+0x1800] ;  /* 0x00180000eeac783b */ /* 0x000eae0000000200 */
        /* <DEDUP_REMOVED lines=76> */
[C---:B------:R-:W-:Y:S11]  /*6930*/  HMMA.16816.F32 R8, R232.reuse, R174, R8 ;  /* 0x000000aee808723c */ /* 0x040ff60000001808 */
[----:B------:R-:W-:Y:S05]  /*6940*/  @!UPT UIADD3 URZ, URZ, URZ, URZ ;  /* 0x0000003f3f3ff290 */ /* 0x000fea000fffe03f */
[----:B------:R-:W-:Y:S02]  /*6950*/  FMUL.FTZ R4, R4, c[0x0][0x320] ;  /* 0x0000c80004047a20 */ /* 0x000fe40000410000 */
[----:B------:R-:W-:Y:S02]  /*6960*/  FMUL.FTZ R5, R5, c[0x0][0x320] ;  /* 0x0000c80005057a20 */ /* 0x000fe40000410000 */
[----:B------:R-:W-:Y:S01]  /*6970*/  MUFU.TANH R174, R4 ;  /* 0x0000000400ae7308 */ /* 0x000fe20000002400 */
[----:B------:R-:W-:Y:S02]  /*6980*/  FMUL.FTZ R6, R6, c[0x0][0x320] ;  /* 0x0000c80006067a20 */ /* 0x000fe40000410000 */
[----:B------:R-:W-:Y:S01]  /*6990*/  FMUL.FTZ R7, R7, c[0x0][0x320] ;  /* 0x0000c80007077a20 */ /* 0x000fe20000410000 */
[C---:B-1----:R-:W-:Y:S03]  /*69a0*/  HMMA.16816.F32 R12, R232.reuse, R168, R12 ;  /* 0x000000a8e80c723c */ /* 0x042fe6000000180c */
[----:B------:R-:W-:Y:S03]  /*69b0*/  FMUL.FTZ R9, R9, c[0x0][0x320] ;  /* 0x0000c80009097a20 */ /* 0x000fe60000410000 */
[----:B------:R-:W-:Y:S01]  /*69c0*/  MUFU.TANH R173, R5 ;  /* 0x0000000500ad7308 */ /* 0x000fe20000002400 */
[----:B------:R-:W-:Y:S01]  /*69d0*/  FMUL.FTZ R10, R10, c[0x0][0x320] ;  /* 0x0000c8000a0a7a20 */ /* 0x000fe20000410000 */
[C---:B------:R-:W-:Y:S04]  /*69e0*/  HMMA.16816.F32 R16, R232.reuse, R170, R16 ;  /* 0x000000aae810723c */ /* 0x040fe80000001810 */
[----:B------:R-:W-:Y:S02]  /*69f0*/  FMUL.FTZ R11, R11, c[0x0][0x320] ;  /* 0x0000c8000b0b7a20 */ /* 0x000fe40000410000 */
[----:B------:R-:W-:Y:S02]  /*6a00*/  FMUL.FTZ R8, R8, c[0x0][0x320] ;  /* 0x0000c80008087a20 */ /* 0x000fe40000410000 */
[----:B------:R-:W1:Y:S08]  /*6a10*/  MUFU.TANH R0, R6 ;  /* 0x0000000600007308 */ /* 0x000e700000002400 */
[----:B------:R-:W-:Y:S02]  /*6a20*/  FMUL.FTZ R12, R12, c[0x0][0x320] ;  /* 0x0000c8000c0c7a20 */ /* 0x000fe40000410000 */
[----:B------:R2:W3:Y:S01]  /*6a30*/  MUFU.TANH R179, R7 ;  /* 0x0000000700b37308 */ /* 0x0004e20000002400 */
[----:B------:R-:W-:Y:S02]  /*6a40*/  FMUL.FTZ R13, R13, c[0x0][0x320] ;  /* 0x0000c8000d0d7a20 */ /* 0x000fe40000410000 */
[----:B------:R-:W-:Y:S02]  /*6a50*/  FMUL.FTZ R14, R14, c[0x0][0x320] ;  /* 0x0000c8000e0e7a20 */ /* 0x000fe40000410000 */
[----:B------:R-:W-:Y:S02]  /*6a60*/  FMUL.FTZ R15, R15, c[0x0][0x320] ;  /* 0x0000c8000f0f7a20 */ /* 0x000fe40000410000 */
[----:B------:R-:W-:Y:S02]  /*6a70*/  FMUL.FTZ R19, R19, c[0x0][0x320] ;  /* 0x0000c80013137a20 */ /* 0x000fe40000410000 */
[----:B------:R-:W-:Y:S01]  /*6a80*/  FMUL.FTZ R18, R18, c[0x0][0x320] ;  /* 0x0000c80012127a20 */ /* 0x000fe20000410000 */
[----:B------:R-:W4:Y:S01]  /*6a90*/  MUFU.TANH R168, R9 ;  /* 0x0000000900a87308 */ /* 0x000f220000002400 */
[----:B-1----:R-:W-:Y:S09]  /*6aa0*/  STL [R1+0x8], R0 ;  /* 0x0000080001007387 */ /* 0x002ff20000100800 */
[----:B------:R-:W1:Y:S01]  /*6ab0*/  MUFU.TANH R178, R10 ;  /* 0x0000000a00b27308 */ /* 0x000e620000002400 */
[----:B--2---:R-:W2:Y:S01]  /*6ac0*/  LDSM.16.M88.4 R4, [R238+0x5800] ;  /* 0x00580000ee04783b */ /* 0x004ea20000000200 */
[----:B------:R-:W-:Y:S08]  /*6ad0*/  DEPBAR.LE SB0, 0x0 ;  /* 0x000080000000791a */ /* 0x000ff00000000000 */
[----:B------:R-:W1:Y:S01]  /*6ae0*/  MUFU.TANH R177, R11 ;  /* 0x0000000b00b17308 */ /* 0x000e620000002400 */
[----:B------:R-:W-:Y:S09]  /*6af0*/  BAR.SYNC.DEFER_BLOCKING 0x0 ;  /* 0x0000000000007b1d */ /* 0x000ff20000010000 */
[----:B------:R5:W1:Y:S10]  /*6b00*/  MUFU.TANH R133, R12 ;  /* 0x0000000c00857308 */ /* 0x000a740000002400 */
[----:B------:R1:W1:Y:S10]  /*6b10*/  MUFU.TANH R132, R13 ;  /* 0x0000000d00847308 */ /* 0x0002740000002400 */
[----:B------:R3:W3:Y:S01]  /*6b20*/  MUFU.TANH R169, R19 ;  /* 0x0000001300a97308 */ /* 0x0006e20000002400 */
[C---:B--2---:R-:W-:Y:S05]  /*6b30*/  HMMA.16816.F32 R20, R232.reuse, R4, R20 ;  /* 0x00000004e814723c */ /* 0x044fea0000001814 */
[----:B-----5:R-:W-:Y:S04]  /*6b40*/  FMUL.FTZ R12, R17, c[0x0][0x320] ;  /* 0x0000c800110c7a20 */ /* 0x020fe80000410000 */
[----:B------:R2:W2:Y:S01]  /*6b50*/  MUFU.TANH R172, R8 ;  /* 0x0000000800ac7308 */ /* 0x0004a20000002400 */
[----:B------:R-:W-:Y:S03]  /*6b60*/  HMMA.16816.F32 R24, R232, R6, R24 ;  /* 0x00000006e818723c */ /* 0x000fe60000001818 */
[----:B-1----:R-:W-:Y:S06]  /*6b70*/  FMUL.FTZ R13, R16, c[0x0][0x320] ;  /* 0x0000c800100d7a20 */ /* 0x002fec0000410000 */
[----:B------:R1:W1:Y:S05]  /*6b80*/  MUFU.TANH R176, R14 ;  /* 0x0000000e00b07308 */ /* 0x00026a0000002400 */
[----:B------:R-:W-:Y:S05]  /*6b90*/  FMUL.FTZ R11, R20, c[0x0][0x320] ;  /* 0x0000c800140b7a20 */ /* 0x000fea0000410000 */
[----:B------:R1:W1:Y:S01]  /*6ba0*/  MUFU.TANH R175, R15 ;  /* 0x0000000f00af7308 */ /* 0x0002620000002400 */
[----:B------:R-:W-:Y:S02]  /*6bb0*/  FMUL.FTZ R10, R21, c[0x0][0x320] ;  /* 0x0000c800150a7a20 */ /* 0x000fe40000410000 */
[----:B------:R-:W-:Y:S02]  /*6bc0*/  FMUL.FTZ R21, R22, c[0x0][0x320] ;  /* 0x0000c80016157a20 */ /* 0x000fe40000410000 */
[----:B------:R-:W-:Y:S02]  /*6bd0*/  FMUL.FTZ R20, R23, c[0x0][0x320] ;  /* 0x0000c80017147a20 */ /* 0x000fe40000410000 */
[----:B------:R-:W-:Y:S02]  /*6be0*/  FMUL.FTZ R9, R24, c[0x0][0x320] ;  /* 0x0000c80018097a20 */ /* 0x000fe40000410000 */
[----:B---3--:R-:W-:Y:S01]  /*6bf0*/  FMUL.FTZ R19, R25, c[0x0][0x320] ;  /* 0x0000c80019137a20 */ /* 0x008fe20000410000 */
[----:B------:R-:W3:Y:S01]  /*6c00*/  MUFU.TANH R13, R13 ;  /* 0x0000000d000d7308 */ /* 0x000ee20000002400 */
[----:B------:R-:W-:Y:S02]  /*6c10*/  FMUL.FTZ R23, R26, c[0x0][0x320] ;  /* 0x0000c8001a177a20 */ /* 0x000fe40000410000 */
[----:B------:R-:W-:Y:S07]  /*6c20*/  FMUL.FTZ R22, R27, c[0x0][0x320] ;  /* 0x0000c8001b167a20 */ /* 0x000fee0000410000 */
[----:B------:R-:W1:Y:S10]  /*6c30*/  MUFU.TANH R12, R12 ;  /* 0x0000000c000c7308 */ /* 0x000e740000002400 */
[----:B------:R1:W1:Y:S10]  /*6c40*/  MUFU.TANH R170, R18 ;  /* 0x0000001200aa7308 */ /* 0x0002740000002400 */
[----:B------:R-:W1:Y:S10]  /*6c50*/  MUFU.TANH R11, R11 ;  /* 0x0000000b000b7308 */ /* 0x000e740000002400 */
[----:B------:R-:W1:Y:S10]  /*6c60*/  MUFU.TANH R10, R10 ;  /* 0x0000000a000a7308 */ /* 0x000e740000002400 */
[----:B------:R-:W1:Y:S10]  /*6c70*/  MUFU.TANH R21, R21 ;  /* 0x0000001500157308 */ /* 0x000e740000002400 */
[----:B------:R-:W1:Y:S10]  /*6c80*/  MUFU.TANH R20, R20 ;  /* 0x0000001400147308 */ /* 0x000e740000002400 */
[----:B------:R-:W1:Y:S10]  /*6c90*/  MUFU.TANH R9, R9 ;  /* 0x0000000900097308 */ /* 0x000e740000002400 */
[----:B------:R-:W1:Y:S10]  /*6ca0*/  MUFU.TANH R19, R19 ;  /* 0x0000001300137308 */ /* 0x000e740000002400 */
[----:B------:R-:W1:Y:S10]  /*6cb0*/  MUFU.TANH R23, R23 ;  /* 0x0000001700177308 */ /* 0x000e740000002400 */
[----:B------:R-:W1:Y:S01]  /*6cc0*/  MUFU.TANH R22, R22 ;  /* 0x0000001600167308 */ /* 0x000e620000002400 */
[----:B------:R-:W-:-:S05]  /*6cd0*/  @P0 BRA `(.L_x_178) ;  /* 0x000004e000000947 */ /* 0x000fca0003800000 */
[----:B--234-:R-:W2:Y:S01]  /*6ce0*/  LDL.64 R24, [R1+0x38] ;  /* 0x0000380001187983 */ /* 0x01cea20000100a00 */
[----:B------:R-:W-:Y:S02]  /*6cf0*/  UIADD3 UR11, UR13, -0x1, URZ ;  /* 0xffffffff0d0b7890 */ /* 0x000fe4000fffe03f */
[----:B------:R-:W-:Y:S01]  /*6d00*/  ULDC.64 UR4, c[0x0][0x1e0] ;  /* 0x0000780000047ab9 */ /* 0x000fe20000000a00 */
[----:B------:R-:W3:Y:S01]  /*6d10*/  LDL.64 R6, [R1+0x30] ;  /* 0x0000300001067983 */ /* 0x000ee20000100a00 */
[----:B------:R-:W-:Y:S02]  /*6d20*/  USHF.R.S32.HI UR10, URZ, 0x1f, UR11 ;  /* 0x0000001f3f0a7899 */ /* 0x000fe4000801140b */
[----:B------:R-:W-:Y:S01]  /*6d30*/  UIMAD.WIDE.U32 UR14, UR11, UR4, URZ ;  /* 0x000000040b0e72a5 */ /* 0x000fe2000f8e003f */
[----:B------:R-:W4:Y:S01]  /*6d40*/  LDL R26, [R1+0x28] ;  /* 0x00002800011a7983 */ /* 0x000f220000100800 */
[----:B------:R-:W-:Y:S03]  /*6d50*/  UIMAD UR10, UR10, UR4, URZ ;  /* 0x000000040a0a72a4 */ /* 0x000fe6000f8e023f */
[----:B------:R-:W5:Y:S01]  /*6d60*/  LDL R8, [R1+0x4] ;  /* 0x0000040001087983 */ /* 0x000f620000100800 */
[----:B------:R-:W-:Y:S03]  /*6d70*/  UIMAD UR10, UR11, UR5, UR10 ;  /* 0x000000050b0a72a4 */ /* 0x000fe6000f8e020a */
[----:B-1----:R-:W5:Y:S01]  /*6d80*/  LDL R18, [R1+0x50] ;  /* 0x0000500001127983 */ /* 0x002f620000100800 */
        /* <DEDUP_REMOVED lines=8> */
[----:B------:R-:W5:Y:S04]  /*6e10*/  LDL R171, [R1+0x10] ;  /* 0x0000100001ab7983 */ /* 0x000f680000100800 */
[----:B------:R-:W1:Y:S04]  /*6e20*/  S2R R0, SR_TID.X ;  /* 0x0000000000007919 */ /* 0x000e680000002100 */
[----:B------:R-:W1:Y:S02]  /*6e30*/  S2R R3, SR_TID.X ;  /* 0x0000000000037919 */ /* 0x000e640000002100 */
[----:B-1----:R-:W-:Y:S04]  /*6e40*/  SHF.R.S32.HI R0, RZ, 0x1f, R0 ;  /* 0x0000001fff007819 */ /* 0x002fe80000011400 */
[----:B------:R-:W-:Y:S04]  /*6e50*/  LEA.HI R0, R0, R3, RZ, 0x3 ;  /* 0x0000000300007211 */ /* 0x000fe800078f18ff */
[----:B------:R-:W-:Y:S04]  /*6e60*/  SHF.R.S32.HI R0, RZ, 0x3, R0 ;  /* 0x00000003ff007819 */ /* 0x000fe80000011400 */
[----:B------:R-:W-:Y:S04]  /*6e70*/  IADD3 R0, -R0, 0x30, RZ ;  /* 0x0000003000007810 */ /* 0x000fe80007ffe1ff */
[C---:B------:R-:W-:Y:S02]  /*6e80*/  ISETP.GE.AND P1, PT, R0.reuse, 0x1, PT ;  /* 0x000000010000780c */ /* 0x040fe40003f26270 */
[----:B------:R-:W-:Y:S11]  /*6e90*/  ISETP.GE.AND P0, PT, R0, 0x21, PT ;  /* 0x000000210000780c */ /* 0x000ff60003f06270 */
[----:B------:R-:W-:Y:S02]  /*6ea0*/  @!UPT UIADD3 URZ, URZ, URZ, URZ ;  /* 0x0000003f3f3ff290 */ /* 0x000fe4000fffe03f */
[----:B------:R-:W-:Y:S01]  /*6eb0*/  VOTEU.ANY UP0, P0 ;  /* 0x00000000003f7886 */ /* 0x000fe20000000100 */
[----:B--2---:R-:W-:Y:S04]  /*6ec0*/  @P1 IADD3 R0, P2, R24, UR14, RZ ;  /* 0x0000000e18001c10 */ /* 0x004fe8000ff5e0ff */
[----:B---3--:R-:W-:Y:S02]  /*6ed0*/  @P1 IADD3.X R3, R7, UR4, RZ, P2, !PT ;  /* 0x0000000407031c10 */ /* 0x008fe400097fe4ff */
[C---:B------:R-:W-:Y:S04]  /*6ee0*/  @P1 LEA R4, P2, R0.reuse, c[0x0][0x1c8], 0x1 ;  /* 0x0000720000041a11 */ /* 0x040fe800078408ff */
[----:B------:R-:W-:Y:S02]  /*6ef0*/  @P1 LEA.HI.X R5, R0, c[0x0][0x1cc], R3, 0x1, P2 ;  /* 0x0000730000051a11 */ /* 0x000fe400010f0c03 */
[----:B----4-:R-:W-:Y:S11]  /*6f00*/  LOP3.LUT P2, RZ, R26, 0x1, RZ, 0xc0, !PT ;  /* 0x000000011aff7812 */ /* 0x010ff6000784c0ff */
[----:B------:R-:W-:Y:S02]  /*6f10*/  @!UPT UIADD3 URZ, URZ, URZ, URZ ;  /* 0x0000003f3f3ff290 */ /* 0x000fe4000fffe03f */
[----:B------:R-:W-:Y:S01]  /*6f20*/  @!PT LDS RZ, [RZ] ;  /* 0x00000000fffff984 */ /* 0x000fe20000000800 */
[----:B------:R-:W-:Y:S01]  /*6f30*/  @!PT LDS RZ, [RZ] ;  /* 0x00000000fffff984 */ /* 0x000fe20000000800 */
[----:B------:R-:W-:Y:S01]  /*6f40*/  @!PT LDS RZ, [RZ] ;  /* 0x00000000fffff984 */ /* 0x000fe20000000800 */
[----:B-----5:R1:W-:Y:S01]  /*6f50*/  @P1 LDGSTS.E.BYPASS.LTC128B.128 [R8+0x14080], [R4.64], !P2 ;  /* 0x1408000004081fae */ /* 0x0203e2000d101d58 */
[----:B------:R-:W-:Y:S04]  /*6f60*/  @P1 IADD3 R0, P2, R18, UR14, RZ ;  /* 0x0000000e12001c10 */ /* 0x000fe8000ff5e0ff */
[----:B------:R-:W-:Y:S02]  /*6f70*/  @P1 IADD3.X R3, R17, UR4, RZ, P2, !PT ;  /* 0x0000000411031c10 */ /* 0x000fe400097fe4ff */
[C---:B-1----:R-:W-:Y:S04]  /*6f80*/  @P1 LEA R4, P2, R0.reuse, c[0x0][0x1c8], 0x1 ;  /* 0x0000720000041a11 */ /* 0x042fe800078408ff */
[----:B------:R-:W-:Y:S02]  /*6f90*/  @P1 LEA.HI.X R5, R0, c[0x0][0x1cc], R3, 0x1, P2 ;  /* 0x0000730000051a11 */ /* 0x000fe400010f0c03 */
[----:B------:R-:W-:Y:S03]  /*6fa0*/  @P1 IADD3 R0, P2, R16, UR14, RZ ;  /* 0x0000000e10001c10 */ /* 0x000fe6000ff5e0ff */
[----:B------:R1:W-:Y:S01]  /*6fb0*/  @P1 LDGSTS.E.BYPASS.LTC128B.128 [R8+0x15880], [R4.64], !P6 ;  /* 0x1588000004081fae */ /* 0x0003e2000f101d58 */
[----:B------:R-:W-:Y:S02]  /*6fc0*/  @P1 IADD3.X R3, R15, UR4, RZ, P2, !PT ;  /* 0x000000040f031c10 */ /* 0x000fe400097fe4ff */
[C---:B-1----:R-:W-:Y:S04]  /*6fd0*/  @P1 LEA R4, P2, R0.reuse, c[0x0][0x1c8], 0x1 ;  /* 0x0000720000041a11 */ /* 0x042fe800078408ff */
[----:B------:R-:W-:Y:S02]  /*6fe0*/  @P1 LEA.HI.X R5, R0, c[0x0][0x1cc], R3, 0x1, P2 ;  /* 0x0000730000051a11 */ /* 0x000fe400010f0c03 */
[----:B------:R-:W-:Y:S01]  /*6ff0*/  @P1 IADD3 R0, P2, R14, UR14, RZ ;  /* 0x0000000e0e001c10 */ /* 0x000fe2000ff5e0ff */
[----:B------:R-:W-:Y:S02]  /*7000*/  @UP0 UIADD3 UR14, UP1, UR8, UR14, URZ ;  /* 0x0000000e080e0290 */ /* 0x000fe4000ff3e03f */
[----:B------:R1:W-:Y:S01]  /*7010*/  @P1 LDGSTS.E.BYPASS.LTC128B.128 [R8+0x17080], [R4.64], !P5 ;  /* 0x1708000004081fae */ /* 0x0003e2000e901d58 */
[----:B------:R-:W-:Y:S01]  /*7020*/  @P1 IADD3.X R3, R171, UR4, RZ, P2, !PT ;  /* 0x00000004ab031c10 */ /* 0x000fe200097fe4ff */
[----:B------:R-:W-:Y:S01]  /*7030*/  @UP0 UIADD3.X UR4, UR6, UR4, URZ, UP1, !UPT ;  /* 0x0000000406040290 */ /* 0x000fe20008ffe43f */
[C---:B-1----:R-:W-:Y:S04]  /*7040*/  @P1 LEA R4, P2, R0.reuse, c[0x0][0x1c8], 0x1 ;  /* 0x0000720000041a11 */ /* 0x042fe800078408ff */
[----:B------:R-:W-:Y:S02]  /*7050*/  @P1 LEA.HI.X R5, R0, c[0x0][0x1cc], R3, 0x1, P2 ;  /* 0x0000730000051a11 */ /* 0x000fe400010f0c03 */
[----:B------:R-:W-:Y:S03]  /*7060*/  LOP3.LUT P2, RZ, R26, 0x1, RZ, 0xc0, !PT ;  /* 0x000000011aff7812 */ /* 0x000fe6000784c0ff */
[----:B------:R1:W-:Y:S01]  /*7070*/  @P1 LDGSTS.E.BYPASS.LTC128B.128 [R8+0x18880], [R4.64], !P4 ;  /* 0x1888000004081fae */ /* 0x0003e2000e101d58 */
        /* <DEDUP_REMOVED lines=18> */
[----:B------:R-:W-:Y:S05]  /*71a0*/  @P0 LEA.HI.X R5, R0, c[0x0][0x1cc], R3, 0x1, P1 ;  /* 0x0000730000050a11 */ /* 0x000fea00008f0c03 */
[----:B------:R1:W-:Y:S04]  /*71b0*/  @P0 LDGSTS.E.BYPASS.LTC128B.128 [R8+0x19880], [R4.64], !P4 ;  /* 0x1988000004080fae */ /* 0x0003e8000e101d58 */
.L_x_178:
[----:B--234-:R-:W2:Y:S01]  /*71c0*/  LDL R3, [R1+0x84] ;  /* 0x0000840001037983 */ /* 0x01cea20000100800 */
[----:B------:R-:W-:Y:S02]  /*71d0*/  UISETP.NE.AND UP1, UPT, UR18, URZ, UPT ;  /* 0x0000003f1200728c */ /* 0x000fe4000bf25270 */
[----:B------:R-:W-:Y:S01]  /*71e0*/  UIMAD UR4, UR13, -0x30, URZ ;  /* 0xffffffd00d0478a4 */ /* 0x000fe2000f8e023f */
[----:B------:R-:W3:Y:S01]  /*71f0*/  LDL R24, [R1+0x7c] ;  /* 0x00007c0001187983 */ /* 0x000ee20000100800 */
[----:B------:R-:W-:Y:S02]  /*7200*/  UISETP.NE.AND UP0, UPT, UR17, URZ, UPT ;  /* 0x0000003f1100728c */ /* 0x000fe4000bf05270 */
[----:B------:R-:W-:Y:S01]  /*7210*/  PLOP3.LUT P1, PT, PT, PT, UP1, 0x80, 0x0 ;  /* 0x000000000000781c */ /* 0x000fe20003f2f018 */
[----:B------:R-:W0:Y:S01]  /*7220*/  LDGDEPBAR ;  /* 0x00000000000079af */ /* 0x000e220000000000 */
[----:B------:R-:W-:Y:S11]  /*7230*/  PLOP3.LUT P0, PT, PT, PT, UP1, 0x80, 0x0 ;  /* 0x000000000000781c */ /* 0x000ff60003f0f018 */
[----:B--2---:R-:W-:Y:S04]  /*7240*/  @P1 IMAD.HI.U32 R0, R3, c[0x0][0x2c8], RZ ;  /* 0x0000b20003001a27 */ /* 0x004fe800078e00ff */
[----:B-1----:R-:W-:Y:S01]  /*7250*/  IMAD.MOV.U32 R5, RZ, RZ, R3 ;  /* 0x000000ffff057224 */ /* 0x002fe200078e0003 */
[----:B------:R-:W-:Y:S01]  /*7260*/  @P0 SHF.R.U32.HI R5, RZ, c[0x0][0x2cc], R0 ;  /* 0x0000b300ff050a19 */ /* 0x000fe20000011600 */
[----:B------:R-:W-:Y:S01]  /*7270*/  IMAD.U32 R0, RZ, RZ, UR4 ;  /* 0x00000004ff007e24 */ /* 0x000fe2000f8e00ff */
[----:B------:R-:W-:Y:S03]  /*7280*/  PLOP3.LUT P0, PT, PT, PT, UP0, 0x40, 0x0 ;  /* 0x000000000000781c */ /* 0x000fe60003f0e808 */
[----:B------:R-:W1:Y:S01]  /*7290*/  SHFL.IDX PT, R4, R5, RZ, 0x1c1f ;  /* 0x001c1fff05047589 */ /* 0x000e6200000e0000 */
[----:B---3--:R-:W-:Y:S04]  /*72a0*/  IADD3 R0, -R24, 0x1, R0 ;  /* 0x0000000118007810 */ /* 0x008fe80007ffe100 */
[----:B------:R-:W-:Y:S04]  /*72b0*/  IADD3 R0, R0, c[0x0][0x1d0], RZ ;  /* 0x0000740000007a10 */ /* 0x000fe80007ffe0ff */
[----:B------:R-:W-:Y:S04]  /*72c0*/  IADD3 R0, R0, -c[0x0][0x168], RZ ;  /* 0x80005a0000007a10 */ /* 0x000fe80007ffe0ff */
[C---:B------:R-:W-:Y:S02]  /*72d0*/  IADD3 R7, R0.reuse, c[0x0][0x328], RZ ;  /* 0x0000ca0000077a10 */ /* 0x040fe40007ffe0ff */
[----:B------:R-:W-:Y:S03]  /*72e0*/  IADD3 R6, R0, UR7, RZ ;  /* 0x0000000700067c10 */ /* 0x000fe6000fffe0ff */
[----:B-1----:R-:W-:Y:S02]  /*72f0*/  IMAD.IADD R3, R7, 0x1, R4 ;  /* 0x0000000107037824 */ /* 0x002fe400078e0204 */
[----:B------:R-:W-:Y:S01]  /*7300*/  IMAD.IADD R0, R4, 0x1, R6 ;  /* 0x0000000104007824 */ /* 0x000fe200078e0206 */
[----:B------:R-:W-:-:S05]  /*7310*/  @P0 BRA `(.L_x_179) ;  /* 0x0000019000000947 */ /* 0x000fca0003800000 */
[----:B------:R-:W-:Y:S01]  /*7320*/  IADD3 R4, R4, c[0x0][0x1d0], RZ ;  /* 0x0000740004047a10 */ /* 0x000fe20007ffe0ff */
[----:B------:R-:W-:Y:S03]  /*7330*/  BSSY B0, `(.L_x_180) ;  /* 0x0000012000007945 */ /* 0x000fe60003800000 */
[----:B------:R-:W-:Y:S04]  /*7340*/  IADD3 R4, R4, -c[0x0][0x168], RZ ;  /* 0x80005a0004047a10 */ /* 0x000fe80007ffe0ff */
[----:B------:R-:W-:Y:S11]  /*7350*/  ISETP.GT.AND P0, PT, R4, -0x1, PT ;  /* 0xffffffff0400780c */ /* 0x000ff60003f04270 */
[----:B------:R-:W-:Y:S02]  /*7360*/  @!UPT UIADD3 URZ, URZ, URZ, URZ ;  /* 0x0000003f3f3ff290 */ /* 0x000fe4000fffe03f */
[----:B------:R-:W-:-:S05]  /*7370*/  @P0 BRA `(.L_x_181) ;  /* 0x0000008000000947 */ /* 0x000fca0003800000 */
[----:B------:R-:W-:Y:S01]  /*7380*/  LOP3.LUT R4, RZ, R4, RZ, 0x33, !PT ;  /* 0x00000004ff047212 */ /* 0x000fe200078e33ff */
[----:B------:R-:W-:Y:S05]  /*7390*/  IMAD.MOV.U32 R8, RZ, RZ, c[0x0][0x32c] ;  /* 0x0000cb00ff087624 */ /* 0x000fea00078e00ff */
[----:B------:R-:W-:Y:S11]  /*73a0*/  ISETP.NE.AND P0, PT, R8, 0x1, PT ;  /* 0x000000010800780c */ /* 0x000ff60003f05270 */
[----:B------:R-:W-:Y:S02]  /*73b0*/  @!UPT UIADD3 URZ, URZ, URZ, URZ ;  /* 0x0000003f3f3ff290 */ /* 0x000fe4000fffe03f */
[----:B------:R-:W-:Y:S05]  /*73c0*/  @P0 IMAD.HI.U32 R8, R4, c[0x0][0x330], RZ ;  /* 0x0000cc0004080a27 */ /* 0x000fea00078e00ff */
[----:B------:R-:W-:Y:S04]  /*73d0*/  @P0 SHF.R.U32.HI R4, RZ, c[0x0][0x334], R8 ;  /* 0x0000cd00ff040a19 */ /* 0x000fe80000011608 */
[----:B------:R-:W-:Y:S01]  /*73e0*/  LOP3.LUT R4, RZ, R4, RZ, 0x33, !PT ;  /* 0x00000004ff047212 */ /* 0x000fe200078e33ff */
[----:B------:R-:W-:-:S05]  /*73f0*/  BRA `(.L_x_182) ;  /* 0x0000005000007947 */ /* 0x000fca0003800000 */
.L_x_181:
[----:B------:R-:W-:Y:S04]  /*7400*/  MOV R8, c[0x0][0x32c] ;  /* 0x0000cb0000087a02 */ /* 0x000fe80000000f00 */
[----:B------:R-:W-:Y:S11]  /*7410*/  ISETP.NE.AND P0, PT, R8, 0x1, PT ;  /* 0x000000010800780c */ /* 0x000ff60003f05270 */
[----:B------:R-:W-:Y:S02]  /*7420*/  @!UPT UIADD3 URZ, URZ, URZ, URZ ;  /* 0x0000003f3f3ff290 */ /* 0x000fe4000fffe03f */
[----:B------:R-:W-:Y:S05]  /*7430*/  @P0 IMAD.HI.U32 R8, R4, c[0x0][0x330], RZ ;  /* 0x0000cc0004080a27 */ /* 0x000fea00078e00ff */
[----:B------:R-:W-:Y:S02]  /*7440*/  @P0 SHF.R.U32.HI R4, RZ, c[0x0][0x334], R8 ;  /* 0x0000cd00ff040a19 */ /* 0x000fe40000011608 */
.L_x_182:
[----:B------:R-:W-:Y:S05]  /*7450*/  BSYNC B0 ;  /* 0x0000000000007941 */ /* 0x000fea0003800000 */
.L_x_180:
[----:B------:R-:W-:Y:S05]  /*7460*/  IADD3 R8, -R24, UR4, RZ ;  /* 0x0000000418087c10 */ /* 0x000fea000fffe1ff */
[----:B------:R-:W-:Y:S05]  /*7470*/  IMAD R4, R4, c[0x0][0x32c], R8 ;  /* 0x0000cb0004047a24 */ /* 0x000fea00078e0208 */
[----:B------:R-:W-:Y:S02]  /*7480*/  IMNMX R0, R0, R4, !PT ;  /* 0x0000000400007217 */ /* 0x000fe40007800200 */
[----:B------:R-:W-:Y:S04]  /*7490*/  IADD3 R4, R4, c[0x0][0x32c], RZ ;  /* 0x0000cb0004047a10 */ /* 0x000fe80007ffe0ff */
[----:B------:R-:W-:Y:S02]  /*74a0*/  IMNMX R3, R3, R4, PT ;  /* 0x0000000403037217 */ /* 0x000fe40003800200 */
.L_x_179:
[----:B------:R-:W-:Y:S01]  /*74b0*/  UISETP.GE.AND UP1, UPT, UR4, 0x1, UPT ;  /* 0x000000010400788c */ /* 0x000fe2000bf26270 */
[----:B------:R-:W1:Y:S01]  /*74c0*/  SHFL.IDX PT, R5, R5, 0x1, 0x1c1f ;  /* 0x003c1f0005057f89 */ /* 0x000e6200000e0000 */
[----:B------:R-:W-:Y:S02]  /*74d0*/  UISETP.GE.AND UP0, UPT, UR4, 0x2, UPT ;  /* 0x000000020400788c */ /* 0x000fe4000bf06270 */
[----:B------:R-:W-:Y:S02]  /*74e0*/  UP2UR UR15, UPR, URZ, 0x2 ;  /* 0x000000023f0f7883 */ /* 0x000fe40008000000 */
        /* <DEDUP_REMOVED lines=15> */
[----:B------:R-:W-:Y:S01]  /*75e0*/  UISETP.GE.AND UP3, UPT, UR4, 0x21, UPT ;  /* 0x000000210400788c */ /* 0x000fe2000bf66270 */
[----:B------:R-:W-:Y:S01]  /*75f0*/  FSEL R18, R173, -INF , !P0 ;  /* 0xff800000ad127808 */ /* 0x000fe20004000000 */
[----:B------:R-:W-:Y:S01]  /*7600*/  UISETP.GE.AND UP2, UPT, UR4, 0x22, UPT ;  /* 0x000000220400788c */ /* 0x000fe2000bf46270 */
[----:B------:R-:W-:Y:S01]  /*7610*/  PLOP3.LUT P0, PT, PT, PT, UP0, 0x40, 0x0 ;  /* 0x000000000000781c */ /* 0x000fe20003f0e808 */
[----:B------:R-:W-:Y:S01]  /*7620*/  UISETP.GE.AND UP0, UPT, UR4, 0x11, UPT ;  /* 0x000000110400788c */ /* 0x000fe2000bf06270 */
[C---:B------:R-:W-:Y:S01]  /*7630*/  ISETP.GT.AND P1, PT, R0.reuse, 0x8, P1 ;  /* 0x000000080000780c */ /* 0x040fe20000f24270 */
[----:B------:R-:W-:Y:S01]  /*7640*/  UP2UR UR11, UPR, URZ, 0x2 ;  /* 0x000000023f0b7883 */ /* 0x000fe20008000000 */
[----:B------:R-:W-:Y:S01]  /*7650*/  ISETP.GT.AND P0, PT, R0, 0x9, P0 ;  /* 0x000000090000780c */ /* 0x000fe20000704270 */
[----:B------:R-:W-:Y:S01]  /*7660*/  UP2UR UR5, UPR, URZ, 0x1 ;  /* 0x000000013f057883 */ /* 0x000fe20008000000 */
[C---:B------:R-:W-:Y:S01]  /*7670*/  ISETP.LT.OR P1, PT, R3.reuse, 0x9, P1 ;  /* 0x000000090300780c */ /* 0x040fe20000f21670 */
[----:B------:R-:W-:Y:S01]  /*7680*/  UISETP.GE.AND UP1, UPT, UR4, 0x29, UPT ;  /* 0x000000290400788c */ /* 0x000fe2000bf26270 */
[----:B------:R-:W-:Y:S01]  /*7690*/  ISETP.LT.OR P0, PT, R3, 0xa, P0 ;  /* 0x0000000a0300780c */ /* 0x000fe20000701670 */
[----:B------:R-:W-:Y:S01]  /*76a0*/  UP2UR UR16, UPR, URZ, 0x40 ;  /* 0x000000403f107883 */ /* 0x000fe20008000000 */
[----:B------:R-:W-:Y:S01]  /*76b0*/  FSEL R17, R172, -INF , !P1 ;  /* 0xff800000ac117808 */ /* 0x000fe20004800000 */
[--C-:B-1----:R-:W-:Y:S01]  /*76c0*/  IMAD.IADD R4, R7, 0x1, R5.reuse ;  /* 0x0000000107047824 */ /* 0x102fe200078e0205 */
[----:B------:R-:W-:Y:S01]  /*76d0*/  PLOP3.LUT P1, PT, PT, PT, UP0, 0x40, 0x0 ;  /* 0x000000000000781c */ /* 0x000fe20003f2e808 */
[----:B------:R-:W-:Y:S01]  /*76e0*/  UISETP.GE.AND UP0, UPT, UR4, 0x2a, UPT ;  /* 0x0000002a0400788c */ /* 0x000fe2000bf06270 */
[----:B------:R-:W-:Y:S02]  /*76f0*/  FSEL R16, R168, -INF , !P0 ;  /* 0xff800000a8107808 */ /* 0x000fe40004000000 */
[----:B------:R-:W-:Y:S01]  /*7700*/  PLOP3.LUT P0, PT, PT, PT, UP6, 0x40, 0x0 ;  /* 0x000000000000781c */ /* 0x000fe20003f0e868 */
[----:B------:R-:W-:Y:S01]  /*7710*/  UISETP.NE.AND UP6, UPT, UR17, URZ, UPT ;  /* 0x0000003f1100728c */ /* 0x000fe2000bfc5270 */
[C---:B------:R-:W-:Y:S02]  /*7720*/  ISETP.GT.AND P1, PT, R0.reuse, 0x10, P1 ;  /* 0x000000100000780c */ /* 0x040fe40000f24270 */
[----:B------:R-:W-:Y:S02]  /*7730*/  ISETP.GT.AND P0, PT, R0, 0x11, P0 ;  /* 0x000000110000780c */ /* 0x000fe40000704270 */
[C---:B------:R-:W-:Y:S02]  /*7740*/  ISETP.LT.OR P1, PT, R3.reuse, 0x11, P1 ;  /* 0x000000110300780c */ /* 0x040fe40000f21670 */
[----:B------:R-:W-:Y:S02]  /*7750*/  ISETP.LT.OR P0, PT, R3, 0x12, P0 ;  /* 0x000000120300780c */ /* 0x000fe40000701670 */
[----:B------:R-:W-:Y:S02]  /*7760*/  FSEL R15, R133, -INF , !P1 ;  /* 0xff800000850f7808 */ /* 0x000fe40004800000 */
[----:B------:R-:W-:Y:S02]  /*7770*/  PLOP3.LUT P1, PT, PT, PT, UP5, 0x40, 0x0 ;  /* 0x000000000000781c */ /* 0x000fe40003f2e858 */
[----:B------:R-:W-:Y:S02]  /*7780*/  FSEL R14, R132, -INF , !P0 ;  /* 0xff800000840e7808 */ /* 0x000fe40004000000 */
[----:B------:R-:W-:Y:S02]  /*7790*/  PLOP3.LUT P0, PT, PT, PT, UP4, 0x40, 0x0 ;  /* 0x000000000000781c */ /* 0x000fe40003f0e848 */
        /* <DEDUP_REMOVED lines=19> */
[----:B------:R-:W-:Y:S01]  /*78d0*/  ISETP.LT.OR P1, PT, R3, 0x2a, P0 ;  /* 0x0000002a0300780c */ /* 0x000fe20000721670 */
[----:B------:R-:W-:Y:S01]  /*78e0*/  IMAD.IADD R3, R6, 0x1, R5 ;  /* 0x0000000106037824 */ /* 0x000fe200078e0205 */
[----:B------:R-:W-:Y:S01]  /*78f0*/  PLOP3.LUT P0, PT, PT, PT, UP6, 0x40, 0x0 ;  /* 0x000000000000781c */ /* 0x000fe20003f0e868 */
[----:B------:R-:W-:Y:S01]  /*7900*/  UISETP.NE.AND UP6, UPT, UR16, URZ, UPT ;  /* 0x0000003f1000728c */ /* 0x000fe2000bfc5270 */
[----:B------:R-:W-:Y:S02]  /*7910*/  FSEL R9, R9, -INF , !P2 ;  /* 0xff80000009097808 */ /* 0x000fe40005000000 */
[----:B------:R-:W-:Y:S09]  /*7920*/  FSEL R6, R19, -INF , !P1 ;  /* 0xff80000013067808 */ /* 0x000ff20004800000 */
        /* <DEDUP_REMOVED lines=15> */
.L_x_185:
[----:B------:R-:W-:Y:S04]  /*7a20*/  MOV R5, c[0x0][0x32c] ;  /* 0x0000cb0000057a02 */ /* 0x000fe80000000f00 */
[----:B------:R-:W-:Y:S11]  /*7a30*/  ISETP.NE.AND P0, PT, R5, 0x1, PT ;  /* 0x000000010500780c */ /* 0x000ff60003f05270 */
[----:B------:R-:W-:Y:S02]  /*7a40*/  @!UPT UIADD3 URZ, URZ, URZ, URZ ;  /* 0x0000003f3f3ff290 */ /* 0x000fe4000fffe03f */
[----:B------:R-:W-:Y:S05]  /*7a50*/  @P0 IMAD.HI.U32 R5, R0, c[0x0][0x330], RZ ;  /* 0x0000cc0000050a27 */ /* 0x000fea00078e00ff */
[----:B------:R-:W-:Y:S02]  /*7a60*/  @P0 SHF.R.U32.HI R0, RZ, c[0x0][0x334], R5 ;  /* 0x0000cd00ff000a19 */ /* 0x000fe40000011605 */
.L_x_186:
[----:B------:R-:W-:Y:S05]  /*7a70*/  BSYNC B0 ;  /* 0x0000000000007941 */ /* 0x000fea0003800000 */
.L_x_184:
[----:B------:R-:W-:Y:S05]  /*7a80*/  IADD3 R5, -R24, UR4, RZ ;  /* 0x0000000418057c10 */ /* 0x000fea000fffe1ff */
[----:B------:R-:W-:Y:S05]  /*7a90*/  IMAD R0, R0, c[0x0][0x32c], R5 ;  /* 0x0000cb0000007a24 */ /* 0x000fea00078e0205 */
[----:B------:R-:W-:Y:S02]  /*7aa0*/  IMNMX R3, R3, R0, !PT ;  /* 0x0000000003037217 */ /* 0x000fe40007800200 */
[----:B------:R-:W-:Y:S04]  /*7ab0*/  IADD3 R0, R0, c[0x0][0x32c], RZ ;  /* 0x0000cb0000007a10 */ /* 0x000fe80007ffe0ff */
[----:B------:R-:W-:Y:S02]  /*7ac0*/  IMNMX R4, R4, R0, PT ;  /* 0x0000000004047217 */ /* 0x000fe40003800200 */
.L_x_183:
[----:B------:R-:W2:Y:S01]  /*7ad0*/  LDL.LU R5, [R1+0x8] ;  /* 0x0000080001057983 */ /* 0x000ea20000300800 */
[----:B------:R-:W-:Y:S01]  /*7ae0*/  FMNMX.FTZ R133, R8, R2, !PT ;  /* 0x0000000208857209 */ /* 0x000fe20007810000 */
[----:B------:R-:W-:Y:S02]  /*7af0*/  UP2UR UR4, UPR, URZ, 0x10 ;  /* 0x000000103f047883 */ /* 0x000fe40008000000 */
[----:B------:R-:W-:Y:S01]  /*7b00*/  UISETP.NE.AND UP4, UPT, UR15, URZ, UPT ;  /* 0x0000003f0f00728c */ /* 0x000fe2000bf85270 */
[----:B------:R-:W-:Y:S01]  /*7b10*/  FMNMX.FTZ R133, R18, R133, !PT ;  /* 0x0000008512857209 */ /* 0x000fe20007810000 */
[----:B------:R-:W-:Y:S02]  /*7b20*/  UP2UR UR15, UPR, URZ, 0x8 ;  /* 0x000000083f0f7883 */ /* 0x000fe40008000000 */
[----:B------:R-:W-:Y:S01]  /*7b30*/  UISETP.NE.AND UP3, UPT, UR14, URZ, UPT ;  /* 0x0000003f0e00728c */ /* 0x000fe2000bf65270 */
[----:B------:R-:W-:Y:S01]  /*7b40*/  FMNMX.FTZ R133, R17, R133, !PT ;  /* 0x0000008511857209 */ /* 0x000fe20007810000 */
[----:B------:R-:W-:Y:S02]  /*7b50*/  UP2UR UR14, UPR, URZ, 0x4 ;  /* 0x000000043f0e7883 */ /* 0x000fe40008000000 */
[----:B------:R-:W-:Y:S01]  /*7b60*/  UISETP.NE.AND UP2, UPT, UR11, URZ, UPT ;  /* 0x0000003f0b00728c */ /* 0x000fe2000bf45270 */
[----:B------:R-:W-:Y:S01]  /*7b70*/  FMNMX.FTZ R133, R16, R133, !PT ;  /* 0x0000008510857209 */ /* 0x000fe20007810000 */
[----:B------:R-:W-:Y:S01]  /*7b80*/  UP2UR UR11, UPR, URZ, 0x2 ;  /* 0x000000023f0b7883 */ /* 0x000fe20008000000 */
[----:B------:R-:W-:Y:S01]  /*7b90*/  PLOP3.LUT P2, PT, PT, PT, UP3, 0x40, 0x0 ;  /* 0x000000000000781c */ /* 0x000fe20003f4e838 */
[----:B------:R-:W-:Y:S01]  /*7ba0*/  UISETP.NE.AND UP1, UPT, UR10, URZ, UPT ;  /* 0x0000003f0a00728c */ /* 0x000fe2000bf25270 */
[----:B------:R-:W-:Y:S01]  /*7bb0*/  FMNMX.FTZ R133, R15, R133, !PT ;  /* 0x000000850f857209 */ /* 0x000fe20007810000 */
[----:B------:R-:W-:Y:S01]  /*7bc0*/  UP2UR UR10, UPR, URZ, 0x1 ;  /* 0x000000013f0a7883 */ /* 0x000fe20008000000 */
[----:B------:R-:W-:Y:S01]  /*7bd0*/  PLOP3.LUT P1, PT, PT, PT, UP2, 0x40, 0x0 ;  /* 0x000000000000781c */ /* 0x000fe20003f2e828 */
[----:B------:R-:W-:Y:S01]  /*7be0*/  UISETP.NE.AND UP0, UPT, UR5, URZ, UPT ;  /* 0x0000003f0500728c */ /* 0x000fe2000bf05270 */
[----:B------:R-:W-:Y:S01]  /*7bf0*/  FMNMX.FTZ R133, R14, R133, !PT ;  /* 0x000000850e857209 */ /* 0x000fe20007810000 */
[----:B------:R-:W-:Y:S02]  /*7c00*/  UISETP.NE.AND UP3, UPT, UR15, URZ, UPT ;  /* 0x0000003f0f00728c */ /* 0x000fe4000bf65270 */
[----:B------:R-:W-:Y:S01]  /*7c10*/  UISETP.NE.AND UP2, UPT, UR14, URZ, UPT ;  /* 0x0000003f0e00728c */ /* 0x000fe2000bf45270 */
[----:B------:R-:W-:Y:S04]  /*7c20*/  FMNMX.FTZ R133, R13, R133, !PT ;  /* 0x000000850d857209 */ /* 0x000fe80007810000 */
[----:B------:R-:W-:Y:S04]  /*7c30*/  FMNMX.FTZ R133, R12, R133, !PT ;  /* 0x000000850c857209 */ /* 0x000fe80007810000 */
[----:B------:R-:W-:Y:S04]  /*7c40*/  FMNMX.FTZ R133, R11, R133, !PT ;  /* 0x000000850b857209 */ /* 0x000fe80007810000 */
[----:B------:R-:W-:Y:S04]  /*7c50*/  FMNMX.FTZ R133, R10, R133, !PT ;  /* 0x000000850a857209 */ /* 0x000fe80007810000 */
[----:B------:R-:W-:Y:S04]  /*7c60*/  FMNMX.FTZ R133, R9, R133, !PT ;  /* 0x0000008509857209 */ /* 0x000fe80007810000 */
[----:B------:R-:W-:Y:S05]  /*7c70*/  FMNMX.FTZ R133, R6, R133, !PT ;  /* 0x0000008506857209 */ /* 0x000fea0007810000 */
[----:B------:R-:W1:Y:S02]  /*7c80*/  SHFL.BFLY PT, R0, R133, 0x2, 0x1f ;  /* 0x0c401f0085007f89 */ /* 0x000e6400000e0000 */
[----:B-1----:R-:W-:Y:S06]  /*7c90*/  FMNMX.FTZ R133, R133, R0, !PT ;  /* 0x0000000085857209 */ /* 0x002fec0007810000 */
[----:B------:R-:W1:Y:S02]  /*7ca0*/  SHFL.BFLY PT, R0, R133, 0x1, 0x1f ;  /* 0x0c201f0085007f89 */ /* 0x000e6400000e0000 */
[----:B-1----:R-:W-:Y:S04]  /*7cb0*/  FMNMX.FTZ R133, R133, R0, !PT ;  /* 0x0000000085857209 */ /* 0x002fe80007810000 */
[C---:B------:R-:W-:Y:S04]  /*7cc0*/  FSETP.NEU.FTZ.AND P0, PT, R133.reuse, -INF , PT ;  /* 0xff8000008500780b */ /* 0x040fe80003f1d000 */
[C---:B------:R-:W-:Y:S05]  /*7cd0*/  FSEL R0, R133.reuse, RZ, P0 ;  /* 0x000000ff85007208 */ /* 0x040fea0000000000 */
[----:B------:R-:W-:Y:S02]  /*7ce0*/  FADD.FTZ R0, -R0, R2 ;  /* 0x0000000200007221 */ /* 0x000fe40000010100 */
[----:B------:R-:W-:Y:S02]  /*7cf0*/  FMUL.FTZ R2, R133, c[0x0][0x2d0] ;  /* 0x0000b40085027a20 */ /* 0x000fe40000410000 */
[----:B------:R-:W-:Y:S03]  /*7d00*/  FMUL.FTZ R0, R0, c[0x0][0x2d0] ;  /* 0x0000b40000007a20 */ /* 0x000fe60000410000 */
[----:B------:R-:W-:Y:S02]  /*7d10*/  FSEL R2, R2, RZ, P0 ;  /* 0x000000ff02027208 */ /* 0x000fe40000000000 */
[----:B------:R-:W-:Y:S01]  /*7d20*/  PLOP3.LUT P0, PT, PT, PT, UP4, 0x40, 0x0 ;  /* 0x000000000000781c */ /* 0x000fe20003f0e848 */
[----:B------:R-:W-:Y:S02]  /*7d30*/  UISETP.NE.AND UP4, UPT, UR4, URZ, UPT ;  /* 0x0000003f0400728c */ /* 0x000fe4000bf85270 */
[--C-:B------:R-:W-:Y:S01]  /*7d40*/  FFMA.FTZ R26, R6, c[0x0][0x2d0], -R2.reuse ;  /* 0x0000b400061a7a23 */ /* 0x100fe20000010802 */
[----:B------:R-:W-:Y:S01]  /*7d50*/  ISETP.GT.AND P0, PT, R3, RZ, P0 ;  /* 0x000000ff0300720c */ /* 0x000fe20000704270 */
[--C-:B------:R-:W-:Y:S02]  /*7d60*/  FFMA.FTZ R24, R10, c[0x0][0x2d0], -R2.reuse ;  /* 0x0000b4000a187a23 */ /* 0x100fe40000010802 */
[--C-:B------:R-:W-:Y:S01]  /*7d70*/  FFMA.FTZ R27, R13, c[0x0][0x2d0], -R2.reuse ;  /* 0x0000b4000d1b7a23 */ /* 0x100fe20000010802 */
[----:B------:R-:W-:Y:S01]  /*7d80*/  ISETP.LT.OR P0, PT, R4, 0x1, P0 ;  /* 0x000000010400780c */ /* 0x000fe20000701670 */
[--C-:B------:R-:W-:Y:S02]  /*7d90*/  FFMA.FTZ R19, R11, c[0x0][0x2d0], -R2.reuse ;  /* 0x0000b4000b137a23 */ /* 0x100fe40000010802 */
[--C-:B------:R-:W-:Y:S02]  /*7da0*/  FFMA.FTZ R25, R9, c[0x0][0x2d0], -R2.reuse ;  /* 0x0000b40009197a23 */ /* 0x100fe40000010802 */
[--C-:B------:R-:W-:Y:S02]  /*7db0*/  FFMA.FTZ R8, R8, c[0x0][0x2d0], -R2.reuse ;  /* 0x0000b40008087a23 */ /* 0x100fe40000010802 */
[--C-:B------:R-:W-:Y:S02]  /*7dc0*/  FFMA.FTZ R18, R18, c[0x0][0x2d0], -R2.reuse ;  /* 0x0000b40012127a23 */ /* 0x100fe40000010802 */
[--C-:B------:R-:W-:Y:S02]  /*7dd0*/  FFMA.FTZ R17, R17, c[0x0][0x2d0], -R2.reuse ;  /* 0x0000b40011117a23 */ /* 0x100fe40000010802 */
[--C-:B------:R-:W-:Y:S01]  /*7de0*/  FFMA.FTZ R16, R16, c[0x0][0x2d0], -R2.reuse ;  /* 0x0000b40010107a23 */ /* 0x100fe20000010802 */
[----:B------:R-:W-:Y:S01]  /*7df0*/  MUFU.EX2 R8, R8 ;  /* 0x0000000800087308 */ /* 0x000fe20000000800 */
[--C-:B------:R-:W-:Y:S02]  /*7e00*/  FFMA.FTZ R15, R15, c[0x0][0x2d0], -R2.reuse ;  /* 0x0000b4000f0f7a23 */ /* 0x100fe40000010802 */
[--C-:B------:R-:W-:Y:S02]  /*7e10*/  FFMA.FTZ R14, R14, c[0x0][0x2d0], -R2.reuse ;  /* 0x0000b4000e0e7a23 */ /* 0x100fe40000010802 */
[----:B------:R-:W-:Y:S05]  /*7e20*/  FFMA.FTZ R174, R12, c[0x0][0x2d0], -R2 ;  /* 0x0000b4000cae7a23 */ /* 0x000fea0000010802 */
[----:B------:R-:W1:Y:S10]  /*7e30*/  MUFU.EX2 R2, R0 ;  /* 0x0000000000027308 */ /* 0x000e740000000800 */
[----:B------:R-:W3:Y:S10]  /*7e40*/  MUFU.EX2 R18, R18 ;  /* 0x0000001200127308 */ /* 0x000ef40000000800 */
[----:B------:R-:W-:Y:S01]  /*7e50*/  MUFU.EX2 R17, R17 ;  /* 0x0000001100117308 */ /* 0x000fe20000000800 */
[C---:B-1----:R-:W-:Y:S01]  /*7e60*/  FMUL.FTZ R9, R2.reuse, R153 ;  /* 0x0000009902097220 */ /* 0x042fe20000410000 */
[----:B------:R-:W-:Y:S01]  /*7e70*/  MOV R153, R25 ;  /* 0x0000001900997202 */ /* 0x000fe20000000f00 */
[C---:B------:R-:W-:Y:S02]  /*7e80*/  FMUL.FTZ R25, R2.reuse, R137 ;  /* 0x0000008902197220 */ /* 0x040fe40000410000 */
[C---:B------:R-:W-:Y:S01]  /*7e90*/  FMUL.FTZ R12, R2.reuse, R148 ;  /* 0x00000094020c7220 */ /* 0x040fe20000410000 */
[----:B------:R-:W-:Y:S04]  /*7ea0*/  MOV R148, R15 ;  /* 0x0000000f00947202 */ /* 0x000fe80000000f00 */
[----:B------:R-:W1:Y:S01]  /*7eb0*/  MUFU.EX2 R16, R16 ;  /* 0x0000001000107308 */ /* 0x000e620000000800 */
[C---:B------:R-:W-:Y:S02]  /*7ec0*/  FMUL.FTZ R13, R2.reuse, R149 ;  /* 0x00000095020d7220 */ /* 0x040fe40000410000 */
[----:B------:R-:W-:Y:S01]  /*7ed0*/  FMUL.FTZ R28, R2, R28 ;  /* 0x0000001c021c7220 */ /* 0x000fe20000410000 */
[----:B---3--:R-:W-:Y:S01]  /*7ee0*/  F2FP.PACK_AB R168, R18, R8 ;  /* 0x0000000812a8723e */ /* 0x008fe200000000ff */
[C---:B------:R-:W-:Y:S02]  /*7ef0*/  FMUL.FTZ R29, R2.reuse, R29 ;  /* 0x0000001d021d7220 */ /* 0x040fe40000410000 */
[C---:B------:R-:W-:Y:S02]  /*7f00*/  FMUL.FTZ R32, R2.reuse, R32 ;  /* 0x0000002002207220 */ /* 0x040fe40000410000 */
[C---:B------:R-:W-:Y:S01]  /*7f10*/  FMUL.FTZ R33, R2.reuse, R33 ;  /* 0x0000002102217220 */ /* 0x040fe20000410000 */
[----:B------:R-:W-:Y:S01]  /*7f20*/  MUFU.EX2 R153, R153 ;  /* 0x0000009900997308 */ /* 0x000fe20000000800 */
        /* <DEDUP_REMOVED lines=47> */
[----:B------:R-:W-:Y:S01]  /*8220*/  FMUL.FTZ R129, R2, R129 ;  /* 0x0000008102817220 */ /* 0x000fe20000410000 */
[----:B--2---:R-:W-:Y:S02]  /*8230*/  FSEL R6, R5, -INF , !P0 ;  /* 0xff80000005067808 */ /* 0x004fe40004000000 */
[----:B------:R-:W2:Y:S01]  /*8240*/  LDL.LU R5, [R1+0x20] ;  /* 0x0000200001057983 */ /* 0x000ea20000300800 */
[----:B------:R-:W-:Y:S02]  /*8250*/  ISETP.GT.AND P0, PT, R3, 0x1, P2 ;  /* 0x000000010300780c */ /* 0x000fe40001704270 */
[----:B------:R-:W-:Y:S01]  /*8260*/  PLOP3.LUT P2, PT, PT, PT, UP1, 0x40, 0x0 ;  /* 0x000000000000781c */ /* 0x000fe20003f4e818 */
[----:B------:R-:W-:Y:S01]  /*8270*/  UISETP.NE.AND UP1, UPT, UR11, URZ, UPT ;  /* 0x0000003f0b00728c */ /* 0x000fe2000bf25270 */
[C---:B------:R-:W-:Y:S04]  /*8280*/  ISETP.LT.OR P0, PT, R4.reuse, 0x2, P0 ;  /* 0x000000020400780c */ /* 0x040fe80000701670 */
[----:B------:R-:W-:Y:S02]  /*8290*/  FSEL R7, R179, -INF , !P0 ;  /* 0xff800000b3077808 */ /* 0x000fe40004000000 */
[C---:B------:R-:W-:Y:S02]  /*82a0*/  ISETP.GT.AND P0, PT, R3.reuse, 0x8, P1 ;  /* 0x000000080300780c */ /* 0x040fe40000f04270 */
[----:B------:R-:W-:Y:S01]  /*82b0*/  PLOP3.LUT P1, PT, PT, PT, UP0, 0x40, 0x0 ;  /* 0x000000000000781c */ /* 0x000fe20003f2e808 */
[----:B------:R-:W-:Y:S01]  /*82c0*/  UISETP.NE.AND UP0, UPT, UR10, URZ, UPT ;  /* 0x0000003f0a00728c */ /* 0x000fe2000bf05270 */
[----:B------:R-:W-:Y:S04]  /*82d0*/  ISETP.LT.OR P0, PT, R4, 0x9, P0 ;  /* 0x000000090400780c */ /* 0x000fe80000701670 */
[----:B------:R-:W-:Y:S02]  /*82e0*/  FSEL R10, R178, -INF , !P0 ;  /* 0xff800000b20a7808 */ /* 0x000fe40004000000 */
[----:B------:R-:W-:Y:S02]  /*82f0*/  ISETP.GT.AND P0, PT, R3, 0x9, P2 ;  /* 0x000000090300780c */ /* 0x000fe40001704270 */
[----:B------:R-:W-:Y:S02]  /*8300*/  PLOP3.LUT P2, PT, PT, PT, UP6, 0x40, 0x0 ;  /* 0x000000000000781c */ /* 0x000fe40003f4e868 */
[C---:B------:R-:W-:Y:S04]  /*8310*/  ISETP.LT.OR P0, PT, R4.reuse, 0xa, P0 ;  /* 0x0000000a0400780c */ /* 0x040fe80000701670 */
[----:B------:R-:W-:Y:S02]  /*8320*/  FSEL R171, R177, -INF , !P0 ;  /* 0xff800000b1ab7808 */ /* 0x000fe40004000000 */
[C---:B------:R-:W-:Y:S02]  /*8330*/  ISETP.GT.AND P0, PT, R3.reuse, 0x10, P1 ;  /* 0x000000100300780c */ /* 0x040fe40000f04270 */
[----:B------:R-:W-:Y:S02]  /*8340*/  PLOP3.LUT P1, PT, PT, PT, UP5, 0x40, 0x0 ;  /* 0x000000000000781c */ /* 0x000fe40003f2e858 */
[----:B------:R-:W-:Y:S02]  /*8350*/  ISETP.LT.OR P0, PT, R4, 0x11, P0 ;  /* 0x000000110400780c */ /* 0x000fe40000701670 */
[C---:B------:R-:W-:Y:S02]  /*8360*/  ISETP.GT.AND P1, PT, R3.reuse, 0x18, P1 ;  /* 0x000000180300780c */ /* 0x040fe40000f24270 */
[----:B------:R-:W-:Y:S02]  /*8370*/  FSEL R176, R176, -INF , !P0 ;  /* 0xff800000b0b07808 */ /* 0x000fe40004000000 */
[----:B------:R-:W-:Y:S02]  /*8380*/  ISETP.LT.OR P1, PT, R4, 0x19, P1 ;  /* 0x000000190400780c */ /* 0x000fe40000f21670 */
[C---:B------:R-:W-:Y:S02]  /*8390*/  ISETP.GT.AND P0, PT, R3.reuse, 0x11, P2 ;  /* 0x000000110300780c */ /* 0x040fe40001704270 */
[----:B------:R-:W-:Y:S02]  /*83a0*/  FSEL R172, R170, -INF , !P1 ;  /* 0xff800000aaac7808 */ /* 0x000fe40004800000 */
[----:B------:R-:W-:Y:S02]  /*83b0*/  PLOP3.LUT P1, PT, PT, PT, UP3, 0x40, 0x0 ;  /* 0x000000000000781c */ /* 0x000fe40003f2e838 */
[C---:B------:R-:W-:Y:S02]  /*83c0*/  ISETP.LT.OR P0, PT, R4.reuse, 0x12, P0 ;  /* 0x000000120400780c */ /* 0x040fe40000701670 */
[----:B------:R-:W-:Y:S02]  /*83d0*/  ISETP.GT.AND P1, PT, R3, 0x20, P1 ;  /* 0x000000200300780c */ /* 0x000fe40000f24270 */
[----:B------:R-:W-:Y:S02]  /*83e0*/  FSEL R175, R175, -INF , !P0 ;  /* 0xff800000afaf7808 */ /* 0x000fe40004000000 */
[----:B------:R-:W-:Y:S02]  /*83f0*/  ISETP.LT.OR P1, PT, R4, 0x21, P1 ;  /* 0x000000210400780c */ /* 0x000fe40000f21670 */
[----:B------:R-:W-:Y:S02]  /*8400*/  PLOP3.LUT P0, PT, PT, PT, UP4, 0x40, 0x0 ;  /* 0x000000000000781c */ /* 0x000fe40003f0e848 */
[----:B------:R-:W-:Y:S01]  /*8410*/  FSEL R178, R21, -INF , !P1 ;  /* 0xff80000015b27808 */ /* 0x000fe20004800000 */
[----:B------:R-:W-:Y:S01]  /*8420*/  FMUL.FTZ R21, R2, R141 ;  /* 0x0000008d02157220 */ /* 0x000fe20000410000 */
[C---:B------:R-:W-:Y:S01]  /*8430*/  ISETP.GT.AND P0, PT, R3.reuse, 0x19, P0 ;  /* 0x000000190300780c */ /* 0x040fe20000704270 */
[----:B------:R-:W3:Y:S01]  /*8440*/  LDL.LU R141, [R1+0x24] ;  /* 0x00002400018d7983 */ /* 0x000ee20000300800 */
[----:B------:R-:W-:Y:S02]  /*8450*/  PLOP3.LUT P1, PT, PT, PT, UP1, 0x40, 0x0 ;  /* 0x000000000000781c */ /* 0x000fe40003f2e818 */
[C---:B------:R-:W-:Y:S02]  /*8460*/  ISETP.LT.OR P0, PT, R4.reuse, 0x1a, P0 ;  /* 0x0000001a0400780c */ /* 0x040fe40000701670 */
[----:B------:R-:W-:Y:S02]  /*8470*/  ISETP.GT.AND P1, PT, R3, 0x28, P1 ;  /* 0x000000280300780c */ /* 0x000fe40000f24270 */
[----:B------:R-:W-:Y:S02]  /*8480*/  FSEL R173, R169, -INF , !P0 ;  /* 0xff800000a9ad7808 */ /* 0x000fe40004000000 */
[----:B------:R-:W-:Y:S02]  /*8490*/  PLOP3.LUT P0, PT, PT, PT, UP2, 0x40, 0x0 ;  /* 0x000000000000781c */ /* 0x000fe40003f0e828 */
[C---:B------:R-:W-:Y:S02]  /*84a0*/  ISETP.LT.OR P1, PT, R4.reuse, 0x29, P1 ;  /* 0x000000290400780c */ /* 0x040fe40000f21670 */
[----:B------:R-:W-:Y:S02]  /*84b0*/  ISETP.GT.AND P0, PT, R3, 0x21, P0 ;  /* 0x000000210300780c */ /* 0x000fe40000704270 */
[----:B------:R-:W-:Y:S02]  /*84c0*/  FSEL R177, R23, -INF , !P1 ;  /* 0xff80000017b17808 */ /* 0x000fe40004800000 */
[----:B------:R-:W-:Y:S02]  /*84d0*/  ISETP.LT.OR P0, PT, R4, 0x22, P0 ;  /* 0x000000220400780c */ /* 0x000fe40000701670 */
[----:B-1----:R-:W-:Y:S02]  /*84e0*/  F2FP.PACK_AB R170, R16, R17 ;  /* 0x0000001110aa723e */ /* 0x002fe400000000ff */
[----:B------:R-:W-:Y:S01]  /*84f0*/  FSEL R179, R20, -INF , !P0 ;  /* 0xff80000014b37808 */ /* 0x000fe20004000000 */
[----:B------:R-:W-:Y:S01]  /*8500*/  FMUL.FTZ R20, R2, R140 ;  /* 0x0000008c02147220 */ /* 0x000fe20000410000 */
[----:B------:R-:W-:Y:S01]  /*8510*/  PLOP3.LUT P0, PT, PT, PT, UP0, 0x40, 0x0 ;  /* 0x000000000000781c */ /* 0x000fe20003f0e808 */
[----:B------:R-:W-:Y:S01]  /*8520*/  UISETP.GT.AND UP0, UPT, UR13, UR9, UPT ;  /* 0x000000090d00728c */ /* 0x000fe2000bf04270 */
[----:B------:R-:W-:Y:S01]  /*8530*/  MOV R140, R19 ;  /* 0x00000013008c7202 */ /* 0x000fe20000000f00 */
[----:B------:R-:W-:Y:S01]  /*8540*/  UIADD3 UR13, UR13, -0x1, URZ ;  /* 0xffffffff0d0d7890 */ /* 0x000fe2000fffe03f */
[----:B------:R-:W-:Y:S04]  /*8550*/  ISETP.GT.AND P0, PT, R3, 0x29, P0 ;  /* 0x000000290300780c */ /* 0x000fe80000704270 */
[----:B------:R-:W-:Y:S04]  /*8560*/  ISETP.LT.OR P0, PT, R4, 0x2a, P0 ;  /* 0x0000002a0400780c */ /* 0x000fe80000701670 */
[----:B------:R-:W-:Y:S01]  /*8570*/  FSEL R132, R22, -INF , !P0 ;  /* 0xff80000016847808 */ /* 0x000fe20004000000 */
[C---:B--2---:R-:W-:Y:S02]  /*8580*/  FFMA.FTZ R0, R2.reuse, R5, R8 ;  /* 0x0000000502007223 */ /* 0x044fe40000010008 */
[----:B------:R-:W-:Y:S01]  /*8590*/  FMUL.FTZ R8, R2, R152 ;  /* 0x0000009802087220 */ /* 0x000fe20000410000 */
[----:B------:R-:W-:Y:S01]  /*85a0*/  MOV R152, R24 ;  /* 0x0000001800987202 */ /* 0x000fe20000000f00 */
[----:B------:R-:W-:Y:S01]  /*85b0*/  FADD.FTZ R4, R18, R0 ;  /* 0x0000000012047221 */ /* 0x000fe20000010000 */
[----:B------:R-:W-:Y:S01]  /*85c0*/  FMNMX.FTZ R0, R6, R134, !PT ;  /* 0x0000008606007209 */ /* 0x000fe20007810000 */
[C---:B------:R-:W-:Y:S02]  /*85d0*/  FMUL.FTZ R24, R2.reuse, R136 ;  /* 0x0000008802187220 */ /* 0x040fe40000410000 */
[----:B------:R-:W-:Y:S01]  /*85e0*/  FMUL.FTZ R5, R2, R157 ;  /* 0x0000009d02057220 */ /* 0x000fe20000410000 */
[----:B------:R-:W-:Y:S01]  /*85f0*/  FMNMX.FTZ R0, R7, R0, !PT ;  /* 0x0000000007007209 */ /* 0x000fe20007810000 */
[----:B------:R-:W-:Y:S01]  /*8600*/  MUFU.EX2 R152, R152 ;  /* 0x0000009800987308 */ /* 0x000fe20000000800 */
[----:B------:R-:W-:Y:S02]  /*8610*/  MOV R157, R14 ;  /* 0x0000000e009d7202 */ /* 0x000fe40000000f00 */
[----:B------:R-:W-:Y:S04]  /*8620*/  FMNMX.FTZ R0, R10, R0, !PT ;  /* 0x000000000a007209 */ /* 0x000fe80007810000 */
        /* <DEDUP_REMOVED lines=12> */
[----:B-1----:R-:W-:Y:S01]  /*86f0*/  FMNMX.FTZ R3, R0, R3, !PT ;  /* 0x0000000300037209 */ /* 0x002fe20007810000 */
[----:B------:R-:W-:Y:S02]  /*8700*/  FADD.FTZ R0, R17, R4 ;  /* 0x0000000411007221 */ /* 0x000fe40000010000 */
[----:B------:R-:W-:Y:S01]  /*8710*/  FMUL.FTZ R4, R2, R156 ;  /* 0x0000009c02047220 */ /* 0x000fe20000410000 */
[C---:B------:R-:W-:Y:S01]  /*8720*/  FSETP.NEU.FTZ.AND P0, PT, R3.reuse, -INF , PT ;  /* 0xff8000000300780b */ /* 0x040fe20003f1d000 */
[----:B------:R-:W-:Y:S01]  /*8730*/  FADD.FTZ R11, R16, R0 ;  /* 0x00000000100b7221 */ /* 0x000fe20000010000 */
[----:B------:R-:W-:Y:S01]  /*8740*/  MOV R156, R27 ;  /* 0x0000001b009c7202 */ /* 0x000fe20000000f00 */
[C---:B------:R-:W-:Y:S01]  /*8750*/  FMUL.FTZ R16, R2.reuse, R144 ;  /* 0x0000009002107220 */ /* 0x040fe20000410000 */
[C---:B------:R-:W-:Y:S01]  /*8760*/  FSEL R0, R3.reuse, RZ, P0 ;  /* 0x000000ff03007208 */ /* 0x040fe20000000000 */
[----:B------:R-:W-:Y:S01]  /*8770*/  FMUL.FTZ R17, R2, R145 ;  /* 0x0000009102117220 */ /* 0x000fe20000410000 */
[----:B------:R-:W-:Y:S02]  /*8780*/  MOV R145, R26 ;  /* 0x0000001a00917202 */ /* 0x000fe40000000f00 */
[----:B------:R-:W-:Y:S01]  /*8790*/  MOV R149, R11 ;  /* 0x0000000b00957202 */ /* 0x000fe20000000f00 */
[----:B------:R-:W-:Y:S01]  /*87a0*/  FADD.FTZ R0, -R0, R134 ;  /* 0x0000008600007221 */ /* 0x000fe20000010100 */
[----:B------:R-:W-:Y:S01]  /*87b0*/  MUFU.EX2 R156, R156 ;  /* 0x0000009c009c7308 */ /* 0x000fe20000000800 */
[----:B------:R-:W-:Y:S02]  /*87c0*/  FMUL.FTZ R134, R3, c[0x0][0x2d0] ;  /* 0x0000b40003867a20 */ /* 0x000fe40000410000 */
[----:B------:R-:W-:Y:S03]  /*87d0*/  FMUL.FTZ R0, R0, c[0x0][0x2d0] ;  /* 0x0000b40000007a20 */ /* 0x000fe60000410000 */
[----:B------:R-:W-:Y:S02]  /*87e0*/  FSEL R134, R134, RZ, P0 ;  /* 0x000000ff86867208 */ /* 0x000fe40000000000 */
[----:B------:R-:W-:Y:S02]  /*87f0*/  PLOP3.LUT P0, PT, PT, PT, UP0, 0x80, 0x0 ;  /* 0x000000000000781c */ /* 0x000fe40003f0f008 */
[----:B------:R-:W1:Y:S01]  /*8800*/  MUFU.EX2 R0, R0 ;  /* 0x0000000000007308 */ /* 0x000e620000000800 */
[--C-:B------:R-:W-:Y:S02]  /*8810*/  FFMA.FTZ R169, R6, c[0x0][0x2d0], -R134.reuse ;  /* 0x0000b40006a97a23 */ /* 0x100fe40000010886 */
[--C-:B------:R-:W-:Y:S02]  /*8820*/  FFMA.FTZ R7, R7, c[0x0][0x2d0], -R134.reuse ;  /* 0x0000b40007077a23 */ /* 0x100fe40000010886 */
[--C-:B------:R-:W-:Y:S05]  /*8830*/  FFMA.FTZ R2, R10, c[0x0][0x2d0], -R134.reuse ;  /* 0x0000b4000a027a23 */ /* 0x100fea0000010886 */
[----:B------:R-:W3:Y:S10]  /*8840*/  MUFU.EX2 R169, R169 ;  /* 0x000000a900a97308 */ /* 0x000ef40000000800 */
[----:B------:R-:W2:Y:S01]  /*8850*/  MUFU.EX2 R144, R7 ;  /* 0x0000000700907308 */ /* 0x000ea20000000800 */
[C---:B-1----:R-:W-:Y:S02]  /*8860*/  FMUL.FTZ R26, R0.reuse, R138 ;  /* 0x0000008a001a7220 */ /* 0x042fe40000410000 */
[C---:B------:R-:W-:Y:S02]  /*8870*/  FMUL.FTZ R27, R0.reuse, R139 ;  /* 0x0000008b001b7220 */ /* 0x040fe40000410000 */
[----:B------:R-:W1:Y:S01]  /*8880*/  LDSM.16.MT88.4 R136, [R236+0x4080] ;  /* 0x00408000ec88783b */ /* 0x000e620000004200 */
[C---:B------:R-:W-:Y:S02]  /*8890*/  FMUL.FTZ R11, R0.reuse, R155 ;  /* 0x0000009b000b7220 */ /* 0x040fe40000410000 */
[C---:B------:R-:W-:Y:S02]  /*88a0*/  FMUL.FTZ R22, R0.reuse, R142 ;  /* 0x0000008e00167220 */ /* 0x040fe40000410000 */
[C---:B------:R-:W-:Y:S02]  /*88b0*/  FMUL.FTZ R23, R0.reuse, R143 ;  /* 0x0000008f00177220 */ /* 0x040fe40000410000 */
[C---:B------:R-:W-:Y:S01]  /*88c0*/  FMUL.FTZ R6, R0.reuse, R158 ;  /* 0x0000009e00067220 */ /* 0x040fe20000410000 */
[----:B------:R-:W-:Y:S01]  /*88d0*/  MOV R158, R145 ;  /* 0x00000091009e7202 */ /* 0x000fe20000000f00 */
[C---:B------:R-:W-:Y:S01]  /*88e0*/  FMUL.FTZ R10, R0.reuse, R154 ;  /* 0x0000009a000a7220 */ /* 0x040fe20000410000 */
[----:B------:R-:W-:Y:S01]  /*88f0*/  MOV R154, R149 ;  /* 0x00000095009a7202 */ /* 0x000fe20000000f00 */
[C---:B------:R-:W-:Y:S01]  /*8900*/  FMUL.FTZ R14, R0.reuse, R150 ;  /* 0x00000096000e7220 */ /* 0x040fe20000410000 */
[----:B------:R-:W-:Y:S01]  /*8910*/  MUFU.EX2 R145, R157 ;  /* 0x0000009d00917308 */ /* 0x000fe20000000800 */
[C---:B------:R-:W-:Y:S02]  /*8920*/  FMUL.FTZ R15, R0.reuse, R151 ;  /* 0x00000097000f7220 */ /* 0x040fe40000410000 */
[----:B---3--:R-:W-:Y:S01]  /*8930*/  FFMA.FTZ R151, R0, R141, R169 ;  /* 0x0000008d00977223 */ /* 0x008fe200000100a9 */
[----:B--2---:R-:W-:Y:S01]  /*8940*/  F2FP.PACK_AB R169, R144, R169 ;  /* 0x000000a990a9723e */ /* 0x004fe200000000ff */
[C---:B------:R-:W-:Y:S01]  /*8950*/  FMUL.FTZ R7, R0.reuse, R159 ;  /* 0x0000009f00077220 */ /* 0x040fe20000410000 */
[----:B------:R-:W-:Y:S01]  /*8960*/  MOV R159, R140 ;  /* 0x0000008c009f7202 */ /* 0x000fe20000000f00 */
[C---:B------:R-:W-:Y:S01]  /*8970*/  FMUL.FTZ R18, R0.reuse, R146 ;  /* 0x0000009200127220 */ /* 0x040fe20000410000 */
[----:B------:R-:W-:Y:S01]  /*8980*/  LDSM.16.MT88.4 R140, [R236+0x4880] ;  /* 0x00488000ec8c783b */ /* 0x000fe20000004200 */
[C---:B------:R-:W-:Y:S01]  /*8990*/  FMUL.FTZ R19, R0.reuse, R147 ;  /* 0x0000009300137220 */ /* 0x040fe20000410000 */
[----:B------:R-:W-:Y:S01]  /*89a0*/  MUFU.EX2 R157, R174 ;  /* 0x000000ae009d7308 */ /* 0x000fe20000000800 */
[C---:B------:R-:W-:Y:S02]  /*89b0*/  FMUL.FTZ R30, R0.reuse, R30 ;  /* 0x0000001e001e7220 */ /* 0x040fe40000410000 */
[C---:B------:R-:W-:Y:S02]  /*89c0*/  FMUL.FTZ R31, R0.reuse, R31 ;  /* 0x0000001f001f7220 */ /* 0x040fe40000410000 */
        /* <DEDUP_REMOVED lines=52> */
[--C-:B------:R-:W-:Y:S02]  /*8d10*/  FFMA.FTZ R0, R171, c[0x0][0x2d0], -R134.reuse ;  /* 0x0000b400ab007a23 */ /* 0x100fe40000010886 */
[----:B------:R-:W-:Y:S02]  /*8d20*/  FADD.FTZ R144, R144, R151 ;  /* 0x0000009790907221 */ /* 0x000fe40000010000 */
[----:B------:R-:W2:Y:S02]  /*8d30*/  MUFU.EX2 R146, R0 ;  /* 0x0000000000927308 */ /* 0x000ea40000000800 */
[----:B--2---:R-:W-:Y:S01]  /*8d40*/  F2FP.PACK_AB R171, R146, R147 ;  /* 0x0000009392ab723e */ /* 0x004fe200000000ff */
[--C-:B------:R-:W-:Y:S07]  /*8d50*/  FFMA.FTZ R0, R176, c[0x0][0x2d0], -R134.reuse ;  /* 0x0000b400b0007a23 */ /* 0x100fee0000010886 */
[----:B------:R-:W-:Y:S01]  /*8d60*/  MUFU.EX2 R176, R159 ;  /* 0x0000009f00b07308 */ /* 0x000fe20000000800 */
[C---:B-1----:R-:W-:Y:S09]  /*8d70*/  HMMA.16816.F32 R4, R168.reuse, R136, R4 ;  /* 0x00000088a804723c */ /* 0x042ff20000001804 */
[----:B------:R1:W-:Y:S01]  /*8d80*/  MUFU.EX2 R149, R0 ;  /* 0x0000000000957308 */ /* 0x0003e20000000800 */
[C---:B------:R-:W-:Y:S01]  /*8d90*/  HMMA.16816.F32 R8, R168.reuse, R138, R8 ;  /* 0x0000008aa808723c */ /* 0x040fe20000001808 */
[----:B------:R-:W2:Y:S02]  /*8da0*/  LDSM.16.MT88.4 R136, [R237+0x4080] ;  /* 0x00408000ed88783b */ /* 0x000ea40000004200 */
[--C-:B-1----:R-:W-:Y:S06]  /*8db0*/  FFMA.FTZ R0, R175, c[0x0][0x2d0], -R134.reuse ;  /* 0x0000b400af007a23 */ /* 0x102fec0000010886 */
[----:B------:R1:W3:Y:S01]  /*8dc0*/  MUFU.EX2 R150, R0 ;  /* 0x0000000000967308 */ /* 0x0002e20000000800 */
[C---:B--2---:R-:W-:Y:S08]  /*8dd0*/  HMMA.16816.F32 R12, R168.reuse, R136, R12 ;  /* 0x00000088a80c723c */ /* 0x044ff0000000180c */
[C---:B------:R-:W-:Y:S01]  /*8de0*/  HMMA.16816.F32 R16, R168.reuse, R138, R16 ;  /* 0x0000008aa810723c */ /* 0x040fe20000001810 */
[----:B------:R-:W2:Y:S03]  /*8df0*/  LDSM.16.MT88.4 R136, [R240+0x4080] ;  /* 0x00408000f088783b */ /* 0x000ea60000004200 */
[--C-:B-1----:R-:W-:Y:S04]  /*8e00*/  FFMA.FTZ R0, R172, c[0x0][0x2d0], -R134.reuse ;  /* 0x0000b400ac007a23 */ /* 0x102fe80000010886 */
[----:B------:R1:W-:Y:S04]  /*8e10*/  MUFU.EX2 R148, R0 ;  /* 0x0000000000947308 */ /* 0x0003e80000000800 */
[----:B-1----:R-:W-:Y:S06]  /*8e20*/  FFMA.FTZ R0, R173, c[0x0][0x2d0], -R134 ;  /* 0x0000b400ad007a23 */ /* 0x002fec0000010886 */
[----:B------:R1:W4:Y:S01]  /*8e30*/  MUFU.EX2 R174, R0 ;  /* 0x0000000000ae7308 */ /* 0x0003220000000800 */
[C---:B--2---:R-:W-:Y:S08]  /*8e40*/  HMMA.16816.F32 R20, R168.reuse, R136, R20 ;  /* 0x00000088a814723c */ /* 0x044ff00000001814 */
[C---:B------:R-:W-:Y:S01]  /*8e50*/  HMMA.16816.F32 R24, R168.reuse, R138, R24 ;  /* 0x0000008aa818723c */ /* 0x040fe20000001818 */
[----:B------:R-:W2:Y:S03]  /*8e60*/  LDSM.16.MT88.4 R136, [R239+0x4080] ;  /* 0x00408000ef88783b */ /* 0x000ea60000004200 */
[----:B-1----:R-:W-:Y:S02]  /*8e70*/  FADD.FTZ R0, R2, R154 ;  /* 0x0000009a02007221 */ /* 0x002fe40000010000 */
[----:B------:R-:W1:Y:S02]  /*8e80*/  MUFU.EX2 R154, R158 ;  /* 0x0000009e009a7308 */ /* 0x000e640000000800 */
[----:B------:R-:W-:Y:S04]  /*8e90*/  FADD.FTZ R151, R145, R0 ;  /* 0x0000000091977221 */ /* 0x000fe80000010000 */
[----:B------:R-:W-:Y:S01]  /*8ea0*/  FADD.FTZ R0, R147, R144 ;  /* 0x0000009093007221 */ /* 0x000fe20000010000 */
[C---:B--2---:R-:W-:Y:S08]  /*8eb0*/  HMMA.16816.F32 R28, R168.reuse, R136, R28 ;  /* 0x00000088a81c723c */ /* 0x044ff0000000181c */
[C---:B------:R-:W-:Y:S01]  /*8ec0*/  HMMA.16816.F32 R32, R168.reuse, R138, R32 ;  /* 0x0000008aa820723c */ /* 0x040fe20000001820 */
[----:B------:R-:W2:Y:S07]  /*8ed0*/  LDSM.16.MT88.4 R136, [R236+0x5880] ;  /* 0x00588000ec88783b */ /* 0x000eae0000004200 */
        /* <DEDUP_REMOVED lines=33> */
[C---:B--2---:R-:W-:Y:S07]  /*90f0*/  HMMA.16816.F32 R124, R168.reuse, R136, R124 ;  /* 0x00000088a87c723c */ /* 0x044fee000000187c */
[----:B------:R-:W-:Y:S01]  /*9100*/  F2FP.PACK_AB R136, R145, R2 ;  /* 0x000000029188723e */ /* 0x000fe200000000ff */
[----:B------:R-:W-:Y:S04]  /*9110*/  HMMA.16816.F32 R128, R168, R138, R128 ;  /* 0x0000008aa880723c */ /* 0x000fe80000001880 */
[----:B---3--:R-:W-:Y:S01]  /*9120*/  F2FP.PACK_AB R137, R150, R149 ;  /* 0x000000959689723e */ /* 0x008fe200000000ff */
[----:B------:R-:W-:Y:S02]  /*9130*/  FADD.FTZ R2, R146, R0 ;  /* 0x0000000092027221 */ /* 0x000fe40000010000 */
[----:B------:R-:W-:Y:S01]  /*9140*/  F2FP.PACK_AB R138, R157, R156 ;  /* 0x0000009c9d8a723e */ /* 0x000fe200000000ff */
[----:B------:R-:W-:Y:S01]  /*9150*/  LDSM.16.MT88.4 R144, [R239+0x9080] ;  /* 0x00908000ef90783b */ /* 0x000fe20000004200 */
[----:B----4-:R-:W-:Y:S03]  /*9160*/  F2FP.PACK_AB R139, R174, R148 ;  /* 0x00000094ae8b723e */ /* 0x010fe600000000ff */
[----:B------:R-:W-:Y:S01]  /*9170*/  FFMA.FTZ R0, R178, c[0x0][0x2d0], -R134 ;  /* 0x0000b400b2007a23 */ /* 0x000fe20000010886 */
[----:B-1----:R-:W-:Y:S01]  /*9180*/  MOV R178, R154 ;  /* 0x0000009a00b27202 */ /* 0x002fe20000000f00 */
[----:B------:R-:W-:Y:S02]  /*9190*/  FADD.FTZ R2, R149, R2 ;  /* 0x0000000295027221 */ /* 0x000fe40000010000 */
[C---:B------:R-:W-:Y:S01]  /*91a0*/  HMMA.16816.F32 R4, R136.reuse, R140, R4 ;  /* 0x0000008c8804723c */ /* 0x040fe20000001804 */
[----:B------:R1:W-:Y:S04]  /*91b0*/  MUFU.EX2 R172, R0 ;  /* 0x0000000000ac7308 */ /* 0x0003e80000000800 */
[----:B------:R-:W-:Y:S03]  /*91c0*/  FADD.FTZ R2, R150, R2 ;  /* 0x0000000296027221 */ /* 0x000fe60000010000 */
[C---:B------:R-:W-:Y:S01]  /*91d0*/  HMMA.16816.F32 R8, R136.reuse, R142, R8 ;  /* 0x0000008e8808723c */ /* 0x040fe20000001808 */
[----:B------:R-:W2:Y:S03]  /*91e0*/  LDSM.16.MT88.4 R140, [R237+0x4880] ;  /* 0x00488000ed8c783b */ /* 0x000ea60000004200 */
[--C-:B-1----:R-:W-:Y:S01]  /*91f0*/  FFMA.FTZ R0, R179, c[0x0][0x2d0], -R134.reuse ;  /* 0x0000b400b3007a23 */ /* 0x102fe20000010886 */
[----:B------:R-:W-:Y:S03]  /*9200*/  MOV R179, R153 ;  /* 0x0000009900b37202 */ /* 0x000fe60000000f00 */
[----:B------:R1:W3:Y:S01]  /*9210*/  MUFU.EX2 R173, R0 ;  /* 0x0000000000ad7308 */ /* 0x0002e20000000800 */
[----:B------:R-:W-:Y:S01]  /*9220*/  F2FP.PACK_AB R170, R178, R179 ;  /* 0x000000b3b2aa723e */ /* 0x000fe200000000ff */
[C---:B--2---:R-:W-:Y:S03]  /*9230*/  HMMA.16816.F32 R12, R136.reuse, R140, R12 ;  /* 0x0000008c880c723c */ /* 0x044fe6000000180c */
[--C-:B-1----:R-:W-:Y:S01]  /*9240*/  FFMA.FTZ R0, R177, c[0x0][0x2d0], -R134.reuse ;  /* 0x0000b400b1007a23 */ /* 0x102fe20000010886 */
[----:B------:R-:W-:Y:S01]  /*9250*/  MOV R177, R152 ;  /* 0x0000009800b17202 */ /* 0x000fe20000000f00 */
[----:B------:R-:W-:Y:S01]  /*9260*/  FFMA.FTZ R134, R132, c[0x0][0x2d0], -R134 ;  /* 0x0000b40084867a23 */ /* 0x000fe20000010886 */
[----:B------:R-:W-:Y:S02]  /*9270*/  LDSM.16.MT88.4 R152, [R236+0x5080] ;  /* 0x00508000ec98783b */ /* 0x000fe40000004200 */
[C---:B------:R-:W-:Y:S01]  /*9280*/  HMMA.16816.F32 R16, R136.reuse, R142, R16 ;  /* 0x0000008e8810723c */ /* 0x040fe20000001810 */
[----:B------:R1:W-:Y:S03]  /*9290*/  MUFU.EX2 R132, R0 ;  /* 0x0000000000847308 */ /* 0x0003e60000000800 */
[----:B------:R-:W-:Y:S02]  /*92a0*/  F2FP.PACK_AB R168, R177, R176 ;  /* 0x000000b0b1a8723e */ /* 0x000fe400000000ff */
[----:B---3--:R-:W-:Y:S01]  /*92b0*/  F2FP.PACK_AB R169, R173, R172 ;  /* 0x000000acada9723e */ /* 0x008fe200000000ff */
[----:B------:R-:W2:Y:S04]  /*92c0*/  LDSM.16.MT88.4 R140, [R240+0x4880] ;  /* 0x00488000f08c783b */ /* 0x000ea80000004200 */
[----:B------:R-:W3:Y:S01]  /*92d0*/  MUFU.EX2 R134, R134 ;  /* 0x0000008600867308 */ /* 0x000ee20000000800 */
[----:B-1----:R-:W-:Y:S04]  /*92e0*/  FADD.FTZ R0, R156, R151 ;  /* 0x000000979c007221 */ /* 0x002fe80000010000 */
[----:B------:R-:W-:Y:S02]  /*92f0*/  FADD.FTZ R175, R157, R0 ;  /* 0x000000009daf7221 */ /* 0x000fe40000010000 */
[----:B------:R-:W-:Y:S02]  /*9300*/  FADD.FTZ R0, R148, R2 ;  /* 0x0000000294007221 */ /* 0x000fe40000010000 */
[----:B------:R-:W-:Y:S01]  /*9310*/  FADD.FTZ R2, R176, R175 ;  /* 0x000000afb0027221 */ /* 0x000fe20000010000 */
[----:B---3--:R-:W-:Y:S01]  /*9320*/  F2FP.PACK_AB R171, R134, R132 ;  /* 0x0000008486ab723e */ /* 0x008fe200000000ff */
[----:B------:R-:W-:Y:S02]  /*9330*/  FADD.FTZ R0, R174, R0 ;  /* 0x00000000ae007221 */ /* 0x000fe40000010000 */
[----:B------:R-:W-:Y:S02]  /*9340*/  FADD.FTZ R2, R177, R2 ;  /* 0x00000002b1027221 */ /* 0x000fe40000010000 */
[----:B------:R-:W-:Y:S02]  /*9350*/  FADD.FTZ R0, R172, R0 ;  /* 0x00000000ac007221 */ /* 0x000fe40000010000 */
[----:B------:R-:W-:Y:S02]  /*9360*/  FADD.FTZ R2, R179, R2 ;  /* 0x00000002b3027221 */ /* 0x000fe40000010000 */
[----:B------:R-:W-:Y:S01]  /*9370*/  FADD.FTZ R0, R173, R0 ;  /* 0x00000000ad007221 */ /* 0x000fe20000010000 */
[C---:B--2---:R-:W-:Y:S03]  /*9380*/  HMMA.16816.F32 R20, R136.reuse, R140, R20 ;  /* 0x0000008c8814723c */ /* 0x044fe60000001814 */
[----:B------:R-:W-:Y:S01]  /*9390*/  FADD.FTZ R0, R132, R0 ;  /* 0x0000000084007221 */ /* 0x000fe20000010000 */
[-C--:B------:R-:W-:Y:S03]  /*93a0*/  MOV R132, R3.reuse ;  /* 0x0000000300847202 */ /* 0x080fe60000000f00 */
[----:B------:R-:W-:Y:S01]  /*93b0*/  FADD.FTZ R0, R134, R0 ;  /* 0x0000000086007221 */ /* 0x000fe20000010000 */
[C---:B------:R-:W-:Y:S01]  /*93c0*/  HMMA.16816.F32 R24, R136.reuse, R142, R24 ;  /* 0x0000008e8818723c */ /* 0x040fe20000001818 */
[----:B------:R-:W1:Y:S03]  /*93d0*/  LDSM.16.MT88.4 R140, [R239+0x4880] ;  /* 0x00488000ef8c783b */ /* 0x000e660000004200 */
[----:B------:R-:W-:Y:S04]  /*93e0*/  MOV R134, R3 ;  /* 0x0000000300867202 */ /* 0x000fe80000000f00 */
        /* <DEDUP_REMOVED lines=34> */
[C---:B------:R-:W-:Y:S08]  /*9610*/  HMMA.16816.F32 R120, R136.reuse, R142, R120 ;  /* 0x0000008e8878723c */ /* 0x040ff00000001878 */
[C---:B------:R-:W-:Y:S08]  /*9620*/  HMMA.16816.F32 R124, R136.reuse, R144, R124 ;  /* 0x00000090887c723c */ /* 0x040ff0000000187c */
[----:B------:R-:W-:Y:S01]  /*9630*/  HMMA.16816.F32 R128, R136, R146, R128 ;  /* 0x000000928880723c */ /* 0x000fe20000001880 */
[----:B------:R-:W1:Y:S07]  /*9640*/  LDSM.16.MT88.4 R144, [R237+0x5080] ;  /* 0x00508000ed90783b */ /* 0x000e6e0000004200 */
[C---:B------:R-:W-:Y:S01]  /*9650*/  HMMA.16816.F32 R156, R168.reuse, R152, R4 ;  /* 0x00000098a89c723c */ /* 0x040fe20000001804 */
[----:B------:R-:W2:Y:S07]  /*9660*/  LDSM.16.MT88.4 R136, [R240+0x5080] ;  /* 0x00508000f088783b */ /* 0x000eae0000004200 */
[C---:B------:R-:W-:Y:S01]  /*9670*/  HMMA.16816.F32 R152, R168.reuse, R154, R8 ;  /* 0x0000009aa898723c */ /* 0x040fe20000001808 */
[----:B------:R-:W3:Y:S08]  /*9680*/  LDSM.16.MT88.4 R4, [R239+0x5080] ;  /* 0x00508000ef04783b */ /* 0x000ef00000004200 */
[----:B------:R-:W4:Y:S01]  /*9690*/  LDSM.16.MT88.4 R8, [R236+0x6880] ;  /* 0x00688000ec08783b */ /* 0x000f220000004200 */
[C---:B-1----:R-:W-:Y:S07]  /*96a0*/  HMMA.16816.F32 R148, R168.reuse, R144, R12 ;  /* 0x00000090a894723c */ /* 0x042fee000000180c */
[----:B------:R-:W1:Y:S01]  /*96b0*/  LDSM.16.MT88.4 R12, [R237+0x6880] ;  /* 0x00688000ed0c783b */ /* 0x000e620000004200 */
[C---:B------:R-:W-:Y:S08]  /*96c0*/  HMMA.16816.F32 R144, R168.reuse, R146, R16 ;  /* 0x00000092a890723c */ /* 0x040ff00000001810 */
[C---:B--2---:R-:W-:Y:S08]  /*96d0*/  HMMA.16816.F32 R140, R168.reuse, R136, R20 ;  /* 0x00000088a88c723c */ /* 0x044ff00000001814 */
[C---:B------:R-:W-:Y:S08]  /*96e0*/  HMMA.16816.F32 R136, R168.reuse, R138, R24 ;  /* 0x0000008aa888723c */ /* 0x040ff00000001818 */
[C---:B---3--:R-:W-:Y:S08]  /*96f0*/  HMMA.16816.F32 R28, R168.reuse, R4, R28 ;  /* 0x00000004a81c723c */ /* 0x048ff0000000181c */
[C---:B------:R-:W-:Y:S01]  /*9700*/  HMMA.16816.F32 R32, R168.reuse, R6, R32 ;  /* 0x00000006a820723c */ /* 0x040fe20000001820 */
[----:B------:R-:W2:Y:S07]  /*9710*/  LDSM.16.MT88.4 R4, [R240+0x6880] ;  /* 0x00688000f004783b */ /* 0x000eae0000004200 */
[C---:B----4-:R-:W-:Y:S08]  /*9720*/  HMMA.16816.F32 R36, R168.reuse, R8, R36 ;  /* 0x00000008a824723c */ /* 0x050ff00000001824 */
[C---:B------:R-:W-:Y:S01]  /*9730*/  HMMA.16816.F32 R40, R168.reuse, R10, R40 ;  /* 0x0000000aa828723c */ /* 0x040fe20000001828 */
[----:B------:R-:W3:Y:S07]  /*9740*/  LDSM.16.MT88.4 R8, [R239+0x6880] ;  /* 0x00688000ef08783b */ /* 0x000eee0000004200 */
        /* <DEDUP_REMOVED lines=25> */
[C---:B------:R-:W-:Y:S08]  /*98e0*/  HMMA.16816.F32 R112, R168.reuse, R10, R112 ;  /* 0x0000000aa870723c */ /* 0x040ff00000001870 */
[C---:B-1----:R-:W-:Y:S08]  /*98f0*/  HMMA.16816.F32 R116, R168.reuse, R12, R116 ;  /* 0x0000000ca874723c */ /* 0x042ff00000001874 */
[C---:B------:R-:W-:Y:S08]  /*9900*/  HMMA.16816.F32 R120, R168.reuse, R14, R120 ;  /* 0x0000000ea878723c */ /* 0x040ff00000001878 */
[C---:B--2---:R-:W-:Y:S07]  /*9910*/  HMMA.16816.F32 R124, R168.reuse, R4, R124 ;  /* 0x00000004a87c723c */ /* 0x044fee000000187c */
[----:B------:R-:W-:Y:S01]  /*9920*/  FADD.FTZ R4, R178, R2 ;  /* 0x00000002b2047221 */ /* 0x000fe20000010000 */
[----:B------:R-:W-:Y:S04]  /*9930*/  HMMA.16816.F32 R128, R168, R6, R128 ;  /* 0x00000006a880723c */ /* 0x000fe80000001880 */
[----:B------:R1:W-:Y:S01]  /*9940*/  STL [R1+0x20], R4 ;  /* 0x0000200401007387 */ /* 0x0003e20000100800 */
[----:B------:R-:W-:Y:S03]  /*9950*/  MOV R2, R133 ;  /* 0x0000008500027202 */ /* 0x000fe60000000f00 */
[----:B------:R1:W-:Y:S01]  /*9960*/  STL [R1+0x24], R0 ;  /* 0x0000240001007387 */ /* 0x0003e20000100800 */
[----:B------:R-:W-:-:S05]  /*9970*/  @P0 BRA `(.L_x_187) ;  /* 0xffffc25000000947 */ /* 0x000fca000383ffff */
.L_x_176:
[----:B------:R-:W2:Y:S01]  /*9980*/  S2UR UR9, SR_CTAID.X ;  /* 0x00000000000979c3 */ /* 0x000ea20000002500 */
[----:B------:R-:W-:-:S02]  /*9990*/  UISETP.NE.AND UP1, UPT, UR18, URZ, UPT ;  /* 0x0000003f1200728c */ /* 0x000fc4000bf25270 */
[----:B------:R-:W-:Y:S02]  /*99a0*/  UISETP.NE.AND UP0, UPT, UR17, URZ, UPT ;  /* 0x0000003f1100728c */ /* 0x000fe4000bf05270 */
[----:B------:R-:W-:-:S04]  /*99b0*/  ULDC.64 UR4, c[0x0][0x2c8] ;  /* 0x0000b20000047ab9 */ /* 0x000fc80000000a00 */
[----:B------:R-:W-:Y:S01]  /*99c0*/  PLOP3.LUT P0, PT, PT, PT, UP0, 0x40, 0x0 ;  /* 0x000000000000781c */ /* 0x000fe20003f0e808 */
[----:B--2---:R-:W-:-:S04]  /*99d0*/  ULEA UR9, UR9, 0x7f, 0x7 ;  /* 0x0000007f09097891 */ /* 0x004fc8000f8e383f */
[----:B------:R-:W-:-:S03]  /*99e0*/  UIMAD.WIDE.U32 UR10, UR9, UR4, URZ ;  /* 0x00000004090a72a5 */ /* 0x000fc6000f8e003f */
[----:B------:R-:W-:Y:S02]  /*99f0*/  ULDC UR4, c[0x0][0x168] ;  /* 0x00005a0000047ab9 */ /* 0x000fe40000000800 */
[----:B------:R-:W-:Y:S02]  /*9a00*/  @UP1 USHF.R.U32.HI UR9, URZ, UR5, UR11 ;  /* 0x000000053f091299 */ /* 0x000fe4000801160b */
[----:B------:R-:W-:Y:S02]  /*9a10*/  UIADD3 UR4, -UR4, 0x1, URZ ;  /* 0x0000000104047890 */ /* 0x000fe4000fffe13f */
[----:B------:R-:W-:Y:S02]  /*9a20*/  ULDC UR5, c[0x0][0x1d0] ;  /* 0x0000740000057ab9 */ /* 0x000fe40000000800 */
[----:B------:R-:W-:-:S03]  /*9a30*/  UIADD3 UR10, UR9, UR5, UR4 ;  /* 0x00000005090a7290 */ /* 0x000fc6000fffe004 */
[----:B------:R-:W-:Y:S02]  /*9a40*/  ULDC UR9, c[0x0][0x324] ;  /* 0x0000c90000097ab9 */ /* 0x000fe40000000800 */
[----:B------:R-:W-:Y:S01]  /*9a50*/  UIADD3 UR9, UR10, -UR9, URZ ;  /* 0x800000090a097290 */ /* 0x000fe2000fffe03f */
[----:B------:R-:W-:Y:S05]  /*9a60*/  @P0 BRA `(.L_x_188) ;  /* 0x0000016000000947 */ /* 0x000fea0003800000 */
[----:B------:R-:W-:-:S06]  /*9a70*/  UISETP.GT.AND UP0, UPT, UR10, -0x1, UPT ;  /* 0xffffffff0a00788c */ /* 0x000fcc000bf04270 */
[----:B------:R-:W-:-:S13]  /*9a80*/  PLOP3.LUT P0, PT, PT, PT, UP0, 0x80, 0x0 ;  /* 0x000000000000781c */ /* 0x000fda0003f0f008 */
[----:B------:R-:W-:Y:S05]  /*9a90*/  @P0 BRA `(.L_x_189) ;  /* 0x0000009000000947 */ /* 0x000fea0003800000 */
[----:B------:R-:W-:Y:S02]  /*9aa0*/  ULDC UR4, c[0x0][0x32c] ;  /* 0x0000cb0000047ab9 */ /* 0x000fe40000000800 */
[----:B------:R-:W-:Y:S02]  /*9ab0*/  UISETP.NE.AND UP0, UPT, UR4, 0x1, UPT ;  /* 0x000000010400788c */ /* 0x000fe4000bf05270 */
[----:B------:R-:W-:Y:S02]  /*9ac0*/  ULOP3.LUT UR10, URZ, UR10, URZ, 0x33, !UPT ;  /* 0x0000000a3f0a7292 */ /* 0x000fe4000f8e333f */
[----:B------:R-:W-:Y:S02]  /*9ad0*/  ULDC.64 UR4, c[0x0][0x330] ;  /* 0x0000cc0000047ab9 */ /* 0x000fe40000000a00 */
[----:B------:R-:W-:-:S07]  /*9ae0*/  UIMAD.WIDE.U32 UR14, UR10, UR4, URZ ;  /* 0x000000040a0e72a5 */ /* 0x000fce000f8e003f */
[----:B------:R-:W-:Y:S02]  /*9af0*/  @UP0 UMOV UR11, UR15 ;  /* 0x0000000f000b0c82 */ /* 0x000fe40008000000 */
[----:B------:R-:W-:-:S04]  /*9b00*/  @UP0 USHF.R.U32.HI UR10, URZ, UR5, UR11 ;  /* 0x000000053f0a0299 */ /* 0x000fc8000801160b */
[----:B------:R-:W-:Y:S01]  /*9b10*/  ULOP3.LUT UR10, URZ, UR10, URZ, 0x33, !UPT ;  /* 0x0000000a3f0a7292 */ /* 0x000fe2000f8e333f */
[----:B------:R-:W-:Y:S05]  /*9b20*/  BRA `(.L_x_190) ;  /* 0x0000006000007947 */ /* 0x000fea0003800000 */
.L_x_189:
[----:B------:R-:W-:Y:S02]  /*9b30*/  ULDC UR4, c[0x0][0x32c] ;  /* 0x0000cb0000047ab9 */ /* 0x000fe40000000800 */
[----:B------:R-:W-:-:S03]  /*9b40*/  UISETP.NE.AND UP0, UPT, UR4, 0x1, UPT ;  /* 0x000000010400788c */ /* 0x000fc6000bf05270 */
[----:B------:R-:W-:Y:S02]  /*9b50*/  ULDC.64 UR4, c[0x0][0x330] ;  /* 0x0000cc0000047ab9 */ /* 0x000fe40000000a00 */
[----:B------:R-:W-:-:S07]  /*9b60*/  UIMAD.WIDE.U32 UR14, UR10, UR4, URZ ;  /* 0x000000040a0e72a5 */ /* 0x000fce000f8e003f */
[----:B------:R-:W-:Y:S02]  /*9b70*/  @UP0 UMOV UR11, UR15 ;  /* 0x0000000f000b0c82 */ /* 0x000fe40008000000 */
[----:B------:R-:W-:Y:S02]  /*9b80*/  @UP0 USHF.R.U32.HI UR10, URZ, UR5, UR11 ;  /* 0x000000053f0a0299 */ /* 0x000fe4000801160b */
.L_x_190:
[----:B------:R-:W-:Y:S02]  /*9b90*/  ULDC UR4, c[0x0][0x32c] ;  /* 0x0000cb0000047ab9 */ /* 0x000fe40000000800 */
[----:B------:R-:W-:-:S04]  /*9ba0*/  UIMAD UR4, UR10, UR4, URZ ;  /* 0x000000040a0472a4 */ /* 0x000fc8000f8e023f */
[----:B------:R-:W-:-:S04]  /*9bb0*/  UISETP.LT.AND UP0, UPT, UR9, UR4, UPT ;  /* 0x000000040900728c */ /* 0x000fc8000bf01270 */
[----:B------:R-:W-:-:S04]  /*9bc0*/  USEL UR9, UR9, UR4, !UP0 ;  /* 0x0000000409097287 */ /* 0x000fc8000c000000 */
.L_x_188:
[----:B------:R-:W-:-:S04]  /*9bd0*/  UIADD3 UR9, UR9, 0x2f, URZ ;  /* 0x0000002f09097890 */ /* 0x000fc8000fffe03f */
[----:B------:R-:W-:-:S04]  /*9be0*/  UIMAD.WIDE UR4, UR9, 0x2aaaaaab, URZ ;  /* 0x2aaaaaab090478a5 */ /* 0x000fc8000f8e023f */
        /* <DEDUP_REMOVED lines=9> */
[----:B-1----:R-:W4:Y:S04]  /*9c80*/  LDL.64 R4, [R1+0x38] ;  /* 0x0000380001047983 */ /* 0x002f280000100a00 */
[----:B------:R-:W4:Y:S01]  /*9c90*/  LDL.64 R2, [R1+0x30] ;  /* 0x0000300001027983 */ /* 0x000f220000100a00 */
[----:B--2---:R-:W-:-:S02]  /*9ca0*/  IADD3 R11, P0, R8, 0x40, RZ ;  /* 0x00000040080b7810 */ /* 0x004fc40007f1e0ff */
[----:B------:R-:W-:-:S03]  /*9cb0*/  IADD3 R10, P1, R8, 0x80, RZ ;  /* 0x00000080080a7810 */ /* 0x000fc60007f3e0ff */
[--C-:B---3--:R-:W-:Y:S01]  /*9cc0*/  IMAD.X R0, RZ, RZ, R7.reuse, P0 ;  /* 0x000000ffff007224 */ /* 0x108fe200000e0607 */
[----:B------:R-:W-:Y:S01]  /*9cd0*/  STL [R1+0x78], R11 ;  /* 0x0000780b01007387 */ /* 0x000fe20000100800 */
[----:B------:R-:W-:Y:S01]  /*9ce0*/  IADD3 R9, P0, R8, 0xc0, RZ ;  /* 0x000000c008097810 */ /* 0x000fe20007f1e0ff */
[--C-:B------:R-:W-:Y:S01]  /*9cf0*/  IMAD.X R8, RZ, RZ, R7.reuse, P1 ;  /* 0x000000ffff087224 */ /* 0x100fe200008e0607 */
[C---:B----4-:R-:W-:Y:S01]  /*9d00*/  IADD3 R6, P1, R4.reuse, 0x80, RZ ;  /* 0x0000008004067810 */ /* 0x050fe20007f3e0ff */
[----:B------:R-:W-:Y:S02]  /*9d10*/  STL [R1+0x70], R10 ;  /* 0x0000700a01007387 */ /* 0x000fe40000100800 */
[----:B------:R-:W-:Y:S01]  /*9d20*/  IMAD.X R7, RZ, RZ, R7, P0 ;  /* 0x000000ffff077224 */ /* 0x000fe200000e0607 */
[C---:B------:R-:W-:Y:S01]  /*9d30*/  IADD3 R5, P0, R4.reuse, 0xc0, RZ ;  /* 0x000000c004057810 */ /* 0x040fe20007f1e0ff */
[----:B------:R1:W-:Y:S04]  /*9d40*/  STL [R1+0x74], R0 ;  /* 0x0000740001007387 */ /* 0x0003e80000100800 */
[----:B------:R-:W-:Y:S04]  /*9d50*/  STL [R1+0x68], R9 ;  /* 0x0000680901007387 */ /* 0x000fe80000100800 */
[----:B------:R-:W-:Y:S01]  /*9d60*/  STL [R1+0x6c], R8 ;  /* 0x00006c0801007387 */ /* 0x000fe20000100800 */
[----:B-1----:R-:W-:Y:S01]  /*9d70*/  IADD3 R0, P2, R4, 0x40, RZ ;  /* 0x0000004004007810 */ /* 0x002fe20007f5e0ff */
[----:B------:R-:W-:-:S04]  /*9d80*/  IMAD.X R4, RZ, RZ, R3, P1 ;  /* 0x000000ffff047224 */ /* 0x000fc800008e0603 */
[----:B------:R1:W-:Y:S04]  /*9d90*/  STL [R1+0x60], R0 ;  /* 0x0000600001007387 */ /* 0x0003e80000100800 */
[----:B------:R-:W-:Y:S04]  /*9da0*/  STL [R1+0x64], R7 ;  /* 0x0000640701007387 */ /* 0x000fe80000100800 */
[----:B------:R-:W-:Y:S01]  /*9db0*/  STL [R1+0x58], R6 ;  /* 0x0000580601007387 */ /* 0x000fe20000100800 */
[----:B-1----:R-:W-:-:S05]  /*9dc0*/  IMAD.X R0, RZ, RZ, R3, P2 ;  /* 0x000000ffff007224 */ /* 0x002fca00010e0603 */
[----:B------:R1:W-:Y:S04]  /*9dd0*/  STL [R1+0x5c], R0 ;  /* 0x00005c0001007387 */ /* 0x0003e80000100800 */
[----:B------:R2:W-:Y:S01]  /*9de0*/  STL [R1+0x50], R5 ;  /* 0x0000500501007387 */ /* 0x0005e20000100800 */
[----:B-1----:R-:W-:-:S05]  /*9df0*/  IMAD.X R0, RZ, RZ, R3, P0 ;  /* 0x000000ffff007224 */ /* 0x002fca00000e0603 */
[----:B------:R2:W-:Y:S04]  /*9e00*/  STL [R1+0x2c], R0 ;  /* 0x00002c0001007387 */ /* 0x0005e80000100800 */
[----:B------:R2:W-:Y:S02]  /*9e10*/  STL [R1+0x54], R4 ;  /* 0x0000540401007387 */ /* 0x0005e40000100800 */
.L_x_194:
[----:B--2---:R-:W2:Y:S01]  /*9e20*/  LDL R0, [R1] ;  /* 0x0000000001007983 */ /* 0x004ea20000100800 */
[----:B------:R-:W-:Y:S04]  /*9e30*/  DEPBAR.LE SB0, 0x0 ;  /* 0x000080000000791a */ /* 0x000fe80000000000 */
[----:B------:R-:W-:Y:S01]  /*9e40*/  BAR.SYNC.DEFER_BLOCKING 0x0 ;  /* 0x0000000000007b1d */ /* 0x000fe20000010000 */
[----:B------:R-:W-:Y:S01]  /*9e50*/  UISETP.GT.AND UP0, UPT, UR12, UR13, UPT ;  /* 0x0000000d0c00728c */ /* 0x000fe2000bf04270 */
[----:B------:R-:W-:Y:S05]  /*9e60*/  MOV R2, R133 ;  /* 0x0000008500027202 */ /* 0x000fea0000000f00 */
        /* <DEDUP_REMOVED lines=13> */
[----:B------:R4:W-:Y:S01]  /*9f40*/  STL.64 [R1+0x88], R8 ;  /* 0x0000880801007387 */ /* 0x0009e20000100a00 */
[----:B------:R-:W-:Y:S03]  /*9f50*/  UIMAD UR10, UR10, UR4, URZ ;  /* 0x000000040a0a72a4 */ /* 0x000fe6000f8e023f */
[----:B------:R-:W3:Y:S01]  /*9f60*/  LDL R12, [R1+0x4] ;  /* 0x00000400010c7983 */ /* 0x000ee20000100800 */
[----:B------:R-:W-:Y:S03]  /*9f70*/  UIMAD UR10, UR13, UR5, UR10 ;  /* 0x000000050d0a72a4 */ /* 0x000fe6000f8e020a */
[----:B------:R-:W3:Y:S01]  /*9f80*/  LDL R22, [R1+0x78] ;  /* 0x0000780001167983 */ /* 0x000ee20000100800 */
[----:B------:R-:W-:Y:S02]  /*9f90*/  UIADD3 UR4, UR15, UR10, URZ ;  /* 0x0000000a0f047290 */ /* 0x000fe4000fffe03f */
[----:B------:R-:W-:Y:S01]  /*9fa0*/  UIMAD.WIDE.U32 UR10, UR14, 0x30, URZ ;  /* 0x000000300e0a78a5 */ /* 0x000fe2000f8e003f */
[----:B------:R-:W3:Y:S01]  /*9fb0*/  LDL R21, [R1+0x74] ;  /* 0x0000740001157983 */ /* 0x000ee20000100800 */
[----:B------:R-:W-:Y:S03]  /*9fc0*/  UIMAD UR4, UR4, 0x30, URZ ;  /* 0x00000030040478a4 */ /* 0x000fe6000f8e023f */
[----:B------:R-:W3:Y:S01]  /*9fd0*/  LDL R20, [R1+0x70] ;  /* 0x0000700001147983 */ /* 0x000ee20000100800 */
[----:B------:R-:W-:Y:S03]  /*9fe0*/  UIADD3 UR4, UR11, UR4, URZ ;  /* 0x000000040b047290 */ /* 0x000fe6000fffe03f */
[----:B------:R-:W3:Y:S04]  /*9ff0*/  LDL R15, [R1+0x6c] ;  /* 0x00006c00010f7983 */ /* 0x000ee80000100800 */
[----:B------:R-:W3:Y:S04]  /*a000*/  LDL R14, [R1+0x68] ;  /* 0x00006800010e7983 */ /* 0x000ee80000100800 */
[----:B----4-:R-:W4:Y:S04]  /*a010*/  LDL.64 R8, [R1+0x40] ;  /* 0x0000400001087983 */ /* 0x010f280000100a00 */
[----:B------:R-:W4:Y:S01]  /*a020*/  LDL R13, [R1+0x64] ;  /* 0x00006400010d7983 */ /* 0x000f220000100800 */
[----:B--2---:R-:W-:Y:S02]  /*a030*/  LOP3.LUT P2, RZ, R0, 0x1, RZ, 0xc0, !PT ;  /* 0x0000000100ff7812 */ /* 0x004fe4000784c0ff */
[----:B---3--:R-:W-:Y:S04]  /*a040*/  IADD3 R0, P1, R6, UR10, RZ ;  /* 0x0000000a06007c10 */ /* 0x008fe8000ff3e0ff */
[C---:B------:R-:W-:Y:S02]  /*a050*/  LEA R4, P0, R0.reuse, c[0x0][0x1f8], 0x1 ;  /* 0x00007e0000047a11 */ /* 0x040fe400078008ff */
[----:B----4-:R-:W-:Y:S04]  /*a060*/  IADD3.X R3, R9, UR4, RZ, P1, !PT ;  /* 0x0000000409037c10 */ /* 0x010fe80008ffe4ff */
[----:B------:R-:W-:Y:S02]  /*a070*/  LEA.HI.X R5, R0, c[0x0][0x1fc], R3, 0x1, P0 ;  /* 0x00007f0000057a11 */ /* 0x000fe400000f0c03 */
[----:B------:R-:W-:Y:S03]  /*a080*/  IADD3 R0, P1, R22, UR10, RZ ;  /* 0x0000000a16007c10 */ /* 0x000fe6000ff3e0ff */
        /* <DEDUP_REMOVED lines=24> */
[----:B------:R-:W-:Y:S02]  /*a210*/  @!P3 IMAD.X R5, R0, 0x1, R9, P1 ;  /* 0x000000010005b824 */ /* 0x000fe400008e0609 */
[----:B------:R2:W5:Y:S03]  /*a220*/  LDL.LU.64 R8, [R1+0x88] ;  /* 0x0000880001087983 */ /* 0x0005660000300a00 */
[----:B------:R-:W-:Y:S02]  /*a230*/  @!P3 LEA.HI.X R7, R4, c[0x0][0x1fc], R5, 0x1, P0 ;  /* 0x00007f000407ba11 */ /* 0x000fe400000f0c05 */
[----:B------:R-:W-:Y:S03]  /*a240*/  @!P3 IADD3 R5, P1, R3, R22, RZ ;  /* 0x000000160305b210 */ /* 0x000fe60007f3e0ff */
[----:B------:R3:W-:Y:S01]  /*a250*/  @!P3 LDGSTS.E.BYPASS.LTC128B.128 [R12+0x5080], [R6.64], !P2 ;  /* 0x05080000060cbfae */ /* 0x0007e2000d101d58 */
[C---:B------:R-:W-:Y:S01]  /*a260*/  @!P3 LEA R4, P0, R5.reuse, c[0x0][0x1f8], 0x1 ;  /* 0x00007e000504ba11 */ /* 0x040fe200078008ff */
[C---:B---3--:R-:W-:Y:S05]  /*a270*/  @!P3 IMAD.X R6, R0.reuse, 0x1, R21, P1 ;  /* 0x000000010006b824 */ /* 0x048fea00008e0615 */
[----:B------:R-:W-:Y:S05]  /*a280*/  @!P3 LEA.HI.X R5, R5, c[0x0][0x1fc], R6, 0x1, P0 ;  /* 0x00007f000505ba11 */ /* 0x000fea00000f0c06 */
[----:B------:R3:W-:Y:S02]  /*a290*/  @!P3 LDGSTS.E.BYPASS.LTC128B.128 [R12+0x6880], [R4.64], !P6 ;  /* 0x06880000040cbfae */ /* 0x0007e4000f101d58 */
[----:B---3--:R-:W-:Y:S04]  /*a2a0*/  @!P3 IADD3 R5, P1, R3, R20, RZ ;  /* 0x000000140305b210 */ /* 0x008fe80007f3e0ff */
[----:B------:R-:W-:Y:S01]  /*a2b0*/  @!P3 LEA R4, P0, R5, c[0x0][0x1f8], 0x1 ;  /* 0x00007e000504ba11 */ /* 0x000fe200078008ff */
[C---:B------:R-:W-:Y:S01]  /*a2c0*/  @!P3 IMAD.X R6, R0.reuse, 0x1, R15, P1 ;  /* 0x000000010006b824 */ /* 0x040fe200008e060f */
[----:B------:R-:W-:Y:S04]  /*a2d0*/  @!P3 IADD3 R3, P1, R3, R14, RZ ;  /* 0x0000000e0303b210 */ /* 0x000fe80007f3e0ff */
[----:B------:R-:W-:Y:S01]  /*a2e0*/  @!P3 LEA.HI.X R5, R5, c[0x0][0x1fc], R6, 0x1, P0 ;  /* 0x00007f000505ba11 */ /* 0x000fe200000f0c06 */
[----:B------:R-:W-:Y:S04]  /*a2f0*/  @!P3 IMAD.X R0, R0, 0x1, R13, P1 ;  /* 0x000000010000b824 */ /* 0x000fe800008e060d */
[----:B------:R3:W-:Y:S02]  /*a300*/  @!P3 LDGSTS.E.BYPASS.LTC128B.128 [R12+0x8080], [R4.64], !P5 ;  /* 0x08080000040cbfae */ /* 0x0007e4000e901d58 */
[C---:B---3--:R-:W-:Y:S04]  /*a310*/  @!P3 LEA R4, P0, R3.reuse, c[0x0][0x1f8], 0x1 ;  /* 0x00007e000304ba11 */ /* 0x048fe800078008ff */
[----:B------:R-:W-:Y:S05]  /*a320*/  @!P3 LEA.HI.X R5, R3, c[0x0][0x1fc], R0, 0x1, P0 ;  /* 0x00007f000305ba11 */ /* 0x000fea00000f0c00 */
[----:B------:R2:W-:Y:S04]  /*a330*/  @!P3 LDGSTS.E.BYPASS.LTC128B.128 [R12+0x9880], [R4.64], !P4 ;  /* 0x09880000040cbfae */ /* 0x0005e8000e101d58 */
.L_x_192:
[C---:B--2345:R-:W-:Y:S01]  /*a340*/  HMMA.16816.F32 R4, R160.reuse, R8, RZ ;  /* 0x00000008a004723c */ /* 0x07cfe200000018ff */
        /* <DEDUP_REMOVED lines=138> */
[----:B------:R-:W2:Y:S01]  /*abf0*/  MUFU.TANH R175, R4 ;  /* 0x0000000400af7308 */ /* 0x000ea20000002400 */
[----:B------:R-:W-:Y:S02]  /*ac00*/  FMUL.FTZ R6, R6, c[0x0][0x320] ;  /* 0x0000c80006067a20 */ /* 0x000fe40000410000 */
[----:B------:R-:W-:Y:S01]  /*ac10*/  FMUL.FTZ R7, R7, c[0x0][0x320] ;  /* 0x0000c80007077a20 */ /* 0x000fe20000410000 */
[C---:B-1----:R-:W-:Y:S03]  /*ac20*/  HMMA.16816.F32 R12, R232.reuse, R168, R12 ;  /* 0x000000a8e80c723c */ /* 0x042fe6000000180c */
[----:B------:R-:W-:Y:S03]  /*ac30*/  FMUL.FTZ R8, R8, c[0x0][0x320] ;  /* 0x0000c80008087a20 */ /* 0x000fe60000410000 */
[----:B------:R-:W1:Y:S01]  /*ac40*/  MUFU.TANH R174, R5 ;  /* 0x0000000500ae7308 */ /* 0x000e620000002400 */
[----:B------:R-:W-:Y:S01]  /*ac50*/  FMUL.FTZ R9, R9, c[0x0][0x320] ;  /* 0x0000c80009097a20 */ /* 0x000fe20000410000 */
[C---:B------:R-:W-:Y:S04]  /*ac60*/  HMMA.16816.F32 R16, R232.reuse, R170, R16 ;  /* 0x000000aae810723c */ /* 0x040fe80000001810 */
[----:B------:R-:W-:Y:S02]  /*ac70*/  FMUL.FTZ R10, R10, c[0x0][0x320] ;  /* 0x0000c8000a0a7a20 */ /* 0x000fe40000410000 */
[----:B------:R-:W-:Y:S02]  /*ac80*/  FMUL.FTZ R11, R11, c[0x0][0x320] ;  /* 0x0000c8000b0b7a20 */ /* 0x000fe40000410000 */
[----:B------:R-:W3:Y:S08]  /*ac90*/  MUFU.TANH R178, R6 ;  /* 0x0000000600b27308 */ /* 0x000ef00000002400 */
[----:B------:R-:W-:Y:S02]  /*aca0*/  FMUL.FTZ R12, R12, c[0x0][0x320] ;  /* 0x0000c8000c0c7a20 */ /* 0x000fe40000410000 */
[----:B------:R4:W1:Y:S01]  /*acb0*/  MUFU.TANH R179, R7 ;  /* 0x0000000700b37308 */ /* 0x0008620000002400 */
[----:B------:R-:W-:Y:S02]  /*acc0*/  FMUL.FTZ R13, R13, c[0x0][0x320] ;  /* 0x0000c8000d0d7a20 */ /* 0x000fe40000410000 */
[----:B------:R-:W-:Y:S02]  /*acd0*/  FMUL.FTZ R14, R14, c[0x0][0x320] ;  /* 0x0000c8000e0e7a20 */ /* 0x000fe40000410000 */
[----:B------:R-:W-:Y:S05]  /*ace0*/  FMUL.FTZ R15, R15, c[0x0][0x320] ;  /* 0x0000c8000f0f7a20 */ /* 0x000fea0000410000 */
[----:B------:R-:W1:Y:S10]  /*acf0*/  MUFU.TANH R173, R8 ;  /* 0x0000000800ad7308 */ /* 0x000e740000002400 */
[----:B------:R-:W1:Y:S01]  /*ad00*/  MUFU.TANH R169, R9 ;  /* 0x0000000900a97308 */ /* 0x000e620000002400 */
[----:B----4-:R-:W4:Y:S01]  /*ad10*/  LDSM.16.M88.4 R4, [R238+0x5800] ;  /* 0x00580000ee04783b */ /* 0x010f220000000200 */
[----:B------:R-:W-:Y:S08]  /*ad20*/  DEPBAR.LE SB0, 0x0 ;  /* 0x000080000000791a */ /* 0x000ff00000000000 */
[----:B------:R-:W1:Y:S01]  /*ad30*/  MUFU.TANH R177, R10 ;  /* 0x0000000a00b17308 */ /* 0x000e620000002400 */
[----:B------:R-:W-:Y:S09]  /*ad40*/  BAR.SYNC.DEFER_BLOCKING 0x0 ;  /* 0x0000000000007b1d */ /* 0x000ff20000010000 */
[----:B------:R1:W1:Y:S10]  /*ad50*/  MUFU.TANH R176, R11 ;  /* 0x0000000b00b07308 */ /* 0x0002740000002400 */
[----:B------:R-:W2:Y:S10]  /*ad60*/  MUFU.TANH R168, R12 ;  /* 0x0000000c00a87308 */ /* 0x000eb40000002400 */
[----:B------:R2:W2:Y:S01]  /*ad70*/  MUFU.TANH R134, R13 ;  /* 0x0000000d00867308 */ /* 0x0004a20000002400 */
[C---:B----4-:R-:W-:Y:S05]  /*ad80*/  HMMA.16816.F32 R20, R232.reuse, R4, R20 ;  /* 0x00000004e814723c */ /* 0x050fea0000001814 */
[----:B-1----:R-:W-:Y:S04]  /*ad90*/  FMUL.FTZ R11, R17, c[0x0][0x320] ;  /* 0x0000c800110b7a20 */ /* 0x002fe80000410000 */
[----:B------:R1:W4:Y:S01]  /*ada0*/  MUFU.TANH R172, R14 ;  /* 0x0000000e00ac7308 */ /* 0x0003220000002400 */
[----:B------:R-:W-:Y:S09]  /*adb0*/  HMMA.16816.F32 R24, R232, R6, R24 ;  /* 0x00000006e818723c */ /* 0x000ff20000001818 */
[----:B------:R3:W3:Y:S03]  /*adc0*/  MUFU.TANH R171, R15 ;  /* 0x0000000f00ab7308 */ /* 0x0006e60000002400 */
[----:B--2---:R-:W-:Y:S02]  /*add0*/  FMUL.FTZ R13, R16, c[0x0][0x320] ;  /* 0x0000c800100d7a20 */ /* 0x004fe40000410000 */
[----:B------:R-:W-:Y:S02]  /*ade0*/  FMUL.FTZ R16, R18, c[0x0][0x320] ;  /* 0x0000c80012107a20 */ /* 0x000fe40000410000 */
[----:B------:R-:W-:Y:S03]  /*adf0*/  FMUL.FTZ R10, R20, c[0x0][0x320] ;  /* 0x0000c800140a7a20 */ /* 0x000fe60000410000 */
[----:B------:R-:W2:Y:S01]  /*ae00*/  MUFU.TANH R13, R13 ;  /* 0x0000000d000d7308 */ /* 0x000ea20000002400 */
[----:B------:R-:W-:Y:S02]  /*ae10*/  FMUL.FTZ R9, R21, c[0x0][0x320] ;  /* 0x0000c80015097a20 */ /* 0x000fe40000410000 */
[----:B------:R-:W-:Y:S02]  /*ae20*/  FMUL.FTZ R12, R23, c[0x0][0x320] ;  /* 0x0000c800170c7a20 */ /* 0x000fe40000410000 */
[----:B-1----:R-:W-:Y:S02]  /*ae30*/  FMUL.FTZ R14, R22, c[0x0][0x320] ;  /* 0x0000c800160e7a20 */ /* 0x002fe40000410000 */
[----:B------:R-:W-:Y:S02]  /*ae40*/  FMUL.FTZ R8, R24, c[0x0][0x320] ;  /* 0x0000c80018087a20 */ /* 0x000fe40000410000 */
[----:B------:R-:W-:Y:S01]  /*ae50*/  FMUL.FTZ R5, R25, c[0x0][0x320] ;  /* 0x0000c80019057a20 */ /* 0x000fe20000410000 */
[----:B------:R-:W1:Y:S01]  /*ae60*/  MUFU.TANH R11, R11 ;  /* 0x0000000b000b7308 */ /* 0x000e620000002400 */
[----:B------:R-:W-:Y:S02]  /*ae70*/  FMUL.FTZ R4, R26, c[0x0][0x320] ;  /* 0x0000c8001a047a20 */ /* 0x000fe40000410000 */
[----:B------:R-:W-:Y:S02]  /*ae80*/  FMUL.FTZ R0, R27, c[0x0][0x320] ;  /* 0x0000c8001b007a20 */ /* 0x000fe40000410000 */
[----:B---3--:R-:W-:Y:S05]  /*ae90*/  FMUL.FTZ R15, R19, c[0x0][0x320] ;  /* 0x0000c800130f7a20 */ /* 0x008fea0000410000 */
[----:B------:R-:W3:Y:S10]  /*aea0*/  MUFU.TANH R16, R16 ;  /* 0x0000001000107308 */ /* 0x000ef40000002400 */
[----:B------:R-:W1:Y:S10]  /*aeb0*/  MUFU.TANH R15, R15 ;  /* 0x0000000f000f7308 */ /* 0x000e740000002400 */
[----:B------:R-:W1:Y:S10]  /*aec0*/  MUFU.TANH R10, R10 ;  /* 0x0000000a000a7308 */ /* 0x000e740000002400 */
[----:B------:R-:W1:Y:S10]  /*aed0*/  MUFU.TANH R9, R9 ;  /* 0x0000000900097308 */ /* 0x000e740000002400 */
[----:B------:R-:W1:Y:S10]  /*aee0*/  MUFU.TANH R14, R14 ;  /* 0x0000000e000e7308 */ /* 0x000e740000002400 */
[----:B------:R-:W1:Y:S10]  /*aef0*/  MUFU.TANH R12, R12 ;  /* 0x0000000c000c7308 */ /* 0x000e740000002400 */
[----:B------:R-:W1:Y:S10]  /*af00*/  MUFU.TANH R8, R8 ;  /* 0x0000000800087308 */ /* 0x000e740000002400 */
[----:B------:R-:W1:Y:S10]  /*af10*/  MUFU.TANH R5, R5 ;  /* 0x0000000500057308 */ /* 0x000e740000002400 */
[----:B------:R-:W1:Y:S10]  /*af20*/  MUFU.TANH R4, R4 ;  /* 0x0000000400047308 */ /* 0x000e740000002400 */
[----:B------:R1:W1:Y:S01]  /*af30*/  MUFU.TANH R3, R0 ;  /* 0x0000000000037308 */ /* 0x0002620000002400 */
[----:B------:R-:W-:-:S05]  /*af40*/  @!P0 BRA `(.L_x_193) ;  /* 0x0000049000008947 */ /* 0x000fca0003800000 */
[----:B--234-:R-:W2:Y:S01]  /*af50*/  LDL R17, [R1+0x80] ;  /* 0x0000800001117983 */ /* 0x01cea20000100800 */
[----:B------:R-:W-:Y:S02]  /*af60*/  ULDC.64 UR4, c[0x0][0x1e0] ;  /* 0x0000780000047ab9 */ /* 0x000fe40000000a00 */
[----:B------:R-:W-:Y:S01]  /*af70*/  UIADD3 UR11, UR13, -0x1, URZ ;  /* 0xffffffff0d0b7890 */ /* 0x000fe2000fffe03f */
[----:B------:R-:W3:Y:S03]  /*af80*/  LDL.64 R26, [R1+0x38] ;  /* 0x00003800011a7983 */ /* 0x000ee60000100a00 */
[----:B------:R-:W-:Y:S01]  /*af90*/  UIMAD.WIDE.U32 UR14, UR11, UR4, URZ ;  /* 0x000000040b0e72a5 */ /* 0x000fe2000f8e003f */
[----:B------:R-:W4:Y:S01]  /*afa0*/  LDL.64 R24, [R1+0x30] ;  /* 0x0000300001187983 */ /* 0x000f220000100a00 */
[----:B------:R-:W-:Y:S03]  /*afb0*/  USHF.R.S32.HI UR10, URZ, 0x1f, UR11 ;  /* 0x0000001f3f0a7899 */ /* 0x000fe6000801140b */
[----:B------:R-:W5:Y:S01]  /*afc0*/  LDL R23, [R1+0x28] ;  /* 0x0000280001177983 */ /* 0x000f620000100800 */
[----:B------:R-:W-:Y:S03]  /*afd0*/  UIMAD UR10, UR10, UR4, URZ ;  /* 0x000000040a0a72a4 */ /* 0x000fe6000f8e023f */
[----:B------:R-:W3:Y:S01]  /*afe0*/  LDL R170, [R1+0x4] ;  /* 0x0000040001aa7983 */ /* 0x000ee20000100800 */
[----:B------:R-:W-:Y:S03]  /*aff0*/  UIMAD UR10, UR11, UR5, UR10 ;  /* 0x000000050b0a72a4 */ /* 0x000fe6000f8e020a */
[----:B------:R-:W4:Y:S01]  /*b000*/  LDL R22, [R1+0x60] ;  /* 0x0000600001167983 */ /* 0x000f220000100800 */
[----:B------:R-:W-:Y:S02]  /*b010*/  UIADD3 UR10, UR15, UR10, URZ ;  /* 0x0000000a0f0a7290 */ /* 0x000fe4000fffe03f */
[----:B------:R-:W-:Y:S01]  /*b020*/  UIMAD.WIDE.U32 UR14, UR14, 0x30, URZ ;  /* 0x000000300e0e78a5 */ /* 0x000fe2000f8e003f */
[----:B------:R-:W5:Y:S01]  /*b030*/  LDL R21, [R1+0x5c] ;  /* 0x00005c0001157983 */ /* 0x000f620000100800 */
[----:B------:R-:W-:Y:S03]  /*b040*/  UIMAD UR4, UR10, 0x30, URZ ;  /* 0x000000300a0478a4 */ /* 0x000fe6000f8e023f */
[----:B------:R-:W5:Y:S01]  /*b050*/  LDL R20, [R1+0x58] ;  /* 0x0000580001147983 */ /* 0x000f620000100800 */
[----:B------:R-:W-:Y:S03]  /*b060*/  UIADD3 UR4, UR15, UR4, URZ ;  /* 0x000000040f047290 */ /* 0x000fe6000fffe03f */
[----:B------:R-:W5:Y:S04]  /*b070*/  LDL R19, [R1+0x54] ;  /* 0x0000540001137983 */ /* 0x000f680000100800 */
[----:B------:R-:W5:Y:S01]  /*b080*/  LDL R18, [R1+0x50] ;  /* 0x0000500001127983 */ /* 0x000f620000100800 */
[----:B-12---:R-:W-:Y:S03]  /*b090*/  IADD3 R0, -R17, 0x30, RZ ;  /* 0x0000003011007810 */ /* 0x006fe60007ffe1ff */
[----:B------:R-:W2:Y:S01]  /*b0a0*/  LDL R17, [R1+0x2c] ;  /* 0x00002c0001117983 */ /* 0x000ea20000100800 */
[C---:B------:R-:W-:Y:S02]  /*b0b0*/  ISETP.GE.AND P1, PT, R0.reuse, 0x1, PT ;  /* 0x000000010000780c */ /* 0x040fe40003f26270 */
[----:B------:R-:W-:Y:S11]  /*b0c0*/  ISETP.GE.AND P0, PT, R0, 0x21, PT ;  /* 0x000000210000780c */ /* 0x000ff60003f06270 */
[----:B---3--:R-:W-:Y:S02]  /*b0d0*/  @P1 IADD3 R0, P2, R26, UR14, RZ ;  /* 0x0000000e1a001c10 */ /* 0x008fe4000ff5e0ff */
[----:B------:R-:W-:Y:S02]  /*b0e0*/  VOTEU.ANY UP0, P0 ;  /* 0x00000000003f7886 */ /* 0x000fe40000000100 */
[----:B----4-:R-:W-:Y:S02]  /*b0f0*/  @P1 IADD3.X R7, R25, UR4, RZ, P2, !PT ;  /* 0x0000000419071c10 */ /* 0x010fe400097fe4ff */
[C---:B------:R-:W-:Y:S04]  /*b100*/  @P1 LEA R6, P2, R0.reuse, c[0x0][0x1c8], 0x1 ;  /* 0x0000720000061a11 */ /* 0x040fe800078408ff */
[----:B------:R-:W-:Y:S02]  /*b110*/  @P1 LEA.HI.X R7, R0, c[0x0][0x1cc], R7, 0x1, P2 ;  /* 0x0000730000071a11 */ /* 0x000fe400010f0c07 */
[----:B-----5:R-:W-:Y:S11]  /*b120*/  LOP3.LUT P2, RZ, R23, 0x1, RZ, 0xc0, !PT ;  /* 0x0000000117ff7812 */ /* 0x020ff6000784c0ff */
[----:B------:R-:W-:Y:S02]  /*b130*/  @!UPT UIADD3 URZ, URZ, URZ, URZ ;  /* 0x0000003f3f3ff290 */ /* 0x000fe4000fffe03f */
[----:B------:R-:W-:Y:S01]  /*b140*/  @!PT LDS RZ, [RZ] ;  /* 0x00000000fffff984 */ /* 0x000fe20000000800 */
[----:B------:R-:W-:Y:S01]  /*b150*/  @!PT LDS RZ, [RZ] ;  /* 0x00000000fffff984 */ /* 0x000fe20000000800 */
[----:B------:R-:W-:Y:S01]  /*b160*/  @!PT LDS RZ, [RZ] ;  /* 0x00000000fffff984 */ /* 0x000fe20000000800 */
[----:B------:R1:W-:Y:S01]  /*b170*/  @P1 LDGSTS.E.BYPASS.LTC128B.128 [R170+0x14080], [R6.64], !P2 ;  /* 0x1408000006aa1fae */ /* 0x0003e2000d101d58 */
[----:B------:R-:W-:Y:S04]  /*b180*/  @P1 IADD3 R0, P2, R22, UR14, RZ ;  /* 0x0000000e16001c10 */ /* 0x000fe8000ff5e0ff */
[----:B-1----:R-:W-:Y:S02]  /*b190*/  @P1 IADD3.X R7, R21, UR4, RZ, P2, !PT ;  /* 0x0000000415071c10 */ /* 0x002fe400097fe4ff */
[C---:B------:R-:W-:Y:S04]  /*b1a0*/  @P1 LEA R6, P2, R0.reuse, c[0x0][0x1c8], 0x1 ;  /* 0x0000720000061a11 */ /* 0x040fe800078408ff */
[----:B------:R-:W-:Y:S02]  /*b1b0*/  @P1 LEA.HI.X R7, R0, c[0x0][0x1cc], R7, 0x1, P2 ;  /* 0x0000730000071a11 */ /* 0x000fe400010f0c07 */
[----:B------:R-:W-:Y:S03]  /*b1c0*/  @P1 IADD3 R0, P2, R20, UR14, RZ ;  /* 0x0000000e14001c10 */ /* 0x000fe6000ff5e0ff */
[----:B------:R1:W-:Y:S02]  /*b1d0*/  @P1 LDGSTS.E.BYPASS.LTC128B.128 [R170+0x15880], [R6.64], !P6 ;  /* 0x1588000006aa1fae */ /* 0x0003e4000f101d58 */
[----:B-1----:R-:W-:Y:S02]  /*b1e0*/  @P1 IADD3.X R7, R19, UR4, RZ, P2, !PT ;  /* 0x0000000413071c10 */ /* 0x002fe400097fe4ff */
[C---:B------:R-:W-:Y:S04]  /*b1f0*/  @P1 LEA R6, P2, R0.reuse, c[0x0][0x1c8], 0x1 ;  /* 0x0000720000061a11 */ /* 0x040fe800078408ff */
[----:B------:R-:W-:Y:S02]  /*b200*/  @P1 LEA.HI.X R7, R0, c[0x0][0x1cc], R7, 0x1, P2 ;  /* 0x0000730000071a11 */ /* 0x000fe400010f0c07 */
[----:B------:R-:W-:Y:S01]  /*b210*/  @P1 IADD3 R0, P2, R18, UR14, RZ ;  /* 0x0000000e12001c10 */ /* 0x000fe2000ff5e0ff */
[----:B------:R-:W-:Y:S02]  /*b220*/  @UP0 UIADD3 UR14, UP1, UR8, UR14, URZ ;  /* 0x0000000e080e0290 */ /* 0x000fe4000ff3e03f */
[----:B------:R2:W-:Y:S02]  /*b230*/  @P1 LDGSTS.E.BYPASS.LTC128B.128 [R170+0x17080], [R6.64], !P5 ;  /* 0x1708000006aa1fae */ /* 0x0005e4000e901d58 */
[----:B--2---:R-:W-:Y:S01]  /*b240*/  @P1 IADD3.X R7, R17, UR4, RZ, P2, !PT ;  /* 0x0000000411071c10 */ /* 0x004fe200097fe4ff */
[----:B------:R-:W-:Y:S01]  /*b250*/  @UP0 UIADD3.X UR4, UR6, UR4, URZ, UP1, !UPT ;  /* 0x0000000406040290 */ /* 0x000fe20008ffe43f */
[C---:B------:R-:W-:Y:S04]  /*b260*/  @P1 LEA R6, P2, R0.reuse, c[0x0][0x1c8], 0x1 ;  /* 0x0000720000061a11 */ /* 0x040fe800078408ff */
[----:B------:R-:W-:Y:S02]  /*b270*/  @P1 LEA.HI.X R7, R0, c[0x0][0x1cc], R7, 0x1, P2 ;  /* 0x0000730000071a11 */ /* 0x000fe400010f0c07 */
[----:B------:R-:W-:Y:S03]  /*b280*/  LOP3.LUT P2, RZ, R23, 0x1, RZ, 0xc0, !PT ;  /* 0x0000000117ff7812 */ /* 0x000fe6000784c0ff */
        /* <DEDUP_REMOVED lines=19> */
[----:B------:R-:W-:Y:S05]  /*b3c0*/  @P0 LEA.HI.X R7, R0, c[0x0][0x1cc], R7, 0x1, P1 ;  /* 0x0000730000070a11 */ /* 0x000fea00008f0c07 */
[----:B------:R1:W-:Y:S04]  /*b3d0*/  @P0 LDGSTS.E.BYPASS.LTC128B.128 [R170+0x19880], [R6.64], !P4 ;  /* 0x1988000006aa0fae */ /* 0x0003e8000e101d58 */
.L_x_193:
[----:B--234-:R-:W2:Y:S01]  /*b3e0*/  LDL.LU R17, [R1+0x20] ;  /* 0x0000200001117983 */ /* 0x01cea20000300800 */
[----:B------:R-:W-:Y:S01]  /*b3f0*/  FMNMX.FTZ R133, R175, R133, !PT ;  /* 0x00000085af857209 */ /* 0x000fe20007810000 */
[----:B------:R-:W-:Y:S02]  /*b400*/  UISETP.GT.AND UP0, UPT, UR13, UR9, UPT ;  /* 0x000000090d00728c */ /* 0x000fe4000bf04270 */
[----:B------:R-:W0:Y:S01]  /*b410*/  LDGDEPBAR ;  /* 0x00000000000079af */ /* 0x000e220000000000 */
[----:B------:R-:W-:Y:S01]  /*b420*/  FMNMX.FTZ R133, R174, R133, !PT ;  /* 0x00000085ae857209 */ /* 0x000fe20007810000 */
[----:B------:R-:W-:Y:S02]  /*b430*/  UIADD3 UR13, UR13, -0x1, URZ ;  /* 0xffffffff0d0d7890 */ /* 0x000fe4000fffe03f */
[----:B------:R-:W-:Y:S02]  /*b440*/  PLOP3.LUT P0, PT, PT, PT, UP0, 0x80, 0x0 ;  /* 0x000000000000781c */ /* 0x000fe40003f0f008 */
[----:B------:R-:W-:Y:S04]  /*b450*/  FMNMX.FTZ R133, R173, R133, !PT ;  /* 0x00000085ad857209 */ /* 0x000fe80007810000 */
[----:B------:R-:W-:Y:S04]  /*b460*/  FMNMX.FTZ R133, R169, R133, !PT ;  /* 0x00000085a9857209 */ /* 0x000fe80007810000 */
[----:B------:R-:W-:Y:S04]  /*b470*/  FMNMX.FTZ R133, R168, R133, !PT ;  /* 0x00000085a8857209 */ /* 0x000fe80007810000 */
[----:B------:R-:W-:Y:S04]  /*b480*/  FMNMX.FTZ R133, R134, R133, !PT ;  /* 0x0000008586857209 */ /* 0x000fe80007810000 */
[----:B------:R-:W-:Y:S04]  /*b490*/  FMNMX.FTZ R133, R13, R133, !PT ;  /* 0x000000850d857209 */ /* 0x000fe80007810000 */
[----:B-1----:R-:W-:Y:S04]  /*b4a0*/  FMNMX.FTZ R133, R11, R133, !PT ;  /* 0x000000850b857209 */ /* 0x002fe80007810000 */
[----:B------:R-:W-:Y:S04]  /*b4b0*/  FMNMX.FTZ R133, R10, R133, !PT ;  /* 0x000000850a857209 */ /* 0x000fe80007810000 */
[----:B------:R-:W-:Y:S04]  /*b4c0*/  FMNMX.FTZ R133, R9, R133, !PT ;  /* 0x0000008509857209 */ /* 0x000fe80007810000 */
[----:B------:R-:W-:Y:S04]  /*b4d0*/  FMNMX.FTZ R133, R8, R133, !PT ;  /* 0x0000008508857209 */ /* 0x000fe80007810000 */
[----:B------:R-:W-:Y:S05]  /*b4e0*/  FMNMX.FTZ R133, R5, R133, !PT ;  /* 0x0000008505857209 */ /* 0x000fea0007810000 */
[----:B------:R-:W1:Y:S02]  /*b4f0*/  SHFL.BFLY PT, R0, R133, 0x2, 0x1f ;  /* 0x0c401f0085007f89 */ /* 0x000e6400000e0000 */
[----:B-1----:R-:W-:Y:S06]  /*b500*/  FMNMX.FTZ R133, R133, R0, !PT ;  /* 0x0000000085857209 */ /* 0x002fec0007810000 */
[----:B------:R-:W1:Y:S02]  /*b510*/  SHFL.BFLY PT, R0, R133, 0x1, 0x1f ;  /* 0x0c201f0085007f89 */ /* 0x000e6400000e0000 */
[----:B-1----:R-:W-:Y:S05]  /*b520*/  FMNMX.FTZ R133, R133, R0, !PT ;  /* 0x0000000085857209 */ /* 0x002fea0007810000 */
[C---:B------:R-:W-:Y:S02]  /*b530*/  FADD.FTZ R0, -R133.reuse, R2 ;  /* 0x0000000285007221 */ /* 0x040fe40000010100 */
[----:B------:R-:W-:Y:S02]  /*b540*/  FMUL.FTZ R2, R133, c[0x0][0x2d0] ;  /* 0x0000b40085027a20 */ /* 0x000fe40000410000 */
[----:B------:R-:W-:Y:S02]  /*b550*/  FMUL.FTZ R0, R0, c[0x0][0x2d0] ;  /* 0x0000b40000007a20 */ /* 0x000fe40000410000 */
[--C-:B------:R-:W-:Y:S02]  /*b560*/  FFMA.FTZ R20, R8, c[0x0][0x2d0], -R2.reuse ;  /* 0x0000b40008147a23 */ /* 0x100fe40000010802 */
[----:B------:R-:W3:Y:S01]  /*b570*/  LDL.LU R8, [R1+0x24] ;  /* 0x0000240001087983 */ /* 0x000ee20000300800 */
[--C-:B------:R-:W-:Y:S01]  /*b580*/  FFMA.FTZ R175, R175, c[0x0][0x2d0], -R2.reuse ;  /* 0x0000b400afaf7a23 */ /* 0x100fe20000010802 */
[----:B------:R-:W1:Y:S01]  /*b590*/  MUFU.EX2 R6, R0 ;  /* 0x0000000000067308 */ /* 0x000e620000000800 */
[--C-:B------:R-:W-:Y:S02]  /*b5a0*/  FFMA.FTZ R174, R174, c[0x0][0x2d0], -R2.reuse ;  /* 0x0000b400aeae7a23 */ /* 0x100fe40000010802 */
[--C-:B------:R-:W-:Y:S02]  /*b5b0*/  FFMA.FTZ R18, R168, c[0x0][0x2d0], -R2.reuse ;  /* 0x0000b400a8127a23 */ /* 0x100fe40000010802 */
[--C-:B------:R-:W-:Y:S02]  /*b5c0*/  FFMA.FTZ R173, R173, c[0x0][0x2d0], -R2.reuse ;  /* 0x0000b400adad7a23 */ /* 0x100fe40000010802 */
[--C-:B------:R-:W-:Y:S02]  /*b5d0*/  FFMA.FTZ R169, R169, c[0x0][0x2d0], -R2.reuse ;  /* 0x0000b400a9a97a23 */ /* 0x100fe40000010802 */
[--C-:B------:R-:W-:Y:S01]  /*b5e0*/  FFMA.FTZ R19, R134, c[0x0][0x2d0], -R2.reuse ;  /* 0x0000b40086137a23 */ /* 0x100fe20000010802 */
[----:B------:R-:W2:Y:S01]  /*b5f0*/  MUFU.EX2 R175, R175 ;  /* 0x000000af00af7308 */ /* 0x000ea20000000800 */
[--C-:B------:R-:W-:Y:S02]  /*b600*/  FFMA.FTZ R134, R11, c[0x0][0x2d0], -R2.reuse ;  /* 0x0000b4000b867a23 */ /* 0x100fe40000010802 */
[--C-:B------:R-:W-:Y:S02]  /*b610*/  FFMA.FTZ R22, R13, c[0x0][0x2d0], -R2.reuse ;  /* 0x0000b4000d167a23 */ /* 0x100fe40000010802 */
[--C-:B------:R-:W-:Y:S02]  /*b620*/  FFMA.FTZ R24, R10, c[0x0][0x2d0], -R2.reuse ;  /* 0x0000b4000a187a23 */ /* 0x100fe40000010802 */
[--C-:B------:R-:W-:Y:S02]  /*b630*/  FFMA.FTZ R21, R5, c[0x0][0x2d0], -R2.reuse ;  /* 0x0000b40005157a23 */ /* 0x100fe40000010802 */
[----:B------:R-:W-:Y:S01]  /*b640*/  FFMA.FTZ R7, R9, c[0x0][0x2d0], -R2 ;  /* 0x0000b40009077a23 */ /* 0x000fe20000010802 */
[----:B------:R-:W4:Y:S01]  /*b650*/  MUFU.EX2 R168, R174 ;  /* 0x000000ae00a87308 */ /* 0x000f220000000800 */
[C---:B-1----:R-:W-:Y:S02]  /*b660*/  FMUL.FTZ R25, R6.reuse, R137 ;  /* 0x0000008906197220 */ /* 0x042fe40000410000 */
[C---:B------:R-:W-:Y:S02]  /*b670*/  FMUL.FTZ R9, R6.reuse, R153 ;  /* 0x0000009906097220 */ /* 0x040fe40000410000 */
[C---:B------:R-:W-:Y:S01]  /*b680*/  FMUL.FTZ R13, R6.reuse, R149 ;  /* 0x00000095060d7220 */ /* 0x040fe20000410000 */
[----:B------:R-:W-:Y:S04]  /*b690*/  MOV R149, R19 ;  /* 0x0000001300957202 */ /* 0x000fe80000000f00 */
[----:B------:R-:W1:Y:S01]  /*b6a0*/  MUFU.EX2 R170, R173 ;  /* 0x000000ad00aa7308 */ /* 0x000e620000000800 */
[C---:B------:R-:W-:Y:S02]  /*b6b0*/  FMUL.FTZ R28, R6.reuse, R28 ;  /* 0x0000001c061c7220 */ /* 0x040fe40000410000 */
[C---:B------:R-:W-:Y:S02]  /*b6c0*/  FMUL.FTZ R29, R6.reuse, R29 ;  /* 0x0000001d061d7220 */ /* 0x040fe40000410000 */
[C---:B------:R-:W-:Y:S02]  /*b6d0*/  FMUL.FTZ R32, R6.reuse, R32 ;  /* 0x0000002006207220 */ /* 0x040fe40000410000 */
[C---:B------:R-:W-:Y:S02]  /*b6e0*/  FMUL.FTZ R33, R6.reuse, R33 ;  /* 0x0000002106217220 */ /* 0x040fe40000410000 */
[C---:B------:R-:W-:Y:S01]  /*b6f0*/  FMUL.FTZ R36, R6.reuse, R36 ;  /* 0x0000002406247220 */ /* 0x040fe20000410000 */
[----:B------:R-:W5:Y:S01]  /*b700*/  MUFU.EX2 R169, R169 ;  /* 0x000000a900a97308 */ /* 0x000f620000000800 */
        /* <DEDUP_REMOVED lines=48> */
[C---:B--2---:R-:W-:Y:S02]  /*ba10*/  FFMA.FTZ R0, R6.reuse, R17, R175 ;  /* 0x0000001106007223 */ /* 0x044fe400000100af */
[----:B------:R-:W-:Y:S01]  /*ba20*/  FMUL.FTZ R17, R6, R145 ;  /* 0x0000009106117220 */ /* 0x000fe20000410000 */
[----:B------:R-:W-:Y:S01]  /*ba30*/  MOV R145, R24 ;  /* 0x0000001800917202 */ /* 0x000fe20000000f00 */
[C---:B----4-:R-:W-:Y:S01]  /*ba40*/  FADD.FTZ R0, R168.reuse, R0 ;  /* 0x00000000a8007221 */ /* 0x050fe20000010000 */
[----:B------:R-:W-:Y:S01]  /*ba50*/  F2FP.PACK_AB R168, R168, R175 ;  /* 0x000000afa8a8723e */ /* 0x000fe200000000ff */
[----:B------:R-:W-:Y:S02]  /*ba60*/  FMUL.FTZ R24, R6, R136 ;  /* 0x0000008806187220 */ /* 0x000fe40000410000 */
[----:B-1----:R-:W-:Y:S01]  /*ba70*/  FADD.FTZ R0, R170, R0 ;  /* 0x00000000aa007221 */ /* 0x002fe20000010000 */
[C---:B-----5:R-:W-:Y:S03]  /*ba80*/  F2FP.PACK_AB R170, R169.reuse, R170 ;  /* 0x000000aaa9aa723e */ /* 0x060fe600000000ff */
[----:B------:R-:W-:Y:S01]  /*ba90*/  FADD.FTZ R11, R169, R0 ;  /* 0x00000000a90b7221 */ /* 0x000fe20000010000 */
        /* <DEDUP_REMOVED lines=16> */
[C---:B------:R-:W-:Y:S01]  /*bba0*/  FADD.FTZ R0, -R2.reuse, R132 ;  /* 0x0000008402007221 */ /* 0x040fe20000010100 */
[----:B------:R-:W-:Y:S01]  /*bbb0*/  MOV R132, R21 ;  /* 0x0000001500847202 */ /* 0x000fe20000000f00 */
[----:B------:R-:W-:Y:S02]  /*bbc0*/  FMUL.FTZ R5, R2, c[0x0][0x2d0] ;  /* 0x0000b40002057a20 */ /* 0x000fe40000410000 */
[----:B------:R-:W-:Y:S01]  /*bbd0*/  FMUL.FTZ R0, R0, c[0x0][0x2d0] ;  /* 0x0000b40000007a20 */ /* 0x000fe20000410000 */
[----:B------:R-:W-:Y:S01]  /*bbe0*/  MOV R153, R132 ;  /* 0x0000008400997202 */ /* 0x000fe20000000f00 */
[--C-:B------:R-:W-:Y:S01]  /*bbf0*/  FFMA.FTZ R178, R178, c[0x0][0x2d0], -R5.reuse ;  /* 0x0000b400b2b27a23 */ /* 0x100fe20000010805 */
[----:B------:R-:W-:Y:S01]  /*bc00*/  MOV R132, R18 ;  /* 0x0000001200847202 */ /* 0x000fe20000000f00 */
[--C-:B------:R-:W-:Y:S02]  /*bc10*/  FFMA.FTZ R27, R14, c[0x0][0x2d0], -R5.reuse ;  /* 0x0000b4000e1b7a23 */ /* 0x100fe40000010805 */
[----:B------:R-:W1:Y:S01]  /*bc20*/  MUFU.EX2 R0, R0 ;  /* 0x0000000000007308 */ /* 0x000e620000000800 */
[--C-:B------:R-:W-:Y:S02]  /*bc30*/  FFMA.FTZ R26, R12, c[0x0][0x2d0], -R5.reuse ;  /* 0x0000b4000c1a7a23 */ /* 0x100fe40000010805 */
[--C-:B------:R-:W-:Y:S02]  /*bc40*/  FFMA.FTZ R174, R16, c[0x0][0x2d0], -R5.reuse ;  /* 0x0000b40010ae7a23 */ /* 0x100fe40000010805 */
[--C-:B------:R-:W-:Y:S02]  /*bc50*/  FFMA.FTZ R23, R4, c[0x0][0x2d0], -R5.reuse ;  /* 0x0000b40004177a23 */ /* 0x100fe40000010805 */
[--C-:B------:R-:W-:Y:S02]  /*bc60*/  FFMA.FTZ R179, R179, c[0x0][0x2d0], -R5.reuse ;  /* 0x0000b400b3b37a23 */ /* 0x100fe40000010805 */
[--C-:B------:R-:W-:Y:S01]  /*bc70*/  FFMA.FTZ R177, R177, c[0x0][0x2d0], -R5.reuse ;  /* 0x0000b400b1b17a23 */ /* 0x100fe20000010805 */
[----:B------:R-:W3:Y:S01]  /*bc80*/  MUFU.EX2 R178, R178 ;  /* 0x000000b200b27308 */ /* 0x000ee20000000800 */
[--C-:B------:R-:W-:Y:S02]  /*bc90*/  FFMA.FTZ R176, R176, c[0x0][0x2d0], -R5.reuse ;  /* 0x0000b400b0b07a23 */ /* 0x100fe40000010805 */
[--C-:B------:R-:W-:Y:S02]  /*bca0*/  FFMA.FTZ R173, R172, c[0x0][0x2d0], -R5.reuse ;  /* 0x0000b400acad7a23 */ /* 0x100fe40000010805 */
[--C-:B------:R-:W-:Y:S01]  /*bcb0*/  FFMA.FTZ R172, R171, c[0x0][0x2d0], -R5.reuse ;  /* 0x0000b400abac7a23 */ /* 0x100fe20000010805 */
[----:B------:R-:W-:Y:S01]  /*bcc0*/  MOV R171, R20 ;  /* 0x0000001400ab7202 */ /* 0x000fe20000000f00 */
[--C-:B------:R-:W-:Y:S01]  /*bcd0*/  FFMA.FTZ R175, R15, c[0x0][0x2d0], -R5.reuse ;  /* 0x0000b4000faf7a23 */ /* 0x100fe20000010805 */
[----:B------:R-:W-:Y:S01]  /*bce0*/  MOV R15, R7 ;  /* 0x00000007000f7202 */ /* 0x000fe20000000f00 */
[----:B------:R-:W-:Y:S01]  /*bcf0*/  FFMA.FTZ R10, R3, c[0x0][0x2d0], -R5 ;  /* 0x0000b400030a7a23 */ /* 0x000fe20000010805 */
[----:B------:R-:W2:Y:S01]  /*bd00*/  MUFU.EX2 R169, R179 ;  /* 0x000000b300a97308 */ /* 0x000ea20000000800 */
[C---:B------:R-:W-:Y:S01]  /*bd10*/  FMUL.FTZ R5, R6.reuse, R157 ;  /* 0x0000009d06057220 */ /* 0x040fe20000410000 */
[----:B------:R-:W-:Y:S01]  /*bd20*/  MOV R157, R26 ;  /* 0x0000001a009d7202 */ /* 0x000fe20000000f00 */
[----:B------:R-:W-:Y:S02]  /*bd30*/  FMUL.FTZ R20, R6, R140 ;  /* 0x0000008c06147220 */ /* 0x000fe40000410000 */
[----:B-1----:R-:W-:Y:S02]  /*bd40*/  FMUL.FTZ R26, R0, R138 ;  /* 0x0000008a001a7220 */ /* 0x002fe40000410000 */
[C---:B------:R-:W-:Y:S02]  /*bd50*/  FMUL.FTZ R21, R6.reuse, R141 ;  /* 0x0000008d06157220 */ /* 0x040fe40000410000 */
[C---:B------:R-:W-:Y:S01]  /*bd60*/  FMUL.FTZ R4, R6.reuse, R156 ;  /* 0x0000009c06047220 */ /* 0x040fe20000410000 */
[----:B------:R-:W-:Y:S01]  /*bd70*/  MOV R156, R23 ;  /* 0x00000017009c7202 */ /* 0x000fe20000000f00 */
[C---:B------:R-:W-:Y:S01]  /*bd80*/  FMUL.FTZ R12, R6.reuse, R148 ;  /* 0x00000094060c7220 */ /* 0x040fe20000410000 */
[----:B------:R-:W-:Y:S01]  /*bd90*/  MUFU.EX2 R132, R132 ;  /* 0x0000008400847308 */ /* 0x000fe20000000800 */
[----:B------:R-:W-:Y:S02]  /*bda0*/  FMUL.FTZ R16, R6, R144 ;  /* 0x0000009006107220 */ /* 0x000fe40000410000 */
[----:B---3--:R-:W-:Y:S02]  /*bdb0*/  FFMA.FTZ R3, R0, R8, R178 ;  /* 0x0000000800037223 */ /* 0x008fe400000100b2 */
[----:B------:R-:W-:Y:S01]  /*bdc0*/  FMUL.FTZ R8, R6, R152 ;  /* 0x0000009806087220 */ /* 0x000fe20000410000 */
[----:B------:R-:W-:Y:S01]  /*bdd0*/  MOV R152, R27 ;  /* 0x0000001b00987202 */ /* 0x000fe20000000f00 */
[C---:B------:R-:W-:Y:S02]  /*bde0*/  FMUL.FTZ R27, R0.reuse, R139 ;  /* 0x0000008b001b7220 */ /* 0x040fe40000410000 */
[----:B------:R-:W1:Y:S01]  /*bdf0*/  LDSM.16.MT88.4 R136, [R236+0x4080] ;  /* 0x00408000ec88783b */ /* 0x000e620000004200 */
[C---:B------:R-:W-:Y:S01]  /*be00*/  FMUL.FTZ R6, R0.reuse, R158 ;  /* 0x0000009e00067220 */ /* 0x040fe20000410000 */
[----:B------:R-:W-:Y:S01]  /*be10*/  MOV R158, R171 ;  /* 0x000000ab009e7202 */ /* 0x000fe20000000f00 */
[C---:B------:R-:W-:Y:S01]  /*be20*/  FMUL.FTZ R14, R0.reuse, R150 ;  /* 0x00000096000e7220 */ /* 0x040fe20000410000 */
[----:B------:R-:W3:Y:S01]  /*be30*/  MUFU.EX2 R171, R177 ;  /* 0x000000b100ab7308 */ /* 0x000ee20000000800 */
[C---:B--2---:R-:W-:Y:S01]  /*be40*/  FADD.FTZ R3, R169.reuse, R3 ;  /* 0x00000003a9037221 */ /* 0x044fe20000010000 */
[----:B------:R-:W-:Y:S01]  /*be50*/  F2FP.PACK_AB R169, R169, R178 ;  /* 0x000000b2a9a9723e */ /* 0x000fe200000000ff */
[C---:B------:R-:W-:Y:S01]  /*be60*/  FMUL.FTZ R7, R0.reuse, R159 ;  /* 0x0000009f00077220 */ /* 0x040fe20000410000 */
[----:B------:R-:W-:Y:S01]  /*be70*/  MOV R179, R10 ;  /* 0x0000000a00b37202 */ /* 0x000fe20000000f00 */
[C---:B------:R-:W-:Y:S01]  /*be80*/  FMUL.FTZ R10, R0.reuse, R154 ;  /* 0x0000009a000a7220 */ /* 0x040fe20000410000 */
[----:B------:R-:W-:Y:S01]  /*be90*/  MOV R154, R11 ;  /* 0x0000000b009a7202 */ /* 0x000fe20000000f00 */
[C---:B------:R-:W-:Y:S01]  /*bea0*/  FMUL.FTZ R11, R0.reuse, R155 ;  /* 0x0000009b000b7220 */ /* 0x040fe20000410000 */
[----:B------:R-:W-:Y:S01]  /*beb0*/  MOV R159, R15 ;  /* 0x0000000f009f7202 */ /* 0x000fe20000000f00 */
[C---:B------:R-:W-:Y:S01]  /*bec0*/  FMUL.FTZ R15, R0.reuse, R151 ;  /* 0x00000097000f7220 */ /* 0x040fe20000410000 */
[----:B------:R-:W2:Y:S01]  /*bed0*/  MUFU.EX2 R150, R176 ;  /* 0x000000b000967308 */ /* 0x000ea20000000800 */
[C---:B------:R-:W-:Y:S01]  /*bee0*/  FMUL.FTZ R18, R0.reuse, R146 ;  /* 0x0000009200127220 */ /* 0x040fe20000410000 */
[----:B------:R-:W-:Y:S01]  /*bef0*/  MOV R178, R22 ;  /* 0x0000001600b27202 */ /* 0x000fe20000000f00 */
[C---:B------:R-:W-:Y:S02]  /*bf00*/  FMUL.FTZ R19, R0.reuse, R147 ;  /* 0x0000009300137220 */ /* 0x040fe40000410000 */
[C---:B------:R-:W-:Y:S02]  /*bf10*/  FMUL.FTZ R22, R0.reuse, R142 ;  /* 0x0000008e00167220 */ /* 0x040fe40000410000 */
[C---:B------:R-:W-:Y:S02]  /*bf20*/  FMUL.FTZ R23, R0.reuse, R143 ;  /* 0x0000008f00177220 */ /* 0x040fe40000410000 */
[C---:B------:R-:W-:Y:S01]  /*bf30*/  FMUL.FTZ R30, R0.reuse, R30 ;  /* 0x0000001e001e7220 */ /* 0x040fe20000410000 */
[----:B------:R-:W-:Y:S01]  /*bf40*/  LDSM.16.MT88.4 R140, [R236+0x4880] ;  /* 0x00488000ec8c783b */ /* 0x000fe20000004200 */
[C---:B------:R-:W-:Y:S01]  /*bf50*/  FMUL.FTZ R31, R0.reuse, R31 ;  /* 0x0000001f001f7220 */ /* 0x040fe20000410000 */
[----:B------:R-:W-:Y:S01]  /*bf60*/  MUFU.EX2 R144, R178 ;  /* 0x000000b200907308 */ /* 0x000fe20000000800 */
[C---:B------:R-:W-:Y:S02]  /*bf70*/  FMUL.FTZ R34, R0.reuse, R34 ;  /* 0x0000002200227220 */ /* 0x040fe40000410000 */
[----:B---3--:R-:W-:Y:S02]  /*bf80*/  FADD.FTZ R148, R171, R3 ;  /* 0x00000003ab947221 */ /* 0x008fe40000010000 */
[C---:B------:R-:W-:Y:S02]  /*bf90*/  FMUL.FTZ R35, R0.reuse, R35 ;  /* 0x0000002300237220 */ /* 0x040fe40000410000 */
[C---:B------:R-:W-:Y:S02]  /*bfa0*/  FMUL.FTZ R38, R0.reuse, R38 ;  /* 0x0000002600267220 */ /* 0x040fe40000410000 */
[C---:B------:R-:W-:Y:S01]  /*bfb0*/  FMUL.FTZ R39, R0.reuse, R39 ;  /* 0x0000002700277220 */ /* 0x040fe20000410000 */
[----:B------:R-:W3:Y:S01]  /*bfc0*/  MUFU.EX2 R3, R149 ;  /* 0x0000009500037308 */ /* 0x000ee20000000800 */
[----:B------:R-:W-:Y:S01]  /*bfd0*/  FMUL.FTZ R42, R0, R42 ;  /* 0x0000002a002a7220 */ /* 0x000fe20000410000 */
[----:B--2---:R-:W-:Y:S01]  /*bfe0*/  F2FP.PACK_AB R171, R150, R171 ;  /* 0x000000ab96ab723e */ /* 0x004fe200000000ff */
[C---:B------:R-:W-:Y:S02]  /*bff0*/  FMUL.FTZ R43, R0.reuse, R43 ;  /* 0x0000002b002b7220 */ /* 0x040fe40000410000 */
[C---:B------:R-:W-:Y:S02]  /*c000*/  FMUL.FTZ R46, R0.reuse, R46 ;  /* 0x0000002e002e7220 */ /* 0x040fe40000410000 */
[C---:B------:R-:W-:Y:S02]  /*c010*/  FMUL.FTZ R47, R0.reuse, R47 ;  /* 0x0000002f002f7220 */ /* 0x040fe40000410000 */
[C---:B-1----:R-:W-:Y:S01]  /*c020*/  HMMA.16816.F32 R4, R168.reuse, R136, R4 ;  /* 0x00000088a804723c */ /* 0x042fe20000001804 */
[----:B------:R-:W-:Y:S04]  /*c030*/  MUFU.EX2 R149, R173 ;  /* 0x000000ad00957308 */ /* 0x000fe80000000800 */
[C---:B------:R-:W-:Y:S02]  /*c040*/  FMUL.FTZ R50, R0.reuse, R50 ;  /* 0x0000003200327220 */ /* 0x040fe40000410000 */
[C---:B------:R-:W-:Y:S01]  /*c050*/  FMUL.FTZ R51, R0.reuse, R51 ;  /* 0x0000003300337220 */ /* 0x040fe20000410000 */
[C---:B------:R-:W-:Y:S01]  /*c060*/  HMMA.16816.F32 R8, R168.reuse, R138, R8 ;  /* 0x0000008aa808723c */ /* 0x040fe20000001808 */
[----:B------:R-:W1:Y:S02]  /*c070*/  LDSM.16.MT88.4 R136, [R237+0x4080] ;  /* 0x00408000ed88783b */ /* 0x000e640000004200 */
[----:B------:R-:W2:Y:S01]  /*c080*/  MUFU.EX2 R178, R172 ;  /* 0x000000ac00b27308 */ /* 0x000ea20000000800 */
[C---:B------:R-:W-:Y:S02]  /*c090*/  FMUL.FTZ R54, R0.reuse, R54 ;  /* 0x0000003600367220 */ /* 0x040fe40000410000 */
[C---:B------:R-:W-:Y:S02]  /*c0a0*/  FMUL.FTZ R55, R0.reuse, R55 ;  /* 0x0000003700377220 */ /* 0x040fe40000410000 */
[C---:B------:R-:W-:Y:S04]  /*c0b0*/  FMUL.FTZ R58, R0.reuse, R58 ;  /* 0x0000003a003a7220 */ /* 0x040fe80000410000 */
        /* <DEDUP_REMOVED lines=13> */
[----:B------:R-:W4:Y:S01]  /*c190*/  MUFU.EX2 R176, R175 ;  /* 0x000000af00b07308 */ /* 0x000f220000000800 */
[C---:B------:R-:W-:Y:S02]  /*c1a0*/  FMUL.FTZ R82, R0.reuse, R82 ;  /* 0x0000005200527220 */ /* 0x040fe40000410000 */
[C---:B------:R-:W-:Y:S02]  /*c1b0*/  FMUL.FTZ R83, R0.reuse, R83 ;  /* 0x0000005300537220 */ /* 0x040fe40000410000 */
[C---:B------:R-:W-:Y:S02]  /*c1c0*/  FMUL.FTZ R86, R0.reuse, R86 ;  /* 0x0000005600567220 */ /* 0x040fe40000410000 */
[C---:B------:R-:W-:Y:S01]  /*c1d0*/  FMUL.FTZ R87, R0.reuse, R87 ;  /* 0x0000005700577220 */ /* 0x040fe20000410000 */
[C---:B-1----:R-:W-:Y:S02]  /*c1e0*/  HMMA.16816.F32 R12, R168.reuse, R136, R12 ;  /* 0x00000088a80c723c */ /* 0x042fe4000000180c */
[----:B------:R-:W1:Y:S01]  /*c1f0*/  MUFU.EX2 R175, R157 ;  /* 0x0000009d00af7308 */ /* 0x000e620000000800 */
[C---:B------:R-:W-:Y:S02]  /*c200*/  FMUL.FTZ R90, R0.reuse, R90 ;  /* 0x0000005a005a7220 */ /* 0x040fe40000410000 */
[C---:B------:R-:W-:Y:S02]  /*c210*/  FMUL.FTZ R91, R0.reuse, R91 ;  /* 0x0000005b005b7220 */ /* 0x040fe40000410000 */
[C---:B------:R-:W-:Y:S01]  /*c220*/  FMUL.FTZ R94, R0.reuse, R94 ;  /* 0x0000005e005e7220 */ /* 0x040fe20000410000 */
[C---:B------:R-:W-:Y:S01]  /*c230*/  HMMA.16816.F32 R16, R168.reuse, R138, R16 ;  /* 0x0000008aa810723c */ /* 0x040fe20000001810 */
[----:B------:R-:W5:Y:S03]  /*c240*/  LDSM.16.MT88.4 R136, [R240+0x4080] ;  /* 0x00408000f088783b */ /* 0x000f660000004200 */
[C---:B------:R-:W-:Y:S01]  /*c250*/  FMUL.FTZ R95, R0.reuse, R95 ;  /* 0x0000005f005f7220 */ /* 0x040fe20000410000 */
[----:B------:R-:W-:Y:S01]  /*c260*/  MUFU.EX2 R172, R156 ;  /* 0x0000009c00ac7308 */ /* 0x000fe20000000800 */
[C---:B------:R-:W-:Y:S02]  /*c270*/  FMUL.FTZ R98, R0.reuse, R98 ;  /* 0x0000006200627220 */ /* 0x040fe40000410000 */
[C---:B------:R-:W-:Y:S04]  /*c280*/  FMUL.FTZ R99, R0.reuse, R99 ;  /* 0x0000006300637220 */ /* 0x040fe80000410000 */
[C---:B------:R-:W-:Y:S02]  /*c290*/  FMUL.FTZ R102, R0.reuse, R102 ;  /* 0x0000006600667220 */ /* 0x040fe40000410000 */
[C---:B------:R-:W-:Y:S01]  /*c2a0*/  FMUL.FTZ R103, R0.reuse, R103 ;  /* 0x0000006700677220 */ /* 0x040fe20000410000 */
        /* <DEDUP_REMOVED lines=13> */
[C---:B------:R-:W-:Y:S01]  /*c380*/  FMUL.FTZ R130, R0.reuse, R130 ;  /* 0x0000008200827220 */ /* 0x040fe20000410000 */
[C---:B-----5:R-:W-:Y:S03]  /*c390*/  HMMA.16816.F32 R20, R168.reuse, R136, R20 ;  /* 0x00000088a814723c */ /* 0x060fe60000001814 */
[----:B------:R-:W-:Y:S02]  /*c3a0*/  FMUL.FTZ R131, R0, R131 ;  /* 0x0000008300837220 */ /* 0x000fe40000410000 */
[----:B------:R-:W-:Y:S01]  /*c3b0*/  FADD.FTZ R0, R132, R154 ;  /* 0x0000009a84007221 */ /* 0x000fe20000010000 */
[----:B------:R-:W-:Y:S02]  /*c3c0*/  MOV R154, R145 ;  /* 0x00000091009a7202 */ /* 0x000fe40000000f00 */
[C---:B------:R-:W-:Y:S01]  /*c3d0*/  HMMA.16816.F32 R24, R168.reuse, R138, R24 ;  /* 0x0000008aa818723c */ /* 0x040fe20000001818 */
[----:B------:R-:W5:Y:S03]  /*c3e0*/  LDSM.16.MT88.4 R136, [R239+0x4080] ;  /* 0x00408000ef88783b */ /* 0x000f660000004200 */
[C---:B---3--:R-:W-:Y:S04]  /*c3f0*/  FADD.FTZ R0, R3.reuse, R0 ;  /* 0x0000000003007221 */ /* 0x048fe80000010000 */
[----:B------:R-:W-:Y:S04]  /*c400*/  FADD.FTZ R0, R144, R0 ;  /* 0x0000000090007221 */ /* 0x000fe80000010000 */
[----:B------:R-:W-:Y:S01]  /*c410*/  FADD.FTZ R0, R134, R0 ;  /* 0x0000000086007221 */ /* 0x000fe20000010000 */
[C---:B-----5:R-:W-:Y:S08]  /*c420*/  HMMA.16816.F32 R28, R168.reuse, R136, R28 ;  /* 0x00000088a81c723c */ /* 0x060ff0000000181c */
[C---:B------:R-:W-:Y:S01]  /*c430*/  HMMA.16816.F32 R32, R168.reuse, R138, R32 ;  /* 0x0000008aa820723c */ /* 0x040fe20000001820 */
[----:B------:R-:W3:Y:S07]  /*c440*/  LDSM.16.MT88.4 R136, [R236+0x5880] ;  /* 0x00588000ec88783b */ /* 0x000eee0000004200 */
[C---:B---3--:R-:W-:Y:S08]  /*c450*/  HMMA.16816.F32 R36, R168.reuse, R136, R36 ;  /* 0x00000088a824723c */ /* 0x048ff00000001824 */
        /* <DEDUP_REMOVED lines=32> */
[C---:B---3--:R-:W-:Y:S07]  /*c660*/  HMMA.16816.F32 R124, R168.reuse, R136, R124 ;  /* 0x00000088a87c723c */ /* 0x048fee000000187c */
[----:B------:R-:W-:Y:S01]  /*c670*/  F2FP.PACK_AB R136, R3, R132 ;  /* 0x000000840388723e */ /* 0x000fe200000000ff */
[----:B------:R-:W-:Y:S01]  /*c680*/  HMMA.16816.F32 R128, R168, R138, R128 ;  /* 0x0000008aa880723c */ /* 0x000fe20000001880 */
[----:B------:R-:W3:Y:S03]  /*c690*/  MUFU.EX2 R132, R154 ;  /* 0x0000009a00847308 */ /* 0x000ee60000000800 */
[----:B--2---:R-:W-:Y:S01]  /*c6a0*/  F2FP.PACK_AB R137, R178, R149 ;  /* 0x00000095b289723e */ /* 0x004fe200000000ff */
[----:B------:R-:W-:Y:S02]  /*c6b0*/  FADD.FTZ R3, R150, R148 ;  /* 0x0000009496037221 */ /* 0x000fe40000010000 */
[----:B------:R-:W-:Y:S02]  /*c6c0*/  F2FP.PACK_AB R138, R134, R144 ;  /* 0x00000090868a723e */ /* 0x000fe400000000ff */
[----:B------:R-:W2:Y:S02]  /*c6d0*/  LDSM.16.MT88.4 R144, [R237+0x4880] ;  /* 0x00488000ed90783b */ /* 0x000ea40000004200 */
[----:B------:R5:W-:Y:S01]  /*c6e0*/  MUFU.EX2 R170, R153 ;  /* 0x0000009900aa7308 */ /* 0x000be20000000800 */
[----:B----4-:R-:W-:Y:S02]  /*c6f0*/  F2FP.PACK_AB R139, R176, R177 ;  /* 0x000000b1b08b723e */ /* 0x010fe400000000ff */
[----:B-1----:R-:W-:Y:S02]  /*c700*/  F2FP.PACK_AB R169, R175, R174 ;  /* 0x000000aeafa9723e */ /* 0x002fe400000000ff */
[----:B------:R-:W-:Y:S03]  /*c710*/  F2FP.PACK_AB R171, R173, R172 ;  /* 0x000000acadab723e */ /* 0x000fe600000000ff */
[C---:B------:R-:W-:Y:S02]  /*c720*/  HMMA.16816.F32 R4, R136.reuse, R140, R4 ;  /* 0x0000008c8804723c */ /* 0x040fe40000001804 */
[----:B------:R-:W1:Y:S03]  /*c730*/  MUFU.EX2 R168, R159 ;  /* 0x0000009f00a87308 */ /* 0x000e660000000800 */
[----:B---3--:R-:W-:Y:S03]  /*c740*/  FADD.FTZ R0, R132, R0 ;  /* 0x0000000084007221 */ /* 0x008fe60000010000 */
[C---:B------:R-:W-:Y:S01]  /*c750*/  HMMA.16816.F32 R8, R136.reuse, R142, R8 ;  /* 0x0000008e8808723c */ /* 0x040fe20000001808 */
[----:B------:R-:W3:Y:S03]  /*c760*/  LDSM.16.MT88.4 R140, [R240+0x4880] ;  /* 0x00488000f08c783b */ /* 0x000ee60000004200 */
[----:B------:R-:W4:Y:S05]  /*c770*/  MUFU.EX2 R134, R158 ;  /* 0x0000009e00867308 */ /* 0x000f2a0000000800 */
[----:B-----5:R-:W-:Y:S03]  /*c780*/  LDSM.16.MT88.4 R152, [R236+0x5080] ;  /* 0x00508000ec98783b */ /* 0x020fe60000004200 */
[C---:B-1----:R-:W-:Y:S01]  /*c790*/  FADD.FTZ R0, R168.reuse, R0 ;  /* 0x00000000a8007221 */ /* 0x042fe20000010000 */
[----:B------:R-:W-:Y:S01]  /*c7a0*/  F2FP.PACK_AB R168, R168, R132 ;  /* 0x00000084a8a8723e */ /* 0x000fe200000000ff */
[C---:B--2---:R-:W-:Y:S03]  /*c7b0*/  HMMA.16816.F32 R12, R136.reuse, R144, R12 ;  /* 0x00000090880c723c */ /* 0x044fe6000000180c */
[----:B----4-:R-:W-:Y:S05]  /*c7c0*/  FADD.FTZ R0, R134, R0 ;  /* 0x0000000086007221 */ /* 0x010fea0000010000 */
[C---:B------:R-:W-:Y:S01]  /*c7d0*/  HMMA.16816.F32 R16, R136.reuse, R146, R16 ;  /* 0x000000928810723c */ /* 0x040fe20000001810 */
[----:B------:R-:W1:Y:S03]  /*c7e0*/  LDSM.16.MT88.4 R144, [R239+0x4880] ;  /* 0x00488000ef90783b */ /* 0x000e660000004200 */
[C---:B------:R-:W-:Y:S01]  /*c7f0*/  FADD.FTZ R132, R170.reuse, R0 ;  /* 0x00000000aa847221 */ /* 0x040fe20000010000 */
[----:B------:R-:W-:Y:S01]  /*c800*/  F2FP.PACK_AB R170, R170, R134 ;  /* 0x00000086aaaa723e */ /* 0x000fe200000000ff */
[----:B------:R-:W-:Y:S03]  /*c810*/  FADD.FTZ R0, R149, R3 ;  /* 0x0000000395007221 */ /* 0x000fe60000010000 */
[----:B------:R2:W-:Y:S01]  /*c820*/  STL [R1+0x20], R132 ;  /* 0x0000208401007387 */ /* 0x0005e20000100800 */
[C---:B---3--:R-:W-:Y:S03]  /*c830*/  HMMA.16816.F32 R20, R136.reuse, R140, R20 ;  /* 0x0000008c8814723c */ /* 0x048fe60000001814 */
[----:B------:R-:W-:Y:S04]  /*c840*/  FADD.FTZ R0, R178, R0 ;  /* 0x00000000b2007221 */ /* 0x000fe80000010000 */
[----:B------:R-:W-:Y:S01]  /*c850*/  FADD.FTZ R0, R177, R0 ;  /* 0x00000000b1007221 */ /* 0x000fe20000010000 */
[C---:B------:R-:W-:Y:S01]  /*c860*/  HMMA.16816.F32 R24, R136.reuse, R142, R24 ;  /* 0x0000008e8818723c */ /* 0x040fe20000001818 */
[----:B------:R-:W3:Y:S03]  /*c870*/  LDSM.16.MT88.4 R140, [R236+0x6080] ;  /* 0x00608000ec8c783b */ /* 0x000ee60000004200 */
[----:B------:R-:W-:Y:S04]  /*c880*/  FADD.FTZ R0, R176, R0 ;  /* 0x00000000b0007221 */ /* 0x000fe80000010000 */
[----:B------:R-:W-:Y:S04]  /*c890*/  FADD.FTZ R0, R174, R0 ;  /* 0x00000000ae007221 */ /* 0x000fe80000010000 */
[----:B------:R-:W-:Y:S01]  /*c8a0*/  FADD.FTZ R0, R175, R0 ;  /* 0x00000000af007221 */ /* 0x000fe20000010000 */
[----:B--2---:R-:W-:Y:S03]  /*c8b0*/  MOV R132, R2 ;  /* 0x0000000200847202 */ /* 0x004fe60000000f00 */
[----:B------:R-:W-:Y:S04]  /*c8c0*/  FADD.FTZ R0, R172, R0 ;  /* 0x00000000ac007221 */ /* 0x000fe80000010000 */
[----:B------:R-:W-:Y:S01]  /*c8d0*/  FADD.FTZ R0, R173, R0 ;  /* 0x00000000ad007221 */ /* 0x000fe20000010000 */
[C---:B-1----:R-:W-:Y:S04]  /*c8e0*/  HMMA.16816.F32 R28, R136.reuse, R144, R28 ;  /* 0x00000090881c723c */ /* 0x042fe8000000181c */
[----:B------:R-:W-:Y:S04]  /*c8f0*/  STL [R1+0x24], R0 ;  /* 0x0000240001007387 */ /* 0x000fe80000100800 */
[C---:B------:R-:W-:Y:S01]  /*c900*/  HMMA.16816.F32 R32, R136.reuse, R146, R32 ;  /* 0x000000928820723c */ /* 0x040fe20000001820 */
[----:B------:R-:W1:Y:S07]  /*c910*/  LDSM.16.MT88.4 R144, [R237+0x6080] ;  /* 0x00608000ed90783b */ /* 0x000e6e0000004200 */
[C---:B---3--:R-:W-:Y:S08]  /*c920*/  HMMA.16816.F32 R36, R136.reuse, R140, R36 ;  /* 0x0000008c8824723c */ /* 0x048ff00000001824 */
        /* <DEDUP_REMOVED lines=30> */
[C---:B------:R-:W-:Y:S08]  /*cb10*/  HMMA.16816.F32 R120, R136.reuse, R142, R120 ;  /* 0x0000008e8878723c */ /* 0x040ff00000001878 */
[C---:B-1----:R-:W-:Y:S08]  /*cb20*/  HMMA.16816.F32 R124, R136.reuse, R144, R124 ;  /* 0x00000090887c723c */ /* 0x042ff0000000187c */
        /* <DEDUP_REMOVED lines=46> */
[C---:B--2---:R-:W-:Y:S08]  /*ce10*/  HMMA.16816.F32 R124, R168.reuse, R4, R124 ;  /* 0x00000004a87c723c */ /* 0x044ff0000000187c */
[----:B------:R-:W-:Y:S01]  /*ce20*/  HMMA.16816.F32 R128, R168, R6, R128 ;  /* 0x00000006a880723c */ /* 0x000fe20000001880 */
[----:B------:R-:W-:-:S07]  /*ce30*/  @P0 BRA `(.L_x_194) ;  /* 0xffffcfe000000947 */ /* 0x000fce000383ffff */
.L_x_191:
[----:B------:R-:W-:-:S06]  /*ce40*/  UISETP.GE.AND UP0, UPT, UR13, UR12, UPT ;  /* 0x0000000c0d00728c */ /* 0x000fcc000bf06270 */
[----:B------:R-:W-:-:S13]  /*ce50*/  PLOP3.LUT P0, PT, PT, PT, UP0, 0x40, 0x0 ;  /* 0x000000000000781c */ /* 0x000fda0003f0e808 */
[----:B------:R-:W-:Y:S05]  /*ce60*/  @P0 BRA `(.L_x_195) ;  /* 0x00003f6000000947 */ /* 0x000fea0003800000 */
[----:B------:R-:W2:Y:S01]  /*ce70*/  LDL.64 R8, [R1+0x48] ;  /* 0x0000480001087983 */ /* 0x000ea20000100a00 */
[----:B------:R-:W-:-:S03]  /*ce80*/  ULDC.64 UR4, c[0x0][0x208] ;  /* 0x0000820000047ab9 */ /* 0x000fc60000000a00 */
[----:B------:R-:W3:Y:S04]  /*ce90*/  LDL.64 R2, [R1+0x40] ;  /* 0x0000400001027983 */ /* 0x000ee80000100a00 */
[----:B------:R-:W4:Y:S04]  /*cea0*/  LDL.64 R6, [R1+0x38] ;  /* 0x0000380001067983 */ /* 0x000f280000100a00 */
[----:B-1----:R-:W4:Y:S01]  /*ceb0*/  LDL.64 R4, [R1+0x30] ;  /* 0x0000300001047983 */ /* 0x002f220000100a00 */
[----:B------:R-:W-:Y:S01]  /*cec0*/  UIMAD.WIDE.U32 UR10, UR4, 0x30, URZ ;  /* 0x00000030040a78a5 */ /* 0x000fe2000f8e003f */
[----:B------:R-:W-:Y:S01]  /*ced0*/  IMAD.MOV.U32 R134, RZ, RZ, R132 ;  /* 0x000000ffff867224 */ /* 0x000fe200078e0084 */
[----:B------:R-:W-:-:S04]  /*cee0*/  UIMAD UR5, UR5, 0x30, URZ ;  /* 0x00000030050578a4 */ /* 0x000fc8000f8e023f */
[----:B------:R-:W-:Y:S01]  /*cef0*/  UIADD3 UR9, UR11, UR5, URZ ;  /* 0x000000050b097290 */ /* 0x000fe2000fffe03f */
[C---:B--2---:R-:W-:Y:S02]  /*cf00*/  IADD3 R10, P0, R8.reuse, 0x40, RZ ;  /* 0x00000040080a7810 */ /* 0x044fe40007f1e0ff */
[C---:B------:R-:W-:Y:S01]  /*cf10*/  IADD3 R0, P1, R8.reuse, 0x80, RZ ;  /* 0x0000008008007810 */ /* 0x040fe20007f3e0ff */
[----:B---3--:R-:W1:Y:S04]  /*cf20*/  S2R R2, SR_TID.X ;  /* 0x0000000000027919 */ /* 0x008e680000002100 */
[--C-:B------:R-:W-:Y:S01]  /*cf30*/  IMAD.X R9, RZ, RZ, R3.reuse, P1 ;  /* 0x000000ffff097224 */ /* 0x100fe200008e0603 */
[----:B------:R2:W-:Y:S04]  /*cf40*/  STL [R1+0x6c], R10 ;  /* 0x00006c0a01007387 */ /* 0x0005e80000100800 */
[----:B------:R3:W-:Y:S01]  /*cf50*/  STL [R1+0x64], R0 ;  /* 0x0000640001007387 */ /* 0x0007e20000100800 */
[----:B--2---:R-:W-:Y:S01]  /*cf60*/  IMAD.X R10, RZ, RZ, R3, P0 ;  /* 0x000000ffff0a7224 */ /* 0x004fe200000e0603 */
[----:B---3--:R-:W-:-:S04]  /*cf70*/  IADD3 R0, P0, R8, 0xc0, RZ ;  /* 0x000000c008007810 */ /* 0x008fc80007f1e0ff */
[----:B------:R-:W-:Y:S01]  /*cf80*/  STL [R1+0x68], R10 ;  /* 0x0000680a01007387 */ /* 0x000fe20000100800 */
[----:B----4-:R-:W-:-:S03]  /*cf90*/  IADD3 R8, P2, R6, 0x40, RZ ;  /* 0x0000004006087810 */ /* 0x010fc60007f5e0ff */
[----:B------:R2:W-:Y:S04]  /*cfa0*/  STL [R1+0x5c], R0 ;  /* 0x00005c0001007387 */ /* 0x0005e80000100800 */
[----:B------:R-:W-:Y:S04]  /*cfb0*/  STL [R1+0x60], R9 ;  /* 0x0000600901007387 */ /* 0x000fe80000100800 */
[----:B------:R-:W-:Y:S01]  /*cfc0*/  STL [R1+0x54], R8 ;  /* 0x0000540801007387 */ /* 0x000fe20000100800 */
[----:B--2---:R-:W-:Y:S01]  /*cfd0*/  IMAD.X R0, RZ, RZ, R3, P0 ;  /* 0x000000ffff007224 */ /* 0x004fe200000e0603 */
[----:B------:R-:W-:-:S04]  /*cfe0*/  IADD3 R3, P1, R6, 0x80, RZ ;  /* 0x0000008006037810 */ /* 0x000fc80007f3e0ff */
[----:B------:R2:W-:Y:S04]  /*cff0*/  STL [R1+0x58], R0 ;  /* 0x0000580001007387 */ /* 0x0005e80000100800 */
[----:B------:R3:W-:Y:S04]  /*d000*/  STL [R1+0x2c], R3 ;  /* 0x00002c0301007387 */ /* 0x0007e80000100800 */
[----:B--2---:R-:W2:Y:S01]  /*d010*/  S2R R0, SR_TID.X ;  /* 0x0000000000007919 */ /* 0x004ea20000002100 */
[----:B---3--:R-:W-:-:S05]  /*d020*/  IMAD.X R3, RZ, RZ, R5, P2 ;  /* 0x000000ffff037224 */ /* 0x008fca00010e0605 */
[----:B------:R3:W-:Y:S01]  /*d030*/  STL [R1+0x50], R3 ;  /* 0x0000500301007387 */ /* 0x0007e20000100800 */
[----:B--2---:R-:W-:-:S04]  /*d040*/  SHF.R.S32.HI R0, RZ, 0x1f, R0 ;  /* 0x0000001fff007819 */ /* 0x004fc80000011400 */
[----:B-1----:R-:W-:Y:S02]  /*d050*/  LEA.HI R0, R0, R2, RZ, 0x3 ;  /* 0x0000000200007211 */ /* 0x002fe400078f18ff */
[----:B------:R-:W-:Y:S02]  /*d060*/  IADD3 R2, P0, R6, 0xc0, RZ ;  /* 0x000000c006027810 */ /* 0x000fe40007f1e0ff */
[----:B------:R-:W-:Y:S01]  /*d070*/  SHF.R.S32.HI R0, RZ, 0x3, R0 ;  /* 0x00000003ff007819 */ /* 0x000fe20000011400 */
[----:B---3--:R-:W-:Y:S02]  /*d080*/  IMAD.X R3, RZ, RZ, R5, P1 ;  /* 0x000000ffff037224 */ /* 0x008fe400008e0605 */
[----:B------:R1:W-:Y:S01]  /*d090*/  STL [R1+0x18], R2 ;  /* 0x0000180201007387 */ /* 0x0003e20000100800 */
[----:B------:R-:W-:-:S05]  /*d0a0*/  IADD3 R0, -R0, 0x30, RZ ;  /* 0x0000003000007810 */ /* 0x000fca0007ffe1ff */
[----:B------:R2:W-:Y:S01]  /*d0b0*/  STL [R1+0xc], R0 ;  /* 0x00000c0001007387 */ /* 0x0005e20000100800 */
[----:B-1----:R-:W-:Y:S02]  /*d0c0*/  IMAD.MOV.U32 R2, RZ, RZ, R133 ;  /* 0x000000ffff027224 */ /* 0x002fe400078e0085 */
[----:B--2---:R-:W-:-:S05]  /*d0d0*/  IMAD.X R0, RZ, RZ, R5, P0 ;  /* 0x000000ffff007224 */ /* 0x004fca00000e0605 */
[----:B------:R1:W-:Y:S04]  /*d0e0*/  STL [R1+0x14], R0 ;  /* 0x0000140001007387 */ /* 0x0003e80000100800 */
[----:B------:R1:W-:Y:S02]  /*d0f0*/  STL [R1+0x1c], R3 ;  /* 0x00001c0301007387 */ /* 0x0003e40000100800 */
.L_x_205:
[----:B------:R-:W2:Y:S01]  /*d100*/  LDL.64 R132, [R1+0x48] ;  /* 0x0000480001847983 */ /* 0x000ea20000100a00 */
[----:B------:R-:W-:Y:S01]  /*d110*/  USHF.R.S32.HI UR5, URZ, 0x1f, UR13 ;  /* 0x0000001f3f057899 */ /* 0x000fe2000801140d */
[----:B------:R-:W-:Y:S01]  /*d120*/  IMAD.MOV.U32 R24, RZ, RZ, c[0x0][0x208] ;  /* 0x00008200ff187624 */ /* 0x000fe200078e00ff */
[----:B------:R-:W-:Y:S01]  /*d130*/  UIMAD UR4, UR9, UR13, URZ ;  /* 0x0000000d090472a4 */ /* 0x000fe2000f8e023f */
[----:B------:R-:W-:Y:S01]  /*d140*/  IMAD.MOV.U32 R27, RZ, RZ, c[0x0][0x20c] ;  /* 0x00008300ff1b7624 */ /* 0x000fe200078e00ff */
[----:B------:R-:W-:Y:S01]  /*d150*/  UIMAD.WIDE.U32 UR14, UR10, UR13, URZ ;  /* 0x0000000d0a0e72a5 */ /* 0x000fe2000f8e003f */
[----:B------:R-:W3:Y:S01]  /*d160*/  LDL.64 R18, [R1+0x40] ;  /* 0x0000400001127983 */ /* 0x000ee20000100a00 */
[----:B------:R-:W-:Y:S01]  /*d170*/  UIMAD UR4, UR5, UR10, UR4 ;  /* 0x0000000a050472a4 */ /* 0x000fe2000f8e0204 */
[----:B------:R-:W-:Y:S04]  /*d180*/  DEPBAR.LE SB0, 0x0 ;  /* 0x000080000000791a */ /* 0x000fe80000000000 */
[----:B------:R-:W4:Y:S01]  /*d190*/  LDL R22, [R1+0x6c] ;  /* 0x00006c0001167983 */ /* 0x000f220000100800 */
[----:B------:R-:W-:Y:S02]  /*d1a0*/  UIADD3 UR4, UR15, UR4, URZ ;  /* 0x000000040f047290 */ /* 0x000fe4000fffe03f */
[----:B------:R-:W-:Y:S03]  /*d1b0*/  UISETP.GT.AND UP0, UPT, UR13, UR12, UPT ;  /* 0x0000000c0d00728c */ /* 0x000fe6000bf04270 */
[----:B------:R-:W4:Y:S06]  /*d1c0*/  LDL R17, [R1+0x68] ;  /* 0x0000680001117983 */ /* 0x000f2c0000100800 */
[----:B------:R-:W4:Y:S06]  /*d1d0*/  LDL R26, [R1+0x64] ;  /* 0x00006400011a7983 */ /* 0x000f2c0000100800 */
[----:B------:R-:W4:Y:S06]  /*d1e0*/  LDL R25, [R1+0x5c] ;  /* 0x00005c0001197983 */ /* 0x000f2c0000100800 */
[----:B------:R-:W4:Y:S06]  /*d1f0*/  LDL R174, [R1+0x60] ;  /* 0x0000600001ae7983 */ /* 0x000f2c0000100800 */
[----:B------:R-:W4:Y:S06]  /*d200*/  LDL R173, [R1+0x58] ;  /* 0x0000580001ad7983 */ /* 0x000f2c0000100800 */
[----:B------:R-:W4:Y:S06]  /*d210*/  LDL R23, [R1+0x28] ;  /* 0x0000280001177983 */ /* 0x000f2c0000100800 */
[----:B-1----:R1:W-:Y:S06]  /*d220*/  STL.64 [R1+0x90], R30 ;  /* 0x0000901e01007387 */ /* 0x0023ec0000100a00 */
[----:B------:R1:W-:Y:S06]  /*d230*/  STL.64 [R1+0x88], R28 ;  /* 0x0000881c01007387 */ /* 0x0003ec0000100a00 */
[----:B------:R-:W4:Y:S06]  /*d240*/  LDL R172, [R1] ;  /* 0x0000000001ac7983 */ /* 0x000f2c0000100800 */
[----:B------:R-:W-:Y:S06]  /*d250*/  BAR.SYNC.DEFER_BLOCKING 0x0 ;  /* 0x0000000000007b1d */ /* 0x000fec0000010000 */
[----:B-----5:R-:W1:Y:S06]  /*d260*/  LDSM.16.M88.4 R8, [R135+0x14080] ;  /* 0x014080008708783b */ /* 0x020e6c0000000200 */
[----:B------:R-:W-:Y:S06]  /*d270*/  LDSM.16.M88.4 R168, [R242] ;  /* 0x00000000f2a8783b */ /* 0x000fec0000000200 */
[----:B------:R-:W-:Y:S01]  /*d280*/  LDSM.16.M88.4 R176, [R252] ;  /* 0x00000000fcb0783b */ /* 0x000fe20000000200 */
[----:B-12---:R-:W-:Y:S04]  /*d290*/  IADD3 R0, P1, R132, UR14, RZ ;  /* 0x0000000e84007c10 */ /* 0x006fe8000ff3e0ff */
[----:B---3--:R-:W-:Y:S02]  /*d2a0*/  IADD3.X R4, R19, UR4, RZ, P1, !PT ;  /* 0x0000000413047c10 */ /* 0x008fe40008ffe4ff */
[----:B------:R-:W-:Y:S02]  /*d2b0*/  LEA R14, P1, R0, c[0x0][0x1f8], 0x1 ;  /* 0x00007e00000e7a11 */ /* 0x000fe400078208ff */
[----:B----4-:R-:W-:Y:S02]  /*d2c0*/  IADD3 R3, P0, R22, UR14, RZ ;  /* 0x0000000e16037c10 */ /* 0x010fe4000ff1e0ff */
[----:B------:R-:W-:Y:S02]  /*d2d0*/  LEA.HI.X R15, R0, c[0x0][0x1fc], R4, 0x1, P1 ;  /* 0x00007f00000f7a11 */ /* 0x000fe400008f0c04 */
[----:B------:R-:W-:Y:S02]  /*d2e0*/  IADD3.X R5, R17, UR4, RZ, P0, !PT ;  /* 0x0000000411057c10 */ /* 0x000fe400087fe4ff */
[C---:B------:R-:W-:Y:S02]  /*d2f0*/  LEA R12, P0, R3.reuse, c[0x0][0x1f8], 0x1 ;  /* 0x00007e00030c7a11 */ /* 0x040fe400078008ff */
[----:B------:R-:W-:Y:S02]  /*d300*/  IADD3 R0, P1, R26, UR14, RZ ;  /* 0x0000000e1a007c10 */ /* 0x000fe4000ff3e0ff */
[----:B------:R-:W-:Y:S02]  /*d310*/  LEA.HI.X R13, R3, c[0x0][0x1fc], R5, 0x1, P0 ;  /* 0x00007f00030d7a11 */ /* 0x000fe400000f0c05 */
[----:B------:R-:W-:Y:S02]  /*d320*/  LEA R6, P0, R0, c[0x0][0x1f8], 0x1 ;  /* 0x00007e0000067a11 */ /* 0x000fe400078008ff */
[----:B------:R-:W-:Y:S02]  /*d330*/  IADD3.X R3, R174, UR4, RZ, P1, !PT ;  /* 0x00000004ae037c10 */ /* 0x000fe40008ffe4ff */
[----:B------:R-:W-:Y:S02]  /*d340*/  IADD3 R4, P1, R25, UR14, RZ ;  /* 0x0000000e19047c10 */ /* 0x000fe4000ff3e0ff */
[----:B------:R-:W-:Y:S02]  /*d350*/  LEA.HI.X R7, R0, c[0x0][0x1fc], R3, 0x1, P0 ;  /* 0x00007f0000077a11 */ /* 0x000fe400000f0c03 */
[----:B------:R-:W-:Y:S02]  /*d360*/  IADD3.X R16, R173, UR4, RZ, P1, !PT ;  /* 0x00000004ad107c10 */ /* 0x000fe40008ffe4ff */
[----:B------:R-:W-:Y:S02]  /*d370*/  LEA R20, P2, R4, c[0x0][0x1f8], 0x1 ;  /* 0x00007e0004147a11 */ /* 0x000fe400078408ff */
[----:B------:R-:W-:Y:S02]  /*d380*/  @!P3 LEA R0, P0, R24, UR14, 0x5 ;  /* 0x0000000e1800bc11 */ /* 0x000fe4000f8028ff */
[----:B------:R-:W-:Y:S02]  /*d390*/  LEA.HI.X R21, R4, c[0x0][0x1fc], R16, 0x1, P2 ;  /* 0x00007f0004157a11 */ /* 0x000fe400010f0c10 */
[----:B------:R-:W-:Y:S02]  /*d3a0*/  @!P3 LEA.HI.X R3, R24, UR4, R27, 0x5, P0 ;  /* 0x000000041803bc11 */ /* 0x000fe400080f2c1b */
[C---:B------:R-:W-:Y:S02]  /*d3b0*/  @!P3 IADD3 R5, P1, R0.reuse, R132, RZ ;  /* 0x000000840005b210 */ /* 0x040fe40007f3e0ff */
[----:B------:R-:W-:Y:S02]  /*d3c0*/  @!P3 IADD3 R4, P0, R0, R22, RZ ;  /* 0x000000160004b210 */ /* 0x000fe40007f1e0ff */
[----:B------:R-:W-:Y:S01]  /*d3d0*/  LOP3.LUT P2, RZ, R23, 0x1, RZ, 0xc0, !PT ;  /* 0x0000000117ff7812 */ /* 0x000fe2000784c0ff */
[----:B------:R-:W-:Y:S01]  /*d3e0*/  @!P3 IMAD.X R23, R3, 0x1, R19, P1 ;  /* 0x000000010317b824 */ /* 0x000fe200008e0613 */
[----:B------:R-:W-:Y:S01]  /*d3f0*/  @!P3 LEA R22, P1, R5, c[0x0][0x1f8], 0x1 ;  /* 0x00007e000516ba11 */ /* 0x000fe200078208ff */
[----:B------:R-:W-:Y:S01]  /*d400*/  @!P3 IMAD.X R24, R3, 0x1, R17, P0 ;  /* 0x000000010318b824 */ /* 0x000fe200000e0611 */
[C---:B------:R-:W-:Y:S01]  /*d410*/  @!P3 LEA R132, P0, R4.reuse, c[0x0][0x1f8], 0x1 ;  /* 0x00007e000484ba11 */ /* 0x040fe200078008ff */
[----:B------:R-:W1:Y:S01]  /*d420*/  LDSM.16.M88.4 R16, [R135+0x14880] ;  /* 0x014880008710783b */ /* 0x000e620000000200 */
[----:B------:R-:W-:Y:S02]  /*d430*/  @!P3 LEA.HI.X R23, R5, c[0x0][0x1fc], R23, 0x1, P1 ;  /* 0x00007f000517ba11 */ /* 0x000fe400008f0c17 */
[----:B------:R-:W-:Y:S02]  /*d440*/  @!P3 LEA.HI.X R133, R4, c[0x0][0x1fc], R24, 0x1, P0 ;  /* 0x00007f000485ba11 */ /* 0x000fe400000f0c18 */
[C---:B------:R-:W-:Y:S02]  /*d450*/  @!P3 IADD3 R4, P1, R0.reuse, R26, RZ ;  /* 0x0000001a0004b210 */ /* 0x040fe40007f3e0ff */
[----:B------:R-:W-:Y:S02]  /*d460*/  @!P3 IADD3 R0, P0, R0, R25, RZ ;  /* 0x000000190000b210 */ /* 0x000fe40007f1e0ff */
[----:B------:R-:W2:Y:S01]  /*d470*/  LDSM.16.M88.4 R24, [R135+0x15080] ;  /* 0x015080008718783b */ /* 0x000ea20000000200 */
[C---:B------:R-:W-:Y:S01]  /*d480*/  @!P3 IMAD.X R5, R3.reuse, 0x1, R174, P1 ;  /* 0x000000010305b824 */ /* 0x040fe200008e06ae */
[----:B------:R-:W-:Y:S01]  /*d490*/  @!P3 LEA R30, P1, R4, c[0x0][0x1f8], 0x1 ;  /* 0x00007e00041eba11 */ /* 0x000fe200078208ff */
[----:B------:R-:W-:Y:S01]  /*d4a0*/  @!P3 IMAD.X R3, R3, 0x1, R173, P0 ;  /* 0x000000010303b824 */ /* 0x000fe200000e06ad */
[----:B------:R-:W-:Y:S02]  /*d4b0*/  @!P3 LEA R28, P0, R0, c[0x0][0x1f8], 0x1 ;  /* 0x00007e00001cba11 */ /* 0x000fe400078008ff */
[----:B------:R-:W3:Y:S01]  /*d4c0*/  LDSM.16.M88.4 R172, [R172] ;  /* 0x00000000acac783b */ /* 0x000ee20000000200 */
[----:B------:R-:W-:Y:S02]  /*d4d0*/  @!P3 LEA.HI.X R31, R4, c[0x0][0x1fc], R5, 0x1, P1 ;  /* 0x00007f00041fba11 */ /* 0x000fe400008f0c05 */
[----:B------:R-:W-:Y:S02]  /*d4e0*/  @!P3 LEA.HI.X R29, R0, c[0x0][0x1fc], R3, 0x1, P0 ;  /* 0x00007f00001dba11 */ /* 0x000fe400000f0c03 */
[----:B------:R-:W-:Y:S01]  /*d4f0*/  PLOP3.LUT P0, PT, PT, PT, UP0, 0x40, 0x0 ;  /* 0x000000000000781c */ /* 0x000fe20003f0e808 */
[----:B------:R-:W4:Y:S06]  /*d500*/  LDL R3, [R1+0x4] ;  /* 0x0000040001037983 */ /* 0x000f2c0000100800 */
[----:B------:R-:W-:Y:S01]  /*d510*/  @!PT LDS RZ, [RZ] ;  /* 0x00000000fffff984 */ /* 0x000fe20000000800 */
[----:B------:R-:W-:Y:S01]  /*d520*/  @!PT LDS RZ, [RZ] ;  /* 0x00000000fffff984 */ /* 0x000fe20000000800 */
[----:B------:R-:W-:Y:S01]  /*d530*/  @!PT LDS RZ, [RZ] ;  /* 0x00000000fffff984 */ /* 0x000fe20000000800 */
[----:B----4-:R1:W-:Y:S06]  /*d540*/  LDGSTS.E.BYPASS.LTC128B.128 [R3+0x4080], [R14.64], !P2 ;  /* 0x040800000e037fae */ /* 0x0103ec000d101d58 */
[----:B------:R1:W-:Y:S06]  /*d550*/  LDGSTS.E.BYPASS.LTC128B.128 [R3+0x5880], [R12.64], !P6 ;  /* 0x058800000c037fae */ /* 0x0003ec000f101d58 */
[----:B------:R4:W-:Y:S06]  /*d560*/  LDGSTS.E.BYPASS.LTC128B.128 [R3+0x7080], [R6.64], !P5 ;  /* 0x0708000006037fae */ /* 0x0009ec000e901d58 */
[----:B------:R2:W-:Y:S06]  /*d570*/  LDGSTS.E.BYPASS.LTC128B.128 [R3+0x8880], [R20.64], !P4 ;  /* 0x0888000014037fae */ /* 0x0005ec000e101d58 */
[----:B------:R2:W-:Y:S06]  /*d580*/  @!P3 LDGSTS.E.BYPASS.LTC128B.128 [R3+0x5080], [R22.64], !P2 ;  /* 0x050800001603bfae */ /* 0x0005ec000d101d58 */
[----:B------:R2:W-:Y:S06]  /*d590*/  @!P3 LDGSTS.E.BYPASS.LTC128B.128 [R3+0x6880], [R132.64], !P6 ;  /* 0x068800008403bfae */ /* 0x0005ec000f101d58 */
[----:B------:R2:W-:Y:S01]  /*d5a0*/  @!P3 LDGSTS.E.BYPASS.LTC128B.128 [R3+0x8080], [R30.64], !P5 ;  /* 0x080800001e03bfae */ /* 0x0005e2000e901d58 */
[C---:B----4-:R-:W-:Y:S05]  /*d5b0*/  HMMA.16816.F32 R4, R160.reuse, R8, RZ ;  /* 0x00000008a004723c */ /* 0x050fea00000018ff */
[----:B------:R4:W-:Y:S03]  /*d5c0*/  @!P3 LDGSTS.E.BYPASS.LTC128B.128 [R3+0x9880], [R28.64], !P4 ;  /* 0x098800001c03bfae */ /* 0x0009e6000e101d58 */
[C---:B------:R-:W-:Y:S03]  /*d5d0*/  HMMA.16816.F32 R8, R160.reuse, R10, RZ ;  /* 0x0000000aa008723c */ /* 0x040fe600000018ff */
[----:B------:R-:W0:Y:S05]  /*d5e0*/  LDGDEPBAR ;  /* 0x00000000000079af */ /* 0x000e2a0000000000 */
[C---:B-1----:R-:W-:Y:S08]  /*d5f0*/  HMMA.16816.F32 R12, R160.reuse, R16, RZ ;  /* 0x00000010a00c723c */ /* 0x042ff000000018ff */
[C---:B------:R-:W-:Y:S01]  /*d600*/  HMMA.16816.F32 R16, R160.reuse, R18, RZ ;  /* 0x00000012a010723c */ /* 0x040fe200000018ff */
[----:B--2---:R1:W5:Y:S06]  /*d610*/  LDL.LU.64 R30, [R1+0x90] ;  /* 0x00009000011e7983 */ /* 0x00436c0000300a00 */
[----:B----4-:R1:W5:Y:S01]  /*d620*/  LDL.LU.64 R28, [R1+0x88] ;  /* 0x00008800011c7983 */ /* 0x0103620000300a00 */
[C---:B------:R-:W-:Y:S08]  /*d630*/  HMMA.16816.F32 R20, R160.reuse, R24, RZ ;  /* 0x00000018a014723c */ /* 0x040ff000000018ff */
[----:B------:R-:W-:Y:S08]  /*d640*/  HMMA.16816.F32 R24, R160, R26, RZ ;  /* 0x0000001aa018723c */ /* 0x000ff000000018ff */
[C---:B------:R-:W-:Y:S08]  /*d650*/  HMMA.16816.F32 R4, R164.reuse, R168, R4 ;  /* 0x000000a8a404723c */ /* 0x040ff00000001804 */
[C---:B------:R-:W-:Y:S01]  /*d660*/  HMMA.16816.F32 R8, R164.reuse, R170, R8 ;  /* 0x000000aaa408723c */ /* 0x040fe20000001808 */
[----:B------:R-:W2:Y:S07]  /*d670*/  LDSM.16.M88.4 R168, [R241+0x14080] ;  /* 0x01408000f1a8783b */ /* 0x000eae0000000200 */
[C---:B---3--:R-:W-:Y:S08]  /*d680*/  HMMA.16816.F32 R12, R164.reuse, R172, R12 ;  /* 0x000000aca40c723c */ /* 0x048ff0000000180c */
[C---:B------:R-:W-:Y:S01]  /*d690*/  HMMA.16816.F32 R16, R164.reuse, R174, R16 ;  /* 0x000000aea410723c */ /* 0x040fe20000001810 */
[----:B------:R-:W3:Y:S07]  /*d6a0*/  LDSM.16.M88.4 R172, [R241+0x14880] ;  /* 0x01488000f1ac783b */ /* 0x000eee0000000200 */
[C---:B------:R-:W-:Y:S08]  /*d6b0*/  HMMA.16816.F32 R20, R164.reuse, R176, R20 ;  /* 0x000000b0a414723c */ /* 0x040ff00000001814 */
[----:B------:R-:W-:Y:S01]  /*d6c0*/  HMMA.16816.F32 R24, R164, R178, R24 ;  /* 0x000000b2a418723c */ /* 0x000fe20000001818 */
[----:B------:R-:W4:Y:S07]  /*d6d0*/  LDSM.16.M88.4 R176, [R241+0x15080] ;  /* 0x01508000f1b0783b */ /* 0x000f2e0000000200 */
[C---:B--2---:R-:W-:Y:S08]  /*d6e0*/  HMMA.16816.F32 R4, R180.reuse, R168, R4 ;  /* 0x000000a8b404723c */ /* 0x044ff00000001804 */
[C---:B------:R-:W-:Y:S01]  /*d6f0*/  HMMA.16816.F32 R8, R180.reuse, R170, R8 ;  /* 0x000000aab408723c */ /* 0x040fe20000001808 */
[----:B------:R-:W2:Y:S07]  /*d700*/  LDSM.16.M88.4 R168, [R238] ;  /* 0x00000000eea8783b */ /* 0x000eae0000000200 */
[C---:B---3--:R-:W-:Y:S08]  /*d710*/  HMMA.16816.F32 R12, R180.reuse, R172, R12 ;  /* 0x000000acb40c723c */ /* 0x048ff0000000180c */
[C---:B------:R-:W-:Y:S01]  /*d720*/  HMMA.16816.F32 R16, R180.reuse, R174, R16 ;  /* 0x000000aeb410723c */ /* 0x040fe20000001810 */
[----:B------:R-:W3:Y:S07]  /*d730*/  LDSM.16.M88.4 R172, [R238+0x800] ;  /* 0x00080000eeac783b */ /* 0x000eee0000000200 */
[C---:B----4-:R-:W-:Y:S08]  /*d740*/  HMMA.16816.F32 R20, R180.reuse, R176, R20 ;  /* 0x000000b0b414723c */ /* 0x050ff00000001814 */
[----:B------:R-:W-:Y:S01]  /*d750*/  HMMA.16816.F32 R24, R180, R178, R24 ;  /* 0x000000b2b418723c */ /* 0x000fe20000001818 */
[----:B------:R-:W4:Y:S07]  /*d760*/  LDSM.16.M88.4 R176, [R238+0x1000] ;  /* 0x00100000eeb0783b */ /* 0x000f2e0000000200 */
[C---:B--2---:R-:W-:Y:S08]  /*d770*/  HMMA.16816.F32 R4, R184.reuse, R168, R4 ;  /* 0x000000a8b804723c */ /* 0x044ff00000001804 */
[C---:B------:R-:W-:Y:S01]  /*d780*/  HMMA.16816.F32 R8, R184.reuse, R170, R8 ;  /* 0x000000aab808723c */ /* 0x040fe20000001808 */
[----:B------:R-:W2:Y:S07]  /*d790*/  LDSM.16.M88.4 R168, [R135+0x15880] ;  /* 0x0158800087a8783b */ /* 0x000eae0000000200 */
        /* <DEDUP_REMOVED lines=8> */
[----:B------:R-:W2:Y:S07]  /*d820*/  LDSM.16.M88.4 R168, [R251] ;  /* 0x00000000fba8783b */ /* 0x000eae0000000200 */
[C---:B---3--:R-:W-:Y:S08]  /*d830*/  HMMA.16816.F32 R12, R188.reuse, R172, R12 ;  /* 0x000000acbc0c723c */ /* 0x048ff0000000180c */
[C---:B------:R-:W-:Y:S01]  /*d840*/  HMMA.16816.F32 R16, R188.reuse, R174, R16 ;  /* 0x000000aebc10723c */ /* 0x040fe20000001810 */
[----:B------:R-:W3:Y:S07]  /*d850*/  LDSM.16.M88.4 R172, [R250] ;  /* 0x00000000faac783b */ /* 0x000eee0000000200 */
[C---:B----4-:R-:W-:Y:S08]  /*d860*/  HMMA.16816.F32 R20, R188.reuse, R176, R20 ;  /* 0x000000b0bc14723c */ /* 0x050ff00000001814 */
[----:B------:R-:W-:Y:S01]  /*d870*/  HMMA.16816.F32 R24, R188, R178, R24 ;  /* 0x000000b2bc18723c */ /* 0x000fe20000001818 */
[----:B------:R-:W4:Y:S07]  /*d880*/  LDSM.16.M88.4 R176, [R249] ;  /* 0x00000000f9b0783b */ /* 0x000f2e0000000200 */
        /* <DEDUP_REMOVED lines=88> */
[----:B------:R-:W-:Y:S08]  /*de10*/  HMMA.16816.F32 R24, R228, R178, R24 ;  /* 0x000000b2e418723c */ /* 0x000ff00000001818 */
[C---:B--2---:R-:W-:Y:S08]  /*de20*/  HMMA.16816.F32 R4, R232.reuse, R168, R4 ;  /* 0x000000a8e804723c */ /* 0x044ff00000001804 */
[C---:B------:R-:W-:Y:S08]  /*de30*/  HMMA.16816.F32 R8, R232.reuse, R170, R8 ;  /* 0x000000aae808723c */ /* 0x040ff00000001808 */
[C---:B---3--:R-:W-:Y:S08]  /*de40*/  HMMA.16816.F32 R12, R232.reuse, R172, R12 ;  /* 0x000000ace80c723c */ /* 0x048ff0000000180c */
[----:B------:R-:W-:Y:S01]  /*de50*/  FMUL.FTZ R4, R4, c[0x0][0x320] ;  /* 0x0000c80004047a20 */ /* 0x000fe20000410000 */
[C---:B------:R-:W-:Y:S03]  /*de60*/  HMMA.16816.F32 R16, R232.reuse, R174, R16 ;  /* 0x000000aee810723c */ /* 0x040fe60000001810 */
[----:B------:R-:W2:Y:S01]  /*de70*/  MUFU.TANH R171, R4 ;  /* 0x0000000400ab7308 */ /* 0x000ea20000002400 */
[----:B------:R-:W-:Y:S02]  /*de80*/  FMUL.FTZ R5, R5, c[0x0][0x320] ;  /* 0x0000c80005057a20 */ /* 0x000fe40000410000 */
[----:B------:R-:W-:Y:S02]  /*de90*/  FMUL.FTZ R6, R6, c[0x0][0x320] ;  /* 0x0000c80006067a20 */ /* 0x000fe40000410000 */
[----:B------:R-:W-:Y:S04]  /*dea0*/  FMUL.FTZ R7, R7, c[0x0][0x320] ;  /* 0x0000c80007077a20 */ /* 0x000fe80000410000 */
[----:B------:R-:W-:Y:S01]  /*deb0*/  FMUL.FTZ R9, R9, c[0x0][0x320] ;  /* 0x0000c80009097a20 */ /* 0x000fe20000410000 */
[----:B------:R-:W3:Y:S01]  /*dec0*/  MUFU.TANH R170, R5 ;  /* 0x0000000500aa7308 */ /* 0x000ee20000002400 */
[----:B------:R-:W-:Y:S02]  /*ded0*/  FMUL.FTZ R11, R11, c[0x0][0x320] ;  /* 0x0000c8000b0b7a20 */ /* 0x000fe40000410000 */
[----:B------:R-:W-:Y:S02]  /*dee0*/  FMUL.FTZ R12, R12, c[0x0][0x320] ;  /* 0x0000c8000c0c7a20 */ /* 0x000fe40000410000 */
[----:B------:R-:W-:Y:S02]  /*def0*/  FMUL.FTZ R13, R13, c[0x0][0x320] ;  /* 0x0000c8000d0d7a20 */ /* 0x000fe40000410000 */
[----:B------:R-:W-:Y:S02]  /*df00*/  FMUL.FTZ R14, R14, c[0x0][0x320] ;  /* 0x0000c8000e0e7a20 */ /* 0x000fe40000410000 */
[----:B------:R-:W-:Y:S01]  /*df10*/  FMUL.FTZ R8, R8, c[0x0][0x320] ;  /* 0x0000c80008087a20 */ /* 0x000fe20000410000 */
[----:B------:R-:W4:Y:S01]  /*df20*/  MUFU.TANH R179, R6 ;  /* 0x0000000600b37308 */ /* 0x000f220000002400 */
[----:B------:R-:W-:Y:S02]  /*df30*/  FMUL.FTZ R10, R10, c[0x0][0x320] ;  /* 0x0000c8000a0a7a20 */ /* 0x000fe40000410000 */
[----:B------:R-:W-:Y:S02]  /*df40*/  FMUL.FTZ R15, R15, c[0x0][0x320] ;  /* 0x0000c8000f0f7a20 */ /* 0x000fe40000410000 */
[----:B------:R-:W-:Y:S02]  /*df50*/  FMUL.FTZ R18, R18, c[0x0][0x320] ;  /* 0x0000c80012127a20 */ /* 0x000fe40000410000 */
[----:B------:R-:W-:Y:S03]  /*df60*/  FMUL.FTZ R19, R19, c[0x0][0x320] ;  /* 0x0000c80013137a20 */ /* 0x000fe60000410000 */
[----:B------:R1:W1:Y:S10]  /*df70*/  MUFU.TANH R178, R7 ;  /* 0x0000000700b27308 */ /* 0x0002740000002400 */
[----:B------:R-:W2:Y:S10]  /*df80*/  MUFU.TANH R168, R9 ;  /* 0x0000000900a87308 */ /* 0x000eb40000002400 */
[----:B------:R-:W2:Y:S01]  /*df90*/  MUFU.TANH R176, R11 ;  /* 0x0000000b00b07308 */ /* 0x000ea20000002400 */
[----:B-1----:R-:W1:Y:S01]  /*dfa0*/  LDSM.16.M88.4 R4, [R238+0x5800] ;  /* 0x00580000ee04783b */ /* 0x002e620000000200 */
[----:B------:R-:W-:Y:S08]  /*dfb0*/  DEPBAR.LE SB0, 0x0 ;  /* 0x000080000000791a */ /* 0x000ff00000000000 */
[----:B------:R-:W1:Y:S01]  /*dfc0*/  MUFU.TANH R133, R12 ;  /* 0x0000000c00857308 */ /* 0x000e620000002400 */
[----:B------:R-:W-:Y:S09]  /*dfd0*/  BAR.SYNC.DEFER_BLOCKING 0x0 ;  /* 0x0000000000007b1d */ /* 0x000ff20000010000 */
[----:B------:R1:W1:Y:S10]  /*dfe0*/  MUFU.TANH R132, R13 ;  /* 0x0000000d00847308 */ /* 0x0002740000002400 */
[----:B------:R2:W2:Y:S10]  /*dff0*/  MUFU.TANH R175, R14 ;  /* 0x0000000e00af7308 */ /* 0x0004b40000002400 */
[----:B------:R3:W3:Y:S01]  /*e000*/  MUFU.TANH R169, R8 ;  /* 0x0000000800a97308 */ /* 0x0006e20000002400 */
[C---:B-1----:R-:W-:Y:S05]  /*e010*/  HMMA.16816.F32 R20, R232.reuse, R4, R20 ;  /* 0x00000004e814723c */ /* 0x042fea0000001814 */
[----:B------:R-:W-:Y:S04]  /*e020*/  FMUL.FTZ R13, R17, c[0x0][0x320] ;  /* 0x0000c800110d7a20 */ /* 0x000fe80000410000 */
[----:B------:R1:W1:Y:S01]  /*e030*/  MUFU.TANH R177, R10 ;  /* 0x0000000a00b17308 */ /* 0x0002620000002400 */
[----:B------:R-:W-:Y:S03]  /*e040*/  HMMA.16816.F32 R24, R232, R6, R24 ;  /* 0x00000006e818723c */ /* 0x000fe60000001818 */
[----:B--2---:R-:W-:Y:S06]  /*e050*/  FMUL.FTZ R14, R16, c[0x0][0x320] ;  /* 0x0000c800100e7a20 */ /* 0x004fec0000410000 */
[----:B------:R2:W1:Y:S05]  /*e060*/  MUFU.TANH R174, R15 ;  /* 0x0000000f00ae7308 */ /* 0x00046a0000002400 */
[----:B------:R-:W-:Y:S05]  /*e070*/  FMUL.FTZ R12, R20, c[0x0][0x320] ;  /* 0x0000c800140c7a20 */ /* 0x000fea0000410000 */
[----:B------:R-:W1:Y:S01]  /*e080*/  MUFU.TANH R14, R14 ;  /* 0x0000000e000e7308 */ /* 0x000e620000002400 */
[----:B------:R-:W-:Y:S02]  /*e090*/  FMUL.FTZ R11, R21, c[0x0][0x320] ;  /* 0x0000c800150b7a20 */ /* 0x000fe40000410000 */
[----:B------:R-:W-:Y:S02]  /*e0a0*/  FMUL.FTZ R22, R22, c[0x0][0x320] ;  /* 0x0000c80016167a20 */ /* 0x000fe40000410000 */
[----:B------:R-:W-:Y:S02]  /*e0b0*/  FMUL.FTZ R21, R23, c[0x0][0x320] ;  /* 0x0000c80017157a20 */ /* 0x000fe40000410000 */
[----:B------:R-:W-:Y:S02]  /*e0c0*/  FMUL.FTZ R9, R24, c[0x0][0x320] ;  /* 0x0000c80018097a20 */ /* 0x000fe40000410000 */
[----:B------:R-:W-:Y:S01]  /*e0d0*/  FMUL.FTZ R20, R25, c[0x0][0x320] ;  /* 0x0000c80019147a20 */ /* 0x000fe20000410000 */
[----:B------:R-:W1:Y:S01]  /*e0e0*/  MUFU.TANH R13, R13 ;  /* 0x0000000d000d7308 */ /* 0x000e620000002400 */
[----:B------:R-:W-:Y:S02]  /*e0f0*/  FMUL.FTZ R24, R26, c[0x0][0x320] ;  /* 0x0000c8001a187a20 */ /* 0x000fe40000410000 */
[----:B------:R-:W-:Y:S07]  /*e100*/  FMUL.FTZ R23, R27, c[0x0][0x320] ;  /* 0x0000c8001b177a20 */ /* 0x000fee0000410000 */
[----:B------:R2:W1:Y:S10]  /*e110*/  MUFU.TANH R173, R18 ;  /* 0x0000001200ad7308 */ /* 0x0004740000002400 */
        /* <DEDUP_REMOVED lines=10> */
[----:B--234-:R-:W2:Y:S01]  /*e1c0*/  LDL R25, [R1+0xc] ;  /* 0x00000c0001197983 */ /* 0x01cea20000100800 */
[----:B------:R-:W-:Y:S02]  /*e1d0*/  ULDC.64 UR4, c[0x0][0x1e0] ;  /* 0x0000780000047ab9 */ /* 0x000fe40000000a00 */
[----:B------:R-:W-:Y:S01]  /*e1e0*/  UIADD3 UR15, UR13, -0x1, URZ ;  /* 0xffffffff0d0f7890 */ /* 0x000fe2000fffe03f */
[----:B------:R-:W3:Y:S03]  /*e1f0*/  LDL.64 R26, [R1+0x38] ;  /* 0x00003800011a7983 */ /* 0x000ee60000100a00 */
[----:B------:R-:W-:Y:S01]  /*e200*/  USHF.R.S32.HI UR14, URZ, 0x1f, UR15 ;  /* 0x0000001f3f0e7899 */ /* 0x000fe2000801140f */
[----:B------:R-:W4:Y:S01]  /*e210*/  LDL.64 R6, [R1+0x30] ;  /* 0x0000300001067983 */ /* 0x000f220000100a00 */
[----:B------:R-:W-:Y:S02]  /*e220*/  UIMAD.WIDE.U32 UR20, UR15, UR4, URZ ;  /* 0x000000040f1472a5 */ /* 0x000fe4000f8e003f */
[----:B------:R-:W-:Y:S01]  /*e230*/  UIMAD UR14, UR14, UR4, URZ ;  /* 0x000000040e0e72a4 */ /* 0x000fe2000f8e023f */
[----:B------:R-:W3:Y:S03]  /*e240*/  LDL R8, [R1+0x4] ;  /* 0x0000040001087983 */ /* 0x000ee60000100800 */
[----:B------:R-:W-:Y:S01]  /*e250*/  UIMAD UR14, UR15, UR5, UR14 ;  /* 0x000000050f0e72a4 */ /* 0x000fe2000f8e020e */
[----:B------:R-:W4:Y:S03]  /*e260*/  LDL R19, [R1+0x54] ;  /* 0x0000540001137983 */ /* 0x000f260000100800 */
[----:B------:R-:W-:Y:S01]  /*e270*/  UIADD3 UR14, UR21, UR14, URZ ;  /* 0x0000000e150e7290 */ /* 0x000fe2000fffe03f */
[----:B------:R-:W4:Y:S01]  /*e280*/  LDL R18, [R1+0x50] ;  /* 0x0000500001127983 */ /* 0x000f220000100800 */
[----:B------:R-:W-:Y:S02]  /*e290*/  UIMAD.WIDE.U32 UR20, UR20, 0x30, URZ ;  /* 0x00000030141478a5 */ /* 0x000fe4000f8e003f */
[----:B------:R-:W-:Y:S01]  /*e2a0*/  UIMAD UR4, UR14, 0x30, URZ ;  /* 0x000000300e0478a4 */ /* 0x000fe2000f8e023f */
[----:B------:R-:W4:Y:S03]  /*e2b0*/  LDL R17, [R1+0x2c] ;  /* 0x00002c0001117983 */ /* 0x000f260000100800 */
[----:B------:R-:W-:Y:S01]  /*e2c0*/  UIADD3 UR4, UR21, UR4, URZ ;  /* 0x0000000415047290 */ /* 0x000fe2000fffe03f */
[----:B------:R-:W4:Y:S04]  /*e2d0*/  LDL R16, [R1+0x1c] ;  /* 0x00001c0001107983 */ /* 0x000f280000100800 */
[----:B------:R-:W4:Y:S04]  /*e2e0*/  LDL R15, [R1+0x18] ;  /* 0x00001800010f7983 */ /* 0x000f280000100800 */
[----:B-1----:R-:W4:Y:S01]  /*e2f0*/  LDL R10, [R1+0x14] ;  /* 0x00001400010a7983 */ /* 0x002f220000100800 */
[----:B--2---:R-:W-:Y:S11]  /*e300*/  ISETP.GE.AND P0, PT, R25, 0x1, PT ;  /* 0x000000011900780c */ /* 0x004ff60003f06270 */
[----:B------:R-:W-:Y:S02]  /*e310*/  @!UPT UIADD3 URZ, URZ, URZ, URZ ;  /* 0x0000003f3f3ff290 */ /* 0x000fe4000fffe03f */
[----:B---3--:R-:W-:Y:S04]  /*e320*/  @P0 IADD3 R0, P1, R26, UR20, RZ ;  /* 0x000000141a000c10 */ /* 0x008fe8000ff3e0ff */
[----:B----4-:R-:W-:Y:S02]  /*e330*/  @P0 IADD3.X R3, R7, UR4, RZ, P1, !PT ;  /* 0x0000000407030c10 */ /* 0x010fe40008ffe4ff */
[C---:B------:R-:W-:Y:S04]  /*e340*/  @P0 LEA R4, P1, R0.reuse, c[0x0][0x1c8], 0x1 ;  /* 0x0000720000040a11 */ /* 0x040fe800078208ff */
[----:B------:R-:W-:Y:S02]  /*e350*/  @P0 LEA.HI.X R5, R0, c[0x0][0x1cc], R3, 0x1, P1 ;  /* 0x0000730000050a11 */ /* 0x000fe400008f0c03 */
[----:B------:R-:W-:Y:S03]  /*e360*/  @P0 IADD3 R0, P1, R19, UR20, RZ ;  /* 0x0000001413000c10 */ /* 0x000fe6000ff3e0ff */
[----:B------:R-:W-:Y:S01]  /*e370*/  @!PT LDS RZ, [RZ] ;  /* 0x00000000fffff984 */ /* 0x000fe20000000800 */
[----:B------:R-:W-:Y:S01]  /*e380*/  @!PT LDS RZ, [RZ] ;  /* 0x00000000fffff984 */ /* 0x000fe20000000800 */
[----:B------:R-:W-:Y:S01]  /*e390*/  @!PT LDS RZ, [RZ] ;  /* 0x00000000fffff984 */ /* 0x000fe20000000800 */
        /* <DEDUP_REMOVED lines=14> */
[----:B------:R1:W-:Y:S01]  /*e480*/  @P0 LDGSTS.E.BYPASS.LTC128B.128 [R8+0x18880], [R4.64], !P4 ;  /* 0x1888000004080fae */ /* 0x0003e2000e101d58 */
[----:B------:R-:W-:Y:S11]  /*e490*/  ISETP.GE.AND P0, PT, R25, 0x21, PT ;  /* 0x000000211900780c */ /* 0x000ff60003f06270 */
[----:B------:R-:W-:Y:S02]  /*e4a0*/  @!UPT UIADD3 URZ, URZ, URZ, URZ ;  /* 0x0000003f3f3ff290 */ /* 0x000fe4000fffe03f */
[----:B------:R-:W-:Y:S05]  /*e4b0*/  VOTEU.ANY UP0, P0 ;  /* 0x00000000003f7886 */ /* 0x000fea0000000100 */
[----:B------:R-:W-:Y:S04]  /*e4c0*/  @UP0 UIADD3 UR20, UP1, UR8, UR20, URZ ;  /* 0x0000001408140290 */ /* 0x000fe8000ff3e03f */
[----:B------:R-:W-:Y:S02]  /*e4d0*/  @UP0 UIADD3.X UR4, UR6, UR4, URZ, UP1, !UPT ;  /* 0x0000000406040290 */ /* 0x000fe40008ffe43f */
        /* <DEDUP_REMOVED lines=20> */
.L_x_196:
[----:B-1234-:R-:W2:Y:S01]  /*e620*/  LDL R4, [R1+0x84] ;  /* 0x0000840001047983 */ /* 0x01eea20000100800 */
[----:B------:R-:W-:Y:S02]  /*e630*/  UISETP.NE.AND UP1, UPT, UR18, URZ, UPT ;  /* 0x0000003f1200728c */ /* 0x000fe4000bf25270 */
[----:B------:R-:W-:Y:S01]  /*e640*/  UIMAD UR4, UR13, -0x30, URZ ;  /* 0xffffffd00d0478a4 */ /* 0x000fe2000f8e023f */
[----:B------:R-:W3:Y:S01]  /*e650*/  LDL R3, [R1+0x7c] ;  /* 0x00007c0001037983 */ /* 0x000ee20000100800 */
[----:B------:R-:W-:Y:S02]  /*e660*/  UISETP.NE.AND UP0, UPT, UR17, URZ, UPT ;  /* 0x0000003f1100728c */ /* 0x000fe4000bf05270 */
[----:B------:R-:W-:Y:S01]  /*e670*/  PLOP3.LUT P1, PT, PT, PT, UP1, 0x80, 0x0 ;  /* 0x000000000000781c */ /* 0x000fe20003f2f018 */
[----:B------:R-:W0:Y:S01]  /*e680*/  LDGDEPBAR ;  /* 0x00000000000079af */ /* 0x000e220000000000 */
[----:B------:R-:W-:Y:S02]  /*e690*/  PLOP3.LUT P0, PT, PT, PT, UP1, 0x80, 0x0 ;  /* 0x000000000000781c */ /* 0x000fe40003f0f018 */
[C---:B---3--:R-:W-:Y:S09]  /*e6a0*/  IADD3 R10, -R3.reuse, UR4, RZ ;  /* 0x00000004030a7c10 */ /* 0x048ff2000fffe1ff */
[----:B--2---:R-:W-:Y:S04]  /*e6b0*/  @P1 IMAD.HI.U32 R0, R4, c[0x0][0x2c8], RZ ;  /* 0x0000b20004001a27 */ /* 0x004fe800078e00ff */
[----:B------:R-:W-:Y:S01]  /*e6c0*/  IMAD.MOV.U32 R5, RZ, RZ, R4 ;  /* 0x000000ffff057224 */ /* 0x000fe200078e0004 */
[----:B------:R-:W-:Y:S01]  /*e6d0*/  @P0 SHF.R.U32.HI R5, RZ, c[0x0][0x2cc], R0 ;  /* 0x0000b300ff050a19 */ /* 0x000fe20000011600 */
[----:B------:R-:W-:Y:S01]  /*e6e0*/  IMAD.U32 R0, RZ, RZ, UR4 ;  /* 0x00000004ff007e24 */ /* 0x000fe2000f8e00ff */
[----:B------:R-:W-:Y:S03]  /*e6f0*/  PLOP3.LUT P0, PT, PT, PT, UP0, 0x40, 0x0 ;  /* 0x000000000000781c */ /* 0x000fe60003f0e808 */
[----:B------:R-:W1:Y:S01]  /*e700*/  SHFL.IDX PT, R4, R5, RZ, 0x1c1f ;  /* 0x001c1fff05047589 */ /* 0x000e6200000e0000 */
[----:B------:R-:W-:Y:S04]  /*e710*/  IADD3 R0, -R3, 0x1, R0 ;  /* 0x0000000103007810 */ /* 0x000fe80007ffe100 */
[----:B------:R-:W-:Y:S04]  /*e720*/  IADD3 R0, R0, c[0x0][0x1d0], RZ ;  /* 0x0000740000007a10 */ /* 0x000fe80007ffe0ff */
[----:B------:R-:W-:Y:S04]  /*e730*/  IADD3 R0, R0, -c[0x0][0x168], RZ ;  /* 0x80005a0000007a10 */ /* 0x000fe80007ffe0ff */
[C---:B------:R-:W-:Y:S02]  /*e740*/  IADD3 R7, R0.reuse, c[0x0][0x328], RZ ;  /* 0x0000ca0000077a10 */ /* 0x040fe40007ffe0ff */
[----:B------:R-:W-:Y:S03]  /*e750*/  IADD3 R6, R0, UR7, RZ ;  /* 0x0000000700067c10 */ /* 0x000fe6000fffe0ff */
[--C-:B-1----:R-:W-:Y:S02]  /*e760*/  IMAD.IADD R3, R7, 0x1, R4.reuse ;  /* 0x0000000107037824 */ /* 0x102fe400078e0204 */
        /* <DEDUP_REMOVED lines=16> */
.L_x_199:
[----:B------:R-:W-:Y:S04]  /*e870*/  MOV R8, c[0x0][0x32c] ;  /* 0x0000cb0000087a02 */ /* 0x000fe80000000f00 */
[----:B------:R-:W-:Y:S11]  /*e880*/  ISETP.NE.AND P0, PT, R8, 0x1, PT ;  /* 0x000000010800780c */ /* 0x000ff60003f05270 */
[----:B------:R-:W-:Y:S02]  /*e890*/  @!UPT UIADD3 URZ, URZ, URZ, URZ ;  /* 0x0000003f3f3ff290 */ /* 0x000fe4000fffe03f */
[----:B------:R-:W-:Y:S05]  /*e8a0*/  @P0 IMAD.HI.U32 R8, R4, c[0x0][0x330], RZ ;  /* 0x0000cc0004080a27 */ /* 0x000fea00078e00ff */
[----:B------:R-:W-:Y:S02]  /*e8b0*/  @P0 SHF.R.U32.HI R4, RZ, c[0x0][0x334], R8 ;  /* 0x0000cd00ff040a19 */ /* 0x000fe40000011608 */
.L_x_200:
[----:B------:R-:W-:Y:S05]  /*e8c0*/  BSYNC B0 ;  /* 0x0000000000007941 */ /* 0x000fea0003800000 */
.L_x_198:
[----:B------:R-:W-:Y:S05]  /*e8d0*/  IMAD R4, R4, c[0x0][0x32c], R10 ;  /* 0x0000cb0004047a24 */ /* 0x000fea00078e020a */
[----:B------:R-:W-:Y:S02]  /*e8e0*/  IMNMX R0, R0, R4, !PT ;  /* 0x0000000400007217 */ /* 0x000fe40007800200 */
[----:B------:R-:W-:Y:S04]  /*e8f0*/  IADD3 R4, R4, c[0x0][0x32c], RZ ;  /* 0x0000cb0004047a10 */ /* 0x000fe80007ffe0ff */
[----:B------:R-:W-:Y:S02]  /*e900*/  IMNMX R3, R3, R4, PT ;  /* 0x0000000403037217 */ /* 0x000fe40003800200 */
.L_x_197:
        /* <DEDUP_REMOVED lines=87> */
.L_x_203:
[----:B------:R-:W-:Y:S04]  /*ee80*/  MOV R5, c[0x0][0x32c] ;  /* 0x0000cb0000057a02 */ /* 0x000fe80000000f00 */
[----:B------:R-:W-:Y:S11]  /*ee90*/  ISETP.NE.AND P0, PT, R5, 0x1, PT ;  /* 0x000000010500780c */ /* 0x000ff60003f05270 */
[----:B------:R-:W-:Y:S02]  /*eea0*/  @!UPT UIADD3 URZ, URZ, URZ, URZ ;  /* 0x0000003f3f3ff290 */ /* 0x000fe4000fffe03f */
[----:B------:R-:W-:Y:S05]  /*eeb0*/  @P0 IMAD.HI.U32 R5, R0, c[0x0][0x330], RZ ;  /* 0x0000cc0000050a27 */ /* 0x000fea00078e00ff */
[----:B------:R-:W-:Y:S02]  /*eec0*/  @P0 SHF.R.U32.HI R0, RZ, c[0x0][0x334], R5 ;  /* 0x0000cd00ff000a19 */ /* 0x000fe40000011605 */
.L_x_204:
[----:B------:R-:W-:Y:S05]  /*eed0*/  BSYNC B0 ;  /* 0x0000000000007941 */ /* 0x000fea0003800000 */
.L_x_202:
[----:B------:R-:W-:Y:S05]  /*eee0*/  IMAD R0, R0, c[0x0][0x32c], R10 ;  /* 0x0000cb0000007a24 */ /* 0x000fea00078e020a */
[----:B------:R-:W-:Y:S02]  /*eef0*/  IMNMX R3, R3, R0, !PT ;  /* 0x0000000003037217 */ /* 0x000fe40007800200 */
[----:B------:R-:W-:Y:S04]  /*ef00*/  IADD3 R0, R0, c[0x0][0x32c], RZ ;  /* 0x0000cb0000007a10 */ /* 0x000fe80007ffe0ff */
[----:B------:R-:W-:Y:S02]  /*ef10*/  IMNMX R4, R4, R0, PT ;  /* 0x0000000004047217 */ /* 0x000fe40003800200 */
.L_x_201:
[----:B------:R-:W-:Y:S01]  /*ef20*/  FMNMX.FTZ R133, R8, R2, !PT ;  /* 0x0000000208857209 */ /* 0x000fe20007810000 */
[----:B------:R-:W2:Y:S01]  /*ef30*/  LDL.LU R132, [R1+0x20] ;  /* 0x0000200001847983 */ /* 0x000ea20000300800 */
[----:B------:R-:W-:Y:S02]  /*ef40*/  UP2UR UR4, UPR, URZ, 0x10 ;  /* 0x000000103f047883 */ /* 0x000fe40008000000 */
[----:B------:R-:W-:Y:S01]  /*ef50*/  FMNMX.FTZ R133, R19, R133, !PT ;  /* 0x0000008513857209 */ /* 0x000fe20007810000 */
[----:B------:R-:W-:Y:S02]  /*ef60*/  UISETP.NE.AND UP4, UPT, UR19, URZ, UPT ;  /* 0x0000003f1300728c */ /* 0x000fe4000bf85270 */
[----:B------:R-:W-:Y:S01]  /*ef70*/  UP2UR UR19, UPR, URZ, 0x8 ;  /* 0x000000083f137883 */ /* 0x000fe20008000000 */
[----:B------:R-:W-:Y:S01]  /*ef80*/  FMNMX.FTZ R133, R18, R133, !PT ;  /* 0x0000008512857209 */ /* 0x000fe20007810000 */
[----:B------:R-:W-:Y:S02]  /*ef90*/  UISETP.NE.AND UP3, UPT, UR16, URZ, UPT ;  /* 0x0000003f1000728c */ /* 0x000fe4000bf65270 */
[----:B------:R-:W-:Y:S01]  /*efa0*/  UP2UR UR16, UPR, URZ, 0x4 ;  /* 0x000000043f107883 */ /* 0x000fe20008000000 */
[----:B------:R-:W-:Y:S01]  /*efb0*/  FMNMX.FTZ R133, R17, R133, !PT ;  /* 0x0000008511857209 */ /* 0x000fe20007810000 */
[----:B------:R-:W-:Y:S02]  /*efc0*/  UISETP.NE.AND UP2, UPT, UR15, URZ, UPT ;  /* 0x0000003f0f00728c */ /* 0x000fe4000bf45270 */
[----:B------:R-:W-:Y:S01]  /*efd0*/  PLOP3.LUT P2, PT, PT, PT, UP3, 0x40, 0x0 ;  /* 0x000000000000781c */ /* 0x000fe20003f4e838 */
[----:B------:R-:W-:Y:S01]  /*efe0*/  UP2UR UR15, UPR, URZ, 0x2 ;  /* 0x000000023f0f7883 */ /* 0x000fe20008000000 */
[----:B------:R-:W-:Y:S01]  /*eff0*/  FMNMX.FTZ R133, R16, R133, !PT ;  /* 0x0000008510857209 */ /* 0x000fe20007810000 */
[----:B------:R-:W-:Y:S01]  /*f000*/  UISETP.NE.AND UP1, UPT, UR14, URZ, UPT ;  /* 0x0000003f0e00728c */ /* 0x000fe2000bf25270 */
[----:B------:R-:W-:Y:S01]  /*f010*/  PLOP3.LUT P1, PT, PT, PT, UP2, 0x40, 0x0 ;  /* 0x000000000000781c */ /* 0x000fe20003f2e828 */
[----:B------:R-:W-:Y:S01]  /*f020*/  UP2UR UR14, UPR, URZ, 0x1 ;  /* 0x000000013f0e7883 */ /* 0x000fe20008000000 */
[----:B------:R-:W-:Y:S01]  /*f030*/  FMNMX.FTZ R133, R15, R133, !PT ;  /* 0x000000850f857209 */ /* 0x000fe20007810000 */
[----:B------:R-:W-:Y:S02]  /*f040*/  UISETP.NE.AND UP0, UPT, UR5, URZ, UPT ;  /* 0x0000003f0500728c */ /* 0x000fe4000bf05270 */
[----:B------:R-:W-:Y:S01]  /*f050*/  UISETP.NE.AND UP2, UPT, UR16, URZ, UPT ;  /* 0x0000003f1000728c */ /* 0x000fe2000bf45270 */
[----:B------:R-:W-:Y:S01]  /*f060*/  FMNMX.FTZ R133, R14, R133, !PT ;  /* 0x000000850e857209 */ /* 0x000fe20007810000 */
[----:B------:R-:W-:Y:S03]  /*f070*/  UISETP.NE.AND UP3, UPT, UR19, URZ, UPT ;  /* 0x0000003f1300728c */ /* 0x000fe6000bf65270 */
        /* <DEDUP_REMOVED lines=23> */
[--C-:B------:R-:W-:Y:S01]  /*f1f0*/  FFMA.FTZ R8, R8, c[0x0][0x2d0], -R2.reuse ;  /* 0x0000b40008087a23 */ /* 0x100fe20000010802 */
[----:B------:R-:W-:Y:S01]  /*f200*/  FSEL R6, R179, -INF , !P0 ;  /* 0xff800000b3067808 */ /* 0x000fe20004000000 */
[--C-:B------:R-:W-:Y:S01]  /*f210*/  FFMA.FTZ R19, R19, c[0x0][0x2d0], -R2.reuse ;  /* 0x0000b40013137a23 */ /* 0x100fe20000010802 */
[----:B------:R-:W-:Y:S01]  /*f220*/  ISETP.GT.AND P0, PT, R3, 0x1, P2 ;  /* 0x000000010300780c */ /* 0x000fe20001704270 */
[--C-:B------:R-:W-:Y:S01]  /*f230*/  FFMA.FTZ R18, R18, c[0x0][0x2d0], -R2.reuse ;  /* 0x0000b40012127a23 */ /* 0x100fe20000010802 */
[----:B------:R-:W-:Y:S01]  /*f240*/  PLOP3.LUT P2, PT, PT, PT, UP1, 0x40, 0x0 ;  /* 0x000000000000781c */ /* 0x000fe20003f4e818 */
[--C-:B------:R-:W-:Y:S01]  /*f250*/  FFMA.FTZ R17, R17, c[0x0][0x2d0], -R2.reuse ;  /* 0x0000b40011117a23 */ /* 0x100fe20000010802 */
[----:B------:R-:W-:Y:S01]  /*f260*/  ISETP.LT.OR P0, PT, R4, 0x2, P0 ;  /* 0x000000020400780c */ /* 0x000fe20000701670 */
[--C-:B------:R-:W-:Y:S01]  /*f270*/  FFMA.FTZ R5, R16, c[0x0][0x2d0], -R2.reuse ;  /* 0x0000b40010057a23 */ /* 0x100fe20000010802 */
[----:B------:R-:W-:Y:S01]  /*f280*/  MUFU.EX2 R8, R8 ;  /* 0x0000000800087308 */ /* 0x000fe20000000800 */
[--C-:B------:R-:W-:Y:S01]  /*f290*/  FFMA.FTZ R20, R15, c[0x0][0x2d0], -R2.reuse ;  /* 0x0000b4000f147a23 */ /* 0x100fe20000010802 */
[----:B------:R-:W-:Y:S01]  /*f2a0*/  FSEL R7, R178, -INF , !P0 ;  /* 0xff800000b2077808 */ /* 0x000fe20004000000 */
[--C-:B------:R-:W-:Y:S01]  /*f2b0*/  FFMA.FTZ R14, R14, c[0x0][0x2d0], -R2.reuse ;  /* 0x0000b4000e0e7a23 */ /* 0x100fe20000010802 */
[----:B------:R-:W-:Y:S01]  /*f2c0*/  ISETP.GT.AND P0, PT, R3, 0x8, P1 ;  /* 0x000000080300780c */ /* 0x000fe20000f04270 */
[----:B------:R-:W-:Y:S01]  /*f2d0*/  FFMA.FTZ R15, R13, c[0x0][0x2d0], -R2 ;  /* 0x0000b4000d0f7a23 */ /* 0x000fe20000010802 */
[----:B------:R-:W-:Y:S01]  /*f2e0*/  PLOP3.LUT P1, PT, PT, PT, UP0, 0x40, 0x0 ;  /* 0x000000000000781c */ /* 0x000fe20003f2e808 */
[----:B------:R-:W-:Y:S01]  /*f2f0*/  UISETP.NE.AND UP1, UPT, UR15, URZ, UPT ;  /* 0x0000003f0f00728c */ /* 0x000fe2000bf25270 */
[C---:B------:R-:W-:Y:S01]  /*f300*/  ISETP.LT.OR P0, PT, R4.reuse, 0x9, P0 ;  /* 0x000000090400780c */ /* 0x040fe20000701670 */
[----:B------:R-:W-:Y:S01]  /*f310*/  UISETP.NE.AND UP0, UPT, UR14, URZ, UPT ;  /* 0x0000003f0e00728c */ /* 0x000fe2000bf05270 */
[----:B------:R-:W1:Y:S01]  /*f320*/  MUFU.EX2 R2, R0 ;  /* 0x0000000000027308 */ /* 0x000e620000000800 */
[----:B------:R-:W-:Y:S02]  /*f330*/  MOV R11, R20 ;  /* 0x00000014000b7202 */ /* 0x000fe40000000f00 */
[----:B------:R-:W-:Y:S02]  /*f340*/  FSEL R10, R177, -INF , !P0 ;  /* 0xff800000b10a7808 */ /* 0x000fe40004000000 */
[C---:B------:R-:W-:Y:S02]  /*f350*/  ISETP.GT.AND P0, PT, R3.reuse, 0x9, P2 ;  /* 0x000000090300780c */ /* 0x040fe40001704270 */
[----:B------:R-:W-:Y:S02]  /*f360*/  PLOP3.LUT P2, PT, PT, PT, UP6, 0x40, 0x0 ;  /* 0x000000000000781c */ /* 0x000fe40003f4e868 */
[----:B------:R-:W-:Y:S01]  /*f370*/  ISETP.LT.OR P0, PT, R4, 0xa, P0 ;  /* 0x0000000a0400780c */ /* 0x000fe20000701670 */
[----:B------:R-:W3:Y:S03]  /*f380*/  MUFU.EX2 R19, R19 ;  /* 0x0000001300137308 */ /* 0x000ee60000000800 */
[----:B------:R-:W-:Y:S02]  /*f390*/  FSEL R171, R176, -INF , !P0 ;  /* 0xff800000b0ab7808 */ /* 0x000fe40004000000 */
[C---:B------:R-:W-:Y:S02]  /*f3a0*/  ISETP.GT.AND P0, PT, R3.reuse, 0x10, P1 ;  /* 0x000000100300780c */ /* 0x040fe40000f04270 */
[----:B------:R-:W-:Y:S02]  /*f3b0*/  PLOP3.LUT P1, PT, PT, PT, UP5, 0x40, 0x0 ;  /* 0x000000000000781c */ /* 0x000fe40003f2e858 */
[----:B------:R-:W-:Y:S01]  /*f3c0*/  ISETP.LT.OR P0, PT, R4, 0x11, P0 ;  /* 0x000000110400780c */ /* 0x000fe20000701670 */
[----:B------:R-:W-:Y:S01]  /*f3d0*/  MUFU.EX2 R18, R18 ;  /* 0x0000001200127308 */ /* 0x000fe20000000800 */
[----:B------:R-:W-:Y:S02]  /*f3e0*/  ISETP.GT.AND P1, PT, R3, 0x18, P1 ;  /* 0x000000180300780c */ /* 0x000fe40000f24270 */
[----:B------:R-:W-:Y:S01]  /*f3f0*/  FSEL R175, R175, -INF , !P0 ;  /* 0xff800000afaf7808 */ /* 0x000fe20004000000 */
[C---:B-1----:R-:W-:Y:S01]  /*f400*/  FMUL.FTZ R13, R2.reuse, R149 ;  /* 0x00000095020d7220 */ /* 0x042fe20000410000 */
[----:B------:R-:W-:Y:S01]  /*f410*/  ISETP.GT.AND P0, PT, R3, 0x11, P2 ;  /* 0x000000110300780c */ /* 0x000fe20001704270 */
[----:B------:R-:W-:Y:S01]  /*f420*/  FMUL.FTZ R16, R2, R144 ;  /* 0x0000009002107220 */ /* 0x000fe20000410000 */
[----:B------:R-:W-:Y:S01]  /*f430*/  ISETP.LT.OR P1, PT, R4, 0x19, P1 ;  /* 0x000000190400780c */ /* 0x000fe20000f21670 */
[----:B------:R-:W-:Y:S01]  /*f440*/  FMUL.FTZ R9, R2, R153 ;  /* 0x0000009902097220 */ /* 0x000fe20000410000 */
[----:B------:R-:W-:Y:S01]  /*f450*/  ISETP.LT.OR P0, PT, R4, 0x12, P0 ;  /* 0x000000120400780c */ /* 0x000fe20000701670 */
[----:B------:R-:W1:Y:S01]  /*f460*/  MUFU.EX2 R17, R17 ;  /* 0x0000001100117308 */ /* 0x000e620000000800 */
[----:B------:R-:W-:Y:S01]  /*f470*/  FSEL R173, R173, -INF , !P1 ;  /* 0xff800000adad7808 */ /* 0x000fe20004800000 */
[----:B------:R-:W-:Y:S01]  /*f480*/  FMUL.FTZ R12, R2, R148 ;  /* 0x00000094020c7220 */ /* 0x000fe20000410000 */
[----:B------:R-:W-:Y:S01]  /*f490*/  FSEL R174, R174, -INF , !P0 ;  /* 0xff800000aeae7808 */ /* 0x000fe20004000000 */
[C---:B------:R-:W-:Y:S01]  /*f4a0*/  FMUL.FTZ R20, R2.reuse, R140 ;  /* 0x0000008c02147220 */ /* 0x040fe20000410000 */
[----:B------:R-:W-:Y:S01]  /*f4b0*/  PLOP3.LUT P0, PT, PT, PT, UP4, 0x40, 0x0 ;  /* 0x000000000000781c */ /* 0x000fe20003f0e848 */
[C---:B-----5:R-:W-:Y:S01]  /*f4c0*/  FMUL.FTZ R28, R2.reuse, R28 ;  /* 0x0000001c021c7220 */ /* 0x060fe20000410000 */
[----:B------:R-:W-:Y:S01]  /*f4d0*/  PLOP3.LUT P1, PT, PT, PT, UP3, 0x40, 0x0 ;  /* 0x000000000000781c */ /* 0x000fe20003f2e838 */
[C---:B------:R-:W-:Y:S01]  /*f4e0*/  FMUL.FTZ R29, R2.reuse, R29 ;  /* 0x0000001d021d7220 */ /* 0x040fe20000410000 */
[C---:B------:R-:W-:Y:S01]  /*f4f0*/  ISETP.GT.AND P0, PT, R3.reuse, 0x19, P0 ;  /* 0x000000190300780c */ /* 0x040fe20000704270 */
[C---:B------:R-:W-:Y:S01]  /*f500*/  FMUL.FTZ R32, R2.reuse, R32 ;  /* 0x0000002002207220 */ /* 0x040fe20000410000 */
[C---:B------:R-:W-:Y:S01]  /*f510*/  ISETP.GT.AND P1, PT, R3.reuse, 0x20, P1 ;  /* 0x000000200300780c */ /* 0x040fe20000f24270 */
[----:B------:R-:W-:Y:S01]  /*f520*/  FMUL.FTZ R33, R2, R33 ;  /* 0x0000002102217220 */ /* 0x000fe20000410000 */
[----:B------:R-:W-:Y:S01]  /*f530*/  ISETP.LT.OR P0, PT, R4, 0x1a, P0 ;  /* 0x0000001a0400780c */ /* 0x000fe20000701670 */
[----:B------:R-:W-:Y:S01]  /*f540*/  FMUL.FTZ R36, R2, R36 ;  /* 0x0000002402247220 */ /* 0x000fe20000410000 */
[----:B------:R-:W-:Y:S01]  /*f550*/  ISETP.LT.OR P1, PT, R4, 0x21, P1 ;  /* 0x000000210400780c */ /* 0x000fe20000f21670 */
[----:B------:R-:W-:Y:S01]  /*f560*/  FMUL.FTZ R37, R2, R37 ;  /* 0x0000002502257220 */ /* 0x000fe20000410000 */
[----:B------:R-:W-:Y:S01]  /*f570*/  FSEL R172, R172, -INF , !P0 ;  /* 0xff800000acac7808 */ /* 0x000fe20004000000 */
[C---:B------:R-:W-:Y:S01]  /*f580*/  FMUL.FTZ R40, R2.reuse, R40 ;  /* 0x0000002802287220 */ /* 0x040fe20000410000 */
[----:B------:R-:W-:Y:S01]  /*f590*/  PLOP3.LUT P0, PT, PT, PT, UP2, 0x40, 0x0 ;  /* 0x000000000000781c */ /* 0x000fe20003f0e828 */
[----:B------:R-:W-:Y:S01]  /*f5a0*/  FMUL.FTZ R41, R2, R41 ;  /* 0x0000002902297220 */ /* 0x000fe20000410000 */
[----:B------:R-:W-:Y:S01]  /*f5b0*/  FSEL R177, R22, -INF , !P1 ;  /* 0xff80000016b17808 */ /* 0x000fe20004800000 */
[C---:B------:R-:W-:Y:S01]  /*f5c0*/  FMUL.FTZ R44, R2.reuse, R44 ;  /* 0x0000002c022c7220 */ /* 0x040fe20000410000 */
[C---:B------:R-:W-:Y:S01]  /*f5d0*/  ISETP.GT.AND P0, PT, R3.reuse, 0x21, P0 ;  /* 0x000000210300780c */ /* 0x040fe20000704270 */
[C---:B------:R-:W-:Y:S01]  /*f5e0*/  FMUL.FTZ R45, R2.reuse, R45 ;  /* 0x0000002d022d7220 */ /* 0x040fe20000410000 */
[----:B------:R-:W-:Y:S01]  /*f5f0*/  PLOP3.LUT P1, PT, PT, PT, UP1, 0x40, 0x0 ;  /* 0x000000000000781c */ /* 0x000fe20003f2e818 */
[----:B------:R-:W-:Y:S01]  /*f600*/  FMUL.FTZ R48, R2, R48 ;  /* 0x0000003002307220 */ /* 0x000fe20000410000 */
[----:B------:R-:W-:Y:S01]  /*f610*/  ISETP.LT.OR P0, PT, R4, 0x22, P0 ;  /* 0x000000220400780c */ /* 0x000fe20000701670 */
[C---:B------:R-:W-:Y:S01]  /*f620*/  FMUL.FTZ R49, R2.reuse, R49 ;  /* 0x0000003102317220 */ /* 0x040fe20000410000 */
[----:B------:R-:W-:Y:S01]  /*f630*/  ISETP.GT.AND P1, PT, R3, 0x28, P1 ;  /* 0x000000280300780c */ /* 0x000fe20000f24270 */
[C---:B------:R-:W-:Y:S01]  /*f640*/  FMUL.FTZ R52, R2.reuse, R52 ;  /* 0x0000003402347220 */ /* 0x040fe20000410000 */
[----:B------:R-:W-:Y:S01]  /*f650*/  FSEL R178, R21, -INF , !P0 ;  /* 0xff80000015b27808 */ /* 0x000fe20004000000 */
[----:B------:R-:W-:Y:S01]  /*f660*/  FMUL.FTZ R21, R2, R141 ;  /* 0x0000008d02157220 */ /* 0x000fe20000410000 */
[----:B------:R-:W-:Y:S01]  /*f670*/  PLOP3.LUT P0, PT, PT, PT, UP0, 0x40, 0x0 ;  /* 0x000000000000781c */ /* 0x000fe20003f0e808 */
[----:B------:R-:W4:Y:S01]  /*f680*/  LDL.LU R141, [R1+0x24] ;  /* 0x00002400018d7983 */ /* 0x000f220000300800 */
[----:B------:R-:W-:Y:S01]  /*f690*/  ISETP.LT.OR P1, PT, R4, 0x29, P1 ;  /* 0x000000290400780c */ /* 0x000fe20000f21670 */
[C---:B------:R-:W-:Y:S01]  /*f6a0*/  FMUL.FTZ R53, R2.reuse, R53 ;  /* 0x0000003502357220 */ /* 0x040fe20000410000 */
[----:B------:R-:W-:Y:S01]  /*f6b0*/  ISETP.GT.AND P0, PT, R3, 0x29, P0 ;  /* 0x000000290300780c */ /* 0x000fe20000704270 */
[----:B------:R-:W-:Y:S01]  /*f6c0*/  FMUL.FTZ R56, R2, R56 ;  /* 0x0000003802387220 */ /* 0x000fe20000410000 */
[----:B------:R-:W-:Y:S01]  /*f6d0*/  FSEL R176, R24, -INF , !P1 ;  /* 0xff80000018b07808 */ /* 0x000fe20004800000 */
[----:B------:R-:W-:Y:S01]  /*f6e0*/  FMUL.FTZ R24, R2, R136 ;  /* 0x0000008802187220 */ /* 0x000fe20000410000 */
[----:B------:R-:W-:Y:S01]  /*f6f0*/  ISETP.LT.OR P0, PT, R4, 0x2a, P0 ;  /* 0x0000002a0400780c */ /* 0x000fe20000701670 */
[C---:B------:R-:W-:Y:S01]  /*f700*/  FMUL.FTZ R57, R2.reuse, R57 ;  /* 0x0000003902397220 */ /* 0x040fe20000410000 */
[----:B------:R-:W-:Y:S01]  /*f710*/  MOV R149, R169 ;  /* 0x000000a900957202 */ /* 0x000fe20000000f00 */
[C---:B------:R-:W-:Y:S01]  /*f720*/  FMUL.FTZ R60, R2.reuse, R60 ;  /* 0x0000003c023c7220 */ /* 0x040fe20000410000 */
[----:B---3--:R-:W-:Y:S01]  /*f730*/  F2FP.PACK_AB R168, R19, R8 ;  /* 0x0000000813a8723e */ /* 0x008fe200000000ff */
[C---:B------:R-:W-:Y:S01]  /*f740*/  FMUL.FTZ R61, R2.reuse, R61 ;  /* 0x0000003d023d7220 */ /* 0x040fe20000410000 */
[----:B------:R-:W-:Y:S01]  /*f750*/  MOV R153, R27 ;  /* 0x0000001b00997202 */ /* 0x000fe20000000f00 */
[C---:B------:R-:W-:Y:S01]  /*f760*/  FMUL.FTZ R64, R2.reuse, R64 ;  /* 0x0000004002407220 */ /* 0x040fe20000410000 */
[----:B------:R-:W-:Y:S01]  /*f770*/  MOV R148, R25 ;  /* 0x0000001900947202 */ /* 0x000fe20000000f00 */
[C---:B------:R-:W-:Y:S01]  /*f780*/  FMUL.FTZ R25, R2.reuse, R137 ;  /* 0x0000008902197220 */ /* 0x040fe20000410000 */
[----:B------:R-:W-:Y:S01]  /*f790*/  MOV R22, R5 ;  /* 0x0000000500167202 */ /* 0x000fe20000000f00 */
[C---:B------:R-:W-:Y:S01]  /*f7a0*/  FMUL.FTZ R5, R2.reuse, R157 ;  /* 0x0000009d02057220 */ /* 0x040fe20000410000 */
[----:B-1----:R-:W-:Y:S01]  /*f7b0*/  F2FP.PACK_AB R170, R17, R18 ;  /* 0x0000001211aa723e */ /* 0x002fe200000000ff */
[C---:B------:R-:W-:Y:S01]  /*f7c0*/  FMUL.FTZ R65, R2.reuse, R65 ;  /* 0x0000004102417220 */ /* 0x040fe20000410000 */
[----:B------:R-:W-:Y:S01]  /*f7d0*/  MOV R140, R22 ;  /* 0x00000016008c7202 */ /* 0x000fe20000000f00 */
[C---:B------:R-:W-:Y:S01]  /*f7e0*/  FMUL.FTZ R68, R2.reuse, R68 ;  /* 0x0000004402447220 */ /* 0x040fe20000410000 */
[----:B------:R-:W-:Y:S01]  /*f7f0*/  MOV R157, R15 ;  /* 0x0000000f009d7202 */ /* 0x000fe20000000f00 */
[C---:B------:R-:W-:Y:S01]  /*f800*/  FMUL.FTZ R69, R2.reuse, R69 ;  /* 0x0000004502457220 */ /* 0x040fe20000410000 */
[----:B------:R-:W-:Y:S01]  /*f810*/  MUFU.EX2 R153, R153 ;  /* 0x0000009900997308 */ /* 0x000fe20000000800 */
[C---:B------:R-:W-:Y:S01]  /*f820*/  FMUL.FTZ R72, R2.reuse, R72 ;  /* 0x0000004802487220 */ /* 0x040fe20000410000 */
[----:B------:R-:W-:Y:S01]  /*f830*/  UISETP.GT.AND UP0, UPT, UR13, UR12, UPT ;  /* 0x0000000c0d00728c */ /* 0x000fe2000bf04270 */
[C---:B------:R-:W-:Y:S01]  /*f840*/  FMUL.FTZ R73, R2.reuse, R73 ;  /* 0x0000004902497220 */ /* 0x040fe20000410000 */
[----:B------:R-:W-:Y:S01]  /*f850*/  UIADD3 UR13, UR13, -0x1, URZ ;  /* 0xffffffff0d0d7890 */ /* 0x000fe2000fffe03f */
        /* <DEDUP_REMOVED lines=27> */
[C---:B--2---:R-:W-:Y:S01]  /*fa10*/  FFMA.FTZ R0, R2.reuse, R132, R8 ;  /* 0x0000008402007223 */ /* 0x044fe20000010008 */
[----:B------:R-:W-:Y:S01]  /*fa20*/  FSEL R132, R23, -INF , !P0 ;  /* 0xff80000017847808 */ /* 0x000fe20004000000 */
[----:B------:R-:W-:Y:S01]  /*fa30*/  FMUL.FTZ R8, R2, R152 ;  /* 0x0000009802087220 */ /* 0x000fe20000410000 */
[----:B------:R-:W-:Y:S01]  /*fa40*/  MOV R152, R26 ;  /* 0x0000001a00987202 */ /* 0x000fe20000000f00 */
[----:B------:R-:W-:Y:S01]  /*fa50*/  FADD.FTZ R4, R19, R0 ;  /* 0x0000000013047221 */ /* 0x000fe20000010000 */
[----:B------:R-:W-:Y:S01]  /*fa60*/  FMNMX.FTZ R0, R6, R134, !PT ;  /* 0x0000008606007209 */ /* 0x000fe20007810000 */
[C---:B------:R-:W-:Y:S02]  /*fa70*/  FMUL.FTZ R128, R2.reuse, R128 ;  /* 0x0000008002807220 */ /* 0x040fe40000410000 */
[----:B------:R-:W-:Y:S01]  /*fa80*/  FMUL.FTZ R129, R2, R129 ;  /* 0x0000008102817220 */ /* 0x000fe20000410000 */
[----:B------:R-:W-:Y:S01]  /*fa90*/  FMNMX.FTZ R0, R7, R0, !PT ;  /* 0x0000000007007209 */ /* 0x000fe20007810000 */
[----:B------:R-:W-:Y:S03]  /*faa0*/  MUFU.EX2 R152, R152 ;  /* 0x0000009800987308 */ /* 0x000fe60000000800 */
        /* <DEDUP_REMOVED lines=15> */
[C---:B------:R-:W-:Y:S01]  /*fba0*/  FMUL.FTZ R4, R2.reuse, R156 ;  /* 0x0000009c02047220 */ /* 0x040fe20000410000 */
[----:B------:R-:W-:Y:S01]  /*fbb0*/  FSETP.NEU.FTZ.AND P0, PT, R3, -INF , PT ;  /* 0xff8000000300780b */ /* 0x000fe20003f1d000 */
[----:B------:R-:W-:Y:S01]  /*fbc0*/  FADD.FTZ R179, R17, R0 ;  /* 0x0000000011b37221 */ /* 0x000fe20000010000 */
[----:B------:R-:W-:Y:S01]  /*fbd0*/  MOV R156, R14 ;  /* 0x0000000e009c7202 */ /* 0x000fe20000000f00 */
[----:B------:R-:W-:Y:S01]  /*fbe0*/  FMUL.FTZ R17, R2, R145 ;  /* 0x0000009102117220 */ /* 0x000fe20000410000 */
[C---:B------:R-:W-:Y:S02]  /*fbf0*/  FSEL R0, R3.reuse, RZ, P0 ;  /* 0x000000ff03007208 */ /* 0x040fe40000000000 */
[----:B------:R-:W-:Y:S02]  /*fc00*/  MOV R145, R11 ;  /* 0x0000000b00917202 */ /* 0x000fe40000000f00 */
[----:B------:R-:W-:Y:S01]  /*fc10*/  MUFU.EX2 R156, R156 ;  /* 0x0000009c009c7308 */ /* 0x000fe20000000800 */
[----:B------:R-:W-:Y:S02]  /*fc20*/  FADD.FTZ R0, -R0, R134 ;  /* 0x0000008600007221 */ /* 0x000fe40000010100 */
[----:B------:R-:W-:Y:S02]  /*fc30*/  FMUL.FTZ R134, R3, c[0x0][0x2d0] ;  /* 0x0000b40003867a20 */ /* 0x000fe40000410000 */
[----:B------:R-:W-:Y:S03]  /*fc40*/  FMUL.FTZ R0, R0, c[0x0][0x2d0] ;  /* 0x0000b40000007a20 */ /* 0x000fe60000410000 */
[----:B------:R-:W-:Y:S02]  /*fc50*/  FSEL R134, R134, RZ, P0 ;  /* 0x000000ff86867208 */ /* 0x000fe40000000000 */
[----:B------:R-:W-:Y:S01]  /*fc60*/  MUFU.EX2 R145, R145 ;  /* 0x0000009100917308 */ /* 0x000fe20000000800 */
[----:B------:R-:W-:Y:S02]  /*fc70*/  PLOP3.LUT P0, PT, PT, PT, UP0, 0x80, 0x0 ;  /* 0x000000000000781c */ /* 0x000fe40003f0f008 */
[--C-:B------:R-:W-:Y:S02]  /*fc80*/  FFMA.FTZ R169, R6, c[0x0][0x2d0], -R134.reuse ;  /* 0x0000b40006a97a23 */ /* 0x100fe40000010886 */
[--C-:B------:R-:W-:Y:S02]  /*fc90*/  FFMA.FTZ R7, R7, c[0x0][0x2d0], -R134.reuse ;  /* 0x0000b40007077a23 */ /* 0x100fe40000010886 */
[--C-:B------:R-:W-:Y:S03]  /*fca0*/  FFMA.FTZ R2, R10, c[0x0][0x2d0], -R134.reuse ;  /* 0x0000b4000a027a23 */ /* 0x100fe60000010886 */
[----:B------:R-:W1:Y:S10]  /*fcb0*/  MUFU.EX2 R0, R0 ;  /* 0x0000000000007308 */ /* 0x000e740000000800 */
[----:B------:R-:W4:Y:S10]  /*fcc0*/  MUFU.EX2 R169, R169 ;  /* 0x000000a900a97308 */ /* 0x000f340000000800 */
[----:B------:R2:W3:Y:S01]  /*fcd0*/  MUFU.EX2 R144, R7 ;  /* 0x0000000700907308 */ /* 0x0004e20000000800 */
        /* <DEDUP_REMOVED lines=8> */
[C---:B------:R-:W-:Y:S02]  /*fd60*/  FMUL.FTZ R10, R0.reuse, R154 ;  /* 0x0000009a000a7220 */ /* 0x040fe40000410000 */
[C---:B------:R-:W-:Y:S01]  /*fd70*/  FMUL.FTZ R14, R0.reuse, R150 ;  /* 0x00000096000e7220 */ /* 0x040fe20000410000 */
[----:B------:R-:W-:Y:S01]  /*fd80*/  MUFU.EX2 R154, R158 ;  /* 0x0000009e009a7308 */ /* 0x000fe20000000800 */
[C---:B------:R-:W-:Y:S02]  /*fd90*/  FMUL.FTZ R15, R0.reuse, R151 ;  /* 0x00000097000f7220 */ /* 0x040fe40000410000 */
[C---:B------:R-:W-:Y:S02]  /*fda0*/  FMUL.FTZ R18, R0.reuse, R146 ;  /* 0x0000009200127220 */ /* 0x040fe40000410000 */
[C---:B--2---:R-:W-:Y:S01]  /*fdb0*/  FMUL.FTZ R7, R0.reuse, R159 ;  /* 0x0000009f00077220 */ /* 0x044fe20000410000 */
[----:B------:R-:W-:Y:S01]  /*fdc0*/  MOV R159, R148 ;  /* 0x00000094009f7202 */ /* 0x000fe20000000f00 */
        /* <DEDUP_REMOVED lines=8> */
[----:B------:R2:W-:Y:S01]  /*fe50*/  MUFU.EX2 R2, R140 ;  /* 0x0000008c00027308 */ /* 0x0005e20000000800 */
        /* <DEDUP_REMOVED lines=9> */
[----:B----4-:R-:W-:Y:S01]  /*fef0*/  FFMA.FTZ R151, R0, R141, R169 ;  /* 0x0000008d00977223 */ /* 0x010fe200000100a9 */
[----:B---3--:R-:W-:Y:S01]  /*ff00*/  F2FP.PACK_AB R169, R144, R169 ;  /* 0x000000a990a9723e */ /* 0x008fe200000000ff */
[C---:B------:R-:W-:Y:S02]  /*ff10*/  FMUL.FTZ R59, R0.reuse, R59 ;  /* 0x0000003b003b7220 */ /* 0x040fe40000410000 */
[C---:B------:R-:W-:Y:S01]  /*ff20*/  FMUL.FTZ R62, R0.reuse, R62 ;  /* 0x0000003e003e7220 */ /* 0x040fe20000410000 */
[----:B--2---:R-:W-:Y:S01]  /*ff30*/  LDSM.16.MT88.4 R140, [R236+0x4880] ;  /* 0x00488000ec8c783b */ /* 0x004fe20000004200 */
        /* <DEDUP_REMOVED lines=40> */
[----:B------:R2:W-:Y:S01]  /*101c0*/  MUFU.EX2 R149, R0 ;  /* 0x0000000000957308 */ /* 0x0005e20000000800 */
[C---:B-1----:R-:W-:Y:S08]  /*101d0*/  HMMA.16816.F32 R4, R168.reuse, R136, R4 ;  /* 0x00000088a804723c */ /* 0x042ff00000001804 */
[C---:B------:R-:W-:Y:S01]  /*101e0*/  HMMA.16816.F32 R8, R168.reuse, R138, R8 ;  /* 0x0000008aa808723c */ /* 0x040fe20000001808 */
[----:B------:R-:W1:Y:S03]  /*101f0*/  LDSM.16.MT88.4 R136, [R237+0x4080] ;  /* 0x00408000ed88783b */ /* 0x000e660000004200 */
[--C-:B--2---:R-:W-:Y:S04]  /*10200*/  FFMA.FTZ R0, R174, c[0x0][0x2d0], -R134.reuse ;  /* 0x0000b400ae007a23 */ /* 0x104fe80000010886 */
[----:B------:R2:W3:Y:S01]  /*10210*/  MUFU.EX2 R150, R0 ;  /* 0x0000000000967308 */ /* 0x0004e20000000800 */
[C---:B-1----:R-:W-:Y:S03]  /*10220*/  HMMA.16816.F32 R12, R168.reuse, R136, R12 ;  /* 0x00000088a80c723c */ /* 0x042fe6000000180c */
[--C-:B--2---:R-:W-:Y:S06]  /*10230*/  FFMA.FTZ R0, R173, c[0x0][0x2d0], -R134.reuse ;  /* 0x0000b400ad007a23 */ /* 0x104fec0000010886 */
[----:B------:R1:W-:Y:S01]  /*10240*/  MUFU.EX2 R148, R0 ;  /* 0x0000000000947308 */ /* 0x0003e20000000800 */
[C---:B------:R-:W-:Y:S01]  /*10250*/  HMMA.16816.F32 R16, R168.reuse, R138, R16 ;  /* 0x0000008aa810723c */ /* 0x040fe20000001810 */
[----:B------:R-:W2:Y:S02]  /*10260*/  LDSM.16.MT88.4 R136, [R240+0x4080] ;  /* 0x00408000f088783b */ /* 0x000ea40000004200 */
        /* <DEDUP_REMOVED lines=54> */
[----:B------:R-:W-:Y:S01]  /*105d0*/  MOV R177, R154 ;  /* 0x0000009a00b17202 */ /* 0x000fe20000000f00 */
[----:B------:R-:W-:Y:S02]  /*105e0*/  FADD.FTZ R2, R149, R2 ;  /* 0x0000000295027221 */ /* 0x000fe40000010000 */
[C---:B------:R-:W-:Y:S01]  /*105f0*/  HMMA.16816.F32 R4, R136.reuse, R140, R4 ;  /* 0x0000008c8804723c */ /* 0x040fe20000001804 */
[----:B------:R2:W-:Y:S04]  /*10600*/  MUFU.EX2 R172, R0 ;  /* 0x0000000000ac7308 */ /* 0x0005e80000000800 */
[----:B------:R-:W-:Y:S03]  /*10610*/  FADD.FTZ R2, R150, R2 ;  /* 0x0000000296027221 */ /* 0x000fe60000010000 */
[C---:B------:R-:W-:Y:S01]  /*10620*/  HMMA.16816.F32 R8, R136.reuse, R142, R8 ;  /* 0x0000008e8808723c */ /* 0x040fe20000001808 */
[----:B------:R-:W3:Y:S03]  /*10630*/  LDSM.16.MT88.4 R140, [R237+0x4880] ;  /* 0x00488000ed8c783b */ /* 0x000ee60000004200 */
[--C-:B--2---:R-:W-:Y:S01]  /*10640*/  FFMA.FTZ R0, R178, c[0x0][0x2d0], -R134.reuse ;  /* 0x0000b400b2007a23 */ /* 0x104fe20000010886 */
[----:B------:R-:W-:Y:S03]  /*10650*/  MOV R178, R153 ;  /* 0x0000009900b27202 */ /* 0x000fe60000000f00 */
[----:B------:R2:W4:Y:S01]  /*10660*/  MUFU.EX2 R173, R0 ;  /* 0x0000000000ad7308 */ /* 0x0005220000000800 */
[----:B------:R-:W-:Y:S01]  /*10670*/  F2FP.PACK_AB R170, R177, R178 ;  /* 0x000000b2b1aa723e */ /* 0x000fe200000000ff */
[C---:B---3--:R-:W-:Y:S03]  /*10680*/  HMMA.16816.F32 R12, R136.reuse, R140, R12 ;  /* 0x0000008c880c723c */ /* 0x048fe6000000180c */
[--C-:B--2---:R-:W-:Y:S01]  /*10690*/  FFMA.FTZ R0, R176, c[0x0][0x2d0], -R134.reuse ;  /* 0x0000b400b0007a23 */ /* 0x104fe20000010886 */
[----:B------:R-:W-:Y:S01]  /*106a0*/  MOV R176, R152 ;  /* 0x0000009800b07202 */ /* 0x000fe20000000f00 */
[----:B------:R-:W-:Y:S01]  /*106b0*/  FFMA.FTZ R134, R132, c[0x0][0x2d0], -R134 ;  /* 0x0000b40084867a23 */ /* 0x000fe20000010886 */
[----:B------:R-:W-:Y:S02]  /*106c0*/  LDSM.16.MT88.4 R152, [R236+0x5080] ;  /* 0x00508000ec98783b */ /* 0x000fe40000004200 */
[C---:B------:R-:W-:Y:S01]  /*106d0*/  HMMA.16816.F32 R16, R136.reuse, R142, R16 ;  /* 0x0000008e8810723c */ /* 0x040fe20000001810 */
[----:B------:R2:W-:Y:S03]  /*106e0*/  MUFU.EX2 R132, R0 ;  /* 0x0000000000847308 */ /* 0x0005e60000000800 */
[----:B-1----:R-:W-:Y:S02]  /*106f0*/  F2FP.PACK_AB R168, R176, R179 ;  /* 0x000000b3b0a8723e */ /* 0x002fe400000000ff */
[----:B----4-:R-:W-:Y:S01]  /*10700*/  F2FP.PACK_AB R169, R173, R172 ;  /* 0x000000acada9723e */ /* 0x010fe200000000ff */
[----:B------:R-:W1:Y:S04]  /*10710*/  LDSM.16.MT88.4 R140, [R240+0x4880] ;  /* 0x00488000f08c783b */ /* 0x000e680000004200 */
[----:B------:R-:W3:Y:S01]  /*10720*/  MUFU.EX2 R134, R134 ;  /* 0x0000008600867308 */ /* 0x000ee20000000800 */
[----:B--2---:R-:W-:Y:S04]  /*10730*/  FADD.FTZ R0, R156, R151 ;  /* 0x000000979c007221 */ /* 0x004fe80000010000 */
        /* <DEDUP_REMOVED lines=9> */
[C---:B-1----:R-:W-:Y:S03]  /*107d0*/  HMMA.16816.F32 R20, R136.reuse, R140, R20 ;  /* 0x0000008c8814723c */ /* 0x042fe60000001814 */
        /* <DEDUP_REMOVED lines=95> */
.L_x_195:
[----:B-1----:R-:W2:Y:S04]  /*10dd0*/  LDL.LU R0, [R1+0x20] ;  /* 0x0000200001007983 */ /* 0x002ea80000300800 */
[----:B------:R-:W3:Y:S01]  /*10de0*/  LDL.LU R3, [R1+0x24] ;  /* 0x0000240001037983 */ /* 0x000ee20000300800 */
[----:B------:R-:W-:-:S03]  /*10df0*/  PLOP3.LUT P2, PT, PT, PT, PT, 0x8, 0x0 ;  /* 0x000000000000781c */ /* 0x000fc60003f4e170 */
[----:B--2---:R-:W1:Y:S04]  /*10e00*/  SHFL.BFLY PT, R5, R0, 0x2, 0x1f ;  /* 0x0c401f0000057f89 */ /* 0x004e6800000e0000 */
[----:B---3--:R-:W2:Y:S01]  /*10e10*/  SHFL.BFLY PT, R2, R3, 0x2, 0x1f ;  /* 0x0c401f0003027f89 */ /* 0x008ea200000e0000 */
[----:B-1----:R-:W-:Y:S02]  /*10e20*/  FADD.FTZ R5, R5, R0 ;  /* 0x0000000005057221 */ /* 0x002fe40000010000 */
[----:B--2---:R-:W-:-:S03]  /*10e30*/  FADD.FTZ R2, R2, R3 ;  /* 0x0000000302027221 */ /* 0x004fc60000010000 */
[----:B------:R-:W1:Y:S04]  /*10e40*/  SHFL.BFLY PT, R0, R5, 0x1, 0x1f ;  /* 0x0c201f0005007f89 */ /* 0x000e6800000e0000 */
[----:B------:R-:W2:Y:S01]  /*10e50*/  SHFL.BFLY PT, R6, R2, 0x1, 0x1f ;  /* 0x0c201f0002067f89 */ /* 0x000ea200000e0000 */
[----:B-1----:R-:W-:Y:S01]  /*10e60*/  FADD.FTZ R5, R5, R0 ;  /* 0x0000000005057221 */ /* 0x002fe20000010000 */
[----:B------:R-:W-:Y:S01]  /*10e70*/  MOV R0, RZ ;  /* 0x000000ff00007202 */ /* 0x000fe20000000f00 */
[----:B--2---:R-:W-:-:S03]  /*10e80*/  FADD.FTZ R6, R2, R6 ;  /* 0x0000000602067221 */ /* 0x004fc60000010000 */
[----:B------:R-:W-:Y:S02]  /*10e90*/  FSETP.NE.FTZ.AND P1, PT, R5, RZ, PT ;  /* 0x000000ff0500720b */ /* 0x000fe40003f35000 */
[----:B------:R-:W-:Y:S02]  /*10ea0*/  MOV R2, RZ ;  /* 0x000000ff00027202 */ /* 0x000fe40000000f00 */
[----:B------:R-:W-:-:S09]  /*10eb0*/  FSETP.NE.FTZ.AND P0, PT, R6, RZ, PT ;  /* 0x000000ff0600720b */ /* 0x000fd20003f15000 */
[----:B------:R-:W1:Y:S01]  /*10ec0*/  @P1 MUFU.RCP R0, R5 ;  /* 0x0000000500001308 */ /* 0x000e620000001000 */
[----:B------:R-:W-:-:S05]  /*10ed0*/  @P1 MOV R3, 0x3f317218 ;  /* 0x3f31721800031802 */ /* 0x000fca0000000f00 */
[----:B------:R-:W-:Y:S02]  /*10ee0*/  @P1 FMUL.FTZ R4, R3, c[0x0][0x2d0] ;  /* 0x0000b40003041a20 */ /* 0x000fe40000410000 */
[----:B------:R-:W-:Y:S08]  /*10ef0*/  @P0 MUFU.RCP R2, R6 ;  /* 0x0000000600020308 */ /* 0x000ff00000001000 */
[----:B------:R-:W2:Y:S01]  /*10f00*/  @P1 MUFU.LG2 R5, R5 ;  /* 0x0000000500051308 */ /* 0x000ea20000000c00 */
[----:B-1----:R-:W-:-:S02]  /*10f10*/  FMUL.FTZ R14, R0, R28 ;  /* 0x0000001c000e7220 */ /* 0x002fc40000410000 */
[C---:B------:R-:W-:Y:S02]  /*10f20*/  FMUL.FTZ R13, R0.reuse, R29 ;  /* 0x0000001d000d7220 */ /* 0x040fe40000410000 */
[C---:B------:R-:W-:Y:S02]  /*10f30*/  FMUL.FTZ R12, R0.reuse, R32 ;  /* 0x00000020000c7220 */ /* 0x040fe40000410000 */
[C---:B------:R-:W-:Y:S01]  /*10f40*/  FMUL.FTZ R11, R0.reuse, R33 ;  /* 0x00000021000b7220 */ /* 0x040fe20000410000 */
[----:B------:R-:W1:Y:S01]  /*10f50*/  @P0 MUFU.LG2 R6, R6 ;  /* 0x0000000600060308 */ /* 0x000e620000000c00 */
        /* <DEDUP_REMOVED lines=14> */
[----:B------:R-:W-:Y:S01]  /*11040*/  MOV R36, 0xff800000 ;  /* 0xff80000000247802 */ /* 0x000fe20000000f00 */
[C---:B------:R-:W-:Y:S01]  /*11050*/  FMUL.FTZ R9, R0.reuse, R37 ;  /* 0x0000002500097220 */ /* 0x040fe20000410000 */
[----:B------:R-:W-:Y:S01]  /*11060*/  MOV R37, 0xff800000 ;  /* 0xff80000000257802 */ /* 0x000fe20000000f00 */
        /* <DEDUP_REMOVED lines=44> */
[----:B------:R-:W-:Y:S01]  /*11330*/  FMUL.FTZ R22, R0, R129 ;  /* 0x0000008100167220 */ /* 0x000fe20000410000 */
[----:B------:R-:W-:Y:S01]  /*11340*/  @P0 MOV R0, 0x3f317218 ;  /* 0x3f31721800000802 */ /* 0x000fe20000000f00 */
[----:B--2---:R-:W-:Y:S02]  /*11350*/  @P1 FMUL.FTZ R5, R5, 0.69314718246459960938 ;  /* 0x3f31721805051820 */ /* 0x004fe40000410000 */
[----:B-1----:R-:W-:Y:S02]  /*11360*/  @P0 FMUL.FTZ R3, R6, 0.69314718246459960938 ;  /* 0x3f31721806030820 */ /* 0x002fe40000410000 */
[----:B------:R-:W-:Y:S02]  /*11370*/  @P0 FMUL.FTZ R0, R0, c[0x0][0x2d0] ;  /* 0x0000b40000000a20 */ /* 0x000fe40000410000 */
        /* <DEDUP_REMOVED lines=63> */
[----:B------:R-:W-:Y:S02]  /*11770*/  FMUL.FTZ R131, R2, R131 ;  /* 0x0000008302837220 */ /* 0x000fe40000410000 */
[----:B------:R-:W-:Y:S02]  /*11780*/  @P1 FFMA.FTZ R36, R4, R133, R5 ;  /* 0x0000008504241223 */ /* 0x000fe40000010005 */
[----:B------:R-:W-:Y:S02]  /*11790*/  @P0 FFMA.FTZ R37, R0, R132, R3 ;  /* 0x0000008400250223 */ /* 0x000fe40000010003 */
.L_x_163:
[----:B------:R-:W-:Y:S05]  /*117a0*/  @P2 BRA `(.L_x_206) ;  /* 0x0000194000002947 */ /* 0x000fea0003800000 */
[----:B------:R-:W1:Y:S01]  /*117b0*/  S2R R16, SR_CTAID.Y ;  /* 0x0000000000107919 */ /* 0x000e620000002600 */
[----:B------:R-:W-:Y:S01]  /*117c0*/  F2FP.PACK_AB R109, R11, R12 ;  /* 0x0000000c0b6d723e */ /* 0x000fe200000000ff */
[----:B------:R-:W-:Y:S01]  /*117d0*/  BSSY B0, `(.L_x_207) ;  /* 0x0000134000007945 */ /* 0x000fe20003800000 */
[----:B------:R-:W-:Y:S01]  /*117e0*/  F2FP.PACK_AB R117, R13, R14 ;  /* 0x0000000e0d75723e */ /* 0x000fe200000000ff */
[----:B------:R-:W2:Y:S01]  /*117f0*/  S2R R12, SR_TID.X ;  /* 0x00000000000c7919 */ /* 0x000ea20000002100 */
[----:B------:R-:W-:-:S02]  /*11800*/  F2FP.PACK_AB R65, R7, R8 ;  /* 0x000000080741723e */ /* 0x000fc400000000ff */
[----:B------:R-:W-:Y:S01]  /*11810*/  F2FP.PACK_AB R101, R9, R10 ;  /* 0x0000000a0965723e */ /* 0x000fe200000000ff */
[----:B------:R-:W3:Y:S01]  /*11820*/  S2R R13, SR_CTAID.Z ;  /* 0x00000000000d7919 */ /* 0x000ee20000002700 */
[----:B------:R-:W-:Y:S02]  /*11830*/  F2FP.PACK_AB R105, R35, R34 ;  /* 0x000000222369723e */ /* 0x000fe400000000ff */
[----:B------:R-:W-:Y:S01]  /*11840*/  F2FP.PACK_AB R34, R81, R80 ;  /* 0x000000505122723e */ /* 0x000fe200000000ff */
[----:B------:R-:W-:Y:S01]  /*11850*/  IMAD.MOV.U32 R80, RZ, RZ, c[0x0][0x4e8] ;  /* 0x00013a00ff507624 */ /* 0x000fe200078e00ff */
[----:B------:R-:W4:Y:S01]  /*11860*/  S2R R81, SR_CTAID.X ;  /* 0x0000000000517919 */ /* 0x000f220000002500 */
[----:B------:R-:W-:Y:S02]  /*11870*/  F2FP.PACK_AB R41, R157, R156 ;  /* 0x0000009c9d29723e */ /* 0x000fe400000000ff */
[----:B------:R-:W-:Y:S01]  /*11880*/  F2FP.PACK_AB R158, R159, R158 ;  /* 0x0000009e9f9e723e */ /* 0x000fe200000000ff */
[----:B------:R-:W-:Y:S01]  /*11890*/  BAR.SYNC.DEFER_BLOCKING 0x1, 0x100 ;  /* 0x0044000000007b1d */ /* 0x000fe20000010000 */
[C---:B------:R-:W-:Y:S01]  /*118a0*/  ISETP.NE.AND P3, PT, R80.reuse, 0x1, PT ;  /* 0x000000015000780c */ /* 0x040fe20003f65270 */
[----:B------:R-:W-:Y:S01]  /*118b0*/  IMAD R80, R80, c[0x0][0x388], RZ ;  /* 0x0000e20050507a24 */ /* 0x000fe200078e02ff */
[----:B------:R-:W-:-:S02]  /*118c0*/  F2FP.PACK_AB R85, R153, R152 ;  /* 0x000000989955723e */ /* 0x000fc400000000ff */
[----:B------:R-:W-:Y:S02]  /*118d0*/  F2FP.PACK_AB R154, R155, R154 ;  /* 0x0000009a9b9a723e */ /* 0x000fe400000000ff */
[----:B-1----:R-:W-:Y:S01]  /*118e0*/  SHF.R.S32.HI R0, RZ, 0x1f, R16 ;  /* 0x0000001fff007819 */ /* 0x002fe20000011410 */
[----:B------:R-:W-:Y:S01]  /*118f0*/  IMAD.WIDE.U32 R14, R16, c[0x0][0x490], RZ ;  /* 0x00012400100e7a25 */ /* 0x000fe200078e00ff */
[----:B------:R-:W-:Y:S02]  /*11900*/  F2FP.PACK_AB R148, R149, R148 ;  /* 0x000000949594723e */ /* 0x000fe400000000ff */
[----:B--2---:R-:W-:Y:S01]  /*11910*/  SHF.R.S32.HI R20, RZ, 0x1f, R12 ;  /* 0x0000001fff147819 */ /* 0x004fe2000001140c */
[C---:B------:R-:W-:Y:S01]  /*11920*/  IMAD R4, R0.reuse, c[0x0][0x490], RZ ;  /* 0x0001240000047a24 */ /* 0x040fe200078e02ff */
[----:B------:R-:W-:Y:S01]  /*11930*/  F2FP.PACK_AB R150, R151, R150 ;  /* 0x000000969796723e */ /* 0x000fe200000000ff */
[----:B------:R-:W-:Y:S01]  /*11940*/  IMAD R3, R0, c[0x0][0x3e8], RZ ;  /* 0x0000fa0000037a24 */ /* 0x000fe200078e02ff */
[-C--:B------:R-:W-:Y:S01]  /*11950*/  LEA.HI R0, R20, R12.reuse, RZ, 0x2 ;  /* 0x0000000c14007211 */ /* 0x080fe200078f10ff */
[----:B------:R-:W-:Y:S01]  /*11960*/  IMAD R4, R16, c[0x0][0x494], R4 ;  /* 0x0001250010047a24 */ /* 0x000fe200078e0204 */
[----:B------:R-:W-:Y:S01]  /*11970*/  LEA.HI R6, R20, R12, RZ, 0x5 ;  /* 0x0000000c14067211 */ /* 0x000fe200078f28ff */
[C---:B------:R-:W-:Y:S01]  /*11980*/  IMAD R3, R16.reuse, c[0x0][0x3ec], R3 ;  /* 0x0000fb0010037a24 */ /* 0x040fe200078e0203 */
[----:B------:R-:W-:Y:S01]  /*11990*/  SHF.R.S32.HI R8, RZ, 0x2, R0 ;  /* 0x00000002ff087819 */ /* 0x000fe20000011400 */
[----:B------:R-:W-:Y:S01]  /*119a0*/  IMAD.IADD R5, R15, 0x1, R4 ;  /* 0x000000010f057824 */ /* 0x000fe200078e0204 */
[----:B------:R-:W-:Y:S01]  /*119b0*/  SHF.R.S32.HI R2, RZ, 0x1f, R0 ;  /* 0x0000001fff027819 */ /* 0x000fe20000011400 */
[----:B------:R-:W-:Y:S01]  /*119c0*/  IMAD.WIDE.U32 R16, R16, c[0x0][0x3e8], RZ ;  /* 0x0000fa0010107a25 */ /* 0x000fe200078e00ff */
[----:B------:R-:W-:-:S02]  /*119d0*/  LOP3.LUT R0, R0, 0xfffffffc, RZ, 0xc0, !PT ;  /* 0xfffffffc00007812 */ /* 0x000fc400078ec0ff */
[----:B------:R-:W-:Y:S01]  /*119e0*/  LOP3.LUT R7, R6, 0xffffffe0, RZ, 0xc0, !PT ;  /* 0xffffffe006077812 */ /* 0x000fe200078ec0ff */
[----:B------:R-:W-:Y:S01]  /*119f0*/  IMAD.MOV.U32 R4, RZ, RZ, R14 ;  /* 0x000000ffff047224 */ /* 0x000fe200078e000e */
[----:B------:R-:W-:Y:S01]  /*11a00*/  LEA.HI R2, R2, R8, RZ, 0x3 ;  /* 0x0000000802027211 */ /* 0x000fe200078f18ff */
[----:B------:R-:W-:Y:S01]  /*11a10*/  IMAD.IADD R10, R12, 0x1, -R0 ;  /* 0x000000010c0a7824 */ /* 0x000fe200078e0a00 */
[-C--:B------:R-:W-:Y:S01]  /*11a20*/  LEA.HI R11, R20, R12.reuse, RZ, 0x3 ;  /* 0x0000000c140b7211 */ /* 0x080fe200078f18ff */
[----:B------:R-:W-:Y:S01]  /*11a30*/  IMAD.IADD R0, R12, 0x1, -R7 ;  /* 0x000000010c007824 */ /* 0x000fe200078e0a07 */
[----:B------:R-:W-:Y:S01]  /*11a40*/  LOP3.LUT R7, R2, 0xfffffff8, RZ, 0xc0, !PT ;  /* 0xfffffff802077812 */ /* 0x000fe200078ec0ff */
[----:B------:R-:W-:Y:S01]  /*11a50*/  IMAD.IADD R3, R17, 0x1, R3 ;  /* 0x0000000111037824 */ /* 0x000fe200078e0203 */
[----:B------:R-:W-:Y:S01]  /*11a60*/  LOP3.LUT R9, R11, 0xfffffff8, RZ, 0xc0, !PT ;  /* 0xfffffff80b097812 */ /* 0x000fe200078ec0ff */
[----:B------:R-:W-:Y:S01]  /*11a70*/  IMAD.MOV.U32 R2, RZ, RZ, R16 ;  /* 0x000000ffff027224 */ /* 0x000fe200078e0010 */
[----:B------:R-:W-:Y:S01]  /*11a80*/  LEA.HI R20, R20, R12, RZ, 0x6 ;  /* 0x0000000c14147211 */ /* 0x000fe200078f30ff */
[----:B------:R-:W-:Y:S01]  /*11a90*/  IMAD.IADD R8, R8, 0x1, -R7 ;  /* 0x0000000108087824 */ /* 0x000fe200078e0a07 */
[----:B---3--:R-:W-:Y:S01]  /*11aa0*/  SHF.R.S32.HI R7, RZ, 0x1f, R13 ;  /* 0x0000001fff077819 */ /* 0x008fe2000001140d */
[----:B------:R-:W-:Y:S01]  /*11ab0*/  IMAD.IADD R9, R12, 0x1, -R9 ;  /* 0x000000010c097824 */ /* 0x000fe200078e0a09 */
[----:B------:R-:W-:Y:S01]  /*11ac0*/  SHF.R.S32.HI R12, RZ, 0x1f, R0 ;  /* 0x0000001fff0c7819 */ /* 0x000fe20000011400 */
[----:B------:R-:W-:Y:S01]  /*11ad0*/  IMAD.WIDE.U32 R16, R13, c[0x0][0x498], R4 ;  /* 0x000126000d107a25 */ /* 0x000fe200078e0004 */
[----:B------:R-:W-:-:S02]  /*11ae0*/  LOP3.LUT P0, RZ, R0, 0x3, RZ, 0xc0, !PT ;  /* 0x0000000300ff7812 */ /* 0x000fc4000780c0ff */
[----:B------:R-:W-:Y:S01]  /*11af0*/  LEA.HI R15, R12, R0, RZ, 0x2 ;  /* 0x000000000c0f7211 */ /* 0x000fe200078f10ff */
[C---:B------:R-:W-:Y:S01]  /*11b00*/  IMAD R21, R7.reuse, c[0x0][0x498], RZ ;  /* 0x0001260007157a24 */ /* 0x040fe200078e02ff */
[--C-:B------:R-:W-:Y:S01]  /*11b10*/  SHF.R.S32.HI R0, RZ, 0x1f, R6.reuse ;  /* 0x0000001fff007819 */ /* 0x100fe20000011406 */
[----:B------:R-:W-:Y:S01]  /*11b20*/  IMAD R18, R7, c[0x0][0x3f0], RZ ;  /* 0x0000fc0007127a24 */ /* 0x000fe200078e02ff */
[----:B------:R-:W-:Y:S01]  /*11b30*/  SHF.R.S32.HI R7, RZ, 0x5, R6 ;  /* 0x00000005ff077819 */ /* 0x000fe20000011406 */
[C---:B------:R-:W-:Y:S01]  /*11b40*/  IMAD R21, R13.reuse, c[0x0][0x49c], R21 ;  /* 0x000127000d157a24 */ /* 0x040fe200078e0215 */
[----:B------:R-:W-:Y:S01]  /*11b50*/  SHF.R.S32.HI R19, RZ, 0x3, R11 ;  /* 0x00000003ff137819 */ /* 0x000fe2000001140b */
[C---:B------:R-:W-:Y:S01]  /*11b60*/  IMAD R18, R13.reuse, c[0x0][0x3f4], R18 ;  /* 0x0000fd000d127a24 */ /* 0x040fe200078e0212 */
[----:B------:R-:W-:Y:S01]  /*11b70*/  LEA.HI R0, R0, R7, RZ, 0x3 ;  /* 0x0000000700007211 */ /* 0x000fe200078f18ff */
[----:B------:R-:W-:Y:S01]  /*11b80*/  IMAD.WIDE.U32 R12, R13, c[0x0][0x3f0], R2 ;  /* 0x0000fc000d0c7a25 */ /* 0x000fe200078e0002 */
[----:B------:R-:W-:-:S02]  /*11b90*/  LEA.HI R2, R10, R10, RZ, 0x1 ;  /* 0x0000000a0a027211 */ /* 0x000fc400078f08ff */
[----:B------:R-:W-:Y:S01]  /*11ba0*/  LOP3.LUT R3, R0, 0xffffff8, RZ, 0xc0, !PT ;  /* 0x0ffffff800037812 */ /* 0x000fe200078ec0ff */
[----:B------:R-:W-:Y:S01]  /*11bb0*/  IMAD.SHL.U32 R6, R19, 0x40, RZ ;  /* 0x0000004013067824 */ /* 0x000fe200078e00ff */
[----:B------:R-:W-:Y:S01]  /*11bc0*/  R2P PR, R8, 0x6 ;  /* 0x0000000608007804 */ /* 0x000fe20000000000 */
[----:B------:R-:W-:Y:S01]  /*11bd0*/  IMAD.SHL.U32 R4, R9, 0x8, RZ ;  /* 0x0000000809047824 */ /* 0x000fe200078e00ff */
[----:B------:R-:W-:Y:S01]  /*11be0*/  F2FP.PACK_AB R144, R145, R144 ;  /* 0x000000909190723e */ /* 0x000fe200000000ff */
[----:B------:R-:W-:Y:S01]  /*11bf0*/  IMAD R5, R9, 0x20, R19 ;  /* 0x0000002009057824 */ /* 0x000fe200078e0213 */
[----:B------:R-:W-:Y:S01]  /*11c00*/  LOP3.LUT R0, R6, 0x1c0, RZ, 0xc0, !PT ;  /* 0x000001c006007812 */ /* 0x000fe200078ec0ff */
[C---:B------:R-:W-:Y:S01]  /*11c10*/  IMAD.IADD R9, R7.reuse, 0x1, -R3 ;  /* 0x0000000107097824 */ /* 0x040fe200078e0a03 */
[----:B------:R-:W-:Y:S01]  /*11c20*/  LOP3.LUT R3, R2, 0x1ffffffe, RZ, 0xc0, !PT ;  /* 0x1ffffffe02037812 */ /* 0x000fe200078ec0ff */
[----:B------:R-:W-:Y:S01]  /*11c30*/  IMAD R14, R7, 0x200, R10 ;  /* 0x00000200070e7824 */ /* 0x000fe200078e020a */
[----:B------:R-:W-:Y:S01]  /*11c40*/  SHF.R.U32.HI R2, RZ, 0x3, R0 ;  /* 0x00000003ff027819 */ /* 0x000fe20000011600 */
[----:B----4-:R-:W-:Y:S01]  /*11c50*/  IMAD R7, R81, 0x80, R5 ;  /* 0x0000008051077824 */ /* 0x010fe200078e0205 */
[----:B------:R-:W-:Y:S01]  /*11c60*/  LOP3.LUT R0, R0, 0x38, R4, 0xf8, !PT ;  /* 0x0000003800007812 */ /* 0x000fe200078ef804 */
[----:B------:R-:W-:Y:S01]  /*11c70*/  IMAD.IADD R11, R10, 0x1, -R3 ;  /* 0x000000010a0b7824 */ /* 0x000fe200078e0a03 */
[----:B------:R-:W-:Y:S01]  /*11c80*/  SHF.R.S32.HI R6, RZ, 0x2, R15 ;  /* 0x00000002ff067819 */ /* 0x000fe2000001140f */
[----:B------:R-:W-:Y:S01]  /*11c90*/  IMAD.SHL.U32 R5, R8, 0x40, RZ ;  /* 0x0000004008057824 */ /* 0x000fe200078e00ff */
[----:B------:R-:W-:Y:S01]  /*11ca0*/  LOP3.LUT R10, R0, R2, RZ, 0x3c, !PT ;  /* 0x00000002000a7212 */ /* 0x000fe200078e3cff */
[----:B------:R-:W-:Y:S01]  /*11cb0*/  @P3 IMAD.HI.U32 R2, R7, c[0x0][0x4ec], RZ ;  /* 0x00013b0007023a27 */ /* 0x000fe200078e00ff */
[----:B------:R-:W-:-:S02]  /*11cc0*/  LOP3.LUT R3, R8, 0x1, RZ, 0xc0, !PT ;  /* 0x0000000108037812 */ /* 0x000fc400078ec0ff */
[----:B------:R-:W-:Y:S01]  /*11cd0*/  F2FP.PACK_AB R146, R147, R146 ;  /* 0x000000929392723e */ /* 0x000fe200000000ff */
[--C-:B------:R-:W-:Y:S01]  /*11ce0*/  IMAD.MOV.U32 R0, RZ, RZ, R7.reuse ;  /* 0x000000ffff007224 */ /* 0x100fe200078e0007 */
[----:B------:R-:W-:Y:S02]  /*11cf0*/  @P3 SHF.R.U32.HI R0, RZ, c[0x0][0x4f0], R2 ;  /* 0x00013c00ff003a19 */ /* 0x000fe40000011602 */
[----:B------:R-:W-:Y:S01]  /*11d00*/  LOP3.LUT R2, R5, 0x1c0, RZ, 0xc0, !PT ;  /* 0x000001c005027812 */ /* 0x000fe200078ec0ff */
[----:B------:R-:W-:Y:S01]  /*11d10*/  IMAD R5, R9, 0x10, R6 ;  /* 0x0000001009057824 */ /* 0x000fe200078e0206 */
[----:B------:R-:W-:Y:S01]  /*11d20*/  ISETP.NE.U32.AND P4, PT, R3, 0x1, PT ;  /* 0x000000010300780c */ /* 0x000fe20003f85070 */
[----:B------:R-:W-:Y:S01]  /*11d30*/  IMAD.SHL.U32 R6, R20, 0x8, RZ ;  /* 0x0000000814067824 */ /* 0x000fe200078e00ff */
[----:B------:R-:W-:Y:S01]  /*11d40*/  LEA.HI R9, R2, R2, RZ, 0x1d ;  /* 0x0000000202097211 */ /* 0x000fe200078fe8ff */
[----:B------:R-:W-:Y:S01]  /*11d50*/  IMAD.MOV R8, RZ, RZ, -R0 ;  /* 0x000000ffff087224 */ /* 0x000fe200078e0a00 */
[----:B------:R-:W-:Y:S01]  /*11d60*/  F2FP.PACK_AB R140, R141, R140 ;  /* 0x0000008c8d8c723e */ /* 0x000fe200000000ff */
[----:B------:R-:W-:Y:S01]  /*11d70*/  IMAD.MOV.U32 R2, RZ, RZ, R12 ;  /* 0x000000ffff027224 */ /* 0x000fe200078e000c */
[----:B------:R-:W-:Y:S01]  /*11d80*/  F2FP.PACK_AB R142, R143, R142 ;  /* 0x0000008e8f8e723e */ /* 0x000fe200000000ff */
[----:B------:R-:W-:Y:S01]  /*11d90*/  IMAD.IADD R3, R13, 0x1, R18 ;  /* 0x000000010d037824 */ /* 0x000fe200078e0212 */
[----:B------:R-:W-:Y:S01]  /*11da0*/  LOP3.LUT R18, R10, 0x7ffffe00, R6, 0xf8, !PT ;  /* 0x7ffffe000a127812 */ /* 0x000fe200078ef806 */
[----:B------:R-:W-:Y:S01]  /*11db0*/  IMAD R12, R8, c[0x0][0x4e8], R7 ;  /* 0x00013a00080c7a24 */ /* 0x000fe200078e0207 */
[----:B------:R-:W-:Y:S01]  /*11dc0*/  SHF.R.S32.HI R6, RZ, 0x1f, R0 ;  /* 0x0000001fff067819 */ /* 0x000fe20000011400 */
[----:B------:R-:W-:Y:S01]  /*11dd0*/  IMAD R8, R11, 0x8, R5 ;  /* 0x000000080b087824 */ /* 0x000fe200078e0205 */
[----:B------:R-:W-:Y:S01]  /*11de0*/  F2FP.PACK_AB R136, R137, R136 ;  /* 0x000000888988723e */ /* 0x000fe200000000ff */
[----:B------:R-:W-:Y:S01]  /*11df0*/  IMAD.U32 R10, R14, 0x2, R9 ;  /* 0x000000020e0a7824 */ /* 0x000fe200078e0009 */
[----:B------:R-:W-:Y:S01]  /*11e00*/  F2FP.PACK_AB R138, R139, R138 ;  /* 0x0000008a8b8a723e */ /* 0x000fe200000000ff */
[----:B------:R-:W-:Y:S01]  /*11e10*/  IMAD R8, R81, 0x80, R8 ;  /* 0x0000008051087824 */ /* 0x000fe200078e0208 */
[----:B------:R-:W-:Y:S01]  /*11e20*/  F2FP.PACK_AB R113, R31, R30 ;  /* 0x0000001e1f71723e */ /* 0x000fe200000000ff */
[----:B------:R-:W-:Y:S01]  /*11e30*/  IMAD R9, R6, c[0x0][0x3e0], RZ ;  /* 0x0000f80006097a24 */ /* 0x000fe200078e02ff */
[----:B------:R-:W-:Y:S01]  /*11e40*/  F2FP.PACK_AB R89, R39, R38 ;  /* 0x000000262759723e */ /* 0x000fe200000000ff */
[----:B------:R-:W-:Y:S01]  /*11e50*/  IMAD R5, R81, 0x80, R5 ;  /* 0x0000008051057824 */ /* 0x000fe200078e0205 */
[----:B------:R-:W-:Y:S01]  /*11e60*/  F2FP.PACK_AB R43, R43, R42 ;  /* 0x0000002a2b2b723e */ /* 0x000fe200000000ff */
[----:B------:R-:W-:Y:S01]  /*11e70*/  IMAD.WIDE.U32 R6, R0, c[0x0][0x3e0], R2 ;  /* 0x0000f80000067a25 */ /* 0x000fe200078e0002 */
[----:B------:R-:W-:-:S02]  /*11e80*/  F2FP.PACK_AB R44, R45, R44 ;  /* 0x0000002c2d2c723e */ /* 0x000fc400000000ff */
[C---:B------:R-:W-:Y:S01]  /*11e90*/  ISETP.GE.OR P6, PT, R5.reuse, R80, P0 ;  /* 0x000000500500720c */ /* 0x040fe200007c6670 */
[----:B------:R-:W-:Y:S01]  /*11ea0*/  @P3 IMAD.HI.U32 R2, R8, c[0x0][0x4ec], RZ ;  /* 0x00013b0008023a27 */ /* 0x000fe200078e00ff */
[----:B------:R-:W-:Y:S02]  /*11eb0*/  IADD3 R5, R5, 0x8, RZ ;  /* 0x0000000805057810 */ /* 0x000fe40007ffe0ff */
[----:B------:R-:W-:Y:S01]  /*11ec0*/  F2FP.PACK_AB R46, R47, R46 ;  /* 0x0000002e2f2e723e */ /* 0x000fe200000000ff */
[----:B------:R-:W-:Y:S01]  /*11ed0*/  IMAD.MOV.U32 R3, RZ, RZ, R8 ;  /* 0x000000ffff037224 */ /* 0x000fe200078e0008 */
[----:B------:R-:W-:Y:S01]  /*11ee0*/  @P3 SHF.R.U32.HI R3, RZ, c[0x0][0x4f0], R2 ;  /* 0x00013c00ff033a19 */ /* 0x000fe20000011602 */
[----:B------:R-:W-:Y:S01]  /*11ef0*/  IMAD R9, R0, c[0x0][0x3e4], R9 ;  /* 0x0000f90000097a24 */ /* 0x000fe200078e0209 */
[----:B------:R-:W-:Y:S01]  /*11f00*/  ISETP.GE.OR P5, PT, R5, R80, P0 ;  /* 0x000000500500720c */ /* 0x000fe200007a6670 */
[----:B------:R-:W-:Y:S01]  /*11f10*/  IMAD.SHL.U32 R0, R10, 0x2, RZ ;  /* 0x000000020a007824 */ /* 0x000fe200078e00ff */
[----:B------:R-:W-:Y:S01]  /*11f20*/  SHF.R.S32.HI R5, RZ, 0x1f, R3 ;  /* 0x0000001fff057819 */ /* 0x000fe20000011403 */
[----:B------:R-:W-:Y:S01]  /*11f30*/  IMAD.IADD R7, R7, 0x1, R9 ;  /* 0x0000000107077824 */ /* 0x000fe200078e0209 */
[----:B------:R-:W-:-:S02]  /*11f40*/  IADD3 R16, P0, R3, R16, RZ ;  /* 0x0000001003107210 */ /* 0x000fc40007f1e0ff */
[----:B------:R-:W-:Y:S01]  /*11f50*/  SHF.R.S32.HI R10, RZ, 0x1f, R12 ;  /* 0x0000001fff0a7819 */ /* 0x000fe2000001140c */
[----:B------:R-:W-:Y:S01]  /*11f60*/  STS [R0+0x80], R41 ;  /* 0x0000802900007388 */ /* 0x000fe20000000800 */
[----:B------:R-:W-:Y:S01]  /*11f70*/  IADD3.X R17, R5, R17, R21, P0, !PT ;  /* 0x0000001105117210 */ /* 0x000fe200007fe415 */
[----:B------:R-:W-:Y:S01]  /*11f80*/  IMAD.MOV R5, RZ, RZ, -R3 ;  /* 0x000000ffff057224 */ /* 0x000fe200078e0a03 */
[----:B------:R-:W-:Y:S01]  /*11f90*/  IADD3 R9, R0, 0x80, RZ ;  /* 0x0000008000097810 */ /* 0x000fe20007ffe0ff */
[----:B------:R-:W-:Y:S01]  /*11fa0*/  IMAD R10, R10, c[0x0][0x3d8], RZ ;  /* 0x0000f6000a0a7a24 */ /* 0x000fe200078e02ff */
[----:B------:R-:W-:Y:S01]  /*11fb0*/  IADD3 R2, R0, 0x70, RZ ;  /* 0x0000007000027810 */ /* 0x000fe20007ffe0ff */
[----:B------:R-:W-:Y:S01]  /*11fc0*/  IMAD R5, R5, c[0x0][0x4e8], R8 ;  /* 0x00013a0005057a24 */ /* 0x000fe200078e0208 */
[----:B------:R-:W-:Y:S01]  /*11fd0*/  @P4 IADD3 R2, R9, 0x10, RZ ;  /* 0x0000001009024810 */ /* 0x000fe20007ffe0ff */
[----:B------:R-:W-:Y:S01]  /*11fe0*/  IMAD.MOV.U32 R8, RZ, RZ, 0x40 ;  /* 0x00000040ff087424 */ /* 0x000fe200078e00ff */
[----:B------:R-:W-:Y:S01]  /*11ff0*/  STS [R0+0x480], R158 ;  /* 0x0004809e00007388 */ /* 0x000fe20000000800 */
[----:B------:R-:W-:Y:S01]  /*12000*/  IMAD.MOV.U32 R9, RZ, RZ, 0x20 ;  /* 0x00000020ff097424 */ /* 0x000fe200078e00ff */
[----:B------:R-:W-:Y:S01]  /*12010*/  F2FP.PACK_AB R48, R49, R48 ;  /* 0x000000303130723e */ /* 0x000fe200000000ff */
[C---:B------:R-:W-:Y:S01]  /*12020*/  IMAD R20, R12.reuse, c[0x0][0x3dc], R10 ;  /* 0x0000f7000c147a24 */ /* 0x040fe200078e020a */
[----:B------:R-:W-:Y:S01]  /*12030*/  STS [R2], R85 ;  /* 0x0000005502007388 */ /* 0x000fe20000000800 */
[----:B------:R-:W-:Y:S01]  /*12040*/  IMAD.WIDE.U32 R12, R12, c[0x0][0x3d8], R6 ;  /* 0x0000f6000c0c7a25 */ /* 0x000fe200078e0006 */
[----:B------:R-:W-:-:S02]  /*12050*/  SEL R7, R8, 0xffffffc0, !P2 ;  /* 0xffffffc008077807 */ /* 0x000fc40005000000 */
[----:B------:R-:W-:Y:S01]  /*12060*/  SHF.R.S32.HI R8, RZ, 0x1f, R5 ;  /* 0x0000001fff087819 */ /* 0x000fe20000011405 */
[----:B------:R-:W-:Y:S01]  /*12070*/  STS [R2+0x400], R154 ;  /* 0x0004009a02007388 */ /* 0x000fe20000000800 */
[----:B------:R-:W-:Y:S01]  /*12080*/  SEL R9, R9, 0xffffffe0, !P1 ;  /* 0xffffffe009097807 */ /* 0x000fe20004800000 */
[----:B------:R-:W-:Y:S01]  /*12090*/  IMAD.IADD R6, R0, 0x1, R7 ;  /* 0x0000000100067824 */ /* 0x000fe200078e0207 */
[----:B------:R-:W-:Y:S01]  /*120a0*/  F2FP.PACK_AB R50, R51, R50 ;  /* 0x000000323332723e */ /* 0x000fe200000000ff */
[----:B------:R-:W-:Y:S01]  /*120b0*/  IMAD R10, R8, c[0x0][0x488], RZ ;  /* 0x00012200080a7a24 */ /* 0x000fe200078e02ff */
[----:B------:R-:W-:Y:S01]  /*120c0*/  F2FP.PACK_AB R52, R53, R52 ;  /* 0x000000343534723e */ /* 0x000fe200000000ff */
[----:B------:R-:W-:Y:S01]  /*120d0*/  IMAD.IADD R3, R0, 0x1, R9 ;  /* 0x0000000100037824 */ /* 0x000fe200078e0209 */
[----:B------:R-:W-:Y:S01]  /*120e0*/  F2FP.PACK_AB R54, R55, R54 ;  /* 0x000000363736723e */ /* 0x000fe200000000ff */
[----:B------:R-:W-:Y:S01]  /*120f0*/  IMAD.IADD R15, R9, 0x1, R2 ;  /* 0x00000001090f7824 */ /* 0x000fe200078e0202 */
[----:B------:R-:W-:Y:S01]  /*12100*/  F2FP.PACK_AB R57, R57, R56 ;  /* 0x000000383939723e */ /* 0x000fe200000000ff */
[----:B------:R-:W-:Y:S01]  /*12110*/  IMAD.WIDE.U32 R8, R5, c[0x0][0x488], R16 ;  /* 0x0001220005087a25 */ /* 0x000fe200078e0010 */
[----:B------:R-:W-:Y:S01]  /*12120*/  STS [R3+0x80], R148 ;  /* 0x0000809403007388 */ /* 0x000fe20000000800 */
[----:B------:R-:W-:-:S02]  /*12130*/  F2FP.PACK_AB R58, R59, R58 ;  /* 0x0000003a3b3a723e */ /* 0x000fc400000000ff */
[----:B------:R-:W-:Y:S01]  /*12140*/  IMAD R10, R5, c[0x0][0x48c], R10 ;  /* 0x00012300050a7a24 */ /* 0x000fe200078e020a */
[----:B------:R-:W-:Y:S01]  /*12150*/  STS [R3+0x480], R150 ;  /* 0x0004809603007388 */ /* 0x000fe20000000800 */
[----:B------:R-:W-:Y:S01]  /*12160*/  IMAD.IADD R14, R7, 0x1, R2 ;  /* 0x00000001070e7824 */ /* 0x000fe200078e0202 */
[----:B------:R-:W-:Y:S01]  /*12170*/  F2FP.PACK_AB R42, R61, R60 ;  /* 0x0000003c3d2a723e */ /* 0x000fe200000000ff */
[----:B------:R-:W-:Y:S01]  /*12180*/  IMAD.IADD R5, R7, 0x1, R3 ;  /* 0x0000000107057824 */ /* 0x000fe200078e0203 */
[----:B------:R-:W-:Y:S01]  /*12190*/  STS [R15], R144 ;  /* 0x000000900f007388 */ /* 0x000fe20000000800 */
[----:B------:R-:W-:Y:S01]  /*121a0*/  IMAD.IADD R7, R15, 0x1, R7 ;  /* 0x000000010f077824 */ /* 0x000fe200078e0207 */
[----:B------:R-:W-:Y:S01]  /*121b0*/  F2FP.PACK_AB R62, R63, R62 ;  /* 0x0000003e3f3e723e */ /* 0x000fe200000000ff */
[----:B------:R-:W-:Y:S01]  /*121c0*/  IMAD.IADD R9, R9, 0x1, R10 ;  /* 0x0000000109097824 */ /* 0x000fe200078e020a */
        /* <DEDUP_REMOVED lines=41> */
[----:B------:R-:W-:Y:S01]  /*12460*/  LEA R16, P0, R8, c[0x0][0x450], 0x2 ;  /* 0x0001140008107a11 */ /* 0x000fe200078010ff */
        /* <DEDUP_REMOVED lines=10> */
[----:B------:R-:W-:-:S03]  /*12510*/  LEA.HI.X R9, R8, c[0x0][0x454], R9, 0x2, P0 ;  /* 0x0001150008097a11 */ /* 0x000fc600000f1409 */
        /* <DEDUP_REMOVED lines=24> */
[----:B------:R2:W-:Y:S04]  /*126a0*/  STS [R0+0xc480], R102 ;  /* 0x00c4806600007388 */ /* 0x0005e80000000800 */
[----:B------:R3:W-:Y:S04]  /*126b0*/  STS [R2+0xc000], R28 ;  /* 0x00c0001c02007388 */ /* 0x0007e80000000800 */
[----:B------:R4:W-:Y:S04]  /*126c0*/  STS [R2+0xc400], R106 ;  /* 0x00c4006a02007388 */ /* 0x0009e80000000800 */
[----:B------:R-:W-:Y:S01]  /*126d0*/  STS [R3+0xc080], R27 ;  /* 0x00c0801b03007388 */ /* 0x000fe20000000800 */
[----:B-1----:R-:W-:-:S03]  /*126e0*/  LEA R30, P0, R12, c[0x0][0x380], 0x1 ;  /* 0x0000e0000c1e7a11 */ /* 0x002fc600078008ff */
[----:B------:R-:W-:Y:S04]  /*126f0*/  STS [R3+0xc480], R110 ;  /* 0x00c4806e03007388 */ /* 0x000fe80000000800 */
[----:B------:R-:W-:Y:S04]  /*12700*/  STS [R15+0xc000], R26 ;  /* 0x00c0001a0f007388 */ /* 0x000fe80000000800 */
[----:B------:R-:W-:Y:S01]  /*12710*/  STS [R15+0xc400], R114 ;  /* 0x00c400720f007388 */ /* 0x000fe20000000800 */
[----:B--2---:R-:W-:-:S03]  /*12720*/  IMAD.SHL.U32 R0, R18, 0x2, RZ ;  /* 0x0000000212007824 */ /* 0x004fc600078e00ff */
[----:B------:R-:W-:Y:S01]  /*12730*/  STS [R6+0xc080], R25 ;  /* 0x00c0801906007388 */ /* 0x000fe20000000800 */
[----:B---3--:R-:W-:-:S03]  /*12740*/  IMAD R28, R81, 0x80, R19 ;  /* 0x00000080511c7824 */ /* 0x008fc600078e0213 */
[----:B------:R-:W-:Y:S01]  /*12750*/  STS [R6+0xc480], R118 ;  /* 0x00c4807606007388 */ /* 0x000fe20000000800 */
[----:B----4-:R-:W-:-:S03]  /*12760*/  IMAD.IADD R2, R13, 0x1, R20 ;  /* 0x000000010d027824 */ /* 0x010fc600078e0214 */
[----:B------:R-:W-:Y:S02]  /*12770*/  STS [R14+0xc000], R24 ;  /* 0x00c000180e007388 */ /* 0x000fe40000000800 */
[----:B------:R-:W-:Y:S02]  /*12780*/  LEA.HI.X R29, R12, c[0x0][0x384], R2, 0x1, P0 ;  /* 0x0000e1000c1d7a11 */ /* 0x000fe400000f0c02 */
[----:B------:R-:W-:Y:S01]  /*12790*/  STS [R14+0xc400], R122 ;  /* 0x00c4007a0e007388 */ /* 0x000fe20000000800 */
[----:B------:R-:W-:-:S03]  /*127a0*/  ISETP.GE.AND P0, PT, R28, R80, PT ;  /* 0x000000501c00720c */ /* 0x000fc60003f06270 */
[----:B------:R-:W-:Y:S04]  /*127b0*/  STS [R5+0xc080], R23 ;  /* 0x00c0801705007388 */ /* 0x000fe80000000800 */
[----:B------:R-:W-:Y:S04]  /*127c0*/  STS [R5+0xc480], R126 ;  /* 0x00c4807e05007388 */ /* 0x000fe80000000800 */
[----:B------:R-:W-:Y:S04]  /*127d0*/  STS [R7+0xc000], R22 ;  /* 0x00c0001607007388 */ /* 0x000fe80000000800 */
[----:B------:R-:W-:Y:S04]  /*127e0*/  STS [R7+0xc400], R130 ;  /* 0x00c4008207007388 */ /* 0x000fe80000000800 */
[----:B------:R-:W-:Y:S04]  /*127f0*/  SHFL.IDX PT, R10, R16, RZ, 0x1c1f ;  /* 0x001c1fff100a7589 */ /* 0x000fe800000e0000 */
[----:B------:R-:W1:Y:S04]  /*12800*/  SHFL.IDX PT, R11, R9, RZ, 0x1c1f ;  /* 0x001c1fff090b7589 */ /* 0x000e6800000e0000 */
[----:B------:R-:W-:Y:S06]  /*12810*/  BAR.SYNC.DEFER_BLOCKING 0x1, 0x100 ;  /* 0x0044000000007b1d */ /* 0x000fec0000010000 */
[----:B------:R-:W-:Y:S04]  /*12820*/  SHFL.IDX PT, R8, R16, 0x1, 0x1c1f ;  /* 0x003c1f0010087f89 */ /* 0x000fe800000e0000 */
[----:B------:R-:W2:Y:S04]  /*12830*/  SHFL.IDX PT, R9, R9, 0x1, 0x1c1f ;  /* 0x003c1f0009097f89 */ /* 0x000ea800000e0000 */
[----:B------:R3:W4:Y:S04]  /*12840*/  SHFL.IDX PT, R2, R30, RZ, 0x181f ;  /* 0x00181fff1e027589 */ /* 0x00072800000e0000 */
[----:B------:R3:W3:Y:S04]  /*12850*/  SHFL.IDX PT, R3, R29, RZ, 0x181f ;  /* 0x00181fff1d037589 */ /* 0x0006e800000e0000 */
[----:B-1----:R1:W-:Y:S04]  /*12860*/  @!P6 ST.E [R10.64], R36 ;  /* 0x000000240a00e985 */ /* 0x0023e8000c101918 */
[----:B--2---:R1:W-:Y:S04]  /*12870*/  @!P5 ST.E [R8.64], R37 ;  /* 0x000000250800d985 */ /* 0x0043e8000c101918 */
[----:B------:R1:W2:Y:S04]  /*12880*/  LDS.128 R44, [R0+0x1080] ;  /* 0x00108000002c7984 */ /* 0x0002a80000000c00 */
        /* <DEDUP_REMOVED lines=10> */
[----:B------:R1:W1:Y:S01]  /*12930*/  LDS.128 R76, [R0+0xf080] ;  /* 0x00f08000004c7984 */ /* 0x0002620000000c00 */
[----:B------:R-:W-:Y:S05]  /*12940*/  @P0 BRA `(.L_x_208) ;  /* 0x000001c000000947 */ /* 0x000fea0003800000 */
[----:B--234-:R-:W2:Y:S01]  /*12950*/  LDS.128 R24, [R0+0x80] ;  /* 0x0000800000187984 */ /* 0x01cea20000000c00 */
[----:B------:R-:W-:-:S02]  /*12960*/  IADD3 R7, R4, 0x40, RZ ;  /* 0x0000004004077810 */ /* 0x000fc40007ffe0ff */
[C---:B-1----:R-:W-:Y:S01]  /*12970*/  IADD3 R8, R4.reuse, 0x80, RZ ;  /* 0x0000008004087810 */ /* 0x042fe20007ffe0ff */
[----:B------:R-:W1:Y:S01]  /*12980*/  LDS.128 R20, [R0+0x4080] ;  /* 0x0040800000147984 */ /* 0x000e620000000c00 */
[----:B------:R-:W-:Y:S02]  /*12990*/  IADD3 R9, R4, 0xc0, RZ ;  /* 0x000000c004097810 */ /* 0x000fe40007ffe0ff */
[----:B------:R-:W-:Y:S01]  /*129a0*/  ISETP.GE.AND P2, PT, R7, c[0x0][0x3c8], PT ;  /* 0x0000f20007007a0c */ /* 0x000fe20003f46270 */
[----:B------:R-:W3:Y:S01]  /*129b0*/  LDS.128 R16, [R0+0x8080] ;  /* 0x0080800000107984 */ /* 0x000ee20000000c00 */
[----:B------:R-:W-:Y:S02]  /*129c0*/  ISETP.GE.AND P1, PT, R8, c[0x0][0x3c8], PT ;  /* 0x0000f20008007a0c */ /* 0x000fe40003f26270 */
[----:B------:R-:W-:Y:S01]  /*129d0*/  ISETP.GE.AND P0, PT, R9, c[0x0][0x3c8], PT ;  /* 0x0000f20009007a0c */ /* 0x000fe20003f06270 */
[----:B------:R4:W1:Y:S01]  /*129e0*/  LDS.128 R12, [R0+0xc080] ;  /* 0x00c08000000c7984 */ /* 0x0008620000000c00 */
[----:B------:R-:W-:-:S07]  /*129f0*/  ISETP.GE.AND P3, PT, R4, c[0x0][0x3c8], PT ;  /* 0x0000f20004007a0c */ /* 0x000fce0003f66270 */
[----:B------:R-:W-:-:S04]  /*12a00*/  @!P2 SHF.R.S32.HI R5, RZ, 0x1f, R7 ;  /* 0x0000001fff05a819 */ /* 0x000fc80000011407 */
[----:B------:R-:W-:Y:S02]  /*12a10*/  @!P0 SHF.R.S32.HI R6, RZ, 0x1f, R9 ;  /* 0x0000001fff068819 */ /* 0x000fe40000011409 */
[----:B------:R-:W-:Y:S01]  /*12a20*/  @!P2 LEA.HI R7, R5, R7, RZ, 0x3 ;  /* 0x000000070507a211 */ /* 0x000fe200078f18ff */
[----:B------:R-:W-:Y:S01]  /*12a30*/  @!P3 IMAD.WIDE R10, R4, 0x2, R2 ;  /* 0x00000002040ab825 */ /* 0x000fe200078e0202 */
[----:B----4-:R-:W-:-:S04]  /*12a40*/  @!P1 SHF.R.S32.HI R0, RZ, 0x1f, R8 ;  /* 0x0000001fff009819 */ /* 0x010fc80000011408 */
        /* <DEDUP_REMOVED lines=8> */
[----:B-1----:R2:W-:Y:S03]  /*12ad0*/  @!P2 ST.E.128 [R8.64], R20 ;  /* 0x000000140800a985 */ /* 0x0025e6000c101d18 */
[----:B------:R-:W-:Y:S01]  /*12ae0*/  @!P0 IMAD.WIDE R2, R0, 0x2, R2 ;  /* 0x0000000200028825 */ /* 0x000fe200078e0202 */
[----:B---3--:R2:W-:Y:S04]  /*12af0*/  @!P1 ST.E.128 [R6.64], R16 ;  /* 0x0000001006009985 */ /* 0x0085e8000c101d18 */
[----:B------:R2:W-:Y:S02]  /*12b00*/  @!P0 ST.E.128 [R2.64], R12 ;  /* 0x0000000c02008985 */ /* 0x0005e4000c101d18 */
.L_x_208:
[----:B--234-:R-:W-:Y:S05]  /*12b10*/  BSYNC B0 ;  /* 0x0000000000007941 */ /* 0x01cfea0003800000 */
.L_x_207:
        /* <DEDUP_REMOVED lines=30> */
.L_x_210:
[----:B------:R-:W-:Y:S05]  /*12d00*/  BSYNC B0 ;  /* 0x0000000000007941 */ /* 0x000fea0003800000 */
.L_x_209:
        /* <DEDUP_REMOVED lines=30> */
.L_x_212:
[----:B------:R-:W-:Y:S05]  /*12ef0*/  BSYNC B0 ;  /* 0x0000000000007941 */ /* 0x000fea0003800000 */
.L_x_211:
        /* <DEDUP_REMOVED lines=31> */
.L_x_206:
[----:B------:R-:W1:Y:S01]  /*130f0*/  S2R R9, SR_TID.X ;  /* 0x0000000000097919 */ /* 0x000e620000002100 */
[----:B------:R-:W-:Y:S03]  /*13100*/  BSSY B0, `(.L_x_213) ;  /* 0x0000027000007945 */ /* 0x000fe60003800000 */
[----:B------:R-:W2:Y:S01]  /*13110*/  S2R R10, SR_CTAID.Z ;  /* 0x00000000000a7919 */ /* 0x000ea20000002700 */
[----:B-1----:R-:W-:Y:S02]  /*13120*/  ISETP.GT.AND P0, PT, R9, 0x7f, PT ;  /* 0x0000007f0900780c */ /* 0x002fe40003f04270 */
[----:B--2---:R-:W-:-:S11]  /*13130*/  SHF.R.S32.HI R11, RZ, 0x1f, R10 ;  /* 0x0000001fff0b7819 */ /* 0x004fd6000001140a */
[----:B------:R-:W-:Y:S05]  /*13140*/  @P0 BRA `(.L_x_214) ;  /* 0x0000022000000947 */ /* 0x000fea0003800000 */
[----:B------:R-:W1:Y:S01]  /*13150*/  S2R R5, SR_CTAID.X ;  /* 0x0000000000057919 */ /* 0x000e620000002500 */
[----:B------:R-:W-:-:S05]  /*13160*/  MOV R2, c[0x0][0x4e8] ;  /* 0x00013a0000027a02 */ /* 0x000fca0000000f00 */
[----:B------:R-:W-:Y:S01]  /*13170*/  IMAD R0, R2, c[0x0][0x388], RZ ;  /* 0x0000e20002007a24 */ /* 0x000fe200078e02ff */
[----:B-1----:R-:W-:-:S04]  /*13180*/  LEA R5, R5, R9, 0x7 ;  /* 0x0000000905057211 */ /* 0x002fc800078e38ff */
[----:B------:R-:W-:-:S13]  /*13190*/  ISETP.GE.AND P0, PT, R5, R0, PT ;  /* 0x000000000500720c */ /* 0x000fda0003f06270 */
[----:B------:R-:W-:Y:S05]  /*131a0*/  @P0 BRA `(.L_x_214) ;  /* 0x000001c000000947 */ /* 0x000fea0003800000 */
[----:B------:R-:W1:Y:S01]  /*131b0*/  S2R R4, SR_CTAID.Y ;  /* 0x0000000000047919 */ /* 0x000e620000002600 */
[----:B------:R-:W-:Y:S02]  /*131c0*/  ISETP.NE.AND P0, PT, R2, 0x1, PT ;  /* 0x000000010200780c */ /* 0x000fe40003f05270 */
[----:B------:R-:W-:-:S11]  /*131d0*/  MOV R0, R5 ;  /* 0x0000000500007202 */ /* 0x000fd60000000f00 */
[----:B------:R-:W-:-:S05]  /*131e0*/  @P0 IMAD.HI.U32 R2, R5, c[0x0][0x4ec], RZ ;  /* 0x00013b0005020a27 */ /* 0x000fca00078e00ff */
[----:B------:R-:W-:Y:S02]  /*131f0*/  @P0 SHF.R.U32.HI R0, RZ, c[0x0][0x4f0], R2 ;  /* 0x00013c00ff000a19 */ /* 0x000fe40000011602 */
[----:B-1----:R-:W-:Y:S01]  /*13200*/  SHF.R.S32.HI R3, RZ, 0x1f, R4 ;  /* 0x0000001fff037819 */ /* 0x002fe20000011404 */
[----:B------:R-:W-:-:S04]  /*13210*/  IMAD.WIDE.U32 R6, R4, c[0x0][0x490], RZ ;  /* 0x0001240004067a25 */ /* 0x000fc800078e00ff */
[----:B------:R-:W-:-:S04]  /*13220*/  IMAD R3, R3, c[0x0][0x490], RZ ;  /* 0x0001240003037a24 */ /* 0x000fc800078e02ff */
[----:B------:R-:W-:Y:S01]  /*13230*/  IMAD R2, R4, c[0x0][0x494], R3 ;  /* 0x0001250004027a24 */ /* 0x000fe200078e0203 */
[----:B------:R-:W-:-:S04]  /*13240*/  IADD3 R4, -R0, RZ, RZ ;  /* 0x000000ff00047210 */ /* 0x000fc80007ffe1ff */
[----:B------:R-:W-:Y:S01]  /*13250*/  IADD3 R3, R7, R2, RZ ;  /* 0x0000000207037210 */ /* 0x000fe20007ffe0ff */
[----:B------:R-:W-:Y:S02]  /*13260*/  IMAD.MOV.U32 R2, RZ, RZ, R6 ;  /* 0x000000ffff027224 */ /* 0x000fe400078e0006 */
[----:B------:R-:W-:Y:S02]  /*13270*/  IMAD R7, R11, c[0x0][0x498], RZ ;  /* 0x000126000b077a24 */ /* 0x000fe400078e02ff */
[----:B------:R-:W-:Y:S02]  /*13280*/  IMAD R4, R4, c[0x0][0x4e8], R5 ;  /* 0x00013a0004047a24 */ /* 0x000fe400078e0205 */
[----:B------:R-:W-:-:S03]  /*13290*/  IMAD.WIDE.U32 R2, R10, c[0x0][0x498], R2 ;  /* 0x000126000a027a25 */ /* 0x000fc600078e0002 */
[----:B------:R-:W-:Y:S01]  /*132a0*/  SHF.R.S32.HI R5, RZ, 0x1f, R4 ;  /* 0x0000001fff057819 */ /* 0x000fe20000011404 */
[----:B------:R-:W-:Y:S01]  /*132b0*/  IMAD R6, R10, c[0x0][0x49c], R7 ;  /* 0x000127000a067a24 */ /* 0x000fe200078e0207 */
[----:B------:R-:W-:Y:S02]  /*132c0*/  SHF.R.S32.HI R7, RZ, 0x1f, R0 ;  /* 0x0000001fff077819 */ /* 0x000fe40000011400 */
[----:B------:R-:W-:Y:S01]  /*132d0*/  IADD3 R2, P0, R0, R2, RZ ;  /* 0x0000000200027210 */ /* 0x000fe20007f1e0ff */
[----:B------:R-:W-:-:S03]  /*132e0*/  IMAD R0, R5, c[0x0][0x488], RZ ;  /* 0x0001220005007a24 */ /* 0x000fc600078e02ff */
[----:B------:R-:W-:Y:S01]  /*132f0*/  IADD3.X R3, R7, R3, R6, P0, !PT ;  /* 0x0000000307037210 */ /* 0x000fe200007fe406 */
[----:B------:R-:W-:-:S04]  /*13300*/  IMAD R0, R4, c[0x0][0x48c], R0 ;  /* 0x0001230004007a24 */ /* 0x000fc800078e0200 */
[----:B------:R-:W-:-:S05]  /*13310*/  IMAD.WIDE.U32 R2, R4, c[0x0][0x488], R2 ;  /* 0x0001220004027a25 */ /* 0x000fca00078e0002 */
[----:B------:R-:W-:Y:S02]  /*13320*/  IADD3 R0, R3, R0, RZ ;  /* 0x0000000003007210 */ /* 0x000fe40007ffe0ff */
[----:B------:R-:W-:-:S04]  /*13330*/  LEA R4, P0, R2, c[0x0][0x450], 0x2 ;  /* 0x0001140002047a11 */ /* 0x000fc800078010ff */
[----:B------:R-:W-:Y:S01]  /*13340*/  LEA.HI.X R5, R2, c[0x0][0x454], R0, 0x2, P0 ;  /* 0x0001150002057a11 */ /* 0x000fe200000f1400 */
[----:B------:R-:W-:-:S05]  /*13350*/  IMAD.MOV.U32 R0, RZ, RZ, -0x800000 ;  /* 0xff800000ff007424 */ /* 0x000fca00078e00ff */
[----:B------:R1:W-:Y:S03]  /*13360*/  STG.E [R4.64], R0 ;  /* 0x0000000004007986 */ /* 0x0003e6000c101918 */
.L_x_214:
[----:B------:R-:W-:Y:S05]  /*13370*/  BSYNC B0 ;  /* 0x0000000000007941 */ /* 0x000fea0003800000 */
.L_x_213:
[----:B------:R-:W2:Y:S01]  /*13380*/  S2R R6, SR_CTAID.Y ;  /* 0x0000000000067919 */ /* 0x000ea20000002600 */
[----:B-1----:R-:W-:Y:S01]  /*13390*/  SHF.R.S32.HI R0, RZ, 0x1f, R9 ;  /* 0x0000001fff007819 */ /* 0x002fe20000011409 */
[----:B------:R-:W-:Y:S01]  /*133a0*/  BSSY B0, `(.L_x_215) ;  /* 0x0000044000007945 */ /* 0x000fe20003800000 */
[----:B------:R-:W-:Y:S01]  /*133b0*/  MOV R17, c[0x0][0x4e8] ;  /* 0x00013a0000117a02 */ /* 0x000fe20000000f00 */
[----:B------:R-:W1:Y:S01]  /*133c0*/  S2R R14, SR_CTAID.X ;  /* 0x00000000000e7919 */ /* 0x000e620000002500 */
[----:B------:R-:W-:Y:S02]  /*133d0*/  LEA.HI R0, R0, R9, RZ, 0x3 ;  /* 0x0000000900007211 */ /* 0x000fe400078f18ff */
[C---:B------:R-:W-:Y:S01]  /*133e0*/  ISETP.NE.AND P0, PT, R17.reuse, 0x1, PT ;  /* 0x000000011100780c */ /* 0x040fe20003f05270 */
[----:B------:R-:W-:Y:S01]  /*133f0*/  IMAD R17, R17, c[0x0][0x388], RZ ;  /* 0x0000e20011117a24 */ /* 0x000fe200078e02ff */
[----:B------:R-:W-:Y:S02]  /*13400*/  LOP3.LUT R2, R0, 0xfffffff8, RZ, 0xc0, !PT ;  /* 0xfffffff800027812 */ /* 0x000fe400078ec0ff */
[----:B------:R-:W-:-:S02]  /*13410*/  SHF.R.S32.HI R8, RZ, 0x3, R0 ;  /* 0x00000003ff087819 */ /* 0x000fc40000011400 */
[----:B------:R-:W-:-:S05]  /*13420*/  IADD3 R9, -R2, R9, RZ ;  /* 0x0000000902097210 */ /* 0x000fca0007ffe1ff */
[----:B------:R-:W-:Y:S01]  /*13430*/  IMAD R0, R9, 0x20, R8 ;  /* 0x0000002009007824 */ /* 0x000fe200078e0208 */
[----:B--2---:R-:W-:-:S04]  /*13440*/  SHF.R.S32.HI R3, RZ, 0x1f, R6 ;  /* 0x0000001fff037819 */ /* 0x004fc80000011406 */
[C---:B-1----:R-:W-:Y:S01]  /*13450*/  LEA R5, R14.reuse, R0, 0x7 ;  /* 0x000000000e057211 */ /* 0x042fe200078e38ff */
[----:B------:R-:W-:Y:S01]  /*13460*/  IMAD R2, R3, c[0x0][0x3e8], RZ ;  /* 0x0000fa0003027a24 */ /* 0x000fe200078e02ff */
[----:B------:R-:W-:Y:S02]  /*13470*/  LEA R14, R14, R8, 0x7 ;  /* 0x000000080e0e7211 */ /* 0x000fe400078e38ff */
[----:B------:R-:W-:Y:S01]  /*13480*/  MOV R0, R5 ;  /* 0x0000000500007202 */ /* 0x000fe20000000f00 */
[C---:B------:R-:W-:Y:S02]  /*13490*/  IMAD R2, R6.reuse, c[0x0][0x3ec], R2 ;  /* 0x0000fb0006027a24 */ /* 0x040fe400078e0202 */
[----:B------:R-:W-:-:S04]  /*134a0*/  IMAD.WIDE.U32 R6, R6, c[0x0][0x3e8], RZ ;  /* 0x0000fa0006067a25 */ /* 0x000fc800078e00ff */
[----:B------:R-:W-:-:S04]  /*134b0*/  @P0 IMAD.HI.U32 R4, R5, c[0x0][0x4ec], RZ ;  /* 0x00013b0005040a27 */ /* 0x000fc800078e00ff */
[----:B------:R-:W-:Y:S01]  /*134c0*/  IMAD.IADD R3, R7, 0x1, R2 ;  /* 0x0000000107037824 */ /* 0x000fe200078e0202 */
[----:B------:R-:W-:Y:S01]  /*134d0*/  @P0 SHF.R.U32.HI R0, RZ, c[0x0][0x4f0], R4 ;  /* 0x00013c00ff000a19 */ /* 0x000fe20000011604 */
[----:B------:R-:W-:Y:S02]  /*134e0*/  IMAD R7, R11, c[0x0][0x3f0], RZ ;  /* 0x0000fc000b077a24 */ /* 0x000fe400078e02ff */
[----:B------:R-:W-:Y:S01]  /*134f0*/  IMAD.MOV.U32 R2, RZ, RZ, R6 ;  /* 0x000000ffff027224 */ /* 0x000fe200078e0006 */
[----:B------:R-:W-:Y:S01]  /*13500*/  SHF.R.S32.HI R6, RZ, 0x1f, R0 ;  /* 0x0000001fff067819 */ /* 0x000fe20000011400 */
[----:B------:R-:W-:Y:S01]  /*13510*/  IMAD R7, R10, c[0x0][0x3f4], R7 ;  /* 0x0000fd000a077a24 */ /* 0x000fe200078e0207 */
[----:B------:R-:W-:Y:S01]  /*13520*/  IADD3 R4, -R0, RZ, RZ ;  /* 0x000000ff00047210 */ /* 0x000fe20007ffe1ff */
[----:B------:R-:W-:-:S04]  /*13530*/  IMAD.WIDE.U32 R2, R10, c[0x0][0x3f0], R2 ;  /* 0x0000fc000a027a25 */ /* 0x000fc800078e0002 */
[----:B------:R-:W-:Y:S02]  /*13540*/  IMAD.IADD R3, R3, 0x1, R7 ;  /* 0x0000000103037824 */ /* 0x000fe400078e0207 */
        /* <DEDUP_REMOVED lines=11> */
[----:B------:R-:W-:Y:S01]  /*13600*/  LEA.HI.X R15, R2, c[0x0][0x384], R0, 0x1, P0 ;  /* 0x0000e100020f7a11 */ /* 0x000fe200000f0c00 */
[----:B------:R-:W-:Y:S01]  /*13610*/  IMAD.SHL.U32 R0, R9, 0x8, RZ ;  /* 0x0000000809007824 */ /* 0x000fe200078e00ff */
[----:B------:R-:W-:Y:S01]  /*13620*/  ISETP.GE.AND P0, PT, R14, R17, PT ;  /* 0x000000110e00720c */ /* 0x000fe20003f06270 */
[----:B------:R1:W2:Y:S03]  /*13630*/  SHFL.IDX PT, R2, R16, RZ, 0x181f ;  /* 0x00181fff10027589 */ /* 0x0002a600000e0000 */
[C---:B------:R-:W-:Y:S01]  /*13640*/  IADD3 R11, R0.reuse, 0x40, RZ ;  /* 0x00000040000b7810 */ /* 0x040fe20007ffe0ff */
[----:B------:R1:W3:Y:S01]  /*13650*/  SHFL.IDX PT, R3, R15, RZ, 0x181f ;  /* 0x00181fff0f037589 */ /* 0x0002e200000e0000 */
[C---:B------:R-:W-:Y:S02]  /*13660*/  IADD3 R12, R0.reuse, 0x80, RZ ;  /* 0x00000080000c7810 */ /* 0x040fe40007ffe0ff */
[----:B------:R-:W-:-:S05]  /*13670*/  IADD3 R13, R0, 0xc0, RZ ;  /* 0x000000c0000d7810 */ /* 0x000fca0007ffe0ff */
        /* <DEDUP_REMOVED lines=22> */
.L_x_216:
[----:B------:R-:W-:Y:S05]  /*137e0*/  BSYNC B0 ;  /* 0x0000000000007941 */ /* 0x000fea0003800000 */
.L_x_215:
        /* <DEDUP_REMOVED lines=27> */
.L_x_218:
[----:B------:R-:W-:Y:S05]  /*139a0*/  BSYNC B0 ;  /* 0x0000000000007941 */ /* 0x000fea0003800000 */
.L_x_217:
        /* <DEDUP_REMOVED lines=27> */
.L_x_220:
[----:B------:R-:W-:Y:S05]  /*13b60*/  BSYNC B0 ;  /* 0x0000000000007941 */ /* 0x000fea0003800000 */
.L_x_219:
        /* <DEDUP_REMOVED lines=28> */
.L_x_221:
        /* <DEDUP_REMOVED lines=13> */
.L_x_2992:


//--------------------- .text._ZN7cutlass13device_kernelIN5flash19enable_sm80_to_sm89INS1_16FlashAttnFwdSm80INS1_25CollectiveMainloopFwdSm80ILi8ELi1ELb1EN4cute5tupleIJNS5_1CILi128EEENS7_ILi48EEENS7_ILi256EEEEEELi256ENS_6half_tEfNS_4arch4Sm80ELb0ELb1ELb1ELb1ELb0ELb0ELb1ELb0EEENS1_21CollectiveEpilogueFwdINS6_IJS8_SA_S9_EEENS6_IJNS7_ILi1EEESI_SI_EEESC_SE_Li256ELb1ELb1ELb0ELb0EEENS1_19SingleTileSchedulerILb1ELb0ELb1ELi128EEEEEEEEEvNT_6ParamsE --------------------------
	.section	.text._ZN7cutlass13device_kernelIN5flash19enable_sm80_to_sm89INS1_16FlashAttnFwdSm80INS1_25CollectiveMainloopFwdSm80ILi8ELi1ELb1EN4cute5tupleIJNS5_1CILi128EEENS7_ILi48EEENS7_ILi256EEEEEELi256ENS_6half_tEfNS_4arch4Sm80ELb0ELb1ELb1ELb1ELb0ELb0ELb1ELb0EEENS1_21CollectiveEpilogueFwdINS6_IJS8_SA_S9_EEENS6_IJNS7_ILi1EEESI_SI_EEESC_SE_Li256ELb1ELb1ELb0ELb0EEENS1_19SingleTileSchedulerILb1ELb0ELb1ELi128EEEEEEEEEvNT_6ParamsE,"ax",@progbits
	.sectioninfo	@"SHI_REGISTERS=255"
	.align	128
.text._ZN7cutlass13device_kernelIN5flash19enable_sm80_to_sm89INS1_16FlashAttnFwdSm80INS1_25CollectiveMainloopFwdSm80ILi8ELi1ELb1EN4cute5tupleIJNS5_1CILi128EEENS7_ILi48EEENS7_ILi256EEEEEELi256ENS_6half_tEfNS_4arch4Sm80ELb0ELb1ELb1ELb1ELb0ELb0ELb1ELb0EEENS1_21CollectiveEpilogueFwdINS6_IJS8_SA_S9_EEENS6_IJNS7_ILi1EEESI_SI_EEESC_SE_Li256ELb1ELb1ELb0ELb0EEENS1_19SingleTileSchedulerILb1ELb0ELb1ELi128EEEEEEEEEvNT_6ParamsE:
        .type           _ZN7cutlass13device_kernelIN5flash19enable_sm80_to_sm89INS1_16FlashAttnFwdSm80INS1_25CollectiveMainloopFwdSm80ILi8ELi1ELb1EN4cute5tupleIJNS5_1CILi128EEENS7_ILi48EEENS7_ILi256EEEEEELi256ENS_6half_tEfNS_4arch4Sm80ELb0ELb1ELb1ELb1ELb0ELb0ELb1ELb0EEENS1_21CollectiveEpilogueFwdINS6_IJS8_SA_S9_EEENS6_IJNS7_ILi1EEESI_SI_EEESC_SE_Li256ELb1ELb1ELb0ELb0EEENS1_19SingleTileSchedulerILb1ELb0ELb1ELi128EEEEEEEEEvNT_6ParamsE,@function
        .size           _ZN7cutlass13device_kernelIN5flash19enable_sm80_to_sm89INS1_16FlashAttnFwdSm80INS1_25CollectiveMainloopFwdSm80ILi8ELi1ELb1EN4cute5tupleIJNS5_1CILi128EEENS7_ILi48EEENS7_ILi256EEEEEELi256ENS_6half_tEfNS_4arch4Sm80ELb0ELb1ELb1ELb1ELb0ELb0ELb1ELb0EEENS1_21CollectiveEpilogueFwdINS6_IJS8_SA_S9_EEENS6_IJNS7_ILi1EEESI_SI_EEESC_SE_Li256ELb1ELb1ELb0ELb0EEENS1_19SingleTileSchedulerILb1ELb0ELb1ELi128EEEEEEEEEvNT_6ParamsE,(.L_x_2993 - _ZN7cutlass13device_kernelIN5flash19enable_sm80_to_sm89INS1_16FlashAttnFwdSm80INS1_25CollectiveMainloopFwdSm80ILi8ELi1ELb1EN4cute5tupleIJNS5_1CILi128EEENS7_ILi48EEENS7_ILi256EEEEEELi256ENS_6half_tEfNS_4arch4Sm80ELb0ELb1ELb1ELb1ELb0ELb0ELb1ELb0EEENS1_21CollectiveEpilogueFwdINS6_IJS8_SA_S9_EEENS6_IJNS7_ILi1EEESI_SI_EEESC_SE_Li256ELb1ELb1ELb0ELb0EEENS1_19SingleTileSchedulerILb1ELb0ELb1ELi128EEEEEEEEEvNT_6ParamsE)
        .other          _ZN7cutlass13device_kernelIN5flash19enable_sm80_to_sm89INS1_16FlashAttnFwdSm80INS1_25CollectiveMainloopFwdSm80ILi8ELi1ELb1EN4cute5tupleIJNS5_1CILi128EEENS7_ILi48EEENS7_ILi256EEEEEELi256ENS_6half_tEfNS_4arch4Sm80ELb0ELb1ELb1ELb1ELb0ELb0ELb1ELb0EEENS1_21CollectiveEpilogueFwdINS6_IJS8_SA_S9_EEENS6_IJNS7_ILi1EEESI_SI_EEESC_SE_Li256ELb1ELb1ELb0ELb0EEENS1_19SingleTileSchedulerILb1ELb0ELb1ELi128EEEEEEEEEvNT_6ParamsE,@"STO_CUDA_ENTRY STV_DEFAULT"
_ZN7cutlass13device_kernelIN5flash19enable_sm80_to_sm89INS1_16FlashAttnFwdSm80INS1_25CollectiveMainloopFwdSm80ILi8ELi1ELb1EN4cute5tupleIJNS5_1CILi128EEENS7_ILi48EEENS7_ILi256EEEEEELi256ENS_6half_tEfNS_4arch4Sm80ELb0ELb1ELb1ELb1ELb0ELb0ELb1ELb0EEENS1_21CollectiveEpilogueFwdINS6_IJS8_SA_S9_EEENS6_IJNS7_ILi1EEESI_SI_EEESC_SE_Li256ELb1ELb1ELb0ELb0EEENS1_19SingleTileSchedulerILb1ELb0ELb1ELi128EEEEEEEEEvNT_6ParamsE:
[----:B------:R-:W-:Y:S02]  /*0000*/  MOV R1, c[0x0][0x28] ;  /* 0x00000a0000017a02 */ /* 0x000fe40000000f00 */
[----:B------:R-:W1:Y:S01]  /*0010*/  S2R R81, SR_TID.X ;  /* 0x0000000000517919 */ /* 0x000e620000002100 */
[----:B------:R-:W2:Y:S01]  /*0020*/  S2UR UR13, SR_CTAID.Z ;  /* 0x00000000000d79c3 */ /* 0x000ea20000002700 */
[----:B------:R-:W-:Y:S01]  /*0030*/  UMOV UR7, 0x4 ;  /* 0x0000000400077882 */ /* 0x000fe20000000000 */
[----:B------:R-:W-:Y:S01]  /*0040*/  IADD3 R1, R1, -0xa0, RZ ;  /* 0xffffff6001017810 */ /* 0x000fe20007ffe0ff */
[----:B------:R-:W-:Y:S02]  /*0050*/  ULDC.64 UR4, c[0x0][0x568] ;  /* 0x00015a0000047ab9 */ /* 0x000fe40000000a00 */
[----:B------:R-:W-:-:S03]  /*0060*/  ULDC.64 UR18, c[0x0][0x118] ;  /* 0x0000460000127ab9 */ /* 0x000fc60000000a00 */
[----:B------:R-:W3:Y:S01]  /*0070*/  S2UR UR11, SR_CTAID.X ;  /* 0x00000000000b79c3 */ /* 0x000ee20000002500 */
[----:B-1----:R-:W-:Y:S01]  /*0080*/  SHF.R.U32.HI R0, RZ, 0x5, R81 ;  /* 0x00000005ff007819 */ /* 0x002fe20000011651 */
[----:B--2---:R-:W-:-:S05]  /*0090*/  UIMAD.WIDE UR4, UR13, UR7, UR4 ;  /* 0x000000070d0472a5 */ /* 0x004fca000f8e0204 */
[----:B------:R-:W1:Y:S02]  /*00a0*/  SHFL.IDX PT, R0, R0, RZ, 0x1f ;  /* 0x00001fff00007589 */ /* 0x000e6400000e0000 */
[----:B-1----:R-:W-:-:S13]  /*00b0*/  ISETP.NE.AND P0, PT, R0, RZ, PT ;  /* 0x000000ff0000720c */ /* 0x002fda0003f05270 */
[----:B---3--:R-:W-:Y:S05]  /*00c0*/  @!P0 BRA `(.L_x_222) ;  /* 0x000001c000008947 */ /* 0x008fea0003800000 */
[----:B------:R-:W-:-:S04]  /*00d0*/  ISETP.NE.U32.AND P0, PT, RZ, c[0x0][0x568], PT ;  /* 0x00015a00ff007a0c */ /* 0x000fc80003f05070 */
[----:B------:R-:W-:-:S13]  /*00e0*/  ISETP.NE.AND.EX P0, PT, RZ, c[0x0][0x56c], PT, P0 ;  /* 0x00015b00ff007a0c */ /* 0x000fda0003f05300 */
[----:B------:R-:W-:Y:S05]  /*00f0*/  @!P0 BRA `(.L_x_223) ;  /* 0x0000005000008947 */ /* 0x000fea0003800000 */
[----:B------:R-:W-:Y:S02]  /*0100*/  MOV R2, UR4 ;  /* 0x0000000400027c02 */ /* 0x000fe40008000f00 */
[----:B------:R-:W-:-:S05]  /*0110*/  MOV R3, UR5 ;  /* 0x0000000500037c02 */ /* 0x000fca0008000f00 */
[----:B------:R-:W2:Y:S02]  /*0120*/  LDG.E R0, [R2.64] ;  /* 0x0000001202007981 */ /* 0x000ea4000c1e1900 */
[----:B--2---:R1:W2:Y:S02]  /*0130*/  R2UR UR5, R0 ;  /* 0x00000000000573c2 */ /* 0x0042a400000e0000 */
[----:B-12---:R-:W-:Y:S05]  /*0140*/  BRA `(.L_x_224) ;  /* 0x000000e000007947 */ /* 0x006fea0003800000 */
.L_x_223:
[----:B------:R-:W-:-:S04]  /*0150*/  ISETP.NE.U32.AND P0, PT, RZ, c[0x0][0x560], PT ;  /* 0x00015800ff007a0c */ /* 0x000fc80003f05070 */
[----:B------:R-:W-:-:S13]  /*0160*/  ISETP.NE.AND.EX P0, PT, RZ, c[0x0][0x564], PT, P0 ;  /* 0x00015900ff007a0c */ /* 0x000fda0003f05300 */
[----:B------:R-:W-:Y:S05]  /*0170*/  @!P0 BRA `(.L_x_225) ;  /* 0x000000a000008947 */ /* 0x000fea0003800000 */
[----:B------:R-:W-:Y:S02]  /*0180*/  ULDC.64 UR4, c[0x0][0x560] ;  /* 0x0001580000047ab9 */ /* 0x000fe40000000a00 */
[----:B------:R-:W-:-:S06]  /*0190*/  UIMAD.WIDE UR4, UR13, UR7, UR4 ;  /* 0x000000070d0472a5 */ /* 0x000fcc000f8e0204 */
[----:B------:R-:W-:Y:S02]  /*01a0*/  MOV R2, UR4 ;  /* 0x0000000400027c02 */ /* 0x000fe40008000f00 */
[----:B------:R-:W-:-:S05]  /*01b0*/  MOV R3, UR5 ;  /* 0x0000000500037c02 */ /* 0x000fca0008000f00 */
[----:B------:R1:W2:Y:S04]  /*01c0*/  LDG.E R0, [R2.64] ;  /* 0x0000001202007981 */ /* 0x0002a8000c1e1900 */
[----:B-1----:R-:W3:Y:S01]  /*01d0*/  LDG.E R2, [R2.64+0x4] ;  /* 0x0000041202027981 */ /* 0x002ee2000c1e1900 */
[----:B--2---:R-:W1:Y:S08]  /*01e0*/  R2UR UR4, R0 ;  /* 0x00000000000473c2 */ /* 0x004e7000000e0000 */
[----:B---3--:R-:W1:Y:S02]  /*01f0*/  R2UR UR5, R2 ;  /* 0x00000000020573c2 */ /* 0x008e6400000e0000 */
[----:B-1----:R-:W-:Y:S01]  /*0200*/  UIADD3 UR5, -UR4, UR5, URZ ;  /* 0x0000000504057290 */ /* 0x002fe2000fffe13f */
[----:B------:R-:W-:Y:S05]  /*0210*/  BRA `(.L_x_224) ;  /* 0x0000001000007947 */ /* 0x000fea0003800000 */
.L_x_225:
[----:B------:R-:W-:Y:S02]  /*0220*/  ULDC UR5, c[0x0][0x54c] ;  /* 0x0001530000057ab9 */ /* 0x000fe40000000800 */
.L_x_224:
[----:B------:R-:W-:Y:S02]  /*0230*/  ULDC UR4, c[0x0][0x548] ;  /* 0x0001520000047ab9 */ /* 0x000fe40000000800 */
[----:B------:R-:W-:-:S02]  /*0240*/  USHF.L.U32 UR11, UR11, 0x7, URZ ;  /* 0x000000070b0b7899 */ /* 0x000fc4000800063f */
[----:B------:R-:W-:-:S04]  /*0250*/  UIMAD UR4, UR5, UR4, URZ ;  /* 0x00000004050472a4 */ /* 0x000fc8000f8e023f */
[----:B------:R-:W-:-:S04]  /*0260*/  UISETP.GE.AND UP0, UPT, UR11, UR4, UPT ;  /* 0x000000040b00728c */ /* 0x000fc8000bf06270 */
[----:B------:R-:W-:Y:S01]  /*0270*/  USEL UR13, UR13, 0xffffffff, !UP0 ;  /* 0xffffffff0d0d7887 */ /* 0x000fe2000c000000 */
[----:B------:R-:W-:Y:S05]  /*0280*/  BRA `(.L_x_226) ;  /* 0x000001b000007947 */ /* 0x000fea0003800000 */
.L_x_222:
        /* <DEDUP_REMOVED lines=8> */
.L_x_227:
        /* <DEDUP_REMOVED lines=13> */
.L_x_229:
[----:B------:R-:W-:Y:S02]  /*03e0*/  ULDC UR5, c[0x0][0x54c] ;  /* 0x0001530000057ab9 */ /* 0x000fe40000000800 */
.L_x_228:
[----:B------:R-:W-:Y:S02]  /*03f0*/  ULDC UR4, c[0x0][0x548] ;  /* 0x0001520000047ab9 */ /* 0x000fe40000000800 */
[----:B------:R-:W-:-:S02]  /*0400*/  USHF.L.U32 UR11, UR11, 0x7, URZ ;  /* 0x000000070b0b7899 */ /* 0x000fc4000800063f */
[----:B------:R-:W-:-:S04]  /*0410*/  UIMAD UR4, UR5, UR4, URZ ;  /* 0x00000004050472a4 */ /* 0x000fc8000f8e023f */
[----:B------:R-:W-:-:S04]  /*0420*/  UISETP.GE.AND UP0, UPT, UR11, UR4, UPT ;  /* 0x000000040b00728c */ /* 0x000fc8000bf06270 */
[----:B------:R-:W-:-:S06]  /*0430*/  USEL UR13, UR13, 0xffffffff, !UP0 ;  /* 0xffffffff0d0d7887 */ /* 0x000fcc000c000000 */
.L_x_226:
[----:B------:R-:W-:-:S13]  /*0440*/  ISETP.LE.AND P0, PT, RZ, UR13, PT ;  /* 0x0000000dff007c0c */ /* 0x000fda000bf03270 */
[----:B------:R-:W-:Y:S05]  /*0450*/  @!P0 EXIT ;  /* 0x000000000000894d */ /* 0x000fea0003800000 */
[----:B------:R-:W-:Y:S02]  /*0460*/  ULDC.64 UR14, c[0x0][0x370] ;  /* 0x0000dc00000e7ab9 */ /* 0x000fe40000000a00 */
[----:B------:R-:W-:Y:S02]  /*0470*/  ULDC.64 UR4, c[0x0][0x360] ;  /* 0x0000d80000047ab9 */ /* 0x000fe40000000a00 */
[----:B------:R-:W-:Y:S02]  /*0480*/  UISETP.NE.U32.AND UP0, UPT, URZ, UR14, UPT ;  /* 0x0000000e3f00728c */ /* 0x000fe4000bf05070 */
[----:B------:R-:W-:Y:S02]  /*0490*/  UISETP.NE.U32.AND UP2, UPT, URZ, UR4, UPT ;  /* 0x000000043f00728c */ /* 0x000fe4000bf45070 */
[----:B------:R-:W-:Y:S02]  /*04a0*/  UISETP.NE.AND.EX UP1, UPT, URZ, UR15, UPT, UP0 ;  /* 0x0000000f3f00728c */ /* 0x000fe4000bf25300 */
[----:B------:R-:W-:-:S02]  /*04b0*/  UISETP.NE.AND.EX UP0, UPT, URZ, UR5, UPT, UP2 ;  /* 0x000000053f00728c */ /* 0x000fc4000bf05320 */
[----:B------:R-:W-:Y:S02]  /*04c0*/  ULDC.64 UR8, c[0x0][0x348] ;  /* 0x0000d20000087ab9 */ /* 0x000fe40000000a00 */
[----:B------:R-:W-:Y:S01]  /*04d0*/  ULDC.64 UR4, c[0x0][0x360] ;  /* 0x0000d80000047ab9 */ /* 0x000fe20000000a00 */
[----:B------:R-:W-:Y:S01]  /*04e0*/  PLOP3.LUT P2, PT, PT, PT, UP1, 0x80, 0x0 ;  /* 0x000000000000781c */ /* 0x000fe20003f4f018 */
[----:B------:R-:W-:Y:S01]  /*04f0*/  UISETP.NE.U32.AND UP3, UPT, URZ, UR8, UPT ;  /* 0x000000083f00728c */ /* 0x000fe2000bf65070 */
[----:B------:R-:W-:Y:S01]  /*0500*/  PLOP3.LUT P1, PT, PT, PT, UP0, 0x80, 0x0 ;  /* 0x000000000000781c */ /* 0x000fe20003f2f008 */
[----:B------:R-:W-:Y:S02]  /*0510*/  ULDC.64 UR14, c[0x0][0x370] ;  /* 0x0000dc00000e7ab9 */ /* 0x000fe40000000a00 */
[----:B------:R-:W-:Y:S02]  /*0520*/  UISETP.NE.AND.EX UP3, UPT, URZ, UR9, UPT, UP3 ;  /* 0x000000093f00728c */ /* 0x000fe4000bf65330 */
[----:B------:R-:W-:-:S02]  /*0530*/  @UP0 UIMAD.WIDE UR4, UR13, UR7, UR4 ;  /* 0x000000070d0402a5 */ /* 0x000fc4000f8e0204 */
[----:B------:R-:W-:Y:S02]  /*0540*/  ULDC.64 UR8, c[0x0][0x348] ;  /* 0x0000d20000087ab9 */ /* 0x000fe40000000a00 */
[----:B------:R-:W-:Y:S01]  /*0550*/  @UP1 UIMAD.WIDE UR14, UR13, UR7, UR14 ;  /* 0x000000070d0e12a5 */ /* 0x000fe2000f8e020e */
[----:B------:R-:W-:Y:S01]  /*0560*/  PLOP3.LUT P0, PT, PT, PT, UP3, 0x80, 0x0 ;  /* 0x000000000000781c */ /* 0x000fe20003f0f038 */
[----:B------:R-:W-:Y:S01]  /*0570*/  IMAD.U32 R2, RZ, RZ, UR4 ;  /* 0x00000004ff027e24 */ /* 0x000fe2000f8e00ff */
[----:B------:R-:W-:Y:S01]  /*0580*/  MOV R3, UR5 ;  /* 0x0000000500037c02 */ /* 0x000fe20008000f00 */
[----:B------:R-:W-:Y:S02]  /*0590*/  ULDC.64 UR4, c[0x0][0x350] ;  /* 0x0000d40000047ab9 */ /* 0x000fe40000000a00 */
[----:B------:R-:W-:Y:S01]  /*05a0*/  UISETP.NE.U32.AND UP0, UPT, URZ, UR4, UPT ;  /* 0x000000043f00728c */ /* 0x000fe2000bf05070 */
[----:B------:R-:W-:Y:S01]  /*05b0*/  IMAD.U32 R5, RZ, RZ, UR15 ;  /* 0x0000000fff057e24 */ /* 0x000fe2000f8e00ff */
[----:B------:R-:W-:Y:S01]  /*05c0*/  UIMAD.WIDE UR8, UR13, UR7, UR8 ;  /* 0x000000070d0872a5 */ /* 0x000fe2000f8e0208 */
[----:B------:R-:W-:Y:S01]  /*05d0*/  IMAD.U32 R4, RZ, RZ, UR14 ;  /* 0x0000000eff047e24 */ /* 0x000fe2000f8e00ff */
[----:B------:R-:W-:Y:S01]  /*05e0*/  UISETP.NE.AND.EX UP2, UPT, URZ, UR5, UPT, UP0 ;  /* 0x000000053f00728c */ /* 0x000fe2000bf45300 */
[----:B------:R1:W2:Y:S02]  /*05f0*/  @P1 LDG.E R0, [R2.64] ;  /* 0x0000001202001981 */ /* 0x0002a4000c1e1900 */
[----:B------:R-:W-:Y:S01]  /*0600*/  ULDC.64 UR4, c[0x0][0x350] ;  /* 0x0000d40000047ab9 */ /* 0x000fe20000000a00 */
[----:B------:R-:W-:Y:S01]  /*0610*/  IMAD.U32 R8, RZ, RZ, UR8 ;  /* 0x00000008ff087e24 */ /* 0x000fe2000f8e00ff */
[----:B------:R3:W4:Y:S01]  /*0620*/  @P2 LDG.E R5, [R4.64] ;  /* 0x0000001204052981 */ /* 0x000722000c1e1900 */
[----:B------:R-:W-:Y:S01]  /*0630*/  PLOP3.LUT P3, PT, PT, PT, UP2, 0x80, 0x0 ;  /* 0x000000000000781c */ /* 0x000fe20003f6f028 */
[----:B------:R-:W-:Y:S01]  /*0640*/  IMAD.U32 R9, RZ, RZ, UR9 ;  /* 0x00000009ff097e24 */ /* 0x000fe2000f8e00ff */
[----:B------:R-:W-:Y:S01]  /*0650*/  UIMAD.WIDE UR4, UR13, UR7, UR4 ;  /* 0x000000070d0472a5 */ /* 0x000fe2000f8e0204 */
[----:B------:R-:W-:-:S05]  /*0660*/  MOV R6, RZ ;  /* 0x000000ff00067202 */ /* 0x000fca0000000f00 */
[----:B-1----:R-:W-:Y:S01]  /*0670*/  IMAD.U32 R2, RZ, RZ, UR4 ;  /* 0x00000004ff027e24 */ /* 0x002fe2000f8e00ff */
[----:B------:R-:W-:Y:S01]  /*0680*/  MOV R3, UR5 ;  /* 0x0000000500037c02 */ /* 0x000fe20008000f00 */
[----:B---3--:R-:W3:Y:S04]  /*0690*/  @P0 LDG.E R4, [R8.64] ;  /* 0x0000001208040981 */ /* 0x008ee8000c1e1900 */
[----:B------:R1:W5:Y:S01]  /*06a0*/  @P3 LDG.E R6, [R2.64] ;  /* 0x0000001202063981 */ /* 0x000362000c1e1900 */
[----:B------:R-:W-:Y:S01]  /*06b0*/  PLOP3.LUT P0, PT, PT, PT, UP3, 0x80, 0x0 ;  /* 0x000000000000781c */ /* 0x000fe20003f0f038 */
[----:B------:R-:W-:Y:S02]  /*06c0*/  UMOV UR16, URZ ;  /* 0x0000003f00107c82 */ /* 0x000fe40008000000 */
[----:B------:R-:W-:-:S02]  /*06d0*/  ULDC UR12, c[0x0][0x168] ;  /* 0x00005a00000c7ab9 */ /* 0x000fc40000000800 */
[----:B------:R-:W-:Y:S02]  /*06e0*/  UMOV UR6, URZ ;  /* 0x0000003f00067c82 */ /* 0x000fe40008000000 */
[----:B------:R-:W-:Y:S01]  /*06f0*/  ULDC UR10, c[0x0][0x1d0] ;  /* 0x00007400000a7ab9 */ /* 0x000fe20000000800 */
[----:B--2---:R1:W2:Y:S08]  /*0700*/  @P1 R2UR UR12, R0 ;  /* 0x00000000000c13c2 */ /* 0x0042b000000e0000 */
[----:B----4-:R1:W4:Y:S08]  /*0710*/  @P2 R2UR UR16, R5 ;  /* 0x00000000051023c2 */ /* 0x01033000000e0000 */
[----:B---3--:R1:W3:Y:S02]  /*0720*/  @P0 R2UR UR6, R4 ;  /* 0x00000000040603c2 */ /* 0x0082e400000e0000 */
[----:B-1-34-:R-:W-:Y:S05]  /*0730*/  @P1 BRA `(.L_x_230) ;  /* 0x0000007000001947 */ /* 0x01afea0003800000 */
[----:B--2---:R-:W-:-:S13]  /*0740*/  PLOP3.LUT P0, PT, PT, PT, UP3, 0x40, 0x0 ;  /* 0x000000000000781c */ /* 0x004fda0003f0e838 */
[----:B------:R-:W-:Y:S05]  /*0750*/  @P0 BRA `(.L_x_230) ;  /* 0x0000005000000947 */ /* 0x000fea0003800000 */
[----:B------:R-:W2:Y:S04]  /*0760*/  LDG.E R4, [R8.64] ;  /* 0x0000001208047981 */ /* 0x000ea8000c1e1900 */
[----:B------:R-:W3:Y:S01]  /*0770*/  LDG.E R0, [R8.64+0x4] ;  /* 0x0000041208007981 */ /* 0x000ee2000c1e1900 */
[----:B--2---:R-:W1:Y:S08]  /*0780*/  R2UR UR12, R4 ;  /* 0x00000000040c73c2 */ /* 0x004e7000000e0000 */
[----:B---3--:R-:W1:Y:S02]  /*0790*/  R2UR UR4, R0 ;  /* 0x00000000000473c2 */ /* 0x008e6400000e0000 */
[----:B-1----:R-:W-:-:S06]  /*07a0*/  UIADD3 UR12, -UR12, UR4, URZ ;  /* 0x000000040c0c7290 */ /* 0x002fcc000fffe13f */
.L_x_230:
[----:B--2---:R-:W-:-:S04]  /*07b0*/  ISETP.NE.U32.AND P0, PT, RZ, c[0x0][0x368], PT ;  /* 0x0000da00ff007a0c */ /* 0x004fc80003f05070 */
[----:B------:R-:W-:-:S13]  /*07c0*/  ISETP.NE.AND.EX P0, PT, RZ, c[0x0][0x36c], PT, P0 ;  /* 0x0000db00ff007a0c */ /* 0x000fda0003f05300 */
[----:B------:R-:W-:Y:S05]  /*07d0*/  @!P0 BRA `(.L_x_231) ;  /* 0x0000007000008947 */ /* 0x000fea0003800000 */
[----:B------:R-:W-:Y:S02]  /*07e0*/  ULDC.64 UR4, c[0x0][0x368] ;  /* 0x0000da0000047ab9 */ /* 0x000fe40000000a00 */
[----:B------:R-:W-:-:S06]  /*07f0*/  UIMAD.WIDE UR4, UR13, UR7, UR4 ;  /* 0x000000070d0472a5 */ /* 0x000fcc000f8e0204 */
[----:B------:R-:W-:Y:S02]  /*0800*/  MOV R2, UR4 ;  /* 0x0000000400027c02 */ /* 0x000fe40008000f00 */
[----:B------:R-:W-:-:S05]  /*0810*/  MOV R3, UR5 ;  /* 0x0000000500037c02 */ /* 0x000fca0008000f00 */
[----:B------:R-:W2:Y:S02]  /*0820*/  LDG.E R0, [R2.64] ;  /* 0x0000001202007981 */ /* 0x000ea4000c1e1900 */
[----:B--2---:R1:W2:Y:S02]  /*0830*/  R2UR UR10, R0 ;  /* 0x00000000000a73c2 */ /* 0x0042a400000e0000 */
[----:B-12---:R-:W-:Y:S05]  /*0840*/  BRA `(.L_x_232) ;  /* 0x0000006000007947 */ /* 0x006fea0003800000 */
.L_x_231:
[----:B------:R-:W-:Y:S05]  /*0850*/  @!P3 BRA `(.L_x_232) ;  /* 0x000000500000b947 */ /* 0x000fea0003800000 */
[----:B------:R1:W2:Y:S04]  /*0860*/  LDG.E R0, [R2.64] ;  /* 0x0000001202007981 */ /* 0x0002a8000c1e1900 */
[----:B-1----:R-:W3:Y:S01]  /*0870*/  LDG.E R2, [R2.64+0x4] ;  /* 0x0000041202027981 */ /* 0x002ee2000c1e1900 */
[----:B--2---:R-:W1:Y:S08]  /*0880*/  R2UR UR10, R0 ;  /* 0x00000000000a73c2 */ /* 0x004e7000000e0000 */
[----:B---3--:R-:W1:Y:S02]  /*0890*/  R2UR UR4, R2 ;  /* 0x00000000020473c2 */ /* 0x008e6400000e0000 */
[----:B-1----:R-:W-:-:S06]  /*08a0*/  UIADD3 UR10, -UR10, UR4, URZ ;  /* 0x000000040a0a7290 */ /* 0x002fcc000fffe13f */
.L_x_232:
[----:B------:R-:W-:Y:S01]  /*08b0*/  ULDC UR4, c[0x0][0x2c4] ;  /* 0x0000b10000047ab9 */ /* 0x000fe20000000800 */
[----:B-----5:R-:W-:Y:S01]  /*08c0*/  IADD3 R9, R6, UR16, RZ ;  /* 0x0000001006097c10 */ /* 0x020fe2000fffe0ff */
[----:B------:R-:W-:-:S02]  /*08d0*/  UISETP.NE.AND UP0, UPT, UR4, 0x1, UPT ;  /* 0x000000010400788c */ /* 0x000fc4000bf05270 */
[----:B------:R-:W-:Y:S02]  /*08e0*/  UIADD3 UR14, UR11, 0x7f, URZ ;  /* 0x0000007f0b0e7890 */ /* 0x000fe4000fffe03f */
[----:B------:R-:W-:Y:S02]  /*08f0*/  ULDC.64 UR4, c[0x0][0x2c8] ;  /* 0x0000b20000047ab9 */ /* 0x000fe40000000a00 */
[----:B------:R-:W-:Y:S02]  /*0900*/  ULDC.64 UR8, c[0x0][0x328] ;  /* 0x0000ca0000087ab9 */ /* 0x000fe40000000a00 */
[----:B------:R-:W-:Y:S02]  /*0910*/  UP2UR UR15, UPR, URZ, 0x1 ;  /* 0x000000013f0f7883 */ /* 0x000fe40008000000 */
[----:B------:R-:W-:Y:S02]  /*0920*/  UIADD3 UR10, -UR16, UR10, URZ ;  /* 0x0000000a100a7290 */ /* 0x000fe4000fffe13f */
[----:B------:R-:W-:-:S04]  /*0930*/  @UP0 UIADD3 UR20, UR11, 0x7f, URZ ;  /* 0x0000007f0b140890 */ /* 0x000fc8000fffe03f */
[----:B------:R-:W-:Y:S02]  /*0940*/  UIMAD.WIDE.U32 UR20, UR20, UR4, URZ ;  /* 0x00000004141472a5 */ /* 0x000fe4000f8e003f */
[----:B------:R-:W-:-:S05]  /*0950*/  UIADD3 UR4, UR10, 0x1, -UR12 ;  /* 0x000000010a047890 */ /* 0x000fca000fffe80c */
[----:B------:R-:W-:Y:S02]  /*0960*/  @UP0 UMOV UR17, UR21 ;  /* 0x0000001500110c82 */ /* 0x000fe40008000000 */
[----:B------:R-:W-:Y:S02]  /*0970*/  @UP0 USHF.R.U32.HI UR14, URZ, UR5, UR17 ;  /* 0x000000053f0e0299 */ /* 0x000fe40008011611 */
[----:B------:R-:W-:Y:S02]  /*0980*/  UISETP.GE.AND UP0, UPT, UR9, 0x1, UPT ;  /* 0x000000010900788c */ /* 0x000fe4000bf06270 */
[----:B------:R-:W-:Y:S02]  /*0990*/  UIADD3 UR4, UR4, UR14, URZ ;  /* 0x0000000e04047290 */ /* 0x000fe4000fffe03f */
[----:B------:R-:W-:Y:S02]  /*09a0*/  UP2UR UR14, UPR, URZ, 0x1 ;  /* 0x000000013f0e7883 */ /* 0x000fe40008000000 */
[----:B------:R-:W-:Y:S01]  /*09b0*/  PLOP3.LUT P0, PT, PT, PT, UP0, 0x40, 0x0 ;  /* 0x000000000000781c */ /* 0x000fe20003f0e808 */
[----:B------:R-:W-:-:S12]  /*09c0*/  UIADD3 UR8, UR4, UR8, URZ ;  /* 0x0000000804087290 */ /* 0x000fd8000fffe03f */
[----:B------:R-:W-:Y:S05]  /*09d0*/  @P0 BRA `(.L_x_233) ;  /* 0x0000014000000947 */ /* 0x000fea0003800000 */
[----:B------:R-:W-:Y:S01]  /*09e0*/  ISETP.LT.AND P0, PT, RZ, UR4, PT ;  /* 0x00000004ff007c0c */ /* 0x000fe2000bf01270 */
[----:B------:R-:W-:-:S12]  /*09f0*/  UIADD3 UR16, UR4, -0x1, URZ ;  /* 0xffffffff04107890 */ /* 0x000fd8000fffe03f */
[----:B------:R-:W-:Y:S05]  /*0a00*/  @P0 BRA `(.L_x_234) ;  /* 0x0000008000000947 */ /* 0x000fea0003800000 */
[----:B------:R-:W-:Y:S02]  /*0a10*/  UISETP.NE.AND UP0, UPT, UR9, 0x1, UPT ;  /* 0x000000010900788c */ /* 0x000fe4000bf05270 */
[----:B------:R-:W-:-:S03]  /*0a20*/  UIADD3 UR16, -UR4, URZ, URZ ;  /* 0x0000003f04107290 */ /* 0x000fc6000fffe13f */
[----:B------:R-:W-:Y:S02]  /*0a30*/  ULDC.64 UR4, c[0x0][0x330] ;  /* 0x0000cc0000047ab9 */ /* 0x000fe40000000a00 */
[----:B------:R-:W-:-:S07]  /*0a40*/  UIMAD.WIDE.U32 UR20, UR16, UR4, URZ ;  /* 0x00000004101472a5 */ /* 0x000fce000f8e003f */
[----:B------:R-:W-:Y:S02]  /*0a50*/  @UP0 UMOV UR17, UR21 ;  /* 0x0000001500110c82 */ /* 0x000fe40008000000 */
[----:B------:R-:W-:-:S04]  /*0a60*/  @UP0 USHF.R.U32.HI UR16, URZ, UR5, UR17 ;  /* 0x000000053f100299 */ /* 0x000fc80008011611 */
[----:B------:R-:W-:Y:S01]  /*0a70*/  ULOP3.LUT UR16, URZ, UR16, URZ, 0x33, !UPT ;  /* 0x000000103f107292 */ /* 0x000fe2000f8e333f */
[----:B------:R-:W-:Y:S05]  /*0a80*/  BRA `(.L_x_235) ;  /* 0x0000005000007947 */ /* 0x000fea0003800000 */
.L_x_234:
[----:B------:R-:W-:Y:S02]  /*0a90*/  UISETP.NE.AND UP0, UPT, UR9, 0x1, UPT ;  /* 0x000000010900788c */ /* 0x000fe4000bf05270 */
[----:B------:R-:W-:Y:S02]  /*0aa0*/  ULDC.64 UR4, c[0x0][0x330] ;  /* 0x0000cc0000047ab9 */ /* 0x000fe40000000a00 */
[----:B------:R-:W-:-:S07]  /*0ab0*/  UIMAD.WIDE.U32 UR20, UR16, UR4, URZ ;  /* 0x00000004101472a5 */ /* 0x000fce000f8e003f */
[----:B------:R-:W-:Y:S02]  /*0ac0*/  @UP0 UMOV UR17, UR21 ;  /* 0x0000001500110c82 */ /* 0x000fe40008000000 */
[----:B------:R-:W-:Y:S02]  /*0ad0*/  @UP0 USHF.R.U32.HI UR16, URZ, UR5, UR17 ;  /* 0x000000053f100299 */ /* 0x000fe40008011611 */
.L_x_235:
[----:B------:R-:W-:Y:S02]  /*0ae0*/  ULDC UR4, c[0x0][0x32c] ;  /* 0x0000cb0000047ab9 */ /* 0x000fe40000000800 */
[----:B------:R-:W-:-:S04]  /*0af0*/  UIMAD UR4, UR16, UR9, UR4 ;  /* 0x00000009100472a4 */ /* 0x000fc8000f8e0204 */
[----:B------:R-:W-:-:S04]  /*0b00*/  UISETP.LT.AND UP0, UPT, UR8, UR4, UPT ;  /* 0x000000040800728c */ /* 0x000fc8000bf01270 */
[----:B------:R-:W-:Y:S02]  /*0b10*/  USEL UR8, UR8, UR4, UP0 ;  /* 0x0000000408087287 */ /* 0x000fe40008000000 */
.L_x_233:
[----:B------:R-:W-:Y:S02]  /*0b20*/  UISETP.NE.AND UP0, UPT, UR15, URZ, UPT ;  /* 0x0000003f0f00728c */ /* 0x000fe4000bf05270 */
[----:B------:R-:W-:Y:S02]  /*0b30*/  UIADD3 UR22, UR10, 0x2f, URZ ;  /* 0x0000002f0a167890 */ /* 0x000fe4000fffe03f */
[----:B------:R-:W-:Y:S02]  /*0b40*/  UIADD3 UR20, UR8, 0x2f, URZ ;  /* 0x0000002f08147890 */ /* 0x000fe4000fffe03f */
[----:B------:R-:W-:Y:S02]  /*0b50*/  ULDC.64 UR4, c[0x0][0x2c8] ;  /* 0x0000b20000047ab9 */ /* 0x000fe40000000a00 */
[----:B------:R-:W-:Y:S02]  /*0b60*/  UISETP.GE.AND UP1, UPT, UR9, 0x1, UPT ;  /* 0x000000010900788c */ /* 0x000fe4000bf26270 */
[----:B------:R-:W-:-:S02]  /*0b70*/  UIMAD.WIDE.U32 UR16, UR11, UR4, URZ ;  /* 0x000000040b1072a5 */ /* 0x000fc4000f8e003f */
[----:B------:R-:W-:Y:S02]  /*0b80*/  UIMAD.WIDE UR22, UR22, 0x2aaaaaab, URZ ;  /* 0x2aaaaaab161678a5 */ /* 0x000fe4000f8e023f */
[----:B------:R-:W-:Y:S01]  /*0b90*/  UIMAD.WIDE UR20, UR20, 0x2aaaaaab, URZ ;  /* 0x2aaaaaab141478a5 */ /* 0x000fe2000f8e023f */
[----:B------:R-:W-:Y:S01]  /*0ba0*/  PLOP3.LUT P0, PT, PT, PT, UP1, 0x40, 0x0 ;  /* 0x000000000000781c */ /* 0x000fe20003f0e818 */
[----:B------:R-:W-:Y:S02]  /*0bb0*/  UMOV UR4, UR11 ;  /* 0x0000000b00047c82 */ /* 0x000fe40008000000 */
[----:B------:R-:W-:Y:S02]  /*0bc0*/  @UP0 USHF.R.U32.HI UR4, URZ, UR5, UR17 ;  /* 0x000000053f040299 */ /* 0x000fe40008011611 */
[----:B------:R-:W-:Y:S02]  /*0bd0*/  USHF.R.U32.HI UR5, URZ, 0x1f, UR23 ;  /* 0x0000001f3f057899 */ /* 0x000fe40008011617 */
[----:B------:R-:W-:-:S02]  /*0be0*/  USHF.R.U32.HI UR17, URZ, 0x1f, UR21 ;  /* 0x0000001f3f117899 */ /* 0x000fc40008011615 */
[----:B------:R-:W-:Y:S02]  /*0bf0*/  UIADD3 UR16, UR10, -UR12, URZ ;  /* 0x8000000c0a107290 */ /* 0x000fe4000fffe03f */
[----:B------:R-:W-:Y:S02]  /*0c00*/  ULEA.HI.SX32 UR5, UR23, UR5, 0x1d ;  /* 0x0000000517057291 */ /* 0x000fe4000f8fea3f */
[----:B------:R-:W-:Y:S02]  /*0c10*/  ULEA.HI.SX32 UR17, UR21, UR17, 0x1d ;  /* 0x0000001115117291 */ /* 0x000fe4000f8fea3f */
[----:B------:R-:W-:Y:S02]  /*0c20*/  UIADD3 UR4, UR16, UR4, URZ ;  /* 0x0000000410047290 */ /* 0x000fe4000fffe03f */
[----:B------:R-:W-:Y:S02]  /*0c30*/  UISETP.LT.AND UP0, UPT, UR5, UR17, UPT ;  /* 0x000000110500728c */ /* 0x000fe4000bf01270 */
[----:B------:R-:W-:-:S02]  /*0c40*/  ULDC UR8, c[0x0][0x324] ;  /* 0x0000c90000087ab9 */ /* 0x000fc40000000800 */
[----:B------:R-:W-:Y:S02]  /*0c50*/  UIADD3 UR8, UR4, -UR8, URZ ;  /* 0x8000000804087290 */ /* 0x000fe4000fffe03f */
[----:B------:R-:W-:Y:S01]  /*0c60*/  USEL UR17, UR5, UR17, UP0 ;  /* 0x0000001105117287 */ /* 0x000fe20008000000 */
[----:B------:R-:W-:Y:S05]  /*0c70*/  @P0 BRA `(.L_x_236) ;  /* 0x0000015000000947 */ /* 0x000fea0003800000 */
[----:B------:R-:W-:Y:S02]  /*0c80*/  UMOV UR20, UR4 ;  /* 0x0000000400147c82 */ /* 0x000fe40008000000 */
[----:B------:R-:W-:-:S06]  /*0c90*/  UISETP.GT.AND UP0, UPT, UR20, -0x1, UPT ;  /* 0xffffffff1400788c */ /* 0x000fcc000bf04270 */
[----:B------:R-:W-:-:S13]  /*0ca0*/  PLOP3.LUT P0, PT, PT, PT, UP0, 0x80, 0x0 ;  /* 0x000000000000781c */ /* 0x000fda0003f0f008 */
[----:B------:R-:W-:Y:S05]  /*0cb0*/  @P0 BRA `(.L_x_237) ;  /* 0x0000008000000947 */ /* 0x000fea0003800000 */
        /* <DEDUP_REMOVED lines=8> */
.L_x_237:
[----:B------:R-:W-:Y:S02]  /*0d40*/  UISETP.NE.AND UP0, UPT, UR9, 0x1, UPT ;  /* 0x000000010900788c */ /* 0x000fe4000bf05270 */
[----:B------:R-:W-:Y:S02]  /*0d50*/  ULDC.64 UR4, c[0x0][0x330] ;  /* 0x0000cc0000047ab9 */ /* 0x000fe40000000a00 */
[----:B------:R-:W-:-:S07]  /*0d60*/  UIMAD.WIDE.U32 UR22, UR20, UR4, URZ ;  /* 0x00000004141672a5 */ /* 0x000fce000f8e003f */
[----:B------:R-:W-:Y:S02]  /*0d70*/  @UP0 UMOV UR21, UR23 ;  /* 0x0000001700150c82 */ /* 0x000fe40008000000 */
[----:B------:R-:W-:Y:S02]  /*0d80*/  @UP0 USHF.R.U32.HI UR20, URZ, UR5, UR21 ;  /* 0x000000053f140299 */ /* 0x000fe40008011615 */
.L_x_238:
[----:B------:R-:W-:Y:S02]  /*0d90*/  ULDC UR4, c[0x0][0x32c] ;  /* 0x0000cb0000047ab9 */ /* 0x000fe40000000800 */
[----:B------:R-:W-:-:S04]  /*0da0*/  UIMAD UR4, UR20, UR4, URZ ;  /* 0x00000004140472a4 */ /* 0x000fc8000f8e023f */
[----:B------:R-:W-:-:S04]  /*0db0*/  UISETP.LT.AND UP0, UPT, UR8, UR4, UPT ;  /* 0x000000040800728c */ /* 0x000fc8000bf01270 */
[----:B------:R-:W-:-:S04]  /*0dc0*/  USEL UR8, UR8, UR4, !UP0 ;  /* 0x0000000408087287 */ /* 0x000fc8000c000000 */
.L_x_236:
[----:B------:R-:W-:Y:S01]  /*0dd0*/  UIMAD.WIDE UR4, UR8, 0x2aaaaaab, URZ ;  /* 0x2aaaaaab080478a5 */ /* 0x000fe2000f8e023f */
[----:B------:R-:W-:Y:S01]  /*0de0*/  PLOP3.LUT P2, PT, PT, PT, PT, 0x80, 0x0 ;  /* 0x000000000000781c */ /* 0x000fe20003f4f070 */
[----:B------:R-:W-:Y:S01]  /*0df0*/  CS2R R10, SRZ ;  /* 0x00000000000a7805 */ /* 0x000fe2000001ff00 */
[----:B------:R-:W-:Y:S01]  /*0e00*/  IMAD.MOV.U32 R130, RZ, RZ, RZ ;  /* 0x000000ffff827224 */ /* 0x000fe200078e00ff */
[----:B------:R-:W-:Y:S01]  /*0e10*/  USHF.R.U32.HI UR4, URZ, 0x1f, UR5 ;  /* 0x0000001f3f047899 */ /* 0x000fe20008011605 */
[----:B------:R-:W-:Y:S01]  /*0e20*/  CS2R R128, SRZ ;  /* 0x0000000000807805 */ /* 0x000fe2000001ff00 */
[----:B------:R-:W-:Y:S01]  /*0e30*/  CS2R R14, SRZ ;  /* 0x00000000000e7805 */ /* 0x000fe2000001ff00 */
[----:B------:R-:W-:Y:S01]  /*0e40*/  IMAD.MOV.U32 R126, RZ, RZ, RZ ;  /* 0x000000ffff7e7224 */ /* 0x000fe200078e00ff */
[----:B------:R-:W-:Y:S01]  /*0e50*/  ULEA.HI.SX32 UR4, UR5, UR4, 0x1d ;  /* 0x0000000405047291 */ /* 0x000fe2000f8fea3f */
[----:B------:R-:W-:Y:S01]  /*0e60*/  CS2R R124, SRZ ;  /* 0x00000000007c7805 */ /* 0x000fe2000001ff00 */
[----:B------:R-:W-:Y:S01]  /*0e70*/  MOV R122, RZ ;  /* 0x000000ff007a7202 */ /* 0x000fe20000000f00 */
[----:B------:R-:W-:Y:S01]  /*0e80*/  CS2R R120, SRZ ;  /* 0x0000000000787805 */ /* 0x000fe2000001ff00 */
[----:B------:R-:W-:Y:S01]  /*0e90*/  UISETP.LT.AND UP0, UPT, URZ, UR4, UPT ;  /* 0x000000043f00728c */ /* 0x000fe2000bf01270 */
[----:B------:R-:W-:Y:S01]  /*0ea0*/  CS2R R12, SRZ ;  /* 0x00000000000c7805 */ /* 0x000fe2000001ff00 */
[----:B------:R-:W-:Y:S01]  /*0eb0*/  IMAD.MOV.U32 R118, RZ, RZ, RZ ;  /* 0x000000ffff767224 */ /* 0x000fe200078e00ff */
[----:B------:R-:W-:Y:S01]  /*0ec0*/  CS2R R116, SRZ ;  /* 0x0000000000747805 */ /* 0x000fe2000001ff00 */
[----:B------:R-:W-:Y:S01]  /*0ed0*/  USEL UR8, URZ, UR4, !UP0 ;  /* 0x000000043f087287 */ /* 0x000fe2000c000000 */
[----:B------:R-:W-:Y:S01]  /*0ee0*/  CS2R R16, SRZ ;  /* 0x0000000000107805 */ /* 0x000fe2000001ff00 */
[----:B------:R-:W-:Y:S01]  /*0ef0*/  MOV R114, RZ ;  /* 0x000000ff00727202 */ /* 0x000fe20000000f00 */
[----:B------:R-:W-:Y:S01]  /*0f00*/  CS2R R112, SRZ ;  /* 0x0000000000707805 */ /* 0x000fe2000001ff00 */
[----:B------:R-:W-:Y:S01]  /*0f10*/  UISETP.GT.AND UP0, UPT, UR17, UR8, UPT ;  /* 0x000000081100728c */ /* 0x000fe2000bf04270 */
[----:B------:R-:W-:Y:S01]  /*0f20*/  CS2R R18, SRZ ;  /* 0x0000000000127805 */ /* 0x000fe2000001ff00 */
[----:B------:R-:W-:Y:S01]  /*0f30*/  IMAD.MOV.U32 R110, RZ, RZ, RZ ;  /* 0x000000ffff6e7224 */ /* 0x000fe200078e00ff */
[----:B------:R-:W-:Y:S01]  /*0f40*/  CS2R R108, SRZ ;  /* 0x00000000006c7805 */ /* 0x000fe2000001ff00 */
[----:B------:R-:W-:Y:S01]  /*0f50*/  CS2R R106, SRZ ;  /* 0x00000000006a7805 */ /* 0x000fe2000001ff00 */
[----:B------:R-:W-:Y:S01]  /*0f60*/  CS2R R104, SRZ ;  /* 0x0000000000687805 */ /* 0x000fe2000001ff00 */
[----:B------:R-:W-:Y:S01]  /*0f70*/  PLOP3.LUT P0, PT, PT, PT, UP0, 0x80, 0x0 ;  /* 0x000000000000781c */ /* 0x000fe20003f0f008 */
        /* <DEDUP_REMOVED lines=49> */
[----:B------:R-:W-:Y:S01]  /*1290*/  CS2R R158, SRZ ;  /* 0x00000000009e7805 */ /* 0x000fe2000001ff00 */
[----:B------:R-:W-:Y:S01]  /*12a0*/  IMAD.MOV.U32 R8, RZ, RZ, RZ ;  /* 0x000000ffff087224 */ /* 0x000fe200078e00ff */
[----:B------:R-:W-:Y:S01]  /*12b0*/  MOV R156, RZ ;  /* 0x000000ff009c7202 */ /* 0x000fe20000000f00 */
[----:B------:R-:W-:Y:S01]  /*12c0*/  IMAD.MOV.U32 R53, RZ, RZ, RZ ;  /* 0x000000ffff357224 */ /* 0x000fe200078e00ff */
[----:B------:R-:W-:Y:S05]  /*12d0*/  @!P0 BRA `(.L_x_239) ;  /* 0x00010ee000008947 */ /* 0x000fea0003800000 */
[----:B------:R-:W-:Y:S01]  /*12e0*/  ULDC.64 UR4, c[0x0][0x340] ;  /* 0x0000d00000047ab9 */ /* 0x000fe20000000a00 */
[----:B------:R-:W2:Y:S01]  /*12f0*/  LDL.LU R85, [R1+0x28] ;  /* 0x0000280001557983 */ /* 0x000ea20000300800 */
[----:B------:R-:W-:-:S02]  /*1300*/  UISETP.NE.U32.AND UP0, UPT, URZ, UR4, UPT ;  /* 0x000000043f00728c */ /* 0x000fc4000bf05070 */
[----:B------:R-:W-:Y:S02]  /*1310*/  UISETP.NE.AND UP1, UPT, UR15, URZ, UPT ;  /* 0x0000003f0f00728c */ /* 0x000fe4000bf25270 */
[----:B------:R-:W-:-:S03]  /*1320*/  UISETP.NE.AND.EX UP0, UPT, URZ, UR5, UPT, UP0 ;  /* 0x000000053f00728c */ /* 0x000fc6000bf05300 */
[----:B------:R-:W-:-:S03]  /*1330*/  ULDC.64 UR4, c[0x0][0x340] ;  /* 0x0000d00000047ab9 */ /* 0x000fc60000000a00 */
[----:B------:R-:W-:-:S05]  /*1340*/  PLOP3.LUT P4, PT, PT, PT, UP0, 0x80, 0x0 ;  /* 0x000000000000781c */ /* 0x000fca0003f8f008 */
[----:B------:R-:W-:-:S06]  /*1350*/  @UP0 UIMAD.WIDE UR4, UR13, UR7, UR4 ;  /* 0x000000070d0402a5 */ /* 0x000fcc000f8e0204 */
[----:B------:R-:W-:Y:S02]  /*1360*/  IMAD.U32 R2, RZ, RZ, UR4 ;  /* 0x00000004ff027e24 */ /* 0x000fe4000f8e00ff */
[----:B------:R-:W-:Y:S01]  /*1370*/  IMAD.U32 R3, RZ, RZ, UR5 ;  /* 0x00000005ff037e24 */ /* 0x000fe2000f8e00ff */
[----:B------:R-:W1:Y:S01]  /*1380*/  S2UR UR24, SR_CTAID.Y ;  /* 0x00000000001879c3 */ /* 0x000e620000002600 */
[----:B------:R-:W-:Y:S01]  /*1390*/  SHF.R.S32.HI R75, RZ, 0x1f, R81 ;  /* 0x0000001fff4b7819 */ /* 0x000fe20000011451 */
[----:B------:R-:W-:Y:S02]  /*13a0*/  USHF.R.S32.HI UR7, URZ, 0x1f, UR6 ;  /* 0x0000001f3f077899 */ /* 0x000fe40008011406 */
[----:B------:R3:W4:Y:S01]  /*13b0*/  @P4 LDG.E R8, [R2.64] ;  /* 0x0000001202084981 */ /* 0x000722000c1e1900 */
[----:B------:R-:W-:Y:S01]  /*13c0*/  ULDC.64 UR4, c[0x0][0x178] ;  /* 0x00005e0000047ab9 */ /* 0x000fe20000000a00 */
[----:B------:R-:W-:Y:S01]  /*13d0*/  PLOP3.LUT P1, PT, PT, PT, UP1, 0x80, 0x0 ;  /* 0x000000000000781c */ /* 0x000fe20003f2f018 */
[----:B------:R-:W-:Y:S01]  /*13e0*/  UIMAD UR7, UR7, UR4, URZ ;  /* 0x00000004070772a4 */ /* 0x000fe2000f8e023f */
[----:B------:R-:W-:Y:S01]  /*13f0*/  BAR.SYNC.DEFER_BLOCKING 0x0 ;  /* 0x0000000000007b1d */ /* 0x000fe20000010000 */
[----:B------:R-:W-:Y:S01]  /*1400*/  UIMAD.WIDE.U32 UR22, UR6, UR4, URZ ;  /* 0x00000004061672a5 */ /* 0x000fe2000f8e003f */
[----:B------:R-:W-:Y:S01]  /*1410*/  PLOP3.LUT P0, PT, PT, PT, UP1, 0x80, 0x0 ;  /* 0x000000000000781c */ /* 0x000fe20003f0f018 */
[----:B------:R-:W-:Y:S01]  /*1420*/  UIMAD UR6, UR6, UR5, UR7 ;  /* 0x00000005060672a4 */ /* 0x000fe2000f8e0207 */
[----:B------:R-:W-:Y:S01]  /*1430*/  LEA.HI R74, R75, R81, RZ, 0x5 ;  /* 0x000000514b4a7211 */ /* 0x000fe200078f28ff */
[----:B------:R-:W-:-:S02]  /*1440*/  USHF.R.S32.HI UR20, URZ, 0x1f, UR13 ;  /* 0x0000001f3f147899 */ /* 0x000fc4000801140d */
[----:B------:R-:W-:Y:S01]  /*1450*/  ULDC.64 UR4, c[0x0][0x1b8] ;  /* 0x00006e0000047ab9 */ /* 0x000fe20000000a00 */
[----:B------:R-:W-:Y:S01]  /*1460*/  SHF.R.S32.HI R73, RZ, 0x5, R74 ;  /* 0x00000005ff497819 */ /* 0x000fe2000001144a */
[----:B------:R-:W-:Y:S02]  /*1470*/  UIADD3 UR23, UR23, UR6, URZ ;  /* 0x0000000617177290 */ /* 0x000fe4000fffe03f */
[----:B------:R-:W-:Y:S02]  /*1480*/  USEL UR7, UR20, URZ, !UP3 ;  /* 0x0000003f14077287 */ /* 0x000fe4000d800000 */
[----:B-1----:R-:W-:Y:S02]  /*1490*/  USHF.R.S32.HI UR21, URZ, 0x1f, UR24 ;  /* 0x0000001f3f157899 */ /* 0x002fe40008011418 */
[----:B------:R-:W-:Y:S02]  /*14a0*/  UIMAD.WIDE.U32 UR26, UR24, UR4, UR22 ;  /* 0x00000004181a72a5 */ /* 0x000fe4000f8e0016 */
[----:B------:R-:W-:Y:S01]  /*14b0*/  UIMAD UR6, UR21, UR4, URZ ;  /* 0x00000004150672a4 */ /* 0x000fe2000f8e023f */
[----:B---3--:R-:W-:Y:S01]  /*14c0*/  LEA.HI R2, R75, R81, RZ, 0x3 ;  /* 0x000000514b027211 */ /* 0x008fe200078f18ff */
[----:B------:R-:W-:-:S02]  /*14d0*/  USEL UR22, UR13, URZ, !UP3 ;  /* 0x0000003f0d167287 */ /* 0x000fc4000d800000 */
[----:B------:R-:W-:Y:S01]  /*14e0*/  UIMAD UR6, UR24, UR5, UR6 ;  /* 0x00000005180672a4 */ /* 0x000fe2000f8e0206 */
[----:B------:R-:W-:Y:S02]  /*14f0*/  LOP3.LUT R0, R2, 0xfffffff8, RZ, 0xc0, !PT ;  /* 0xfffffff802007812 */ /* 0x000fe400078ec0ff */
[----:B------:R-:W-:Y:S01]  /*1500*/  SHF.R.S32.HI R77, RZ, 0x3, R2 ;  /* 0x00000003ff4d7819 */ /* 0x000fe20000011402 */
[----:B------:R-:W-:Y:S02]  /*1510*/  ULDC.64 UR4, c[0x0][0x1c0] ;  /* 0x0000700000047ab9 */ /* 0x000fe40000000a00 */
[----:B------:R-:W-:Y:S01]  /*1520*/  IMAD.IADD R26, R81, 0x1, -R0 ;  /* 0x00000001511a7824 */ /* 0x000fe200078e0a00 */
[----:B------:R-:W-:Y:S01]  /*1530*/  UIMAD UR7, UR7, UR4, URZ ;  /* 0x00000004070772a4 */ /* 0x000fe2000f8e023f */
[----:B------:R-:W-:Y:S01]  /*1540*/  IADD3 R17, R77, UR11, RZ ;  /* 0x0000000b4d117c10 */ /* 0x000fe2000fffe0ff */
[----:B------:R-:W-:Y:S01]  /*1550*/  UIADD3 UR27, UR27, UR6, URZ ;  /* 0x000000061b1b7290 */ /* 0x000fe2000fffe03f */
[----:B------:R-:W-:Y:S01]  /*1560*/  IMAD R0, R26, 0x20, R77 ;  /* 0x000000201a007824 */ /* 0x000fe200078e024d */
[----:B------:R-:W-:Y:S01]  /*1570*/  UIMAD UR5, UR22, UR5, UR7 ;  /* 0x00000005160572a4 */ /* 0x000fe2000f8e0207 */
[----:B------:R-:W-:Y:S01]  /*1580*/  STL [R1+0x80], R77 ;  /* 0x0000804d01007387 */ /* 0x000fe20000100800 */
[----:B------:R-:W-:-:S02]  /*1590*/  UIMAD.WIDE.U32 UR22, UR22, UR4, UR26 ;  /* 0x00000004161672a5 */ /* 0x000fc4000f8e001a */
[----:B------:R-:W-:Y:S01]  /*15a0*/  IADD3 R4, R0, UR11, RZ ;  /* 0x0000000b00047c10 */ /* 0x000fe2000fffe0ff */
[----:B------:R-:W-:Y:S02]  /*15b0*/  ULDC UR4, c[0x0][0x2c4] ;  /* 0x0000b10000047ab9 */ /* 0x000fe40000000800 */
[----:B------:R-:W-:Y:S01]  /*15c0*/  UIADD3 UR5, UR23, UR5, URZ ;  /* 0x0000000517057290 */ /* 0x000fe2000fffe03f */
[----:B------:R-:W-:Y:S01]  /*15d0*/  IMAD.U32 R3, RZ, RZ, UR23 ;  /* 0x00000017ff037e24 */ /* 0x000fe2000f8e00ff */
[----:B------:R-:W-:Y:S01]  /*15e0*/  UIMAD UR4, UR12, UR4, URZ ;  /* 0x000000040c0472a4 */ /* 0x000fe2000f8e023f */
[----:B------:R-:W-:Y:S01]  /*15f0*/  @P1 IMAD.HI.U32 R2, R4, c[0x0][0x2c8], RZ ;  /* 0x0000b20004021a27 */ /* 0x000fe200078e00ff */
[----:B------:R-:W-:Y:S02]  /*1600*/  UMOV UR23, 0x30 ;  /* 0x0000003000177882 */ /* 0x000fe40000000000 */
[----:B------:R-:W-:Y:S01]  /*1610*/  ULDC.64 UR6, c[0x0][0x1e8] ;  /* 0x00007a0000067ab9 */ /* 0x000fe20000000a00 */
[----:B------:R-:W-:Y:S01]  /*1620*/  IMAD.MOV.U32 R0, RZ, RZ, R4 ;  /* 0x000000ffff007224 */ /* 0x000fe200078e0004 */
[----:B------:R-:W-:Y:S01]  /*1630*/  @P0 SHF.R.U32.HI R0, RZ, c[0x0][0x2cc], R2 ;  /* 0x0000b300ff000a19 */ /* 0x000fe20000011602 */
[----:B------:R-:W-:Y:S01]  /*1640*/  IMAD.U32 R2, RZ, RZ, UR22 ;  /* 0x00000016ff027e24 */ /* 0x000fe2000f8e00ff */
[----:B------:R-:W-:Y:S01]  /*1650*/  UIMAD UR22, UR17, -0x30, UR23 ;  /* 0xffffffd0111678a4 */ /* 0x000fe2000f8e0217 */
[----:B------:R-:W-:Y:S01]  /*1660*/  IMAD.U32 R3, RZ, RZ, UR5 ;  /* 0x00000005ff037e24 */ /* 0x000fe2000f8e00ff */
[--C-:B------:R-:W-:Y:S01]  /*1670*/  SHF.R.S32.HI R6, RZ, 0x1f, R0.reuse ;  /* 0x0000001fff067819 */ /* 0x100fe20000011400 */
[----:B------:R-:W-:Y:S01]  /*1680*/  IMAD.MOV R5, RZ, RZ, -R0 ;  /* 0x000000ffff057224 */ /* 0x000fe200078e0a00 */
[----:B------:R-:W-:Y:S01]  /*1690*/  UIMAD UR6, UR21, UR6, URZ ;  /* 0x00000006150672a4 */ /* 0x000fe2000f8e023f */
[----:B------:R-:W-:-:S03]  /*16a0*/  IMAD.WIDE.U32 R2, R0, c[0x0][0x1b0], R2 ;  /* 0x00006c0000027a25 */ /* 0x000fc600078e0002 */
[----:B------:R-:W-:Y:S01]  /*16b0*/  UIMAD UR25, UR24, UR7, UR6 ;  /* 0x00000007181972a4 */ /* 0x000fe2000f8e0206 */
[----:B------:R-:W-:Y:S02]  /*16c0*/  IMAD R4, R5, c[0x0][0x2c4], R4 ;  /* 0x0000b10005047a24 */ /* 0x000fe400078e0204 */
[----:B------:R-:W-:Y:S01]  /*16d0*/  IMAD R5, R6, c[0x0][0x1b0], RZ ;  /* 0x00006c0006057a24 */ /* 0x000fe200078e02ff */
[----:B------:R-:W-:Y:S01]  /*16e0*/  ULDC.64 UR6, c[0x0][0x1f0] ;  /* 0x00007c0000067ab9 */ /* 0x000fe20000000a00 */
[----:B------:R-:W-:Y:S02]  /*16f0*/  IMAD.U32 R72, RZ, RZ, UR22 ;  /* 0x00000016ff487e24 */ /* 0x000fe4000f8e00ff */
[----:B------:R-:W-:Y:S01]  /*1700*/  IMAD R6, R0, c[0x0][0x1b4], R5 ;  /* 0x00006d0000067a24 */ /* 0x000fe200078e0205 */
[----:B------:R-:W-:-:S03]  /*1710*/  SHF.R.S32.HI R5, RZ, 0x1f, R4 ;  /* 0x0000001fff057819 */ /* 0x000fc60000011404 */
[----:B------:R-:W-:Y:S01]  /*1720*/  IMAD.IADD R3, R3, 0x1, R6 ;  /* 0x0000000103037824 */ /* 0x000fe200078e0206 */
[----:B------:R-:W-:Y:S01]  /*1730*/  IADD3 R6, R17, 0x20, RZ ;  /* 0x0000002011067810 */ /* 0x000fe20007ffe0ff */
[----:B------:R-:W-:-:S03]  /*1740*/  IMAD R0, R5, c[0x0][0x1a8], RZ ;  /* 0x00006a0005007a24 */ /* 0x000fc600078e02ff */
[----:B------:R-:W-:Y:S01]  /*1750*/  ISETP.GE.AND P2, PT, R6, UR4, PT ;  /* 0x0000000406007c0c */ /* 0x000fe2000bf46270 */
[C---:B------:R-:W-:Y:S01]  /*1760*/  IMAD R7, R4.reuse, c[0x0][0x1ac], R0 ;  /* 0x00006b0004077a24 */ /* 0x040fe200078e0200 */
[----:B------:R-:W-:Y:S01]  /*1770*/  LEA.HI R6, R75, R81, RZ, 0x6 ;  /* 0x000000514b067211 */ /* 0x000fe200078f30ff */
[----:B------:R-:W-:Y:S02]  /*1780*/  IMAD.SHL.U32 R0, R77, 0x40, RZ ;  /* 0x000000404d007824 */ /* 0x000fe400078e00ff */
[----:B------:R-:W-:-:S03]  /*1790*/  IMAD.WIDE.U32 R4, R4, c[0x0][0x1a8], R2 ;  /* 0x00006a0004047a25 */ /* 0x000fc600078e0002 */
[----:B------:R-:W-:Y:S01]  /*17a0*/  LOP3.LUT R0, R0, 0x1c0, RZ, 0xc0, !PT ;  /* 0x000001c000007812 */ /* 0x000fe200078ec0ff */
[----:B------:R-:W-:Y:S01]  /*17b0*/  IMAD.SHL.U32 R2, R26, 0x8, RZ ;  /* 0x000000081a027824 */ /* 0x000fe200078e00ff */
[----:B------:R-:W-:Y:S01]  /*17c0*/  LEA R20, P0, R4, c[0x0][0x160], 0x1 ;  /* 0x0000580004147a11 */ /* 0x000fe200078008ff */
[----:B------:R-:W-:Y:S01]  /*17d0*/  IMAD.IADD R3, R5, 0x1, R7 ;  /* 0x0000000105037824 */ /* 0x000fe200078e0207 */
[----:B------:R-:W-:Y:S01]  /*17e0*/  IADD3 R7, R17, 0x40, RZ ;  /* 0x0000004011077810 */ /* 0x000fe20007ffe0ff */
[----:B------:R-:W-:Y:S01]  /*17f0*/  IMAD.SHL.U32 R6, R6, 0x8, RZ ;  /* 0x0000000806067824 */ /* 0x000fe200078e00ff */
[----:B------:R-:W-:Y:S02]  /*1800*/  LOP3.LUT R5, R0, 0x38, R2, 0xf8, !PT ;  /* 0x0000003800057812 */ /* 0x000fe400078ef802 */
[----:B------:R-:W-:Y:S02]  /*1810*/  SHF.R.U32.HI R0, RZ, 0x3, R0 ;  /* 0x00000003ff007819 */ /* 0x000fe40000011600 */
[----:B------:R-:W-:-:S02]  /*1820*/  LEA.HI.X R19, R4, c[0x0][0x164], R3, 0x1, P0 ;  /* 0x0000590004137a11 */ /* 0x000fc400000f0c03 */
[----:B------:R-:W1:Y:S01]  /*1830*/  SHFL.IDX PT, R4, R20, RZ, 0x181f ;  /* 0x00181fff14047589 */ /* 0x000e6200000e0000 */
[----:B------:R-:W-:Y:S02]  /*1840*/  LOP3.LUT R3, R5, R0, RZ, 0x3c, !PT ;  /* 0x0000000005037212 */ /* 0x000fe400078e3cff */
[----:B------:R-:W-:Y:S01]  /*1850*/  ISETP.GE.AND P0, PT, R17, UR4, PT ;  /* 0x0000000411007c0c */ /* 0x000fe2000bf06270 */
[----:B------:R-:W3:Y:S01]  /*1860*/  SHFL.IDX PT, R5, R19, RZ, 0x181f ;  /* 0x00181fff13057589 */ /* 0x000ee200000e0000 */
[----:B------:R-:W-:Y:S02]  /*1870*/  SHF.R.S32.HI R0, RZ, 0x1f, R9 ;  /* 0x0000001fff007819 */ /* 0x000fe40000011409 */
[----:B------:R-:W-:Y:S02]  /*1880*/  IADD3 R9, P3, R9, R77, RZ ;  /* 0x0000004d09097210 */ /* 0x000fe40007f7e0ff */
[----:B------:R-:W-:Y:S02]  /*1890*/  LOP3.LUT R18, R3, 0xfffffe00, R6, 0xf8, !PT ;  /* 0xfffffe0003127812 */ /* 0x000fe400078ef806 */
[----:B------:R-:W-:Y:S01]  /*18a0*/  LEA.HI.X.SX32 R21, R77, R0, 0x1, P3 ;  /* 0x000000004d157211 */ /* 0x000fe200018f0eff */
[----:B------:R-:W5:Y:S01]  /*18b0*/  SHFL.IDX PT, R6, R20, 0x1, 0x181f ;  /* 0x00381f0014067f89 */ /* 0x000f6200000e0000 */
[----:B------:R-:W-:Y:S01]  /*18c0*/  IADD3 R0, R2, 0x80, RZ ;  /* 0x0000008002007810 */ /* 0x000fe20007ffe0ff */
[----:B------:R-:W-:Y:S01]  /*18d0*/  IMAD.SHL.U32 R76, R18, 0x2, RZ ;  /* 0x00000002124c7824 */ /* 0x000fe200078e00ff */
[----:B------:R-:W-:-:S02]  /*18e0*/  IADD3 R27, R2, 0xc0, RZ ;  /* 0x000000c0021b7810 */ /* 0x000fc40007ffe0ff */
[----:B------:R-:W-:Y:S02]  /*18f0*/  ISETP.GE.AND P1, PT, R7, UR4, PT ;  /* 0x0000000407007c0c */ /* 0x000fe4000bf26270 */
[----:B------:R-:W-:Y:S01]  /*1900*/  @!P0 SHF.R.S32.HI R11, RZ, 0x1f, R0 ;  /* 0x0000001fff0b8819 */ /* 0x000fe20000011400 */
[----:B------:R-:W2:Y:S01]  /*1910*/  SHFL.IDX PT, R7, R19, 0x1, 0x181f ;  /* 0x00381f0013077f89 */ /* 0x000ea200000e0000 */
[--C-:B------:R-:W-:Y:S02]  /*1920*/  SHF.R.S32.HI R3, RZ, 0x1f, R2.reuse ;  /* 0x0000001fff037819 */ /* 0x100fe40000011402 */
[----:B------:R-:W-:Y:S01]  /*1930*/  @!P0 SHF.R.S32.HI R14, RZ, 0x1f, R27 ;  /* 0x0000001fff0e8819 */ /* 0x000fe2000001141b */
[----:B------:R-:W-:Y:S01]  /*1940*/  STL [R1+0x4], R76 ;  /* 0x0000044c01007387 */ /* 0x000fe20000100800 */
[----:B-1----:R-:W-:Y:S01]  /*1950*/  @!P0 LEA R10, P3, R2, R4, 0x1 ;  /* 0x00000004020a8211 */ /* 0x002fe200078608ff */
[----:B------:R-:W-:Y:S01]  /*1960*/  IMAD.WIDE.U32 R22, R9, c[0x0][0x1e0], R2 ;  /* 0x0000780009167a25 */ /* 0x000fe200078e0002 */
[----:B------:R-:W-:-:S02]  /*1970*/  @!P0 LEA.HI R13, R11, R0, RZ, 0x3 ;  /* 0x000000000b0d8211 */ /* 0x000fc400078f18ff */
[----:B------:R-:W-:Y:S01]  /*1980*/  ISETP.GE.AND P6, PT, R0, c[0x0][0x198], PT ;  /* 0x0000660000007a0c */ /* 0x000fe20003fc6270 */
[----:B------:R-:W-:Y:S01]  /*1990*/  IMAD.WIDE.U32 R24, R9, c[0x0][0x208], R2 ;  /* 0x0000820009187a25 */ /* 0x000fe200078e0002 */
[C---:B---3--:R-:W-:Y:S02]  /*19a0*/  @!P0 LEA.HI.X R11, R2.reuse, R5, R3, 0x1, P3 ;  /* 0x00000005020b8211 */ /* 0x048fe400018f0c03 */
[----:B------:R-:W-:Y:S02]  /*19b0*/  ISETP.GE.AND P3, PT, R27, c[0x0][0x198], PT ;  /* 0x000066001b007a0c */ /* 0x000fe40003f66270 */
[----:B------:R-:W-:Y:S02]  /*19c0*/  @!P0 LOP3.LUT R13, R13, 0xfffffff8, RZ, 0xc0, !PT ;  /* 0xfffffff80d0d8812 */ /* 0x000fe400078ec0ff */
[----:B--2---:R-:W-:Y:S01]  /*19d0*/  LOP3.LUT R85, R85, 0xfffffffe, RZ, 0xc0, !PT ;  /* 0xfffffffe55557812 */ /* 0x004fe200078ec0ff */
[----:B----4-:R1:W2:Y:S01]  /*19e0*/  @P4 R2UR UR26, R8 ;  /* 0x00000000081a43c2 */ /* 0x0102a200000e0000 */
[----:B------:R-:W-:-:S13]  /*19f0*/  ISETP.GE.AND P4, PT, R2, c[0x0][0x198], PT ;  /* 0x0000660002007a0c */ /* 0x000fda0003f86270 */
[----:B------:R5:W-:Y:S01]  /*1a00*/  @!P0 LDGSTS.E.BYPASS.LTC128B.128 [R76+0x4080], [R10.64], !P4 ;  /* 0x040800000a4c8fae */ /* 0x000be2000e101d52 */
[----:B-1----:R-:W-:Y:S01]  /*1a10*/  IADD3 R8, R2, 0x40, RZ ;  /* 0x0000004002087810 */ /* 0x002fe20007ffe0ff */
[----:B--2---:R-:W-:Y:S02]  /*1a20*/  @UP0 USHF.R.S32.HI UR29, URZ, 0x1f, UR26 ;  /* 0x0000001f3f1d0899 */ /* 0x004fe4000801141a */
[----:B------:R-:W-:Y:S01]  /*1a30*/  @UP0 UMOV UR28, UR26 ;  /* 0x0000001a001c0c82 */ /* 0x000fe20008000000 */
[----:B------:R-:W-:Y:S01]  /*1a40*/  @!P0 SHF.R.S32.HI R12, RZ, 0x1f, R8 ;  /* 0x0000001fff0c8819 */ /* 0x000fe20000011408 */
[----:B------:R-:W-:Y:S01]  /*1a50*/  @!UP0 UMOV UR28, UR13 ;  /* 0x0000000d001c8c82 */ /* 0x000fe20008000000 */
[----:B------:R-:W-:Y:S02]  /*1a60*/  ISETP.GE.AND P5, PT, R8, c[0x0][0x198], PT ;  /* 0x0000660008007a0c */ /* 0x000fe40003fa6270 */
[----:B------:R-:W-:Y:S01]  /*1a70*/  @!P0 LEA.HI R15, R12, R8, RZ, 0x3 ;  /* 0x000000080c0f8211 */ /* 0x000fe200078f18ff */
[----:B------:R-:W-:Y:S01]  /*1a80*/  @!UP0 UMOV UR29, UR20 ;  /* 0x00000014001d8c82 */ /* 0x000fe20008000000 */
[----:B------:R-:W-:Y:S01]  /*1a90*/  @!P0 LEA.HI R12, R14, R27, RZ, 0x3 ;  /* 0x0000001b0e0c8211 */ /* 0x000fe200078f18ff */
[----:B------:R-:W-:Y:S01]  /*1aa0*/  USEL UR20, UR28, URZ, !UP2 ;  /* 0x0000003f1c147287 */ /* 0x000fe2000d000000 */
[----:B------:R-:W-:Y:S01]  /*1ab0*/  @!P0 LOP3.LUT R14, R15, 0xfffffff8, RZ, 0xc0, !PT ;  /* 0xfffffff80f0e8812 */ /* 0x000fe200078ec0ff */
[----:B------:R-:W-:Y:S01]  /*1ac0*/  USEL UR28, UR29, URZ, !UP2 ;  /* 0x0000003f1d1c7287 */ /* 0x000fe2000d000000 */
[----:B------:R-:W-:Y:S01]  /*1ad0*/  @!P0 LOP3.LUT R16, R12, 0xfffffff8, RZ, 0xc0, !PT ;  /* 0xfffffff80c108812 */ /* 0x000fe200078ec0ff */
[----:B------:R-:W-:-:S02]  /*1ae0*/  @!P0 IMAD.WIDE R12, R13, 0x2, R4 ;  /* 0x000000020d0c8825 */ /* 0x000fc400078e0204 */
[----:B------:R-:W-:Y:S02]  /*1af0*/  UIMAD UR6, UR28, UR6, URZ ;  /* 0x000000061c0672a4 */ /* 0x000fe4000f8e023f */
[--C-:B------:R-:W-:Y:S02]  /*1b00*/  @!P0 IMAD.WIDE R14, R14, 0x2, R4.reuse ;  /* 0x000000020e0e8825 */ /* 0x100fe400078e0204 */
[----:B------:R-:W-:Y:S02]  /*1b10*/  UIMAD UR26, UR20, UR7, UR6 ;  /* 0x00000007141a72a4 */ /* 0x000fe4000f8e0206 */
[----:B------:R-:W-:Y:S01]  /*1b20*/  @!P0 IMAD.WIDE R4, R16, 0x2, R4 ;  /* 0x0000000210048825 */ /* 0x000fe200078e0204 */
[----:B------:R1:W-:Y:S01]  /*1b30*/  @!P0 LDGSTS.E.BYPASS.LTC128B.128 [R76+0x8080], [R14.64], !P5 ;  /* 0x080800000e4c8fae */ /* 0x0003e2000e901d52 */
[----:B------:R-:W-:Y:S02]  /*1b40*/  ULDC.64 UR6, c[0x0][0x1e0] ;  /* 0x0000780000067ab9 */ /* 0x000fe40000000a00 */
[----:B------:R-:W-:Y:S01]  /*1b50*/  UIMAD.WIDE.U32 UR30, UR23, UR6, URZ ;  /* 0x00000006171e72a5 */ /* 0x000fe2000f8e003f */
[----:B------:R2:W-:Y:S01]  /*1b60*/  @!P0 LDGSTS.E.BYPASS.LTC128B.128 [R76+0xc080], [R12.64], !P6 ;  /* 0x0c0800000c4c8fae */ /* 0x0005e2000f101d52 */
[----:B------:R-:W-:-:S03]  /*1b70*/  UIMAD UR23, UR23, UR7, URZ ;  /* 0x00000007171772a4 */ /* 0x000fc6000f8e023f */
[----:B------:R3:W-:Y:S01]  /*1b80*/  @!P0 LDGSTS.E.BYPASS.LTC128B.128 [R76+0x10080], [R4.64], !P3 ;  /* 0x10080000044c8fae */ /* 0x0007e2000d901d52 */
[----:B-----5:R-:W-:-:S04]  /*1b90*/  @!P2 LEA R10, P0, R2, R6, 0x1 ;  /* 0x00000006020aa211 */ /* 0x020fc800078008ff */
[----:B------:R-:W-:-:S05]  /*1ba0*/  @!P2 LEA.HI.X R11, R2, R7, R3, 0x1, P0 ;  /* 0x00000007020ba211 */ /* 0x000fca00000f0c03 */
[----:B------:R4:W-:Y:S01]  /*1bb0*/  @!P2 LDGSTS.E.BYPASS.LTC128B.128 [R76+0x5080], [R10.64], !P4 ;  /* 0x050800000a4cafae */ /* 0x0009e2000e101d52 */
[----:B--2---:R-:W-:Y:S01]  /*1bc0*/  IMAD R12, R21, c[0x0][0x1e0], RZ ;  /* 0x00007800150c7a24 */ /* 0x004fe200078e02ff */
[----:B---3--:R-:W-:Y:S01]  /*1bd0*/  IADD3 R4, R17, 0x60, RZ ;  /* 0x0000006011047810 */ /* 0x008fe20007ffe0ff */
[----:B------:R-:W-:Y:S02]  /*1be0*/  IMAD R5, R21, c[0x0][0x208], RZ ;  /* 0x0000820015057a24 */ /* 0x000fe400078e02ff */
[C---:B------:R-:W-:Y:S01]  /*1bf0*/  IMAD R17, R9.reuse, c[0x0][0x1e4], R12 ;  /* 0x0000790009117a24 */ /* 0x040fe200078e020c */
[----:B------:R-:W-:Y:S01]  /*1c00*/  ISETP.GE.AND P0, PT, R4, UR4, PT ;  /* 0x0000000404007c0c */ /* 0x000fe2000bf06270 */
[----:B------:R-:W-:Y:S01]  /*1c10*/  IMAD R18, R9, c[0x0][0x20c], R5 ;  /* 0x0000830009127a24 */ /* 0x000fe200078e0205 */
[----:B------:R-:W-:Y:S01]  /*1c20*/  @!P2 SHF.R.S32.HI R4, RZ, 0x1f, R0 ;  /* 0x0000001fff04a819 */ /* 0x000fe20000011400 */
[----:B------:R-:W-:Y:S01]  /*1c30*/  ULDC.64 UR4, c[0x0][0x210] ;  /* 0x0000840000047ab9 */ /* 0x000fe20000000a00 */
[----:B------:R-:W-:Y:S01]  /*1c40*/  @!P2 SHF.R.S32.HI R5, RZ, 0x1f, R8 ;  /* 0x0000001fff05a819 */ /* 0x000fe20000011408 */
[----:B------:R-:W-:Y:S01]  /*1c50*/  UIMAD UR4, UR21, UR4, URZ ;  /* 0x00000004150472a4 */ /* 0x000fe2000f8e023f */
[----:B------:R-:W-:Y:S01]  /*1c60*/  @!P2 SHF.R.S32.HI R12, RZ, 0x1f, R27 ;  /* 0x0000001fff0ca819 */ /* 0x000fe2000001141b */
[----:B------:R-:W-:Y:S01]  /*1c70*/  UIADD3 UR21, UR10, UR22, URZ ;  /* 0x000000160a157290 */ /* 0x000fe2000fffe03f */
[----:B------:R-:W-:Y:S01]  /*1c80*/  @!P2 LEA.HI R4, R4, R0, RZ, 0x3 ;  /* 0x000000000404a211 */ /* 0x000fe200078f18ff */
[----:B------:R-:W-:Y:S01]  /*1c90*/  UIMAD UR24, UR24, UR5, UR4 ;  /* 0x00000005181872a4 */ /* 0x000fe2000f8e0204 */
[----:B-1----:R-:W-:Y:S01]  /*1ca0*/  @!P2 LEA.HI R14, R5, R8, RZ, 0x3 ;  /* 0x00000008050ea211 */ /* 0x002fe200078f18ff */
[----:B------:R-:W-:Y:S01]  /*1cb0*/  UISETP.LT.AND UP1, UPT, UR21, 0x30, UPT ;  /* 0x000000301500788c */ /* 0x000fe2000bf21270 */
[----:B------:R-:W-:Y:S01]  /*1cc0*/  @!P2 LEA.HI R5, R12, R27, RZ, 0x3 ;  /* 0x0000001b0c05a211 */ /* 0x000fe200078f18ff */
[----:B------:R-:W-:Y:S01]  /*1cd0*/  ULDC.64 UR4, c[0x0][0x218] ;  /* 0x0000860000047ab9 */ /* 0x000fe20000000a00 */
[----:B------:R-:W-:Y:S01]  /*1ce0*/  @!P2 LOP3.LUT R12, R4, 0xfffffff8, RZ, 0xc0, !PT ;  /* 0xfffffff8040ca812 */ /* 0x000fe200078ec0ff */
[----:B------:R-:W-:Y:S01]  /*1cf0*/  USEL UR27, UR21, 0x30, UP1 ;  /* 0x00000030151b7887 */ /* 0x000fe20008800000 */
[----:B------:R-:W-:Y:S01]  /*1d00*/  SHFL.IDX PT, R4, R20, 0x2, 0x181f ;  /* 0x00581f0014047f89 */ /* 0x000fe200000e0000 */
[----:B------:R-:W-:Y:S01]  /*1d10*/  @!P2 LOP3.LUT R9, R5, 0xfffffff8, RZ, 0xc0, !PT ;  /* 0xfffffff80509a812 */ /* 0x000fe200078ec0ff */
[----:B------:R-:W-:Y:S01]  /*1d20*/  UIMAD UR28, UR28, UR4, URZ ;  /* 0x000000041c1c72a4 */ /* 0x000fe2000f8e023f */
[----:B------:R-:W-:Y:S01]  /*1d30*/  @!P2 LOP3.LUT R14, R14, 0xfffffff8, RZ, 0xc0, !PT ;  /* 0xfffffff80e0ea812 */ /* 0x000fe200078ec0ff */
[----:B------:R-:W1:Y:S01]  /*1d40*/  SHFL.IDX PT, R5, R19, 0x2, 0x181f ;  /* 0x00581f0013057f89 */ /* 0x000e6200000e0000 */
[----:B------:R-:W-:Y:S01]  /*1d50*/  @!P2 IMAD.WIDE R12, R12, 0x2, R6 ;  /* 0x000000020c0ca825 */ /* 0x000fe200078e0206 */
[----:B----4-:R-:W-:Y:S01]  /*1d60*/  @!P1 SHF.R.S32.HI R10, RZ, 0x1f, R0 ;  /* 0x0000001fff0a9819 */ /* 0x010fe20000011400 */
[----:B------:R-:W-:-:S02]  /*1d70*/  UIMAD UR28, UR20, UR5, UR28 ;  /* 0x00000005141c72a4 */ /* 0x000fc4000f8e021c */
[----:B------:R-:W-:Y:S01]  /*1d80*/  @!P2 IMAD.WIDE R14, R14, 0x2, R6 ;  /* 0x000000020e0ea825 */ /* 0x000fe200078e0206 */
[----:B------:R-:W-:-:S03]  /*1d90*/  ULDC.64 UR4, c[0x0][0x208] ;  /* 0x0000820000047ab9 */ /* 0x000fc60000000a00 */
[----:B------:R-:W-:Y:S01]  /*1da0*/  @!P2 IMAD.WIDE R6, R9, 0x2, R6 ;  /* 0x000000020906a825 */ /* 0x000fe200078e0206 */
[----:B------:R1:W-:Y:S01]  /*1db0*/  @!P2 LDGSTS.E.BYPASS.LTC128B.128 [R76+0x9080], [R14.64], !P5 ;  /* 0x090800000e4cafae */ /* 0x0003e2000e901d52 */
[----:B------:R-:W-:-:S03]  /*1dc0*/  @!P1 SHF.R.S32.HI R9, RZ, 0x1f, R8 ;  /* 0x0000001fff099819 */ /* 0x000fc60000011408 */
[----:B------:R2:W-:Y:S01]  /*1dd0*/  @!P2 LDGSTS.E.BYPASS.LTC128B.128 [R76+0xd080], [R12.64], !P6 ;  /* 0x0d0800000c4cafae */ /* 0x0005e2000f101d52 */
[----:B------:R-:W-:Y:S02]  /*1de0*/  @!P1 LEA.HI R9, R9, R8, RZ, 0x3 ;  /* 0x0000000809099211 */ /* 0x000fe400078f18ff */
[----:B------:R-:W-:Y:S01]  /*1df0*/  ISETP.GE.AND P6, PT, R8, c[0x0][0x1d4], PT ;  /* 0x0000750008007a0c */ /* 0x000fe20003fc6270 */
[----:B------:R3:W-:Y:S01]  /*1e00*/  @!P2 LDGSTS.E.BYPASS.LTC128B.128 [R76+0x11080], [R6.64], !P3 ;  /* 0x11080000064cafae */ /* 0x0007e2000d901d52 */
[----:B------:R-:W-:-:S05]  /*1e10*/  @!P1 LOP3.LUT R9, R9, 0xfffffff8, RZ, 0xc0, !PT ;  /* 0xfffffff809099812 */ /* 0x000fca00078ec0ff */
[----:B-1----:R-:W-:Y:S01]  /*1e20*/  @!P1 IMAD.WIDE R14, R9, 0x2, R4 ;  /* 0x00000002090e9825 */ /* 0x002fe200078e0204 */
[----:B------:R-:W-:Y:S02]  /*1e30*/  @!P0 SHF.R.S32.HI R9, RZ, 0x1f, R8 ;  /* 0x0000001fff098819 */ /* 0x000fe40000011408 */
[----:B--2---:R-:W-:Y:S02]  /*1e40*/  @!P1 LEA.HI R12, R10, R0, RZ, 0x3 ;  /* 0x000000000a0c9211 */ /* 0x004fe400078f18ff */
[----:B------:R-:W-:Y:S02]  /*1e50*/  @!P1 LEA R10, P2, R2, R4, 0x1 ;  /* 0x00000004020a9211 */ /* 0x000fe400078408ff */
[----:B---3--:R-:W-:Y:S01]  /*1e60*/  @!P1 SHF.R.S32.HI R7, RZ, 0x1f, R27 ;  /* 0x0000001fff079819 */ /* 0x008fe2000001141b */
[----:B------:R-:W-:Y:S01]  /*1e70*/  SHFL.IDX PT, R6, R20, 0x3, 0x181f ;  /* 0x00781f0014067f89 */ /* 0x000fe200000e0000 */
[----:B------:R-:W-:Y:S02]  /*1e80*/  @!P1 LOP3.LUT R12, R12, 0xfffffff8, RZ, 0xc0, !PT ;  /* 0xfffffff80c0c9812 */ /* 0x000fe400078ec0ff */
[----:B------:R-:W-:-:S02]  /*1e90*/  @!P1 LEA.HI R11, R7, R27, RZ, 0x3 ;  /* 0x0000001b070b9211 */ /* 0x000fc400078f18ff */
[----:B------:R-:W1:Y:S01]  /*1ea0*/  SHFL.IDX PT, R7, R19, 0x3, 0x181f ;  /* 0x00781f0013077f89 */ /* 0x000e6200000e0000 */
[----:B------:R-:W-:Y:S01]  /*1eb0*/  @!P1 IMAD.WIDE R12, R12, 0x2, R4 ;  /* 0x000000020c0c9825 */ /* 0x000fe200078e0204 */
[----:B------:R-:W-:Y:S02]  /*1ec0*/  @!P1 LOP3.LUT R16, R11, 0xfffffff8, RZ, 0xc0, !PT ;  /* 0xfffffff80b109812 */ /* 0x000fe400078ec0ff */
[----:B------:R-:W-:Y:S02]  /*1ed0*/  @!P1 LEA.HI.X R11, R2, R5, R3, 0x1, P2 ;  /* 0x00000005020b9211 */ /* 0x000fe400010f0c03 */
[----:B------:R-:W-:Y:S01]  /*1ee0*/  ISETP.GE.AND P2, PT, R0, c[0x0][0x198], PT ;  /* 0x0000660000007a0c */ /* 0x000fe20003f46270 */
[----:B------:R-:W-:Y:S01]  /*1ef0*/  @!P1 IMAD.WIDE R4, R16, 0x2, R4 ;  /* 0x0000000210049825 */ /* 0x000fe200078e0204 */
[----:B------:R-:W-:Y:S01]  /*1f00*/  @!P0 LEA.HI R9, R9, R8, RZ, 0x3 ;  /* 0x0000000809098211 */ /* 0x000fe200078f18ff */
[----:B------:R2:W-:Y:S04]  /*1f10*/  @!P1 LDGSTS.E.BYPASS.LTC128B.128 [R76+0x6080], [R10.64], !P4 ;  /* 0x060800000a4c9fae */ /* 0x0005e8000e101d52 */
[----:B------:R3:W-:Y:S01]  /*1f20*/  @!P1 LDGSTS.E.BYPASS.LTC128B.128 [R76+0xa080], [R14.64], !P5 ;  /* 0x0a0800000e4c9fae */ /* 0x0007e2000e901d52 */
[----:B------:R-:W-:-:S05]  /*1f30*/  ISETP.GE.AND P5, PT, R2, c[0x0][0x1d4], PT ;  /* 0x0000750002007a0c */ /* 0x000fca0003fa6270 */
[----:B------:R4:W-:Y:S04]  /*1f40*/  @!P1 LDGSTS.E.BYPASS.LTC128B.128 [R76+0xe080], [R12.64], !P2 ;  /* 0x0e0800000c4c9fae */ /* 0x0009e8000d101d52 */
[----:B------:R5:W-:Y:S04]  /*1f50*/  @!P1 LDGSTS.E.BYPASS.LTC128B.128 [R76+0x12080], [R4.64], !P3 ;  /* 0x12080000044c9fae */ /* 0x000be8000d901d52 */
[----:B------:R-:W-:Y:S02]  /*1f60*/  @P5 LOP3.LUT R85, R85, 0x1, RZ, 0xfc, !PT ;  /* 0x0000000155555812 */ /* 0x000fe400078efcff */
[----:B------:R-:W-:-:S03]  /*1f70*/  ISETP.GE.AND P5, PT, R0, c[0x0][0x1d4], PT ;  /* 0x0000750000007a0c */ /* 0x000fc60003fa6270 */
[----:B------:R-:W-:Y:S01]  /*1f80*/  STL [R1+0x28], R85 ;  /* 0x0000285501007387 */ /* 0x000fe20000100800 */
[----:B--2---:R-:W-:-:S05]  /*1f90*/  @!P0 LOP3.LUT R10, R9, 0xfffffff8, RZ, 0xc0, !PT ;  /* 0xfffffff8090a8812 */ /* 0x004fca00078ec0ff */
[----:B-1----:R-:W-:Y:S01]  /*1fa0*/  @!P0 IMAD.WIDE R10, R10, 0x2, R6 ;  /* 0x000000020a0a8825 */ /* 0x002fe200078e0206 */
[----:B----4-:R-:W1:Y:S01]  /*1fb0*/  S2R R12, SR_CTAID.Y ;  /* 0x00000000000c7919 */ /* 0x010e620000002600 */
[----:B-----5:R-:W-:-:S04]  /*1fc0*/  @!P0 LEA R4, P1, R2, R6, 0x1 ;  /* 0x0000000602048211 */ /* 0x020fc800078208ff */
[----:B------:R-:W-:Y:S02]  /*1fd0*/  @!P0 LEA.HI.X R5, R2, R7, R3, 0x1, P1 ;  /* 0x0000000702058211 */ /* 0x000fe400008f0c03 */
[----:B------:R-:W-:Y:S02]  /*1fe0*/  @!P0 SHF.R.S32.HI R2, RZ, 0x1f, R0 ;  /* 0x0000001fff028819 */ /* 0x000fe40000011400 */
[----:B------:R-:W-:Y:S01]  /*1ff0*/  ISETP.GE.AND P1, PT, R8, c[0x0][0x198], PT ;  /* 0x0000660008007a0c */ /* 0x000fe20003f26270 */
[----:B------:R2:W-:Y:S01]  /*2000*/  @!P0 LDGSTS.E.BYPASS.LTC128B.128 [R76+0x7080], [R4.64], !P4 ;  /* 0x07080000044c8fae */ /* 0x0005e2000e101d52 */
[----:B------:R-:W-:Y:S01]  /*2010*/  @!P0 LEA.HI R2, R2, R0, RZ, 0x3 ;  /* 0x0000000002028211 */ /* 0x000fe200078f18ff */
[----:B------:R-:W-:Y:S01]  /*2020*/  IMAD.U32 R8, RZ, RZ, UR20 ;  /* 0x00000014ff087e24 */ /* 0x000fe2000f8e00ff */
[----:B------:R-:W-:Y:S01]  /*2030*/  IADD3 R0, -R77, UR27, RZ ;  /* 0x0000001b4d007c10 */ /* 0x000fe2000fffe1ff */
[----:B------:R-:W-:Y:S01]  /*2040*/  UIADD3 UR27, UR17, -0x1, URZ ;  /* 0xffffffff111b7890 */ /* 0x000fe2000fffe03f */
[----:B------:R-:W-:-:S02]  /*2050*/  @!P0 LOP3.LUT R2, R2, 0xfffffff8, RZ, 0xc0, !PT ;  /* 0xfffffff802028812 */ /* 0x000fc400078ec0ff */
[----:B------:R-:W-:Y:S01]  /*2060*/  ISETP.GE.AND P4, PT, R27, c[0x0][0x1d4], PT ;  /* 0x000075001b007a0c */ /* 0x000fe20003f86270 */
[----:B------:R-:W-:Y:S02]  /*2070*/  USHF.R.S32.HI UR20, URZ, 0x1f, UR27 ;  /* 0x0000001f3f147899 */ /* 0x000fe4000801141b */
[----:B------:R-:W-:Y:S01]  /*2080*/  @!P0 IMAD.WIDE R2, R2, 0x2, R6 ;  /* 0x0000000202028825 */ /* 0x000fe200078e0206 */
[----:B------:R-:W-:Y:S01]  /*2090*/  UIMAD.WIDE.U32 UR32, UR27, UR4, URZ ;  /* 0x000000041b2072a5 */ /* 0x000fe2000f8e003f */
[----:B------:R4:W-:Y:S01]  /*20a0*/  @!P0 LDGSTS.E.BYPASS.LTC128B.128 [R76+0xb080], [R10.64], !P1 ;  /* 0x0b0800000a4c8fae */ /* 0x0009e2000c901d52 */
[C---:B------:R-:W-:Y:S01]  /*20b0*/  ISETP.GE.AND P1, PT, R0.reuse, 0x21, PT ;  /* 0x000000210000780c */ /* 0x040fe20003f26270 */
[----:B------:R-:W-:Y:S02]  /*20c0*/  UIMAD UR4, UR20, UR4, URZ ;  /* 0x00000004140472a4 */ /* 0x000fe4000f8e023f */
[----:B------:R5:W-:Y:S01]  /*20d0*/  @!P0 LDGSTS.E.BYPASS.LTC128B.128 [R76+0xf080], [R2.64], !P2 ;  /* 0x0f080000024c8fae */ /* 0x000be2000d101d52 */
[----:B------:R-:W-:Y:S01]  /*20e0*/  ISETP.GE.AND P2, PT, R0, 0x1, PT ;  /* 0x000000010000780c */ /* 0x000fe20003f46270 */
[----:B------:R-:W-:Y:S01]  /*20f0*/  UIMAD UR4, UR27, UR5, UR4 ;  /* 0x000000051b0472a4 */ /* 0x000fe2000f8e0204 */
[----:B------:R-:W-:Y:S01]  /*2100*/  @!P0 SHF.R.S32.HI R0, RZ, 0x1f, R27 ;  /* 0x0000001fff008819 */ /* 0x000fe2000001141b */
[----:B------:R-:W-:-:S02]  /*2110*/  UISETP.GT.AND UP0, UPT, UR27, UR8, UPT ;  /* 0x000000081b00728c */ /* 0x000fc4000bf04270 */
[----:B------:R-:W-:Y:S01]  /*2120*/  UMOV UR5, 0x5 ;  /* 0x0000000500057882 */ /* 0x000fe20000000000 */
[----:B------:R-:W-:Y:S01]  /*2130*/  @!P0 LEA.HI R0, R0, R27, RZ, 0x3 ;  /* 0x0000001b00008211 */ /* 0x000fe200078f18ff */
[----:B------:R-:W-:Y:S01]  /*2140*/  UIADD3 UR4, UR33, UR4, URZ ;  /* 0x0000000421047290 */ /* 0x000fe2000fffe03f */
[----:B--2---:R-:W-:Y:S02]  /*2150*/  IMAD.IADD R5, R23, 0x1, R17 ;  /* 0x0000000117057824 */ /* 0x004fe400078e0211 */
[----:B------:R-:W-:Y:S01]  /*2160*/  @!P0 LOP3.LUT R0, R0, 0xfffffff8, RZ, 0xc0, !PT ;  /* 0xfffffff800008812 */ /* 0x000fe200078ec0ff */
[----:B------:R-:W-:Y:S01]  /*2170*/  IMAD.MOV.U32 R4, RZ, RZ, R22 ;  /* 0x000000ffff047224 */ /* 0x000fe200078e0016 */
[----:B------:R-:W-:-:S03]  /*2180*/  UIMAD UR4, UR4, 0x30, URZ ;  /* 0x00000030040478a4 */ /* 0x000fc6000f8e023f */
[----:B-1----:R-:W-:-:S04]  /*2190*/  IMAD.WIDE.U32 R4, R12, c[0x0][0x1e8], R4 ;  /* 0x00007a000c047a25 */ /* 0x002fc800078e0004 */
[----:B------:R-:W-:Y:S01]  /*21a0*/  @!P0 IMAD.WIDE R6, R0, 0x2, R6 ;  /* 0x0000000200068825 */ /* 0x000fe200078e0206 */
[----:B------:R-:W-:Y:S02]  /*21b0*/  IADD3 R5, R5, UR25, RZ ;  /* 0x0000001905057c10 */ /* 0x000fe4000fffe0ff */
[----:B----4-:R-:W-:Y:S02]  /*21c0*/  LEA.HI R10, R75, R81, RZ, 0x4 ;  /* 0x000000514b0a7211 */ /* 0x010fe400078f20ff */
[----:B------:R1:W-:Y:S01]  /*21d0*/  @!P0 LDGSTS.E.BYPASS.LTC128B.128 [R76+0x13080], [R6.64], !P3 ;  /* 0x13080000064c8fae */ /* 0x0003e2000d901d52 */
[----:B-----5:R-:W-:Y:S01]  /*21e0*/  IMAD.IADD R3, R25, 0x1, R18 ;  /* 0x0000000119037824 */ /* 0x020fe200078e0212 */
[----:B------:R-:W-:Y:S01]  /*21f0*/  LOP3.LUT P3, RZ, R85, 0x1, RZ, 0xc0, !PT ;  /* 0x0000000155ff7812 */ /* 0x000fe2000786c0ff */
[----:B------:R-:W-:Y:S01]  /*2200*/  IMAD.MOV.U32 R2, RZ, RZ, R24 ;  /* 0x000000ffff027224 */ /* 0x000fe200078e0018 */
[----:B------:R-:W0:Y:S01]  /*2210*/  LDGDEPBAR ;  /* 0x00000000000079af */ /* 0x000e220000000000 */
[----:B------:R-:W-:-:S04]  /*2220*/  IMAD.WIDE.U32 R82, R8, c[0x0][0x1f0], R4 ;  /* 0x00007c0008527a25 */ /* 0x000fc800078e0004 */
[----:B------:R-:W-:Y:S01]  /*2230*/  IMAD.WIDE.U32 R2, R12, c[0x0][0x210], R2 ;  /* 0x000084000c027a25 */ /* 0x000fe200078e0002 */
[----:B------:R-:W-:Y:S01]  /*2240*/  IADD3 R79, R83, UR26, RZ ;  /* 0x0000001a534f7c10 */ /* 0x000fe2000fffe0ff */
[----:B------:R-:W-:Y:S02]  /*2250*/  STL.64 [R1+0x38], R82 ;  /* 0x0000385201007387 */ /* 0x000fe40000100a00 */
[----:B------:R-:W-:Y:S01]  /*2260*/  IMAD.U32 R4, RZ, RZ, UR30 ;  /* 0x0000001eff047e24 */ /* 0x000fe2000f8e00ff */
[----:B------:R-:W-:Y:S01]  /*2270*/  IADD3 R3, R3, UR24, RZ ;  /* 0x0000001803037c10 */ /* 0x000fe2000fffe0ff */
[----:B------:R-:W-:Y:S01]  /*2280*/  UIADD3 UR24, UR31, UR23, URZ ;  /* 0x000000171f187290 */ /* 0x000fe2000fffe03f */
[----:B------:R-:W-:Y:S02]  /*2290*/  IMAD.MOV.U32 R78, RZ, RZ, R82 ;  /* 0x000000ffff4e7224 */ /* 0x000fe400078e0052 */
[----:B------:R-:W-:Y:S01]  /*22a0*/  IMAD.U32 R5, RZ, RZ, UR31 ;  /* 0x0000001fff057e24 */ /* 0x000fe2000f8e00ff */
[----:B------:R-:W-:Y:S01]  /*22b0*/  UIMAD UR23, UR24, UR27, URZ ;  /* 0x0000001b181772a4 */ /* 0x000fe2000f8e023f */
[----:B------:R-:W-:Y:S01]  /*22c0*/  IMAD.WIDE.U32 R4, R4, UR27, R78 ;  /* 0x0000001b04047c25 */ /* 0x000fe2000f8e004e */
[----:B------:R-:W-:Y:S02]  /*22d0*/  STL.64 [R1+0x30], R78 ;  /* 0x0000304e01007387 */ /* 0x000fe40000100a00 */
[----:B------:R-:W-:Y:S01]  /*22e0*/  UIMAD UR23, UR20, UR30, UR23 ;  /* 0x0000001e141772a4 */ /* 0x000fe2000f8e0217 */
[----:B------:R-:W-:Y:S01]  /*22f0*/  IMAD.WIDE.U32 R30, R8, c[0x0][0x218], R2 ;  /* 0x00008600081e7a25 */ /* 0x000fe200078e0002 */
[----:B------:R-:W-:Y:S01]  /*2300*/  USHF.L.U32 UR20, UR6, 0x5, URZ ;  /* 0x0000000506147899 */ /* 0x000fe2000800063f */
[C---:B------:R-:W-:Y:S01]  /*2310*/  @P2 LEA R2, P0, R4.reuse, c[0x0][0x1c8], 0x1 ;  /* 0x0000720004022a11 */ /* 0x040fe200078008ff */
[----:B------:R-:W-:Y:S01]  /*2320*/  USHF.L.U64.HI UR6, UR6, UR5, UR7 ;  /* 0x0000000506067299 */ /* 0x000fe20008010207 */
[----:B-1----:R-:W-:Y:S01]  /*2330*/  IMAD.U32 R6, RZ, RZ, UR32 ;  /* 0x00000020ff067e24 */ /* 0x002fe2000f8e00ff */
[----:B------:R-:W-:Y:S01]  /*2340*/  IADD3 R0, R5, UR23, RZ ;  /* 0x0000001705007c10 */ /* 0x000fe2000fffe0ff */
[----:B------:R-:W-:Y:S01]  /*2350*/  IMAD.MOV.U32 R28, RZ, RZ, R30 ;  /* 0x000000ffff1c7224 */ /* 0x000fe200078e001e */
[----:B------:R-:W-:Y:S01]  /*2360*/  IADD3 R29, R31, UR28, RZ ;  /* 0x0000001c1f1d7c10 */ /* 0x000fe2000fffe0ff */
[----:B------:R-:W-:Y:S01]  /*2370*/  IMAD.U32 R7, RZ, RZ, UR33 ;  /* 0x00000021ff077e24 */ /* 0x000fe2000f8e00ff */
[C---:B------:R-:W-:Y:S01]  /*2380*/  @P2 LEA.HI.X R3, R4.reuse, c[0x0][0x1cc], R0, 0x1, P0 ;  /* 0x0000730004032a11 */ /* 0x040fe200000f0c00 */
[----:B------:R-:W-:Y:S01]  /*2390*/  STL.64 [R1+0x48], R30 ;  /* 0x0000481e01007387 */ /* 0x000fe20000100a00 */
[----:B------:R-:W-:Y:S01]  /*23a0*/  @P1 IADD3 R4, P0, R4, UR20, RZ ;  /* 0x0000001404041c10 */ /* 0x000fe2000ff1e0ff */
[----:B------:R-:W-:-:S02]  /*23b0*/  IMAD.WIDE.U32 R6, R6, 0x30, R28 ;  /* 0x0000003006067825 */ /* 0x000fc400078e001c */
[----:B------:R1:W-:Y:S01]  /*23c0*/  @P2 LDGSTS.E.BYPASS.LTC128B.128 [R76+0x14080], [R2.64], !P3 ;  /* 0x14080000024c2fae */ /* 0x0003e2000d901d52 */
[----:B------:R-:W-:Y:S02]  /*23d0*/  @P1 IADD3.X R0, R0, UR6, RZ, P0, !PT ;  /* 0x0000000600001c10 */ /* 0x000fe400087fe4ff */
[C---:B------:R-:W-:Y:S01]  /*23e0*/  @P1 LEA R8, P0, R4.reuse, c[0x0][0x1c8], 0x1 ;  /* 0x0000720004081a11 */ /* 0x040fe200078008ff */
[----:B------:R1:W-:Y:S01]  /*23f0*/  @P2 LDGSTS.E.BYPASS.LTC128B.128 [R76+0x15880], [R2.64+0x80], !P6 ;  /* 0x15880080024c2fae */ /* 0x0003e2000f101d52 */
[----:B------:R-:W-:Y:S02]  /*2400*/  ISETP.GT.AND P3, PT, R81, 0x7f, PT ;  /* 0x0000007f5100780c */ /* 0x000fe40003f64270 */
[----:B------:R-:W-:Y:S01]  /*2410*/  @P1 LEA.HI.X R9, R4, c[0x0][0x1cc], R0, 0x1, P0 ;  /* 0x0000730004091a11 */ /* 0x000fe200000f0c00 */
[----:B------:R1:W-:Y:S01]  /*2420*/  @P2 LDGSTS.E.BYPASS.LTC128B.128 [R76+0x17080], [R2.64+0x100], !P5 ;  /* 0x17080100024c2fae */ /* 0x0003e2000e901d52 */
[----:B------:R-:W-:Y:S02]  /*2430*/  IADD3 R0, R7, UR4, RZ ;  /* 0x0000000407007c10 */ /* 0x000fe4000fffe0ff */
[----:B------:R-:W-:Y:S01]  /*2440*/  LEA R12, P0, R6, c[0x0][0x1f8], 0x1 ;  /* 0x00007e00060c7a11 */ /* 0x000fe200078008ff */
[----:B------:R1:W-:Y:S01]  /*2450*/  @P2 LDGSTS.E.BYPASS.LTC128B.128 [R76+0x18880], [R2.64+0x180], !P4 ;  /* 0x18880180024c2fae */ /* 0x0003e2000e101d52 */
[----:B------:R-:W-:-:S02]  /*2460*/  LOP3.LUT P2, RZ, R85, 0x1, RZ, 0xc0, !PT ;  /* 0x0000000155ff7812 */ /* 0x000fc4000784c0ff */
[----:B------:R-:W-:Y:S01]  /*2470*/  LEA.HI.X R13, R6, c[0x0][0x1fc], R0, 0x1, P0 ;  /* 0x00007f00060d7a11 */ /* 0x000fe200000f0c00 */
[----:B------:R-:W-:Y:S01]  /*2480*/  IMAD.SHL.U32 R6, R77, 0x8, RZ ;  /* 0x000000084d067824 */ /* 0x000fe200078e00ff */
[----:B------:R-:W-:Y:S01]  /*2490*/  STL.64 [R1+0x40], R28 ;  /* 0x0000401c01007387 */ /* 0x000fe20000100a00 */
[----:B------:R-:W-:Y:S01]  /*24a0*/  @!P3 IMAD.MOV.U32 R7, RZ, RZ, c[0x0][0x208] ;  /* 0x00008200ff07b624 */ /* 0x000fe200078e00ff */
[----:B------:R-:W-:Y:S01]  /*24b0*/  P2R R16, PR, RZ, 0x8 ;  /* 0x00000008ff107803 */ /* 0x000fe20000000000 */
[----:B------:R-:W-:-:S03]  /*24c0*/  @!P3 IMAD.MOV.U32 R11, RZ, RZ, c[0x0][0x20c] ;  /* 0x00008300ff0bb624 */ /* 0x000fc600078e00ff */
[----:B---3--:R-:W-:-:S03]  /*24d0*/  @!P3 LEA R14, P0, R7, R12, 0x6 ;  /* 0x0000000c070eb211 */ /* 0x008fc600078030ff */
[----:B------:R2:W-:Y:S01]  /*24e0*/  @P1 LDGSTS.E.BYPASS.LTC128B.128 [R76+0x15080], [R8.64], !P2 ;  /* 0x15080000084c1fae */ /* 0x0005e2000d101d52 */
[----:B------:R-:W-:Y:S02]  /*24f0*/  @!P3 LEA.HI.X R15, R7, R13, R11, 0x6, P0 ;  /* 0x0000000d070fb211 */ /* 0x000fe400000f340b */
[----:B------:R-:W-:Y:S01]  /*2500*/  LOP3.LUT P0, RZ, R26, 0x2, RZ, 0xc0, !PT ;  /* 0x000000021aff7812 */ /* 0x000fe2000780c0ff */
[----:B------:R2:W-:Y:S01]  /*2510*/  @P1 LDGSTS.E.BYPASS.LTC128B.128 [R76+0x16880], [R8.64+0x80], !P6 ;  /* 0x16880080084c1fae */ /* 0x0005e2000f101d52 */
[----:B------:R-:W-:-:S03]  /*2520*/  SEL R7, RZ, 0x1, P2 ;  /* 0x00000001ff077807 */ /* 0x000fc60001000000 */
[----:B------:R2:W-:Y:S04]  /*2530*/  @P1 LDGSTS.E.BYPASS.LTC128B.128 [R76+0x18080], [R8.64+0x100], !P5 ;  /* 0x18080100084c1fae */ /* 0x0005e8000e901d52 */
[----:B------:R2:W-:Y:S01]  /*2540*/  @P1 LDGSTS.E.BYPASS.LTC128B.128 [R76+0x19880], [R8.64+0x180], !P4 ;  /* 0x19880180084c1fae */ /* 0x0005e2000e101d52 */
[C---:B-1----:R-:W-:Y:S02]  /*2550*/  LOP3.LUT R2, R10.reuse, 0xfffffff0, RZ, 0xc0, !PT ;  /* 0xfffffff00a027812 */ /* 0x042fe400078ec0ff */
        /* <DEDUP_REMOVED lines=46> */
[----:B------:R-:W-:-:S02]  /*2840*/  IADD3 R5, R72, UR10, -R77 ;  /* 0x0000000a48057c10 */ /* 0x000fc4000fffe84d */
        /* <DEDUP_REMOVED lines=36> */
[----:B--2---:R-:W1:Y:S04]  /*2a90*/  LDSM.16.M88.4 R8, [R135+0x14080] ;  /* 0x014080008708783b */ /* 0x004e680000000200 */
[----:B------:R-:W2:Y:S04]  /*2aa0*/  LDSM.16.M88.4 R20, [R135+0x14880] ;  /* 0x014880008714783b */ /* 0x000ea80000000200 */
[----:B------:R-:W3:Y:S04]  /*2ab0*/  LDSM.16.M88.4 R28, [R135+0x15080] ;  /* 0x01508000871c783b */ /* 0x000ee80000000200 */
[----:B------:R-:W4:Y:S04]  /*2ac0*/  LDSM.16.M88.4 R44, [R242] ;  /* 0x00000000f22c783b */ /* 0x000f280000000200 */
[----:B------:R-:W5:Y:S04]  /*2ad0*/  LDSM.16.M88.4 R48, [R242+0x800] ;  /* 0x00080000f230783b */ /* 0x000f680000000200 */
        /* <DEDUP_REMOVED lines=18> */
[----:B---3--:R-:W-:Y:S08]  /*2c00*/  HMMA.16816.F32 R40, R160, R28, RZ ;  /* 0x0000001ca028723c */ /* 0x008ff000000018ff */
[----:B----4-:R-:W-:Y:S04]  /*2c10*/  HMMA.16816.F32 R20, R164, R46, R24 ;  /* 0x0000002ea414723c */ /* 0x010fe80000001818 */
[----:B------:R1:W-:Y:S01]  /*2c20*/  LDGSTS.E.BYPASS.LTC128B.128 [R76+0x8880], [R12.64+0x180], !P3 ;  /* 0x088801800c4c7fae */ /* 0x0003e2000d901d52 */
[----:B------:R-:W-:-:S03]  /*2c30*/  ISETP.NE.AND P3, PT, R16, RZ, PT ;  /* 0x000000ff1000720c */ /* 0x000fc60003f65270 */
[C---:B------:R-:W-:Y:S08]  /*2c40*/  HMMA.16816.F32 R16, R160.reuse, R8, RZ ;  /* 0x00000008a010723c */ /* 0x040ff000000018ff */
[----:B------:R-:W-:Y:S02]  /*2c50*/  HMMA.16816.F32 R8, R160, R30, RZ ;  /* 0x0000001ea008723c */ /* 0x000fe400000018ff */
[----:B------:R-:W-:-:S02]  /*2c60*/  @!P3 ISETP.LT.OR P6, PT, R5, 0x21, !P6 ;  /* 0x000000210500b80c */ /* 0x000fc400077c1670 */
[C---:B------:R-:W-:Y:S02]  /*2c70*/  @!P3 ISETP.LT.OR P2, PT, R5.reuse, 0x21, !P2 ;  /* 0x000000210500b80c */ /* 0x040fe40005741670 */
[C---:B------:R-:W-:Y:S02]  /*2c80*/  @!P3 ISETP.LT.OR P1, PT, R5.reuse, 0x21, !P1 ;  /* 0x000000210500b80c */ /* 0x040fe40004f21670 */
[----:B------:R-:W-:Y:S01]  /*2c90*/  @!P3 ISETP.LT.OR P0, PT, R5, 0x21, !P0 ;  /* 0x000000210500b80c */ /* 0x000fe20004701670 */
[----:B-----5:R-:W-:Y:S01]  /*2ca0*/  HMMA.16816.F32 R24, R164, R48, R32 ;  /* 0x00000030a418723c */ /* 0x020fe20000001820 */
        /* <DEDUP_REMOVED lines=185> */
.L_x_240:
        /* <DEDUP_REMOVED lines=9> */
[----:B------:R-:W-:Y:S01]  /*38d0*/  ULDC UR7, c[0x0][0x324] ;  /* 0x0000c90000077ab9 */ /* 0x000fe20000000800 */
[----:B------:R-:W-:Y:S01]  /*38e0*/  LOP3.LUT R8, R7, 0xffffff8, RZ, 0xc0, !PT ;  /* 0x0ffffff807087812 */ /* 0x000fe200078ec0ff */
[----:B------:R-:W-:Y:S01]  /*38f0*/  FMUL.FTZ R7, R48, c[0x0][0x320] ;  /* 0x0000c80030077a20 */ /* 0x000fe20000410000 */
[----:B------:R-:W-:Y:S01]  /*3900*/  SHF.R.S32.HI R10, RZ, 0x1f, R2 ;  /* 0x0000001fff0a7819 */ /* 0x000fe20000011402 */
[----:B------:R-:W-:Y:S01]  /*3910*/  ULOP3.LUT UR7, URZ, UR7, URZ, 0x33, !UPT ;  /* 0x000000073f077292 */ /* 0x000fe2000f8e333f */
[----:B------:R-:W-:Y:S01]  /*3920*/  PLOP3.LUT P1, PT, PT, PT, UP0, 0x80, 0x0 ;  /* 0x000000000000781c */ /* 0x000fe20003f2f008 */
[----:B------:R-:W-:Y:S01]  /*3930*/  IMAD.IADD R9, R73, 0x1, -R8 ;  /* 0x0000000149097824 */ /* 0x000fe200078e0a08 */
[----:B------:R4:W2:Y:S01]  /*3940*/  MUFU.TANH R22, R7 ;  /* 0x0000000700167308 */ /* 0x0008a20000002400 */
[----:B------:R-:W-:Y:S01]  /*3950*/  PLOP3.LUT P0, PT, PT, PT, UP0, 0x80, 0x0 ;  /* 0x000000000000781c */ /* 0x000fe20003f0f008 */
[----:B------:R-:W-:Y:S01]  /*3960*/  UISETP.GE.AND UP0, UPT, UR9, 0x1, UPT ;  /* 0x000000010900788c */ /* 0x000fe2000bf06270 */
        /* <DEDUP_REMOVED lines=30> */
[----:B------:R-:W-:Y:S01]  /*3b50*/  IADD3 R9, -R11, UR10, R72 ;  /* 0x0000000a0b097c10 */ /* 0x000fe2000fffe148 */
[----:B------:R1:W-:Y:S01]  /*3b60*/  STL [R1+0x7c], R11 ;  /* 0x00007c0b01007387 */ /* 0x0003e20000100800 */
[----:B------:R-:W-:-:S04]  /*3b70*/  IADD3 R2, R2, -UR12, RZ ;  /* 0x8000000c02027c10 */ /* 0x000fc8000fffe0ff */
        /* <DEDUP_REMOVED lines=9> */
[----:B--23--:R-:W-:Y:S01]  /*3c10*/  IMAD.U32 R12, RZ, RZ, UR12 ;  /* 0x0000000cff0c7e24 */ /* 0x00cfe2000f8e00ff */
[----:B------:R-:W-:Y:S04]  /*3c20*/  BSSY B0, `(.L_x_242) ;  /* 0x0000011000007945 */ /* 0x000fe80003800000 */
[----:B------:R-:W-:-:S04]  /*3c30*/  IADD3 R6, -R12, UR10, R6 ;  /* 0x0000000a0c067c10 */ /* 0x000fc8000fffe106 */
[----:B------:R-:W-:-:S13]  /*3c40*/  ISETP.GT.AND P0, PT, R6, -0x1, PT ;  /* 0xffffffff0600780c */ /* 0x000fda0003f04270 */
[----:B------:R-:W-:Y:S05]  /*3c50*/  @P0 BRA `(.L_x_243) ;  /* 0x0000008000000947 */ /* 0x000fea0003800000 */
[----:B------:R-:W-:Y:S01]  /*3c60*/  UISETP.NE.AND UP0, UPT, UR9, 0x1, UPT ;  /* 0x000000010900788c */ /* 0x000fe2000bf05270 */
[----:B------:R-:W-:-:S05]  /*3c70*/  LOP3.LUT R6, RZ, R6, RZ, 0x33, !PT ;  /* 0x00000006ff067212 */ /* 0x000fca00078e33ff */
[----:B------:R-:W-:Y:S02]  /*3c80*/  PLOP3.LUT P1, PT, PT, PT, UP0, 0x80, 0x0 ;  /* 0x000000000000781c */ /* 0x000fe40003f2f008 */
[----:B------:R-:W-:-:S11]  /*3c90*/  PLOP3.LUT P0, PT, PT, PT, UP0, 0x80, 0x0 ;  /* 0x000000000000781c */ /* 0x000fd60003f0f008 */
[----:B------:R-:W-:-:S05]  /*3ca0*/  @P1 IMAD.HI.U32 R12, R6, c[0x0][0x330], RZ ;  /* 0x0000cc00060c1a27 */ /* 0x000fca00078e00ff */
[----:B------:R-:W-:-:S04]  /*3cb0*/  @P0 SHF.R.U32.HI R6, RZ, c[0x0][0x334], R12 ;  /* 0x0000cd00ff060a19 */ /* 0x000fc8000001160c */
[----:B------:R-:W-:Y:S01]  /*3cc0*/  LOP3.LUT R6, RZ, R6, RZ, 0x33, !PT ;  /* 0x00000006ff067212 */ /* 0x000fe200078e33ff */
[----:B------:R-:W-:Y:S05]  /*3cd0*/  BRA `(.L_x_244) ;  /* 0x0000005000007947 */ /* 0x000fea0003800000 */
.L_x_243:
[----:B------:R-:W-:-:S06]  /*3ce0*/  UISETP.NE.AND UP0, UPT, UR9, 0x1, UPT ;  /* 0x000000010900788c */ /* 0x000fcc000bf05270 */
[----:B------:R-:W-:Y:S02]  /*3cf0*/  PLOP3.LUT P1, PT, PT, PT, UP0, 0x80, 0x0 ;  /* 0x000000000000781c */ /* 0x000fe40003f2f008 */
[----:B------:R-:W-:-:S11]  /*3d00*/  PLOP3.LUT P0, PT, PT, PT, UP0, 0x80, 0x0 ;  /* 0x000000000000781c */ /* 0x000fd60003f0f008 */
[----:B------:R-:W-:-:S05]  /*3d10*/  @P1 IMAD.HI.U32 R12, R6, c[0x0][0x330], RZ ;  /* 0x0000cc00060c1a27 */ /* 0x000fca00078e00ff */
[----:B------:R-:W-:Y:S02]  /*3d20*/  @P0 SHF.R.U32.HI R6, RZ, c[0x0][0x334], R12 ;  /* 0x0000cd00ff060a19 */ /* 0x000fe4000001160c */
.L_x_244:
[----:B------:R-:W-:Y:S05]  /*3d30*/  BSYNC B0 ;  /* 0x0000000000007941 */ /* 0x000fea0003800000 */
.L_x_242:
[----:B------:R-:W-:-:S05]  /*3d40*/  IMAD R6, R6, c[0x0][0x32c], R11 ;  /* 0x0000cb0006067a24 */ /* 0x000fca00078e020b */
[----:B------:R-:W-:Y:S02]  /*3d50*/  IADD3 R12, R6, c[0x0][0x32c], RZ ;  /* 0x0000cb00060c7a10 */ /* 0x000fe40007ffe0ff */
[----:B------:R-:W-:Y:S02]  /*3d60*/  IMNMX R2, R2, R6, !PT ;  /* 0x0000000602027217 */ /* 0x000fe40007800200 */
[----:B------:R-:W-:Y:S02]  /*3d70*/  IMNMX R5, R5, R12, PT ;  /* 0x0000000c05057217 */ /* 0x000fe40003800200 */
.L_x_241:
        /* <DEDUP_REMOVED lines=55> */
[----:B------:R-:W-:Y:S01]  /*40f0*/  UISETP.GE.AND UP6, UPT, UR9, 0x1, UPT ;  /* 0x000000010900788c */ /* 0x000fe2000bfc6270 */
        /* <DEDUP_REMOVED lines=38> */
[----:B--234-:R-:W-:Y:S01]  /*4360*/  IMAD.U32 R7, RZ, RZ, UR12 ;  /* 0x0000000cff077e24 */ /* 0x01cfe2000f8e00ff */
[----:B------:R-:W-:Y:S04]  /*4370*/  BSSY B0, `(.L_x_246) ;  /* 0x0000015000007945 */ /* 0x000fe80003800000 */
[----:B------:R-:W-:-:S04]  /*4380*/  IADD3 R6, -R7, UR10, R6 ;  /* 0x0000000a07067c10 */ /* 0x000fc8000fffe106 */
[----:B------:R-:W-:-:S13]  /*4390*/  ISETP.GT.AND P0, PT, R6, -0x1, PT ;  /* 0xffffffff0600780c */ /* 0x000fda0003f04270 */
[----:B------:R-:W-:Y:S05]  /*43a0*/  @P0 BRA `(.L_x_247) ;  /* 0x000000a000000947 */ /* 0x000fea0003800000 */
[----:B------:R-:W-:Y:S01]  /*43b0*/  UP2UR UR22, UPR, URZ, 0x1 ;  /* 0x000000013f167883 */ /* 0x000fe20008000000 */
[----:B------:R-:W-:Y:S01]  /*43c0*/  LOP3.LUT R6, RZ, R6, RZ, 0x33, !PT ;  /* 0x00000006ff067212 */ /* 0x000fe200078e33ff */
[----:B------:R-:W-:-:S06]  /*43d0*/  UISETP.NE.AND UP0, UPT, UR9, 0x1, UPT ;  /* 0x000000010900788c */ /* 0x000fcc000bf05270 */
[----:B------:R-:W-:Y:S02]  /*43e0*/  PLOP3.LUT P1, PT, PT, PT, UP0, 0x80, 0x0 ;  /* 0x000000000000781c */ /* 0x000fe40003f2f008 */
[----:B------:R-:W-:Y:S01]  /*43f0*/  PLOP3.LUT P0, PT, PT, PT, UP0, 0x80, 0x0 ;  /* 0x000000000000781c */ /* 0x000fe20003f0f008 */
[----:B------:R-:W-:-:S10]  /*4400*/  UISETP.NE.AND UP0, UPT, UR22, URZ, UPT ;  /* 0x0000003f1600728c */ /* 0x000fd4000bf05270 */
[----:B------:R-:W-:-:S05]  /*4410*/  @P1 IMAD.HI.U32 R7, R6, c[0x0][0x330], RZ ;  /* 0x0000cc0006071a27 */ /* 0x000fca00078e00ff */
[----:B------:R-:W-:-:S04]  /*4420*/  @P0 SHF.R.U32.HI R6, RZ, c[0x0][0x334], R7 ;  /* 0x0000cd00ff060a19 */ /* 0x000fc80000011607 */
[----:B------:R-:W-:Y:S01]  /*4430*/  LOP3.LUT R6, RZ, R6, RZ, 0x33, !PT ;  /* 0x00000006ff067212 */ /* 0x000fe200078e33ff */
[----:B------:R-:W-:Y:S05]  /*4440*/  BRA `(.L_x_248) ;  /* 0x0000007000007947 */ /* 0x000fea0003800000 */
.L_x_247:
[----:B------:R-:W-:Y:S02]  /*4450*/  UP2UR UR22, UPR, URZ, 0x1 ;  /* 0x000000013f167883 */ /* 0x000fe40008000000 */
[----:B------:R-:W-:-:S06]  /*4460*/  UISETP.NE.AND UP0, UPT, UR9, 0x1, UPT ;  /* 0x000000010900788c */ /* 0x000fcc000bf05270 */
[----:B------:R-:W-:Y:S02]  /*4470*/  PLOP3.LUT P1, PT, PT, PT, UP0, 0x80, 0x0 ;  /* 0x000000000000781c */ /* 0x000fe40003f2f008 */
[----:B------:R-:W-:Y:S01]  /*4480*/  PLOP3.LUT P0, PT, PT, PT, UP0, 0x80, 0x0 ;  /* 0x000000000000781c */ /* 0x000fe20003f0f008 */
[----:B------:R-:W-:-:S10]  /*4490*/  UISETP.NE.AND UP0, UPT, UR22, URZ, UPT ;  /* 0x0000003f1600728c */ /* 0x000fd4000bf05270 */
[----:B------:R-:W-:-:S05]  /*44a0*/  @P1 IMAD.HI.U32 R7, R6, c[0x0][0x330], RZ ;  /* 0x0000cc0006071a27 */ /* 0x000fca00078e00ff */
[----:B------:R-:W-:Y:S02]  /*44b0*/  @P0 SHF.R.U32.HI R6, RZ, c[0x0][0x334], R7 ;  /* 0x0000cd00ff060a19 */ /* 0x000fe40000011607 */
.L_x_248:
[----:B------:R-:W-:Y:S05]  /*44c0*/  BSYNC B0 ;  /* 0x0000000000007941 */ /* 0x000fea0003800000 */
.L_x_246:
[----:B------:R-:W-:-:S05]  /*44d0*/  IMAD R6, R6, c[0x0][0x32c], R11 ;  /* 0x0000cb0006067a24 */ /* 0x000fca00078e020b */
[----:B------:R-:W-:Y:S02]  /*44e0*/  IADD3 R7, R6, c[0x0][0x32c], RZ ;  /* 0x0000cb0006077a10 */ /* 0x000fe40007ffe0ff */
[----:B------:R-:W-:Y:S02]  /*44f0*/  IMNMX R2, R2, R6, !PT ;  /* 0x0000000602027217 */ /* 0x000fe40007800200 */
[----:B------:R-:W-:Y:S02]  /*4500*/  IMNMX R5, R5, R7, PT ;  /* 0x0000000705057217 */ /* 0x000fe40003800200 */
.L_x_245:
        /* <DEDUP_REMOVED lines=51> */
[----:B------:R-:W-:Y:S02]  /*4840*/  PLOP3.LUT P1, PT, PT, PT, UP5, 0x40, 0x0 ;  /* 0x000000000000781c */ /* 0x000fe40003f2e858 */
        /* <DEDUP_REMOVED lines=262> */
[----:B------:R-:W-:Y:S01]  /*58b0*/  UIMAD.WIDE.U32 UR22, UR11, UR4, URZ ;  /* 0x000000040b1672a5 */ /* 0x000fe2000f8e003f */
[----:B------:R4:W5:Y:S01]  /*58c0*/  LDL.LU R163, [R1+0x98] ;  /* 0x0000980001a37983 */ /* 0x0009620000300800 */
        /* <DEDUP_REMOVED lines=76> */
[----:B------:R-:W-:Y:S01]  /*5d90*/  HMMA.16816.F32 R156, R128, R152, R156 ;  /* 0x00000098809c723c */ /* 0x000fe2000000189c */
[----:B------:R-:W-:Y:S01]  /*5da0*/  FADD.FTZ R0, R88, R0 ;  /* 0x0000000058007221 */ /* 0x000fe20000010000 */
[----:B------:R-:W-:Y:S01]  /*5db0*/  @UP6 UMOV UR21, UR23 ;  /* 0x0000001700156c82 */ /* 0x000fe20008000000 */
[----:B------:R-:W-:Y:S01]  /*5dc0*/  LDSM.16.MT88.4 R88, [R240+0x8080] ;  /* 0x00808000f058783b */ /* 0x000fe20000004200 */
[----:B------:R-:W-:-:S03]  /*5dd0*/  IMAD.MOV.U32 R11, RZ, RZ, R64 ;  /* 0x000000ffff0b7224 */ /* 0x000fc600078e0040 */
[----:B------:R4:W5:Y:S01]  /*5de0*/  LDL.LU R160, [R1+0x8c] ;  /* 0x00008c0001a07983 */ /* 0x0009620000300800 */
[C---:B------:R-:W-:Y:S03]  /*5df0*/  HMMA.16816.F32 R144, R128.reuse, R146, R136 ;  /* 0x000000928090723c */ /* 0x040fe60000001888 */
[----:B------:R-:W1:Y:S05]  /*5e00*/  LDSM.16.MT88.4 R136, [R240+0x5080] ;  /* 0x00508000f088783b */ /* 0x000e6a0000004200 */
[----:B------:R-:W-:Y:S01]  /*5e10*/  HMMA.16816.F32 R152, R128, R154, R96 ;  /* 0x0000009a8098723c */ /* 0x000fe20000001860 */
[----:B------:R-:W-:Y:S01]  /*5e20*/  FADD.FTZ R2, R87, R0 ;  /* 0x0000000057027221 */ /* 0x000fe20000010000 */
[----:B------:R4:W5:Y:S05]  /*5e30*/  LDL.LU R135, [R1+0x88] ;  /* 0x0000880001877983 */ /* 0x00096a0000300800 */
[----:B------:R-:W-:Y:S01]  /*5e40*/  IMAD.MOV.U32 R98, RZ, RZ, R33 ;  /* 0x000000ffff627224 */ /* 0x000fe200078e0021 */
[----:B------:R-:W-:-:S02]  /*5e50*/  MOV R97, R34 ;  /* 0x0000002200617202 */ /* 0x000fc40000000f00 */
        /* <DEDUP_REMOVED lines=46> */
[----:B------:R-:W-:Y:S01]  /*6140*/  FADD.FTZ R0, R3, R5 ;  /* 0x0000000503007221 */ /* 0x000fe20000010000 */
[----:B------:R-:W-:-:S02]  /*6150*/  @UP6 USHF.R.U32.HI UR11, URZ, UR5, UR21 ;  /* 0x000000053f0b6299 */ /* 0x000fc40008011615 */
[----:B------:R-:W-:Y:S02]  /*6160*/  UISETP.GE.AND UP6, UPT, UR9, 0x1, UPT ;  /* 0x000000010900788c */ /* 0x000fe4000bfc6270 */
[----:B------:R4:W-:Y:S04]  /*6170*/  STL [R1+0x24], R0 ;  /* 0x0000240001007387 */ /* 0x0009e80000100800 */
[----:B------:R4:W-:Y:S01]  /*6180*/  STL [R1+0x20], R2 ;  /* 0x0000200201007387 */ /* 0x0009e20000100800 */
[----:B------:R-:W-:Y:S01]  /*6190*/  PLOP3.LUT P0, PT, PT, PT, UP6, 0x40, 0x0 ;  /* 0x000000000000781c */ /* 0x000fe20003f0e868 */
[----:B---3--:R-:W-:Y:S01]  /*61a0*/  HMMA.16816.F32 R108, R128, R112, R108 ;  /* 0x00000070806c723c */ /* 0x008fe2000000186c */
[----:B------:R-:W-:-:S03]  /*61b0*/  UIADD3 UR4, UR16, UR11, URZ ;  /* 0x0000000b10047290 */ /* 0x000fc6000fffe03f */
[----:B------:R-:W-:-:S04]  /*61c0*/  ULDC UR11, c[0x0][0x328] ;  /* 0x0000ca00000b7ab9 */ /* 0x000fc80000000800 */
[----:B------:R-:W-:Y:S01]  /*61d0*/  HMMA.16816.F32 R112, R128, R114, R116 ;  /* 0x000000728070723c */ /* 0x000fe20000001874 */
[----:B------:R-:W-:Y:S02]  /*61e0*/  UIADD3 UR17, UR17, -0x2, URZ ;  /* 0xfffffffe11117890 */ /* 0x000fe4000fffe03f */
[----:B------:R-:W-:-:S05]  /*61f0*/  UIADD3 UR11, UR4, UR11, URZ ;  /* 0x0000000b040b7290 */ /* 0x000fca000fffe03f */
        /* <DEDUP_REMOVED lines=18> */
.L_x_250:
[----:B------:R-:W-:Y:S02]  /*6320*/  UISETP.NE.AND UP0, UPT, UR9, 0x1, UPT ;  /* 0x000000010900788c */ /* 0x000fe4000bf05270 */
[----:B------:R-:W-:Y:S02]  /*6330*/  ULDC.64 UR4, c[0x0][0x330] ;  /* 0x0000cc0000047ab9 */ /* 0x000fe40000000a00 */
[----:B------:R-:W-:-:S07]  /*6340*/  UIMAD.WIDE.U32 UR22, UR16, UR4, URZ ;  /* 0x00000004101672a5 */ /* 0x000fce000f8e003f */
[----:B------:R-:W-:Y:S02]  /*6350*/  @UP0 UMOV UR21, UR23 ;  /* 0x0000001700150c82 */ /* 0x000fe40008000000 */
[----:B------:R-:W-:Y:S02]  /*6360*/  @UP0 USHF.R.U32.HI UR16, URZ, UR5, UR21 ;  /* 0x000000053f100299 */ /* 0x000fe40008011615 */
.L_x_251:
[----:B------:R-:W-:Y:S02]  /*6370*/  ULDC UR4, c[0x0][0x32c] ;  /* 0x0000cb0000047ab9 */ /* 0x000fe40000000800 */
[----:B------:R-:W-:-:S04]  /*6380*/  UIMAD UR4, UR16, UR9, UR4 ;  /* 0x00000009100472a4 */ /* 0x000fc8000f8e0204 */
[----:B------:R-:W-:-:S04]  /*6390*/  UISETP.LT.AND UP0, UPT, UR11, UR4, UPT ;  /* 0x000000040b00728c */ /* 0x000fc8000bf01270 */
[----:B------:R-:W-:-:S04]  /*63a0*/  USEL UR11, UR11, UR4, UP0 ;  /* 0x000000040b0b7287 */ /* 0x000fc80008000000 */
.L_x_249:
        /* <DEDUP_REMOVED lines=38> */
.L_x_263:
        /* <DEDUP_REMOVED lines=79> */
.L_x_253:
        /* <DEDUP_REMOVED lines=272> */
.L_x_254:
        /* <DEDUP_REMOVED lines=12> */
[----:B------:R-:W-:Y:S01]  /*7cc0*/  PLOP3.LUT P0, PT, PT, PT, UP0, 0x40, 0x0 ;  /* 0x000000000000781c */ /* 0x000fe20003f0e808 */
[----:B------:R-:W-:Y:S02]  /*7cd0*/  IMAD.U32 R0, RZ, RZ, UR12 ;  /* 0x0000000cff007e24 */ /* 0x000fe4000f8e00ff */
[----:B------:R-:W1:Y:S01]  /*7ce0*/  SHFL.IDX PT, R4, R5, RZ, 0x1c1f ;  /* 0x001c1fff05047589 */ /* 0x000e6200000e0000 */
[----:B---3--:R-:W-:Y:S04]  /*7cf0*/  IADD3 R3, -R24, 0x1, R3 ;  /* 0x0000000118037810 */ /* 0x008fe80007ffe103 */
[----:B------:R-:W-:Y:S04]  /*7d00*/  IADD3 R0, -R0, UR10, R3 ;  /* 0x0000000a00007c10 */ /* 0x000fe8000fffe103 */
[C---:B------:R-:W-:Y:S02]  /*7d10*/  IADD3 R7, R0.reuse, c[0x0][0x328], RZ ;  /* 0x0000ca0000077a10 */ /* 0x040fe40007ffe0ff */
[----:B------:R-:W-:Y:S03]  /*7d20*/  IADD3 R6, R0, UR7, RZ ;  /* 0x0000000700067c10 */ /* 0x000fe6000fffe0ff */
[----:B-1----:R-:W-:Y:S02]  /*7d30*/  IMAD.IADD R3, R7, 0x1, R4 ;  /* 0x0000000107037824 */ /* 0x002fe400078e0204 */
[----:B------:R-:W-:Y:S01]  /*7d40*/  IMAD.IADD R0, R4, 0x1, R6 ;  /* 0x0000000104007824 */ /* 0x000fe200078e0206 */
[----:B------:R-:W-:-:S05]  /*7d50*/  @P0 BRA `(.L_x_255) ;  /* 0x0000019000000947 */ /* 0x000fca0003800000 */
[----:B------:R-:W-:Y:S01]  /*7d60*/  IMAD.U32 R8, RZ, RZ, UR12 ;  /* 0x0000000cff087e24 */ /* 0x000fe2000f8e00ff */
[----:B------:R-:W-:Y:S04]  /*7d70*/  BSSY B0, `(.L_x_256) ;  /* 0x0000012000007945 */ /* 0x000fe80003800000 */
[----:B------:R-:W-:Y:S04]  /*7d80*/  IADD3 R4, -R8, UR10, R4 ;  /* 0x0000000a08047c10 */ /* 0x000fe8000fffe104 */
        /* <DEDUP_REMOVED lines=11> */
.L_x_257:
[----:B------:R-:W-:Y:S04]  /*7e40*/  MOV R8, c[0x0][0x32c] ;  /* 0x0000cb0000087a02 */ /* 0x000fe80000000f00 */
[----:B------:R-:W-:Y:S11]  /*7e50*/  ISETP.NE.AND P0, PT, R8, 0x1, PT ;  /* 0x000000010800780c */ /* 0x000ff60003f05270 */
[----:B------:R-:W-:Y:S02]  /*7e60*/  @!UPT UIADD3 URZ, URZ, URZ, URZ ;  /* 0x0000003f3f3ff290 */ /* 0x000fe4000fffe03f */
[----:B------:R-:W-:Y:S05]  /*7e70*/  @P0 IMAD.HI.U32 R8, R4, c[0x0][0x330], RZ ;  /* 0x0000cc0004080a27 */ /* 0x000fea00078e00ff */
[----:B------:R-:W-:Y:S02]  /*7e80*/  @P0 SHF.R.U32.HI R4, RZ, c[0x0][0x334], R8 ;  /* 0x0000cd00ff040a19 */ /* 0x000fe40000011608 */
.L_x_258:
[----:B------:R-:W-:Y:S05]  /*7e90*/  BSYNC B0 ;  /* 0x0000000000007941 */ /* 0x000fea0003800000 */
.L_x_256:
[----:B------:R-:W-:Y:S05]  /*7ea0*/  IADD3 R8, -R24, UR4, RZ ;  /* 0x0000000418087c10 */ /* 0x000fea000fffe1ff */
[----:B------:R-:W-:Y:S05]  /*7eb0*/  IMAD R4, R4, c[0x0][0x32c], R8 ;  /* 0x0000cb0004047a24 */ /* 0x000fea00078e0208 */
[----:B------:R-:W-:Y:S02]  /*7ec0*/  IMNMX R0, R0, R4, !PT ;  /* 0x0000000400007217 */ /* 0x000fe40007800200 */
[----:B------:R-:W-:Y:S04]  /*7ed0*/  IADD3 R4, R4, c[0x0][0x32c], RZ ;  /* 0x0000cb0004047a10 */ /* 0x000fe80007ffe0ff */
[----:B------:R-:W-:Y:S02]  /*7ee0*/  IMNMX R3, R3, R4, PT ;  /* 0x0000000403037217 */ /* 0x000fe40003800200 */
.L_x_255:
        /* <DEDUP_REMOVED lines=87> */
.L_x_261:
[----:B------:R-:W-:Y:S04]  /*8460*/  MOV R5, c[0x0][0x32c] ;  /* 0x0000cb0000057a02 */ /* 0x000fe80000000f00 */
[----:B------:R-:W-:Y:S11]  /*8470*/  ISETP.NE.AND P0, PT, R5, 0x1, PT ;  /* 0x000000010500780c */ /* 0x000ff60003f05270 */
[----:B------:R-:W-:Y:S02]  /*8480*/  @!UPT UIADD3 URZ, URZ, URZ, URZ ;  /* 0x0000003f3f3ff290 */ /* 0x000fe4000fffe03f */
[----:B------:R-:W-:Y:S05]  /*8490*/  @P0 IMAD.HI.U32 R5, R0, c[0x0][0x330], RZ ;  /* 0x0000cc0000050a27 */ /* 0x000fea00078e00ff */
[----:B------:R-:W-:Y:S02]  /*84a0*/  @P0 SHF.R.U32.HI R0, RZ, c[0x0][0x334], R5 ;  /* 0x0000cd00ff000a19 */ /* 0x000fe40000011605 */
.L_x_262:
[----:B------:R-:W-:Y:S05]  /*84b0*/  BSYNC B0 ;  /* 0x0000000000007941 */ /* 0x000fea0003800000 */
.L_x_260:
[----:B------:R-:W-:Y:S05]  /*84c0*/  IADD3 R5, -R24, UR4, RZ ;  /* 0x0000000418057c10 */ /* 0x000fea000fffe1ff */
[----:B------:R-:W-:Y:S05]  /*84d0*/  IMAD R0, R0, c[0x0][0x32c], R5 ;  /* 0x0000cb0000007a24 */ /* 0x000fea00078e0205 */
[----:B------:R-:W-:Y:S02]  /*84e0*/  IMNMX R3, R3, R0, !PT ;  /* 0x0000000003037217 */ /* 0x000fe40007800200 */
[----:B------:R-:W-:Y:S04]  /*84f0*/  IADD3 R0, R0, c[0x0][0x32c], RZ ;  /* 0x0000cb0000007a10 */ /* 0x000fe80007ffe0ff */
[----:B------:R-:W-:Y:S02]  /*8500*/  IMNMX R4, R4, R0, PT ;  /* 0x0000000004047217 */ /* 0x000fe40003800200 */
.L_x_259:
        /* <DEDUP_REMOVED lines=491> */
.L_x_252:
[----:B------:R-:W2:Y:S01]  /*a3c0*/  S2UR UR9, SR_CTAID.X ;  /* 0x00000000000979c3 */ /* 0x000ea20000002500 */
[----:B------:R-:W-:-:S02]  /*a3d0*/  UISETP.NE.AND UP1, UPT, UR15, URZ, UPT ;  /* 0x0000003f0f00728c */ /* 0x000fc4000bf25270 */
[----:B------:R-:W-:Y:S02]  /*a3e0*/  UISETP.NE.AND UP0, UPT, UR14, URZ, UPT ;  /* 0x0000003f0e00728c */ /* 0x000fe4000bf05270 */
[----:B------:R-:W-:-:S04]  /*a3f0*/  ULDC.64 UR4, c[0x0][0x2c8] ;  /* 0x0000b20000047ab9 */ /* 0x000fc80000000a00 */
[----:B------:R-:W-:Y:S01]  /*a400*/  PLOP3.LUT P0, PT, PT, PT, UP0, 0x40, 0x0 ;  /* 0x000000000000781c */ /* 0x000fe20003f0e808 */
[----:B--2---:R-:W-:-:S04]  /*a410*/  ULEA UR9, UR9, 0x7f, 0x7 ;  /* 0x0000007f09097891 */ /* 0x004fc8000f8e383f */
[----:B------:R-:W-:Y:S02]  /*a420*/  UIMAD.WIDE.U32 UR22, UR9, UR4, URZ ;  /* 0x00000004091672a5 */ /* 0x000fe4000f8e003f */
[----:B------:R-:W-:Y:S02]  /*a430*/  UIADD3 UR4, UR10, 0x1, -UR12 ;  /* 0x000000010a047890 */ /* 0x000fe4000fffe80c */
[----:B------:R-:W-:-:S04]  /*a440*/  @UP1 USHF.R.U32.HI UR9, URZ, UR5, UR23 ;  /* 0x000000053f091299 */ /* 0x000fc80008011617 */
[----:B------:R-:W-:-:S03]  /*a450*/  UIADD3 UR11, UR4, UR9, URZ ;  /* 0x00000009040b7290 */ /* 0x000fc6000fffe03f */
        /* <DEDUP_REMOVED lines=15> */
.L_x_265:
[----:B------:R-:W-:Y:S02]  /*a550*/  ULDC UR4, c[0x0][0x32c] ;  /* 0x0000cb0000047ab9 */ /* 0x000fe40000000800 */
[----:B------:R-:W-:-:S03]  /*a560*/  UISETP.NE.AND UP0, UPT, UR4, 0x1, UPT ;  /* 0x000000010400788c */ /* 0x000fc6000bf05270 */
[----:B------:R-:W-:Y:S02]  /*a570*/  ULDC.64 UR4, c[0x0][0x330] ;  /* 0x0000cc0000047ab9 */ /* 0x000fe40000000a00 */
[----:B------:R-:W-:-:S07]  /*a580*/  UIMAD.WIDE.U32 UR22, UR11, UR4, URZ ;  /* 0x000000040b1672a5 */ /* 0x000fce000f8e003f */
[----:B------:R-:W-:Y:S02]  /*a590*/  @UP0 UMOV UR21, UR23 ;  /* 0x0000001700150c82 */ /* 0x000fe40008000000 */
[----:B------:R-:W-:Y:S02]  /*a5a0*/  @UP0 USHF.R.U32.HI UR11, URZ, UR5, UR21 ;  /* 0x000000053f0b0299 */ /* 0x000fe40008011615 */
.L_x_266:
[----:B------:R-:W-:Y:S02]  /*a5b0*/  ULDC UR4, c[0x0][0x32c] ;  /* 0x0000cb0000047ab9 */ /* 0x000fe40000000800 */
[----:B------:R-:W-:-:S04]  /*a5c0*/  UIMAD UR4, UR11, UR4, URZ ;  /* 0x000000040b0472a4 */ /* 0x000fc8000f8e023f */
[----:B------:R-:W-:-:S04]  /*a5d0*/  UISETP.LT.AND UP0, UPT, UR9, UR4, UPT ;  /* 0x000000040900728c */ /* 0x000fc8000bf01270 */
[----:B------:R-:W-:-:S04]  /*a5e0*/  USEL UR9, UR9, UR4, !UP0 ;  /* 0x0000000409097287 */ /* 0x000fc8000c000000 */
.L_x_264:
        /* <DEDUP_REMOVED lines=37> */
.L_x_270:
        /* <DEDUP_REMOVED lines=82> */
.L_x_268:
        /* <DEDUP_REMOVED lines=266> */
.L_x_269:
        /* <DEDUP_REMOVED lines=422> */
.L_x_267:
        /* <DEDUP_REMOVED lines=44> */
.L_x_281:
        /* <DEDUP_REMOVED lines=338> */
.L_x_272:
[----:B--234-:R-:W2:Y:S01]  /*f040*/  LDL R3, [R1+0x84] ;  /* 0x0000840001037983 */ /* 0x01cea20000100800 */
[----:B------:R-:W-:Y:S02]  /*f050*/  UISETP.NE.AND UP1, UPT, UR15, URZ, UPT ;  /* 0x0000003f0f00728c */ /* 0x000fe4000bf25270 */
[----:B------:R-:W-:Y:S01]  /*f060*/  UIMAD UR4, UR17, -0x30, URZ ;  /* 0xffffffd0110478a4 */ /* 0x000fe2000f8e023f */
[----:B-1----:R-:W3:Y:S01]  /*f070*/  LDL R8, [R1+0x7c] ;  /* 0x00007c0001087983 */ /* 0x002ee20000100800 */
        /* <DEDUP_REMOVED lines=9> */
[----:B------:R-:W-:Y:S01]  /*f110*/  PLOP3.LUT P0, PT, PT, PT, UP0, 0x40, 0x0 ;  /* 0x000000000000781c */ /* 0x000fe20003f0e808 */
[----:B------:R-:W-:Y:S02]  /*f120*/  IMAD.U32 R3, RZ, RZ, UR12 ;  /* 0x0000000cff037e24 */ /* 0x000fe4000f8e00ff */
[----:B------:R-:W1:Y:S01]  /*f130*/  SHFL.IDX PT, R4, R5, RZ, 0x1c1f ;  /* 0x001c1fff05047589 */ /* 0x000e6200000e0000 */
[----:B------:R-:W-:Y:S04]  /*f140*/  IADD3 R0, -R8, 0x1, R0 ;  /* 0x0000000108007810 */ /* 0x000fe80007ffe100 */
[----:B------:R-:W-:Y:S04]  /*f150*/  IADD3 R0, -R3, UR10, R0 ;  /* 0x0000000a03007c10 */ /* 0x000fe8000fffe100 */
[C---:B------:R-:W-:Y:S02]  /*f160*/  IADD3 R7, R0.reuse, c[0x0][0x328], RZ ;  /* 0x0000ca0000077a10 */ /* 0x040fe40007ffe0ff */
[----:B------:R-:W-:Y:S03]  /*f170*/  IADD3 R6, R0, UR7, RZ ;  /* 0x0000000700067c10 */ /* 0x000fe6000fffe0ff */
[--C-:B-1----:R-:W-:Y:S02]  /*f180*/  IMAD.IADD R3, R7, 0x1, R4.reuse ;  /* 0x0000000107037824 */ /* 0x102fe400078e0204 */
        /* <DEDUP_REMOVED lines=16> */
.L_x_275:
[----:B------:R-:W-:Y:S04]  /*f290*/  MOV R8, c[0x0][0x32c] ;  /* 0x0000cb0000087a02 */ /* 0x000fe80000000f00 */
[----:B------:R-:W-:Y:S11]  /*f2a0*/  ISETP.NE.AND P0, PT, R8, 0x1, PT ;  /* 0x000000010800780c */ /* 0x000ff60003f05270 */
[----:B------:R-:W-:Y:S02]  /*f2b0*/  @!UPT UIADD3 URZ, URZ, URZ, URZ ;  /* 0x0000003f3f3ff290 */ /* 0x000fe4000fffe03f */
[----:B------:R-:W-:Y:S05]  /*f2c0*/  @P0 IMAD.HI.U32 R8, R4, c[0x0][0x330], RZ ;  /* 0x0000cc0004080a27 */ /* 0x000fea00078e00ff */
[----:B------:R-:W-:Y:S02]  /*f2d0*/  @P0 SHF.R.U32.HI R4, RZ, c[0x0][0x334], R8 ;  /* 0x0000cd00ff040a19 */ /* 0x000fe40000011608 */
.L_x_276:
[----:B------:R-:W-:Y:S05]  /*f2e0*/  BSYNC B0 ;  /* 0x0000000000007941 */ /* 0x000fea0003800000 */
.L_x_274:
[----:B------:R-:W-:Y:S05]  /*f2f0*/  IMAD R4, R4, c[0x0][0x32c], R10 ;  /* 0x0000cb0004047a24 */ /* 0x000fea00078e020a */
[----:B------:R-:W-:Y:S02]  /*f300*/  IMNMX R0, R0, R4, !PT ;  /* 0x0000000400007217 */ /* 0x000fe40007800200 */
[----:B------:R-:W-:Y:S04]  /*f310*/  IADD3 R4, R4, c[0x0][0x32c], RZ ;  /* 0x0000cb0004047a10 */ /* 0x000fe80007ffe0ff */
[----:B------:R-:W-:Y:S02]  /*f320*/  IMNMX R3, R3, R4, PT ;  /* 0x0000000403037217 */ /* 0x000fe40003800200 */
.L_x_273:
        /* <DEDUP_REMOVED lines=87> */
.L_x_279:
[----:B------:R-:W-:Y:S04]  /*f8a0*/  MOV R5, c[0x0][0x32c] ;  /* 0x0000cb0000057a02 */ /* 0x000fe80000000f00 */
[----:B------:R-:W-:Y:S11]  /*f8b0*/  ISETP.NE.AND P0, PT, R5, 0x1, PT ;  /* 0x000000010500780c */ /* 0x000ff60003f05270 */
[----:B------:R-:W-:Y:S02]  /*f8c0*/  @!UPT UIADD3 URZ, URZ, URZ, URZ ;  /* 0x0000003f3f3ff290 */ /* 0x000fe4000fffe03f */
[----:B------:R-:W-:Y:S05]  /*f8d0*/  @P0 IMAD.HI.U32 R5, R0, c[0x0][0x330], RZ ;  /* 0x0000cc0000050a27 */ /* 0x000fea00078e00ff */
[----:B------:R-:W-:Y:S02]  /*f8e0*/  @P0 SHF.R.U32.HI R0, RZ, c[0x0][0x334], R5 ;  /* 0x0000cd00ff000a19 */ /* 0x000fe40000011605 */
.L_x_280:
[----:B------:R-:W-:Y:S05]  /*f8f0*/  BSYNC B0 ;  /* 0x0000000000007941 */ /* 0x000fea0003800000 */
.L_x_278:
[----:B------:R-:W-:Y:S05]  /*f900*/  IMAD R0, R0, c[0x0][0x32c], R10 ;  /* 0x0000cb0000007a24 */ /* 0x000fea00078e020a */
[----:B------:R-:W-:Y:S02]  /*f910*/  IMNMX R3, R3, R0, !PT ;  /* 0x0000000003037217 */ /* 0x000fe40007800200 */
[----:B------:R-:W-:Y:S04]  /*f920*/  IADD3 R0, R0, c[0x0][0x32c], RZ ;  /* 0x0000cb0000007a10 */ /* 0x000fe80007ffe0ff */
[----:B------:R-:W-:Y:S02]  /*f930*/  IMNMX R4, R4, R0, PT ;  /* 0x0000000004047217 */ /* 0x000fe40003800200 */
.L_x_277:
        /* <DEDUP_REMOVED lines=491> */
.L_x_271:
[----:B------:R-:W2:Y:S04]  /*117f0*/  LDL.LU R5, [R1+0x20] ;  /* 0x0000200001057983 */ /* 0x000ea80000300800 */
[----:B-1----:R-:W3:Y:S01]  /*11800*/  LDL.LU R4, [R1+0x24] ;  /* 0x0000240001047983 */ /* 0x002ee20000300800 */
[----:B------:R-:W-:-:S02]  /*11810*/  MOV R2, RZ ;  /* 0x000000ff00027202 */ /* 0x000fc40000000f00 */
[----:B------:R-:W-:Y:S01]  /*11820*/  PLOP3.LUT P2, PT, PT, PT, PT, 0x8, 0x0 ;  /* 0x000000000000781c */ /* 0x000fe20003f4e170 */
        /* <DEDUP_REMOVED lines=41> */
[C---:B------:R-:W-:Y:S01]  /*11ac0*/  FMUL.FTZ R16, R2.reuse, R53 ;  /* 0x0000003502107220 */ /* 0x040fe20000410000 */
[----:B------:R-:W-:Y:S01]  /*11ad0*/  MOV R53, 0xff800000 ;  /* 0xff80000000357802 */ /* 0x000fe20000000f00 */
[C---:B------:R-:W-:Y:S01]  /*11ae0*/  FMUL.FTZ R26, R2.reuse, R56 ;  /* 0x00000038021a7220 */ /* 0x040fe20000410000 */
[----:B------:R-:W-:Y:S01]  /*11af0*/  MOV R56, 0xff800000 ;  /* 0xff80000000387802 */ /* 0x000fe20000000f00 */
        /* <DEDUP_REMOVED lines=108> */
.L_x_239:
[----:B------:R-:W-:Y:S05]  /*121c0*/  @P2 BRA `(.L_x_282) ;  /* 0x00001c0000002947 */ /* 0x000fea0003800000 */
[----:B------:R-:W1:Y:S01]  /*121d0*/  S2R R65, SR_TID.X ;  /* 0x0000000000417919 */ /* 0x000e620000002100 */
[----:B------:R-:W-:Y:S01]  /*121e0*/  F2FP.PACK_AB R50, R51, R50 ;  /* 0x000000323332723e */ /* 0x000fe200000000ff */
[----:B------:R-:W-:Y:S01]  /*121f0*/  ULDC.64 UR4, c[0x0][0x500] ;  /* 0x0001400000047ab9 */ /* 0x000fe20000000a00 */
[----:B------:R-:W-:Y:S01]  /*12200*/  F2FP.PACK_AB R46, R47, R46 ;  /* 0x0000002e2f2e723e */ /* 0x000fe200000000ff */
[----:B------:R-:W-:Y:S01]  /*12210*/  UISETP.NE.U32.AND UP0, UPT, URZ, UR4, UPT ;  /* 0x000000043f00728c */ /* 0x000fe2000bf05070 */
[----:B------:R-:W-:Y:S01]  /*12220*/  F2FP.PACK_AB R39, R39, R38 ;  /* 0x000000262727723e */ /* 0x000fe200000000ff */
[----:B------:R-:W-:Y:S01]  /*12230*/  UMOV UR6, 0x4 ;  /* 0x0000000400067882 */ /* 0x000fe20000000000 */
[----:B------:R-:W-:Y:S01]  /*12240*/  F2FP.PACK_AB R38, R12, R22 ;  /* 0x000000160c26723e */ /* 0x000fe200000000ff */
[----:B------:R-:W-:Y:S01]  /*12250*/  UISETP.NE.AND.EX UP0, UPT, URZ, UR5, UPT, UP0 ;  /* 0x000000053f00728c */ /* 0x000fe2000bf05300 */
[----:B------:R-:W-:Y:S02]  /*12260*/  F2FP.PACK_AB R42, R43, R42 ;  /* 0x0000002a2b2a723e */ /* 0x000fe400000000ff */
[----:B------:R-:W-:Y:S01]  /*12270*/  F2FP.PACK_AB R8, R8, R156 ;  /* 0x0000009c0808723e */ /* 0x000fe200000000ff */
[----:B------:R-:W-:Y:S01]  /*12280*/  ULDC.64 UR4, c[0x0][0x500] ;  /* 0x0001400000047ab9 */ /* 0x000fe20000000a00 */
[----:B------:R-:W-:Y:S01]  /*12290*/  F2FP.PACK_AB R159, R159, R158 ;  /* 0x0000009e9f9f723e */ /* 0x000fe200000000ff */
[----:B------:R-:W-:Y:S01]  /*122a0*/  UIMAD.WIDE UR4, UR13, UR6, UR4 ;  /* 0x000000060d0472a5 */ /* 0x000fe2000f8e0204 */
[----:B------:R-:W-:-:S02]  /*122b0*/  F2FP.PACK_AB R6, R153, R152 ;  /* 0x000000989906723e */ /* 0x000fc400000000ff */
[----:B------:R-:W-:Y:S02]  /*122c0*/  F2FP.PACK_AB R154, R155, R154 ;  /* 0x0000009a9b9a723e */ /* 0x000fe400000000ff */
[----:B------:R-:W-:Y:S02]  /*122d0*/  F2FP.PACK_AB R5, R149, R148 ;  /* 0x000000949505723e */ /* 0x000fe400000000ff */
[----:B------:R-:W-:Y:S02]  /*122e0*/  F2FP.PACK_AB R150, R151, R150 ;  /* 0x000000969796723e */ /* 0x000fe400000000ff */
[----:B------:R-:W-:Y:S02]  /*122f0*/  F2FP.PACK_AB R7, R7, R144 ;  /* 0x000000900707723e */ /* 0x000fe400000000ff */
[----:B-1----:R-:W-:Y:S02]  /*12300*/  SHF.R.S32.HI R51, RZ, 0x1f, R65 ;  /* 0x0000001fff337819 */ /* 0x002fe40000011441 */
[----:B------:R-:W-:-:S02]  /*12310*/  F2FP.PACK_AB R146, R147, R146 ;  /* 0x000000929392723e */ /* 0x000fc400000000ff */
[CC--:B------:R-:W-:Y:S02]  /*12320*/  LEA.HI R2, R51.reuse, R65.reuse, RZ, 0x2 ;  /* 0x0000004133027211 */ /* 0x0c0fe400078f10ff */
[----:B------:R-:W-:Y:S02]  /*12330*/  LEA.HI R47, R51, R65, RZ, 0x5 ;  /* 0x00000041332f7211 */ /* 0x000fe400078f28ff */
[--C-:B------:R-:W-:Y:S02]  /*12340*/  SHF.R.S32.HI R4, RZ, 0x2, R2.reuse ;  /* 0x00000002ff047819 */ /* 0x100fe40000011402 */
[----:B------:R-:W-:Y:S02]  /*12350*/  SHF.R.S32.HI R0, RZ, 0x1f, R2 ;  /* 0x0000001fff007819 */ /* 0x000fe40000011402 */
[----:B------:R-:W-:Y:S02]  /*12360*/  SHF.R.S32.HI R43, RZ, 0x5, R47 ;  /* 0x00000005ff2b7819 */ /* 0x000fe4000001142f */
[----:B------:R-:W-:-:S02]  /*12370*/  LEA.HI R0, R0, R4, RZ, 0x3 ;  /* 0x0000000400007211 */ /* 0x000fc400078f18ff */
[----:B------:R-:W-:Y:S02]  /*12380*/  F2FP.PACK_AB R52, R141, R140 ;  /* 0x0000008c8d34723e */ /* 0x000fe400000000ff */
[----:B------:R-:W-:Y:S02]  /*12390*/  LOP3.LUT R0, R0, 0xfffffff8, RZ, 0xc0, !PT ;  /* 0xfffffff800007812 */ /* 0x000fe400078ec0ff */
        /* <DEDUP_REMOVED lines=46> */
[----:B------:R3:W-:Y:S01]  /*12680*/  STS [R3+0x80], R5 ;  /* 0x0000800503007388 */ /* 0x0007e20000000800 */
        /* <DEDUP_REMOVED lines=10> */
[----:B--2---:R-:W-:Y:S01]  /*12730*/  SEL R6, R8, 0xffffffc0, !P2 ;  /* 0xffffffc008067807 */ /* 0x004fe20005000000 */
[----:B------:R-:W-:Y:S01]  /*12740*/  IMAD.IADD R8, R4, 0x1, R2 ;  /* 0x0000000104087824 */ /* 0x000fe200078e0202 */
[----:B------:R-:W-:Y:S02]  /*12750*/  F2FP.PACK_AB R94, R95, R94 ;  /* 0x0000005e5f5e723e */ /* 0x000fe400000000ff */
[----:B------:R-:W-:Y:S01]  /*12760*/  F2FP.PACK_AB R24, R97, R96 ;  /* 0x000000606118723e */ /* 0x000fe200000000ff */
[----:B------:R-:W-:Y:S01]  /*12770*/  IMAD.IADD R4, R6, 0x1, R3 ;  /* 0x0000000106047824 */ /* 0x000fe200078e0203 */
[----:B------:R1:W-:Y:S01]  /*12780*/  STS [R8], R7 ;  /* 0x0000000708007388 */ /* 0x0003e20000000800 */
[----:B---3--:R-:W-:Y:S01]  /*12790*/  IMAD.IADD R5, R0, 0x1, R6 ;  /* 0x0000000100057824 */ /* 0x008fe200078e0206 */
        /* <DEDUP_REMOVED lines=22> */
[----:B------:R-:W-:Y:S02]  /*12900*/  F2FP.PACK_AB R14, R129, R128 ;  /* 0x00000080810e723e */ /* 0x000fe400000000ff */
[----:B------:R-:W-:Y:S01]  /*12910*/  F2FP.PACK_AB R10, R10, R130 ;  /* 0x000000820a0a723e */ /* 0x000fe200000000ff */
[----:B------:R-:W-:Y:S01]  /*12920*/  STS [R4+0x80], R48 ;  /* 0x0000803004007388 */ /* 0x000fe20000000800 */
[----:B------:R-:W-:-:S03]  /*12930*/  PLOP3.LUT P0, PT, PT, PT, UP0, 0x80, 0x0 ;  /* 0x000000000000781c */ /* 0x000fc60003f0f008 */
        /* <DEDUP_REMOVED lines=47> */
[----:B------:R2:W-:Y:S04]  /*12c30*/  STS [R4+0xc080], R9 ;  /* 0x00c0800904007388 */ /* 0x0005e80000000800 */
[----:B------:R3:W-:Y:S01]  /*12c40*/  STS [R4+0xc480], R15 ;  /* 0x00c4800f04007388 */ /* 0x0007e20000000800 */
[----:B-1----:R-:W-:-:S03]  /*12c50*/  IMAD.U32 R8, RZ, RZ, UR4 ;  /* 0x00000004ff087e24 */ /* 0x002fc6000f8e00ff */
[----:B------:R3:W-:Y:S04]  /*12c60*/  STS [R6+0xc000], R14 ;  /* 0x00c0000e06007388 */ /* 0x0007e80000000800 */
[----:B------:R3:W-:Y:S01]  /*12c70*/  STS [R6+0xc400], R10 ;  /* 0x00c4000a06007388 */ /* 0x0007e20000000800 */
[----:B--2---:R-:W-:-:S03]  /*12c80*/  IMAD.U32 R9, RZ, RZ, UR5 ;  /* 0x00000005ff097e24 */ /* 0x004fc6000f8e00ff */
[----:B------:R-:W-:Y:S06]  /*12c90*/  BAR.SYNC.DEFER_BLOCKING 0x1, 0x100 ;  /* 0x0044000000007b1d */ /* 0x000fec0000010000 */
[----:B------:R-:W-:Y:S02]  /*12ca0*/  ULDC.64 UR4, c[0x0][0x508] ;  /* 0x0001420000047ab9 */ /* 0x000fe40000000a00 */
[----:B------:R-:W-:Y:S01]  /*12cb0*/  UISETP.NE.U32.AND UP1, UPT, URZ, UR4, UPT ;  /* 0x000000043f00728c */ /* 0x000fe2000bf25070 */
[----:B------:R-:W2:Y:S03]  /*12cc0*/  @P0 LDG.E R0, [R8.64] ;  /* 0x0000001208000981 */ /* 0x000ea6000c1e1900 */
[----:B------:R-:W-:Y:S01]  /*12cd0*/  UISETP.NE.AND.EX UP1, UPT, URZ, UR5, UPT, UP1 ;  /* 0x000000053f00728c */ /* 0x000fe2000bf25310 */
[----:B------:R-:W-:-:S02]  /*12ce0*/  IMAD.MOV.U32 R16, RZ, RZ, c[0x0][0x388] ;  /* 0x0000e200ff107624 */ /* 0x000fc400078e00ff */
[----:B------:R-:W-:-:S03]  /*12cf0*/  ULDC.64 UR4, c[0x0][0x508] ;  /* 0x0001420000047ab9 */ /* 0x000fc60000000a00 */
[----:B------:R-:W-:-:S05]  /*12d00*/  PLOP3.LUT P1, PT, PT, PT, UP1, 0x80, 0x0 ;  /* 0x000000000000781c */ /* 0x000fca0003f2f018 */
[----:B------:R-:W-:-:S06]  /*12d10*/  @UP1 UIMAD.WIDE UR4, UR13, UR6, UR4 ;  /* 0x000000060d0412a5 */ /* 0x000fcc000f8e0204 */
[----:B------:R-:W-:Y:S02]  /*12d20*/  IMAD.U32 R2, RZ, RZ, UR4 ;  /* 0x00000004ff027e24 */ /* 0x000fe4000f8e00ff */
[----:B------:R-:W-:-:S05]  /*12d30*/  IMAD.U32 R3, RZ, RZ, UR5 ;  /* 0x00000005ff037e24 */ /* 0x000fca000f8e00ff */
[----:B------:R3:W5:Y:S01]  /*12d40*/  @P1 LDG.E R16, [R2.64] ;  /* 0x0000001202101981 */ /* 0x000762000c1e1900 */
[----:B------:R-:W-:Y:S02]  /*12d50*/  UMOV UR16, URZ ;  /* 0x0000003f00107c82 */ /* 0x000fe40008000000 */
[----:B------:R-:W-:Y:S01]  /*12d60*/  UMOV UR17, URZ ;  /* 0x0000003f00117c82 */ /* 0x000fe20008000000 */
[----:B--2---:R-:W1:Y:S02]  /*12d70*/  @P0 R2UR UR5, R0 ;  /* 0x00000000000503c2 */ /* 0x004e6400000e0000 */
[----:B-1----:R-:W-:Y:S02]  /*12d80*/  @UP0 USHF.R.S32.HI UR4, URZ, 0x1f, UR5 ;  /* 0x0000001f3f040899 */ /* 0x002fe40008011405 */
[----:B------:R-:W-:-:S05]  /*12d90*/  @UP0 UMOV UR16, UR5 ;  /* 0x0000000500100c82 */ /* 0x000fca0008000000 */
[----:B------:R-:W-:Y:S01]  /*12da0*/  @UP0 UMOV UR17, UR4 ;  /* 0x0000000400110c82 */ /* 0x000fe20008000000 */
[----:B------:R-:W-:Y:S05]  /*12db0*/  @P1 BRA `(.L_x_283) ;  /* 0x0000004000001947 */ /* 0x000fea0003800000 */
[----:B---3--:R-:W-:Y:S05]  /*12dc0*/  @!P0 BRA `(.L_x_283) ;  /* 0x0000003000008947 */ /* 0x008fea0003800000 */
[----:B------:R-:W2:Y:S04]  /*12dd0*/  LDG.E R0, [R8.64] ;  /* 0x0000001208007981 */ /* 0x000ea8000c1e1900 */
[----:B------:R-:W2:Y:S02]  /*12de0*/  LDG.E R2, [R8.64+0x4] ;  /* 0x0000041208027981 */ /* 0x000ea4000c1e1900 */
[----:B--2--5:R-:W-:Y:S02]  /*12df0*/  IADD3 R16, -R0, R2, RZ ;  /* 0x0000000200107210 */ /* 0x024fe40007ffe1ff */
.L_x_283:
[----:B---3--:R-:W-:Y:S01]  /*12e00*/  SHF.R.S32.HI R0, RZ, 0x1f, R43 ;  /* 0x0000001fff007819 */ /* 0x008fe2000001142b */
[----:B------:R-:W-:Y:S01]  /*12e10*/  IMAD.MOV.U32 R2, RZ, RZ, c[0x0][0x4e8] ;  /* 0x00013a00ff027624 */ /* 0x000fe200078e00ff */
[----:B------:R-:W-:Y:S01]  /*12e20*/  LOP3.LUT R3, R47, 0xffffffe0, RZ, 0xc0, !PT ;  /* 0xffffffe02f037812 */ /* 0x000fe200078ec0ff */
[----:B------:R-:W1:Y:S01]  /*12e30*/  S2R R28, SR_CTAID.X ;  /* 0x00000000001c7919 */ /* 0x000e620000002500 */
[----:B------:R-:W-:Y:S01]  /*12e40*/  LEA.HI R0, R0, R43, RZ, 0x3 ;  /* 0x0000002b00007211 */ /* 0x000fe200078f18ff */
[----:B------:R-:W2:Y:S01]  /*12e50*/  S2UR UR9, SR_CTAID.Y ;  /* 0x00000000000979c3 */ /* 0x000ea20000002600 */
[----:B------:R-:W-:Y:S01]  /*12e60*/  ISETP.NE.AND P1, PT, R2, 0x1, PT ;  /* 0x000000010200780c */ /* 0x000fe20003f25270 */
[----:B------:R-:W-:Y:S01]  /*12e70*/  IMAD.IADD R3, R65, 0x1, -R3 ;  /* 0x0000000141037824 */ /* 0x000fe200078e0a03 */
[----:B------:R-:W-:Y:S01]  /*12e80*/  LOP3.LUT R0, R0, 0xffffff8, RZ, 0xc0, !PT ;  /* 0x0ffffff800007812 */ /* 0x000fe200078ec0ff */
[----:B------:R-:W-:Y:S01]  /*12e90*/  ULDC.64 UR4, c[0x0][0x3a0] ;  /* 0x0000e80000047ab9 */ /* 0x000fe20000000a00 */
[----:B------:R-:W-:Y:S01]  /*12ea0*/  LEA.HI R6, R51, R65, RZ, 0x3 ;  /* 0x0000004133067211 */ /* 0x000fe200078f18ff */
[----:B------:R-:W-:Y:S01]  /*12eb0*/  ULDC.64 UR6, c[0x0][0x490] ;  /* 0x0001240000067ab9 */ /* 0x000fe20000000a00 */
[----:B------:R-:W-:Y:S01]  /*12ec0*/  SHF.R.S32.HI R2, RZ, 0x1f, R3 ;  /* 0x0000001fff027819 */ /* 0x000fe20000011403 */
[----:B------:R-:W-:Y:S01]  /*12ed0*/  IMAD.IADD R4, R43, 0x1, -R0 ;  /* 0x000000012b047824 */ /* 0x000fe200078e0a00 */
[----:B------:R-:W-:Y:S01]  /*12ee0*/  LEA.HI R0, R22, R22, RZ, 0x1 ;  /* 0x0000001616007211 */ /* 0x000fe200078f08ff */
[----:B------:R-:W-:Y:S01]  /*12ef0*/  UIMAD.WIDE.U32 UR10, UR16, UR4, URZ ;  /* 0x00000004100a72a5 */ /* 0x000fe2000f8e003f */
[----:B------:R-:W-:Y:S01]  /*12f00*/  LEA.HI R2, R2, R3, RZ, 0x2 ;  /* 0x0000000302027211 */ /* 0x000fe200078f10ff */
[----:B------:R-:W-:Y:S01]  /*12f10*/  UIMAD UR12, UR17, UR4, URZ ;  /* 0x00000004110c72a4 */ /* 0x000fe2000f8e023f */
[----:B------:R-:W-:Y:S01]  /*12f20*/  LOP3.LUT R0, R0, 0x1ffffffe, RZ, 0xc0, !PT ;  /* 0x1ffffffe00007812 */ /* 0x000fe200078ec0ff */
[----:B------:R-:W-:Y:S01]  /*12f30*/  USHF.R.S32.HI UR4, URZ, 0x1f, UR13 ;  /* 0x0000001f3f047899 */ /* 0x000fe2000801140d */
[----:B------:R-:W-:Y:S01]  /*12f40*/  SHF.R.S32.HI R2, RZ, 0x2, R2 ;  /* 0x00000002ff027819 */ /* 0x000fe20000011402 */
[----:B------:R-:W-:Y:S01]  /*12f50*/  UMOV UR20, UR16 ;  /* 0x0000001000147c82 */ /* 0x000fe20008000000 */
[----:B------:R-:W-:Y:S01]  /*12f60*/  LOP3.LUT P2, RZ, R3, 0x3, RZ, 0xc0, !PT ;  /* 0x0000000303ff7812 */ /* 0x000fe2000784c0ff */
[----:B------:R-:W-:Y:S01]  /*12f70*/  IMAD.IADD R0, R22, 0x1, -R0 ;  /* 0x0000000116007824 */ /* 0x000fe200078e0a00 */
[----:B------:R-:W-:Y:S01]  /*12f80*/  UMOV UR21, UR17 ;  /* 0x0000001100157c82 */ /* 0x000fe20008000000 */
[----:B------:R-:W-:Y:S01]  /*12f90*/  IMAD R15, R4, 0x10, R2 ;  /* 0x00000010040f7824 */ /* 0x000fe200078e0202 */
[----:B------:R-:W-:Y:S01]  /*12fa0*/  USEL UR15, UR13, URZ, !UP0 ;  /* 0x0000003f0d0f7287 */ /* 0x000fe2000c000000 */
[----:B------:R-:W-:Y:S01]  /*12fb0*/  LOP3.LUT R4, R6, 0xfffffff8, RZ, 0xc0, !PT ;  /* 0xfffffff806047812 */ /* 0x000fe200078ec0ff */
[----:B------:R-:W-:Y:S01]  /*12fc0*/  USEL UR13, UR4, URZ, !UP0 ;  /* 0x0000003f040d7287 */ /* 0x000fe2000c000000 */
[----:B------:R-:W-:Y:S01]  /*12fd0*/  IMAD R0, R0, 0x8, R15 ;  /* 0x0000000800007824 */ /* 0x000fe200078e020f */
[----:B--2---:R-:W-:Y:S01]  /*12fe0*/  USHF.R.S32.HI UR8, URZ, 0x1f, UR9 ;  /* 0x0000001f3f087899 */ /* 0x004fe20008011409 */
[----:B------:R-:W-:Y:S01]  /*12ff0*/  SHF.R.S32.HI R14, RZ, 0x3, R6 ;  /* 0x00000003ff0e7819 */ /* 0x000fe20000011406 */
[----:B------:R-:W-:Y:S01]  /*13000*/  UIMAD.WIDE.U32 UR20, UR9, UR6, UR20 ;  /* 0x00000006091472a5 */ /* 0x000fe2000f8e0014 */
[----:B------:R-:W-:Y:S01]  /*13010*/  IMAD.IADD R7, R65, 0x1, -R4 ;  /* 0x0000000141077824 */ /* 0x000fe200078e0a04 */
[----:B-1----:R-:W-:Y:S01]  /*13020*/  LEA R0, R28, R0, 0x7 ;  /* 0x000000001c007211 */ /* 0x002fe200078e38ff */
[----:B------:R-:W-:Y:S01]  /*13030*/  UIMAD UR14, UR8, UR6, URZ ;  /* 0x00000006080e72a4 */ /* 0x000fe2000f8e023f */
[----:B-----5:R-:W-:Y:S01]  /*13040*/  IMAD R29, R16, c[0x0][0x4e8], RZ ;  /* 0x00013a00101d7a24 */ /* 0x020fe200078e02ff */
[----:B------:R-:W-:Y:S01]  /*13050*/  UIMAD UR12, UR16, UR5, UR12 ;  /* 0x00000005100c72a4 */ /* 0x000fe2000f8e020c */
[----:B------:R-:W-:Y:S01]  /*13060*/  LEA R6, R7, R14, 0x5 ;  /* 0x0000000e07067211 */ /* 0x000fe200078e28ff */
[----:B------:R-:W-:Y:S01]  /*13070*/  @P1 IMAD.HI.U32 R3, R0, c[0x0][0x4ec], RZ ;  /* 0x00013b0000031a27 */ /* 0x000fe200078e00ff */
[----:B------:R-:W-:Y:S01]  /*13080*/  UIMAD UR14, UR9, UR7, UR14 ;  /* 0x00000007090e72a4 */ /* 0x000fe2000f8e020e */
[----:B------:R-:W-:Y:S01]  /*13090*/  LEA.HI R18, R51, R65, RZ, 0x6 ;  /* 0x0000004133127211 */ /* 0x000fe200078f30ff */
[----:B------:R-:W-:Y:S01]  /*130a0*/  ULDC.64 UR4, c[0x0][0x3e8] ;  /* 0x0000fa0000047ab9 */ /* 0x000fe20000000a00 */
[----:B------:R-:W-:Y:S01]  /*130b0*/  IMAD.MOV.U32 R2, RZ, RZ, R0 ;  /* 0x000000ffff027224 */ /* 0x000fe200078e0000 */
[----:B------:R-:W-:Y:S01]  /*130c0*/  @P1 SHF.R.U32.HI R2, RZ, c[0x0][0x4f0], R3 ;  /* 0x00013c00ff021a19 */ /* 0x000fe20000011603 */
[----:B------:R-:W-:Y:S01]  /*130d0*/  ULDC.64 UR6, c[0x0][0x498] ;  /* 0x0001260000067ab9 */ /* 0x000fe20000000a00 */
[----:B------:R-:W-:Y:S01]  /*130e0*/  IMAD R6, R28, 0x80, R6 ;  /* 0x000000801c067824 */ /* 0x000fe200078e0206 */
[----:B------:R-:W-:Y:S01]  /*130f0*/  UIMAD UR16, UR13, UR6, URZ ;  /* 0x000000060d1072a4 */ /* 0x000fe2000f8e023f */
[--C-:B------:R-:W-:Y:S01]  /*13100*/  SHF.R.S32.HI R5, RZ, 0x1f, R2.reuse ;  /* 0x0000001fff057819 */ /* 0x100fe20000011402 */
[----:B------:R-:W-:Y:S01]  /*13110*/  UIADD3 UR21, UR21, UR14, URZ ;  /* 0x0000000e15157290 */ /* 0x000fe2000fffe03f */
[----:B------:R-:W-:Y:S01]  /*13120*/  IMAD.MOV R3, RZ, RZ, -R2 ;  /* 0x000000ffff037224 */ /* 0x000fe200078e0a02 */
[----:B------:R-:W-:Y:S01]  /*13130*/  UIMAD UR7, UR15, UR7, UR16 ;  /* 0x000000070f0772a4 */ /* 0x000fe2000f8e0210 */
[----:B------:R-:W-:Y:S01]  /*13140*/  @P1 IMAD.HI.U32 R10, R6, c[0x0][0x4ec], RZ ;  /* 0x00013b00060a1a27 */ /* 0x000fe200078e00ff */
[----:B------:R-:W-:Y:S01]  /*13150*/  UIMAD.WIDE.U32 UR20, UR15, UR6, UR20 ;  /* 0x000000060f1472a5 */ /* 0x000fe2000f8e0014 */
[----:B------:R-:W-:Y:S01]  /*13160*/  BSSY B0, `(.L_x_284) ;  /* 0x0000069000007945 */ /* 0x000fe20003800000 */
[----:B------:R-:W-:Y:S01]  /*13170*/  UIMAD UR8, UR8, UR4, URZ ;  /* 0x00000004080872a4 */ /* 0x000fe2000f8e023f */
[----:B------:R-:W-:Y:S01]  /*13180*/  IMAD R0, R3, c[0x0][0x4e8], R0 ;  /* 0x00013a0003007a24 */ /* 0x000fe200078e0200 */
[----:B------:R-:W-:Y:S01]  /*13190*/  UIADD3 UR11, UR11, UR12, URZ ;  /* 0x0000000c0b0b7290 */ /* 0x000fe2000fffe03f */
[----:B------:R-:W-:Y:S01]  /*131a0*/  IMAD.U32 R3, RZ, RZ, UR7 ;  /* 0x00000007ff037e24 */ /* 0x000fe2000f8e00ff */
[----:B------:R-:W-:Y:S01]  /*131b0*/  IADD3 R2, P0, R2, UR20, RZ ;  /* 0x0000001402027c10 */ /* 0x000fe2000ff1e0ff */
[----:B------:R-:W-:Y:S01]  /*131c0*/  UIMAD UR5, UR9, UR5, UR8 ;  /* 0x00000005090572a4 */ /* 0x000fe2000f8e0208 */
[----:B------:R-:W-:Y:S01]  /*131d0*/  SHF.R.S32.HI R4, RZ, 0x1f, R0 ;  /* 0x0000001fff047819 */ /* 0x000fe20000011400 */
[----:B------:R-:W-:Y:S01]  /*131e0*/  UIMAD.WIDE.U32 UR10, UR9, UR4, UR10 ;  /* 0x00000004090a72a5 */ /* 0x000fe2000f8e000a */
[----:B------:R-:W-:Y:S01]  /*131f0*/  IADD3.X R3, R5, UR21, R3, P0, !PT ;  /* 0x0000001505037c10 */ /* 0x000fe200087fe403 */
[----:B------:R-:W-:Y:S01]  /*13200*/  IMAD.SHL.U32 R5, R14, 0x40, RZ ;  /* 0x000000400e057824 */ /* 0x000fe200078e00ff */
[----:B------:R-:W-:Y:S01]  /*13210*/  ULDC.64 UR6, c[0x0][0x3f0] ;  /* 0x0000fc0000067ab9 */ /* 0x000fe20000000a00 */
[----:B------:R-:W-:Y:S01]  /*13220*/  IMAD R4, R4, c[0x0][0x488], RZ ;  /* 0x0001220004047a24 */ /* 0x000fe200078e02ff */
[----:B------:R-:W-:Y:S01]  /*13230*/  UIMAD UR13, UR13, UR6, URZ ;  /* 0x000000060d0d72a4 */ /* 0x000fe2000f8e023f */
[----:B------:R-:W-:Y:S01]  /*13240*/  IMAD.WIDE.U32 R2, R0, c[0x0][0x488], R2 ;  /* 0x0001220000027a25 */ /* 0x000fe200078e0002 */
[----:B------:R-:W-:Y:S01]  /*13250*/  LOP3.LUT R5, R5, 0x1c0, RZ, 0xc0, !PT ;  /* 0x000001c005057812 */ /* 0x000fe200078ec0ff */
[----:B------:R-:W-:-:S02]  /*13260*/  UIADD3 UR11, UR11, UR5, URZ ;  /* 0x000000050b0b7290 */ /* 0x000fc4000fffe03f */
[----:B------:R-:W-:Y:S01]  /*13270*/  IMAD R9, R0, c[0x0][0x48c], R4 ;  /* 0x0001230000097a24 */ /* 0x000fe200078e0204 */
[----:B------:R-:W-:Y:S01]  /*13280*/  SHF.R.U32.HI R8, RZ, 0x3, R5 ;  /* 0x00000003ff087819 */ /* 0x000fe20000011605 */
[----:B------:R-:W-:Y:S01]  /*13290*/  IMAD.SHL.U32 R0, R7, 0x8, RZ ;  /* 0x0000000807007824 */ /* 0x000fe200078e00ff */
[C---:B------:R-:W-:Y:S01]  /*132a0*/  LEA R7, P0, R2.reuse, c[0x0][0x450], 0x2 ;  /* 0x0001140002077a11 */ /* 0x040fe200078010ff */
[----:B------:R-:W-:Y:S01]  /*132b0*/  IMAD.IADD R3, R3, 0x1, R9 ;  /* 0x0000000103037824 */ /* 0x000fe200078e0209 */
[----:B------:R-:W-:Y:S01]  /*132c0*/  UIMAD UR7, UR15, UR7, UR13 ;  /* 0x000000070f0772a4 */ /* 0x000fe2000f8e020d */
[----:B------:R-:W-:Y:S01]  /*132d0*/  IMAD.MOV.U32 R4, RZ, RZ, R6 ;  /* 0x000000ffff047224 */ /* 0x000fe200078e0006 */
[----:B------:R-:W-:Y:S01]  /*132e0*/  LOP3.LUT R5, R5, 0x38, R0, 0xf8, !PT ;  /* 0x0000003805057812 */ /* 0x000fe200078ef800 */
[----:B------:R-:W-:Y:S01]  /*132f0*/  UIMAD.WIDE.U32 UR10, UR15, UR6, UR10 ;  /* 0x000000060f0a72a5 */ /* 0x000fe2000f8e000a */
[----:B------:R-:W-:Y:S01]  /*13300*/  @P1 SHF.R.U32.HI R4, RZ, c[0x0][0x4f0], R10 ;  /* 0x00013c00ff041a19 */ /* 0x000fe2000001160a */
[----:B------:R-:W-:Y:S01]  /*13310*/  SHFL.IDX PT, R12, R7, RZ, 0x1c1f ;  /* 0x001c1fff070c7589 */ /* 0x000fe200000e0000 */
[----:B------:R-:W-:Y:S01]  /*13320*/  LOP3.LUT R17, R5, R8, RZ, 0x3c, !PT ;  /* 0x0000000805117212 */ /* 0x000fe200078e3cff */
[----:B------:R-:W-:Y:S01]  /*13330*/  UIADD3 UR7, UR11, UR7, URZ ;  /* 0x000000070b077290 */ /* 0x000fe2000fffe03f */
[----:B------:R-:W-:Y:S01]  /*13340*/  LEA.HI.X R5, R2, c[0x0][0x454], R3, 0x2, P0 ;  /* 0x0001150002057a11 */ /* 0x000fe200000f1403 */
[--C-:B------:R-:W-:Y:S01]  /*13350*/  IMAD.MOV R8, RZ, RZ, -R4.reuse ;  /* 0x000000ffff087224 */ /* 0x100fe200078e0a04 */
[----:B------:R-:W-:Y:S01]  /*13360*/  SHF.R.S32.HI R9, RZ, 0x1f, R4 ;  /* 0x0000001fff097819 */ /* 0x000fe20000011404 */
[----:B------:R1:W-:Y:S01]  /*13370*/  SHFL.IDX PT, R10, R7, 0x1, 0x1c1f ;  /* 0x003c1f00070a7f89 */ /* 0x0003e200000e0000 */
[----:B------:R-:W-:Y:S01]  /*13380*/  MOV R2, UR10 ;  /* 0x0000000a00027c02 */ /* 0x000fe20008000f00 */
[----:B------:R-:W-:-:S02]  /*13390*/  IMAD.U32 R3, RZ, RZ, UR11 ;  /* 0x0000000bff037e24 */ /* 0x000fc4000f8e00ff */
[----:B------:R-:W2:Y:S01]  /*133a0*/  SHFL.IDX PT, R13, R5, RZ, 0x1c1f ;  /* 0x001c1fff050d7589 */ /* 0x000ea200000e0000 */
[----:B------:R-:W-:Y:S02]  /*133b0*/  IMAD.U32 R3, RZ, RZ, UR7 ;  /* 0x00000007ff037e24 */ /* 0x000fe4000f8e00ff */
[----:B------:R-:W-:Y:S01]  /*133c0*/  IMAD R6, R8, c[0x0][0x4e8], R6 ;  /* 0x00013a0008067a24 */ /* 0x000fe200078e0206 */
[----:B------:R3:W4:Y:S01]  /*133d0*/  SHFL.IDX PT, R11, R5, 0x1, 0x1c1f ;  /* 0x003c1f00050b7f89 */ /* 0x00072200000e0000 */
[----:B------:R-:W-:-:S04]  /*133e0*/  IMAD.WIDE.U32 R2, R4, c[0x0][0x3e0], R2 ;  /* 0x0000f80004027a25 */ /* 0x000fc800078e0002 */
[----:B-1----:R-:W-:-:S04]  /*133f0*/  IMAD R7, R9, c[0x0][0x3e0], RZ ;  /* 0x0000f80009077a24 */ /* 0x002fc800078e02ff */
[----:B------:R-:W-:Y:S01]  /*13400*/  IMAD R7, R4, c[0x0][0x3e4], R7 ;  /* 0x0000f90004077a24 */ /* 0x000fe200078e0207 */
[----:B------:R-:W-:Y:S01]  /*13410*/  SHF.R.S32.HI R4, RZ, 0x1f, R6 ;  /* 0x0000001fff047819 */ /* 0x000fe20000011406 */
[----:B---3--:R-:W-:-:S03]  /*13420*/  IMAD R5, R28, 0x80, R15 ;  /* 0x000000801c057824 */ /* 0x008fc600078e020f */
[----:B------:R-:W-:Y:S01]  /*13430*/  IADD3 R3, R3, R7, RZ ;  /* 0x0000000703037210 */ /* 0x000fe20007ffe0ff */
[----:B------:R-:W-:Y:S02]  /*13440*/  IMAD R4, R4, c[0x0][0x3d8], RZ ;  /* 0x0000f60004047a24 */ /* 0x000fe400078e02ff */
[----:B------:R-:W-:Y:S01]  /*13450*/  IMAD R28, R28, 0x80, R14 ;  /* 0x000000801c1c7824 */ /* 0x000fe200078e020e */
[C---:B------:R-:W-:Y:S01]  /*13460*/  IADD3 R8, R5.reuse, 0x8, RZ ;  /* 0x0000000805087810 */ /* 0x040fe20007ffe0ff */
[----:B------:R-:W-:Y:S01]  /*13470*/  IMAD R7, R6, c[0x0][0x3dc], R4 ;  /* 0x0000f70006077a24 */ /* 0x000fe200078e0204 */
[-C--:B------:R-:W-:Y:S01]  /*13480*/  ISETP.GE.OR P1, PT, R5, R29.reuse, P2 ;  /* 0x0000001d0500720c */ /* 0x080fe20001726670 */
[----:B------:R-:W-:Y:S01]  /*13490*/  IMAD.SHL.U32 R5, R18, 0x8, RZ ;  /* 0x0000000812057824 */ /* 0x000fe200078e00ff */
[----:B------:R-:W-:-:S04]  /*134a0*/  ISETP.GE.OR P0, PT, R8, R29, P2 ;  /* 0x0000001d0800720c */ /* 0x000fc80001706670 */
[----:B------:R-:W-:Y:S01]  /*134b0*/  LOP3.LUT R8, R17, 0x7ffffe00, R5, 0xf8, !PT ;  /* 0x7ffffe0011087812 */ /* 0x000fe200078ef805 */
[----:B------:R-:W-:-:S04]  /*134c0*/  IMAD.WIDE.U32 R4, R6, c[0x0][0x3d8], R2 ;  /* 0x0000f60006047a25 */ /* 0x000fc800078e0002 */
[----:B------:R-:W-:Y:S02]  /*134d0*/  IMAD.SHL.U32 R2, R8, 0x2, RZ ;  /* 0x0000000208027824 */ /* 0x000fe400078e00ff */
[----:B--2---:R1:W-:Y:S01]  /*134e0*/  @!P1 ST.E [R12.64], R53 ;  /* 0x000000350c009985 */ /* 0x0043e2000c101912 */
[----:B------:R-:W-:-:S03]  /*134f0*/  IMAD.IADD R3, R5, 0x1, R7 ;  /* 0x0000000105037824 */ /* 0x000fc600078e0207 */
[----:B----4-:R1:W-:Y:S01]  /*13500*/  @!P0 ST.E [R10.64], R56 ;  /* 0x000000380a008985 */ /* 0x0103e2000c101912 */
[----:B------:R-:W-:-:S03]  /*13510*/  LEA R31, P0, R4, c[0x0][0x380], 0x1 ;  /* 0x0000e000041f7a11 */ /* 0x000fc600078008ff */
[----:B------:R1:W2:Y:S01]  /*13520*/  LDS.128 R44, [R2+0x1080] ;  /* 0x00108000022c7984 */ /* 0x0002a20000000c00 */
[----:B------:R-:W-:Y:S02]  /*13530*/  LEA.HI.X R30, R4, c[0x0][0x384], R3, 0x1, P0 ;  /* 0x0000e100041e7a11 */ /* 0x000fe400000f0c03 */
[----:B------:R-:W-:Y:S01]  /*13540*/  ISETP.GE.AND P0, PT, R28, R29, PT ;  /* 0x0000001d1c00720c */ /* 0x000fe20003f06270 */
[----:B------:R1:W3:Y:S04]  /*13550*/  LDS.128 R60, [R2+0x2080] ;  /* 0x00208000023c7984 */ /* 0x0002e80000000c00 */
        /* <DEDUP_REMOVED lines=41> */
.L_x_285:
[----:B--234-:R-:W-:Y:S05]  /*137f0*/  BSYNC B0 ;  /* 0x0000000000007941 */ /* 0x01cfea0003800000 */
.L_x_284:
        /* <DEDUP_REMOVED lines=16> */
[----:B------:R-:W-:Y:S02]  /*13900*/  @!P2 LEA.HI R7, R5, R7, RZ, 0x3 ;  /* 0x000000070507a211 */ /* 0x000fe400078f18ff */
[----:B------:R-:W-:Y:S02]  /*13910*/  @!P1 LEA.HI R5, R4, R8, RZ, 0x3 ;  /* 0x0000000804059211 */ /* 0x000fe400078f18ff */
[----:B------:R-:W-:Y:S01]  /*13920*/  @!P0 LEA.HI R4, R6, R9, RZ, 0x3 ;  /* 0x0000000906048211 */ /* 0x000fe200078f18ff */
[----:B--23--:R-:W-:Y:S01]  /*13930*/  @!P3 IMAD.WIDE R8, R0, 0x2, R2 ;  /* 0x000000020008b825 */ /* 0x00cfe200078e0202 */
[----:B------:R-:W-:-:S02]  /*13940*/  @!P2 LOP3.LUT R6, R7, 0xfffffff8, RZ, 0xc0, !PT ;  /* 0xfffffff80706a812 */ /* 0x000fc400078ec0ff */
[----:B------:R-:W-:Y:S02]  /*13950*/  @!P1 LOP3.LUT R5, R5, 0xfffffff8, RZ, 0xc0, !PT ;  /* 0xfffffff805059812 */ /* 0x000fe400078ec0ff */
[----:B------:R-:W-:Y:S01]  /*13960*/  @!P0 LOP3.LUT R10, R4, 0xfffffff8, RZ, 0xc0, !PT ;  /* 0xfffffff8040a8812 */ /* 0x000fe200078ec0ff */
[--C-:B------:R-:W-:Y:S01]  /*13970*/  @!P2 IMAD.WIDE R6, R6, 0x2, R2.reuse ;  /* 0x000000020606a825 */ /* 0x100fe200078e0202 */
[----:B------:R2:W-:Y:S03]  /*13980*/  @!P3 ST.E.128 [R8.64], R44 ;  /* 0x0000002c0800b985 */ /* 0x0005e6000c101d12 */
[--C-:B------:R-:W-:Y:S01]  /*13990*/  @!P1 IMAD.WIDE R4, R5, 0x2, R2.reuse ;  /* 0x0000000205049825 */ /* 0x100fe200078e0202 */
[----:B------:R2:W-:Y:S03]  /*139a0*/  @!P2 ST.E.128 [R6.64], R40 ;  /* 0x000000280600a985 */ /* 0x0005e6000c101d12 */
[----:B------:R-:W-:Y:S01]  /*139b0*/  @!P0 IMAD.WIDE R2, R10, 0x2, R2 ;  /* 0x000000020a028825 */ /* 0x000fe200078e0202 */
[----:B------:R2:W-:Y:S04]  /*139c0*/  @!P1 ST.E.128 [R4.64], R36 ;  /* 0x0000002404009985 */ /* 0x0005e8000c101d12 */
[----:B------:R2:W-:Y:S02]  /*139d0*/  @!P0 ST.E.128 [R2.64], R32 ;  /* 0x0000002002008985 */ /* 0x0005e4000c101d12 */
.L_x_287:
[----:B------:R-:W-:Y:S05]  /*139e0*/  BSYNC B0 ;  /* 0x0000000000007941 */ /* 0x000fea0003800000 */
.L_x_286:
[----:B--2---:R-:W-:Y:S01]  /*139f0*/  IADD3 R4, R28, 0x40, RZ ;  /* 0x000000401c047810 */ /* 0x004fe20007ffe0ff */
[----:B------:R2:W4:Y:S01]  /*13a00*/  SHFL.IDX PT, R3, R30, 0x2, 0x181f ;  /* 0x00581f001e037f89 */ /* 0x00052200000e0000 */
        /* <DEDUP_REMOVED lines=17> */
[----:B---34-:R-:W-:Y:S01]  /*13b20*/  @!P3 IMAD.WIDE R8, R0, 0x2, R2 ;  /* 0x000000020008b825 */ /* 0x018fe200078e0202 */
        /* <DEDUP_REMOVED lines=10> */
.L_x_289:
[----:B------:R-:W-:Y:S05]  /*13bd0*/  BSYNC B0 ;  /* 0x0000000000007941 */ /* 0x000fea0003800000 */
.L_x_288:
[----:B---3--:R-:W-:Y:S01]  /*13be0*/  IADD3 R4, R28, 0x60, RZ ;  /* 0x000000601c047810 */ /* 0x008fe20007ffe0ff */
[----:B----4-:R3:W4:Y:S03]  /*13bf0*/  SHFL.IDX PT, R3, R30, 0x3, 0x181f ;  /* 0x00781f001e037f89 */ /* 0x01072600000e0000 */
        /* <DEDUP_REMOVED lines=15> */
[----:B------:R1:W-:Y:S01]  /*13cf0*/  @!P2 ST.E.128 [R8.64], R72 ;  /* 0x000000480800a985 */ /* 0x0003e2000c101d12 */
[----:B------:R-:W-:Y:S01]  /*13d00*/  IADD3 R0, R0, 0xc0, RZ ;  /* 0x000000c000007810 */ /* 0x000fe20007ffe0ff */
[----:B------:R-:W-:-:S04]  /*13d10*/  @!P1 IMAD.WIDE R6, R5, 0x2, R2 ;  /* 0x0000000205069825 */ /* 0x000fc800078e0202 */
[----:B------:R-:W-:Y:S01]  /*13d20*/  @!P0 IMAD.WIDE R4, R4, 0x2, R2 ;  /* 0x0000000204048825 */ /* 0x000fe200078e0202 */
[----:B------:R1:W-:Y:S04]  /*13d30*/  @!P1 ST.E.128 [R6.64], R68 ;  /* 0x0000004406009985 */ /* 0x0003e8000c101d12 */
[----:B------:R1:W-:Y:S01]  /*13d40*/  @!P0 ST.E.128 [R4.64], R64 ;  /* 0x0000004004008985 */ /* 0x0003e2000c101d12 */
[----:B------:R-:W-:-:S13]  /*13d50*/  ISETP.GE.AND P0, PT, R0, c[0x0][0x3c8], PT ;  /* 0x0000f20000007a0c */ /* 0x000fda0003f06270 */
[----:B------:R-:W-:Y:S05]  /*13d60*/  @P0 EXIT ;  /* 0x000000000000094d */ /* 0x000fea0003800000 */
[----:B-1----:R-:W-:-:S04]  /*13d70*/  SHF.R.S32.HI R4, RZ, 0x1f, R0 ;  /* 0x0000001fff047819 */ /* 0x002fc80000011400 */
[----:B------:R-:W-:-:S04]  /*13d80*/  LEA.HI R0, R4, R0, RZ, 0x3 ;  /* 0x0000000004007211 */ /* 0x000fc800078f18ff */
[----:B------:R-:W-:-:S05]  /*13d90*/  LOP3.LUT R0, R0, 0xfffffff8, RZ, 0xc0, !PT ;  /* 0xfffffff800007812 */ /* 0x000fca00078ec0ff */
[----:B------:R-:W-:-:S05]  /*13da0*/  IMAD.WIDE R2, R0, 0x2, R2 ;  /* 0x0000000200027825 */ /* 0x000fca00078e0202 */
[----:B------:R-:W-:Y:S01]  /*13db0*/  ST.E.128 [R2.64], R76 ;  /* 0x0000004c02007985 */ /* 0x000fe2000c101d12 */
[----:B------:R-:W-:Y:S05]  /*13dc0*/  EXIT ;  /* 0x000000000000794d */ /* 0x000fea0003800000 */
.L_x_282:
[----:B------:R-:W-:Y:S02]  /*13dd0*/  ULDC.64 UR4, c[0x0][0x500] ;  /* 0x0001400000047ab9 */ /* 0x000fe40000000a00 */
[----:B------:R-:W-:Y:S02]  /*13de0*/  UISETP.NE.U32.AND UP0, UPT, URZ, UR4, UPT ;  /* 0x000000043f00728c */ /* 0x000fe4000bf05070 */
[----:B------:R-:W-:Y:S02]  /*13df0*/  UMOV UR6, 0x4 ;  /* 0x0000000400067882 */ /* 0x000fe40000000000 */
[----:B------:R-:W-:-:S03]  /*13e00*/  UISETP.NE.AND.EX UP0, UPT, URZ, UR5, UPT, UP0 ;  /* 0x000000053f00728c */ /* 0x000fc6000bf05300 */
[----:B------:R-:W-:Y:S02]  /*13e10*/  ULDC.64 UR4, c[0x0][0x500] ;  /* 0x0001400000047ab9 */ /* 0x000fe40000000a00 */
[----:B------:R-:W-:Y:S01]  /*13e20*/  UIMAD.WIDE UR4, UR13, UR6, UR4 ;  /* 0x000000060d0472a5 */ /* 0x000fe2000f8e0204 */
[----:B------:R-:W-:-:S05]  /*13e30*/  PLOP3.LUT P0, PT, PT, PT, UP0, 0x80, 0x0 ;  /* 0x000000000000781c */ /* 0x000fca0003f0f008 */
[----:B------:R-:W-:Y:S01]  /*13e40*/  IMAD.U32 R4, RZ, RZ, UR4 ;  /* 0x00000004ff047e24 */ /* 0x000fe2000f8e00ff */
[----:B------:R-:W-:Y:S01]  /*13e50*/  MOV R5, UR5 ;  /* 0x0000000500057c02 */ /* 0x000fe20008000f00 */
[----:B------:R-:W-:-:S06]  /*13e60*/  ULDC.64 UR4, c[0x0][0x508] ;  /* 0x0001420000047ab9 */ /* 0x000fcc0000000a00 */
[----:B------:R-:W2:Y:S01]  /*13e70*/  @P0 LDG.E R0, [R4.64] ;  /* 0x0000001204000981 */ /* 0x000ea2000c1e1900 */
[----:B------:R-:W-:Y:S01]  /*13e80*/  UISETP.NE.U32.AND UP1, UPT, URZ, UR4, UPT ;  /* 0x000000043f00728c */ /* 0x000fe2000bf25070 */
[----:B------:R-:W-:-:S03]  /*13e90*/  IMAD.MOV.U32 R9, RZ, RZ, c[0x0][0x388] ;  /* 0x0000e200ff097624 */ /* 0x000fc600078e00ff */
[----:B------:R-:W-:-:S03]  /*13ea0*/  UISETP.NE.AND.EX UP1, UPT, URZ, UR5, UPT, UP1 ;  /* 0x000000053f00728c */ /* 0x000fc6000bf25310 */
[----:B------:R-:W-:-:S03]  /*13eb0*/  ULDC.64 UR4, c[0x0][0x508] ;  /* 0x0001420000047ab9 */ /* 0x000fc60000000a00 */
[----:B------:R-:W-:-:S05]  /*13ec0*/  PLOP3.LUT P1, PT, PT, PT, UP1, 0x80, 0x0 ;  /* 0x000000000000781c */ /* 0x000fca0003f2f018 */
[----:B------:R-:W-:-:S06]  /*13ed0*/  @UP1 UIMAD.WIDE UR4, UR13, UR6, UR4 ;  /* 0x000000060d0412a5 */ /* 0x000fcc000f8e0204 */
[----:B------:R-:W-:Y:S01]  /*13ee0*/  MOV R2, UR4 ;  /* 0x0000000400027c02 */ /* 0x000fe20008000f00 */
[----:B------:R-:W-:-:S05]  /*13ef0*/  IMAD.U32 R3, RZ, RZ, UR5 ;  /* 0x00000005ff037e24 */ /* 0x000fca000f8e00ff */
[----:B------:R1:W5:Y:S01]  /*13f00*/  @P1 LDG.E R9, [R2.64] ;  /* 0x0000001202091981 */ /* 0x000362000c1e1900 */
[----:B------:R-:W-:Y:S02]  /*13f10*/  UMOV UR8, URZ ;  /* 0x0000003f00087c82 */ /* 0x000fe40008000000 */
[----:B------:R-:W-:Y:S01]  /*13f20*/  UMOV UR9, URZ ;  /* 0x0000003f00097c82 */ /* 0x000fe20008000000 */
[----:B--2---:R-:W2:Y:S02]  /*13f30*/  @P0 R2UR UR5, R0 ;  /* 0x00000000000503c2 */ /* 0x004ea400000e0000 */
[----:B--2---:R-:W-:Y:S02]  /*13f40*/  @UP0 USHF.R.S32.HI UR4, URZ, 0x1f, UR5 ;  /* 0x0000001f3f040899 */ /* 0x004fe40008011405 */
[----:B------:R-:W-:-:S05]  /*13f50*/  @UP0 UMOV UR8, UR5 ;  /* 0x0000000500080c82 */ /* 0x000fca0008000000 */
[----:B------:R-:W-:Y:S01]  /*13f60*/  @UP0 UMOV UR9, UR4 ;  /* 0x0000000400090c82 */ /* 0x000fe20008000000 */
[----:B------:R-:W-:Y:S05]  /*13f70*/  @P1 BRA `(.L_x_290) ;  /* 0x0000004000001947 */ /* 0x000fea0003800000 */
[----:B-1----:R-:W-:Y:S05]  /*13f80*/  @!P0 BRA `(.L_x_290) ;  /* 0x0000003000008947 */ /* 0x002fea0003800000 */
[----:B------:R-:W2:Y:S04]  /*13f90*/  LDG.E R0, [R4.64] ;  /* 0x0000001204007981 */ /* 0x000ea8000c1e1900 */
[----:B------:R-:W2:Y:S02]  /*13fa0*/  LDG.E R2, [R4.64+0x4] ;  /* 0x0000041204027981 */ /* 0x000ea4000c1e1900 */
[----:B--2--5:R-:W-:Y:S02]  /*13fb0*/  IADD3 R9, -R0, R2, RZ ;  /* 0x0000000200097210 */ /* 0x024fe40007ffe1ff */
.L_x_290:
[----:B-1----:R-:W1:Y:S01]  /*13fc0*/  S2R R8, SR_TID.X ;  /* 0x0000000000087919 */ /* 0x002e620000002100 */
[----:B------:R-:W-:Y:S01]  /*13fd0*/  USHF.R.S32.HI UR6, URZ, 0x1f, UR13 ;  /* 0x0000001f3f067899 */ /* 0x000fe2000801140d */
[----:B------:R-:W-:Y:S01]  /*13fe0*/  BSSY B0, `(.L_x_291) ;  /* 0x000002b000007945 */ /* 0x000fe20003800000 */
[----:B------:R-:W-:-:S02]  /*13ff0*/  USEL UR13, UR13, URZ, !UP0 ;  /* 0x0000003f0d0d7287 */ /* 0x000fc4000c000000 */
[----:B------:R-:W-:Y:S01]  /*14000*/  USEL UR6, UR6, URZ, !UP0 ;  /* 0x0000003f06067287 */ /* 0x000fe2000c000000 */
[----:B-1----:R-:W-:-:S13]  /*14010*/  ISETP.GT.AND P0, PT, R8, 0x7f, PT ;  /* 0x0000007f0800780c */ /* 0x002fda0003f04270 */
[----:B------:R-:W-:Y:S05]  /*14020*/  @P0 BRA `(.L_x_292) ;  /* 0x0000026000000947 */ /* 0x000fea0003800000 */
[----:B------:R-:W1:Y:S01]  /*14030*/  S2R R3, SR_CTAID.X ;  /* 0x0000000000037919 */ /* 0x000e620000002500 */
[----:B-----5:R-:W-:Y:S01]  /*14040*/  IMAD R0, R9, c[0x0][0x4e8], RZ ;  /* 0x00013a0009007a24 */ /* 0x020fe200078e02ff */
[----:B-1----:R-:W-:-:S04]  /*14050*/  LEA R3, R3, R8, 0x7 ;  /* 0x0000000803037211 */ /* 0x002fc800078e38ff */
[----:B------:R-:W-:-:S13]  /*14060*/  ISETP.GE.AND P0, PT, R3, R0, PT ;  /* 0x000000000300720c */ /* 0x000fda0003f06270 */
[----:B------:R-:W-:Y:S05]  /*14070*/  @P0 BRA `(.L_x_292) ;  /* 0x0000021000000947 */ /* 0x000fea0003800000 */
[----:B------:R-:W1:Y:S01]  /*14080*/  S2UR UR10, SR_CTAID.Y ;  /* 0x00000000000a79c3 */ /* 0x000e620000002600 */
[----:B------:R-:W-:Y:S01]  /*14090*/  IMAD.MOV.U32 R0, RZ, RZ, c[0x0][0x4e8] ;  /* 0x00013a00ff007624 */ /* 0x000fe200078e00ff */
[----:B------:R-:W-:Y:S01]  /*140a0*/  ULDC.64 UR4, c[0x0][0x490] ;  /* 0x0001240000047ab9 */ /* 0x000fe20000000a00 */
[----:B------:R-:W-:Y:S01]  /*140b0*/  IMAD.MOV.U32 R2, RZ, RZ, R3 ;  /* 0x000000ffff027224 */ /* 0x000fe200078e0003 */
[----:B------:R-:W-:Y:S02]  /*140c0*/  UMOV UR14, UR8 ;  /* 0x00000008000e7c82 */ /* 0x000fe40008000000 */
[----:B------:R-:W-:Y:S01]  /*140d0*/  ISETP.NE.AND P0, PT, R0, 0x1, PT ;  /* 0x000000010000780c */ /* 0x000fe20003f05270 */
[----:B------:R-:W-:-:S12]  /*140e0*/  UMOV UR15, UR9 ;  /* 0x00000009000f7c82 */ /* 0x000fd80008000000 */
[----:B------:R-:W-:Y:S01]  /*140f0*/  @P0 IMAD.HI.U32 R0, R3, c[0x0][0x4ec], RZ ;  /* 0x00013b0003000a27 */ /* 0x000fe200078e00ff */
[----:B-1----:R-:W-:-:S04]  /*14100*/  USHF.R.S32.HI UR7, URZ, 0x1f, UR10 ;  /* 0x0000001f3f077899 */ /* 0x002fc8000801140a */
[----:B------:R-:W-:Y:S01]  /*14110*/  @P0 SHF.R.U32.HI R2, RZ, c[0x0][0x4f0], R0 ;  /* 0x00013c00ff020a19 */ /* 0x000fe20000011600 */
[----:B------:R-:W-:Y:S02]  /*14120*/  UIMAD.WIDE.U32 UR14, UR10, UR4, UR14 ;  /* 0x000000040a0e72a5 */ /* 0x000fe4000f8e000e */
[----:B------:R-:W-:Y:S01]  /*14130*/  UIMAD UR7, UR7, UR4, URZ ;  /* 0x00000004070772a4 */ /* 0x000fe2000f8e023f */
[----:B------:R-:W-:-:S03]  /*14140*/  IADD3 R0, -R2, RZ, RZ ;  /* 0x000000ff02007210 */ /* 0x000fc60007ffe1ff */
[----:B------:R-:W-:Y:S02]  /*14150*/  UIMAD UR7, UR10, UR5, UR7 ;  /* 0x000000050a0772a4 */ /* 0x000fe4000f8e0207 */
[----:B------:R-:W-:Y:S01]  /*14160*/  IMAD R0, R0, c[0x0][0x4e8], R3 ;  /* 0x00013a0000007a24 */ /* 0x000fe200078e0203 */
[----:B------:R-:W-:Y:S01]  /*14170*/  ULDC.64 UR4, c[0x0][0x498] ;  /* 0x0001260000047ab9 */ /* 0x000fe20000000a00 */
[----:B------:R-:W-:Y:S01]  /*14180*/  SHF.R.S32.HI R3, RZ, 0x1f, R2 ;  /* 0x0000001fff037819 */ /* 0x000fe20000011402 */
[----:B------:R-:W-:Y:S02]  /*14190*/  UIMAD UR10, UR6, UR4, URZ ;  /* 0x00000004060a72a4 */ /* 0x000fe4000f8e023f */
[----:B------:R-:W-:Y:S01]  /*141a0*/  UIADD3 UR15, UR7, UR15, URZ ;  /* 0x0000000f070f7290 */ /* 0x000fe2000fffe03f */
[----:B------:R-:W-:Y:S01]  /*141b0*/  SHF.R.S32.HI R4, RZ, 0x1f, R0 ;  /* 0x0000001fff047819 */ /* 0x000fe20000011400 */
[----:B------:R-:W-:Y:S02]  /*141c0*/  UIMAD UR5, UR13, UR5, UR10 ;  /* 0x000000050d0572a4 */ /* 0x000fe4000f8e020a */
[----:B------:R-:W-:-:S02]  /*141d0*/  UIMAD.WIDE.U32 UR14, UR13, UR4, UR14 ;  /* 0x000000040d0e72a5 */ /* 0x000fc4000f8e000e */
[----:B------:R-:W-:Y:S02]  /*141e0*/  IMAD R4, R4, c[0x0][0x488], RZ ;  /* 0x0001220004047a24 */ /* 0x000fe400078e02ff */
[----:B------:R-:W-:Y:S02]  /*141f0*/  IMAD.U32 R5, RZ, RZ, UR5 ;  /* 0x00000005ff057e24 */ /* 0x000fe4000f8e00ff */
[----:B------:R-:W-:Y:S01]  /*14200*/  IADD3 R2, P0, R2, UR14, RZ ;  /* 0x0000000e02027c10 */ /* 0x000fe2000ff1e0ff */
[----:B------:R-:W-:-:S03]  /*14210*/  IMAD R4, R0, c[0x0][0x48c], R4 ;  /* 0x0001230000047a24 */ /* 0x000fc600078e0204 */
[----:B------:R-:W-:-:S05]  /*14220*/  IADD3.X R3, R3, UR15, R5, P0, !PT ;  /* 0x0000000f03037c10 */ /* 0x000fca00087fe405 */
[----:B------:R-:W-:-:S05]  /*14230*/  IMAD.WIDE.U32 R2, R0, c[0x0][0x488], R2 ;  /* 0x0001220000027a25 */ /* 0x000fca00078e0002 */
[----:B------:R-:W-:Y:S02]  /*14240*/  IADD3 R0, R3, R4, RZ ;  /* 0x0000000403007210 */ /* 0x000fe40007ffe0ff */
[----:B------:R-:W-:-:S04]  /*14250*/  LEA R4, P0, R2, c[0x0][0x450], 0x2 ;  /* 0x0001140002047a11 */ /* 0x000fc800078010ff */
[----:B------:R-:W-:Y:S01]  /*14260*/  LEA.HI.X R5, R2, c[0x0][0x454], R0, 0x2, P0 ;  /* 0x0001150002057a11 */ /* 0x000fe200000f1400 */
[----:B------:R-:W-:-:S05]  /*14270*/  IMAD.MOV.U32 R0, RZ, RZ, -0x800000 ;  /* 0xff800000ff007424 */ /* 0x000fca00078e00ff */
[----:B------:R1:W-:Y:S03]  /*14280*/  STG.E [R4.64], R0 ;  /* 0x0000000004007986 */ /* 0x0003e6000c101912 */
.L_x_292:
[----:B------:R-:W-:Y:S05]  /*14290*/  BSYNC B0 ;  /* 0x0000000000007941 */ /* 0x000fea0003800000 */
.L_x_291:
[----:B------:R-:W2:Y:S01]  /*142a0*/  S2UR UR7, SR_CTAID.Y ;  /* 0x00000000000779c3 */ /* 0x000ea20000002600 */
[----:B------:R-:W3:Y:S01]  /*142b0*/  S2R R14, SR_CTAID.X ;  /* 0x00000000000e7919 */ /* 0x000ee20000002500 */
[----:B-1----:R-:W-:Y:S01]  /*142c0*/  SHF.R.S32.HI R0, RZ, 0x1f, R8 ;  /* 0x0000001fff007819 */ /* 0x002fe20000011408 */
[----:B------:R-:W-:Y:S01]  /*142d0*/  IMAD.MOV.U32 R3, RZ, RZ, c[0x0][0x4e8] ;  /* 0x00013a00ff037624 */ /* 0x000fe200078e00ff */
[----:B------:R-:W-:Y:S01]  /*142e0*/  ULDC.64 UR4, c[0x0][0x3a0] ;  /* 0x0000e80000047ab9 */ /* 0x000fe20000000a00 */
[----:B-----5:R-:W-:Y:S01]  /*142f0*/  IMAD R16, R9, c[0x0][0x4e8], RZ ;  /* 0x00013a0009107a24 */ /* 0x020fe200078e02ff */
[----:B------:R-:W-:Y:S01]  /*14300*/  LEA.HI R0, R0, R8, RZ, 0x3 ;  /* 0x0000000800007211 */ /* 0x000fe200078f18ff */
[----:B------:R-:W-:Y:S01]  /*14310*/  UIMAD UR9, UR9, UR4, URZ ;  /* 0x00000004090972a4 */ /* 0x000fe2000f8e023f */
[----:B------:R-:W-:Y:S01]  /*14320*/  ISETP.NE.AND P0, PT, R3, 0x1, PT ;  /* 0x000000010300780c */ /* 0x000fe20003f05270 */
[----:B------:R-:W-:Y:S01]  /*14330*/  UIMAD.WIDE.U32 UR10, UR8, UR4, URZ ;  /* 0x00000004080a72a5 */ /* 0x000fe2000f8e003f */
[----:B------:R-:W-:Y:S01]  /*14340*/  LOP3.LUT R2, R0, 0xfffffff8, RZ, 0xc0, !PT ;  /* 0xfffffff800027812 */ /* 0x000fe200078ec0ff */
[----:B------:R-:W-:Y:S01]  /*14350*/  UIMAD UR9, UR8, UR5, UR9 ;  /* 0x00000005080972a4 */ /* 0x000fe2000f8e0209 */
[----:B------:R-:W-:Y:S01]  /*14360*/  SHF.R.S32.HI R7, RZ, 0x3, R0 ;  /* 0x00000003ff077819 */ /* 0x000fe20000011400 */
[----:B------:R-:W-:Y:S01]  /*14370*/  BSSY B0, `(.L_x_293) ;  /* 0x0000043000007945 */ /* 0x000fe20003800000 */
[----:B------:R-:W-:Y:S01]  /*14380*/  ULDC.64 UR4, c[0x0][0x3e8] ;  /* 0x0000fa0000047ab9 */ /* 0x000fe20000000a00 */
[----:B------:R-:W-:Y:S01]  /*14390*/  IMAD.IADD R8, R8, 0x1, -R2 ;  /* 0x0000000108087824 */ /* 0x000fe200078e0a02 */
[----:B------:R-:W-:-:S04]  /*143a0*/  UIADD3 UR11, UR11, UR9, URZ ;  /* 0x000000090b0b7290 */ /* 0x000fc8000fffe03f */
[----:B------:R-:W-:Y:S01]  /*143b0*/  LEA R0, R8, R7, 0x5 ;  /* 0x0000000708007211 */ /* 0x000fe200078e28ff */
[----:B--2---:R-:W-:-:S04]  /*143c0*/  USHF.R.S32.HI UR8, URZ, 0x1f, UR7 ;  /* 0x0000001f3f087899 */ /* 0x004fc80008011407 */
[C---:B---3--:R-:W-:Y:S01]  /*143d0*/  IMAD R0, R14.reuse, 0x80, R0 ;  /* 0x000000800e007824 */ /* 0x048fe200078e0200 */
[----:B------:R-:W-:Y:S01]  /*143e0*/  UIMAD.WIDE.U32 UR10, UR7, UR4, UR10 ;  /* 0x00000004070a72a5 */ /* 0x000fe2000f8e000a */
[----:B------:R-:W-:Y:S01]  /*143f0*/  IMAD R14, R14, 0x80, R7 ;  /* 0x000000800e0e7824 */ /* 0x000fe200078e0207 */
[----:B------:R-:W-:Y:S01]  /*14400*/  UIMAD UR8, UR8, UR4, URZ ;  /* 0x00000004080872a4 */ /* 0x000fe2000f8e023f */
[----:B------:R-:W-:-:S03]  /*14410*/  @P0 IMAD.HI.U32 R2, R0, c[0x0][0x4ec], RZ ;  /* 0x00013b0000020a27 */ /* 0x000fc600078e00ff */
[----:B------:R-:W-:Y:S01]  /*14420*/  UIMAD UR8, UR7, UR5, UR8 ;  /* 0x00000005070872a4 */ /* 0x000fe2000f8e0208 */
[----:B------:R-:W-:Y:S01]  /*14430*/  IMAD.MOV.U32 R4, RZ, RZ, R0 ;  /* 0x000000ffff047224 */ /* 0x000fe200078e0000 */
[----:B------:R-:W-:Y:S01]  /*14440*/  @P0 SHF.R.U32.HI R4, RZ, c[0x0][0x4f0], R2 ;  /* 0x00013c00ff040a19 */ /* 0x000fe20000011602 */
[----:B------:R-:W-:Y:S02]  /*14450*/  ULDC.64 UR4, c[0x0][0x3f0] ;  /* 0x0000fc0000047ab9 */ /* 0x000fe40000000a00 */
[----:B------:R-:W-:Y:S01]  /*14460*/  UIMAD UR6, UR6, UR4, URZ ;  /* 0x00000004060672a4 */ /* 0x000fe2000f8e023f */
[----:B------:R-:W-:Y:S01]  /*14470*/  IADD3 R2, -R4, RZ, RZ ;  /* 0x000000ff04027210 */ /* 0x000fe20007ffe1ff */
[----:B------:R-:W-:Y:S01]  /*14480*/  UIADD3 UR9, UR8, UR11, URZ ;  /* 0x0000000b08097290 */ /* 0x000fe2000fffe03f */
[----:B------:R-:W-:Y:S01]  /*14490*/  SHF.R.S32.HI R3, RZ, 0x1f, R4 ;  /* 0x0000001fff037819 */ /* 0x000fe20000011404 */
[----:B------:R-:W-:Y:S02]  /*144a0*/  UIMAD UR5, UR13, UR5, UR6 ;  /* 0x000000050d0572a4 */ /* 0x000fe4000f8e0206 */
[----:B------:R-:W-:Y:S01]  /*144b0*/  UMOV UR8, UR10 ;  /* 0x0000000a00087c82 */ /* 0x000fe20008000000 */
[----:B------:R-:W-:Y:S01]  /*144c0*/  IMAD R5, R2, c[0x0][0x4e8], R0 ;  /* 0x00013a0002057a24 */ /* 0x000fe200078e0200 */
[----:B------:R-:W-:Y:S01]  /*144d0*/  UIMAD.WIDE.U32 UR8, UR13, UR4, UR8 ;  /* 0x000000040d0872a5 */ /* 0x000fe2000f8e0008 */
[----:B------:R-:W-:-:S03]  /*144e0*/  IMAD R0, R3, c[0x0][0x3e0], RZ ;  /* 0x0000f80003007a24 */ /* 0x000fc600078e02ff */
[----:B------:R-:W-:Y:S01]  /*144f0*/  UIADD3 UR5, UR9, UR5, URZ ;  /* 0x0000000509057290 */ /* 0x000fe2000fffe03f */
[----:B------:R-:W-:Y:S01]  /*14500*/  IMAD R6, R4, c[0x0][0x3e4], R0 ;  /* 0x0000f90004067a24 */ /* 0x000fe200078e0200 */
[----:B------:R-:W-:Y:S01]  /*14510*/  SHF.R.S32.HI R0, RZ, 0x1f, R5 ;  /* 0x0000001fff007819 */ /* 0x000fe20000011405 */
[----:B------:R-:W-:Y:S02]  /*14520*/  IMAD.U32 R3, RZ, RZ, UR9 ;  /* 0x00000009ff037e24 */ /* 0x000fe4000f8e00ff */
[----:B------:R-:W-:Y:S01]  /*14530*/  IMAD.U32 R2, RZ, RZ, UR8 ;  /* 0x00000008ff027e24 */ /* 0x000fe2000f8e00ff */
[----:B------:R-:W-:Y:S01]  /*14540*/  MOV R3, UR5 ;  /* 0x0000000500037c02 */ /* 0x000fe20008000f00 */
[----:B------:R-:W-:-:S04]  /*14550*/  IMAD R0, R0, c[0x0][0x3d8], RZ ;  /* 0x0000f60000007a24 */ /* 0x000fc800078e02ff */
[----:B------:R-:W-:-:S04]  /*14560*/  IMAD.WIDE.U32 R2, R4, c[0x0][0x3e0], R2 ;  /* 0x0000f80004027a25 */ /* 0x000fc800078e0002 */
[----:B------:R-:W-:Y:S02]  /*14570*/  IMAD.IADD R3, R3, 0x1, R6 ;  /* 0x0000000103037824 */ /* 0x000fe400078e0206 */
[C---:B------:R-:W-:Y:S02]  /*14580*/  IMAD R0, R5.reuse, c[0x0][0x3dc], R0 ;  /* 0x0000f70005007a24 */ /* 0x040fe400078e0200 */
[----:B------:R-:W-:-:S05]  /*14590*/  IMAD.WIDE.U32 R2, R5, c[0x0][0x3d8], R2 ;  /* 0x0000f60005027a25 */ /* 0x000fca00078e0002 */
[----:B------:R-:W-:Y:S02]  /*145a0*/  IADD3 R0, R3, R0, RZ ;  /* 0x0000000003007210 */ /* 0x000fe40007ffe0ff */
        /* <DEDUP_REMOVED lines=31> */
.L_x_294:
[----:B------:R-:W-:Y:S05]  /*147a0*/  BSYNC B0 ;  /* 0x0000000000007941 */ /* 0x000fea0003800000 */
.L_x_293:
        /* <DEDUP_REMOVED lines=27> */
.L_x_296:
[----:B------:R-:W-:Y:S05]  /*14960*/  BSYNC B0 ;  /* 0x0000000000007941 */ /* 0x000fea0003800000 */
.L_x_295:
        /* <DEDUP_REMOVED lines=27> */
.L_x_298:
[----:B------:R-:W-:Y:S05]  /*14b20*/  BSYNC B0 ;  /* 0x0000000000007941 */ /* 0x000fea0003800000 */
.L_x_297:
        /* <DEDUP_REMOVED lines=28> */
.L_x_299:
        /* <DEDUP_REMOVED lines=9> */
.L_x_2993:


//--------------------- .text._ZN7cutlass13device_kernelIN5flash19enable_sm80_to_sm89INS1_16FlashAttnFwdSm80INS1_25CollectiveMainloopFwdSm80ILi8ELi1ELb0EN4cute5tupleIJNS5_1CILi128EEENS7_ILi32EEENS7_ILi256EEEEEELi256ENS_6half_tEfNS_4arch4Sm80ELb0ELb1ELb1ELb1ELb0ELb1ELb1ELb0EEENS1_21CollectiveEpilogueFwdINS6_IJS8_SA_S9_EEENS6_IJNS7_ILi1EEESI_SI_EEESC_SE_Li256ELb1ELb1ELb0ELb0EEENS1_19SingleTileSchedulerILb1ELb0ELb1ELi128EEEEEEEEEvNT_6ParamsE --------------------------
	.section	.text._ZN7cutlass13device_kernelIN5flash19enable_sm80_to_sm89INS1_16FlashAttnFwdSm80INS1_25CollectiveMainloopFwdSm80ILi8ELi1ELb0EN4cute5tupleIJNS5_1CILi128EEENS7_ILi32EEENS7_ILi256EEEEEELi256ENS_6half_tEfNS_4arch4Sm80ELb0ELb1ELb1ELb1ELb0ELb1ELb1ELb0EEENS1_21CollectiveEpilogueFwdINS6_IJS8_SA_S9_EEENS6_IJNS7_ILi1EEESI_SI_EEESC_SE_Li256ELb1ELb1ELb0ELb0EEENS1_19SingleTileSchedulerILb1ELb0ELb1ELi128EEEEEEEEEvNT_6ParamsE,"ax",@progbits
	.sectioninfo	@"SHI_REGISTERS=245"
	.align	128
.text._ZN7cutlass13device_kernelIN5flash19enable_sm80_to_sm89INS1_16FlashAttnFwdSm80INS1_25CollectiveMainloopFwdSm80ILi8ELi1ELb0EN4cute5tupleIJNS5_1CILi128EEENS7_ILi32EEENS7_ILi256EEEEEELi256ENS_6half_tEfNS_4arch4Sm80ELb0ELb1ELb1ELb1ELb0ELb1ELb1ELb0EEENS1_21CollectiveEpilogueFwdINS6_IJS8_SA_S9_EEENS6_IJNS7_ILi1EEESI_SI_EEESC_SE_Li256ELb1ELb1ELb0ELb0EEENS1_19SingleTileSchedulerILb1ELb0ELb1ELi128EEEEEEEEEvNT_6ParamsE:
        .type           _ZN7cutlass13device_kernelIN5flash19enable_sm80_to_sm89INS1_16FlashAttnFwdSm80INS1_25CollectiveMainloopFwdSm80ILi8ELi1ELb0EN4cute5tupleIJNS5_1CILi128EEENS7_ILi32EEENS7_ILi256EEEEEELi256ENS_6half_tEfNS_4arch4Sm80ELb0ELb1ELb1ELb1ELb0ELb1ELb1ELb0EEENS1_21CollectiveEpilogueFwdINS6_IJS8_SA_S9_EEENS6_IJNS7_ILi1EEESI_SI_EEESC_SE_Li256ELb1ELb1ELb0ELb0EEENS1_19SingleTileSchedulerILb1ELb0ELb1ELi128EEEEEEEEEvNT_6ParamsE,@function
        .size           _ZN7cutlass13device_kernelIN5flash19enable_sm80_to_sm89INS1_16FlashAttnFwdSm80INS1_25CollectiveMainloopFwdSm80ILi8ELi1ELb0EN4cute5tupleIJNS5_1CILi128EEENS7_ILi32EEENS7_ILi256EEEEEELi256ENS_6half_tEfNS_4arch4Sm80ELb0ELb1ELb1ELb1ELb0ELb1ELb1ELb0EEENS1_21CollectiveEpilogueFwdINS6_IJS8_SA_S9_EEENS6_IJNS7_ILi1EEESI_SI_EEESC_SE_Li256ELb1ELb1ELb0ELb0EEENS1_19SingleTileSchedulerILb1ELb0ELb1ELi128EEEEEEEEEvNT_6ParamsE,(.L_x_2994 - _ZN7cutlass13device_kernelIN5flash19enable_sm80_to_sm89INS1_16FlashAttnFwdSm80INS1_25CollectiveMainloopFwdSm80ILi8ELi1ELb0EN4cute5tupleIJNS5_1CILi128EEENS7_ILi32EEENS7_ILi256EEEEEELi256ENS_6half_tEfNS_4arch4Sm80ELb0ELb1ELb1ELb1ELb0ELb1ELb1ELb0EEENS1_21CollectiveEpilogueFwdINS6_IJS8_SA_S9_EEENS6_IJNS7_ILi1EEESI_SI_EEESC_SE_Li256ELb1ELb1ELb0ELb0EEENS1_19SingleTileSchedulerILb1ELb0ELb1ELi128EEEEEEEEEvNT_6ParamsE)
        .other          _ZN7cutlass13device_kernelIN5flash19enable_sm80_to_sm89INS1_16FlashAttnFwdSm80INS1_25CollectiveMainloopFwdSm80ILi8ELi1ELb0EN4cute5tupleIJNS5_1CILi128EEENS7_ILi32EEENS7_ILi256EEEEEELi256ENS_6half_tEfNS_4arch4Sm80ELb0ELb1ELb1ELb1ELb0ELb1ELb1ELb0EEENS1_21CollectiveEpilogueFwdINS6_IJS8_SA_S9_EEENS6_IJNS7_ILi1EEESI_SI_EEESC_SE_Li256ELb1ELb1ELb0ELb0EEENS1_19SingleTileSchedulerILb1ELb0ELb1ELi128EEEEEEEEEvNT_6ParamsE,@"STO_CUDA_ENTRY STV_DEFAULT"
_ZN7cutlass13device_kernelIN5flash19enable_sm80_to_sm89INS1_16FlashAttnFwdSm80INS1_25CollectiveMainloopFwdSm80ILi8ELi1ELb0EN4cute5tupleIJNS5_1CILi128EEENS7_ILi32EEENS7_ILi256EEEEEELi256ENS_6half_tEfNS_4arch4Sm80ELb0ELb1ELb1ELb1ELb0ELb1ELb1ELb0EEENS1_21CollectiveEpilogueFwdINS6_IJS8_SA_S9_EEENS6_IJNS7_ILi1EEESI_SI_EEESC_SE_Li256ELb1ELb1ELb0ELb0EEENS1_19SingleTileSchedulerILb1ELb0ELb1ELi128EEEEEEEEEvNT_6ParamsE:
[----:B------:R-:W-:Y:S02]  /*0000*/  MOV R1, c[0x0][0x28] ;  /* 0x00000a0000017a02 */ /* 0x000fe40000000f00 */
[----:B------:R-:W1:Y:S01]  /*0010*/  S2R R55, SR_TID.X ;  /* 0x0000000000377919 */ /* 0x000e620000002100 */
[----:B------:R-:W2:Y:S01]  /*0020*/  S2UR UR29, SR_CTAID.Z ;  /* 0x00000000001d79c3 */ /* 0x000ea20000002700 */
[----:B------:R-:W-:Y:S02]  /*0030*/  UMOV UR8, 0x4 ;  /* 0x0000000400087882 */ /* 0x000fe40000000000 */
[----:B------:R-:W-:Y:S02]  /*0040*/  ULDC.64 UR4, c[0x0][0x568] ;  /* 0x00015a0000047ab9 */ /* 0x000fe40000000a00 */
[----:B------:R-:W-:-:S03]  /*0050*/  ULDC.64 UR30, c[0x0][0x118] ;  /* 0x00004600001e7ab9 */ /* 0x000fc60000000a00 */
[----:B------:R-:W3:Y:S01]  /*0060*/  S2UR UR21, SR_CTAID.X ;  /* 0x00000000001579c3 */ /* 0x000ee20000002500 */
[----:B-1----:R-:W-:Y:S01]  /*0070*/  SHF.R.U32.HI R0, RZ, 0x5, R55 ;  /* 0x00000005ff007819 */ /* 0x002fe20000011637 */
[----:B--2---:R-:W-:-:S05]  /*0080*/  UIMAD.WIDE UR4, UR29, UR8, UR4 ;  /* 0x000000081d0472a5 */ /* 0x004fca000f8e0204 */
[----:B------:R-:W1:Y:S02]  /*0090*/  SHFL.IDX PT, R0, R0, RZ, 0x1f ;  /* 0x00001fff00007589 */ /* 0x000e6400000e0000 */
[----:B-1----:R-:W-:-:S13]  /*00a0*/  ISETP.NE.AND P0, PT, R0, RZ, PT ;  /* 0x000000ff0000720c */ /* 0x002fda0003f05270 */
[----:B------:R-:W-:Y:S05]  /*00b0*/  @!P0 BRA `(.L_x_300) ;  /* 0x000001c000008947 */ /* 0x000fea0003800000 */
[----:B---3--:R-:W-:-:S04]  /*00c0*/  ISETP.NE.U32.AND P0, PT, RZ, c[0x0][0x568], PT ;  /* 0x00015a00ff007a0c */ /* 0x008fc80003f05070 */
[----:B------:R-:W-:-:S13]  /*00d0*/  ISETP.NE.AND.EX P0, PT, RZ, c[0x0][0x56c], PT, P0 ;  /* 0x00015b00ff007a0c */ /* 0x000fda0003f05300 */
[----:B------:R-:W-:Y:S05]  /*00e0*/  @!P0 BRA `(.L_x_301) ;  /* 0x0000005000008947 */ /* 0x000fea0003800000 */
[----:B------:R-:W-:Y:S02]  /*00f0*/  MOV R2, UR4 ;  /* 0x0000000400027c02 */ /* 0x000fe40008000f00 */
[----:B------:R-:W-:-:S05]  /*0100*/  MOV R3, UR5 ;  /* 0x0000000500037c02 */ /* 0x000fca0008000f00 */
[----:B------:R-:W2:Y:S02]  /*0110*/  LDG.E R2, [R2.64] ;  /* 0x0000001e02027981 */ /* 0x000ea4000c1e1900 */
[----:B--2---:R1:W2:Y:S02]  /*0120*/  R2UR UR5, R2 ;  /* 0x00000000020573c2 */ /* 0x0042a400000e0000 */
[----:B-12---:R-:W-:Y:S05]  /*0130*/  BRA `(.L_x_302) ;  /* 0x000000e000007947 */ /* 0x006fea0003800000 */
.L_x_301:
[----:B------:R-:W-:-:S04]  /*0140*/  ISETP.NE.U32.AND P0, PT, RZ, c[0x0][0x560], PT ;  /* 0x00015800ff007a0c */ /* 0x000fc80003f05070 */
[----:B------:R-:W-:-:S13]  /*0150*/  ISETP.NE.AND.EX P0, PT, RZ, c[0x0][0x564], PT, P0 ;  /* 0x00015900ff007a0c */ /* 0x000fda0003f05300 */
[----:B------:R-:W-:Y:S05]  /*0160*/  @!P0 BRA `(.L_x_303) ;  /* 0x000000a000008947 */ /* 0x000fea0003800000 */
[----:B------:R-:W-:Y:S02]  /*0170*/  ULDC.64 UR4, c[0x0][0x560] ;  /* 0x0001580000047ab9 */ /* 0x000fe40000000a00 */
[----:B------:R-:W-:-:S06]  /*0180*/  UIMAD.WIDE UR4, UR29, UR8, UR4 ;  /* 0x000000081d0472a5 */ /* 0x000fcc000f8e0204 */
[----:B------:R-:W-:Y:S02]  /*0190*/  MOV R4, UR4 ;  /* 0x0000000400047c02 */ /* 0x000fe40008000f00 */
[----:B------:R-:W-:-:S05]  /*01a0*/  MOV R5, UR5 ;  /* 0x0000000500057c02 */ /* 0x000fca0008000f00 */
[----:B------:R-:W2:Y:S04]  /*01b0*/  LDG.E R2, [R4.64] ;  /* 0x0000001e04027981 */ /* 0x000ea8000c1e1900 */
[----:B------:R-:W3:Y:S01]  /*01c0*/  LDG.E R0, [R4.64+0x4] ;  /* 0x0000041e04007981 */ /* 0x000ee2000c1e1900 */
[----:B--2---:R-:W1:Y:S08]  /*01d0*/  R2UR UR4, R2 ;  /* 0x00000000020473c2 */ /* 0x004e7000000e0000 */
[----:B---3--:R-:W1:Y:S02]  /*01e0*/  R2UR UR5, R0 ;  /* 0x00000000000573c2 */ /* 0x008e6400000e0000 */
[----:B-1----:R-:W-:Y:S01]  /*01f0*/  UIADD3 UR5, -UR4, UR5, URZ ;  /* 0x0000000504057290 */ /* 0x002fe2000fffe13f */
[----:B------:R-:W-:Y:S05]  /*0200*/  BRA `(.L_x_302) ;  /* 0x0000001000007947 */ /* 0x000fea0003800000 */
.L_x_303:
[----:B------:R-:W-:Y:S02]  /*0210*/  ULDC UR5, c[0x0][0x54c] ;  /* 0x0001530000057ab9 */ /* 0x000fe40000000800 */
.L_x_302:
[----:B------:R-:W-:Y:S02]  /*0220*/  ULDC UR4, c[0x0][0x548] ;  /* 0x0001520000047ab9 */ /* 0x000fe40000000800 */
[----:B------:R-:W-:-:S02]  /*0230*/  USHF.L.U32 UR23, UR21, 0x7, URZ ;  /* 0x0000000715177899 */ /* 0x000fc4000800063f */
[----:B------:R-:W-:-:S04]  /*0240*/  UIMAD UR4, UR5, UR4, URZ ;  /* 0x00000004050472a4 */ /* 0x000fc8000f8e023f */
[----:B------:R-:W-:-:S04]  /*0250*/  UISETP.GE.AND UP0, UPT, UR23, UR4, UPT ;  /* 0x000000041700728c */ /* 0x000fc8000bf06270 */
[----:B------:R-:W-:Y:S01]  /*0260*/  USEL UR29, UR29, 0xffffffff, !UP0 ;  /* 0xffffffff1d1d7887 */ /* 0x000fe2000c000000 */
[----:B------:R-:W-:Y:S05]  /*0270*/  BRA `(.L_x_304) ;  /* 0x000001b000007947 */ /* 0x000fea0003800000 */
.L_x_300:
        /* <DEDUP_REMOVED lines=8> */
.L_x_305:
        /* <DEDUP_REMOVED lines=13> */
.L_x_307:
[----:B------:R-:W-:Y:S02]  /*03d0*/  ULDC UR5, c[0x0][0x54c] ;  /* 0x0001530000057ab9 */ /* 0x000fe40000000800 */
.L_x_306:
[----:B------:R-:W-:Y:S02]  /*03e0*/  ULDC UR4, c[0x0][0x548] ;  /* 0x0001520000047ab9 */ /* 0x000fe40000000800 */
[----:B------:R-:W-:-:S02]  /*03f0*/  USHF.L.U32 UR23, UR21, 0x7, URZ ;  /* 0x0000000715177899 */ /* 0x000fc4000800063f */
[----:B------:R-:W-:-:S04]  /*0400*/  UIMAD UR4, UR5, UR4, URZ ;  /* 0x00000004050472a4 */ /* 0x000fc8000f8e023f */
[----:B------:R-:W-:-:S04]  /*0410*/  UISETP.GE.AND UP0, UPT, UR23, UR4, UPT ;  /* 0x000000041700728c */ /* 0x000fc8000bf06270 */
[----:B------:R-:W-:-:S06]  /*0420*/  USEL UR29, UR29, 0xffffffff, !UP0 ;  /* 0xffffffff1d1d7887 */ /* 0x000fcc000c000000 */
.L_x_304:
[----:B------:R-:W-:-:S13]  /*0430*/  ISETP.LE.AND P0, PT, RZ, UR29, PT ;  /* 0x0000001dff007c0c */ /* 0x000fda000bf03270 */
[----:B------:R-:W-:Y:S05]  /*0440*/  @!P0 EXIT ;  /* 0x000000000000894d */ /* 0x000fea0003800000 */
[----:B------:R-:W-:Y:S01]  /*0450*/  ULDC.64 UR4, c[0x0][0x360] ;  /* 0x0000d80000047ab9 */ /* 0x000fe20000000a00 */
[----:B------:R-:W-:Y:S01]  /*0460*/  ISETP.NE.U32.AND P4, PT, RZ, c[0x0][0x348], PT ;  /* 0x0000d200ff007a0c */ /* 0x000fe20003f85070 */
[----:B------:R-:W-:Y:S02]  /*0470*/  UISETP.NE.U32.AND UP0, UPT, URZ, UR4, UPT ;  /* 0x000000043f00728c */ /* 0x000fe4000bf05070 */
[----:B------:R-:W-:Y:S01]  /*0480*/  ULDC.64 UR10, c[0x0][0x370] ;  /* 0x0000dc00000a7ab9 */ /* 0x000fe20000000a00 */
[----:B------:R-:W-:Y:S01]  /*0490*/  ISETP.NE.AND.EX P4, PT, RZ, c[0x0][0x34c], PT, P4 ;  /* 0x0000d300ff007a0c */ /* 0x000fe20003f85340 */
[----:B------:R-:W-:Y:S02]  /*04a0*/  UISETP.NE.AND.EX UP0, UPT, URZ, UR5, UPT, UP0 ;  /* 0x000000053f00728c */ /* 0x000fe4000bf05300 */
[----:B------:R-:W-:Y:S02]  /*04b0*/  UISETP.NE.U32.AND UP1, UPT, URZ, UR10, UPT ;  /* 0x0000000a3f00728c */ /* 0x000fe4000bf25070 */
[----:B------:R-:W-:-:S02]  /*04c0*/  ULDC.64 UR4, c[0x0][0x360] ;  /* 0x0000d80000047ab9 */ /* 0x000fc40000000a00 */
[----:B------:R-:W-:Y:S01]  /*04d0*/  ULDC.64 UR6, c[0x0][0x350] ;  /* 0x0000d40000067ab9 */ /* 0x000fe20000000a00 */
[----:B------:R-:W-:Y:S01]  /*04e0*/  PLOP3.LUT P1, PT, PT, PT, UP0, 0x80, 0x0 ;  /* 0x000000000000781c */ /* 0x000fe20003f2f008 */
[----:B------:R-:W-:Y:S02]  /*04f0*/  UISETP.NE.U32.AND UP5, UPT, URZ, UR6, UPT ;  /* 0x000000063f00728c */ /* 0x000fe4000bfa5070 */
[----:B------:R-:W-:Y:S02]  /*0500*/  UISETP.NE.AND.EX UP1, UPT, URZ, UR11, UPT, UP1 ;  /* 0x0000000b3f00728c */ /* 0x000fe4000bf25310 */
[----:B------:R-:W-:Y:S02]  /*0510*/  @UP0 UIMAD.WIDE UR4, UR29, UR8, UR4 ;  /* 0x000000081d0402a5 */ /* 0x000fe4000f8e0204 */
[----:B------:R-:W-:Y:S02]  /*0520*/  UISETP.NE.AND.EX UP5, UPT, URZ, UR7, UPT, UP5 ;  /* 0x000000073f00728c */ /* 0x000fe4000bfa5350 */
[----:B------:R-:W-:Y:S01]  /*0530*/  ULDC.64 UR12, c[0x0][0x370] ;  /* 0x0000dc00000c7ab9 */ /* 0x000fe20000000a00 */
[----:B------:R-:W-:Y:S01]  /*0540*/  PLOP3.LUT P3, PT, PT, PT, UP1, 0x80, 0x0 ;  /* 0x000000000000781c */ /* 0x000fe20003f6f018 */
[----:B------:R-:W-:Y:S01]  /*0550*/  IMAD.U32 R13, RZ, RZ, UR5 ;  /* 0x00000005ff0d7e24 */ /* 0x000fe2000f8e00ff */
[----:B------:R-:W-:Y:S01]  /*0560*/  MOV R12, UR4 ;  /* 0x00000004000c7c02 */ /* 0x000fe20008000f00 */
[----:B------:R-:W-:Y:S01]  /*0570*/  ULDC.64 UR4, c[0x0][0x358] ;  /* 0x0000d60000047ab9 */ /* 0x000fe20000000a00 */
[----:B------:R-:W-:Y:S01]  /*0580*/  PLOP3.LUT P2, PT, PT, PT, UP5, 0x80, 0x0 ;  /* 0x000000000000781c */ /* 0x000fe20003f4f058 */
[----:B------:R-:W-:-:S02]  /*0590*/  UISETP.NE.U32.AND UP4, UPT, URZ, UR4, UPT ;  /* 0x000000043f00728c */ /* 0x000fc4000bf85070 */
[----:B------:R-:W-:Y:S01]  /*05a0*/  ULDC.64 UR10, c[0x0][0x348] ;  /* 0x0000d200000a7ab9 */ /* 0x000fe20000000a00 */
[----:B------:R-:W2:Y:S01]  /*05b0*/  @P1 LDG.E R0, [R12.64] ;  /* 0x0000001e0c001981 */ /* 0x000ea2000c1e1900 */
[----:B------:R-:W-:Y:S02]  /*05c0*/  ULDC.64 UR6, c[0x0][0x350] ;  /* 0x0000d40000067ab9 */ /* 0x000fe40000000a00 */
[----:B------:R-:W-:Y:S02]  /*05d0*/  @UP1 UIMAD.WIDE UR12, UR29, UR8, UR12 ;  /* 0x000000081d0c12a5 */ /* 0x000fe4000f8e020c */
[----:B------:R-:W-:Y:S02]  /*05e0*/  UISETP.NE.AND.EX UP4, UPT, URZ, UR5, UPT, UP4 ;  /* 0x000000053f00728c */ /* 0x000fe4000bf85340 */
[----:B------:R-:W-:Y:S02]  /*05f0*/  UIMAD.WIDE UR10, UR29, UR8, UR10 ;  /* 0x000000081d0a72a5 */ /* 0x000fe4000f8e020a */
[----:B------:R-:W-:Y:S01]  /*0600*/  UIMAD.WIDE UR6, UR29, UR8, UR6 ;  /* 0x000000081d0672a5 */ /* 0x000fe2000f8e0206 */
[----:B------:R-:W-:Y:S01]  /*0610*/  IMAD.U32 R4, RZ, RZ, UR12 ;  /* 0x0000000cff047e24 */ /* 0x000fe2000f8e00ff */
[----:B------:R-:W-:Y:S01]  /*0620*/  ULDC.64 UR4, c[0x0][0x358] ;  /* 0x0000d60000047ab9 */ /* 0x000fe20000000a00 */
[----:B------:R-:W-:Y:S01]  /*0630*/  PLOP3.LUT P0, PT, PT, PT, UP4, 0x80, 0x0 ;  /* 0x000000000000781c */ /* 0x000fe20003f0f048 */
[----:B------:R-:W-:Y:S01]  /*0640*/  IMAD.U32 R5, RZ, RZ, UR13 ;  /* 0x0000000dff057e24 */ /* 0x000fe2000f8e00ff */
[----:B------:R-:W-:Y:S01]  /*0650*/  MOV R11, UR11 ;  /* 0x0000000b000b7c02 */ /* 0x000fe20008000f00 */
[----:B------:R-:W-:Y:S01]  /*0660*/  IMAD.U32 R10, RZ, RZ, UR10 ;  /* 0x0000000aff0a7e24 */ /* 0x000fe2000f8e00ff */
[----:B------:R-:W-:Y:S01]  /*0670*/  UIMAD.WIDE UR4, UR29, UR8, UR4 ;  /* 0x000000081d0472a5 */ /* 0x000fe2000f8e0204 */
[----:B------:R-:W-:Y:S01]  /*0680*/  IMAD.U32 R8, RZ, RZ, UR6 ;  /* 0x00000006ff087e24 */ /* 0x000fe2000f8e00ff */
[----:B------:R-:W3:Y:S01]  /*0690*/  @P3 LDG.E R4, [R4.64] ;  /* 0x0000001e04043981 */ /* 0x000ee2000c1e1900 */
[----:B------:R-:W-:Y:S01]  /*06a0*/  IMAD.U32 R9, RZ, RZ, UR7 ;  /* 0x00000007ff097e24 */ /* 0x000fe2000f8e00ff */
[----:B------:R-:W-:-:S02]  /*06b0*/  MOV R77, RZ ;  /* 0x000000ff004d7202 */ /* 0x000fc40000000f00 */
[----:B------:R-:W4:Y:S01]  /*06c0*/  @P4 LDG.E R3, [R10.64] ;  /* 0x0000001e0a034981 */ /* 0x000f22000c1e1900 */
[----:B------:R-:W-:Y:S01]  /*06d0*/  IMAD.U32 R6, RZ, RZ, UR4 ;  /* 0x00000004ff067e24 */ /* 0x000fe2000f8e00ff */
[----:B------:R-:W-:Y:S02]  /*06e0*/  MOV R7, UR5 ;  /* 0x0000000500077c02 */ /* 0x000fe40008000f00 */
[----:B------:R-:W4:Y:S04]  /*06f0*/  @P2 LDG.E R2, [R8.64] ;  /* 0x0000001e08022981 */ /* 0x000f28000c1e1900 */
[----:B------:R1:W5:Y:S01]  /*0700*/  @P0 LDG.E R77, [R6.64] ;  /* 0x0000001e064d0981 */ /* 0x000362000c1e1900 */
[----:B------:R-:W1:Y:S01]  /*0710*/  S2UR UR20, SR_CTAID.Y ;  /* 0x00000000001479c3 */ /* 0x000e620000002600 */
[----:B------:R-:W-:-:S02]  /*0720*/  UMOV UR25, URZ ;  /* 0x0000003f00197c82 */ /* 0x000fc40008000000 */
[----:B------:R-:W-:Y:S02]  /*0730*/  ULDC UR28, c[0x0][0x168] ;  /* 0x00005a00001c7ab9 */ /* 0x000fe40000000800 */
[----:B------:R-:W-:Y:S02]  /*0740*/  UMOV UR26, URZ ;  /* 0x0000003f001a7c82 */ /* 0x000fe40008000000 */
[----:B------:R-:W-:Y:S02]  /*0750*/  UMOV UR24, URZ ;  /* 0x0000003f00187c82 */ /* 0x000fe40008000000 */
[----:B------:R-:W-:Y:S02]  /*0760*/  ULDC UR9, c[0x0][0x1d0] ;  /* 0x0000740000097ab9 */ /* 0x000fe40000000800 */
[----:B------:R-:W-:Y:S02]  /*0770*/  ULDC UR27, c[0x0][0x228] ;  /* 0x00008a00001b7ab9 */ /* 0x000fe40000000800 */
[----:B-1----:R-:W-:Y:S01]  /*0780*/  USHF.R.S32.HI UR19, URZ, 0x1f, UR20 ;  /* 0x0000001f3f137899 */ /* 0x002fe20008011414 */
[----:B--2---:R1:W2:Y:S08]  /*0790*/  @P1 R2UR UR28, R0 ;  /* 0x00000000001c13c2 */ /* 0x0042b000000e0000 */
[----:B---3--:R1:W3:Y:S08]  /*07a0*/  @P3 R2UR UR25, R4 ;  /* 0x00000000041933c2 */ /* 0x0082f000000e0000 */
[----:B----4-:R1:W4:Y:S08]  /*07b0*/  @P4 R2UR UR26, R3 ;  /* 0x00000000031a43c2 */ /* 0x01033000000e0000 */
[----:B------:R1:W1:Y:S01]  /*07c0*/  @P2 R2UR UR24, R2 ;  /* 0x00000000021823c2 */ /* 0x00026200000e0000 */
[----:B------:R-:W-:Y:S05]  /*07d0*/  @P1 BRA `(.L_x_308) ;  /* 0x0000006000001947 */ /* 0x000fea0003800000 */
[----:B--2---:R-:W-:Y:S05]  /*07e0*/  @!P4 BRA `(.L_x_308) ;  /* 0x000000500000c947 */ /* 0x004fea0003800000 */
[----:B-1----:R-:W2:Y:S04]  /*07f0*/  LDG.E R0, [R10.64] ;  /* 0x0000001e0a007981 */ /* 0x002ea8000c1e1900 */
[----:B----4-:R-:W4:Y:S01]  /*0800*/  LDG.E R2, [R10.64+0x4] ;  /* 0x0000041e0a027981 */ /* 0x010f22000c1e1900 */
[----:B--2---:R-:W1:Y:S08]  /*0810*/  R2UR UR28, R0 ;  /* 0x00000000001c73c2 */ /* 0x004e7000000e0000 */
[----:B----4-:R-:W1:Y:S02]  /*0820*/  R2UR UR4, R2 ;  /* 0x00000000020473c2 */ /* 0x010e6400000e0000 */
[----:B-1----:R-:W-:-:S06]  /*0830*/  UIADD3 UR28, -UR28, UR4, URZ ;  /* 0x000000041c1c7290 */ /* 0x002fcc000fffe13f */
.L_x_308:
[----:B--2---:R-:W-:-:S04]  /*0840*/  ISETP.NE.U32.AND P1, PT, RZ, c[0x0][0x368], PT ;  /* 0x0000da00ff007a0c */ /* 0x004fc80003f25070 */
[----:B------:R-:W-:-:S13]  /*0850*/  ISETP.NE.AND.EX P1, PT, RZ, c[0x0][0x36c], PT, P1 ;  /* 0x0000db00ff007a0c */ /* 0x000fda0003f25310 */
[----:B------:R-:W-:Y:S05]  /*0860*/  @!P1 BRA `(.L_x_309) ;  /* 0x0000007000009947 */ /* 0x000fea0003800000 */
[----:B------:R-:W-:Y:S02]  /*0870*/  ULDC.64 UR4, c[0x0][0x368] ;  /* 0x0000da0000047ab9 */ /* 0x000fe40000000a00 */
[----:B------:R-:W-:-:S06]  /*0880*/  UIMAD.WIDE UR4, UR29, UR8, UR4 ;  /* 0x000000081d0472a5 */ /* 0x000fcc000f8e0204 */
[----:B-1----:R-:W-:Y:S02]  /*0890*/  MOV R2, UR4 ;  /* 0x0000000400027c02 */ /* 0x002fe40008000f00 */
[----:B------:R-:W-:-:S05]  /*08a0*/  MOV R3, UR5 ;  /* 0x0000000500037c02 */ /* 0x000fca0008000f00 */
[----:B------:R-:W2:Y:S02]  /*08b0*/  LDG.E R0, [R2.64] ;  /* 0x0000001e02007981 */ /* 0x000ea4000c1e1900 */
[----:B--2---:R1:W2:Y:S02]  /*08c0*/  R2UR UR9, R0 ;  /* 0x00000000000973c2 */ /* 0x0042a400000e0000 */
[----:B-12---:R-:W-:Y:S05]  /*08d0*/  BRA `(.L_x_310) ;  /* 0x0000006000007947 */ /* 0x006fea0003800000 */
.L_x_309:
[----:B------:R-:W-:Y:S05]  /*08e0*/  @!P2 BRA `(.L_x_310) ;  /* 0x000000500000a947 */ /* 0x000fea0003800000 */
[----:B-1----:R-:W2:Y:S04]  /*08f0*/  LDG.E R0, [R8.64] ;  /* 0x0000001e08007981 */ /* 0x002ea8000c1e1900 */
[----:B----4-:R-:W4:Y:S01]  /*0900*/  LDG.E R2, [R8.64+0x4] ;  /* 0x0000041e08027981 */ /* 0x010f22000c1e1900 */
[----:B--2---:R-:W1:Y:S08]  /*0910*/  R2UR UR9, R0 ;  /* 0x00000000000973c2 */ /* 0x004e7000000e0000 */
[----:B----4-:R-:W1:Y:S02]  /*0920*/  R2UR UR4, R2 ;  /* 0x00000000020473c2 */ /* 0x010e6400000e0000 */
[----:B-1----:R-:W-:-:S06]  /*0930*/  UIADD3 UR9, -UR9, UR4, URZ ;  /* 0x0000000409097290 */ /* 0x002fcc000fffe13f */
.L_x_310:
[----:B-1----:R-:W2:Y:S01]  /*0940*/  @P0 LDG.E R0, [R6.64] ;  /* 0x0000001e06000981 */ /* 0x002ea2000c1e1900 */
[----:B------:R-:W-:-:S03]  /*0950*/  ULDC.64 UR4, c[0x0][0x378] ;  /* 0x0000de0000047ab9 */ /* 0x000fc60000000a00 */
[----:B----4-:R-:W4:Y:S01]  /*0960*/  @P0 LDG.E R2, [R6.64+0x4] ;  /* 0x0000041e06020981 */ /* 0x010f22000c1e1900 */
[----:B------:R-:W-:Y:S01]  /*0970*/  UISETP.NE.U32.AND UP0, UPT, URZ, UR4, UPT ;  /* 0x000000043f00728c */ /* 0x000fe2000bf05070 */
[----:B------:R-:W-:-:S03]  /*0980*/  IMAD.U32 R64, RZ, RZ, UR9 ;  /* 0x00000009ff407e24 */ /* 0x000fc6000f8e00ff */
[----:B------:R-:W-:-:S03]  /*0990*/  UISETP.NE.AND.EX UP0, UPT, URZ, UR5, UPT, UP0 ;  /* 0x000000053f00728c */ /* 0x000fc6000bf05300 */
[----:B------:R-:W-:-:S03]  /*09a0*/  ULDC.64 UR4, c[0x0][0x378] ;  /* 0x0000de0000047ab9 */ /* 0x000fc60000000a00 */
[----:B------:R-:W-:-:S05]  /*09b0*/  PLOP3.LUT P1, PT, PT, PT, UP0, 0x80, 0x0 ;  /* 0x000000000000781c */ /* 0x000fca0003f2f008 */
[----:B------:R-:W-:-:S06]  /*09c0*/  @UP0 UIMAD.WIDE UR4, UR29, UR8, UR4 ;  /* 0x000000081d0402a5 */ /* 0x000fcc000f8e0204 */
[----:B------:R-:W-:Y:S01]  /*09d0*/  MOV R4, UR4 ;  /* 0x0000000400047c02 */ /* 0x000fe20008000f00 */
[----:B------:R-:W-:-:S05]  /*09e0*/  IMAD.U32 R5, RZ, RZ, UR5 ;  /* 0x00000005ff057e24 */ /* 0x000fca000f8e00ff */
[----:B------:R1:W5:Y:S01]  /*09f0*/  @P1 LDG.E R64, [R4.64] ;  /* 0x0000001e04401981 */ /* 0x000362000c1e1900 */
[----:B------:R-:W-:Y:S02]  /*0a00*/  ULDC UR4, c[0x0][0x2c4] ;  /* 0x0000b10000047ab9 */ /* 0x000fe40000000800 */
[----:B------:R-:W-:Y:S02]  /*0a10*/  UISETP.NE.AND UP3, UPT, UR4, 0x1, UPT ;  /* 0x000000010400788c */ /* 0x000fe4000bf65270 */
[----:B---3--:R-:W-:Y:S02]  /*0a20*/  UIADD3 UR10, -UR25, UR9, URZ ;  /* 0x00000009190a7290 */ /* 0x008fe4000fffe13f */
[----:B------:R-:W-:-:S07]  /*0a30*/  ULDC.64 UR4, c[0x0][0x2c8] ;  /* 0x0000b20000047ab9 */ /* 0x000fce0000000a00 */
[----:B------:R-:W-:-:S04]  /*0a40*/  @UP3 UIADD3 UR12, UR23, 0x7f, URZ ;  /* 0x0000007f170c3890 */ /* 0x000fc8000fffe03f */
[----:B------:R-:W-:Y:S01]  /*0a50*/  UIMAD.WIDE.U32 UR12, UR12, UR4, URZ ;  /* 0x000000040c0c72a5 */ /* 0x000fe2000f8e003f */
[----:B--2---:R-:W2:Y:S08]  /*0a60*/  @P0 R2UR UR6, R0 ;  /* 0x00000000000603c2 */ /* 0x004eb000000e0000 */
[----:B----4-:R-:W2:Y:S02]  /*0a70*/  @P0 R2UR UR7, R2 ;  /* 0x00000000020703c2 */ /* 0x010ea400000e0000 */
[----:B--2---:R-:W-:-:S02]  /*0a80*/  @UP4 UIADD3 UR27, -UR6, UR7, URZ ;  /* 0x00000007061b4290 */ /* 0x004fc4000fffe13f */
[----:B------:R-:W-:Y:S02]  /*0a90*/  UIADD3 UR6, UR23, 0x7f, URZ ;  /* 0x0000007f17067890 */ /* 0x000fe4000fffe03f */
[----:B------:R-:W-:Y:S02]  /*0aa0*/  @UP3 USHF.R.U32.HI UR6, URZ, UR5, UR13 ;  /* 0x000000053f063299 */ /* 0x000fe4000801160d */
[----:B------:R-:W-:Y:S02]  /*0ab0*/  UIADD3 UR16, UR10, UR27, URZ ;  /* 0x0000001b0a107290 */ /* 0x000fe4000fffe03f */
[----:B------:R-:W-:Y:S02]  /*0ac0*/  ULDC.64 UR4, c[0x0][0x328] ;  /* 0x0000ca0000047ab9 */ /* 0x000fe40000000a00 */
[----:B------:R-:W-:Y:S02]  /*0ad0*/  UISETP.GE.AND UP2, UPT, UR5, 0x1, UPT ;  /* 0x000000010500788c */ /* 0x000fe4000bf46270 */
[----:B------:R-:W-:-:S04]  /*0ae0*/  UIADD3 UR15, UR16, 0x1, -UR28 ;  /* 0x00000001100f7890 */ /* 0x000fc8000fffe81c */
[----:B------:R-:W-:Y:S01]  /*0af0*/  PLOP3.LUT P0, PT, PT, PT, UP2, 0x40, 0x0 ;  /* 0x000000000000781c */ /* 0x000fe20003f0e828 */
[----:B------:R-:W-:-:S04]  /*0b00*/  UIADD3 UR6, UR15, UR6, URZ ;  /* 0x000000060f067290 */ /* 0x000fc8000fffe03f */
[----:B------:R-:W-:-:S08]  /*0b10*/  UIADD3 UR11, UR6, UR4, URZ ;  /* 0x00000004060b7290 */ /* 0x000fd0000fffe03f */
[----:B------:R-:W-:Y:S05]  /*0b20*/  @P0 BRA `(.L_x_311) ;  /* 0x0000012000000947 */ /* 0x000fea0003800000 */
[----:B-1----:R-:W-:Y:S01]  /*0b30*/  ISETP.LT.AND P0, PT, RZ, UR6, PT ;  /* 0x00000006ff007c0c */ /* 0x002fe2000bf01270 */
[----:B------:R-:W-:-:S12]  /*0b40*/  UIADD3 UR4, UR6, -0x1, URZ ;  /* 0xffffffff06047890 */ /* 0x000fd8000fffe03f */
[----:B------:R-:W-:Y:S05]  /*0b50*/  @P0 BRA `(.L_x_312) ;  /* 0x0000007000000947 */ /* 0x000fea0003800000 */
[----:B------:R-:W-:Y:S02]  /*0b60*/  UISETP.NE.AND UP0, UPT, UR5, 0x1, UPT ;  /* 0x000000010500788c */ /* 0x000fe4000bf05270 */
[----:B------:R-:W-:-:S03]  /*0b70*/  UIADD3 UR4, -UR6, URZ, URZ ;  /* 0x0000003f06047290 */ /* 0x000fc6000fffe13f */
[----:B------:R-:W-:Y:S02]  /*0b80*/  ULDC.64 UR6, c[0x0][0x330] ;  /* 0x0000cc0000067ab9 */ /* 0x000fe40000000a00 */
[----:B------:R-:W-:-:S04]  /*0b90*/  UIMAD.WIDE.U32 UR12, UR4, UR6, URZ ;  /* 0x00000006040c72a5 */ /* 0x000fc8000f8e003f */
[----:B------:R-:W-:-:S04]  /*0ba0*/  @UP0 USHF.R.U32.HI UR4, URZ, UR7, UR13 ;  /* 0x000000073f040299 */ /* 0x000fc8000801160d */
[----:B------:R-:W-:Y:S01]  /*0bb0*/  ULOP3.LUT UR4, URZ, UR4, URZ, 0x33, !UPT ;  /* 0x000000043f047292 */ /* 0x000fe2000f8e333f */
[----:B------:R-:W-:Y:S05]  /*0bc0*/  BRA `(.L_x_313) ;  /* 0x0000004000007947 */ /* 0x000fea0003800000 */
.L_x_312:
[----:B------:R-:W-:Y:S02]  /*0bd0*/  UISETP.NE.AND UP0, UPT, UR5, 0x1, UPT ;  /* 0x000000010500788c */ /* 0x000fe4000bf05270 */
[----:B------:R-:W-:Y:S02]  /*0be0*/  ULDC.64 UR6, c[0x0][0x330] ;  /* 0x0000cc0000067ab9 */ /* 0x000fe40000000a00 */
[----:B------:R-:W-:-:S07]  /*0bf0*/  UIMAD.WIDE.U32 UR12, UR4, UR6, URZ ;  /* 0x00000006040c72a5 */ /* 0x000fce000f8e003f */
[----:B------:R-:W-:Y:S02]  /*0c00*/  @UP0 USHF.R.U32.HI UR4, URZ, UR7, UR13 ;  /* 0x000000073f040299 */ /* 0x000fe4000801160d */
.L_x_313:
[----:B------:R-:W-:Y:S02]  /*0c10*/  ULDC UR6, c[0x0][0x32c] ;  /* 0x0000cb0000067ab9 */ /* 0x000fe40000000800 */
[----:B------:R-:W-:-:S04]  /*0c20*/  UIMAD UR6, UR4, UR5, UR6 ;  /* 0x00000005040672a4 */ /* 0x000fc8000f8e0206 */
[----:B------:R-:W-:-:S04]  /*0c30*/  UISETP.LT.AND UP0, UPT, UR11, UR6, UPT ;  /* 0x000000060b00728c */ /* 0x000fc8000bf01270 */
[----:B------:R-:W-:-:S03]  /*0c40*/  USEL UR11, UR11, UR6, UP0 ;  /* 0x000000060b0b7287 */ /* 0x000fc60008000000 */
.L_x_311:
[----:B-1----:R-:W-:Y:S01]  /*0c50*/  ULDC.64 UR6, c[0x0][0x2c8] ;  /* 0x0000b20000067ab9 */ /* 0x002fe20000000a00 */
[----:B------:R-:W-:Y:S01]  /*0c60*/  PLOP3.LUT P0, PT, PT, PT, UP2, 0x40, 0x0 ;  /* 0x000000000000781c */ /* 0x000fe20003f0e828 */
[----:B------:R-:W-:Y:S02]  /*0c70*/  UIMAD.WIDE.U32 UR32, UR23, UR6, URZ ;  /* 0x00000006172072a5 */ /* 0x000fe4000f8e003f */
[----:B------:R-:W-:Y:S02]  /*0c80*/  UIADD3 UR12, UR16, 0x1f, URZ ;  /* 0x0000001f100c7890 */ /* 0x000fe4000fffe03f */
[----:B------:R-:W-:Y:S02]  /*0c90*/  UMOV UR13, UR23 ;  /* 0x00000017000d7c82 */ /* 0x000fe40008000000 */
[----:B------:R-:W-:Y:S02]  /*0ca0*/  UIADD3 UR14, UR16, -UR28, URZ ;  /* 0x8000001c100e7290 */ /* 0x000fe4000fffe03f */
[----:B------:R-:W-:-:S02]  /*0cb0*/  @UP3 UMOV UR17, UR33 ;  /* 0x0000002100113c82 */ /* 0x000fc40008000000 */
[----:B------:R-:W-:Y:S02]  /*0cc0*/  USHF.R.S32.HI UR4, URZ, 0x1f, UR12 ;  /* 0x0000001f3f047899 */ /* 0x000fe4000801140c */
[----:B------:R-:W-:Y:S02]  /*0cd0*/  @UP3 USHF.R.U32.HI UR13, URZ, UR7, UR17 ;  /* 0x000000073f0d3299 */ /* 0x000fe40008011611 */
[----:B------:R-:W-:Y:S02]  /*0ce0*/  ULEA.HI UR4, UR4, UR12, URZ, 0x5 ;  /* 0x0000000c04047291 */ /* 0x000fe4000f8f283f */
[----:B------:R-:W-:Y:S02]  /*0cf0*/  UIADD3 UR7, UR14, UR13, URZ ;  /* 0x0000000d0e077290 */ /* 0x000fe4000fffe03f */
[----:B------:R-:W-:Y:S02]  /*0d00*/  ULDC UR6, c[0x0][0x324] ;  /* 0x0000c90000067ab9 */ /* 0x000fe40000000800 */
[----:B------:R-:W-:-:S02]  /*0d10*/  USHF.R.S32.HI UR13, URZ, 0x5, UR4 ;  /* 0x000000053f0d7899 */ /* 0x000fc40008011404 */
[----:B------:R-:W-:Y:S01]  /*0d20*/  UIADD3 UR6, UR7, -UR6, URZ ;  /* 0x8000000607067290 */ /* 0x000fe2000fffe03f */
[----:B------:R-:W-:Y:S05]  /*0d30*/  @P0 BRA `(.L_x_314) ;  /* 0x0000014000000947 */ /* 0x000fea0003800000 */
        /* <DEDUP_REMOVED lines=11> */
.L_x_315:
[----:B------:R-:W-:-:S03]  /*0df0*/  UISETP.NE.AND UP0, UPT, UR5, 0x1, UPT ;  /* 0x000000010500788c */ /* 0x000fc6000bf05270 */
[----:B------:R-:W-:Y:S02]  /*0e00*/  ULDC.64 UR4, c[0x0][0x330] ;  /* 0x0000cc0000047ab9 */ /* 0x000fe40000000a00 */
[----:B------:R-:W-:-:S07]  /*0e10*/  UIMAD.WIDE.U32 UR32, UR7, UR4, URZ ;  /* 0x00000004072072a5 */ /* 0x000fce000f8e003f */
[----:B------:R-:W-:Y:S02]  /*0e20*/  @UP0 UMOV UR17, UR33 ;  /* 0x0000002100110c82 */ /* 0x000fe40008000000 */
[----:B------:R-:W-:Y:S02]  /*0e30*/  @UP0 USHF.R.U32.HI UR7, URZ, UR5, UR17 ;  /* 0x000000053f070299 */ /* 0x000fe40008011611 */
.L_x_316:
[----:B------:R-:W-:Y:S02]  /*0e40*/  ULDC UR4, c[0x0][0x32c] ;  /* 0x0000cb0000047ab9 */ /* 0x000fe40000000800 */
[----:B------:R-:W-:-:S04]  /*0e50*/  UIMAD UR4, UR7, UR4, URZ ;  /* 0x00000004070472a4 */ /* 0x000fc8000f8e023f */
[----:B------:R-:W-:-:S04]  /*0e60*/  UISETP.LT.AND UP0, UPT, UR6, UR4, UPT ;  /* 0x000000040600728c */ /* 0x000fc8000bf01270 */
[----:B------:R-:W-:Y:S02]  /*0e70*/  USEL UR6, UR6, UR4, !UP0 ;  /* 0x0000000406067287 */ /* 0x000fe4000c000000 */
.L_x_314:
[----:B------:R-:W-:Y:S02]  /*0e80*/  UIADD3 UR11, UR11, 0x1f, URZ ;  /* 0x0000001f0b0b7890 */ /* 0x000fe4000fffe03f */
[----:B------:R-:W-:Y:S02]  /*0e90*/  USHF.R.S32.HI UR4, URZ, 0x1f, UR6 ;  /* 0x0000001f3f047899 */ /* 0x000fe40008011406 */
[----:B------:R-:W-:Y:S02]  /*0ea0*/  USHF.R.S32.HI UR5, URZ, 0x1f, UR11 ;  /* 0x0000001f3f057899 */ /* 0x000fe4000801140b */
[----:B------:R-:W-:Y:S02]  /*0eb0*/  ULEA.HI UR4, UR4, UR6, URZ, 0x5 ;  /* 0x0000000604047291 */ /* 0x000fe4000f8f283f */
[----:B------:R-:W-:Y:S02]  /*0ec0*/  ULEA.HI UR5, UR5, UR11, URZ, 0x5 ;  /* 0x0000000b05057291 */ /* 0x000fe4000f8f283f */
[----:B------:R-:W-:-:S02]  /*0ed0*/  USHF.R.S32.HI UR4, URZ, 0x5, UR4 ;  /* 0x000000053f047899 */ /* 0x000fc40008011404 */
[----:B------:R-:W-:Y:S02]  /*0ee0*/  USHF.R.S32.HI UR5, URZ, 0x5, UR5 ;  /* 0x000000053f057899 */ /* 0x000fe40008011405 */
[----:B------:R-:W-:Y:S02]  /*0ef0*/  UISETP.LT.AND UP1, UPT, URZ, UR4, UPT ;  /* 0x000000043f00728c */ /* 0x000fe4000bf21270 */
[----:B------:R-:W-:Y:S02]  /*0f00*/  UISETP.LT.AND UP0, UPT, UR5, UR13, UPT ;  /* 0x0000000d0500728c */ /* 0x000fe4000bf01270 */
[----:B------:R-:W-:Y:S02]  /*0f10*/  USEL UR4, URZ, UR4, !UP1 ;  /* 0x000000043f047287 */ /* 0x000fe4000c800000 */
[----:B------:R-:W-:Y:S02]  /*0f20*/  USEL UR5, UR5, UR13, UP0 ;  /* 0x0000000d05057287 */ /* 0x000fe40008000000 */
[----:B------:R-:W-:-:S02]  /*0f30*/  ULEA UR4, UR4, -UR10, 0x5 ;  /* 0x8000000a04047291 */ /* 0x000fc4000f8e283f */
[----:B------:R-:W-:Y:S02]  /*0f40*/  ULEA UR5, UR5, -UR10, 0x5 ;  /* 0x8000000a05057291 */ /* 0x000fe4000f8e283f */
[----:B------:R-:W-:Y:S02]  /*0f50*/  UISETP.LT.AND UP1, UPT, URZ, UR4, UPT ;  /* 0x000000043f00728c */ /* 0x000fe4000bf21270 */
[----:B------:R-:W-:Y:S02]  /*0f60*/  UISETP.LT.AND UP0, UPT, UR5, UR27, UPT ;  /* 0x0000001b0500728c */ /* 0x000fe4000bf01270 */
[----:B------:R-:W-:Y:S02]  /*0f70*/  USEL UR4, URZ, UR4, !UP1 ;  /* 0x000000043f047287 */ /* 0x000fe4000c800000 */
[----:B------:R-:W-:Y:S02]  /*0f80*/  USEL UR5, UR5, UR27, UP0 ;  /* 0x0000001b05057287 */ /* 0x000fe40008000000 */
[----:B------:R-:W-:-:S02]  /*0f90*/  USHF.R.U32.HI UR12, URZ, 0x5, UR4 ;  /* 0x000000053f0c7899 */ /* 0x000fc40008011604 */
[----:B------:R-:W-:-:S05]  /*0fa0*/  UISETP.GT.AND UP0, UPT, UR5, UR4, UPT ;  /* 0x000000040500728c */ /* 0x000fca000bf04270 */
[----:B------:R-:W-:-:S06]  /*0fb0*/  UMOV UR10, UR12 ;  /* 0x0000000c000a7c82 */ /* 0x000fcc0008000000 */
[----:B------:R-:W-:-:S04]  /*0fc0*/  @UP0 UIADD3 UR5, UR5, 0x1f, URZ ;  /* 0x0000001f05050890 */ /* 0x000fc8000fffe03f */
[----:B------:R-:W-:-:S04]  /*0fd0*/  @UP0 USHF.R.S32.HI UR4, URZ, 0x1f, UR5 ;  /* 0x0000001f3f040899 */ /* 0x000fc80008011405 */
[----:B------:R-:W-:-:S04]  /*0fe0*/  @UP0 ULEA.HI UR4, UR4, UR5, URZ, 0x5 ;  /* 0x0000000504040291 */ /* 0x000fc8000f8f283f */
[----:B------:R-:W-:-:S04]  /*0ff0*/  @UP0 USHF.R.S32.HI UR10, URZ, 0x5, UR4 ;  /* 0x000000053f0a0899 */ /* 0x000fc80008011404 */
[----:B------:R-:W-:-:S06]  /*1000*/  UISETP.GT.AND UP0, UPT, UR10, UR12, UPT ;  /* 0x0000000c0a00728c */ /* 0x000fcc000bf04270 */
[----:B------:R-:W-:-:S13]  /*1010*/  PLOP3.LUT P0, PT, PT, PT, UP0, 0x80, 0x0 ;  /* 0x000000000000781c */ /* 0x000fda0003f0f008 */
[----:B------:R-:W-:Y:S05]  /*1020*/  @!P0 BRA `(.L_x_317) ;  /* 0x00003c7000008947 */ /* 0x000fea0003800000 */
[----:B------:R-:W-:Y:S02]  /*1030*/  ULDC.64 UR4, c[0x0][0x340] ;  /* 0x0000d00000047ab9 */ /* 0x000fe40000000a00 */
[----:B------:R-:W-:Y:S02]  /*1040*/  UISETP.NE.U32.AND UP0, UPT, URZ, UR4, UPT ;  /* 0x000000043f00728c */ /* 0x000fe4000bf05070 */
[----:B------:R-:W-:Y:S02]  /*1050*/  UMOV UR32, 0x5 ;  /* 0x0000000500207882 */ /* 0x000fe40000000000 */
[----:B------:R-:W-:Y:S02]  /*1060*/  UISETP.NE.AND.EX UP0, UPT, URZ, UR5, UPT, UP0 ;  /* 0x000000053f00728c */ /* 0x000fe4000bf05300 */
[----:B------:R-:W-:Y:S02]  /*1070*/  ULDC.64 UR6, c[0x0][0x238] ;  /* 0x00008e0000067ab9 */ /* 0x000fe40000000a00 */
[----:B------:R-:W-:-:S02]  /*1080*/  ULDC.64 UR4, c[0x0][0x340] ;  /* 0x0000d00000047ab9 */ /* 0x000fc40000000a00 */
[----:B------:R-:W-:-:S05]  /*1090*/  PLOP3.LUT P0, PT, PT, PT, UP0, 0x80, 0x0 ;  /* 0x000000000000781c */ /* 0x000fca0003f0f008 */
[----:B------:R-:W-:-:S06]  /*10a0*/  @UP0 UIMAD.WIDE UR4, UR29, UR8, UR4 ;  /* 0x000000081d0402a5 */ /* 0x000fcc000f8e0204 */
[----:B------:R-:W-:Y:S02]  /*10b0*/  IMAD.U32 R2, RZ, RZ, UR4 ;  /* 0x00000004ff027e24 */ /* 0x000fe4000f8e00ff */
[----:B------:R-:W-:Y:S01]  /*10c0*/  IMAD.U32 R3, RZ, RZ, UR5 ;  /* 0x00000005ff037e24 */ /* 0x000fe2000f8e00ff */
[----:B------:R-:W-:-:S04]  /*10d0*/  ULDC.64 UR4, c[0x0][0x240] ;  /* 0x0000900000047ab9 */ /* 0x000fc80000000a00 */
[----:B------:R1:W2:Y:S01]  /*10e0*/  @P0 LDG.E R0, [R2.64] ;  /* 0x0000001e02000981 */ /* 0x0002a2000c1e1900 */
[----:B------:R-:W-:Y:S01]  /*10f0*/  UIMAD UR4, UR19, UR4, URZ ;  /* 0x00000004130472a4 */ /* 0x000fe2000f8e023f */
[----:B------:R-:W-:Y:S01]  /*1100*/  IMAD.U32 R112, RZ, RZ, UR20 ;  /* 0x00000014ff707e24 */ /* 0x000fe2000f8e00ff */
[----:B------:R-:W-:Y:S01]  /*1110*/  USHF.R.S32.HI UR34, URZ, 0x1f, UR29 ;  /* 0x0000001f3f227899 */ /* 0x000fe2000801141d */
[----:B------:R-:W-:Y:S01]  /*1120*/  BSSY B0, `(.L_x_318) ;  /* 0x000006f000007945 */ /* 0x000fe20003800000 */
[----:B------:R-:W-:Y:S02]  /*1130*/  UIADD3 UR9, UR24, UR9, URZ ;  /* 0x0000000918097290 */ /* 0x000fe4000fffe03f */
[----:B------:R-:W-:Y:S02]  /*1140*/  UIADD3 UR22, UR10, -0x1, URZ ;  /* 0xffffffff0a167890 */ /* 0x000fe4000fffe03f */
[----:B------:R-:W-:Y:S02]  /*1150*/  USEL UR10, UR34, URZ, !UP4 ;  /* 0x0000003f220a7287 */ /* 0x000fe4000e000000 */
[----:B------:R-:W-:-:S02]  /*1160*/  USHF.L.U64.HI UR17, UR6, UR32, UR7 ;  /* 0x0000002006117299 */ /* 0x000fc40008010207 */
[----:B------:R-:W-:Y:S02]  /*1170*/  USHF.L.U32 UR18, UR6, 0x5, URZ ;  /* 0x0000000506127899 */ /* 0x000fe4000800063f */
[----:B------:R-:W-:Y:S02]  /*1180*/  UIMAD UR33, UR20, UR5, UR4 ;  /* 0x00000005142172a4 */ /* 0x000fe4000f8e0204 */
[----:B------:R-:W-:Y:S02]  /*1190*/  USHF.R.S32.HI UR8, URZ, 0x1f, UR9 ;  /* 0x0000001f3f087899 */ /* 0x000fe40008011409 */
[----:B------:R-:W-:Y:S02]  /*11a0*/  ULDC.64 UR6, c[0x0][0x1e0] ;  /* 0x0000780000067ab9 */ /* 0x000fe40000000a00 */
[----:B------:R-:W-:Y:S02]  /*11b0*/  ULDC.64 UR4, c[0x0][0x248] ;  /* 0x0000920000047ab9 */ /* 0x000fe40000000a00 */
[----:B------:R-:W-:Y:S01]  /*11c0*/  UIMAD.WIDE.U32 UR38, UR9, UR6, URZ ;  /* 0x00000006092672a5 */ /* 0x000fe2000f8e003f */
[----:B-1----:R-:W-:Y:S01]  /*11d0*/  SHF.R.S32.HI R2, RZ, 0x1f, R55 ;  /* 0x0000001fff027819 */ /* 0x002fe20000011437 */
[----:B------:R-:W-:Y:S01]  /*11e0*/  UIMAD UR4, UR10, UR4, URZ ;  /* 0x000000040a0472a4 */ /* 0x000fe2000f8e023f */
[----:B------:R-:W-:Y:S01]  /*11f0*/  IMAD.U32 R3, RZ, RZ, UR22 ;  /* 0x00000016ff037e24 */ /* 0x000fe2000f8e00ff */
[----:B------:R-:W-:Y:S01]  /*1200*/  UIMAD UR6, UR8, UR6, URZ ;  /* 0x00000006080672a4 */ /* 0x000fe2000f8e023f */
[CC--:B------:R-:W-:Y:S01]  /*1210*/  LEA.HI R14, R2.reuse, R55.reuse, RZ, 0x3 ;  /* 0x00000037020e7211 */ /* 0x0c0fe200078f18ff */
[----:B------:R-:W-:Y:S01]  /*1220*/  USEL UR11, UR29, URZ, !UP4 ;  /* 0x0000003f1d0b7287 */ /* 0x000fe2000e000000 */
[----:B------:R-:W-:Y:S01]  /*1230*/  LEA.HI R84, R2, R55, RZ, 0x6 ;  /* 0x0000003702547211 */ /* 0x000fe200078f30ff */
[----:B------:R-:W-:Y:S01]  /*1240*/  UIMAD UR7, UR9, UR7, UR6 ;  /* 0x00000007090772a4 */ /* 0x000fe2000f8e0206 */
[----:B------:R-:W-:Y:S01]  /*1250*/  SHF.R.S32.HI R99, RZ, 0x3, R14 ;  /* 0x00000003ff637819 */ /* 0x000fe2000001140e */
[----:B------:R-:W-:Y:S01]  /*1260*/  UIMAD UR6, UR11, UR5, UR4 ;  /* 0x000000050b0672a4 */ /* 0x000fe2000f8e0204 */
[----:B------:R-:W-:Y:S01]  /*1270*/  LOP3.LUT R14, R14, 0xfffffff8, RZ, 0xc0, !PT ;  /* 0xfffffff80e0e7812 */ /* 0x000fe200078ec0ff */
[----:B------:R-:W-:Y:S01]  /*1280*/  UIADD3 UR39, UR39, UR7, URZ ;  /* 0x0000000727277290 */ /* 0x000fe2000fffe03f */
[----:B------:R-:W-:Y:S01]  /*1290*/  SHF.R.S32.HI R72, RZ, 0x1f, R99 ;  /* 0x0000001fff487819 */ /* 0x000fe20000011463 */
[----:B------:R-:W-:Y:S01]  /*12a0*/  ULDC.64 UR4, c[0x0][0x1e8] ;  /* 0x00007a0000047ab9 */ /* 0x000fe20000000a00 */
[----:B------:R-:W-:Y:S01]  /*12b0*/  IADD3 R76, -R99, UR27, RZ ;  /* 0x0000001b634c7c10 */ /* 0x000fe2000fffe1ff */
[----:B------:R-:W-:Y:S01]  /*12c0*/  IMAD.IADD R14, R55, 0x1, -R14 ;  /* 0x00000001370e7824 */ /* 0x000fe200078e0a0e */
[----:B------:R-:W-:Y:S01]  /*12d0*/  UIMAD UR35, UR19, UR4, URZ ;  /* 0x00000004132372a4 */ /* 0x000fe2000f8e023f */
[----:B------:R-:W-:Y:S01]  /*12e0*/  IMAD.SHL.U32 R9, R99, 0x40, RZ ;  /* 0x0000004063097824 */ /* 0x000fe200078e00ff */
[----:B------:R-:W-:Y:S01]  /*12f0*/  UIMAD.WIDE.U32 UR38, UR20, UR4, UR38 ;  /* 0x00000004142672a5 */ /* 0x000fe2000f8e0026 */
[C---:B------:R-:W-:Y:S01]  /*1300*/  IMAD.SHL.U32 R16, R14.reuse, 0x8, RZ ;  /* 0x000000080e107824 */ /* 0x040fe200078e00ff */
[----:B------:R-:W-:Y:S01]  /*1310*/  UIMAD UR7, UR20, UR5, UR35 ;  /* 0x00000005140772a4 */ /* 0x000fe2000f8e0223 */
[----:B------:R-:W-:Y:S01]  /*1320*/  IMAD.SHL.U32 R14, R14, 0x4, RZ ;  /* 0x000000040e0e7824 */ /* 0x000fe200078e00ff */
[----:B------:R-:W-:Y:S01]  /*1330*/  LOP3.LUT R9, R9, 0x1c0, RZ, 0xc0, !PT ;  /* 0x000001c009097812 */ /* 0x000fe200078ec0ff */
[----:B------:R-:W-:Y:S01]  /*1340*/  IMAD R3, R3, -0x20, R76 ;  /* 0xffffffe003037824 */ /* 0x000fe200078e024c */
[----:B------:R-:W-:Y:S01]  /*1350*/  SHF.R.S32.HI R17, RZ, 0x1f, R16 ;  /* 0x0000001fff117819 */ /* 0x000fe20000011410 */
[----:B------:R-:W-:Y:S01]  /*1360*/  IMAD.SHL.U32 R84, R84, 0x8, RZ ;  /* 0x0000000854547824 */ /* 0x000fe200078e00ff */
[----:B------:R-:W-:Y:S01]  /*1370*/  IADD3 R12, R14, 0x40, RZ ;  /* 0x000000400e0c7810 */ /* 0x000fe20007ffe0ff */
[----:B------:R-:W-:Y:S01]  /*1380*/  ULDC.64 UR4, c[0x0][0x1f0] ;  /* 0x00007c0000047ab9 */ /* 0x000fe20000000a00 */
[----:B------:R-:W-:Y:S01]  /*1390*/  ISETP.GT.AND P2, PT, R3, RZ, PT ;  /* 0x000000ff0300720c */ /* 0x000fe20003f44270 */
[----:B------:R-:W-:Y:S01]  /*13a0*/  UIADD3 UR39, UR39, UR7, URZ ;  /* 0x0000000727277290 */ /* 0x000fe2000fffe03f */
[----:B------:R-:W-:Y:S01]  /*13b0*/  ISETP.GE.AND P1, PT, R16, c[0x0][0x1d4], PT ;  /* 0x0000750010007a0c */ /* 0x000fe20003f26270 */
[----:B------:R-:W-:Y:S01]  /*13c0*/  IMAD.IADD R11, R14, 0x1, R12 ;  /* 0x000000010e0b7824 */ /* 0x000fe200078e020c */
[C---:B------:R-:W-:Y:S01]  /*13d0*/  IADD3 R98, R16.reuse, 0x80, RZ ;  /* 0x0000008010627810 */ /* 0x040fe20007ffe0ff */
[----:B------:R-:W-:Y:S01]  /*13e0*/  IMAD.U32 R110, RZ, RZ, UR11 ;  /* 0x0000000bff6e7e24 */ /* 0x000fe2000f8e00ff */
[----:B------:R-:W-:Y:S01]  /*13f0*/  IADD3 R97, R16, 0xc0, RZ ;  /* 0x000000c010617810 */ /* 0x000fe20007ffe0ff */
[----:B------:R-:W-:Y:S01]  /*1400*/  IMAD R2, R72, c[0x0][0x1e0], RZ ;  /* 0x0000780048027a24 */ /* 0x000fe200078e02ff */
[----:B------:R-:W-:Y:S01]  /*1410*/  SEL R3, RZ, 0x1, P1 ;  /* 0x00000001ff037807 */ /* 0x000fe20000800000 */
[----:B------:R-:W-:Y:S01]  /*1420*/  IMAD.WIDE.U32 R116, R99, c[0x0][0x1e0], RZ ;  /* 0x0000780063747a25 */ /* 0x000fe200078e00ff */
[----:B------:R-:W-:-:S02]  /*1430*/  LOP3.LUT R84, R84, 0xfffffe00, RZ, 0xc0, !PT ;  /* 0xfffffe0054547812 */ /* 0x000fc400078ec0ff */
[----:B------:R-:W-:Y:S01]  /*1440*/  LOP3.LUT R96, R9, 0x38, R16, 0xf8, !PT ;  /* 0x0000003809607812 */ /* 0x000fe200078ef810 */
[----:B------:R-:W-:Y:S01]  /*1450*/  IMAD R81, R99, c[0x0][0x1e4], R2 ;  /* 0x0000790063517a24 */ /* 0x000fe200078e0202 */
[----:B------:R-:W-:Y:S02]  /*1460*/  SHF.R.U32.HI R7, RZ, 0x3, R9 ;  /* 0x00000003ff077819 */ /* 0x000fe40000011609 */
[----:B------:R-:W-:Y:S01]  /*1470*/  ISETP.GE.AND P1, PT, R98, c[0x0][0x1d4], PT ;  /* 0x0000750062007a0c */ /* 0x000fe20003f26270 */
[----:B------:R-:W-:Y:S01]  /*1480*/  IMAD.IADD R81, R117, 0x1, R81 ;  /* 0x0000000175517824 */ /* 0x000fe200078e0251 */
[----:B------:R-:W-:-:S05]  /*1490*/  LOP3.LUT R96, R84, R96, R7, 0xf6, !PT ;  /* 0x0000006054607212 */ /* 0x000fca00078ef607 */
[----:B------:R-:W-:Y:S01]  /*14a0*/  IMAD.SHL.U32 R96, R96, 0x2, RZ ;  /* 0x0000000260607824 */ /* 0x000fe200078e00ff */
[----:B--2---:R1:W2:Y:S01]  /*14b0*/  @P0 R2UR UR36, R0 ;  /* 0x00000000002403c2 */ /* 0x0042a200000e0000 */
[----:B-----5:R-:W-:-:S04]  /*14c0*/  IADD3 R79, P0, R99, R77, RZ ;  /* 0x0000004d634f7210 */ /* 0x020fc80007f1e0ff */
[----:B------:R-:W-:Y:S01]  /*14d0*/  LEA.HI.X.SX32 R77, R77, R72, 0x1, P0 ;  /* 0x000000484d4d7211 */ /* 0x000fe200000f0eff */
[----:B------:R-:W-:Y:S01]  /*14e0*/  IMAD.WIDE.U32 R4, R79, c[0x0][0x238], R16 ;  /* 0x00008e004f047a25 */ /* 0x000fe200078e0010 */
[----:B------:R-:W-:-:S03]  /*14f0*/  ISETP.GE.AND P0, PT, R11, c[0x0][0x1d4], PT ;  /* 0x000075000b007a0c */ /* 0x000fc60003f06270 */
[----:B-1----:R-:W-:Y:S01]  /*1500*/  IMAD R0, R77, c[0x0][0x238], RZ ;  /* 0x00008e004d007a24 */ /* 0x002fe200078e02ff */
[----:B--2---:R-:W-:-:S03]  /*1510*/  @UP0 USHF.R.S32.HI UR37, URZ, 0x1f, UR36 ;  /* 0x0000001f3f250899 */ /* 0x004fc60008011424 */
[----:B------:R-:W-:Y:S01]  /*1520*/  IMAD R0, R79, c[0x0][0x23c], R0 ;  /* 0x00008f004f007a24 */ /* 0x000fe200078e0200 */
[----:B------:R-:W-:-:S03]  /*1530*/  @!UP0 UMOV UR36, UR29 ;  /* 0x0000001d00248c82 */ /* 0x000fc60008000000 */
[----:B------:R-:W-:Y:S01]  /*1540*/  IMAD.IADD R5, R5, 0x1, R0 ;  /* 0x0000000105057824 */ /* 0x000fe200078e0200 */
[----:B------:R-:W-:Y:S01]  /*1550*/  @!UP0 UMOV UR37, UR34 ;  /* 0x0000002200258c82 */ /* 0x000fe20008000000 */
[----:B------:R-:W-:Y:S01]  /*1560*/  SEL R0, RZ, 0xffffffff, P0 ;  /* 0xffffffffff007807 */ /* 0x000fe20000000000 */
[----:B------:R-:W-:Y:S01]  /*1570*/  USEL UR34, UR36, URZ, !UP5 ;  /* 0x0000003f24227287 */ /* 0x000fe2000e800000 */
[----:B------:R-:W-:Y:S01]  /*1580*/  IMAD.WIDE.U32 R112, R112, c[0x0][0x240], R4 ;  /* 0x0000900070707a25 */ /* 0x000fe200078e0004 */
[----:B------:R-:W-:-:S03]  /*1590*/  ISETP.GE.AND P0, PT, R97, c[0x0][0x1d4], PT ;  /* 0x0000750061007a0c */ /* 0x000fc60003f06270 */
[----:B------:R-:W-:Y:S01]  /*15a0*/  IMAD.SHL.U32 R0, R0, 0x2, RZ ;  /* 0x0000000200007824 */ /* 0x000fe200078e00ff */
[----:B------:R-:W-:Y:S01]  /*15b0*/  IADD3 R113, R113, UR33, RZ ;  /* 0x0000002171717c10 */ /* 0x000fe2000fffe0ff */
[----:B------:R-:W-:Y:S01]  /*15c0*/  USEL UR33, UR37, URZ, !UP5 ;  /* 0x0000003f25217287 */ /* 0x000fe2000e800000 */
[----:B------:R-:W-:Y:S01]  /*15d0*/  SEL R92, RZ, 0x8, P0 ;  /* 0x00000008ff5c7807 */ /* 0x000fe20000000000 */
[----:B------:R-:W-:Y:S01]  /*15e0*/  UIMAD.WIDE.U32 UR36, UR34, UR4, UR38 ;  /* 0x00000004222472a5 */ /* 0x000fe2000f8e0026 */
[----:B------:R-:W-:Y:S01]  /*15f0*/  LOP3.LUT R0, R0, 0x2, R3, 0xe2, !PT ;  /* 0x0000000200007812 */ /* 0x000fe200078ee203 */
[----:B------:R-:W-:Y:S01]  /*1600*/  UIMAD UR7, UR33, UR4, URZ ;  /* 0x00000004210772a4 */ /* 0x000fe2000f8e023f */
[----:B------:R-:W-:Y:S01]  /*1610*/  IMAD.WIDE.U32 R112, R110, c[0x0][0x248], R112 ;  /* 0x000092006e707a25 */ /* 0x000fe200078e0070 */
[----:B------:R-:W-:Y:S02]  /*1620*/  SEL R3, RZ, 0x4, P1 ;  /* 0x00000004ff037807 */ /* 0x000fe40000800000 */
[----:B------:R-:W-:-:S02]  /*1630*/  UIMAD UR5, UR34, UR5, UR7 ;  /* 0x00000005220572a4 */ /* 0x000fc4000f8e0207 */
[----:B------:R-:W-:Y:S02]  /*1640*/  IADD3 R115, R113, UR6, RZ ;  /* 0x0000000671737c10 */ /* 0x000fe4000fffe0ff */
[----:B------:R-:W-:Y:S01]  /*1650*/  UIADD3 UR35, UR37, UR5, URZ ;  /* 0x0000000525237290 */ /* 0x000fe2000fffe03f */
[----:B------:R-:W-:Y:S01]  /*1660*/  LOP3.LUT R92, R92, R0, R3, 0xfe, !PT ;  /* 0x000000005c5c7212 */ /* 0x000fe200078efe03 */
[----:B------:R-:W-:Y:S05]  /*1670*/  @!P2 BRA `(.L_x_319) ;  /* 0x000001900000a947 */ /* 0x000fea0003800000 */
[----:B------:R-:W-:Y:S01]  /*1680*/  IMAD.U32 R3, RZ, RZ, UR18 ;  /* 0x00000012ff037e24 */ /* 0x000fe2000f8e00ff */
[C---:B------:R-:W-:Y:S01]  /*1690*/  LOP3.LUT R0, R92.reuse, 0xff, RZ, 0xc0, !PT ;  /* 0x000000ff5c007812 */ /* 0x040fe200078ec0ff */
[----:B------:R-:W-:Y:S01]  /*16a0*/  IMAD.MOV.U32 R114, RZ, RZ, R112 ;  /* 0x000000ffff727224 */ /* 0x000fe200078e0070 */
[----:B------:R-:W-:Y:S01]  /*16b0*/  USHF.R.S32.HI UR5, URZ, 0x1f, UR22 ;  /* 0x0000001f3f057899 */ /* 0x000fe20008011416 */
[----:B------:R-:W-:Y:S01]  /*16c0*/  IMAD.SHL.U32 R4, R92, 0x10, RZ ;  /* 0x000000105c047824 */ /* 0x000fe200078e00ff */
[----:B------:R-:W-:Y:S01]  /*16d0*/  UIMAD UR4, UR17, UR22, URZ ;  /* 0x00000016110472a4 */ /* 0x000fe2000f8e023f */
[----:B------:R-:W-:-:S03]  /*16e0*/  IMAD.WIDE.U32 R18, R3, UR22, R114 ;  /* 0x0000001603127c25 */ /* 0x000fc6000f8e0072 */
[----:B------:R-:W-:Y:S01]  /*16f0*/  UIMAD UR4, UR5, UR18, UR4 ;  /* 0x00000012050472a4 */ /* 0x000fe2000f8e0204 */
[----:B------:R-:W-:Y:S01]  /*1700*/  IMAD.SHL.U32 R3, R0, 0x8, RZ ;  /* 0x0000000800037824 */ /* 0x000fe200078e00ff */
[----:B------:R-:W-:Y:S01]  /*1710*/  LOP3.LUT P4, RZ, R4, 0x10, RZ, 0xc0, !PT ;  /* 0x0000001004ff7812 */ /* 0x000fe2000788c0ff */
[C---:B------:R-:W-:Y:S02]  /*1720*/  IMAD.SHL.U32 R2, R0.reuse, 0x4, RZ ;  /* 0x0000000400027824 */ /* 0x040fe400078e00ff */
[----:B------:R-:W-:Y:S01]  /*1730*/  IMAD.SHL.U32 R0, R0, 0x2, RZ ;  /* 0x0000000200007824 */ /* 0x000fe200078e00ff */
[----:B------:R-:W-:Y:S02]  /*1740*/  LOP3.LUT P3, RZ, R3, 0x10, RZ, 0xc0, !PT ;  /* 0x0000001003ff7812 */ /* 0x000fe4000786c0ff */
[----:B------:R-:W-:Y:S02]  /*1750*/  LOP3.LUT P2, RZ, R2, 0x10, RZ, 0xc0, !PT ;  /* 0x0000001002ff7812 */ /* 0x000fe4000784c0ff */
[----:B------:R-:W-:-:S02]  /*1760*/  LOP3.LUT P1, RZ, R0, 0x10, RZ, 0xc0, !PT ;  /* 0x0000001000ff7812 */ /* 0x000fc4000782c0ff */
[----:B------:R-:W-:Y:S02]  /*1770*/  IADD3 R0, R19, UR4, RZ ;  /* 0x0000000413007c10 */ /* 0x000fe4000fffe0ff */
[----:B------:R-:W-:-:S04]  /*1780*/  LEA R2, P0, R18, c[0x0][0x220], 0x1 ;  /* 0x0000880012027a11 */ /* 0x000fc800078008ff */
        /* <DEDUP_REMOVED lines=8> */
.L_x_319:
[----:B------:R-:W-:Y:S05]  /*1810*/  BSYNC B0 ;  /* 0x0000000000007941 */ /* 0x000fea0003800000 */
.L_x_318:
[----:B------:R-:W-:Y:S01]  /*1820*/  IMAD.MOV.U32 R0, RZ, RZ, c[0x0][0x27c] ;  /* 0x00009f00ff007624 */ /* 0x000fe200078e00ff */
[----:B------:R-:W-:Y:S01]  /*1830*/  ISETP.GE.AND P1, PT, R16, c[0x0][0x27c], PT ;  /* 0x00009f0010007a0c */ /* 0x000fe20003f26270 */
[----:B------:R-:W-:Y:S01]  /*1840*/  ULDC.64 UR4, c[0x0][0x260] ;  /* 0x0000980000047ab9 */ /* 0x000fe20000000a00 */
[----:B------:R-:W-:Y:S01]  /*1850*/  ISETP.GE.AND P0, PT, R11, c[0x0][0x27c], PT ;  /* 0x00009f000b007a0c */ /* 0x000fe20003f06270 */
[----:B------:R-:W-:Y:S01]  /*1860*/  UIMAD UR4, UR19, UR4, URZ ;  /* 0x00000004130472a4 */ /* 0x000fe2000f8e023f */
[C---:B------:R-:W-:Y:S01]  /*1870*/  ISETP.GE.AND P6, PT, R0.reuse, 0x1, PT ;  /* 0x000000010000780c */ /* 0x040fe20003fc6270 */
[----:B------:R-:W-:Y:S01]  /*1880*/  IMAD.SHL.U32 R0, R0, 0x2, RZ ;  /* 0x0000000200007824 */ /* 0x000fe200078e00ff */
[----:B-1----:R-:W-:Y:S01]  /*1890*/  SEL R3, RZ, c[0x0][0x27c], !P1 ;  /* 0x00009f00ff037a07 */ /* 0x002fe20004800000 */
[----:B------:R-:W-:Y:S01]  /*18a0*/  UIMAD UR6, UR20, UR5, UR4 ;  /* 0x00000005140672a4 */ /* 0x000fe2000f8e0204 */
[----:B------:R-:W-:Y:S01]  /*18b0*/  IMAD.U32 R19, RZ, RZ, UR20 ;  /* 0x00000014ff137e24 */ /* 0x000fe2000f8e00ff */
[----:B------:R-:W0:Y:S01]  /*18c0*/  LDGDEPBAR ;  /* 0x00000000000079af */ /* 0x000e220000000000 */
[----:B------:R-:W-:Y:S01]  /*18d0*/  IADD3 R5, -R0, c[0x0][0x1d4], RZ ;  /* 0x0000750000057a10 */ /* 0x000fe20007ffe1ff */
[----:B------:R-:W-:Y:S01]  /*18e0*/  IMAD.IADD R3, R16, 0x1, R3 ;  /* 0x0000000110037824 */ /* 0x000fe200078e0203 */
[----:B------:R-:W-:Y:S01]  /*18f0*/  ULDC.64 UR4, c[0x0][0x210] ;  /* 0x0000840000047ab9 */ /* 0x000fe20000000a00 */
[----:B------:R-:W-:Y:S01]  /*1900*/  IMAD.WIDE.U32 R18, R19, c[0x0][0x210], R16 ;  /* 0x0000840013127a25 */ /* 0x000fe200078e0010 */
[CC--:B------:R-:W-:Y:S01]  /*1910*/  SEL R13, R0.reuse, R5.reuse, !P1 ;  /* 0x00000005000d7207 */ /* 0x0c0fe20004800000 */
[----:B------:R-:W-:Y:S01]  /*1920*/  UIMAD UR4, UR19, UR4, URZ ;  /* 0x00000004130472a4 */ /* 0x000fe2000f8e023f */
[----:B------:R-:W-:Y:S01]  /*1930*/  SEL R5, R0, R5, !P0 ;  /* 0x0000000500057207 */ /* 0x000fe20004000000 */
[----:B------:R-:W-:Y:S01]  /*1940*/  IMAD.U32 R21, RZ, RZ, UR20 ;  /* 0x00000014ff157e24 */ /* 0x000fe2000f8e00ff */
[----:B------:R-:W-:Y:S01]  /*1950*/  SEL R0, RZ, c[0x0][0x27c], !P0 ;  /* 0x00009f00ff007a07 */ /* 0x000fe20004000000 */
[----:B------:R-:W-:Y:S01]  /*1960*/  UIMAD UR4, UR20, UR5, UR4 ;  /* 0x00000005140472a4 */ /* 0x000fe2000f8e0204 */
[----:B------:R-:W-:Y:S01]  /*1970*/  SHF.R.S32.HI R4, RZ, 0x1f, R3 ;  /* 0x0000001fff047819 */ /* 0x000fe20000011403 */
[----:B------:R-:W-:Y:S01]  /*1980*/  IMAD.WIDE.U32 R20, R21, c[0x0][0x260], R16 ;  /* 0x0000980015147a25 */ /* 0x000fe200078e0010 */
[----:B------:R-:W-:-:S02]  /*1990*/  SHF.R.S32.HI R2, RZ, 0x1f, R13 ;  /* 0x0000001fff027819 */ /* 0x000fc4000001140d */
[CC--:B------:R-:W-:Y:S01]  /*19a0*/  LEA.HI R91, R4.reuse, R3.reuse, RZ, 0x3 ;  /* 0x00000003045b7211 */ /* 0x0c0fe200078f18ff */
[----:B------:R-:W-:Y:S01]  /*19b0*/  IMAD.IADD R0, R11, 0x1, R0 ;  /* 0x000000010b007824 */ /* 0x000fe200078e0200 */
[----:B------:R-:W-:Y:S01]  /*19c0*/  LEA.HI R4, R4, R3, RZ, 0x6 ;  /* 0x0000000304047211 */ /* 0x000fe200078f30ff */
[----:B------:R-:W-:Y:S01]  /*19d0*/  IMAD R102, R72, c[0x0][0x290], RZ ;  /* 0x0000a40048667a24 */ /* 0x000fe200078e02ff */
[----:B------:R-:W-:Y:S01]  /*19e0*/  LEA.HI R2, R2, R13, RZ, 0x4 ;  /* 0x0000000d02027211 */ /* 0x000fe200078f20ff */
[----:B------:R-:W-:Y:S01]  /*19f0*/  IMAD R100, R72, c[0x0][0x280], RZ ;  /* 0x0000a00048647a24 */ /* 0x000fe200078e02ff */
[----:B------:R-:W-:Y:S01]  /*1a00*/  SHF.R.S32.HI R3, RZ, 0x1f, R0 ;  /* 0x0000001fff037819 */ /* 0x000fe20000011400 */
[----:B------:R-:W-:Y:S01]  /*1a10*/  IMAD.SHL.U32 R4, R4, 0x20, RZ ;  /* 0x0000002004047824 */ /* 0x000fe200078e00ff */
[----:B------:R-:W-:Y:S01]  /*1a20*/  LOP3.LUT R8, R9, 0x38, R91, 0xf8, !PT ;  /* 0x0000003809087812 */ /* 0x000fe200078ef85b */
[----:B------:R-:W-:Y:S01]  /*1a30*/  IMAD.WIDE.U32 R106, R99, c[0x0][0x290], R16 ;  /* 0x0000a400636a7a25 */ /* 0x000fe200078e0010 */
[----:B------:R-:W-:-:S02]  /*1a40*/  LEA.HI R90, R3, R0, RZ, 0x3 ;  /* 0x00000000035a7211 */ /* 0x000fc400078f18ff */
[----:B------:R-:W-:Y:S01]  /*1a50*/  LEA.HI R3, R3, R0, RZ, 0x6 ;  /* 0x0000000003037211 */ /* 0x000fe200078f30ff */
[----:B------:R-:W-:Y:S01]  /*1a60*/  IMAD.WIDE.U32 R104, R99, c[0x0][0x280], R16 ;  /* 0x0000a00063687a25 */ /* 0x000fe200078e0010 */
[----:B------:R-:W-:Y:S02]  /*1a70*/  LOP3.LUT R6, R9, 0x38, R90, 0xf8, !PT ;  /* 0x0000003809067812 */ /* 0x000fe400078ef85a */
[----:B------:R-:W-:Y:S01]  /*1a80*/  SHF.R.S32.HI R0, RZ, 0x1f, R5 ;  /* 0x0000001fff007819 */ /* 0x000fe20000011405 */
[----:B------:R-:W-:Y:S01]  /*1a90*/  IMAD.SHL.U32 R3, R3, 0x20, RZ ;  /* 0x0000002003037824 */ /* 0x000fe200078e00ff */
[----:B------:R-:W-:Y:S01]  /*1aa0*/  LOP3.LUT R85, R6, R7, RZ, 0x3c, !PT ;  /* 0x0000000706557212 */ /* 0x000fe200078e3cff */
[C---:B------:R-:W-:Y:S01]  /*1ab0*/  IMAD R102, R99.reuse, c[0x0][0x294], R102 ;  /* 0x0000a50063667a24 */ /* 0x040fe200078e0266 */
[----:B------:R-:W-:Y:S01]  /*1ac0*/  LEA.HI R0, R0, R5, RZ, 0x4 ;  /* 0x0000000500007211 */ /* 0x000fe200078f20ff */
[----:B------:R-:W-:Y:S01]  /*1ad0*/  IMAD R100, R99, c[0x0][0x284], R100 ;  /* 0x0000a10063647a24 */ /* 0x000fe200078e0264 */
[----:B------:R-:W-:Y:S01]  /*1ae0*/  LOP3.LUT R3, R3, 0x7ffff800, RZ, 0xc0, !PT ;  /* 0x7ffff80003037812 */ /* 0x000fe200078ec0ff */
[----:B------:R-:W-:Y:S01]  /*1af0*/  IMAD.SHL.U32 R95, R92, 0x10, RZ ;  /* 0x000000105c5f7824 */ /* 0x000fe200078e00ff */
[----:B------:R-:W-:Y:S01]  /*1b00*/  SHF.R.S32.HI R2, RZ, 0x4, R2 ;  /* 0x00000004ff027819 */ /* 0x000fe20000011402 */
[----:B------:R-:W-:Y:S01]  /*1b10*/  IMAD.IADD R107, R107, 0x1, R102 ;  /* 0x000000016b6b7824 */ /* 0x000fe200078e0266 */
[----:B------:R-:W-:Y:S01]  /*1b20*/  IADD3 R85, R85, R3, R84 ;  /* 0x0000000355557210 */ /* 0x000fe20007ffe054 */
[----:B------:R-:W-:Y:S01]  /*1b30*/  IMAD.IADD R105, R105, 0x1, R100 ;  /* 0x0000000169697824 */ /* 0x000fe200078e0264 */
[----:B------:R-:W-:Y:S01]  /*1b40*/  SHF.R.S32.HI R3, RZ, 0x4, R0 ;  /* 0x00000004ff037819 */ /* 0x000fe20000011400 */
[----:B------:R-:W-:Y:S01]  /*1b50*/  IMAD.U32 R108, RZ, RZ, UR34 ;  /* 0x00000022ff6c7e24 */ /* 0x000fe2000f8e00ff */
[----:B------:R-:W-:Y:S01]  /*1b60*/  LOP3.LUT R4, R4, 0x7ffff800, RZ, 0xc0, !PT ;  /* 0x7ffff80004047812 */ /* 0x000fe200078ec0ff */
[----:B------:R-:W-:Y:S01]  /*1b70*/  IMAD.WIDE.U32 R104, R64, c[0x0][0x280], R104 ;  /* 0x0000a00040687a25 */ /* 0x000fe200078e0068 */
[----:B------:R-:W-:-:S02]  /*1b80*/  LOP3.LUT R87, R8, R7, RZ, 0x3c, !PT ;  /* 0x0000000708577212 */ /* 0x000fc400078e3cff */
[----:B------:R-:W-:Y:S01]  /*1b90*/  LEA.HI.SX32 R89, R91, R2, 0x1d ;  /* 0x000000025b597211 */ /* 0x000fe200078feaff */
[----:B------:R-:W-:Y:S01]  /*1ba0*/  IMAD.WIDE.U32 R106, R64, c[0x0][0x290], R106 ;  /* 0x0000a400406a7a25 */ /* 0x000fe200078e006a */
[----:B------:R-:W-:Y:S02]  /*1bb0*/  LEA.HI.SX32 R3, R90, R3, 0x1d ;  /* 0x000000035a037211 */ /* 0x000fe400078feaff */
[----:B------:R-:W-:Y:S01]  /*1bc0*/  IADD3 R87, R87, R4, R84 ;  /* 0x0000000457577210 */ /* 0x000fe20007ffe054 */
[----:B------:R-:W-:Y:S01]  /*1bd0*/  IMAD.SHL.U32 R85, R85, 0x2, RZ ;  /* 0x0000000255557824 */ /* 0x000fe200078e00ff */
[----:B------:R-:W-:Y:S01]  /*1be0*/  SHF.R.S32.HI R4, RZ, 0x1f, R89 ;  /* 0x0000001fff047819 */ /* 0x000fe20000011459 */
[----:B------:R-:W-:Y:S01]  /*1bf0*/  IMAD.SHL.U32 R88, R3, 0x8, RZ ;  /* 0x0000000803587824 */ /* 0x000fe200078e00ff */
[----:B------:R-:W-:Y:S01]  /*1c00*/  SHF.R.S32.HI R0, RZ, 0x1f, R3 ;  /* 0x0000001fff007819 */ /* 0x000fe20000011403 */
[----:B------:R-:W-:Y:S01]  /*1c10*/  IMAD.SHL.U32 R87, R87, 0x2, RZ ;  /* 0x0000000257577824 */ /* 0x000fe200078e00ff */
[----:B------:R-:W-:Y:S01]  /*1c20*/  IADD3 R19, R19, UR4, RZ ;  /* 0x0000000413137c10 */ /* 0x000fe2000fffe0ff */
[----:B------:R-:W-:Y:S01]  /*1c30*/  ULDC.64 UR4, c[0x0][0x290] ;  /* 0x0000a40000047ab9 */ /* 0x000fe20000000a00 */
[----:B------:R-:W-:Y:S01]  /*1c40*/  LEA.HI R4, R4, R89, RZ, 0x3 ;  /* 0x0000005904047211 */ /* 0x000fe200078f18ff */
[----:B------:R-:W-:Y:S01]  /*1c50*/  USHF.L.U64.HI UR38, UR4, UR32, UR5 ;  /* 0x0000002004267299 */ /* 0x000fe20008010205 */
[----:B------:R-:W-:Y:S01]  /*1c60*/  IMAD.SHL.U32 R89, R89, 0x8, RZ ;  /* 0x0000000859597824 */ /* 0x000fe200078e00ff */
[----:B------:R-:W-:Y:S01]  /*1c70*/  USHF.L.U32 UR39, UR4, 0x5, URZ ;  /* 0x0000000504277899 */ /* 0x000fe2000800063f */
[----:B------:R-:W-:Y:S01]  /*1c80*/  LEA.HI R0, R0, R3, RZ, 0x3 ;  /* 0x0000000300007211 */ /* 0x000fe200078f18ff */
[----:B------:R-:W-:Y:S01]  /*1c90*/  IMAD.SHL.U32 R4, R4, 0x100, RZ ;  /* 0x0000010004047824 */ /* 0x000fe200078e00ff */
[----:B------:R-:W-:Y:S01]  /*1ca0*/  SHF.R.S32.HI R15, RZ, 0x1f, R14 ;  /* 0x0000001fff0f7819 */ /* 0x000fe2000001140e */
[----:B------:R-:W-:Y:S01]  /*1cb0*/  ULDC.64 UR4, c[0x0][0x280] ;  /* 0x0000a00000047ab9 */ /* 0x000fe20000000a00 */
[----:B------:R-:W-:Y:S01]  /*1cc0*/  SHF.R.S32.HI R65, RZ, 0x1f, R64 ;  /* 0x0000001fff417819 */ /* 0x000fe20000011440 */
[----:B------:R-:W-:Y:S01]  /*1cd0*/  USHF.L.U64.HI UR40, UR4, UR32, UR5 ;  /* 0x0000002004287299 */ /* 0x000fe20008010205 */
[----:B------:R-:W-:Y:S01]  /*1ce0*/  LOP3.LUT R5, R9, 0x38, R89, 0xf8, !PT ;  /* 0x0000003809057812 */ /* 0x000fe200078ef859 */
[----:B------:R-:W-:Y:S01]  /*1cf0*/  USHF.L.U32 UR41, UR4, 0x5, URZ ;  /* 0x0000000504297899 */ /* 0x000fe2000800063f */
[----:B------:R-:W-:Y:S01]  /*1d00*/  IMAD.SHL.U32 R0, R0, 0x100, RZ ;  /* 0x0000010000007824 */ /* 0x000fe200078e00ff */
[----:B------:R-:W-:Y:S01]  /*1d10*/  IADD3 R21, R21, UR6, RZ ;  /* 0x0000000615157c10 */ /* 0x000fe2000fffe0ff */
[----:B------:R-:W-:Y:S01]  /*1d20*/  ULDC.64 UR4, c[0x0][0x1e0] ;  /* 0x0000780000047ab9 */ /* 0x000fe20000000a00 */
[----:B------:R-:W-:Y:S01]  /*1d30*/  IMAD.WIDE.U32 R24, R99, c[0x0][0x290], R14 ;  /* 0x0000a40063187a25 */ /* 0x000fe200078e000e */
[----:B------:R-:W-:Y:S01]  /*1d40*/  LOP3.LUT R2, R9, 0x38, R88, 0xf8, !PT ;  /* 0x0000003809027812 */ /* 0x000fe200078ef858 */
[----:B------:R-:W-:Y:S01]  /*1d50*/  USHF.L.U64.HI UR32, UR4, UR32, UR5 ;  /* 0x0000002004207299 */ /* 0x000fe20008010205 */
[----:B------:R-:W-:Y:S01]  /*1d60*/  LOP3.LUT R92, R92, 0xff, RZ, 0xc0, !PT ;  /* 0x000000ff5c5c7812 */ /* 0x000fe200078ec0ff */
[----:B------:R-:W-:Y:S01]  /*1d70*/  IMAD.WIDE.U32 R22, R99, c[0x0][0x280], R14 ;  /* 0x0000a00063167a25 */ /* 0x000fe200078e000e */
[----:B------:R-:W-:Y:S01]  /*1d80*/  USHF.L.U32 UR42, UR4, 0x5, URZ ;  /* 0x00000005042a7899 */ /* 0x000fe2000800063f */
[-C--:B------:R-:W-:Y:S01]  /*1d90*/  LOP3.LUT R5, R5, R7.reuse, RZ, 0x3c, !PT ;  /* 0x0000000705057212 */ /* 0x080fe200078e3cff */
[----:B------:R-:W-:Y:S01]  /*1da0*/  ULDC.64 UR6, c[0x0][0x268] ;  /* 0x00009a0000067ab9 */ /* 0x000fe20000000a00 */
[----:B------:R-:W-:Y:S01]  /*1db0*/  LOP3.LUT R86, R4, 0x7ffff800, RZ, 0xc0, !PT ;  /* 0x7ffff80004567812 */ /* 0x000fe200078ec0ff */
[----:B------:R-:W-:Y:S01]  /*1dc0*/  ULDC.64 UR4, c[0x0][0x218] ;  /* 0x0000860000047ab9 */ /* 0x000fe20000000a00 */
[C---:B------:R-:W-:Y:S01]  /*1dd0*/  IMAD R3, R65.reuse, c[0x0][0x290], RZ ;  /* 0x0000a40041037a24 */ /* 0x040fe200078e02ff */
[----:B------:R-:W-:Y:S01]  /*1de0*/  UIMAD UR6, UR10, UR6, URZ ;  /* 0x000000060a0672a4 */ /* 0x000fe2000f8e023f */
[----:B------:R-:W-:Y:S01]  /*1df0*/  IMAD.IADD R103, R102, 0x1, R25 ;  /* 0x0000000166677824 */ /* 0x000fe200078e0219 */
[----:B------:R-:W-:Y:S01]  /*1e00*/  UIMAD UR4, UR33, UR4, URZ ;  /* 0x00000004210472a4 */ /* 0x000fe2000f8e023f */
[----:B------:R-:W-:Y:S01]  /*1e10*/  IMAD.IADD R101, R100, 0x1, R23 ;  /* 0x0000000164657824 */ /* 0x000fe200078e0217 */
[----:B------:R-:W-:Y:S01]  /*1e20*/  LOP3.LUT R7, R2, R7, RZ, 0x3c, !PT ;  /* 0x0000000702077212 */ /* 0x000fe200078e3cff */
[----:B------:R-:W-:Y:S01]  /*1e30*/  IMAD R65, R65, c[0x0][0x280], RZ ;  /* 0x0000a00041417a24 */ /* 0x000fe200078e02ff */
[----:B------:R-:W-:Y:S01]  /*1e40*/  LOP3.LUT R0, R0, 0x7ffff800, RZ, 0xc0, !PT ;  /* 0x7ffff80000007812 */ /* 0x000fe200078ec0ff */
[----:B------:R-:W-:Y:S01]  /*1e50*/  IMAD.MOV.U32 R102, RZ, RZ, R24 ;  /* 0x000000ffff667224 */ /* 0x000fe200078e0018 */
[----:B------:R-:W-:Y:S01]  /*1e60*/  IADD3 R86, R5, R86, R84 ;  /* 0x0000005605567210 */ /* 0x000fe20007ffe054 */
[----:B------:R-:W-:Y:S01]  /*1e70*/  IMAD.MOV.U32 R100, RZ, RZ, R22 ;  /* 0x000000ffff647224 */ /* 0x000fe200078e0016 */
[----:B------:R-:W-:Y:S01]  /*1e80*/  UIMAD UR6, UR11, UR7, UR6 ;  /* 0x000000070b0672a4 */ /* 0x000fe2000f8e0206 */
[C---:B------:R-:W-:Y:S01]  /*1e90*/  IMAD.SHL.U32 R94, R92.reuse, 0x8, RZ ;  /* 0x000000085c5e7824 */ /* 0x040fe200078e00ff */
[----:B------:R-:W-:Y:S01]  /*1ea0*/  UIMAD UR5, UR34, UR5, UR4 ;  /* 0x00000005220572a4 */ /* 0x000fe2000f8e0204 */
[----:B------:R-:W-:Y:S01]  /*1eb0*/  IMAD.SHL.U32 R93, R92, 0x4, RZ ;  /* 0x000000045c5d7824 */ /* 0x000fe200078e00ff */
[----:B------:R-:W-:Y:S01]  /*1ec0*/  IADD3 R84, R7, R0, R84 ;  /* 0x0000000007547210 */ /* 0x000fe20007ffe054 */
[----:B------:R-:W-:Y:S01]  /*1ed0*/  IMAD.WIDE.U32 R110, R110, c[0x0][0x268], R20 ;  /* 0x00009a006e6e7a25 */ /* 0x000fe200078e0014 */
[----:B------:R-:W-:Y:S01]  /*1ee0*/  IADD3 R73, P2, R99, UR9, RZ ;  /* 0x0000000963497c10 */ /* 0x000fe2000ff5e0ff */
[----:B------:R-:W-:Y:S01]  /*1ef0*/  ULDC.U8 UR4, c[0x0][0x298] ;  /* 0x0000a60000047ab9 */ /* 0x000fe20000000000 */
[----:B------:R-:W-:Y:S01]  /*1f00*/  IADD3 R70, P1, P0, R116, UR36, R16 ;  /* 0x0000002474467c10 */ /* 0x000fe2000f83e010 */
[----:B------:R-:W-:Y:S01]  /*1f10*/  IMAD.WIDE.U32 R108, R108, c[0x0][0x218], R18 ;  /* 0x000086006c6c7a25 */ /* 0x000fe200078e0012 */
[----:B------:R-:W-:-:S02]  /*1f20*/  LOP3.LUT R91, R91, 0xfffffff8, RZ, 0xc0, !PT ;  /* 0xfffffff85b5b7812 */ /* 0x000fc400078ec0ff */
[----:B------:R-:W-:Y:S01]  /*1f30*/  LOP3.LUT R90, R90, 0xfffffff8, RZ, 0xc0, !PT ;  /* 0xfffffff85a5a7812 */ /* 0x000fe200078ec0ff */
[----:B------:R-:W-:Y:S01]  /*1f40*/  IMAD.SHL.U32 R92, R92, 0x2, RZ ;  /* 0x000000025c5c7824 */ /* 0x000fe200078e00ff */
[----:B------:R-:W-:Y:S01]  /*1f50*/  IADD3 R10, R14, 0x60, RZ ;  /* 0x000000600e0a7810 */ /* 0x000fe20007ffe0ff */
[----:B------:R-:W-:Y:S01]  /*1f60*/  IMAD R65, R64, c[0x0][0x284], R65 ;  /* 0x0000a10040417a24 */ /* 0x000fe200078e0241 */
[----:B------:R-:W-:Y:S01]  /*1f70*/  IADD3 R9, R14, 0x20, RZ ;  /* 0x000000200e097810 */ /* 0x000fe20007ffe0ff */
[C---:B------:R-:W-:Y:S01]  /*1f80*/  IMAD R3, R64.reuse, c[0x0][0x294], R3 ;  /* 0x0000a50040037a24 */ /* 0x040fe200078e0203 */
[----:B------:R-:W-:Y:S01]  /*1f90*/  ISETP.NE.AND P5, PT, RZ, UR4, PT ;  /* 0x00000004ff007c0c */ /* 0x000fe2000bfa5270 */
[----:B------:R-:W-:Y:S01]  /*1fa0*/  IMAD.WIDE.U32 R102, R64, c[0x0][0x290], R102 ;  /* 0x0000a40040667a25 */ /* 0x000fe200078e0066 */
[----:B------:R-:W-:Y:S02]  /*1fb0*/  LOP3.LUT R95, R95, 0x10, RZ, 0xc0, !PT ;  /* 0x000000105f5f7812 */ /* 0x000fe400078ec0ff */
[----:B------:R-:W-:Y:S01]  /*1fc0*/  IADD3.X R72, R72, UR8, RZ, P2, !PT ;  /* 0x0000000848487c10 */ /* 0x000fe200097fe4ff */
[----:B------:R-:W-:Y:S01]  /*1fd0*/  IMAD.WIDE.U32 R100, R64, c[0x0][0x280], R100 ;  /* 0x0000a00040647a25 */ /* 0x000fe200078e0064 */
[----:B------:R-:W-:-:S02]  /*1fe0*/  IADD3.X R69, R81, UR35, R17, P1, P0 ;  /* 0x0000002351457c10 */ /* 0x000fc40008fe0411 */
[----:B------:R-:W-:Y:S01]  /*1ff0*/  LOP3.LUT R94, R94, 0x10, RZ, 0xc0, !PT ;  /* 0x000000105e5e7812 */ /* 0x000fe200078ec0ff */
[----:B------:R-:W-:Y:S01]  /*2000*/  IMAD.IADD R67, R105, 0x1, R65 ;  /* 0x0000000169437824 */ /* 0x000fe200078e0241 */
[----:B------:R-:W-:Y:S01]  /*2010*/  LOP3.LUT R93, R93, 0x10, RZ, 0xc0, !PT ;  /* 0x000000105d5d7812 */ /* 0x000fe200078ec0ff */
[----:B------:R-:W-:Y:S01]  /*2020*/  IMAD.IADD R68, R107, 0x1, R3 ;  /* 0x000000016b447824 */ /* 0x000fe200078e0203 */
[----:B------:R-:W-:Y:S01]  /*2030*/  LOP3.LUT R92, R92, 0x10, RZ, 0xc0, !PT ;  /* 0x000000105c5c7812 */ /* 0x000fe200078ec0ff */
[----:B------:R-:W-:Y:S01]  /*2040*/  IMAD.IADD R66, R3, 0x1, R103 ;  /* 0x0000000103427824 */ /* 0x000fe200078e0267 */
[----:B------:R-:W-:Y:S01]  /*2050*/  IADD3 R75, R111, UR6, RZ ;  /* 0x000000066f4b7c10 */ /* 0x000fe2000fffe0ff */
[----:B------:R-:W-:Y:S01]  /*2060*/  IMAD.IADD R65, R65, 0x1, R101 ;  /* 0x0000000141417824 */ /* 0x000fe200078e0265 */
[----:B------:R-:W-:Y:S01]  /*2070*/  IADD3 R71, R109, UR5, RZ ;  /* 0x000000056d477c10 */ /* 0x000fe2000fffe0ff */
[----:B------:R-:W-:Y:S01]  /*2080*/  IMAD.SHL.U32 R86, R86, 0x2, RZ ;  /* 0x0000000256567824 */ /* 0x000fe200078e00ff */
[----:B------:R-:W-:Y:S01]  /*2090*/  SHF.R.S32.HI R83, RZ, 0x1f, R91 ;  /* 0x0000001fff537819 */ /* 0x000fe2000001145b */
[----:B------:R-:W-:Y:S01]  /*20a0*/  IMAD.SHL.U32 R84, R84, 0x2, RZ ;  /* 0x0000000254547824 */ /* 0x000fe200078e00ff */
[----:B------:R-:W-:-:S02]  /*20b0*/  SHF.R.S32.HI R82, RZ, 0x1f, R90 ;  /* 0x0000001fff527819 */ /* 0x000fc4000001145a */
[----:B------:R-:W-:Y:S02]  /*20c0*/  SHF.R.S32.HI R80, RZ, 0x1f, R89 ;  /* 0x0000001fff507819 */ /* 0x000fe40000011459 */
[----:B------:R-:W-:Y:S01]  /*20d0*/  SHF.R.S32.HI R78, RZ, 0x1f, R88 ;  /* 0x0000001fff4e7819 */ /* 0x000fe20000011458 */
[----:B------:R-:W-:Y:S06]  /*20e0*/  BAR.SYNC.DEFER_BLOCKING 0x0 ;  /* 0x0000000000007b1d */ /* 0x000fec0000010000 */
.L_x_338:
[----:B------:R-:W-:Y:S01]  /*20f0*/  USHF.R.S32.HI UR8, URZ, 0x1f, UR22 ;  /* 0x0000001f3f087899 */ /* 0x000fe20008011416 */
[----:B------:R-:W-:Y:S04]  /*2100*/  DEPBAR.LE SB0, 0x0 ;  /* 0x000080000000791a */ /* 0x000fe80000000000 */
[----:B------:R-:W-:Y:S01]  /*2110*/  UIMAD UR7, UR32, UR22, URZ ;  /* 0x00000016200772a4 */ /* 0x000fe2000f8e023f */
[----:B------:R-:W-:Y:S01]  /*2120*/  BAR.SYNC.DEFER_BLOCKING 0x0 ;  /* 0x0000000000007b1d */ /* 0x000fe20000010000 */
[----:B------:R-:W-:Y:S02]  /*2130*/  UIMAD.WIDE.U32 UR46, UR42, UR22, URZ ;  /* 0x000000162a2e72a5 */ /* 0x000fe4000f8e003f */
[----:B------:R-:W-:Y:S04]  /*2140*/  UIMAD UR7, UR8, UR42, UR7 ;  /* 0x0000002a080772a4 */ /* 0x000fe8000f8e0207 */
[----:B------:R-:W-:Y:S01]  /*2150*/  IADD3 R3, P1, R70, UR46, RZ ;  /* 0x0000002e46037c10 */ /* 0x000fe2000ff3e0ff */
[----:B------:R-:W-:Y:S03]  /*2160*/  UIADD3 UR7, UR47, UR7, URZ ;  /* 0x000000072f077290 */ /* 0x000fe6000fffe03f */
[----:B------:R-:W-:Y:S03]  /*2170*/  LEA R52, P0, R3, c[0x0][0x1c8], 0x1 ;  /* 0x0000720003347a11 */ /* 0x000fe600078008ff */
[----:B------:R-:W-:Y:S04]  /*2180*/  IADD3.X R0, R69, UR7, RZ, P1, !PT ;  /* 0x0000000745007c10 */ /* 0x000fe80008ffe4ff */
[----:B------:R-:W-:Y:S01]  /*2190*/  LEA.HI.X R53, R3, c[0x0][0x1cc], R0, 0x1, P0 ;  /* 0x0000730003357a11 */ /* 0x000fe200000f0c00 */
[----:B------:R-:W-:Y:S01]  /*21a0*/  BSSY B1, `(.L_x_320) ;  /* 0x000025a000017945 */ /* 0x000fe20003800000 */
[----:B-1---5:R-:W-:-:S05]  /*21b0*/  @!P6 BRA `(.L_x_321) ;  /* 0x000024600000e947 */ /* 0x022fca0003800000 */
[----:B------:R-:W-:Y:S02]  /*21c0*/  UIMAD UR6, UR40, UR22, URZ ;  /* 0x00000016280672a4 */ /* 0x000fe4000f8e023f */
[----:B------:R-:W-:Y:S02]  /*21d0*/  UIMAD UR5, UR38, UR22, URZ ;  /* 0x00000016260572a4 */ /* 0x000fe4000f8e023f */
[----:B------:R-:W-:Y:S02]  /*21e0*/  UIMAD UR4, UR22, -0x20, UR27 ;  /* 0xffffffe0160478a4 */ /* 0x000fe4000f8e021b */
[----:B------:R-:W-:Y:S02]  /*21f0*/  UIMAD.WIDE.U32 UR44, UR41, UR22, URZ ;  /* 0x00000016292c72a5 */ /* 0x000fe4000f8e003f */
[----:B------:R-:W-:Y:S02]  /*2200*/  UIMAD.WIDE.U32 UR10, UR39, UR22, URZ ;  /* 0x00000016270a72a5 */ /* 0x000fe4000f8e003f */
[----:B------:R-:W-:Y:S02]  /*2210*/  UIMAD UR6, UR8, UR41, UR6 ;  /* 0x00000029080672a4 */ /* 0x000fe4000f8e0206 */
[----:B------:R-:W-:Y:S02]  /*2220*/  UIMAD UR5, UR8, UR39, UR5 ;  /* 0x00000027080572a4 */ /* 0x000fe4000f8e0205 */
[----:B------:R-:W-:Y:S02]  /*2230*/  UISETP.LT.AND UP0, UPT, UR4, 0x20, UPT ;  /* 0x000000200400788c */ /* 0x000fe4000bf01270 */
[----:B------:R-:W-:Y:S02]  /*2240*/  UIADD3 UR6, UR45, UR6, URZ ;  /* 0x000000062d067290 */ /* 0x000fe4000fffe03f */
[----:B------:R-:W-:Y:S02]  /*2250*/  UIADD3 UR5, UR11, UR5, URZ ;  /* 0x000000050b057290 */ /* 0x000fe4000fffe03f */
[----:B------:R-:W-:Y:S01]  /*2260*/  USEL UR4, UR4, 0x20, UP0 ;  /* 0x0000002004047887 */ /* 0x000fe20008000000 */
[----:B------:R-:W-:-:S05]  /*2270*/  @!P5 BRA `(.L_x_322) ;  /* 0x000012000000d947 */ /* 0x000fca0003800000 */
[----:B------:R-:W-:Y:S01]  /*2280*/  ISETP.GE.AND P4, PT, R99, UR4, PT ;  /* 0x0000000463007c0c */ /* 0x000fe2000bf86270 */
        /* <DEDUP_REMOVED lines=10> */
[----:B------:R-:W-:Y:S01]  /*2330*/  IADD3 R3, P1, R100, UR44, RZ ;  /* 0x0000002c64037c10 */ /* 0x000fe2000ff3e0ff */
[----:B------:R-:W-:Y:S01]  /*2340*/  CS2R R50, SRZ ;  /* 0x0000000000327805 */ /* 0x000fe2000001ff00 */
[----:B------:R-:W-:Y:S01]  /*2350*/  IADD3 R5, P0, R102, UR10, RZ ;  /* 0x0000000a66057c10 */ /* 0x000fe2000ff1e0ff */
[----:B------:R-:W-:Y:S01]  /*2360*/  CS2R R46, SRZ ;  /* 0x00000000002e7805 */ /* 0x000fe2000001ff00 */
[----:B------:R-:W-:Y:S01]  /*2370*/  IADD3.X R0, R65, UR6, RZ, P1, !PT ;  /* 0x0000000641007c10 */ /* 0x000fe20008ffe4ff */
[----:B------:R-:W-:Y:S01]  /*2380*/  CS2R R44, SRZ ;  /* 0x00000000002c7805 */ /* 0x000fe2000001ff00 */
[----:B------:R-:W-:Y:S01]  /*2390*/  LEA R6, P1, R3, c[0x0][0x270], 0x1 ;  /* 0x00009c0003067a11 */ /* 0x000fe200078208ff */
[----:B------:R-:W-:Y:S01]  /*23a0*/  CS2R R40, SRZ ;  /* 0x0000000000287805 */ /* 0x000fe2000001ff00 */
[----:B------:R-:W-:Y:S01]  /*23b0*/  IADD3.X R2, R66, UR5, RZ, P0, !PT ;  /* 0x0000000542027c10 */ /* 0x000fe200087fe4ff */
[----:B------:R-:W-:Y:S01]  /*23c0*/  CS2R R32, SRZ ;  /* 0x0000000000207805 */ /* 0x000fe2000001ff00 */
[----:B------:R-:W-:Y:S01]  /*23d0*/  LEA R4, P0, R5, c[0x0][0x288], 0x1 ;  /* 0x0000a20005047a11 */ /* 0x000fe200078008ff */
[----:B------:R-:W-:Y:S01]  /*23e0*/  CS2R R28, SRZ ;  /* 0x00000000001c7805 */ /* 0x000fe2000001ff00 */
[----:B------:R-:W-:Y:S01]  /*23f0*/  LEA.HI.X R7, R3, c[0x0][0x274], R0, 0x1, P1 ;  /* 0x00009d0003077a11 */ /* 0x000fe200008f0c00 */
[----:B------:R-:W-:Y:S01]  /*2400*/  CS2R R24, SRZ ;  /* 0x0000000000187805 */ /* 0x000fe2000001ff00 */
[----:B------:R-:W-:Y:S01]  /*2410*/  ISETP.GE.AND P3, PT, R14, c[0x0][0x27c], PT ;  /* 0x00009f000e007a0c */ /* 0x000fe20003f66270 */
[----:B------:R-:W-:Y:S01]  /*2420*/  CS2R R18, SRZ ;  /* 0x0000000000127805 */ /* 0x000fe2000001ff00 */
[----:B------:R-:W-:Y:S02]  /*2430*/  LEA.HI.X R5, R5, c[0x0][0x28c], R2, 0x1, P0 ;  /* 0x0000a30005057a11 */ /* 0x000fe400000f0c02 */
[----:B------:R-:W-:Y:S02]  /*2440*/  ISETP.GE.AND P2, PT, R9, c[0x0][0x27c], PT ;  /* 0x00009f0009007a0c */ /* 0x000fe40003f46270 */
[----:B------:R-:W-:Y:S02]  /*2450*/  ISETP.GE.AND P1, PT, R12, c[0x0][0x27c], PT ;  /* 0x00009f000c007a0c */ /* 0x000fe40003f26270 */
[----:B------:R-:W-:Y:S05]  /*2460*/  ISETP.GE.AND P0, PT, R10, c[0x0][0x27c], PT ;  /* 0x00009f000a007a0c */ /* 0x000fea0003f06270 */
[----:B------:R1:W5:Y:S04]  /*2470*/  @!P3 LDG.E.64 R50, [R6.64] ;  /* 0x0000001e0632b981 */ /* 0x000368000c1e1b00 */
[----:B------:R1:W5:Y:S04]  /*2480*/  @!P2 LDG.E.64 R46, [R6.64+0x40] ;  /* 0x0000401e062ea981 */ /* 0x000368000c1e1b00 */
[----:B------:R1:W5:Y:S04]  /*2490*/  @!P1 LDG.E.64 R44, [R6.64+0x80] ;  /* 0x0000801e062c9981 */ /* 0x000368000c1e1b00 */
[----:B------:R1:W5:Y:S04]  /*24a0*/  @!P0 LDG.E.64 R40, [R6.64+0xc0] ;  /* 0x0000c01e06288981 */ /* 0x000368000c1e1b00 */
[----:B------:R1:W5:Y:S04]  /*24b0*/  @!P3 LDG.E.64 R32, [R4.64] ;  /* 0x0000001e0420b981 */ /* 0x000368000c1e1b00 */
[----:B------:R1:W5:Y:S04]  /*24c0*/  @!P2 LDG.E.64 R28, [R4.64+0x40] ;  /* 0x0000401e041ca981 */ /* 0x000368000c1e1b00 */
[----:B------:R1:W5:Y:S04]  /*24d0*/  @!P1 LDG.E.64 R24, [R4.64+0x80] ;  /* 0x0000801e04189981 */ /* 0x000368000c1e1b00 */
[----:B------:R1:W5:Y:S02]  /*24e0*/  @!P0 LDG.E.64 R18, [R4.64+0xc0] ;  /* 0x0000c01e04128981 */ /* 0x000364000c1e1b00 */
.L_x_324:
[----:B------:R-:W-:Y:S05]  /*24f0*/  BSYNC B0 ;  /* 0x0000000000007941 */ /* 0x000fea0003800000 */
.L_x_323:
[----:B------:R-:W-:-:S05]  /*2500*/  @P4 BRA `(.L_x_325) ;  /* 0x0000223000004947 */ /* 0x000fca0003800000 */
[----:B------:R-:W-:Y:S01]  /*2510*/  ISETP.GE.AND P0, PT, R16, c[0x0][0x1d4], PT ;  /* 0x0000750010007a0c */ /* 0x000fe20003f06270 */
[----:B-----5:R-:W-:Y:S01]  /*2520*/  IMAD.MOV.U32 R13, RZ, RZ, R44 ;  /* 0x000000ffff0d7224 */ /* 0x020fe200078e002c */
[----:B------:R-:W-:Y:S01]  /*2530*/  MOV R8, R45 ;  /* 0x0000002d00087202 */ /* 0x000fe20000000f00 */
[----:B------:R-:W-:Y:S01]  /*2540*/  IMAD.MOV.U32 R0, RZ, RZ, R19 ;  /* 0x000000ffff007224 */ /* 0x000fe200078e0013 */
[----:B------:R-:W-:Y:S01]  /*2550*/  MOV R2, R18 ;  /* 0x0000001200027202 */ /* 0x000fe20000000f00 */
[----:B------:R-:W-:Y:S01]  /*2560*/  IMAD.MOV.U32 R21, RZ, RZ, R40 ;  /* 0x000000ffff157224 */ /* 0x000fe200078e0028 */
[----:B------:R-:W-:Y:S01]  /*2570*/  PRMT R42, R8, 0x5410, R13 ;  /* 0x00005410082a7816 */ /* 0x000fe2000000000d */
[----:B------:R-:W-:Y:S01]  /*2580*/  IMAD.MOV.U32 R20, RZ, RZ, R41 ;  /* 0x000000ffff147224 */ /* 0x000fe200078e0029 */
[----:B-1----:R-:W-:Y:S01]  /*2590*/  PRMT R5, R0, 0x5410, R2 ;  /* 0x0000541000057816 */ /* 0x002fe20000000002 */
        /* <DEDUP_REMOVED lines=67> */
.L_x_327:
[----:B------:R-:W-:Y:S05]  /*29d0*/  BSYNC B0 ;  /* 0x0000000000007941 */ /* 0x000fea0003800000 */
.L_x_326:
        /* <DEDUP_REMOVED lines=56> */
.L_x_329:
[----:B------:R-:W-:Y:S05]  /*2d60*/  BSYNC B0 ;  /* 0x0000000000007941 */ /* 0x000fea0003800000 */
.L_x_328:
        /* <DEDUP_REMOVED lines=56> */
.L_x_331:
[----:B------:R-:W-:Y:S05]  /*30f0*/  BSYNC B0 ;  /* 0x0000000000007941 */ /* 0x000fea0003800000 */
.L_x_330:
        /* <DEDUP_REMOVED lines=56> */
.L_x_322:
        /* <DEDUP_REMOVED lines=13> */
[----:B------:R-:W-:Y:S01]  /*3550*/  ISETP.GE.AND P2, PT, R16, c[0x0][0x27c], PT ;  /* 0x00009f0010007a0c */ /* 0x000fe20003f46270 */
[----:B------:R-:W-:Y:S01]  /*3560*/  CS2R R56, SRZ ;  /* 0x0000000000387805 */ /* 0x000fe2000001ff00 */
[----:B------:R-:W-:Y:S01]  /*3570*/  ISETP.GE.AND P1, PT, R11, c[0x0][0x27c], PT ;  /* 0x00009f000b007a0c */ /* 0x000fe20003f26270 */
[----:B------:R-:W-:Y:S01]  /*3580*/  CS2R R26, SRZ ;  /* 0x00000000001a7805 */ /* 0x000fe2000001ff00 */
[----:B------:R-:W-:Y:S01]  /*3590*/  IADD3 R5, P0, R106, UR10, RZ ;  /* 0x0000000a6a057c10 */ /* 0x000fe2000ff1e0ff */
[----:B------:R-:W-:Y:S01]  /*35a0*/  CS2R R24, SRZ ;  /* 0x0000000000187805 */ /* 0x000fe2000001ff00 */
[----:B------:R-:W-:Y:S02]  /*35b0*/  IADD3.X R0, R67, UR6, RZ, P4, !PT ;  /* 0x0000000643007c10 */ /* 0x000fe4000a7fe4ff */
[----:B------:R-:W-:Y:S02]  /*35c0*/  LEA R6, P4, R3, c[0x0][0x270], 0x1 ;  /* 0x00009c0003067a11 */ /* 0x000fe400078808ff */
[----:B------:R-:W-:Y:S02]  /*35d0*/  IADD3.X R2, R68, UR5, RZ, P0, !PT ;  /* 0x0000000544027c10 */ /* 0x000fe400087fe4ff */
[----:B------:R-:W-:Y:S02]  /*35e0*/  LEA R4, P0, R5, c[0x0][0x288], 0x1 ;  /* 0x0000a20005047a11 */ /* 0x000fe400078008ff */
[----:B------:R-:W-:Y:S02]  /*35f0*/  LEA.HI.X R7, R3, c[0x0][0x274], R0, 0x1, P4 ;  /* 0x00009d0003077a11 */ /* 0x000fe400020f0c00 */
[----:B------:R-:W-:Y:S03]  /*3600*/  LEA.HI.X R5, R5, c[0x0][0x28c], R2, 0x1, P0 ;  /* 0x0000a30005057a11 */ /* 0x000fe600000f0c02 */
[----:B------:R1:W5:Y:S04]  /*3610*/  @!P2 LDG.E.128 R40, [R6.64] ;  /* 0x0000001e0628a981 */ /* 0x000368000c1e1d00 */
[----:B------:R1:W5:Y:S04]  /*3620*/  @!P1 LDG.E.128 R56, [R6.64+0x80] ;  /* 0x0000801e06389981 */ /* 0x000368000c1e1d00 */
[----:B------:R1:W5:Y:S04]  /*3630*/  @!P2 LDG.E.128 R28, [R4.64] ;  /* 0x0000001e041ca981 */ /* 0x000368000c1e1d00 */
[----:B------:R1:W5:Y:S02]  /*3640*/  @!P1 LDG.E.128 R24, [R4.64+0x80] ;  /* 0x0000801e04189981 */ /* 0x000364000c1e1d00 */
.L_x_333:
[----:B------:R-:W-:Y:S05]  /*3650*/  BSYNC B0 ;  /* 0x0000000000007941 */ /* 0x000fea0003800000 */
.L_x_332:
[----:B------:R-:W-:Y:S04]  /*3660*/  IADD3 R74, P0, R116, UR46, RZ ;  /* 0x0000002e744a7c10 */ /* 0x000fe8000ff1e0ff */
[----:B------:R-:W-:Y:S01]  /*3670*/  IADD3.X R119, R81, UR7, RZ, P0, !PT ;  /* 0x0000000751777c10 */ /* 0x000fe200087fe4ff */
        /* <DEDUP_REMOVED lines=23> */
[----:B------:R-:W-:Y:S01]  /*37f0*/  IADD3 R118, P3, P2, R74, UR36, R91 ;  /* 0x000000244a767c10 */ /* 0x000fe2000fa7e05b */
[----:B------:R-:W-:Y:S01]  /*3800*/  IMAD.MOV.U32 R44, RZ, RZ, R41 ;  /* 0x000000ffff2c7224 */ /* 0x000fe200078e0029 */
[----:B------:R-:W-:Y:S01]  /*3810*/  MOV R50, R40 ;  /* 0x0000002800327202 */ /* 0x000fe20000000f00 */
[----:B------:R-:W2:Y:S01]  /*3820*/  LDS.128 R20, [R87+0xc080] ;  /* 0x00c0800057147984 */ /* 0x000ea20000000c00 */
[----:B------:R-:W-:Y:S02]  /*3830*/  LEA R124, P4, R118, c[0x0][0x1c8], 0x1 ;  /* 0x00007200767c7a11 */ /* 0x000fe400078808ff */
[C---:B------:R-:W-:Y:S01]  /*3840*/  IADD3.X R121, R119.reuse, UR35, R83, P3, P2 ;  /* 0x0000002377797c10 */ /* 0x040fe20009fe4453 */
        /* <DEDUP_REMOVED lines=16> */
[----:B------:R-:W-:Y:S01]  /*3950*/  @!P1 IADD3 R123, P3, P2, R74, UR36, R89 ;  /* 0x000000244a7b9c10 */ /* 0x000fe2000fa7e059 */
[----:B------:R-:W-:Y:S01]  /*3960*/  @!P0 HADD2.F32 R30, -RZ, R30.H0_H0 ;  /* 0x2000001eff1e8230 */ /* 0x000fe20000004100 */
[--C-:B------:R-:W-:Y:S02]  /*3970*/  @!P0 SHF.R.U32.HI R46, RZ, 0x10, R41.reuse ;  /* 0x00000010ff2e8819 */ /* 0x100fe40000011629 */
[----:B------:R-:W-:Y:S02]  /*3980*/  @!P1 IADD3.X R120, R119, UR35, R80, P3, P2 ;  /* 0x0000002377789c10 */ /* 0x000fe40009fe4450 */
        /* <DEDUP_REMOVED lines=85> */
.L_x_335:
[----:B------:R-:W-:Y:S05]  /*3ee0*/  BSYNC B0 ;  /* 0x0000000000007941 */ /* 0x000fea0003800000 */
.L_x_334:
[----:B------:R-:W-:Y:S11]  /*3ef0*/  ISETP.GE.AND P0, PT, R11, c[0x0][0x1d4], PT ;  /* 0x000075000b007a0c */ /* 0x000ff60003f06270 */
[----:B------:R-:W-:Y:S02]  /*3f00*/  @!UPT UIADD3 URZ, URZ, URZ, URZ ;  /* 0x0000003f3f3ff290 */ /* 0x000fe4000fffe03f */
[----:B------:R-:W-:-:S05]  /*3f10*/  @P0 BRA `(.L_x_325) ;  /* 0x0000082000000947 */ /* 0x000fca0003800000 */
[----:B------:R-:W-:Y:S01]  /*3f20*/  LDS.128 R48, [R84+0xc080] ;  /* 0x00c0800054307984 */ /* 0x000fe20000000c00 */
[----:B------:R-:W-:Y:S02]  /*3f30*/  ISETP.GE.AND P0, PT, R11, c[0x0][0x27c], PT ;  /* 0x00009f000b007a0c */ /* 0x000fe40003f06270 */
[----:B------:R-:W-:Y:S04]  /*3f40*/  IADD3 R46, P2, P1, R74, UR36, R90 ;  /* 0x000000244a2e7c10 */ /* 0x000fe8000f95e05a */
[----:B------:R-:W-:Y:S01]  /*3f50*/  IADD3.X R47, R119, UR35, R82, P2, P1 ;  /* 0x00000023772f7c10 */ /* 0x000fe200097e2452 */
[----:B-1----:R-:W1:Y:S01]  /*3f60*/  LDS.128 R20, [R85+0xc080] ;  /* 0x00c0800055147984 */ /* 0x002e620000000c00 */
[C---:B------:R-:W-:Y:S04]  /*3f70*/  LEA R60, P1, R46.reuse, c[0x0][0x1c8], 0x1 ;  /* 0x000072002e3c7a11 */ /* 0x040fe800078208ff */
[----:B------:R-:W-:Y:S01]  /*3f80*/  LEA.HI.X R61, R46, c[0x0][0x1cc], R47, 0x1, P1 ;  /* 0x000073002e3d7a11 */ /* 0x000fe200008f0c2f */
[--C-:B------:R-:W-:Y:S01]  /*3f90*/  @!P0 HADD2.F32 R31, -RZ, R54.reuse.H0_H0 ;  /* 0x20000036ff1f8230 */ /* 0x100fe20000004100 */
[--C-:B------:R-:W-:Y:S01]  /*3fa0*/  @!P0 SHF.R.U32.HI R28, RZ, 0x10, R25.reuse ;  /* 0x00000010ff1c8819 */ /* 0x100fe20000011619 */
[----:B------:R-:W-:Y:S01]  /*3fb0*/  @!P0 HADD2.F32 R35, -RZ, R54.H1_H1 ;  /* 0x30000036ff238230 */ /* 0x000fe20000004100 */
[----:B------:R-:W-:Y:S01]  /*3fc0*/  @!P0 SHF.R.U64 R24, R24, 0x10, R25 ;  /* 0x0000001018188819 */ /* 0x000fe20000001219 */
[--C-:B------:R-:W-:Y:S01]  /*3fd0*/  @!P0 HADD2.F32 R44, -RZ, R53.reuse.H1_H1 ;  /* 0x30000035ff2c8230 */ /* 0x100fe20000004100 */
[----:B------:R-:W-:Y:S01]  /*3fe0*/  @!P0 SHF.R.U32.HI R36, RZ, 0x10, R57 ;  /* 0x00000010ff248819 */ /* 0x000fe20000011639 */
[----:B------:R-:W-:Y:S01]  /*3ff0*/  @!P0 HADD2.F32 R28, -RZ, R28.H0_H0 ;  /* 0x2000001cff1c8230 */ /* 0x000fe20000004100 */
[--C-:B------:R-:W-:Y:S01]  /*4000*/  @!P0 SHF.R.U32.HI R19, RZ, 0x10, R27.reuse ;  /* 0x00000010ff138819 */ /* 0x100fe2000001161b */
[----:B------:R-:W-:Y:S01]  /*4010*/  @!P0 HADD2.F32 R39, -RZ, R53.H0_H0 ;  /* 0x20000035ff278230 */ /* 0x000fe20000004100 */
[----:B------:R-:W-:Y:S01]  /*4020*/  @!P0 SHF.R.U64 R26, R26, 0x10, R27 ;  /* 0x000000101a1a8819 */ /* 0x000fe2000000121b */
[----:B------:R-:W-:Y:S01]  /*4030*/  @!P0 HADD2.F32 R27, -RZ, R18.H1_H1 ;  /* 0x30000012ff1b8230 */ /* 0x000fe20000004100 */
[----:B------:R-:W-:Y:S01]  /*4040*/  @!P0 SHF.R.U64 R33, R56, 0x10, R57 ;  /* 0x0000001038218819 */ /* 0x000fe20000001239 */
[----:B------:R-:W-:Y:S01]  /*4050*/  @!P0 HADD2.F32 R36, -RZ, R36.H0_H0 ;  /* 0x20000024ff248230 */ /* 0x000fe20000004100 */
        /* <DEDUP_REMOVED lines=12> */
[--C-:B------:R-:W-:Y:S01]  /*4120*/  @!P0 HADD2.F32 R37, -RZ, R29.reuse.H1_H1 ;  /* 0x3000001dff258230 */ /* 0x100fe20000004100 */
[----:B------:R-:W-:Y:S01]  /*4130*/  @!P0 MOV R41, R50 ;  /* 0x0000003200298202 */ /* 0x000fe20000000f00 */
[----:B------:R-:W-:Y:S01]  /*4140*/  @!P0 HADD2.F32 R34, -RZ, R29.H0_H0 ;  /* 0x2000001dff228230 */ /* 0x000fe20000004100 */
[-C--:B------:R-:W-:Y:S01]  /*4150*/  @!P0 FMUL.FTZ R3, R30, R27.reuse ;  /* 0x0000001b1e038220 */ /* 0x080fe20000410000 */
[----:B------:R-:W-:Y:S01]  /*4160*/  @!P0 HADD2.F32 R25, -RZ, R25.H1_H1 ;  /* 0x30000019ff198230 */ /* 0x000fe20000004100 */
[-C--:B------:R-:W-:Y:S01]  /*4170*/  @!P0 FMUL.FTZ R47, R37, R28.reuse ;  /* 0x0000001c252f8220 */ /* 0x080fe20000410000 */
[----:B------:R-:W-:Y:S01]  /*4180*/  @!P0 HADD2.F32 R29, -RZ, R32.H0_H0 ;  /* 0x20000020ff1d8230 */ /* 0x000fe20000004100 */
[----:B------:R-:W-:Y:S01]  /*4190*/  @!P0 FMUL.FTZ R46, R34, R27 ;  /* 0x0000001b222e8220 */ /* 0x000fe20000410000 */
[----:B------:R-:W-:Y:S01]  /*41a0*/  @!P0 HADD2.F32 R27, -RZ, R18.H0_H0 ;  /* 0x20000012ff1b8230 */ /* 0x000fe20000004100 */
[C---:B------:R-:W-:Y:S01]  /*41b0*/  @!P0 FMUL.FTZ R4, R25.reuse, R28 ;  /* 0x0000001c19048220 */ /* 0x040fe20000410000 */
[----:B------:R-:W-:Y:S01]  /*41c0*/  @!P0 MOV R18, R20 ;  /* 0x0000001400128202 */ /* 0x000fe20000000f00 */
[----:B------:R-:W-:Y:S01]  /*41d0*/  @!P0 FFMA.FTZ R47, R25, R36, -R47 ;  /* 0x00000024192f8223 */ /* 0x000fe2000001082f */
[----:B------:R-:W-:Y:S01]  /*41e0*/  @!P0 HADD2.F32 R25, -RZ, R24.H0_H0 ;  /* 0x20000018ff198230 */ /* 0x000fe20000004100 */
[----:B------:R-:W-:Y:S01]  /*41f0*/  @!P0 FMUL.FTZ R52, R29, R27 ;  /* 0x0000001b1d348220 */ /* 0x000fe20000410000 */
[----:B------:R-:W-:Y:S01]  /*4200*/  @!P0 HADD2.F32 R32, -RZ, R32.H1_H1 ;  /* 0x30000020ff208230 */ /* 0x000fe20000004100 */
[----:B------:R-:W-:Y:S01]  /*4210*/  @!P0 FFMA.FTZ R46, R30, R35, -R46 ;  /* 0x000000231e2e8223 */ /* 0x000fe2000001082e */
[--C-:B------:R-:W-:Y:S02]  /*4220*/  @!P0 HADD2.F32 R24, -RZ, R18.reuse.H0_H0 ;  /* 0x20000012ff188230 */ /* 0x100fe40000004100 */
[----:B------:R-:W-:Y:S01]  /*4230*/  @!P0 HADD2.F32 R18, -RZ, R18.H1_H1 ;  /* 0x30000012ff128230 */ /* 0x000fe20000004100 */
[----:B------:R-:W-:Y:S01]  /*4240*/  @!P0 FMUL.FTZ R63, R32, R25 ;  /* 0x00000019203f8220 */ /* 0x000fe20000410000 */
[----:B------:R-:W-:Y:S01]  /*4250*/  @!P0 F2FP.PACK_AB R46, R47, R46 ;  /* 0x0000002e2f2e823e */ /* 0x000fe200000000ff */
[C---:B------:R-:W-:Y:S01]  /*4260*/  @!P0 FMUL.FTZ R0, R24.reuse, R27 ;  /* 0x0000001b18008220 */ /* 0x040fe20000410000 */
[----:B------:R-:W-:Y:S01]  /*4270*/  @!P0 MOV R27, R22 ;  /* 0x00000016001b8202 */ /* 0x000fe20000000f00 */
[----:B------:R-:W-:Y:S01]  /*4280*/  @!P0 FFMA.FTZ R52, R24, R31, -R52 ;  /* 0x0000001f18348223 */ /* 0x000fe20000010834 */
[----:B------:R-:W-:Y:S01]  /*4290*/  @!P0 MOV R21, R46 ;  /* 0x0000002e00158202 */ /* 0x000fe20000000f00 */
[----:B------:R-:W-:Y:S01]  /*42a0*/  @!P0 IMAD.MOV.U32 R24, RZ, RZ, R23 ;  /* 0x000000ffff188224 */ /* 0x000fe200078e0017 */
[--C-:B------:R-:W-:Y:S01]  /*42b0*/  @!P0 HADD2.F32 R42, -RZ, R38.reuse.H0_H0 ;  /* 0x20000026ff2a8230 */ /* 0x100fe20000004100 */
[C---:B------:R-:W-:Y:S01]  /*42c0*/  @!P0 FMUL.FTZ R2, R18.reuse, R25 ;  /* 0x0000001912028220 */ /* 0x040fe20000410000 */
[----:B------:R-:W-:Y:S01]  /*42d0*/  @!P0 HADD2.F32 R28, -RZ, R27.H0_H0 ;  /* 0x2000001bff1c8230 */ /* 0x000fe20000004100 */
[----:B------:R-:W-:Y:S01]  /*42e0*/  @!P0 FFMA.FTZ R63, R18, R33, -R63 ;  /* 0x00000021123f8223 */ /* 0x000fe2000001083f */
[--C-:B------:R-:W-:Y:S01]  /*42f0*/  @!P0 HADD2.F32 R18, -RZ, R13.reuse.H0_H0 ;  /* 0x2000000dff128230 */ /* 0x100fe20000004100 */
[----:B------:R-:W-:Y:S01]  /*4300*/  @!P0 FFMA.FTZ R0, R29, R31, R0 ;  /* 0x0000001f1d008223 */ /* 0x000fe20000010000 */
[----:B------:R-:W-:Y:S01]  /*4310*/  @!P0 HADD2.F32 R25, -RZ, R13.H1_H1 ;  /* 0x3000000dff198230 */ /* 0x000fe20000004100 */
[----:B------:R-:W-:Y:S01]  /*4320*/  @!P0 FFMA.FTZ R2, R32, R33, R2 ;  /* 0x0000002120028223 */ /* 0x000fe20000010002 */
[----:B------:R-:W-:Y:S01]  /*4330*/  @!P0 HADD2.F32 R13, -RZ, R19.H0_H0 ;  /* 0x20000013ff0d8230 */ /* 0x000fe20000004100 */
[----:B------:R-:W-:Y:S01]  /*4340*/  @!P0 FMUL.FTZ R121, R42, R18 ;  /* 0x000000122a798220 */ /* 0x000fe20000410000 */
[----:B------:R-:W-:Y:S01]  /*4350*/  @!P0 HADD2.F32 R43, -RZ, R38.H1_H1 ;  /* 0x30000026ff2b8230 */ /* 0x000fe20000004100 */
[----:B------:R-:W-:Y:S01]  /*4360*/  @!P0 FMUL.FTZ R5, R28, R25 ;  /* 0x000000191c058220 */ /* 0x000fe20000410000 */
[--C-:B------:R-:W-:Y:S01]  /*4370*/  @!P0 HADD2.F32 R38, -RZ, R41.reuse.H0_H0 ;  /* 0x20000029ff268230 */ /* 0x100fe20000004100 */
[----:B------:R-:W-:Y:S01]  /*4380*/  @!P0 FFMA.FTZ R3, R34, R35, R3 ;  /* 0x0000002322038223 */ /* 0x000fe20000010003 */
[----:B------:R-:W-:Y:S01]  /*4390*/  @!P0 HADD2.F32 R41, -RZ, R41.H1_H1 ;  /* 0x30000029ff298230 */ /* 0x000fe20000004100 */
[----:B------:R-:W-:Y:S01]  /*43a0*/  @!P0 FMUL.FTZ R62, R43, R13 ;  /* 0x0000000d2b3e8220 */ /* 0x000fe20000410000 */
[--C-:B------:R-:W-:Y:S01]  /*43b0*/  @!P0 HADD2.F32 R19, -RZ, R24.reuse.H0_H0 ;  /* 0x20000018ff138230 */ /* 0x100fe20000004100 */
[----:B------:R-:W-:Y:S01]  /*43c0*/  @!P0 FMUL.FTZ R123, R38, R25 ;  /* 0x00000019267b8220 */ /* 0x000fe20000410000 */
[----:B------:R-:W-:Y:S01]  /*43d0*/  @!P0 HADD2.F32 R24, -RZ, R24.H1_H1 ;  /* 0x30000018ff188230 */ /* 0x000fe20000004100 */
[----:B------:R-:W-:Y:S01]  /*43e0*/  @!P0 FMUL.FTZ R118, R41, R26 ;  /* 0x0000001a29768220 */ /* 0x000fe20000410000 */
[----:B------:R-:W-:Y:S01]  /*43f0*/  @!P0 HADD2.F32 R27, -RZ, R27.H1_H1 ;  /* 0x3000001bff1b8230 */ /* 0x000fe20000004100 */
[----:B------:R-:W-:Y:S01]  /*4400*/  @!P0 FFMA.FTZ R121, R19, R44, -R121 ;  /* 0x0000002c13798223 */ /* 0x000fe20000010879 */
[----:B------:R-:W-:Y:S01]  /*4410*/  @!P0 F2FP.PACK_AB R63, R63, R52 ;  /* 0x000000343f3f823e */ /* 0x000fe200000000ff */
[----:B------:R-:W-:Y:S01]  /*4420*/  @!P0 FFMA.FTZ R62, R24, R45, -R62 ;  /* 0x0000002d183e8223 */ /* 0x000fe2000001083e */
[----:B------:R-:W-:Y:S01]  /*4430*/  @!P0 F2FP.PACK_AB R46, R2, R0 ;  /* 0x00000000022e823e */ /* 0x000fe200000000ff */
[----:B------:R-:W-:Y:S02]  /*4440*/  @!P0 FFMA.FTZ R123, R28, R39, -R123 ;  /* 0x000000271c7b8223 */ /* 0x000fe4000001087b */
[C---:B------:R-:W-:Y:S01]  /*4450*/  @!P0 FFMA.FTZ R118, R27.reuse, R40, -R118 ;  /* 0x000000281b768223 */ /* 0x040fe20000010876 */
[----:B------:R-:W-:Y:S01]  /*4460*/  @!P0 F2FP.PACK_AB R62, R62, R121 ;  /* 0x000000793e3e823e */ /* 0x000fe200000000ff */
[----:B------:R-:W-:Y:S02]  /*4470*/  @!P0 IMAD.MOV.U32 R20, RZ, RZ, R63 ;  /* 0x000000ffff148224 */ /* 0x000fe400078e003f */
        /* <DEDUP_REMOVED lines=20> */
[----:B------:R-:W-:Y:S04]  /*45c0*/  IADD3 R74, P1, P0, R74, UR36, R88 ;  /* 0x000000244a4a7c10 */ /* 0x000fe8000f83e058 */
[----:B------:R-:W-:Y:S02]  /*45d0*/  IADD3.X R119, R119, UR35, R78, P1, P0 ;  /* 0x0000002377777c10 */ /* 0x000fe40008fe044e */
[C---:B------:R-:W-:Y:S04]  /*45e0*/  LEA R2, P0, R74.reuse, c[0x0][0x1c8], 0x1 ;  /* 0x000072004a027a11 */ /* 0x040fe800078008ff */
[----:B------:R-:W-:Y:S05]  /*45f0*/  LEA.HI.X R3, R74, c[0x0][0x1cc], R119, 0x1, P0 ;  /* 0x000073004a037a11 */ /* 0x000fea00000f0c77 */
[----:B------:R1:W-:Y:S01]  /*4600*/  STG.E.128 [R2.64], R48 ;  /* 0x0000003002007986 */ /* 0x0003e2000c101d1e */
[----:B------:R-:W-:-:S05]  /*4610*/  BRA `(.L_x_325) ;  /* 0x0000012000007947 */ /* 0x000fca0003800000 */
.L_x_321:
[----:B------:R-:W-:Y:S04]  /*4620*/  UIMAD UR4, UR22, -0x20, UR27 ;  /* 0xffffffe0160478a4 */ /* 0x000fe8000f8e021b */
[----:B------:R-:W-:Y:S04]  /*4630*/  UISETP.LT.AND UP0, UPT, UR4, 0x20, UPT ;  /* 0x000000200400788c */ /* 0x000fe8000bf01270 */
[----:B------:R-:W-:Y:S06]  /*4640*/  USEL UR4, UR4, 0x20, UP0 ;  /* 0x0000002004047887 */ /* 0x000fec0008000000 */
[----:B------:R-:W-:Y:S11]  /*4650*/  ISETP.GE.AND P0, PT, R99, UR4, PT ;  /* 0x0000000463007c0c */ /* 0x000ff6000bf06270 */
        /* <DEDUP_REMOVED lines=14> */
.L_x_325:
[----:B------:R-:W-:Y:S05]  /*4740*/  BSYNC B1 ;  /* 0x0000000000017941 */ /* 0x000fea0003800000 */
.L_x_320:
[----:B------:R-:W-:Y:S01]  /*4750*/  USHF.L.U32 UR4, UR22, 0x5, URZ ;  /* 0x0000000516047899 */ /* 0x000fe2000800063f */
[----:B-1----:R-:W-:Y:S01]  /*4760*/  IMAD.U32 R3, RZ, RZ, UR8 ;  /* 0x00000008ff037e24 */ /* 0x002fe2000f8e00ff */
[----:B------:R-:W-:Y:S04]  /*4770*/  BSSY B0, `(.L_x_336) ;  /* 0x0000037000007945 */ /* 0x000fe80003800000 */
[----:B------:R-:W-:Y:S01]  /*4780*/  IADD3 R0, R76, -UR4, RZ ;  /* 0x800000044c007c10 */ /* 0x000fe2000fffe0ff */
[----:B------:R-:W-:Y:S03]  /*4790*/  UIADD3 UR4, -UR4, UR27, URZ ;  /* 0x0000001b04047290 */ /* 0x000fe6000fffe13f */
[----:B------:R-:W-:Y:S01]  /*47a0*/  ISETP.GE.AND P0, PT, R0, 0x1, PT ;  /* 0x000000010000780c */ /* 0x000fe20003f06270 */
[----:B------:R-:W-:Y:S01]  /*47b0*/  IMAD.U32 R0, RZ, RZ, UR22 ;  /* 0x00000016ff007e24 */ /* 0x000fe2000f8e00ff */
[----:B------:R-:W-:Y:S04]  /*47c0*/  UISETP.LT.AND UP0, UPT, UR4, 0x20, UPT ;  /* 0x000000200400788c */ /* 0x000fe8000bf01270 */
[----:B------:R-:W-:Y:S07]  /*47d0*/  USEL UR4, UR4, 0x20, UP0 ;  /* 0x0000002004047887 */ /* 0x000fee0008000000 */
[C---:B------:R-:W-:Y:S01]  /*47e0*/  @P0 LEA R5, P1, R0.reuse, R79, 0x5 ;  /* 0x0000004f00050211 */ /* 0x040fe200078228ff */
[----:B------:R-:W-:Y:S01]  /*47f0*/  @P0 IMAD.MOV.U32 R74, RZ, RZ, R110 ;  /* 0x000000ffff4a0224 */ /* 0x000fe200078e006e */
[----:B------:R-:W-:Y:S02]  /*4800*/  @P0 ISETP.NE.U32.AND P4, PT, R95, RZ, PT ;  /* 0x000000ff5f00020c */ /* 0x000fe40003f85070 */
[----:B------:R-:W-:Y:S01]  /*4810*/  @P0 LEA.HI.X R0, R0, R77, R3, 0x5, P1 ;  /* 0x0000004d00000211 */ /* 0x000fe200008f2c03 */
[----:B------:R-:W-:Y:S01]  /*4820*/  @P0 IMAD.WIDE.U32 R6, R5, c[0x0][0x258], R74 ;  /* 0x0000960005060a25 */ /* 0x000fe200078e004a */
[----:B------:R-:W-:Y:S02]  /*4830*/  @P0 ISETP.NE.U32.AND P3, PT, R94, RZ, PT ;  /* 0x000000ff5e00020c */ /* 0x000fe40003f65070 */
[----:B------:R-:W-:Y:S01]  /*4840*/  @P0 ISETP.NE.U32.AND P2, PT, R93, RZ, PT ;  /* 0x000000ff5d00020c */ /* 0x000fe20003f45070 */
[----:B------:R-:W-:Y:S01]  /*4850*/  @P0 IMAD R0, R0, c[0x0][0x258], RZ ;  /* 0x0000960000000a24 */ /* 0x000fe200078e02ff */
[C---:B------:R-:W-:Y:S03]  /*4860*/  @P0 LEA R4, P1, R6.reuse, c[0x0][0x250], 0x1 ;  /* 0x0000940006040a11 */ /* 0x040fe600078208ff */
[----:B------:R-:W-:Y:S04]  /*4870*/  @P0 IMAD R0, R5, c[0x0][0x25c], R0 ;  /* 0x0000970005000a24 */ /* 0x000fe800078e0200 */
        /* <DEDUP_REMOVED lines=10> */
[----:B------:R-:W-:Y:S03]  /*4920*/  ISETP.GE.AND P0, PT, R99, UR4, PT ;  /* 0x0000000463007c0c */ /* 0x000fe6000bf06270 */
[----:B------:R-:W0:Y:S01]  /*4930*/  LDGDEPBAR ;  /* 0x00000000000079af */ /* 0x000e220000000000 */
[----:B------:R-:W-:Y:S04]  /*4940*/  DEPBAR.LE SB0, 0x0 ;  /* 0x000080000000791a */ /* 0x000fe80000000000 */
[----:B------:R-:W-:Y:S06]  /*4950*/  BAR.SYNC.DEFER_BLOCKING 0x0 ;  /* 0x0000000000007b1d */ /* 0x000fec0000010000 */
[----:B------:R-:W-:-:S05]  /*4960*/  @P0 BRA `(.L_x_337) ;  /* 0x0000017000000947 */ /* 0x000fca0003800000 */
[----:B-1----:R-:W-:Y:S01]  /*4970*/  ISETP.GE.AND P3, PT, R16, c[0x0][0x1d4], PT ;  /* 0x0000750010007a0c */ /* 0x002fe20003f66270 */
[----:B------:R-:W-:Y:S01]  /*4980*/  IMAD.U32 R0, RZ, RZ, UR22 ;  /* 0x00000016ff007e24 */ /* 0x000fe2000f8e00ff */
[----:B------:R-:W-:Y:S01]  /*4990*/  ISETP.GE.AND P2, PT, R11, c[0x0][0x1d4], PT ;  /* 0x000075000b007a0c */ /* 0x000fe20003f46270 */
[----:B-----5:R-:W-:Y:S01]  /*49a0*/  IMAD.MOV.U32 R18, RZ, RZ, R108 ;  /* 0x000000ffff127224 */ /* 0x020fe200078e006c */
[----:B------:R-:W-:Y:S01]  /*49b0*/  ISETP.GE.AND P1, PT, R98, c[0x0][0x1d4], PT ;  /* 0x0000750062007a0c */ /* 0x000fe20003f26270 */
[----:B------:R-:W-:Y:S01]  /*49c0*/  IMAD.MOV.U32 R19, RZ, RZ, R71 ;  /* 0x000000ffff137224 */ /* 0x000fe200078e0047 */
[----:B------:R-:W-:Y:S02]  /*49d0*/  ISETP.GE.AND P0, PT, R97, c[0x0][0x1d4], PT ;  /* 0x0000750061007a0c */ /* 0x000fe40003f06270 */
[C---:B------:R-:W-:Y:S04]  /*49e0*/  LEA R2, P4, R0.reuse, R73, 0x5 ;  /* 0x0000004900027211 */ /* 0x040fe800078828ff */
[----:B------:R-:W-:Y:S01]  /*49f0*/  LEA.HI.X R3, R0, R72, R3, 0x5, P4 ;  /* 0x0000004800037211 */ /* 0x000fe200020f2c03 */
[----:B------:R-:W1:Y:S01]  /*4a00*/  @!P3 LDS.128 R28, [R96+0x8080] ;  /* 0x00808000601cb984 */ /* 0x000e620000000c00 */
[----:B------:R-:W-:Y:S03]  /*4a10*/  IMAD.WIDE.U32 R18, R2, c[0x0][0x208], R18 ;  /* 0x0000820002127a25 */ /* 0x000fe600078e0012 */
[----:B------:R-:W2:Y:S01]  /*4a20*/  @!P2 LDS.128 R24, [R96+0x9080] ;  /* 0x009080006018a984 */ /* 0x000ea20000000c00 */
[----:B------:R-:W-:Y:S01]  /*4a30*/  IMAD R3, R3, c[0x0][0x208], RZ ;  /* 0x0000820003037a24 */ /* 0x000fe200078e02ff */
[----:B------:R-:W-:Y:S02]  /*4a40*/  LEA R32, P4, R18, c[0x0][0x1f8], 0x1 ;  /* 0x00007e0012207a11 */ /* 0x000fe400078808ff */
[----:B------:R-:W3:Y:S01]  /*4a50*/  @!P1 LDS.128 R20, [R96+0xa080] ;  /* 0x00a0800060149984 */ /* 0x000ee20000000c00 */
[----:B------:R-:W-:Y:S03]  /*4a60*/  IMAD R3, R2, c[0x0][0x20c], R3 ;  /* 0x0000830002037a24 */ /* 0x000fe600078e0203 */
[----:B------:R-:W4:Y:S01]  /*4a70*/  @!P0 LDS.128 R4, [R96+0xb080] ;  /* 0x00b0800060048984 */ /* 0x000f220000000c00 */
[----:B------:R-:W-:Y:S05]  /*4a80*/  IMAD.IADD R3, R19, 0x1, R3 ;  /* 0x0000000113037824 */ /* 0x000fea00078e0203 */
[----:B------:R-:W-:Y:S05]  /*4a90*/  LEA.HI.X R33, R18, c[0x0][0x1fc], R3, 0x1, P4 ;  /* 0x00007f0012217a11 */ /* 0x000fea00020f0c03 */
[----:B-1----:R1:W-:Y:S04]  /*4aa0*/  @!P3 STG.E.128 [R32.64], R28 ;  /* 0x0000001c2000b986 */ /* 0x0023e8000c101d1e */
[----:B--2---:R1:W-:Y:S04]  /*4ab0*/  @!P2 STG.E.128 [R32.64+0x80], R24 ;  /* 0x000080182000a986 */ /* 0x0043e8000c101d1e */
[----:B---3--:R1:W-:Y:S04]  /*4ac0*/  @!P1 STG.E.128 [R32.64+0x100], R20 ;  /* 0x0001001420009986 */ /* 0x0083e8000c101d1e */
[----:B----4-:R1:W-:Y:S02]  /*4ad0*/  @!P0 STG.E.128 [R32.64+0x180], R4 ;  /* 0x0001800420008986 */ /* 0x0103e4000c101d1e */
.L_x_337:
[----:B-1----:R-:W-:Y:S05]  /*4ae0*/  BSYNC B0 ;  /* 0x0000000000007941 */ /* 0x002fea0003800000 */
.L_x_336:
[----:B------:R-:W-:Y:S01]  /*4af0*/  UISETP.GT.AND UP0, UPT, UR22, UR12, UPT ;  /* 0x0000000c1600728c */ /* 0x000fe2000bf04270 */
[----:B------:R-:W-:Y:S01]  /*4b00*/  IMAD.U32 R0, RZ, RZ, UR18 ;  /* 0x00000012ff007e24 */ /* 0x000fe2000f8e00ff */
[----:B------:R-:W-:Y:S04]  /*4b10*/  UIADD3 UR22, UR22, -0x1, URZ ;  /* 0xffffffff16167890 */ /* 0x000fe8000fffe03f */
[----:B------:R-:W-:Y:S05]  /*4b20*/  PLOP3.LUT P0, PT, PT, PT, UP0, 0x80, 0x0 ;  /* 0x000000000000781c */ /* 0x000fea0003f0f008 */
[----:B------:R-:W-:Y:S02]  /*4b30*/  @UP0 USHF.R.S32.HI UR5, URZ, 0x1f, UR22 ;  /* 0x0000001f3f050899 */ /* 0x000fe40008011416 */
[----:B------:R-:W-:Y:S04]  /*4b40*/  @UP0 UIMAD UR4, UR17, UR22, URZ ;  /* 0x00000016110402a4 */ /* 0x000fe8000f8e023f */
[----:B------:R-:W-:Y:S02]  /*4b50*/  @UP0 UIMAD UR4, UR5, UR18, UR4 ;  /* 0x00000012050402a4 */ /* 0x000fe4000f8e0204 */
[----:B------:R-:W-:Y:S01]  /*4b60*/  @P0 IMAD.MOV.U32 R2, RZ, RZ, R112 ;  /* 0x000000ffff020224 */ /* 0x000fe200078e0070 */
[----:B------:R-:W-:Y:S01]  /*4b70*/  @P0 ISETP.NE.U32.AND P4, PT, R95, RZ, PT ;  /* 0x000000ff5f00020c */ /* 0x000fe20003f85070 */
[----:B------:R-:W-:Y:S01]  /*4b80*/  @P0 IMAD.MOV.U32 R3, RZ, RZ, R115 ;  /* 0x000000ffff030224 */ /* 0x000fe200078e0073 */
[----:B------:R-:W-:Y:S02]  /*4b90*/  @P0 ISETP.NE.U32.AND P3, PT, R94, RZ, PT ;  /* 0x000000ff5e00020c */ /* 0x000fe40003f65070 */
[----:B------:R-:W-:Y:S01]  /*4ba0*/  @P0 ISETP.NE.U32.AND P2, PT, R93, RZ, PT ;  /* 0x000000ff5d00020c */ /* 0x000fe20003f45070 */
[----:B------:R-:W-:Y:S05]  /*4bb0*/  @P0 IMAD.WIDE.U32 R2, R0, UR22, R2 ;  /* 0x0000001600020c25 */ /* 0x000fea000f8e0002 */
[C---:B------:R-:W-:Y:S02]  /*4bc0*/  @P0 LEA R4, P1, R2.reuse, c[0x0][0x220], 0x1 ;  /* 0x0000880002040a11 */ /* 0x040fe400078208ff */
[----:B------:R-:W-:Y:S04]  /*4bd0*/  @P0 IADD3 R0, R3, UR4, RZ ;  /* 0x0000000403000c10 */ /* 0x000fe8000fffe0ff */
        /* <DEDUP_REMOVED lines=8> */
[----:B------:R1:W-:Y:S04]  /*4c60*/  @P0 LDGSTS.E.BYPASS.LTC128B.128 [R96+0xf080], [R4.64+0x180], P1 ;  /* 0x0f08018004600fae */ /* 0x0003e80008901d5e */
[----:B------:R-:W0:Y:S01]  /*4c70*/  LDGDEPBAR ;  /* 0x00000000000079af */ /* 0x000e220000000000 */
[----:B------:R-:W-:-:S05]  /*4c80*/  @P0 BRA `(.L_x_338) ;  /* 0xffffd46000000947 */ /* 0x000fca000383ffff */
[----:B------:R-:W-:Y:S06]  /*4c90*/  BAR.SYNC.DEFER_BLOCKING 0x0 ;  /* 0x0000000000007b1d */ /* 0x000fec0000010000 */
.L_x_317:
[----:B------:R-:W-:Y:S01]  /*4ca0*/  UIADD3 UR6, UR23, 0x7f, URZ ;  /* 0x0000007f17067890 */ /* 0x000fe2000fffe03f */
[----:B------:R-:W-:Y:S01]  /*4cb0*/  PLOP3.LUT P0, PT, PT, PT, UP2, 0x40, 0x0 ;  /* 0x000000000000781c */ /* 0x000fe20003f0e828 */
[----:B------:R-:W-:-:S02]  /*4cc0*/  ULDC.64 UR4, c[0x0][0x2c8] ;  /* 0x0000b20000047ab9 */ /* 0x000fc40000000a00 */
[----:B------:R-:W-:Y:S02]  /*4cd0*/  UIMAD.WIDE.U32 UR8, UR6, UR4, URZ ;  /* 0x00000004060872a5 */ /* 0x000fe4000f8e003f */
[----:B------:R-:W-:Y:S02]  /*4ce0*/  ULDC UR7, c[0x0][0x328] ;  /* 0x0000ca0000077ab9 */ /* 0x000fe40000000800 */
[----:B------:R-:W-:Y:S02]  /*4cf0*/  @UP3 USHF.R.U32.HI UR6, URZ, UR5, UR9 ;  /* 0x000000053f063299 */ /* 0x000fe40008011609 */
[----:B------:R-:W-:Y:S02]  /*4d00*/  UIADD3 UR24, UR24, UR25, URZ ;  /* 0x0000001918187290 */ /* 0x000fe4000fffe03f */
[----:B------:R-:W-:-:S04]  /*4d10*/  UIADD3 UR15, UR15, UR6, URZ ;  /* 0x000000060f0f7290 */ /* 0x000fc8000fffe03f */
[----:B------:R-:W-:Y:S01]  /*4d20*/  UIADD3 UR7, UR15, UR7, URZ ;  /* 0x000000070f077290 */ /* 0x000fe2000fffe03f */
[----:B------:R-:W-:Y:S05]  /*4d30*/  @P0 BRA `(.L_x_339) ;  /* 0x0000015000000947 */ /* 0x000fea0003800000 */
[----:B------:R-:W-:Y:S01]  /*4d40*/  ISETP.LT.AND P0, PT, RZ, UR15, PT ;  /* 0x0000000fff007c0c */ /* 0x000fe2000bf01270 */
[----:B------:R-:W-:Y:S02]  /*4d50*/  UIADD3 UR8, UR15, -0x1, URZ ;  /* 0xffffffff0f087890 */ /* 0x000fe4000fffe03f */
[----:B------:R-:W-:-:S10]  /*4d60*/  ULDC UR6, c[0x0][0x32c] ;  /* 0x0000cb0000067ab9 */ /* 0x000fd40000000800 */
[----:B------:R-:W-:Y:S05]  /*4d70*/  @P0 BRA `(.L_x_340) ;  /* 0x0000008000000947 */ /* 0x000fea0003800000 */
[----:B------:R-:W-:Y:S02]  /*4d80*/  UISETP.NE.AND UP0, UPT, UR6, 0x1, UPT ;  /* 0x000000010600788c */ /* 0x000fe4000bf05270 */
[----:B------:R-:W-:Y:S02]  /*4d90*/  UIADD3 UR8, -UR15, URZ, URZ ;  /* 0x0000003f0f087290 */ /* 0x000fe4000fffe13f */
[----:B------:R-:W-:Y:S02]  /*4da0*/  ULDC.64 UR4, c[0x0][0x330] ;  /* 0x0000cc0000047ab9 */ /* 0x000fe40000000a00 */
[----:B------:R-:W-:-:S07]  /*4db0*/  UIMAD.WIDE.U32 UR10, UR8, UR4, URZ ;  /* 0x00000004080a72a5 */ /* 0x000fce000f8e003f */
[----:B------:R-:W-:Y:S02]  /*4dc0*/  @UP0 UMOV UR9, UR11 ;  /* 0x0000000b00090c82 */ /* 0x000fe40008000000 */
[----:B------:R-:W-:-:S04]  /*4dd0*/  @UP0 USHF.R.U32.HI UR8, URZ, UR5, UR9 ;  /* 0x000000053f080299 */ /* 0x000fc80008011609 */
[----:B------:R-:W-:Y:S01]  /*4de0*/  ULOP3.LUT UR8, URZ, UR8, URZ, 0x33, !UPT ;  /* 0x000000083f087292 */ /* 0x000fe2000f8e333f */
[----:B------:R-:W-:Y:S05]  /*4df0*/  BRA `(.L_x_341) ;  /* 0x0000005000007947 */ /* 0x000fea0003800000 */
.L_x_340:
[----:B------:R-:W-:Y:S02]  /*4e00*/  UISETP.NE.AND UP0, UPT, UR6, 0x1, UPT ;  /* 0x000000010600788c */ /* 0x000fe4000bf05270 */
[----:B------:R-:W-:Y:S02]  /*4e10*/  ULDC.64 UR4, c[0x0][0x330] ;  /* 0x0000cc0000047ab9 */ /* 0x000fe40000000a00 */
[----:B------:R-:W-:-:S07]  /*4e20*/  UIMAD.WIDE.U32 UR10, UR8, UR4, URZ ;  /* 0x00000004080a72a5 */ /* 0x000fce000f8e003f */
[----:B------:R-:W-:Y:S02]  /*4e30*/  @UP0 UMOV UR9, UR11 ;  /* 0x0000000b00090c82 */ /* 0x000fe40008000000 */
[----:B------:R-:W-:Y:S02]  /*4e40*/  @UP0 USHF.R.U32.HI UR8, URZ, UR5, UR9 ;  /* 0x000000053f080299 */ /* 0x000fe40008011609 */
.L_x_341:
[----:B------:R-:W-:Y:S02]  /*4e50*/  ULDC UR4, c[0x0][0x32c] ;  /* 0x0000cb0000047ab9 */ /* 0x000fe40000000800 */
[----:B------:R-:W-:-:S04]  /*4e60*/  UIMAD UR4, UR8, UR6, UR4 ;  /* 0x00000006080472a4 */ /* 0x000fc8000f8e0204 */
[----:B------:R-:W-:-:S04]  /*4e70*/  UISETP.LT.AND UP0, UPT, UR7, UR4, UPT ;  /* 0x000000040700728c */ /* 0x000fc8000bf01270 */
[----:B------:R-:W-:-:S04]  /*4e80*/  USEL UR7, UR7, UR4, UP0 ;  /* 0x0000000407077287 */ /* 0x000fc80008000000 */
.L_x_339:
[----:B------:R-:W-:Y:S01]  /*4e90*/  UIADD3 UR6, UR7, 0x1f, URZ ;  /* 0x0000001f07067890 */ /* 0x000fe2000fffe03f */
[----:B------:R-:W-:Y:S01]  /*4ea0*/  PLOP3.LUT P0, PT, PT, PT, UP2, 0x40, 0x0 ;  /* 0x000000000000781c */ /* 0x000fe20003f0e828 */
[----:B------:R-:W-:Y:S02]  /*4eb0*/  ULDC.64 UR4, c[0x0][0x2c8] ;  /* 0x0000b20000047ab9 */ /* 0x000fe40000000a00 */
[----:B------:R-:W-:Y:S02]  /*4ec0*/  USHF.R.S32.HI UR7, URZ, 0x1f, UR6 ;  /* 0x0000001f3f077899 */ /* 0x000fe40008011406 */
[----:B------:R-:W-:Y:S02]  /*4ed0*/  UIMAD.WIDE.U32 UR8, UR23, UR4, URZ ;  /* 0x00000004170872a5 */ /* 0x000fe4000f8e003f */
[----:B------:R-:W-:Y:S02]  /*4ee0*/  ULEA.HI UR7, UR7, UR6, URZ, 0x5 ;  /* 0x0000000607077291 */ /* 0x000fe4000f8f283f */
[----:B------:R-:W-:-:S02]  /*4ef0*/  ULDC UR4, c[0x0][0x324] ;  /* 0x0000c90000047ab9 */ /* 0x000fc40000000800 */
[----:B------:R-:W-:Y:S02]  /*4f00*/  UMOV UR6, UR23 ;  /* 0x0000001700067c82 */ /* 0x000fe40008000000 */
[----:B------:R-:W-:Y:S02]  /*4f10*/  USHF.R.S32.HI UR7, URZ, 0x5, UR7 ;  /* 0x000000053f077899 */ /* 0x000fe40008011407 */
[----:B------:R-:W-:Y:S02]  /*4f20*/  @UP3 USHF.R.U32.HI UR6, URZ, UR5, UR9 ;  /* 0x000000053f063299 */ /* 0x000fe40008011609 */
[----:B------:R-:W-:Y:S02]  /*4f30*/  UISETP.LT.AND UP0, UPT, UR7, UR13, UPT ;  /* 0x0000000d0700728c */ /* 0x000fe4000bf01270 */
[----:B------:R-:W-:Y:S02]  /*4f40*/  UIADD3 UR5, UR14, UR6, URZ ;  /* 0x000000060e057290 */ /* 0x000fe4000fffe03f */
[----:B------:R-:W-:-:S02]  /*4f50*/  USEL UR13, UR7, UR13, UP0 ;  /* 0x0000000d070d7287 */ /* 0x000fc40008000000 */
[----:B------:R-:W-:Y:S01]  /*4f60*/  UIADD3 UR6, UR5, -UR4, URZ ;  /* 0x8000000405067290 */ /* 0x000fe2000fffe03f */
        /* <DEDUP_REMOVED lines=13> */
.L_x_343:
[----:B------:R-:W-:Y:S02]  /*5040*/  ULDC UR4, c[0x0][0x32c] ;  /* 0x0000cb0000047ab9 */ /* 0x000fe40000000800 */
[----:B------:R-:W-:-:S03]  /*5050*/  UISETP.NE.AND UP0, UPT, UR4, 0x1, UPT ;  /* 0x000000010400788c */ /* 0x000fc6000bf05270 */
[----:B------:R-:W-:Y:S02]  /*5060*/  ULDC.64 UR4, c[0x0][0x330] ;  /* 0x0000cc0000047ab9 */ /* 0x000fe40000000a00 */
[----:B------:R-:W-:-:S06]  /*5070*/  UIMAD.WIDE.U32 UR8, UR7, UR4, URZ ;  /* 0x00000004070872a5 */ /* 0x000fcc000f8e003f */
[----:B------:R-:W-:Y:S02]  /*5080*/  @UP0 USHF.R.U32.HI UR7, URZ, UR5, UR9 ;  /* 0x000000053f070299 */ /* 0x000fe40008011609 */
.L_x_344:
[----:B------:R-:W-:Y:S02]  /*5090*/  ULDC UR4, c[0x0][0x32c] ;  /* 0x0000cb0000047ab9 */ /* 0x000fe40000000800 */
[----:B------:R-:W-:-:S04]  /*50a0*/  UIMAD UR4, UR7, UR4, URZ ;  /* 0x00000004070472a4 */ /* 0x000fc8000f8e023f */
[----:B------:R-:W-:-:S04]  /*50b0*/  UISETP.LT.AND UP0, UPT, UR6, UR4, UPT ;  /* 0x000000040600728c */ /* 0x000fc8000bf01270 */
[----:B------:R-:W-:-:S04]  /*50c0*/  USEL UR6, UR6, UR4, !UP0 ;  /* 0x0000000406067287 */ /* 0x000fc8000c000000 */
.L_x_342:
[----:B------:R-:W-:Y:S01]  /*50d0*/  USHF.R.S32.HI UR4, URZ, 0x1f, UR6 ;  /* 0x0000001f3f047899 */ /* 0x000fe20008011406 */
[----:B------:R-:W-:Y:S01]  /*50e0*/  PLOP3.LUT P2, PT, PT, PT, PT, 0x80, 0x0 ;  /* 0x000000000000781c */ /* 0x000fe20003f4f070 */
[----:B------:R-:W-:Y:S01]  /*50f0*/  IMAD.MOV.U32 R3, RZ, RZ, RZ ;  /* 0x000000ffff037224 */ /* 0x000fe200078e00ff */
[----:B------:R-:W-:Y:S01]  /*5100*/  CS2R R128, SRZ ;  /* 0x0000000000807805 */ /* 0x000fe2000001ff00 */
[----:B------:R-:W-:Y:S01]  /*5110*/  ULEA.HI UR6, UR4, UR6, URZ, 0x5 ;  /* 0x0000000604067291 */ /* 0x000fe2000f8f283f */
[----:B------:R-:W-:Y:S01]  /*5120*/  IMAD.MOV.U32 R130, RZ, RZ, RZ ;  /* 0x000000ffff827224 */ /* 0x000fe200078e00ff */
[----:B------:R-:W-:Y:S01]  /*5130*/  CS2R R126, SRZ ;  /* 0x00000000007e7805 */ /* 0x000fe2000001ff00 */
[----:B------:R-:W-:Y:S01]  /*5140*/  CS2R R124, SRZ ;  /* 0x00000000007c7805 */ /* 0x000fe2000001ff00 */
[----:B------:R-:W-:Y:S01]  /*5150*/  USHF.R.S32.HI UR6, URZ, 0x5, UR6 ;  /* 0x000000053f067899 */ /* 0x000fe20008011406 */
[----:B------:R-:W-:Y:S01]  /*5160*/  CS2R R122, SRZ ;  /* 0x00000000007a7805 */ /* 0x000fe2000001ff00 */
[----:B------:R-:W-:Y:S01]  /*5170*/  CS2R R120, SRZ ;  /* 0x0000000000787805 */ /* 0x000fe2000001ff00 */
[----:B------:R-:W-:Y:S01]  /*5180*/  CS2R R118, SRZ ;  /* 0x0000000000767805 */ /* 0x000fe2000001ff00 */
[----:B------:R-:W-:Y:S01]  /*5190*/  UISETP.LT.AND UP0, UPT, URZ, UR6, UPT ;  /* 0x000000063f00728c */ /* 0x000fe2000bf01270 */
[----:B------:R-:W-:Y:S01]  /*51a0*/  CS2R R116, SRZ ;  /* 0x0000000000747805 */ /* 0x000fe2000001ff00 */
[----:B------:R-:W-:Y:S01]  /*51b0*/  CS2R R114, SRZ ;  /* 0x0000000000727805 */ /* 0x000fe2000001ff00 */
[----:B------:R-:W-:Y:S01]  /*51c0*/  CS2R R112, SRZ ;  /* 0x0000000000707805 */ /* 0x000fe2000001ff00 */
[----:B------:R-:W-:Y:S01]  /*51d0*/  USEL UR6, URZ, UR6, !UP0 ;  /* 0x000000063f067287 */ /* 0x000fe2000c000000 */
[----:B------:R-:W-:Y:S01]  /*51e0*/  CS2R R110, SRZ ;  /* 0x00000000006e7805 */ /* 0x000fe2000001ff00 */
[----:B------:R-:W-:Y:S01]  /*51f0*/  CS2R R108, SRZ ;  /* 0x00000000006c7805 */ /* 0x000fe2000001ff00 */
[----:B------:R-:W-:Y:S01]  /*5200*/  CS2R R106, SRZ ;  /* 0x00000000006a7805 */ /* 0x000fe2000001ff00 */
[----:B------:R-:W-:Y:S01]  /*5210*/  UISETP.GT.AND UP0, UPT, UR13, UR6, UPT ;  /* 0x000000060d00728c */ /* 0x000fe2000bf04270 */
[----:B------:R-:W-:Y:S01]  /*5220*/  CS2R R104, SRZ ;  /* 0x0000000000687805 */ /* 0x000fe2000001ff00 */
[----:B------:R-:W-:Y:S01]  /*5230*/  CS2R R102, SRZ ;  /* 0x0000000000667805 */ /* 0x000fe2000001ff00 */
[----:B------:R-:W-:Y:S01]  /*5240*/  CS2R R100, SRZ ;  /* 0x0000000000647805 */ /* 0x000fe2000001ff00 */
[----:B------:R-:W-:Y:S01]  /*5250*/  CS2R R98, SRZ ;  /* 0x0000000000627805 */ /* 0x000fe2000001ff00 */
[----:B-1----:R-:W-:Y:S01]  /*5260*/  CS2R R96, SRZ ;  /* 0x0000000000607805 */ /* 0x002fe2000001ff00 */
        /* <DEDUP_REMOVED lines=10> */
[----:B-----5:R-:W-:Y:S01]  /*5310*/  CS2R R76, SRZ ;  /* 0x00000000004c7805 */ /* 0x020fe2000001ff00 */
        /* <DEDUP_REMOVED lines=39> */
[----:B------:R-:W-:Y:S05]  /*5590*/  @!P0 BRA `(.L_x_345) ;  /* 0x000149f000008947 */ /* 0x000fea0003800000 */
[----:B------:R-:W-:Y:S02]  /*55a0*/  ULDC.64 UR4, c[0x0][0x340] ;  /* 0x0000d00000047ab9 */ /* 0x000fe40000000a00 */
[----:B------:R-:W-:-:S02]  /*55b0*/  UISETP.NE.U32.AND UP1, UPT, URZ, UR4, UPT ;  /* 0x000000043f00728c */ /* 0x000fc4000bf25070 */
[----:B------:R-:W-:Y:S02]  /*55c0*/  ULDC.64 UR8, c[0x0][0x340] ;  /* 0x0000d00000087ab9 */ /* 0x000fe40000000a00 */
[----:B------:R-:W-:-:S06]  /*55d0*/  UISETP.NE.AND.EX UP1, UPT, URZ, UR5, UPT, UP1 ;  /* 0x000000053f00728c */ /* 0x000fcc000bf25310 */
[----:B------:R-:W-:-:S05]  /*55e0*/  PLOP3.LUT P3, PT, PT, PT, UP1, 0x80, 0x0 ;  /* 0x000000000000781c */ /* 0x000fca0003f6f018 */
[----:B------:R-:W-:Y:S02]  /*55f0*/  @UP1 UMOV UR4, 0x4 ;  /* 0x0000000400041882 */ /* 0x000fe40000000000 */
[----:B------:R-:W-:-:S06]  /*5600*/  @UP1 UIMAD.WIDE UR4, UR29, UR4, UR8 ;  /* 0x000000041d0412a5 */ /* 0x000fcc000f8e0208 */
[----:B------:R-:W-:Y:S02]  /*5610*/  IMAD.U32 R4, RZ, RZ, UR4 ;  /* 0x00000004ff047e24 */ /* 0x000fe4000f8e00ff */
[----:B------:R-:W-:Y:S01]  /*5620*/  IMAD.U32 R5, RZ, RZ, UR5 ;  /* 0x00000005ff057e24 */ /* 0x000fe2000f8e00ff */
[----:B------:R-:W-:Y:S01]  /*5630*/  SHF.R.S32.HI R6, RZ, 0x1f, R55 ;  /* 0x0000001fff067819 */ /* 0x000fe20000011437 */
[----:B------:R-:W-:-:S03]  /*5640*/  ULDC.64 UR4, c[0x0][0x348] ;  /* 0x0000d20000047ab9 */ /* 0x000fc60000000a00 */
[----:B------:R1:W2:Y:S01]  /*5650*/  @P3 LDG.E R0, [R4.64] ;  /* 0x0000001e04003981 */ /* 0x0002a2000c1e1900 */
[----:B------:R-:W-:Y:S01]  /*5660*/  UISETP.NE.U32.AND UP0, UPT, URZ, UR4, UPT ;  /* 0x000000043f00728c */ /* 0x000fe2000bf05070 */
[CC--:B------:R-:W-:Y:S01]  /*5670*/  LEA.HI R2, R6.reuse, R55.reuse, RZ, 0x4 ;  /* 0x0000003706027211 */ /* 0x0c0fe200078f20ff */
[----:B------:R-:W-:Y:S01]  /*5680*/  USHF.R.S32.HI UR7, URZ, 0x1f, UR26 ;  /* 0x0000001f3f077899 */ /* 0x000fe2000801141a */
[----:B------:R-:W-:Y:S01]  /*5690*/  LEA.HI R54, R6, R55, RZ, 0x3 ;  /* 0x0000003706367211 */ /* 0x000fe200078f18ff */
[----:B------:R-:W-:Y:S01]  /*56a0*/  UISETP.NE.AND.EX UP0, UPT, URZ, UR5, UPT, UP0 ;  /* 0x000000053f00728c */ /* 0x000fe2000bf05300 */
[----:B------:R-:W-:Y:S01]  /*56b0*/  SHF.R.S32.HI R3, RZ, 0x4, R2 ;  /* 0x00000004ff037819 */ /* 0x000fe20000011402 */
[----:B------:R-:W-:Y:S01]  /*56c0*/  USHF.R.S32.HI UR12, URZ, 0x1f, UR24 ;  /* 0x0000001f3f0c7899 */ /* 0x000fe20008011418 */
[----:B------:R-:W-:Y:S01]  /*56d0*/  PLOP3.LUT P2, PT, PT, PT, UP3, 0x80, 0x0 ;  /* 0x000000000000781c */ /* 0x000fe20003f4f038 */
[----:B------:R-:W-:Y:S01]  /*56e0*/  ULDC.64 UR4, c[0x0][0x178] ;  /* 0x00005e0000047ab9 */ /* 0x000fe20000000a00 */
[C---:B------:R-:W-:Y:S01]  /*56f0*/  LEA.HI R63, R2.reuse, R3, RZ, 0x1 ;  /* 0x00000003023f7211 */ /* 0x040fe200078f08ff */
[----:B------:R-:W-:Y:S01]  /*5700*/  UIMAD UR7, UR7, UR4, URZ ;  /* 0x00000004070772a4 */ /* 0x000fe2000f8e023f */
[----:B------:R-:W-:Y:S01]  /*5710*/  PLOP3.LUT P0, PT, PT, PT, UP3, 0x80, 0x0 ;  /* 0x000000000000781c */ /* 0x000fe20003f0f038 */
[----:B------:R-:W-:Y:S01]  /*5720*/  UIMAD.WIDE.U32 UR8, UR26, UR4, URZ ;  /* 0x000000041a0872a5 */ /* 0x000fe2000f8e003f */
[----:B------:R-:W-:Y:S01]  /*5730*/  LOP3.LUT R63, R63, 0xfffffffe, RZ, 0xc0, !PT ;  /* 0xfffffffe3f3f7812 */ /* 0x000fe200078ec0ff */
[----:B------:R-:W-:Y:S01]  /*5740*/  UIMAD UR26, UR26, UR5, UR7 ;  /* 0x000000051a1a72a4 */ /* 0x000fe2000f8e0207 */
[----:B------:R-:W-:Y:S01]  /*5750*/  LOP3.LUT R2, R2, 0xfffffff0, RZ, 0xc0, !PT ;  /* 0xfffffff002027812 */ /* 0x000fe200078ec0ff */
[----:B------:R-:W-:Y:S01]  /*5760*/  USEL UR11, UR29, URZ, !UP0 ;  /* 0x0000003f1d0b7287 */ /* 0x000fe2000c000000 */
[----:B------:R-:W-:Y:S01]  /*5770*/  LEA.HI R119, R6, R55, RZ, 0x6 ;  /* 0x0000003706777211 */ /* 0x000fe200078f30ff */
[----:B------:R-:W-:Y:S01]  /*5780*/  ULDC UR7, c[0x0][0x2c4] ;  /* 0x0000b10000077ab9 */ /* 0x000fe20000000800 */
[----:B------:R-:W-:Y:S01]  /*5790*/  IMAD.IADD R63, R3, 0x1, -R63 ;  /* 0x00000001033f7824 */ /* 0x000fe200078e0a3f */
[----:B------:R-:W-:Y:S01]  /*57a0*/  UIMAD UR7, UR28, UR7, URZ ;  /* 0x000000071c0772a4 */ /* 0x000fe2000f8e023f */
[----:B------:R-:W-:Y:S01]  /*57b0*/  IMAD.IADD R11, R55, 0x1, -R2 ;  /* 0x00000001370b7824 */ /* 0x000fe200078e0a02 */
[----:B------:R-:W-:Y:S01]  /*57c0*/  ULDC.64 UR4, c[0x0][0x1b8] ;  /* 0x00006e0000047ab9 */ /* 0x000fe20000000a00 */
[----:B------:R-:W-:Y:S01]  /*57d0*/  IMAD.SHL.U32 R119, R119, 0x8, RZ ;  /* 0x0000000877777824 */ /* 0x000fe200078e00ff */
[----:B-1----:R-:W-:Y:S01]  /*57e0*/  LOP3.LUT R4, R54, 0xfffffff8, RZ, 0xc0, !PT ;  /* 0xfffffff836047812 */ /* 0x002fe200078ec0ff */
[----:B------:R-:W-:Y:S01]  /*57f0*/  UIADD3 UR27, UR9, UR26, URZ ;  /* 0x0000001a091b7290 */ /* 0x000fe2000fffe03f */
[----:B------:R-:W-:Y:S01]  /*5800*/  SHF.R.S32.HI R54, RZ, 0x3, R54 ;  /* 0x00000003ff367819 */ /* 0x000fe20000011436 */
[----:B------:R-:W-:Y:S01]  /*5810*/  UIMAD UR10, UR19, UR4, URZ ;  /* 0x00000004130a72a4 */ /* 0x000fe2000f8e023f */
[----:B------:R-:W-:Y:S01]  /*5820*/  SHF.R.S32.HI R16, RZ, 0x1f, R11 ;  /* 0x0000001fff107819 */ /* 0x000fe2000001140b */
[----:B------:R-:W-:Y:S01]  /*5830*/  IMAD.IADD R61, R55, 0x1, -R4 ;  /* 0x00000001373d7824 */ /* 0x000fe200078e0a04 */
[C---:B------:R-:W-:Y:S01]  /*5840*/  IADD3 R14, R54.reuse, UR23, RZ ;  /* 0x00000017360e7c10 */ /* 0x040fe2000fffe0ff */
[----:B------:R-:W-:Y:S01]  /*5850*/  UMOV UR26, UR8 ;  /* 0x00000008001a7c82 */ /* 0x000fe20008000000 */
[----:B------:R-:W-:Y:S01]  /*5860*/  IMAD.SHL.U32 R121, R54, 0x40, RZ ;  /* 0x0000004036797824 */ /* 0x000fe200078e00ff */
[----:B------:R-:W-:Y:S01]  /*5870*/  USHF.R.S32.HI UR8, URZ, 0x1f, UR29 ;  /* 0x0000001f3f087899 */ /* 0x000fe2000801141d */
[C---:B------:R-:W-:Y:S01]  /*5880*/  IMAD R3, R61.reuse, 0x20, R54 ;  /* 0x000000203d037824 */ /* 0x040fe200078e0236 */
[C---:B------:R-:W-:Y:S01]  /*5890*/  ISETP.GE.AND P1, PT, R14.reuse, UR7, PT ;  /* 0x000000070e007c0c */ /* 0x040fe2000bf26270 */
[----:B------:R-:W-:Y:S01]  /*58a0*/  IMAD.SHL.U32 R80, R61, 0x8, RZ ;  /* 0x000000083d507824 */ /* 0x000fe200078e00ff */
[----:B------:R-:W-:Y:S01]  /*58b0*/  IADD3 R4, R14, 0x20, RZ ;  /* 0x000000200e047810 */ /* 0x000fe20007ffe0ff */
[----:B------:R-:W-:Y:S01]  /*58c0*/  UIMAD UR9, UR20, UR5, UR10 ;  /* 0x00000005140972a4 */ /* 0x000fe2000f8e020a */
[----:B------:R-:W-:Y:S01]  /*58d0*/  IADD3 R3, R3, UR23, RZ ;  /* 0x0000001703037c10 */ /* 0x000fe2000fffe0ff */
[----:B------:R-:W-:Y:S01]  /*58e0*/  UIMAD.WIDE.U32 UR26, UR20, UR4, UR26 ;  /* 0x00000004141a72a5 */ /* 0x000fe2000f8e001a */
[----:B------:R-:W-:Y:S01]  /*58f0*/  ISETP.GE.AND P4, PT, R4, UR7, PT ;  /* 0x0000000704007c0c */ /* 0x000fe2000bf86270 */
[----:B------:R-:W-:Y:S01]  /*5900*/  USEL UR10, UR8, URZ, !UP0 ;  /* 0x0000003f080a7287 */ /* 0x000fe2000c000000 */
[C---:B------:R-:W-:Y:S01]  /*5910*/  IADD3 R9, R80.reuse, 0x80, RZ ;  /* 0x0000008050097810 */ /* 0x040fe20007ffe0ff */
[----:B------:R-:W-:Y:S01]  /*5920*/  @P2 IMAD.HI.U32 R4, R3, c[0x0][0x2c8], RZ ;  /* 0x0000b20003042a27 */ /* 0x000fe200078e00ff */
[----:B------:R-:W-:Y:S01]  /*5930*/  ULDC.64 UR4, c[0x0][0x1c0] ;  /* 0x0000700000047ab9 */ /* 0x000fe20000000a00 */
[----:B------:R-:W-:Y:S01]  /*5940*/  IADD3 R8, R80, 0xc0, RZ ;  /* 0x000000c050087810 */ /* 0x000fe20007ffe0ff */
[----:B------:R-:W-:Y:S01]  /*5950*/  UIMAD UR10, UR10, UR4, URZ ;  /* 0x000000040a0a72a4 */ /* 0x000fe2000f8e023f */
[----:B------:R-:W-:Y:S01]  /*5960*/  IMAD.MOV.U32 R7, RZ, RZ, R3 ;  /* 0x000000ffff077224 */ /* 0x000fe200078e0003 */
[----:B------:R-:W-:Y:S01]  /*5970*/  @P0 SHF.R.U32.HI R7, RZ, c[0x0][0x2cc], R4 ;  /* 0x0000b300ff070a19 */ /* 0x000fe20000011604 */
[----:B------:R-:W-:Y:S01]  /*5980*/  UIADD3 UR27, UR27, UR9, URZ ;  /* 0x000000091b1b7290 */ /* 0x000fe2000fffe03f */
[----:B------:R-:W-:Y:S01]  /*5990*/  @!P1 SHF.R.S32.HI R4, RZ, 0x1f, R9 ;  /* 0x0000001fff049819 */ /* 0x000fe20000011409 */
[----:B------:R-:W-:Y:S01]  /*59a0*/  UIMAD UR5, UR11, UR5, UR10 ;  /* 0x000000050b0572a4 */ /* 0x000fe2000f8e020a */
[----:B------:R-:W-:Y:S01]  /*59b0*/  IADD3 R13, P0, R54, UR24, RZ ;  /* 0x00000018360d7c10 */ /* 0x000fe2000ff1e0ff */
[----:B------:R-:W-:Y:S01]  /*59c0*/  UIMAD.WIDE.U32 UR26, UR11, UR4, UR26 ;  /* 0x000000040b1a72a5 */ /* 0x000fe2000f8e001a */
[----:B------:R-:W-:Y:S01]  /*59d0*/  ISETP.GE.AND P5, PT, R9, c[0x0][0x198], PT ;  /* 0x0000660009007a0c */ /* 0x000fe20003fa6270 */
[--C-:B------:R-:W-:Y:S01]  /*59e0*/  IMAD.MOV R12, RZ, RZ, -R7.reuse ;  /* 0x000000ffff0c7224 */ /* 0x100fe200078e0a07 */
[----:B------:R-:W-:Y:S01]  /*59f0*/  @!P1 LEA.HI R9, R4, R9, RZ, 0x3 ;  /* 0x0000000904099211 */ /* 0x000fe200078f18ff */
[----:B------:R-:W-:Y:S01]  /*5a00*/  UIADD3 UR5, UR27, UR5, URZ ;  /* 0x000000051b057290 */ /* 0x000fe2000fffe03f */
[----:B------:R-:W-:Y:S01]  /*5a10*/  LEA.HI.X.SX32 R4, R54, UR12, 0x1, P0 ;  /* 0x0000000c36047c11 */ /* 0x000fe200080f0eff */
[----:B------:R-:W-:Y:S01]  /*5a20*/  IMAD.U32 R19, RZ, RZ, UR27 ;  /* 0x0000001bff137e24 */ /* 0x000fe2000f8e00ff */
[----:B------:R-:W-:Y:S01]  /*5a30*/  @!P1 SHF.R.S32.HI R5, RZ, 0x1f, R8 ;  /* 0x0000001fff059819 */ /* 0x000fe20000011408 */
[----:B------:R-:W-:Y:S01]  /*5a40*/  IMAD.U32 R18, RZ, RZ, UR26 ;  /* 0x0000001aff127e24 */ /* 0x000fe2000f8e00ff */
[----:B------:R-:W-:Y:S01]  /*5a50*/  P2R R10, PR, RZ, 0x10 ;  /* 0x00000010ff0a7803 */ /* 0x000fe20000000000 */
[----:B------:R-:W-:Y:S01]  /*5a60*/  IMAD R2, R4, c[0x0][0x1e0], RZ ;  /* 0x0000780004027a24 */ /* 0x000fe200078e02ff */
[----:B------:R-:W-:Y:S01]  /*5a70*/  ISETP.GE.AND P4, PT, R8, c[0x0][0x198], PT ;  /* 0x0000660008007a0c */ /* 0x000fe20003f86270 */
[----:B------:R-:W-:Y:S01]  /*5a80*/  IMAD.U32 R19, RZ, RZ, UR5 ;  /* 0x00000005ff137e24 */ /* 0x000fe2000f8e00ff */
[----:B------:R-:W-:Y:S01]  /*5a90*/  @!P1 LEA.HI R8, R5, R8, RZ, 0x3 ;  /* 0x0000000805089211 */ /* 0x000fe200078f18ff */
[----:B------:R-:W-:Y:S01]  /*5aa0*/  IMAD R5, R13, c[0x0][0x1e4], R2 ;  /* 0x000079000d057a24 */ /* 0x000fe200078e0202 */
[----:B------:R-:W-:Y:S01]  /*5ab0*/  SHF.R.S32.HI R2, RZ, 0x1f, R7 ;  /* 0x0000001fff027819 */ /* 0x000fe20000011407 */
[----:B------:R-:W-:Y:S01]  /*5ac0*/  IMAD R12, R12, c[0x0][0x2c4], R3 ;  /* 0x0000b1000c0c7a24 */ /* 0x000fe200078e0203 */
[----:B------:R-:W-:Y:S01]  /*5ad0*/  LEA.HI R3, R16, R11, RZ, 0x3 ;  /* 0x0000000b10037211 */ /* 0x000fe200078f18ff */
[----:B------:R-:W-:Y:S01]  /*5ae0*/  IMAD.SHL.U32 R98, R61, 0x8, RZ ;  /* 0x000000083d627824 */ /* 0x000fe200078e00ff */
[----:B------:R-:W-:Y:S01]  /*5af0*/  LOP3.LUT R121, R121, 0x1c0, RZ, 0xc0, !PT ;  /* 0x000001c079797812 */ /* 0x000fe200078ec0ff */
[----:B------:R-:W-:Y:S01]  /*5b00*/  IMAD R2, R2, c[0x0][0x1b0], RZ ;  /* 0x00006c0002027a24 */ /* 0x000fe200078e02ff */
[----:B------:R-:W-:Y:S01]  /*5b10*/  LOP3.LUT R16, R3, 0xfffffff8, RZ, 0xc0, !PT ;  /* 0xfffffff803107812 */ /* 0x000fe200078ec0ff */
[C---:B------:R-:W-:Y:S01]  /*5b20*/  IMAD.WIDE.U32 R18, R7.reuse, c[0x0][0x1b0], R18 ;  /* 0x00006c0007127a25 */ /* 0x040fe200078e0012 */
[----:B------:R-:W-:Y:S01]  /*5b30*/  SHF.R.S32.HI R99, RZ, 0x1f, R98 ;  /* 0x0000001fff637819 */ /* 0x000fe20000011462 */
[----:B------:R-:W-:Y:S01]  /*5b40*/  ULDC.64 UR4, c[0x0][0x1e8] ;  /* 0x00007a0000047ab9 */ /* 0x000fe20000000a00 */
[----:B------:R-:W-:Y:S01]  /*5b50*/  IADD3 R62, R98, 0x40, RZ ;  /* 0x00000040623e7810 */ /* 0x000fe20007ffe0ff */
[----:B------:R-:W-:Y:S01]  /*5b60*/  IMAD R2, R7, c[0x0][0x1b4], R2 ;  /* 0x00006d0007027a24 */ /* 0x000fe200078e0202 */
[----:B------:R-:W-:Y:S01]  /*5b70*/  SHF.R.S32.HI R7, RZ, 0x1f, R12 ;  /* 0x0000001fff077819 */ /* 0x000fe2000001140c */
[----:B------:R-:W-:Y:S01]  /*5b80*/  IMAD R4, R4, c[0x0][0x208], RZ ;  /* 0x0000820004047a24 */ /* 0x000fe200078e02ff */
[----:B------:R-:W-:Y:S01]  /*5b90*/  @!P1 LOP3.LUT R8, R8, 0xfffffff8, RZ, 0xc0, !PT ;  /* 0xfffffff808089812 */ /* 0x000fe200078ec0ff */
[----:B------:R-:W-:Y:S01]  /*5ba0*/  IMAD.IADD R19, R19, 0x1, R2 ;  /* 0x0000000113137824 */ /* 0x000fe200078e0202 */
[----:B------:R-:W-:Y:S01]  /*5bb0*/  LOP3.LUT R119, R119, 0xfffffe00, RZ, 0xc0, !PT ;  /* 0xfffffe0077777812 */ /* 0x000fe200078ec0ff */
[----:B------:R-:W-:Y:S01]  /*5bc0*/  IMAD R7, R7, c[0x0][0x1a8], RZ ;  /* 0x00006a0007077a24 */ /* 0x000fe200078e02ff */
[----:B------:R-:W-:Y:S01]  /*5bd0*/  SHF.R.U32.HI R120, RZ, 0x3, R121 ;  /* 0x00000003ff787819 */ /* 0x000fe20000011679 */
[----:B------:R-:W-:Y:S01]  /*5be0*/  IMAD R4, R13, c[0x0][0x20c], R4 ;  /* 0x000083000d047a24 */ /* 0x000fe200078e0204 */
[----:B------:R-:W-:Y:S01]  /*5bf0*/  @!P1 LOP3.LUT R9, R9, 0xfffffff8, RZ, 0xc0, !PT ;  /* 0xfffffff809099812 */ /* 0x000fe200078ec0ff */
[--C-:B------:R-:W-:Y:S01]  /*5c00*/  IMAD.WIDE.U32 R20, R13, c[0x0][0x1e0], R98.reuse ;  /* 0x000078000d147a25 */ /* 0x100fe200078e0062 */
[----:B------:R-:W-:Y:S01]  /*5c10*/  UIMAD UR4, UR19, UR4, URZ ;  /* 0x00000004130472a4 */ /* 0x000fe2000f8e023f */
[----:B------:R-:W-:Y:S01]  /*5c20*/  LOP3.LUT R215, R215, 0xfffffffd, RZ, 0xc0, !PT ;  /* 0xfffffffdd7d77812 */ /* 0x000fe200078ec0ff */
[----:B------:R-:W-:Y:S01]  /*5c30*/  BSSY B0, `(.L_x_346) ;  /* 0x000006f000007945 */ /* 0x000fe20003800000 */
[----:B------:R-:W-:Y:S01]  /*5c40*/  IMAD.WIDE.U32 R22, R13, c[0x0][0x208], R98 ;  /* 0x000082000d167a25 */ /* 0x000fe200078e0062 */
[----:B------:R-:W-:-:S03]  /*5c50*/  UIMAD UR9, UR20, UR5, UR4 ;  /* 0x00000005140972a4 */ /* 0x000fc6000f8e0204 */
[C---:B------:R-:W-:Y:S01]  /*5c60*/  IMAD R7, R12.reuse, c[0x0][0x1ac], R7 ;  /* 0x00006b000c077a24 */ /* 0x040fe200078e0207 */
[----:B------:R-:W-:Y:S01]  /*5c70*/  ULDC.64 UR4, c[0x0][0x210] ;  /* 0x0000840000047ab9 */ /* 0x000fe20000000a00 */
[----:B------:R-:W-:Y:S01]  /*5c80*/  IMAD.WIDE.U32 R12, R12, c[0x0][0x1a8], R18 ;  /* 0x00006a000c0c7a25 */ /* 0x000fe200078e0012 */
[----:B------:R-:W-:-:S03]  /*5c90*/  UIMAD UR4, UR19, UR4, URZ ;  /* 0x00000004130472a4 */ /* 0x000fc6000f8e023f */
[----:B------:R-:W-:Y:S01]  /*5ca0*/  IMAD.IADD R13, R13, 0x1, R7 ;  /* 0x000000010d0d7824 */ /* 0x000fe200078e0207 */
[C---:B------:R-:W-:Y:S01]  /*5cb0*/  LEA R15, P0, R12.reuse, c[0x0][0x160], 0x1 ;  /* 0x000058000c0f7a11 */ /* 0x040fe200078008ff */
[----:B------:R-:W-:Y:S01]  /*5cc0*/  IMAD.IADD R11, R11, 0x1, -R16 ;  /* 0x000000010b0b7824 */ /* 0x000fe200078e0a10 */
[----:B------:R-:W-:Y:S01]  /*5cd0*/  UIMAD UR4, UR20, UR5, UR4 ;  /* 0x00000005140472a4 */ /* 0x000fe2000f8e0204 */
[----:B------:R-:W-:Y:S01]  /*5ce0*/  IMAD.IADD R23, R23, 0x1, R4 ;  /* 0x0000000117177824 */ /* 0x000fe200078e0204 */
[----:B------:R-:W-:Y:S01]  /*5cf0*/  LEA.HI.X R13, R12, c[0x0][0x164], R13, 0x1, P0 ;  /* 0x000059000c0d7a11 */ /* 0x000fe200000f0c0d */
[----:B------:R-:W1:Y:S01]  /*5d00*/  SHFL.IDX PT, R16, R15, RZ, 0x181f ;  /* 0x00181fff0f107589 */ /* 0x000e6200000e0000 */
[C---:B------:R-:W-:Y:S01]  /*5d10*/  IMAD.SHL.U32 R4, R11.reuse, 0x40, RZ ;  /* 0x000000400b047824 */ /* 0x040fe200078e00ff */
[C---:B------:R-:W-:Y:S01]  /*5d20*/  LOP3.LUT P6, RZ, R11.reuse, 0x4, RZ, 0xc0, !PT ;  /* 0x000000040bff7812 */ /* 0x040fe200078cc0ff */
[----:B------:R-:W-:Y:S01]  /*5d30*/  IMAD.MOV.U32 R2, RZ, RZ, 0x10 ;  /* 0x00000010ff027424 */ /* 0x000fe200078e00ff */
[----:B------:R-:W3:Y:S01]  /*5d40*/  SHFL.IDX PT, R17, R13, RZ, 0x181f ;  /* 0x00181fff0d117589 */ /* 0x000ee200000e0000 */
[----:B------:R-:W-:Y:S01]  /*5d50*/  LOP3.LUT P2, RZ, R11, 0x2, RZ, 0xc0, !PT ;  /* 0x000000020bff7812 */ /* 0x000fe2000784c0ff */
[----:B------:R-:W-:Y:S01]  /*5d60*/  IMAD.IADD R21, R21, 0x1, R5 ;  /* 0x0000000115157824 */ /* 0x000fe200078e0205 */
[----:B------:R-:W-:Y:S01]  /*5d70*/  @!P1 SHF.R.S32.HI R11, RZ, 0x1f, R62 ;  /* 0x0000001fff0b9819 */ /* 0x000fe2000001143e */
[----:B------:R-:W-:Y:S01]  /*5d80*/  IMAD.SHL.U32 R5, R63, 0x8, RZ ;  /* 0x000000083f057824 */ /* 0x000fe200078e00ff */
[----:B------:R-:W-:Y:S01]  /*5d90*/  LOP3.LUT R4, R4, 0x1c0, RZ, 0xc0, !PT ;  /* 0x000001c004047812 */ /* 0x000fe200078ec0ff */
[----:B------:R-:W-:Y:S01]  /*5da0*/  IMAD.U32 R217, RZ, RZ, UR20 ;  /* 0x00000014ffd97e24 */ /* 0x000fe2000f8e00ff */
[----:B------:R-:W-:Y:S01]  /*5db0*/  @!P1 LEA.HI R11, R11, R62, RZ, 0x3 ;  /* 0x0000003e0b0b9211 */ /* 0x000fe200078f18ff */
[----:B------:R-:W-:Y:S01]  /*5dc0*/  IMAD.U32 R229, RZ, RZ, UR20 ;  /* 0x00000014ffe57e24 */ /* 0x000fe2000f8e00ff */
[----:B------:R-:W-:Y:S01]  /*5dd0*/  SEL R2, R2, 0xfffffff0, !P2 ;  /* 0xfffffff002027807 */ /* 0x000fe20005000000 */
[----:B------:R-:W-:Y:S01]  /*5de0*/  IMAD.WIDE.U32 R216, R217, c[0x0][0x1e8], R20 ;  /* 0x00007a00d9d87a25 */ /* 0x000fe200078e0014 */
[----:B------:R-:W-:-:S02]  /*5df0*/  ISETP.GE.AND P2, PT, R62, c[0x0][0x198], PT ;  /* 0x000066003e007a0c */ /* 0x000fc40003f46270 */
[----:B------:R-:W-:Y:S01]  /*5e00*/  LOP3.LUT R5, R4, 0x8, R5, 0xf8, !PT ;  /* 0x0000000804057812 */ /* 0x000fe200078ef805 */
[----:B------:R-:W-:Y:S01]  /*5e10*/  IMAD.WIDE.U32 R228, R229, c[0x0][0x210], R22 ;  /* 0x00008400e5e47a25 */ /* 0x000fe200078e0016 */
[----:B------:R-:W-:Y:S02]  /*5e20*/  SHF.R.U32.HI R4, RZ, 0x3, R4 ;  /* 0x00000003ff047819 */ /* 0x000fe40000011604 */
[----:B------:R-:W-:Y:S02]  /*5e30*/  @!P1 LOP3.LUT R11, R11, 0xfffffff8, RZ, 0xc0, !PT ;  /* 0xfffffff80b0b9812 */ /* 0x000fe400078ec0ff */
[----:B------:R-:W-:Y:S02]  /*5e40*/  LOP3.LUT R4, R5, R4, RZ, 0x3c, !PT ;  /* 0x0000000405047212 */ /* 0x000fe400078e3cff */
[----:B-1----:R-:W-:Y:S02]  /*5e50*/  @!P1 LEA R18, P0, R80, R16, 0x1 ;  /* 0x0000001050129211 */ /* 0x002fe400078008ff */
[----:B------:R-:W-:Y:S01]  /*5e60*/  IADD3 R229, R229, UR4, RZ ;  /* 0x00000004e5e57c10 */ /* 0x000fe2000fffe0ff */
[----:B---3--:R-:W-:Y:S01]  /*5e70*/  @!P1 IMAD.WIDE R24, R8, 0x2, R16 ;  /* 0x0000000208189825 */ /* 0x008fe200078e0210 */
[----:B------:R-:W-:Y:S01]  /*5e80*/  @!P1 LEA.HI.X R19, R80, R17, R99, 0x1, P0 ;  /* 0x0000001150139211 */ /* 0x000fe200000f0c63 */
[----:B------:R-:W-:Y:S01]  /*5e90*/  ULDC.64 UR4, c[0x0][0x350] ;  /* 0x0000d40000047ab9 */ /* 0x000fe20000000a00 */
[----:B------:R-:W-:Y:S01]  /*5ea0*/  ISETP.NE.AND P0, PT, R10, RZ, PT ;  /* 0x000000ff0a00720c */ /* 0x000fe20003f05270 */
[--C-:B------:R-:W-:Y:S01]  /*5eb0*/  @!P1 IMAD.WIDE R20, R11, 0x2, R16.reuse ;  /* 0x000000020b149825 */ /* 0x100fe200078e0210 */
[----:B------:R-:W-:Y:S01]  /*5ec0*/  IADD3 R8, R98, 0x80, RZ ;  /* 0x0000008062087810 */ /* 0x000fe20007ffe0ff */
[----:B------:R-:W-:Y:S01]  /*5ed0*/  UISETP.NE.U32.AND UP0, UPT, URZ, UR4, UPT ;  /* 0x000000043f00728c */ /* 0x000fe2000bf05070 */
[----:B------:R-:W-:Y:S01]  /*5ee0*/  P2R R7, PR, RZ, 0x1 ;  /* 0x00000001ff077803 */ /* 0x000fe20000000000 */
[----:B------:R-:W-:Y:S01]  /*5ef0*/  @!P1 IMAD.WIDE R22, R9, 0x2, R16 ;  /* 0x0000000209169825 */ /* 0x000fe200078e0210 */
[----:B------:R-:W-:Y:S01]  /*5f00*/  ISETP.GE.AND P0, PT, R8, c[0x0][0x1d4], PT ;  /* 0x0000750008007a0c */ /* 0x000fe20003f06270 */
[----:B------:R-:W-:Y:S01]  /*5f10*/  UISETP.NE.AND.EX UP0, UPT, URZ, UR5, UPT, UP0 ;  /* 0x000000053f00728c */ /* 0x000fe2000bf05300 */
[----:B------:R-:W-:Y:S01]  /*5f20*/  IADD3 R217, R217, UR9, RZ ;  /* 0x00000009d9d97c10 */ /* 0x000fe2000fffe0ff */
[----:B------:R-:W-:Y:S01]  /*5f30*/  IMAD.MOV.U32 R11, RZ, RZ, 0x20 ;  /* 0x00000020ff0b7424 */ /* 0x000fe200078e00ff */
[----:B------:R-:W-:Y:S01]  /*5f40*/  ULDC.64 UR4, c[0x0][0x1f0] ;  /* 0x00007c0000047ab9 */ /* 0x000fe20000000a00 */
[----:B------:R1:W3:Y:S04]  /*5f50*/  SHFL.IDX PT, R16, R15, 0x1, 0x181f ;  /* 0x00381f000f107f89 */ /* 0x0002e800000e0000 */
[----:B------:R1:W4:Y:S04]  /*5f60*/  SHFL.IDX PT, R17, R13, 0x1, 0x181f ;  /* 0x00381f000d117f89 */ /* 0x00032800000e0000 */
[----:B------:R-:W-:-:S04]  /*5f70*/  @P0 LOP3.LUT R215, R215, 0x2, RZ, 0xfc, !PT ;  /* 0x00000002d7d70812 */ /* 0x000fc800078efcff */
[----:B------:R-:W-:Y:S01]  /*5f80*/  LOP3.LUT R215, R215, 0xfffffffe, RZ, 0xc0, !PT ;  /* 0xfffffffed7d77812 */ /* 0x000fe200078ec0ff */
[----:B--2---:R2:W5:Y:S01]  /*5f90*/  @P3 R2UR UR10, R0 ;  /* 0x00000000000a33c2 */ /* 0x00456200000e0000 */
[----:B------:R-:W-:Y:S02]  /*5fa0*/  ISETP.GE.AND P3, PT, R80, c[0x0][0x198], PT ;  /* 0x0000660050007a0c */ /* 0x000fe40003f66270 */
[----:B--2---:R-:W-:Y:S01]  /*5fb0*/  LOP3.LUT R0, R121, 0x38, R98, 0xf8, !PT ;  /* 0x0000003879007812 */ /* 0x004fe200078ef862 */
[----:B-----5:R-:W-:-:S03]  /*5fc0*/  @UP1 USHF.R.S32.HI UR11, URZ, 0x1f, UR10 ;  /* 0x0000001f3f0b1899 */ /* 0x020fc6000801140a */
[----:B------:R-:W-:Y:S01]  /*5fd0*/  LOP3.LUT R0, R119, R0, R120, 0xf6, !PT ;  /* 0x0000000077007212 */ /* 0x000fe200078ef678 */
[----:B------:R-:W-:Y:S02]  /*5fe0*/  @!UP1 UMOV UR10, UR29 ;  /* 0x0000001d000a9c82 */ /* 0x000fe40008000000 */
[----:B------:R-:W-:Y:S02]  /*5ff0*/  USEL UR9, UR10, URZ, !UP0 ;  /* 0x0000003f0a097287 */ /* 0x000fe4000c000000 */
[----:B------:R-:W-:Y:S01]  /*6000*/  @!P1 IMAD.SHL.U32 R5, R0, 0x2, RZ ;  /* 0x0000000200059824 */ /* 0x000fe200078e00ff */
[----:B------:R-:W-:Y:S02]  /*6010*/  @!UP1 UMOV UR11, UR8 ;  /* 0x00000008000b9c82 */ /* 0x000fe40008000000 */
[----:B------:R-:W-:Y:S01]  /*6020*/  USEL UR8, UR11, URZ, !UP0 ;  /* 0x0000003f0b087287 */ /* 0x000fe2000c000000 */
[----:B------:R-:W-:Y:S01]  /*6030*/  IMAD.U32 R9, RZ, RZ, UR9 ;  /* 0x00000009ff097e24 */ /* 0x000fe2000f8e00ff */
[----:B------:R2:W-:Y:S02]  /*6040*/  @!P1 LDGSTS.E.BYPASS.LTC128B.128 [R5+0x10080], [R18.64], !P3 ;  /* 0x1008000012059fae */ /* 0x0005e4000d901d5e */
[----:B------:R-:W-:Y:S01]  /*6050*/  UIMAD UR4, UR8, UR4, URZ ;  /* 0x00000004080472a4 */ /* 0x000fe2000f8e023f */
[C---:B------:R-:W-:Y:S01]  /*6060*/  IMAD.WIDE.U32 R216, R9.reuse, c[0x0][0x1f0], R216 ;  /* 0x00007c0009d87a25 */ /* 0x040fe200078e00d8 */
[----:B------:R2:W-:Y:S02]  /*6070*/  @!P1 LDGSTS.E.BYPASS.LTC128B.128 [R5+0x14080], [R20.64], !P2 ;  /* 0x1408000014059fae */ /* 0x0005e4000d101d5e */
[----:B------:R-:W-:Y:S01]  /*6080*/  UIMAD UR10, UR9, UR5, UR4 ;  /* 0x00000005090a72a4 */ /* 0x000fe2000f8e0204 */
[----:B------:R-:W-:Y:S01]  /*6090*/  IMAD.WIDE.U32 R228, R9, c[0x0][0x218], R228 ;  /* 0x0000860009e47a25 */ /* 0x000fe200078e00e4 */
[----:B------:R2:W-:Y:S01]  /*60a0*/  @!P1 LDGSTS.E.BYPASS.LTC128B.128 [R5+0x18080], [R22.64], !P5 ;  /* 0x1808000016059fae */ /* 0x0005e2000e901d5e */
[----:B------:R-:W-:-:S02]  /*60b0*/  ULDC.64 UR4, c[0x0][0x218] ;  /* 0x0000860000047ab9 */ /* 0x000fc40000000a00 */
[----:B------:R-:W-:Y:S01]  /*60c0*/  UIMAD UR4, UR8, UR4, URZ ;  /* 0x00000004080472a4 */ /* 0x000fe2000f8e023f */
[----:B------:R2:W-:Y:S01]  /*60d0*/  @!P1 LDGSTS.E.BYPASS.LTC128B.128 [R5+0x1c080], [R24.64], !P4 ;  /* 0x1c08000018059fae */ /* 0x0005e2000e101d5e */
[----:B------:R-:W-:Y:S01]  /*60e0*/  IMAD.SHL.U32 R9, R3, 0x40, RZ ;  /* 0x0000004003097824 */ /* 0x000fe200078e00ff */
[----:B------:R-:W-:Y:S01]  /*60f0*/  IADD3 R223, R217, UR10, RZ ;  /* 0x0000000ad9df7c10 */ /* 0x000fe2000fffe0ff */
[----:B------:R-:W-:Y:S01]  /*6100*/  UIMAD UR4, UR9, UR5, UR4 ;  /* 0x00000005090472a4 */ /* 0x000fe2000f8e0204 */
[----:B------:R-:W-:Y:S02]  /*6110*/  SEL R3, R11, 0xffffffe0, !P6 ;  /* 0xffffffe00b037807 */ /* 0x000fe40007000000 */
[----:B------:R-:W-:Y:S02]  /*6120*/  LOP3.LUT R4, R4, 0xfffffe00, R9, 0xf8, !PT ;  /* 0xfffffe0004047812 */ /* 0x000fe400078ef809 */
[----:B------:R-:W-:Y:S02]  /*6130*/  ISETP.GE.AND P6, PT, R98, c[0x0][0x1d4], PT ;  /* 0x0000750062007a0c */ /* 0x000fe40003fc6270 */
[----:B------:R-:W-:-:S02]  /*6140*/  IADD3 R221, R229, UR4, RZ ;  /* 0x00000004e5dd7c10 */ /* 0x000fc4000fffe0ff */
[----:B--2---:R-:W-:-:S04]  /*6150*/  IADD3 R5, R98, 0xc0, RZ ;  /* 0x000000c062057810 */ /* 0x004fc80007ffe0ff */
[----:B------:R-:W-:-:S13]  /*6160*/  ISETP.GE.AND P0, PT, R5, c[0x0][0x1d4], PT ;  /* 0x0000750005007a0c */ /* 0x000fda0003f06270 */
[----:B------:R-:W-:Y:S02]  /*6170*/  @P0 LOP3.LUT R215, R215, 0x1, RZ, 0xfc, !PT ;  /* 0x00000001d7d70812 */ /* 0x000fe400078efcff */
[----:B------:R-:W-:Y:S02]  /*6180*/  ISETP.GE.AND P0, PT, R62, c[0x0][0x1d4], PT ;  /* 0x000075003e007a0c */ /* 0x000fe40003f06270 */
[----:B------:R-:W-:-:S11]  /*6190*/  LOP3.LUT R215, R215, 0xfffffffb, RZ, 0xc0, !PT ;  /* 0xfffffffbd7d77812 */ /* 0x000fd600078ec0ff */
[----:B------:R-:W-:Y:S02]  /*61a0*/  @P0 LOP3.LUT R215, R215, 0x4, RZ, 0xfc, !PT ;  /* 0x00000004d7d70812 */ /* 0x000fe400078efcff */
[----:B------:R-:W-:-:S13]  /*61b0*/  ISETP.NE.AND P0, PT, R7, RZ, PT ;  /* 0x000000ff0700720c */ /* 0x000fda0003f05270 */
[----:B------:R-:W-:Y:S05]  /*61c0*/  @P0 BRA `(.L_x_347) ;  /* 0x0000015000000947 */ /* 0x000fea0003800000 */
[----:B-1-34-:R-:W-:Y:S01]  /*61d0*/  IADD3 R12, R80, 0x80, RZ ;  /* 0x00000080500c7810 */ /* 0x01afe20007ffe0ff */
[----:B------:R-:W-:Y:S01]  /*61e0*/  IMAD.SHL.U32 R11, R0, 0x2, RZ ;  /* 0x00000002000b7824 */ /* 0x000fe200078e00ff */
[----:B------:R-:W-:Y:S02]  /*61f0*/  IADD3 R8, R80, 0xc0, RZ ;  /* 0x000000c050087810 */ /* 0x000fe40007ffe0ff */
[----:B------:R-:W-:Y:S02]  /*6200*/  SHF.R.S32.HI R9, RZ, 0x1f, R62 ;  /* 0x0000001fff097819 */ /* 0x000fe4000001143e */
[----:B------:R-:W-:Y:S02]  /*6210*/  SHF.R.S32.HI R7, RZ, 0x1f, R12 ;  /* 0x0000001fff077819 */ /* 0x000fe4000001140c */
[----:B------:R-:W-:Y:S02]  /*6220*/  SHF.R.S32.HI R5, RZ, 0x1f, R8 ;  /* 0x0000001fff057819 */ /* 0x000fe40000011408 */
[----:B------:R-:W-:-:S02]  /*6230*/  LEA.HI R9, R9, R62, RZ, 0x3 ;  /* 0x0000003e09097211 */ /* 0x000fc400078f18ff */
[----:B------:R-:W-:Y:S02]  /*6240*/  LEA.HI R7, R7, R12, RZ, 0x3 ;  /* 0x0000000c07077211 */ /* 0x000fe400078f18ff */
[----:B------:R-:W-:Y:S02]  /*6250*/  LEA.HI R5, R5, R8, RZ, 0x3 ;  /* 0x0000000805057211 */ /* 0x000fe400078f18ff */
[C---:B------:R-:W-:Y:S02]  /*6260*/  LEA R18, P0, R80.reuse, R16, 0x1 ;  /* 0x0000001050127211 */ /* 0x040fe400078008ff */
[----:B------:R-:W-:Y:S02]  /*6270*/  LOP3.LUT R9, R9, 0xfffffff8, RZ, 0xc0, !PT ;  /* 0xfffffff809097812 */ /* 0x000fe400078ec0ff */
[----:B------:R-:W-:Y:S02]  /*6280*/  LOP3.LUT R7, R7, 0xfffffff8, RZ, 0xc0, !PT ;  /* 0xfffffff807077812 */ /* 0x000fe400078ec0ff */
[----:B------:R-:W-:Y:S01]  /*6290*/  LOP3.LUT R5, R5, 0xfffffff8, RZ, 0xc0, !PT ;  /* 0xfffffff805057812 */ /* 0x000fe200078ec0ff */
[----:B------:R-:W-:Y:S01]  /*62a0*/  IMAD.WIDE R8, R9, 0x2, R16 ;  /* 0x0000000209087825 */ /* 0x000fe200078e0210 */
[----:B------:R-:W-:-:S03]  /*62b0*/  LEA.HI.X R19, R80, R17, R99, 0x1, P0 ;  /* 0x0000001150137211 */ /* 0x000fc600000f0c63 */
[--C-:B------:R-:W-:Y:S02]  /*62c0*/  IMAD.WIDE R20, R7, 0x2, R16.reuse ;  /* 0x0000000207147825 */ /* 0x100fe400078e0210 */
[----:B------:R1:W-:Y:S02]  /*62d0*/  LDGSTS.E.BYPASS.LTC128B.128 [R11+0x11080], [R18.64], !P3 ;  /* 0x11080000120b7fae */ /* 0x0003e4000d901d5e */
[----:B------:R-:W-:Y:S02]  /*62e0*/  IMAD.WIDE R16, R5, 0x2, R16 ;  /* 0x0000000205107825 */ /* 0x000fe400078e0210 */
[----:B------:R1:W-:Y:S04]  /*62f0*/  LDGSTS.E.BYPASS.LTC128B.128 [R11+0x15080], [R8.64], !P2 ;  /* 0x15080000080b7fae */ /* 0x0003e8000d101d5e */
[----:B------:R1:W-:Y:S04]  /*6300*/  LDGSTS.E.BYPASS.LTC128B.128 [R11+0x19080], [R20.64], !P5 ;  /* 0x19080000140b7fae */ /* 0x0003e8000e901d5e */
[----:B------:R1:W-:Y:S02]  /*6310*/  LDGSTS.E.BYPASS.LTC128B.128 [R11+0x1d080], [R16.64], !P4 ;  /* 0x1d080000100b7fae */ /* 0x0003e4000e101d5e */
.L_x_347:
[----:B-1-34-:R-:W-:Y:S05]  /*6320*/  BSYNC B0 ;  /* 0x0000000000007941 */ /* 0x01afea0003800000 */
.L_x_346:
[----:B------:R-:W-:Y:S01]  /*6330*/  IADD3 R5, R14, 0x40, RZ ;  /* 0x000000400e057810 */ /* 0x000fe20007ffe0ff */
[----:B------:R1:W2:Y:S01]  /*6340*/  SHFL.IDX PT, R17, R13, 0x2, 0x181f ;  /* 0x00581f000d117f89 */ /* 0x0002a200000e0000 */
[----:B------:R-:W-:Y:S02]  /*6350*/  BSSY B0, `(.L_x_348) ;  /* 0x000001b000007945 */ /* 0x000fe40003800000 */
[----:B------:R-:W-:Y:S01]  /*6360*/  ISETP.GE.AND P0, PT, R5, UR7, PT ;  /* 0x0000000705007c0c */ /* 0x000fe2000bf06270 */
[----:B------:R1:W3:Y:S03]  /*6370*/  SHFL.IDX PT, R16, R15, 0x2, 0x181f ;  /* 0x00581f000f107f89 */ /* 0x0002e600000e0000 */
[----:B------:R-:W-:-:S09]  /*6380*/  P2R R9, PR, RZ, 0x1 ;  /* 0x00000001ff097803 */ /* 0x000fd20000000000 */
[----:B------:R-:W-:Y:S05]  /*6390*/  @P0 BRA `(.L_x_349) ;  /* 0x0000016000000947 */ /* 0x000fea0003800000 */
[----:B------:R-:W-:Y:S01]  /*63a0*/  IADD3 R12, R80, 0x80, RZ ;  /* 0x00000080500c7810 */ /* 0x000fe20007ffe0ff */
        /* <DEDUP_REMOVED lines=8> */
[C---:B---3--:R-:W-:Y:S02]  /*6430*/  LEA R18, P0, R80.reuse, R16, 0x1 ;  /* 0x0000001050127211 */ /* 0x048fe400078008ff */
[----:B------:R-:W-:Y:S02]  /*6440*/  LOP3.LUT R11, R11, 0xfffffff8, RZ, 0xc0, !PT ;  /* 0xfffffff80b0b7812 */ /* 0x000fe400078ec0ff */
[----:B------:R-:W-:Y:S02]  /*6450*/  LOP3.LUT R7, R7, 0xfffffff8, RZ, 0xc0, !PT ;  /* 0xfffffff807077812 */ /* 0x000fe400078ec0ff */
[----:B------:R-:W-:Y:S01]  /*6460*/  LOP3.LUT R5, R5, 0xfffffff8, RZ, 0xc0, !PT ;  /* 0xfffffff805057812 */ /* 0x000fe200078ec0ff */
[----:B--2---:R-:W-:Y:S01]  /*6470*/  IMAD.WIDE R22, R11, 0x2, R16 ;  /* 0x000000020b167825 */ /* 0x004fe200078e0210 */
[----:B------:R-:W-:-:S03]  /*6480*/  LEA.HI.X R19, R80, R17, R99, 0x1, P0 ;  /* 0x0000001150137211 */ /* 0x000fc600000f0c63 */
[--C-:B------:R-:W-:Y:S02]  /*6490*/  IMAD.WIDE R24, R7, 0x2, R16.reuse ;  /* 0x0000000207187825 */ /* 0x100fe400078e0210 */
[----:B------:R-:W-:Y:S01]  /*64a0*/  @!PT LDS RZ, [RZ] ;  /* 0x00000000fffff984 */ /* 0x000fe20000000800 */
[----:B------:R2:W-:Y:S02]  /*64b0*/  LDGSTS.E.BYPASS.LTC128B.128 [R21+0x12080], [R18.64], !P3 ;  /* 0x1208000012157fae */ /* 0x0005e4000d901d5e */
[----:B------:R-:W-:Y:S02]  /*64c0*/  IMAD.WIDE R16, R5, 0x2, R16 ;  /* 0x0000000205107825 */ /* 0x000fe400078e0210 */
[----:B------:R2:W-:Y:S04]  /*64d0*/  LDGSTS.E.BYPASS.LTC128B.128 [R21+0x16080], [R22.64], !P2 ;  /* 0x1608000016157fae */ /* 0x0005e8000d101d5e */
[----:B------:R2:W-:Y:S04]  /*64e0*/  LDGSTS.E.BYPASS.LTC128B.128 [R21+0x1a080], [R24.64], !P5 ;  /* 0x1a08000018157fae */ /* 0x0005e8000e901d5e */
[----:B------:R2:W-:Y:S02]  /*64f0*/  LDGSTS.E.BYPASS.LTC128B.128 [R21+0x1e080], [R16.64], !P4 ;  /* 0x1e08000010157fae */ /* 0x0005e4000e101d5e */
.L_x_349:
[----:B------:R-:W-:Y:S05]  /*6500*/  BSYNC B0 ;  /* 0x0000000000007941 */ /* 0x000fea0003800000 */
.L_x_348:
[----:B------:R-:W-:Y:S01]  /*6510*/  IADD3 R5, R14, 0x60, RZ ;  /* 0x000000600e057810 */ /* 0x000fe20007ffe0ff */
[----:B--2---:R2:W4:Y:S01]  /*6520*/  SHFL.IDX PT, R17, R13, 0x3, 0x181f ;  /* 0x00781f000d117f89 */ /* 0x00452200000e0000 */
[----:B------:R-:W-:Y:S01]  /*6530*/  UIADD3 UR10, UR13, -0x1, URZ ;  /* 0xffffffff0d0a7890 */ /* 0x000fe2000fffe03f */
[----:B------:R-:W-:Y:S01]  /*6540*/  BSSY B0, `(.L_x_350) ;  /* 0x000001b000007945 */ /* 0x000fe20003800000 */
[----:B------:R-:W-:Y:S01]  /*6550*/  ISETP.GE.AND P0, PT, R5, UR7, PT ;  /* 0x0000000705007c0c */ /* 0x000fe2000bf06270 */
[----:B---3--:R2:W3:Y:S03]  /*6560*/  SHFL.IDX PT, R16, R15, 0x3, 0x181f ;  /* 0x00781f000f107f89 */ /* 0x0084e600000e0000 */
[----:B------:R-:W-:-:S09]  /*6570*/  P2R R8, PR, RZ, 0x1 ;  /* 0x00000001ff087803 */ /* 0x000fd20000000000 */
[----:B------:R-:W-:Y:S05]  /*6580*/  @P0 BRA `(.L_x_351) ;  /* 0x0000016000000947 */ /* 0x000fea0003800000 */
[----:B------:R-:W-:Y:S01]  /*6590*/  SHF.R.S32.HI R5, RZ, 0x1f, R62 ;  /* 0x0000001fff057819 */ /* 0x000fe2000001143e */
[----:B------:R-:W-:Y:S01]  /*65a0*/  IMAD.SHL.U32 R7, R0, 0x2, RZ ;  /* 0x0000000200077824 */ /* 0x000fe200078e00ff */
[C---:B------:R-:W-:Y:S02]  /*65b0*/  IADD3 R12, R80.reuse, 0x80, RZ ;  /* 0x00000080500c7810 */ /* 0x040fe40007ffe0ff */
[----:B------:R-:W-:Y:S02]  /*65c0*/  LEA.HI R5, R5, R62, RZ, 0x3 ;  /* 0x0000003e05057211 */ /* 0x000fe400078f18ff */
[C---:B---3--:R-:W-:Y:S02]  /*65d0*/  LEA R18, P0, R80.reuse, R16, 0x1 ;  /* 0x0000001050127211 */ /* 0x048fe400078008ff */
[----:B------:R-:W-:Y:S02]  /*65e0*/  LOP3.LUT R5, R5, 0xfffffff8, RZ, 0xc0, !PT ;  /* 0xfffffff805057812 */ /* 0x000fe400078ec0ff */
[----:B----4-:R-:W-:-:S03]  /*65f0*/  LEA.HI.X R19, R80, R17, R99, 0x1, P0 ;  /* 0x0000001150137211 */ /* 0x010fc600000f0c63 */
[----:B------:R-:W-:Y:S01]  /*6600*/  IMAD.WIDE R22, R5, 0x2, R16 ;  /* 0x0000000205167825 */ /* 0x000fe200078e0210 */
[----:B------:R-:W-:Y:S01]  /*6610*/  SHF.R.S32.HI R5, RZ, 0x1f, R12 ;  /* 0x0000001fff057819 */ /* 0x000fe2000001140c */
[----:B------:R-:W-:Y:S01]  /*6620*/  @!PT LDS RZ, [RZ] ;  /* 0x00000000fffff984 */ /* 0x000fe20000000800 */
[----:B------:R3:W-:Y:S03]  /*6630*/  LDGSTS.E.BYPASS.LTC128B.128 [R7+0x13080], [R18.64], !P3 ;  /* 0x1308000012077fae */ /* 0x0007e6000d901d5e */
[----:B------:R-:W-:Y:S01]  /*6640*/  LEA.HI R5, R5, R12, RZ, 0x3 ;  /* 0x0000000c05057211 */ /* 0x000fe200078f18ff */
[----:B------:R3:W-:Y:S01]  /*6650*/  LDGSTS.E.BYPASS.LTC128B.128 [R7+0x17080], [R22.64], !P2 ;  /* 0x1708000016077fae */ /* 0x0007e2000d101d5e */
[----:B------:R-:W-:Y:S02]  /*6660*/  IADD3 R12, R80, 0xc0, RZ ;  /* 0x000000c0500c7810 */ /* 0x000fe40007ffe0ff */
[----:B------:R-:W-:-:S05]  /*6670*/  LOP3.LUT R5, R5, 0xfffffff8, RZ, 0xc0, !PT ;  /* 0xfffffff805057812 */ /* 0x000fca00078ec0ff */
[----:B------:R-:W-:Y:S01]  /*6680*/  IMAD.WIDE R20, R5, 0x2, R16 ;  /* 0x0000000205147825 */ /* 0x000fe200078e0210 */
[----:B------:R-:W-:-:S04]  /*6690*/  SHF.R.S32.HI R5, RZ, 0x1f, R12 ;  /* 0x0000001fff057819 */ /* 0x000fc8000001140c */
[----:B------:R-:W-:Y:S01]  /*66a0*/  LEA.HI R5, R5, R12, RZ, 0x3 ;  /* 0x0000000c05057211 */ /* 0x000fe200078f18ff */
[----:B------:R3:W-:Y:S03]  /*66b0*/  LDGSTS.E.BYPASS.LTC128B.128 [R7+0x1b080], [R20.64], !P5 ;  /* 0x1b08000014077fae */ /* 0x0007e6000e901d5e */
[----:B------:R-:W-:-:S05]  /*66c0*/  LOP3.LUT R5, R5, 0xfffffff8, RZ, 0xc0, !PT ;  /* 0xfffffff805057812 */ /* 0x000fca00078ec0ff */
[----:B------:R-:W-:-:S05]  /*66d0*/  IMAD.WIDE R16, R5, 0x2, R16 ;  /* 0x0000000205107825 */ /* 0x000fca00078e0210 */
[----:B------:R3:W-:Y:S02]  /*66e0*/  LDGSTS.E.BYPASS.LTC128B.128 [R7+0x1f080], [R16.64], !P4 ;  /* 0x1f08000010077fae */ /* 0x0007e4000e101d5e */
.L_x_351:
[----:B------:R-:W-:Y:S05]  /*66f0*/  BSYNC B0 ;  /* 0x0000000000007941 */ /* 0x000fea0003800000 */
.L_x_350:
[----:B------:R-:W-:Y:S01]  /*6700*/  USHF.L.U32 UR9, UR10, 0x5, URZ ;  /* 0x000000050a097899 */ /* 0x000fe2000800063f */
[----:B------:R-:W0:Y:S01]  /*6710*/  LDGDEPBAR ;  /* 0x00000000000079af */ /* 0x000e220000000000 */
[----:B------:R-:W-:Y:S01]  /*6720*/  ULDC.64 UR4, c[0x0][0x1e0] ;  /* 0x0000780000047ab9 */ /* 0x000fe20000000a00 */
[C---:B------:R-:W-:Y:S01]  /*6730*/  LOP3.LUT P5, RZ, R215.reuse, 0x4, RZ, 0xc0, !PT ;  /* 0x00000004d7ff7812 */ /* 0x040fe200078ac0ff */
[----:B------:R-:W-:Y:S01]  /*6740*/  UMOV UR11, 0x5 ;  /* 0x00000005000b7882 */ /* 0x000fe20000000000 */
[C---:B------:R-:W-:Y:S01]  /*6750*/  LOP3.LUT P4, RZ, R215.reuse, 0x2, RZ, 0xc0, !PT ;  /* 0x00000002d7ff7812 */ /* 0x040fe2000788c0ff */
[----:B------:R-:W-:Y:S01]  /*6760*/  IMAD.U32 R5, RZ, RZ, UR9 ;  /* 0x00000009ff057e24 */ /* 0x000fe2000f8e00ff */
[----:B------:R-:W-:Y:S01]  /*6770*/  USHF.L.U32 UR8, UR4, 0x5, URZ ;  /* 0x0000000504087899 */ /* 0x000fe2000800063f */
[----:B------:R-:W-:Y:S01]  /*6780*/  BAR.SYNC.DEFER_BLOCKING 0x0 ;  /* 0x0000000000007b1d */ /* 0x000fe20000010000 */
[----:B------:R-:W-:Y:S01]  /*6790*/  USHF.L.U64.HI UR11, UR4, UR11, UR5 ;  /* 0x0000000b040b7299 */ /* 0x000fe20008010205 */
[----:B------:R-:W-:Y:S01]  /*67a0*/  LOP3.LUT P3, RZ, R215, 0x1, RZ, 0xc0, !PT ;  /* 0x00000001d7ff7812 */ /* 0x000fe2000786c0ff */
[----:B------:R-:W-:Y:S01]  /*67b0*/  USHF.R.S32.HI UR12, URZ, 0x1f, UR10 ;  /* 0x0000001f3f0c7899 */ /* 0x000fe2000801140a */
[----:B---3--:R-:W-:-:S02]  /*67c0*/  IADD3 R7, -R5, UR16, -R54 ;  /* 0x0000001005077c10 */ /* 0x008fc4000fffe936 */
[----:B------:R-:W-:Y:S02]  /*67d0*/  LEA.HI R52, R6, R55, RZ, 0x5 ;  /* 0x0000003706347211 */ /* 0x000fe400078f28ff */
[----:B------:R-:W-:Y:S01]  /*67e0*/  ISETP.GE.AND P0, PT, R7, 0x1, PT ;  /* 0x000000010700780c */ /* 0x000fe20003f06270 */
[----:B------:R-:W-:Y:S01]  /*67f0*/  IMAD.U32 R7, RZ, RZ, UR8 ;  /* 0x00000008ff077e24 */ /* 0x000fe2000f8e00ff */
[----:B------:R-:W-:Y:S02]  /*6800*/  SEL R60, RZ, 0x1, P6 ;  /* 0x00000001ff3c7807 */ /* 0x000fe40003000000 */
[----:B------:R-:W-:-:S09]  /*6810*/  SHF.R.S32.HI R53, RZ, 0x5, R52 ;  /* 0x00000005ff357819 */ /* 0x000fd20000011434 */
[----:B------:R-:W-:Y:S01]  /*6820*/  VOTEU.ANY UP0, P0 ;  /* 0x00000000003f7886 */ /* 0x000fe20000000100 */
[----:B------:R-:W-:-:S04]  /*6830*/  @P0 IMAD.MOV.U32 R222, RZ, RZ, R216 ;  /* 0x000000ffffde0224 */ /* 0x000fc800078e00d8 */
[----:B------:R-:W-:Y:S01]  /*6840*/  @UP0 UIMAD UR4, UR11, UR10, URZ ;  /* 0x0000000a0b0402a4 */ /* 0x000fe2000f8e023f */
[----:B----4-:R-:W-:-:S03]  /*6850*/  @P0 IMAD.WIDE.U32 R16, R7, UR10, R222 ;  /* 0x0000000a07100c25 */ /* 0x010fc6000f8e00de */
[----:B------:R-:W-:Y:S02]  /*6860*/  @UP0 UIMAD UR4, UR12, UR8, UR4 ;  /* 0x000000080c0402a4 */ /* 0x000fe4000f8e0204 */
[----:B------:R-:W-:-:S04]  /*6870*/  @P0 LEA R12, P2, R16, c[0x0][0x1c8], 0x1 ;  /* 0x00007200100c0a11 */ /* 0x000fc800078408ff */
[----:B------:R-:W-:-:S04]  /*6880*/  @P0 IADD3 R11, R17, UR4, RZ ;  /* 0x00000004110b0c10 */ /* 0x000fc8000fffe0ff */
[----:B-12---:R-:W-:Y:S01]  /*6890*/  @P0 LEA.HI.X R13, R16, c[0x0][0x1cc], R11, 0x1, P2 ;  /* 0x00007300100d0a11 */ /* 0x006fe200010f0c0b */
[----:B------:R-:W-:-:S05]  /*68a0*/  @P0 IMAD.SHL.U32 R11, R0, 0x2, RZ ;  /* 0x00000002000b0824 */ /* 0x000fca00078e00ff */
[----:B------:R-:W-:Y:S01]  /*68b0*/  @!PT LDS RZ, [RZ] ;  /* 0x00000000fffff984 */ /* 0x000fe20000000800 */
[----:B------:R-:W-:Y:S01]  /*68c0*/  @!PT LDS RZ, [RZ] ;  /* 0x00000000fffff984 */ /* 0x000fe20000000800 */
[----:B------:R-:W-:Y:S01]  /*68d0*/  @!PT LDS RZ, [RZ] ;  /* 0x00000000fffff984 */ /* 0x000fe20000000800 */
[----:B------:R1:W-:Y:S04]  /*68e0*/  @P0 LDGSTS.E.BYPASS.LTC128B.128 [R11+0xc080], [R12.64], !P6 ;  /* 0x0c0800000c0b0fae */ /* 0x0003e8000f101d5e */
[----:B------:R1:W-:Y:S04]  /*68f0*/  @P0 LDGSTS.E.BYPASS.LTC128B.128 [R11+0xd080], [R12.64+0x80], !P5 ;  /* 0x0d0800800c0b0fae */ /* 0x0003e8000e901d5e */
[----:B------:R1:W-:Y:S04]  /*6900*/  @P0 LDGSTS.E.BYPASS.LTC128B.128 [R11+0xe080], [R12.64+0x100], !P4 ;  /* 0x0e0801000c0b0fae */ /* 0x0003e8000e101d5e */
[----:B------:R1:W-:Y:S01]  /*6910*/  @P0 LDGSTS.E.BYPASS.LTC128B.128 [R11+0xf080], [R12.64+0x180], !P3 ;  /* 0x0f0801800c0b0fae */ /* 0x0003e2000d901d5e */
[----:B------:R-:W-:-:S03]  /*6920*/  ISETP.LT.AND P0, PT, RZ, c[0x0][0x27c], PT ;  /* 0x00009f00ff007a0c */ /* 0x000fc60003f01270 */
[----:B------:R-:W0:Y:S10]  /*6930*/  LDGDEPBAR ;  /* 0x00000000000079af */ /* 0x000e340000000000 */
[----:B------:R-:W-:Y:S05]  /*6940*/  @P0 BRA `(.L_x_352) ;  /* 0x0000002000000947 */ /* 0x000fea0003800000 */
[----:B------:R-:W-:-:S04]  /*6950*/  DEPBAR.LE SB0, 0x1 ;  /* 0x000080400000791a */ /* 0x000fc80000000000 */
[----:B------:R-:W-:Y:S05]  /*6960*/  BRA `(.L_x_353) ;  /* 0x00008e4000007947 */ /* 0x000fea0003800000 */
.L_x_352:
[----:B------:R-:W-:Y:S01]  /*6970*/  ULDC.U8 UR4, c[0x0][0x298] ;  /* 0x0000a60000047ab9 */ /* 0x000fe20000000000 */
[----:B-1----:R-:W-:Y:S01]  /*6980*/  SHF.R.S32.HI R13, RZ, 0x1f, R64 ;  /* 0x0000001fff0d7819 */ /* 0x002fe20000011440 */
[----:B------:R-:W-:Y:S01]  /*6990*/  IMAD.WIDE.U32 R16, R64, c[0x0][0x280], RZ ;  /* 0x0000a00040107a25 */ /* 0x000fe200078e00ff */
[----:B------:R-:W-:Y:S01]  /*69a0*/  ISETP.NE.AND P0, PT, RZ, UR4, PT ;  /* 0x00000004ff007c0c */ /* 0x000fe2000bf05270 */
[----:B------:R-:W-:Y:S01]  /*69b0*/  BSSY B2, `(.L_x_353) ;  /* 0x00008df000027945 */ /* 0x000fe20003800000 */
[----:B------:R-:W-:Y:S01]  /*69c0*/  SHF.L.U32 R122, R0, 0x1, RZ ;  /* 0x00000001007a7819 */ /* 0x000fe200000006ff */
[C---:B------:R-:W-:Y:S02]  /*69d0*/  IMAD R11, R13.reuse, c[0x0][0x280], RZ ;  /* 0x0000a0000d0b7a24 */ /* 0x040fe400078e02ff */
[----:B------:R-:W-:Y:S02]  /*69e0*/  IMAD R13, R13, c[0x0][0x290], RZ ;  /* 0x0000a4000d0d7a24 */ /* 0x000fe400078e02ff */
[C---:B------:R-:W-:Y:S01]  /*69f0*/  IMAD R12, R64.reuse, c[0x0][0x284], R11 ;  /* 0x0000a100400c7a24 */ /* 0x040fe200078e020b */
[----:B------:R-:W-:Y:S01]  /*6a00*/  LEA R11, R61, R14, 0x5 ;  /* 0x0000000e3d0b7211 */ /* 0x000fe200078e28ff */
[----:B------:R-:W-:-:S02]  /*6a10*/  IMAD R13, R64, c[0x0][0x294], R13 ;  /* 0x0000a500400d7a24 */ /* 0x000fc400078e020d */
[----:B------:R-:W-:Y:S01]  /*6a20*/  IMAD.WIDE.U32 R64, R64, c[0x0][0x290], RZ ;  /* 0x0000a40040407a25 */ /* 0x000fe200078e00ff */
[----:B------:R-:W-:-:S04]  /*6a30*/  IADD3 R15, R12, R17, RZ ;  /* 0x000000110c0f7210 */ /* 0x000fc80007ffe0ff */
[----:B------:R-:W-:Y:S01]  /*6a40*/  IADD3 R13, R13, R65, RZ ;  /* 0x000000410d0d7210 */ /* 0x000fe20007ffe0ff */
[----:B------:R-:W-:Y:S05]  /*6a50*/  @!P0 BRA `(.L_x_354) ;  /* 0x0000450000008947 */ /* 0x000fea0003800000 */
[----:B------:R-:W-:Y:S01]  /*6a60*/  PLOP3.LUT P0, PT, PT, PT, UP3, 0x80, 0x0 ;  /* 0x000000000000781c */ /* 0x000fe20003f0f038 */
[----:B------:R-:W-:Y:S01]  /*6a70*/  IMAD.MOV.U32 R14, RZ, RZ, R16 ;  /* 0x000000ffff0e7224 */ /* 0x000fe200078e0010 */
[----:B------:R-:W-:Y:S01]  /*6a80*/  BSSY B0, `(.L_x_355) ;  /* 0x0000049000007945 */ /* 0x000fe20003800000 */
[----:B------:R-:W-:Y:S01]  /*6a90*/  IMAD.SHL.U32 R16, R61, 0x4, RZ ;  /* 0x000000043d107824 */ /* 0x000fe200078e00ff */
        /* <DEDUP_REMOVED lines=9> */
[----:B------:R-:W-:Y:S01]  /*6b30*/  @P0 IMAD.HI.U32 R12, R11, c[0x0][0x2c8], RZ ;  /* 0x0000b2000b0c0a27 */ /* 0x000fe200078e00ff */
[----:B------:R-:W-:-:S13]  /*6b40*/  PLOP3.LUT P0, PT, PT, PT, UP3, 0x80, 0x0 ;  /* 0x000000000000781c */ /* 0x000fda0003f0f038 */
[----:B------:R-:W-:-:S04]  /*6b50*/  @P0 SHF.R.U32.HI R11, RZ, c[0x0][0x2cc], R12 ;  /* 0x0000b300ff0b0a19 */ /* 0x000fc8000001160c */
[----:B------:R-:W-:Y:S01]  /*6b60*/  SHF.R.S32.HI R12, RZ, 0x1f, R11 ;  /* 0x0000001fff0c7819 */ /* 0x000fe2000001140b */
[----:B------:R-:W-:-:S04]  /*6b70*/  IMAD.WIDE.U32 R14, R11, c[0x0][0x280], R14 ;  /* 0x0000a0000b0e7a25 */ /* 0x000fc800078e000e */
[----:B------:R-:W-:Y:S01]  /*6b80*/  IMAD R18, R12, c[0x0][0x280], RZ ;  /* 0x0000a0000c127a24 */ /* 0x000fe200078e02ff */
[----:B------:R-:W-:-:S03]  /*6b90*/  LEA R17, P0, R14, c[0x0][0x270], 0x1 ;  /* 0x00009c000e117a11 */ /* 0x000fc600078008ff */
[----:B------:R-:W-:Y:S02]  /*6ba0*/  IMAD R18, R11, c[0x0][0x284], R18 ;  /* 0x0000a1000b127a24 */ /* 0x000fe400078e0212 */
[----:B------:R1:W2:Y:S03]  /*6bb0*/  SHFL.IDX PT, R22, R17, RZ, 0x181f ;  /* 0x00181fff11167589 */ /* 0x0002a600000e0000 */
[----:B------:R-:W-:-:S04]  /*6bc0*/  IADD3 R18, R15, R18, RZ ;  /* 0x000000120f127210 */ /* 0x000fc80007ffe0ff */
[----:B------:R-:W-:Y:S01]  /*6bd0*/  LEA.HI.X R18, R14, c[0x0][0x274], R18, 0x1, P0 ;  /* 0x00009d000e127a11 */ /* 0x000fe200000f0c12 */
[----:B------:R-:W-:Y:S02]  /*6be0*/  IMAD R14, R12, c[0x0][0x290], RZ ;  /* 0x0000a4000c0e7a24 */ /* 0x000fe400078e02ff */
[----:B------:R-:W-:Y:S02]  /*6bf0*/  IMAD.MOV.U32 R12, RZ, RZ, R64 ;  /* 0x000000ffff0c7224 */ /* 0x000fe400078e0040 */
[----:B------:R1:W3:Y:S02]  /*6c00*/  SHFL.IDX PT, R23, R18, RZ, 0x181f ;  /* 0x00181fff12177589 */ /* 0x0002e400000e0000 */
[----:B------:R-:W-:-:S04]  /*6c10*/  IMAD.WIDE.U32 R20, R11, c[0x0][0x290], R12 ;  /* 0x0000a4000b147a25 */ /* 0x000fc800078e000c */
[----:B------:R-:W-:Y:S01]  /*6c20*/  IMAD R13, R11, c[0x0][0x294], R14 ;  /* 0x0000a5000b0d7a24 */ /* 0x000fe200078e020e */
[----:B------:R-:W-:-:S04]  /*6c30*/  LEA R12, P0, R20, c[0x0][0x288], 0x1 ;  /* 0x0000a200140c7a11 */ /* 0x000fc800078008ff */
[----:B------:R-:W-:-:S04]  /*6c40*/  IADD3 R13, R21, R13, RZ ;  /* 0x0000000d150d7210 */ /* 0x000fc80007ffe0ff */
[----:B------:R-:W-:Y:S02]  /*6c50*/  LEA.HI.X R13, R20, c[0x0][0x28c], R13, 0x1, P0 ;  /* 0x0000a300140d7a11 */ /* 0x000fe400000f0c0d */
[----:B------:R1:W4:Y:S04]  /*6c60*/  SHFL.IDX PT, R20, R12, RZ, 0x181f ;  /* 0x00181fff0c147589 */ /* 0x00032800000e0000 */
[----:B------:R1:W1:Y:S01]  /*6c70*/  SHFL.IDX PT, R21, R13, RZ, 0x181f ;  /* 0x00181fff0d157589 */ /* 0x00026200000e0000 */
[----:B------:R-:W-:Y:S05]  /*6c80*/  @P1 BRA `(.L_x_356) ;  /* 0x0000028000001947 */ /* 0x000fea0003800000 */
[C---:B--2---:R-:W-:Y:S01]  /*6c90*/  ISETP.GE.AND P0, PT, R16.reuse, c[0x0][0x27c], PT ;  /* 0x00009f0010007a0c */ /* 0x044fe20003f06270 */
[----:B------:R-:W-:Y:S01]  /*6ca0*/  CS2R R100, SRZ ;  /* 0x0000000000647805 */ /* 0x000fe2000001ff00 */
[----:B------:R-:W-:Y:S01]  /*6cb0*/  CS2R R102, SRZ ;  /* 0x0000000000667805 */ /* 0x000fe2000001ff00 */
[----:B------:R-:W-:-:S10]  /*6cc0*/  IADD3 R11, R16, 0x20, RZ ;  /* 0x00000020100b7810 */ /* 0x000fd40007ffe0ff */
[----:B---3--:R-:W-:-:S04]  /*6cd0*/  @!P0 IMAD.WIDE R26, R16, 0x2, R22 ;  /* 0x00000002101a8825 */ /* 0x008fc800078e0216 */
[----:B-1--4-:R-:W-:Y:S01]  /*6ce0*/  @!P0 IMAD.WIDE R24, R16, 0x2, R20 ;  /* 0x0000000210188825 */ /* 0x012fe200078e0214 */
[----:B------:R1:W5:Y:S04]  /*6cf0*/  @!P0 LD.E.64 R100, [R26.64] ;  /* 0x0000001e1a648980 */ /* 0x000368000c101b00 */
[----:B------:R2:W5:Y:S01]  /*6d00*/  @!P0 LD.E.64 R102, [R24.64] ;  /* 0x0000001e18668980 */ /* 0x000562000c101b00 */
[----:B------:R-:W-:Y:S01]  /*6d10*/  ISETP.GE.AND P0, PT, R11, c[0x0][0x27c], PT ;  /* 0x00009f000b007a0c */ /* 0x000fe20003f06270 */
[----:B------:R-:W-:Y:S01]  /*6d20*/  CS2R R126, SRZ ;  /* 0x00000000007e7805 */ /* 0x000fe2000001ff00 */
[----:B------:R-:W-:-:S11]  /*6d30*/  CS2R R124, SRZ ;  /* 0x00000000007c7805 */ /* 0x000fd6000001ff00 */
[----:B------:R-:W-:-:S04]  /*6d40*/  @!P0 SHF.R.S32.HI R14, RZ, 0x1f, R11 ;  /* 0x0000001fff0e8819 */ /* 0x000fc8000001140b */
[----:B------:R-:W-:-:S04]  /*6d50*/  @!P0 LEA.HI R11, R14, R11, RZ, 0x2 ;  /* 0x0000000b0e0b8211 */ /* 0x000fc800078f10ff */
[----:B------:R-:W-:-:S05]  /*6d60*/  @!P0 LOP3.LUT R11, R11, 0xfffffffc, RZ, 0xc0, !PT ;  /* 0xfffffffc0b0b8812 */ /* 0x000fca00078ec0ff */
[----:B------:R-:W-:-:S04]  /*6d70*/  @!P0 IMAD.WIDE R28, R11, 0x2, R22 ;  /* 0x000000020b1c8825 */ /* 0x000fc800078e0216 */
[----:B------:R-:W-:Y:S01]  /*6d80*/  @!P0 IMAD.WIDE R30, R11, 0x2, R20 ;  /* 0x000000020b1e8825 */ /* 0x000fe200078e0214 */
[----:B------:R-:W-:Y:S01]  /*6d90*/  IADD3 R11, R16, 0x40, RZ ;  /* 0x00000040100b7810 */ /* 0x000fe20007ffe0ff */
        /* <DEDUP_REMOVED lines=8> */
[----:B--2---:R-:W-:-:S04]  /*6e20*/  @!P0 IMAD.WIDE R24, R11, 0x2, R22 ;  /* 0x000000020b188825 */ /* 0x004fc800078e0216 */
[----:B-1----:R-:W-:Y:S01]  /*6e30*/  @!P0 IMAD.WIDE R26, R11, 0x2, R20 ;  /* 0x000000020b1a8825 */ /* 0x002fe200078e0214 */
        /* <DEDUP_REMOVED lines=11> */
[----:B------:R3:W5:Y:S04]  /*6ef0*/  @!P0 LD.E.64 R110, [R22.64] ;  /* 0x0000001e166e8980 */ /* 0x000768000c101b00 */
[----:B------:R3:W5:Y:S02]  /*6f00*/  @!P0 LD.E.64 R108, [R20.64] ;  /* 0x0000001e146c8980 */ /* 0x000764000c101b00 */
.L_x_356:
[----:B--2---:R-:W-:Y:S05]  /*6f10*/  BSYNC B0 ;  /* 0x0000000000007941 */ /* 0x004fea0003800000 */
.L_x_355:
[----:B------:R-:W-:Y:S01]  /*6f20*/  ISETP.NE.AND P0, PT, R10, RZ, PT ;  /* 0x000000ff0a00720c */ /* 0x000fe20003f05270 */
[----:B-----5:R-:W-:Y:S01]  /*6f30*/  IMAD.MOV.U32 R11, RZ, RZ, R120 ;  /* 0x000000ffff0b7224 */ /* 0x020fe200078e0078 */
[----:B------:R-:W-:Y:S01]  /*6f40*/  MOV R10, R121 ;  /* 0x00000079000a7202 */ /* 0x000fe20000000f00 */
[----:B------:R-:W-:Y:S01]  /*6f50*/  IMAD.MOV.U32 R15, RZ, RZ, R110 ;  /* 0x000000ffff0f7224 */ /* 0x000fe200078e006e */
[----:B------:R-:W-:Y:S01]  /*6f60*/  MOV R19, R109 ;  /* 0x0000006d00137202 */ /* 0x000fe20000000f00 */
[----:B------:R-:W-:Y:S01]  /*6f70*/  IMAD.MOV.U32 R14, RZ, RZ, R111 ;  /* 0x000000ffff0e7224 */ /* 0x000fe200078e006f */
[----:B------:R-:W-:Y:S01]  /*6f80*/  PRMT R87, R10, 0x5410, R11 ;  /* 0x000054100a577816 */ /* 0x000fe2000000000b */
[----:B------:R-:W-:Y:S01]  /*6f90*/  IMAD.MOV.U32 R10, RZ, RZ, R101 ;  /* 0x000000ffff0a7224 */ /* 0x000fe200078e0065 */
[----:B------:R-:W-:Y:S01]  /*6fa0*/  MOV R11, R100 ;  /* 0x00000064000b7202 */ /* 0x000fe20000000f00 */
[----:B---3--:R-:W-:Y:S01]  /*6fb0*/  IMAD.MOV.U32 R22, RZ, RZ, R108 ;  /* 0x000000ffff167224 */ /* 0x008fe200078e006c */
[----:B------:R-:W-:Y:S01]  /*6fc0*/  PRMT R83, R14, 0x5410, R15 ;  /* 0x000054100e537816 */ /* 0x000fe2000000000f */
[----:B------:R-:W-:Y:S01]  /*6fd0*/  IMAD.MOV.U32 R15, RZ, RZ, R126 ;  /* 0x000000ffff0f7224 */ /* 0x000fe200078e007e */
[----:B------:R-:W-:Y:S01]  /*6fe0*/  PRMT R99, R10, 0x5410, R11 ;  /* 0x000054100a637816 */ /* 0x000fe2000000000b */
[----:B------:R-:W-:Y:S01]  /*6ff0*/  IMAD.MOV.U32 R11, RZ, RZ, R118 ;  /* 0x000000ffff0b7224 */ /* 0x000fe200078e0076 */
[----:B------:R-:W-:Y:S01]  /*7000*/  PRMT R82, R19, 0x5410, R22 ;  /* 0x0000541013527816 */ /* 0x000fe20000000016 */
[----:B------:R-:W-:Y:S01]  /*7010*/  IMAD.MOV.U32 R10, RZ, RZ, R119 ;  /* 0x000000ffff0a7224 */ /* 0x000fe200078e0077 */
[----:B------:R-:W-:Y:S01]  /*7020*/  MOV R22, R124 ;  /* 0x0000007c00167202 */ /* 0x000fe20000000f00 */
[----:B------:R-:W-:Y:S01]  /*7030*/  IMAD.MOV.U32 R14, RZ, RZ, R127 ;  /* 0x000000ffff0e7224 */ /* 0x000fe200078e007f */
[----:B-1----:R1:W2:Y:S01]  /*7040*/  SHFL.IDX PT, R21, R18, 0x1, 0x181f ;  /* 0x00381f0012157f89 */ /* 0x0022a200000e0000 */
[----:B------:R-:W-:Y:S01]  /*7050*/  IMAD.MOV.U32 R19, RZ, RZ, R125 ;  /* 0x000000ffff137224 */ /* 0x000fe200078e007d */
[----:B------:R-:W-:Y:S01]  /*7060*/  PRMT R86, R10, 0x5410, R11 ;  /* 0x000054100a567816 */ /* 0x000fe2000000000b */
[----:B------:R-:W-:Y:S01]  /*7070*/  IMAD.MOV.U32 R11, RZ, RZ, R102 ;  /* 0x000000ffff0b7224 */ /* 0x000fe200078e0066 */
[----:B------:R-:W-:Y:S01]  /*7080*/  PRMT R93, R14, 0x5410, R15 ;  /* 0x000054100e5d7816 */ /* 0x000fe2000000000f */
[----:B----4-:R1:W3:Y:S01]  /*7090*/  SHFL.IDX PT, R20, R17, 0x1, 0x181f ;  /* 0x00381f0011147f89 */ /* 0x0102e200000e0000 */
[----:B------:R-:W-:Y:S01]  /*70a0*/  MOV R10, R103 ;  /* 0x00000067000a7202 */ /* 0x000fe20000000f00 */
[----:B------:R-:W-:Y:S01]  /*70b0*/  BSSY B0, `(.L_x_357) ;  /* 0x0000035000007945 */ /* 0x000fe20003800000 */
[----:B------:R-:W-:Y:S01]  /*70c0*/  PRMT R92, R19, 0x5410, R22 ;  /* 0x00005410135c7816 */ /* 0x000fe20000000016 */
[----:B------:R1:W4:Y:S01]  /*70d0*/  SHFL.IDX PT, R15, R13, 0x1, 0x181f ;  /* 0x00381f000d0f7f89 */ /* 0x00032200000e0000 */
[----:B------:R-:W-:Y:S01]  /*70e0*/  PRMT R98, R10, 0x5410, R11 ;  /* 0x000054100a627816 */ /* 0x000fe2000000000b */
[----:B------:R-:W-:Y:S01]  /*70f0*/  CS2R R84, SRZ ;  /* 0x0000000000547805 */ /* 0x000fe2000001ff00 */
[----:B------:R-:W-:Y:S01]  /*7100*/  CS2R R90, SRZ ;  /* 0x00000000005a7805 */ /* 0x000fe2000001ff00 */
[----:B------:R1:W1:Y:S01]  /*7110*/  SHFL.IDX PT, R14, R12, 0x1, 0x181f ;  /* 0x00381f000c0e7f89 */ /* 0x00026200000e0000 */
        /* <DEDUP_REMOVED lines=9> */
[----:B------:R-:W-:-:S10]  /*71b0*/  IADD3 R11, R16, 0x20, RZ ;  /* 0x00000020100b7810 */ /* 0x000fd40007ffe0ff */
[----:B--23--:R-:W-:-:S04]  /*71c0*/  @!P0 IMAD.WIDE R24, R16, 0x2, R20 ;  /* 0x0000000210188825 */ /* 0x00cfc800078e0214 */
[----:B-1--4-:R-:W-:Y:S01]  /*71d0*/  @!P0 IMAD.WIDE R22, R16, 0x2, R14 ;  /* 0x0000000210168825 */ /* 0x012fe200078e020e */
[----:B------:R1:W5:Y:S04]  /*71e0*/  @!P0 LD.E.64 R96, [R24.64] ;  /* 0x0000001e18608980 */ /* 0x000368000c101b00 */
[----:B------:R2:W5:Y:S01]  /*71f0*/  @!P0 LD.E.64 R94, [R22.64] ;  /* 0x0000001e165e8980 */ /* 0x000562000c101b00 */
[----:B------:R-:W-:Y:S01]  /*7200*/  ISETP.GE.AND P0, PT, R11, c[0x0][0x27c], PT ;  /* 0x00009f000b007a0c */ /* 0x000fe20003f06270 */
[----:B------:R-:W-:Y:S01]  /*7210*/  CS2R R90, SRZ ;  /* 0x00000000005a7805 */ /* 0x000fe2000001ff00 */
[----:B------:R-:W-:-:S11]  /*7220*/  CS2R R88, SRZ ;  /* 0x0000000000587805 */ /* 0x000fd6000001ff00 */
[----:B------:R-:W-:-:S04]  /*7230*/  @!P0 SHF.R.S32.HI R10, RZ, 0x1f, R11 ;  /* 0x0000001fff0a8819 */ /* 0x000fc8000001140b */
[----:B------:R-:W-:Y:S02]  /*7240*/  @!P0 LEA.HI R10, R10, R11, RZ, 0x2 ;  /* 0x0000000b0a0a8211 */ /* 0x000fe400078f10ff */
[----:B------:R-:W-:Y:S02]  /*7250*/  IADD3 R11, R16, 0x40, RZ ;  /* 0x00000040100b7810 */ /* 0x000fe40007ffe0ff */
[----:B------:R-:W-:-:S05]  /*7260*/  @!P0 LOP3.LUT R10, R10, 0xfffffffc, RZ, 0xc0, !PT ;  /* 0xfffffffc0a0a8812 */ /* 0x000fca00078ec0ff */
[----:B------:R-:W-:-:S04]  /*7270*/  @!P0 IMAD.WIDE R26, R10, 0x2, R20 ;  /* 0x000000020a1a8825 */ /* 0x000fc800078e0214 */
[----:B------:R-:W-:Y:S01]  /*7280*/  @!P0 IMAD.WIDE R28, R10, 0x2, R14 ;  /* 0x000000020a1c8825 */ /* 0x000fe200078e020e */
        /* <DEDUP_REMOVED lines=9> */
[----:B--2---:R-:W-:-:S04]  /*7320*/  @!P0 IMAD.WIDE R22, R10, 0x2, R20 ;  /* 0x000000020a168825 */ /* 0x004fc800078e0214 */
[----:B-1----:R-:W-:Y:S01]  /*7330*/  @!P0 IMAD.WIDE R24, R10, 0x2, R14 ;  /* 0x000000020a188825 */ /* 0x002fe200078e020e */
        /* <DEDUP_REMOVED lines=12> */
.L_x_358:
[----:B------:R-:W-:Y:S05]  /*7400*/  BSYNC B0 ;  /* 0x0000000000007941 */ /* 0x000fea0003800000 */
.L_x_357:
[----:B------:R-:W-:Y:S01]  /*7410*/  ISETP.NE.AND P0, PT, R9, RZ, PT ;  /* 0x000000ff0900720c */ /* 0x000fe20003f05270 */
[----:B-1---5:R-:W-:Y:S01]  /*7420*/  IMAD.MOV.U32 R14, RZ, RZ, R76 ;  /* 0x000000ffff0e7224 */ /* 0x022fe200078e004c */
[----:B------:R-:W-:Y:S01]  /*7430*/  MOV R9, R85 ;  /* 0x0000005500097202 */ /* 0x000fe20000000f00 */
[----:B---3--:R-:W-:Y:S01]  /*7440*/  IMAD.MOV.U32 R11, RZ, RZ, R77 ;  /* 0x000000ffff0b7224 */ /* 0x008fe200078e004d */
[----:B------:R1:W3:Y:S01]  /*7450*/  SHFL.IDX PT, R23, R18, 0x2, 0x181f ;  /* 0x00581f0012177f89 */ /* 0x0002e200000e0000 */
[----:B------:R-:W-:Y:S01]  /*7460*/  IMAD.MOV.U32 R10, RZ, RZ, R84 ;  /* 0x000000ffff0a7224 */ /* 0x000fe200078e0054 */
[----:B------:R-:W-:Y:S01]  /*7470*/  BSSY B0, `(.L_x_359) ;  /* 0x000004a000007945 */ /* 0x000fe20003800000 */
[----:B------:R-:W-:Y:S01]  /*7480*/  CS2R R26, SRZ ;  /* 0x00000000001a7805 */ /* 0x000fe2000001ff00 */
[----:B------:R-:W-:Y:S01]  /*7490*/  PRMT R58, R11, 0x5410, R14 ;  /* 0x000054100b3a7816 */ /* 0x000fe2000000000e */
[----:B------:R-:W-:Y:S01]  /*74a0*/  IMAD.MOV.U32 R14, RZ, RZ, R90 ;  /* 0x000000ffff0e7224 */ /* 0x000fe200078e005a */
[----:B------:R-:W-:Y:S01]  /*74b0*/  PRMT R62, R9, 0x5410, R10 ;  /* 0x00005410093e7816 */ /* 0x000fe2000000000a */
[----:B------:R-:W-:Y:S01]  /*74c0*/  IMAD.MOV.U32 R11, RZ, RZ, R91 ;  /* 0x000000ffff0b7224 */ /* 0x000fe200078e005b */
[----:B------:R-:W-:Y:S01]  /*74d0*/  MOV R10, R96 ;  /* 0x00000060000a7202 */ /* 0x000fe20000000f00 */
[----:B------:R-:W-:Y:S01]  /*74e0*/  IMAD.MOV.U32 R9, RZ, RZ, R97 ;  /* 0x000000ffff097224 */ /* 0x000fe200078e0061 */
[----:B------:R1:W4:Y:S01]  /*74f0*/  SHFL.IDX PT, R22, R17, 0x2, 0x181f ;  /* 0x00581f0011167f89 */ /* 0x00032200000e0000 */
[----:B------:R-:W-:Y:S01]  /*7500*/  CS2R R44, SRZ ;  /* 0x00000000002c7805 */ /* 0x000fe2000001ff00 */
[----:B------:R-:W-:Y:S01]  /*7510*/  PRMT R73, R11, 0x5410, R14 ;  /* 0x000054100b497816 */ /* 0x000fe2000000000e */
[----:B------:R-:W-:Y:S01]  /*7520*/  IMAD.MOV.U32 R14, RZ, RZ, R74 ;  /* 0x000000ffff0e7224 */ /* 0x000fe200078e004a */
[----:B------:R-:W-:Y:S01]  /*7530*/  PRMT R79, R9, 0x5410, R10 ;  /* 0x00005410094f7816 */ /* 0x000fe2000000000a */
[----:B------:R-:W-:Y:S01]  /*7540*/  IMAD.MOV.U32 R10, RZ, RZ, R80 ;  /* 0x000000ffff0a7224 */ /* 0x000fe200078e0050 */
[----:B------:R-:W-:Y:S01]  /*7550*/  MOV R11, R75 ;  /* 0x0000004b000b7202 */ /* 0x000fe20000000f00 */
[----:B------:R-:W-:Y:S01]  /*7560*/  IMAD.MOV.U32 R9, RZ, RZ, R81 ;  /* 0x000000ffff097224 */ /* 0x000fe200078e0051 */
[----:B--2---:R1:W2:Y:S01]  /*7570*/  SHFL.IDX PT, R21, R13, 0x2, 0x181f ;  /* 0x00581f000d157f89 */ /* 0x0042a200000e0000 */
[----:B------:R-:W-:Y:S01]  /*7580*/  CS2R R56, SRZ ;  /* 0x0000000000387805 */ /* 0x000fe2000001ff00 */
[----:B------:R-:W-:Y:S01]  /*7590*/  PRMT R51, R11, 0x5410, R14 ;  /* 0x000054100b337816 */ /* 0x000fe2000000000e */
[----:B------:R-:W-:Y:S01]  /*75a0*/  IMAD.MOV.U32 R11, RZ, RZ, R89 ;  /* 0x000000ffff0b7224 */ /* 0x000fe200078e0059 */
[----:B------:R-:W-:Y:S01]  /*75b0*/  PRMT R59, R9, 0x5410, R10 ;  /* 0x00005410093b7816 */ /* 0x000fe2000000000a */
[----:B------:R-:W-:Y:S01]  /*75c0*/  IMAD.MOV.U32 R10, RZ, RZ, R94 ;  /* 0x000000ffff0a7224 */ /* 0x000fe200078e005e */
[----:B------:R-:W-:Y:S01]  /*75d0*/  MOV R14, R88 ;  /* 0x00000058000e7202 */ /* 0x000fe20000000f00 */
[----:B------:R1:W1:Y:S01]  /*75e0*/  SHFL.IDX PT, R20, R12, 0x2, 0x181f ;  /* 0x00581f000c147f89 */ /* 0x00026200000e0000 */
[----:B------:R-:W-:Y:S01]  /*75f0*/  MOV R9, R95 ;  /* 0x0000005f00097202 */ /* 0x000fe20000000f00 */
[----:B------:R-:W-:Y:S01]  /*7600*/  CS2R R66, SRZ ;  /* 0x0000000000427805 */ /* 0x000fe2000001ff00 */
[----:B------:R-:W-:Y:S01]  /*7610*/  PRMT R72, R11, 0x5410, R14 ;  /* 0x000054100b487816 */ /* 0x000fe2000000000e */
[----:B------:R-:W-:Y:S01]  /*7620*/  CS2R R70, SRZ ;  /* 0x0000000000467805 */ /* 0x000fe2000001ff00 */
[----:B------:R-:W-:Y:S01]  /*7630*/  PRMT R78, R9, 0x5410, R10 ;  /* 0x00005410094e7816 */ /* 0x000fe2000000000a */
[----:B------:R-:W-:Y:S01]  /*7640*/  CS2R R42, SRZ ;  /* 0x00000000002a7805 */ /* 0x000fe2000001ff00 */
[----:B------:R-:W-:Y:S01]  /*7650*/  CS2R R48, SRZ ;  /* 0x0000000000307805 */ /* 0x000fe2000001ff00 */
[----:B------:R-:W-:Y:S01]  /*7660*/  CS2R R64, SRZ ;  /* 0x0000000000407805 */ /* 0x000fe2000001ff00 */
[----:B------:R-:W-:Y:S01]  /*7670*/  CS2R R68, SRZ ;  /* 0x0000000000447805 */ /* 0x000fe2000001ff00 */
[----:B------:R-:W-:Y:S05]  /*7680*/  @P0 BRA `(.L_x_360) ;  /* 0x0000028000000947 */ /* 0x000fea0003800000 */
[C---:B---34-:R-:W-:Y:S01]  /*7690*/  IADD3 R10, R16.reuse, 0x20, RZ ;  /* 0x00000020100a7810 */ /* 0x058fe20007ffe0ff */
[----:B------:R-:W-:Y:S01]  /*76a0*/  CS2R R70, SRZ ;  /* 0x0000000000467805 */ /* 0x000fe2000001ff00 */
[----:B------:R-:W-:Y:S01]  /*76b0*/  ISETP.GE.AND P1, PT, R16, c[0x0][0x27c], PT ;  /* 0x00009f0010007a0c */ /* 0x000fe20003f26270 */
[----:B------:R-:W-:Y:S01]  /*76c0*/  CS2R R68, SRZ ;  /* 0x0000000000447805 */ /* 0x000fe2000001ff00 */
[----:B------:R-:W-:Y:S01]  /*76d0*/  ISETP.GE.AND P0, PT, R10, c[0x0][0x27c], PT ;  /* 0x00009f000a007a0c */ /* 0x000fe20003f06270 */
[----:B------:R-:W-:Y:S01]  /*76e0*/  CS2R R66, SRZ ;  /* 0x0000000000427805 */ /* 0x000fe2000001ff00 */
[----:B------:R-:W-:Y:S01]  /*76f0*/  CS2R R64, SRZ ;  /* 0x0000000000407805 */ /* 0x000fe2000001ff00 */
[----:B------:R-:W-:-:S08]  /*7700*/  IADD3 R14, R16, 0x40, RZ ;  /* 0x00000040100e7810 */ /* 0x000fd00007ffe0ff */
[C---:B------:R-:W-:Y:S02]  /*7710*/  @!P1 IMAD.WIDE R32, R16.reuse, 0x2, R22 ;  /* 0x0000000210209825 */ /* 0x040fe400078e0216 */
[----:B------:R-:W-:Y:S02]  /*7720*/  @!P0 SHF.R.S32.HI R9, RZ, 0x1f, R10 ;  /* 0x0000001fff098819 */ /* 0x000fe4000001140a */
[----:B-12---:R-:W-:Y:S01]  /*7730*/  @!P1 IMAD.WIDE R30, R16, 0x2, R20 ;  /* 0x00000002101e9825 */ /* 0x006fe200078e0214 */
[----:B------:R1:W5:Y:S01]  /*7740*/  @!P1 LD.E.64 R70, [R32.64] ;  /* 0x0000001e20469980 */ /* 0x000362000c101b00 */
[----:B------:R-:W-:-:S03]  /*7750*/  @!P0 LEA.HI R9, R9, R10, RZ, 0x2 ;  /* 0x0000000a09098211 */ /* 0x000fc600078f10ff */
[----:B------:R1:W5:Y:S01]  /*7760*/  @!P1 LD.E.64 R68, [R30.64] ;  /* 0x0000001e1e449980 */ /* 0x000362000c101b00 */
[----:B------:R-:W-:Y:S02]  /*7770*/  @!P0 LOP3.LUT R9, R9, 0xfffffffc, RZ, 0xc0, !PT ;  /* 0xfffffffc09098812 */ /* 0x000fe400078ec0ff */
[----:B------:R-:W-:-:S03]  /*7780*/  IADD3 R10, R16, 0x60, RZ ;  /* 0x00000060100a7810 */ /* 0x000fc60007ffe0ff */
[----:B------:R-:W-:-:S04]  /*7790*/  @!P0 IMAD.WIDE R24, R9, 0x2, R22 ;  /* 0x0000000209188825 */ /* 0x000fc800078e0216 */
[----:B------:R-:W-:Y:S01]  /*77a0*/  @!P0 IMAD.WIDE R28, R9, 0x2, R20 ;  /* 0x00000002091c8825 */ /* 0x000fe200078e0214 */
[----:B------:R-:W-:Y:S01]  /*77b0*/  ISETP.GE.AND P1, PT, R14, c[0x0][0x27c], PT ;  /* 0x00009f000e007a0c */ /* 0x000fe20003f26270 */
[----:B------:R1:W5:Y:S04]  /*77c0*/  @!P0 LD.E.64 R66, [R24.64] ;  /* 0x0000001e18428980 */ /* 0x000368000c101b00 */
[----:B------:R1:W5:Y:S01]  /*77d0*/  @!P0 LD.E.64 R64, [R28.64] ;  /* 0x0000001e1c408980 */ /* 0x000362000c101b00 */
[----:B------:R-:W-:-:S07]  /*77e0*/  ISETP.GE.AND P0, PT, R10, c[0x0][0x27c], PT ;  /* 0x00009f000a007a0c */ /* 0x000fce0003f06270 */
[----:B------:R-:W-:-:S04]  /*77f0*/  @!P1 SHF.R.S32.HI R11, RZ, 0x1f, R14 ;  /* 0x0000001fff0b9819 */ /* 0x000fc8000001140e */
[----:B------:R-:W-:Y:S02]  /*7800*/  @!P1 LEA.HI R11, R11, R14, RZ, 0x2 ;  /* 0x0000000e0b0b9211 */ /* 0x000fe400078f10ff */
[----:B------:R-:W-:Y:S02]  /*7810*/  @!P0 SHF.R.S32.HI R9, RZ, 0x1f, R10 ;  /* 0x0000001fff098819 */ /* 0x000fe4000001140a */
[----:B------:R-:W-:Y:S02]  /*7820*/  @!P1 LOP3.LUT R11, R11, 0xfffffffc, RZ, 0xc0, !PT ;  /* 0xfffffffc0b0b9812 */ /* 0x000fe400078ec0ff */
[----:B------:R-:W-:-:S04]  /*7830*/  @!P0 LEA.HI R9, R9, R10, RZ, 0x2 ;  /* 0x0000000a09098211 */ /* 0x000fc800078f10ff */
[----:B------:R-:W-:Y:S01]  /*7840*/  @!P0 LOP3.LUT R9, R9, 0xfffffffc, RZ, 0xc0, !PT ;  /* 0xfffffffc09098812 */ /* 0x000fe200078ec0ff */
[C---:B------:R-:W-:Y:S01]  /*7850*/  @!P1 IMAD.WIDE R14, R11.reuse, 0x2, R22 ;  /* 0x000000020b0e9825 */ /* 0x040fe200078e0216 */
[----:B------:R-:W-:Y:S01]  /*7860*/  CS2R R56, SRZ ;  /* 0x0000000000387805 */ /* 0x000fe2000001ff00 */
[----:B------:R-:W-:Y:S01]  /*7870*/  CS2R R44, SRZ ;  /* 0x00000000002c7805 */ /* 0x000fe2000001ff00 */
[----:B------:R-:W-:Y:S01]  /*7880*/  CS2R R48, SRZ ;  /* 0x0000000000307805 */ /* 0x000fe2000001ff00 */
[----:B------:R-:W-:Y:S01]  /*7890*/  @!P1 IMAD.WIDE R10, R11, 0x2, R20 ;  /* 0x000000020b0a9825 */ /* 0x000fe200078e0214 */
[----:B------:R-:W-:Y:S02]  /*78a0*/  CS2R R42, SRZ ;  /* 0x00000000002a7805 */ /* 0x000fe4000001ff00 */
[----:B------:R1:W5:Y:S01]  /*78b0*/  @!P1 LD.E.64 R56, [R14.64] ;  /* 0x0000001e0e389980 */ /* 0x000362000c101b00 */
[----:B------:R-:W-:-:S03]  /*78c0*/  @!P0 IMAD.WIDE R22, R9, 0x2, R22 ;  /* 0x0000000209168825 */ /* 0x000fc600078e0216 */
[----:B------:R1:W5:Y:S01]  /*78d0*/  @!P1 LD.E.64 R48, [R10.64] ;  /* 0x0000001e0a309980 */ /* 0x000362000c101b00 */
[----:B------:R-:W-:-:S03]  /*78e0*/  @!P0 IMAD.WIDE R20, R9, 0x2, R20 ;  /* 0x0000000209148825 */ /* 0x000fc600078e0214 */
[----:B------:R1:W5:Y:S04]  /*78f0*/  @!P0 LD.E.64 R44, [R22.64] ;  /* 0x0000001e162c8980 */ /* 0x000368000c101b00 */
[----:B------:R1:W5:Y:S02]  /*7900*/  @!P0 LD.E.64 R42, [R20.64] ;  /* 0x0000001e142a8980 */ /* 0x000364000c101b00 */
.L_x_360:
[----:B---34-:R-:W-:Y:S05]  /*7910*/  BSYNC B0 ;  /* 0x0000000000007941 */ /* 0x018fea0003800000 */
.L_x_359:
[----:B------:R-:W-:Y:S01]  /*7920*/  ISETP.NE.AND P0, PT, R8, RZ, PT ;  /* 0x000000ff0800720c */ /* 0x000fe20003f05270 */
[----:B-1---5:R-:W-:Y:S01]  /*7930*/  IMAD.MOV.U32 R11, RZ, RZ, R44 ;  /* 0x000000ffff0b7224 */ /* 0x022fe200078e002c */
[----:B------:R-:W-:Y:S01]  /*7940*/  MOV R8, R57 ;  /* 0x0000003900087202 */ /* 0x000fe20000000f00 */
[----:B------:R-:W-:Y:S01]  /*7950*/  IMAD.MOV.U32 R10, RZ, RZ, R45 ;  /* 0x000000ffff0a7224 */ /* 0x000fe200078e002d */
        /* <DEDUP_REMOVED lines=10> */
[----:B------:R4:W2:Y:S01]  /*7a00*/  SHFL.IDX PT, R24, R17, 0x3, 0x181f ;  /* 0x00781f0011187f89 */ /* 0x0008a200000e0000 */
        /* <DEDUP_REMOVED lines=14> */
[----:B------:R4:W2:Y:S01]  /*7af0*/  SHFL.IDX PT, R14, R12, 0x3, 0x181f ;  /* 0x00781f000c0e7f89 */ /* 0x0008a200000e0000 */
[----:B------:R-:W-:Y:S01]  /*7b00*/  MOV R8, R69 ;  /* 0x0000004500087202 */ /* 0x000fe20000000f00 */
[----:B--2---:R-:W-:Y:S01]  /*7b10*/  CS2R R20, SRZ ;  /* 0x0000000000147805 */ /* 0x004fe2000001ff00 */
[----:B------:R-:W-:Y:S01]  /*7b20*/  PRMT R41, R10, 0x5410, R11 ;  /* 0x000054100a297816 */ /* 0x000fe2000000000b */
[----:B-1----:R-:W-:Y:S01]  /*7b30*/  CS2R R18, SRZ ;  /* 0x0000000000127805 */ /* 0x002fe2000001ff00 */
[----:B------:R-:W-:Y:S01]  /*7b40*/  PRMT R47, R8, 0x5410, R9 ;  /* 0x00005410082f7816 */ /* 0x000fe20000000009 */
[----:B------:R-:W-:Y:S01]  /*7b50*/  CS2R R30, SRZ ;  /* 0x00000000001e7805 */ /* 0x000fe2000001ff00 */
[----:B------:R-:W-:Y:S01]  /*7b60*/  CS2R R36, SRZ ;  /* 0x0000000000247805 */ /* 0x000fe2000001ff00 */
[----:B------:R-:W-:Y:S05]  /*7b70*/  @P0 BRA `(.L_x_362) ;  /* 0x0000028000000947 */ /* 0x000fea0003800000 */
[C---:B---3--:R-:W-:Y:S01]  /*7b80*/  ISETP.GE.AND P0, PT, R16.reuse, c[0x0][0x27c], PT ;  /* 0x00009f0010007a0c */ /* 0x048fe20003f06270 */
[----:B------:R-:W-:Y:S01]  /*7b90*/  CS2R R38, SRZ ;  /* 0x0000000000267805 */ /* 0x000fe2000001ff00 */
[----:B------:R-:W-:Y:S01]  /*7ba0*/  CS2R R36, SRZ ;  /* 0x0000000000247805 */ /* 0x000fe2000001ff00 */
[----:B----4-:R-:W-:-:S02]  /*7bb0*/  IADD3 R13, R16, 0x20, RZ ;  /* 0x00000020100d7810 */ /* 0x010fc40007ffe0ff */
        /* <DEDUP_REMOVED lines=8> */
[----:B------:R-:W-:Y:S01]  /*7c40*/  ISETP.GE.AND P0, PT, R9, c[0x0][0x27c], PT ;  /* 0x00009f0009007a0c */ /* 0x000fe20003f06270 */
[----:B------:R-:W-:-:S08]  /*7c50*/  CS2R R32, SRZ ;  /* 0x0000000000207805 */ /* 0x000fd0000001ff00 */
[----:B------:R-:W-:Y:S02]  /*7c60*/  @!P2 SHF.R.S32.HI R12, RZ, 0x1f, R13 ;  /* 0x0000001fff0ca819 */ /* 0x000fe4000001140d */
[----:B------:R-:W-:Y:S02]  /*7c70*/  @!P1 SHF.R.S32.HI R10, RZ, 0x1f, R11 ;  /* 0x0000001fff0a9819 */ /* 0x000fe4000001140b */
[----:B------:R-:W-:Y:S02]  /*7c80*/  @!P0 SHF.R.S32.HI R8, RZ, 0x1f, R9 ;  /* 0x0000001fff088819 */ /* 0x000fe40000011409 */
[----:B------:R-:W-:Y:S02]  /*7c90*/  @!P2 LEA.HI R12, R12, R13, RZ, 0x2 ;  /* 0x0000000d0c0ca211 */ /* 0x000fe400078f10ff */
[----:B------:R-:W-:Y:S02]  /*7ca0*/  @!P1 LEA.HI R11, R10, R11, RZ, 0x2 ;  /* 0x0000000b0a0b9211 */ /* 0x000fe400078f10ff */
[----:B------:R-:W-:-:S02]  /*7cb0*/  @!P0 LEA.HI R8, R8, R9, RZ, 0x2 ;  /* 0x0000000908088211 */ /* 0x000fc400078f10ff */
[----:B------:R-:W-:Y:S02]  /*7cc0*/  @!P2 LOP3.LUT R10, R12, 0xfffffffc, RZ, 0xc0, !PT ;  /* 0xfffffffc0c0aa812 */ /* 0x000fe400078ec0ff */
[----:B------:R-:W-:Y:S02]  /*7cd0*/  @!P1 LOP3.LUT R9, R11, 0xfffffffc, RZ, 0xc0, !PT ;  /* 0xfffffffc0b099812 */ /* 0x000fe400078ec0ff */
[----:B------:R-:W-:Y:S01]  /*7ce0*/  @!P0 LOP3.LUT R8, R8, 0xfffffffc, RZ, 0xc0, !PT ;  /* 0xfffffffc08088812 */ /* 0x000fe200078ec0ff */
[--C-:B------:R-:W-:Y:S01]  /*7cf0*/  @!P2 IMAD.WIDE R106, R10, 0x2, R24.reuse ;  /* 0x000000020a6aa825 */ /* 0x100fe200078e0218 */
[----:B------:R-:W-:Y:S01]  /*7d00*/  CS2R R30, SRZ ;  /* 0x00000000001e7805 */ /* 0x000fe2000001ff00 */
[----:B------:R-:W-:Y:S01]  /*7d10*/  CS2R R22, SRZ ;  /* 0x0000000000167805 */ /* 0x000fe2000001ff00 */
[----:B------:R-:W-:Y:S01]  /*7d20*/  CS2R R26, SRZ ;  /* 0x00000000001a7805 */ /* 0x000fe2000001ff00 */
[--C-:B------:R-:W-:Y:S01]  /*7d30*/  @!P1 IMAD.WIDE R12, R9, 0x2, R24.reuse ;  /* 0x00000002090c9825 */ /* 0x100fe200078e0218 */
[----:B--2---:R-:W-:Y:S01]  /*7d40*/  CS2R R18, SRZ ;  /* 0x0000000000127805 */ /* 0x004fe2000001ff00 */
[----:B-1----:R-:W-:Y:S01]  /*7d50*/  CS2R R20, SRZ ;  /* 0x0000000000147805 */ /* 0x002fe2000001ff00 */
[----:B------:R1:W5:Y:S01]  /*7d60*/  @!P2 LD.E.64 R32, [R106.64] ;  /* 0x0000001e6a20a980 */ /* 0x000362000c101b00 */
[----:B------:R-:W-:-:S03]  /*7d70*/  @!P0 IMAD.WIDE R24, R8, 0x2, R24 ;  /* 0x0000000208188825 */ /* 0x000fc600078e0218 */
[----:B------:R1:W5:Y:S01]  /*7d80*/  @!P1 LD.E.64 R22, [R12.64] ;  /* 0x0000001e0c169980 */ /* 0x000362000c101b00 */
[----:B------:R-:W-:-:S03]  /*7d90*/  @!P1 IMAD.WIDE R104, R9, 0x2, R14 ;  /* 0x0000000209689825 */ /* 0x000fc600078e020e */
[----:B------:R1:W5:Y:S01]  /*7da0*/  @!P0 LD.E.64 R26, [R24.64] ;  /* 0x0000001e181a8980 */ /* 0x000362000c101b00 */
[----:B------:R-:W-:-:S03]  /*7db0*/  @!P2 IMAD.WIDE R10, R10, 0x2, R14 ;  /* 0x000000020a0aa825 */ /* 0x000fc600078e020e */
[----:B------:R1:W5:Y:S01]  /*7dc0*/  @!P1 LD.E.64 R18, [R104.64] ;  /* 0x0000001e68129980 */ /* 0x000362000c101b00 */
[----:B------:R-:W-:-:S03]  /*7dd0*/  @!P0 IMAD.WIDE R8, R8, 0x2, R14 ;  /* 0x0000000208088825 */ /* 0x000fc600078e020e */
[----:B------:R1:W5:Y:S04]  /*7de0*/  @!P2 LD.E.64 R30, [R10.64] ;  /* 0x0000001e0a1ea980 */ /* 0x000368000c101b00 */
[----:B------:R1:W5:Y:S02]  /*7df0*/  @!P0 LD.E.64 R20, [R8.64] ;  /* 0x0000001e08148980 */ /* 0x000364000c101b00 */
.L_x_362:
[----:B---3--:R-:W-:Y:S05]  /*7e00*/  BSYNC B0 ;  /* 0x0000000000007941 */ /* 0x008fea0003800000 */
.L_x_361:
[----:B------:R-:W-:Y:S01]  /*7e10*/  UIADD3 UR4, -UR23, UR7, URZ ;  /* 0x0000000717047290 */ /* 0x000fe2000fffe13f */
[----:B-1---5:R-:W-:Y:S01]  /*7e20*/  IMAD.MOV.U32 R8, RZ, RZ, R26 ;  /* 0x000000ffff087224 */ /* 0x022fe200078e001a */
[----:B------:R-:W-:-:S04]  /*7e30*/  DEPBAR.LE SB0, 0x1 ;  /* 0x000080400000791a */ /* 0x000fc80000000000 */
[----:B------:R-:W-:Y:S01]  /*7e40*/  IMAD.MOV.U32 R11, RZ, RZ, R27 ;  /* 0x000000ffff0b7224 */ /* 0x000fe200078e001b */
[----:B------:R-:W-:Y:S01]  /*7e50*/  UISETP.LT.AND UP0, UPT, UR4, 0x80, UPT ;  /* 0x000000800400788c */ /* 0x000fe2000bf01270 */
[----:B------:R-:W-:Y:S01]  /*7e60*/  IMAD.MOV.U32 R10, RZ, RZ, R22 ;  /* 0x000000ffff0a7224 */ /* 0x000fe200078e0016 */
[----:B------:R-:W-:Y:S01]  /*7e70*/  BSSY B1, `(.L_x_363) ;  /* 0x00000d5000017945 */ /* 0x000fe20003800000 */
[----:B------:R-:W-:Y:S01]  /*7e80*/  IMAD.MOV.U32 R9, RZ, RZ, R23 ;  /* 0x000000ffff097224 */ /* 0x000fe200078e0017 */
[----:B------:R-:W-:Y:S01]  /*7e90*/  PRMT R15, R11, 0x5410, R8 ;  /* 0x000054100b0f7816 */ /* 0x000fe20000000008 */
[----:B------:R-:W-:Y:S01]  /*7ea0*/  USEL UR4, UR4, 0x80, UP0 ;  /* 0x0000008004047887 */ /* 0x000fe20008000000 */
[----:B------:R-:W-:Y:S01]  /*7eb0*/  MOV R8, R32 ;  /* 0x0000002000087202 */ /* 0x000fe20000000f00 */
[----:B------:R-:W-:Y:S01]  /*7ec0*/  IMAD.MOV.U32 R11, RZ, RZ, R33 ;  /* 0x000000ffff0b7224 */ /* 0x000fe200078e0021 */
[----:B------:R-:W-:Y:S01]  /*7ed0*/  PRMT R14, R9, 0x5410, R10 ;  /* 0x00005410090e7816 */ /* 0x000fe2000000000a */
[----:B------:R-:W-:Y:S01]  /*7ee0*/  IMAD.MOV.U32 R10, RZ, RZ, R38 ;  /* 0x000000ffff0a7224 */ /* 0x000fe200078e0026 */
[----:B------:R-:W-:Y:S01]  /*7ef0*/  PRMT R24, R24, 0x5410, R8 ;  /* 0x0000541018187816 */ /* 0x000fe20000000008 */
[----:B------:R-:W-:Y:S01]  /*7f00*/  IMAD.MOV.U32 R9, RZ, RZ, R39 ;  /* 0x000000ffff097224 */ /* 0x000fe200078e0027 */
[----:B------:R-:W-:Y:S01]  /*7f10*/  MOV R8, R20 ;  /* 0x0000001400087202 */ /* 0x000fe20000000f00 */
[----:B------:R-:W-:Y:S01]  /*7f20*/  BAR.SYNC.DEFER_BLOCKING 0x0 ;  /* 0x0000000000007b1d */ /* 0x000fe20000010000 */
[----:B------:R-:W-:-:S02]  /*7f30*/  ISETP.GE.AND P0, PT, R54, UR4, PT ;  /* 0x0000000436007c0c */ /* 0x000fc4000bf06270 */
[----:B------:R-:W-:Y:S01]  /*7f40*/  PRMT R28, R9, 0x5410, R10 ;  /* 0x00005410091c7816 */ /* 0x000fe2000000000a */
[----:B------:R-:W-:Y:S01]  /*7f50*/  IMAD.MOV.U32 R10, RZ, RZ, R21 ;  /* 0x000000ffff0a7224 */ /* 0x000fe200078e0015 */
[----:B----4-:R-:W-:Y:S01]  /*7f60*/  PRMT R13, R13, 0x5410, R8 ;  /* 0x000054100d0d7816 */ /* 0x010fe20000000008 */
[----:B------:R-:W-:Y:S01]  /*7f70*/  IMAD.MOV.U32 R9, RZ, RZ, R18 ;  /* 0x000000ffff097224 */ /* 0x000fe200078e0012 */
[----:B------:R-:W-:Y:S02]  /*7f80*/  MOV R8, R19 ;  /* 0x0000001300087202 */ /* 0x000fe40000000f00 */
[----:B------:R-:W-:Y:S01]  /*7f90*/  PRMT R24, R11, 0x7610, R24 ;  /* 0x000076100b187816 */ /* 0x000fe20000000018 */
[----:B------:R-:W-:Y:S01]  /*7fa0*/  IMAD.MOV.U32 R11, RZ, RZ, R30 ;  /* 0x000000ffff0b7224 */ /* 0x000fe200078e001e */
[----:B------:R-:W-:Y:S01]  /*7fb0*/  PRMT R13, R10, 0x7610, R13 ;  /* 0x000076100a0d7816 */ /* 0x000fe2000000000d */
[----:B------:R-:W-:Y:S01]  /*7fc0*/  IMAD.MOV.U32 R10, RZ, RZ, R31 ;  /* 0x000000ffff0a7224 */ /* 0x000fe200078e001f */
[----:B------:R-:W-:Y:S01]  /*7fd0*/  PRMT R12, R8, 0x5410, R9 ;  /* 0x00005410080c7816 */ /* 0x000fe20000000009 */
[----:B------:R-:W-:Y:S01]  /*7fe0*/  IMAD.MOV.U32 R8, RZ, RZ, R37 ;  /* 0x000000ffff087224 */ /* 0x000fe200078e0025 */
[----:B------:R-:W-:-:S02]  /*7ff0*/  MOV R9, R36 ;  /* 0x0000002400097202 */ /* 0x000fc40000000f00 */
[----:B------:R-:W-:Y:S02]  /*8000*/  PRMT R17, R10, 0x5410, R11 ;  /* 0x000054100a117816 */ /* 0x000fe4000000000b */
[----:B------:R-:W-:Y:S01]  /*8010*/  PRMT R25, R8, 0x5410, R9 ;  /* 0x0000541008197816 */ /* 0x000fe20000000009 */
[----:B------:R-:W-:Y:S05]  /*8020*/  @P0 BRA `(.L_x_364) ;  /* 0x00000b9000000947 */ /* 0x000fea0003800000 */
[----:B------:R-:W-:Y:S01]  /*8030*/  ISETP.GE.AND P0, PT, R16, c[0x0][0x27c], PT ;  /* 0x00009f0010007a0c */ /* 0x000fe20003f06270 */
[----:B------:R-:W-:-:S12]  /*8040*/  BSSY B0, `(.L_x_365) ;  /* 0x000002c000007945 */ /* 0x000fd80003800000 */
[----:B------:R-:W-:Y:S05]  /*8050*/  @P0 BRA `(.L_x_366) ;  /* 0x000002a000000947 */ /* 0x000fea0003800000 */
[----:B------:R-:W1:Y:S01]  /*8060*/  LDS.128 R8, [R122+0x10080] ;  /* 0x010080007a087984 */ /* 0x000e620000000c00 */
[--C-:B------:R-:W-:Y:S01]  /*8070*/  SHF.R.U64 R102, R102, 0x10, R103.reuse ;  /* 0x0000001066667819 */ /* 0x100fe20000001267 */
[----:B------:R-:W-:Y:S01]  /*8080*/  HADD2.F32 R112, -RZ, R98.H1_H1 ;  /* 0x30000062ff707230 */ /* 0x000fe20000004100 */
[----:B------:R-:W-:Y:S01]  /*8090*/  SHF.R.U32.HI R103, RZ, 0x10, R103 ;  /* 0x00000010ff677819 */ /* 0x000fe20000011667 */
[----:B------:R-:W-:Y:S01]  /*80a0*/  HADD2.F32 R113, -RZ, R99.H1_H1 ;  /* 0x30000063ff717230 */ /* 0x000fe20000004100 */
[--C-:B------:R-:W-:Y:S01]  /*80b0*/  SHF.R.U64 R100, R100, 0x10, R101.reuse ;  /* 0x0000001064647819 */ /* 0x100fe20000001265 */
[----:B------:R-:W-:Y:S01]  /*80c0*/  HADD2.F32 R102, -RZ, R102.H0_H0 ;  /* 0x20000066ff667230 */ /* 0x000fe20000004100 */
[----:B------:R-:W-:Y:S01]  /*80d0*/  SHF.R.U32.HI R101, RZ, 0x10, R101 ;  /* 0x00000010ff657819 */ /* 0x000fe20000011665 */
[----:B------:R-:W-:Y:S02]  /*80e0*/  HADD2.F32 R103, -RZ, R103.H0_H0 ;  /* 0x20000067ff677230 */ /* 0x000fe40000004100 */
[----:B------:R-:W-:-:S02]  /*80f0*/  HADD2.F32 R99, -RZ, R99.H0_H0 ;  /* 0x20000063ff637230 */ /* 0x000fc40000004100 */
[----:B------:R-:W-:Y:S02]  /*8100*/  HADD2.F32 R114, -RZ, R101.H0_H0 ;  /* 0x20000065ff727230 */ /* 0x000fe40000004100 */
[----:B------:R-:W-:Y:S02]  /*8110*/  HADD2.F32 R100, -RZ, R100.H0_H0 ;  /* 0x20000064ff647230 */ /* 0x000fe40000004100 */
[--C-:B-1----:R-:W-:Y:S02]  /*8120*/  HADD2.F32 R104, -RZ, R11.reuse.H0_H0 ;  /* 0x2000000bff687230 */ /* 0x102fe40000004100 */
[----:B------:R-:W-:Y:S02]  /*8130*/  HADD2.F32 R11, -RZ, R11.H1_H1 ;  /* 0x3000000bff0b7230 */ /* 0x000fe40000004100 */
[--C-:B------:R-:W-:Y:S02]  /*8140*/  HADD2.F32 R105, -RZ, R8.reuse.H0_H0 ;  /* 0x20000008ff697230 */ /* 0x100fe40000004100 */
[----:B------:R-:W-:Y:S01]  /*8150*/  HADD2.F32 R106, -RZ, R8.H1_H1 ;  /* 0x30000008ff6a7230 */ /* 0x000fe20000004100 */
[CC--:B------:R-:W-:Y:S01]  /*8160*/  FMUL.FTZ R101, R11.reuse, R103.reuse ;  /* 0x000000670b657220 */ /* 0x0c0fe20000410000 */
[--C-:B------:R-:W-:Y:S01]  /*8170*/  HADD2.F32 R8, -RZ, R10.reuse.H0_H0 ;  /* 0x2000000aff087230 */ /* 0x100fe20000004100 */
[C---:B------:R-:W-:Y:S01]  /*8180*/  FMUL.FTZ R103, R104.reuse, R103 ;  /* 0x0000006768677220 */ /* 0x040fe20000410000 */
[--C-:B------:R-:W-:Y:S01]  /*8190*/  HADD2.F32 R107, -RZ, R9.reuse.H0_H0 ;  /* 0x20000009ff6b7230 */ /* 0x100fe20000004100 */
[-C--:B------:R-:W-:Y:S01]  /*81a0*/  FFMA.FTZ R101, R104, R114.reuse, -R101 ;  /* 0x0000007268657223 */ /* 0x080fe20000010865 */
[----:B------:R-:W-:Y:S01]  /*81b0*/  HADD2.F32 R10, -RZ, R10.H1_H1 ;  /* 0x3000000aff0a7230 */ /* 0x000fe20000004100 */
[----:B------:R-:W-:Y:S01]  /*81c0*/  FFMA.FTZ R114, R11, R114, R103 ;  /* 0x000000720b727223 */ /* 0x000fe20000010067 */
[----:B------:R-:W-:Y:S01]  /*81d0*/  HADD2.F32 R9, -RZ, R9.H1_H1 ;  /* 0x30000009ff097230 */ /* 0x000fe20000004100 */
[-C--:B------:R-:W-:Y:S01]  /*81e0*/  FMUL.FTZ R116, R106, R112.reuse ;  /* 0x000000706a747220 */ /* 0x080fe20000410000 */
[----:B------:R-:W-:Y:S01]  /*81f0*/  HADD2.F32 R11, -RZ, R98.H0_H0 ;  /* 0x20000062ff0b7230 */ /* 0x000fe20000004100 */
[----:B------:R-:W-:-:S02]  /*8200*/  FMUL.FTZ R112, R105, R112 ;  /* 0x0000007069707220 */ /* 0x000fc40000410000 */
[-C--:B------:R-:W-:Y:S02]  /*8210*/  FMUL.FTZ R103, R9, R102.reuse ;  /* 0x0000006609677220 */ /* 0x080fe40000410000 */
[-C--:B------:R-:W-:Y:S02]  /*8220*/  FMUL.FTZ R98, R10, R11.reuse ;  /* 0x0000000b0a627220 */ /* 0x080fe40000410000 */
[C---:B------:R-:W-:Y:S02]  /*8230*/  FMUL.FTZ R11, R8.reuse, R11 ;  /* 0x0000000b080b7220 */ /* 0x040fe40000410000 */
[----:B------:R-:W-:Y:S02]  /*8240*/  FMUL.FTZ R102, R107, R102 ;  /* 0x000000666b667220 */ /* 0x000fe40000410000 */
[----:B------:R-:W-:Y:S02]  /*8250*/  FFMA.FTZ R116, R105, R113, -R116 ;  /* 0x0000007169747223 */ /* 0x000fe40000010874 */
[----:B------:R-:W-:-:S02]  /*8260*/  FFMA.FTZ R98, R8, R99, -R98 ;  /* 0x0000006308627223 */ /* 0x000fc40000010862 */
[----:B------:R-:W-:Y:S02]  /*8270*/  FFMA.FTZ R113, R106, R113, R112 ;  /* 0x000000716a717223 */ /* 0x000fe40000010070 */
[----:B------:R-:W-:Y:S01]  /*8280*/  FFMA.FTZ R99, R10, R99, R11 ;  /* 0x000000630a637223 */ /* 0x000fe2000001000b */
[----:B------:R-:W-:Y:S01]  /*8290*/  F2FP.PACK_AB R11, R114, R101 ;  /* 0x00000065720b723e */ /* 0x000fe200000000ff */
[----:B------:R-:W-:Y:S01]  /*82a0*/  FFMA.FTZ R103, R107, R100, -R103 ;  /* 0x000000646b677223 */ /* 0x000fe20000010867 */
[----:B------:R-:W-:Y:S01]  /*82b0*/  F2FP.PACK_AB R8, R113, R116 ;  /* 0x000000747108723e */ /* 0x000fe200000000ff */
[----:B------:R-:W-:Y:S01]  /*82c0*/  FFMA.FTZ R102, R9, R100, R102 ;  /* 0x0000006409667223 */ /* 0x000fe20000010066 */
[----:B------:R-:W-:-:S04]  /*82d0*/  F2FP.PACK_AB R10, R99, R98 ;  /* 0x00000062630a723e */ /* 0x000fc800000000ff */
[----:B------:R-:W-:-:S05]  /*82e0*/  F2FP.PACK_AB R9, R102, R103 ;  /* 0x000000676609723e */ /* 0x000fca00000000ff */
[----:B------:R1:W-:Y:S02]  /*82f0*/  STS.128 [R122+0x10080], R8 ;  /* 0x010080087a007388 */ /* 0x0003e40000000c00 */
.L_x_366:
[----:B------:R-:W-:Y:S05]  /*8300*/  BSYNC B0 ;  /* 0x0000000000007941 */ /* 0x000fea0003800000 */
.L_x_365:
[----:B-1----:R-:W-:Y:S01]  /*8310*/  IADD3 R8, R16, 0x20, RZ ;  /* 0x0000002010087810 */ /* 0x002fe20007ffe0ff */
[----:B------:R-:W-:Y:S03]  /*8320*/  BSSY B0, `(.L_x_367) ;  /* 0x000002d000007945 */ /* 0x000fe60003800000 */
[----:B------:R-:W-:-:S13]  /*8330*/  ISETP.GE.AND P0, PT, R8, c[0x0][0x27c], PT ;  /* 0x00009f0008007a0c */ /* 0x000fda0003f06270 */
[----:B------:R-:W-:Y:S05]  /*8340*/  @P0 BRA `(.L_x_368) ;  /* 0x000002a000000947 */ /* 0x000fea0003800000 */
[----:B------:R-:W1:Y:S01]  /*8350*/  LDS.128 R8, [R122+0x14080] ;  /* 0x014080007a087984 */ /* 0x000e620000000c00 */
[--C-:B------:R-:W-:Y:S01]  /*8360*/  SHF.R.U64 R99, R124, 0x10, R125.reuse ;  /* 0x000000107c637819 */ /* 0x100fe2000000127d */
[----:B------:R-:W-:Y:S01]  /*8370*/  HADD2.F32 R104, -RZ, R92.H1_H1 ;  /* 0x3000005cff687230 */ /* 0x000fe20000004100 */
[----:B------:R-:W-:Y:S01]  /*8380*/  SHF.R.U32.HI R124, RZ, 0x10, R125 ;  /* 0x00000010ff7c7819 */ /* 0x000fe2000001167d */
[--C-:B------:R-:W-:Y:S01]  /*8390*/  HADD2.F32 R106, -RZ, R93.reuse.H1_H1 ;  /* 0x3000005dff6a7230 */ /* 0x100fe20000004100 */
[--C-:B------:R-:W-:Y:S01]  /*83a0*/  SHF.R.U64 R98, R126, 0x10, R127.reuse ;  /* 0x000000107e627819 */ /* 0x100fe2000000127f */
[----:B------:R-:W-:Y:S01]  /*83b0*/  HADD2.F32 R93, -RZ, R93.H0_H0 ;  /* 0x2000005dff5d7230 */ /* 0x000fe20000004100 */
[----:B------:R-:W-:Y:S01]  /*83c0*/  SHF.R.U32.HI R126, RZ, 0x10, R127 ;  /* 0x00000010ff7e7819 */ /* 0x000fe2000001167f */
[----:B------:R-:W-:-:S04]  /*83d0*/  HADD2.F32 R124, -RZ, R124.H0_H0 ;  /* 0x2000007cff7c7230 */ /* 0x000fc80000004100 */
        /* <DEDUP_REMOVED lines=12> */
[----:B------:R-:W-:Y:S01]  /*84a0*/  HADD2.F32 R11, -RZ, R92.H0_H0 ;  /* 0x2000005cff0b7230 */ /* 0x000fe20000004100 */
[-C--:B------:R-:W-:Y:S01]  /*84b0*/  FMUL.FTZ R107, R102, R104.reuse ;  /* 0x00000068666b7220 */ /* 0x080fe20000410000 */
[----:B------:R-:W-:Y:S01]  /*84c0*/  HADD2.F32 R9, -RZ, R9.H1_H1 ;  /* 0x30000009ff097230 */ /* 0x000fe20000004100 */
[C---:B------:R-:W-:Y:S01]  /*84d0*/  FMUL.FTZ R113, R101.reuse, R104 ;  /* 0x0000006865717220 */ /* 0x040fe20000410000 */
[----:B------:R-:W-:Y:S01]  /*84e0*/  HADD2.F32 R92, -RZ, R99.H0_H0 ;  /* 0x20000063ff5c7230 */ /* 0x000fe20000004100 */
[----:B------:R-:W-:Y:S01]  /*84f0*/  FFMA.FTZ R107, R101, R106, -R107 ;  /* 0x0000006a656b7223 */ /* 0x000fe2000001086b */
[----:B------:R-:W-:Y:S01]  /*8500*/  HADD2.F32 R100, -RZ, R98.H0_H0 ;  /* 0x20000062ff647230 */ /* 0x000fe20000004100 */
[----:B------:R-:W-:-:S02]  /*8510*/  FMUL.FTZ R98, R10, R11 ;  /* 0x0000000b0a627220 */ /* 0x000fc40000410000 */
[-C--:B------:R-:W-:Y:S02]  /*8520*/  FMUL.FTZ R99, R9, R92.reuse ;  /* 0x0000005c09637220 */ /* 0x080fe40000410000 */
[C---:B------:R-:W-:Y:S02]  /*8530*/  FMUL.FTZ R11, R8.reuse, R11 ;  /* 0x0000000b080b7220 */ /* 0x040fe40000410000 */
[C---:B------:R-:W-:Y:S02]  /*8540*/  FMUL.FTZ R92, R103.reuse, R92 ;  /* 0x0000005c675c7220 */ /* 0x040fe40000410000 */
[-C--:B------:R-:W-:Y:S02]  /*8550*/  FFMA.FTZ R98, R8, R93.reuse, -R98 ;  /* 0x0000005d08627223 */ /* 0x080fe40000010862 */
[----:B------:R-:W-:Y:S02]  /*8560*/  FFMA.FTZ R102, R102, R106, R113 ;  /* 0x0000006a66667223 */ /* 0x000fe40000010071 */
[----:B------:R-:W-:Y:S01]  /*8570*/  FFMA.FTZ R93, R10, R93, R11 ;  /* 0x0000005d0a5d7223 */ /* 0x000fe2000001000b */
[----:B------:R-:W-:Y:S01]  /*8580*/  F2FP.PACK_AB R11, R124, R105 ;  /* 0x000000697c0b723e */ /* 0x000fe200000000ff */
[-C--:B------:R-:W-:Y:S01]  /*8590*/  FFMA.FTZ R99, R103, R100.reuse, -R99 ;  /* 0x0000006467637223 */ /* 0x080fe20000010863 */
[----:B------:R-:W-:Y:S01]  /*85a0*/  F2FP.PACK_AB R8, R102, R107 ;  /* 0x0000006b6608723e */ /* 0x000fe200000000ff */
[----:B------:R-:W-:Y:S01]  /*85b0*/  FFMA.FTZ R92, R9, R100, R92 ;  /* 0x00000064095c7223 */ /* 0x000fe2000001005c */
[----:B------:R-:W-:-:S04]  /*85c0*/  F2FP.PACK_AB R10, R93, R98 ;  /* 0x000000625d0a723e */ /* 0x000fc800000000ff */
[----:B------:R-:W-:-:S05]  /*85d0*/  F2FP.PACK_AB R9, R92, R99 ;  /* 0x000000635c09723e */ /* 0x000fca00000000ff */
[----:B------:R1:W-:Y:S02]  /*85e0*/  STS.128 [R122+0x14080], R8 ;  /* 0x014080087a007388 */ /* 0x0003e40000000c00 */
.L_x_368:
[----:B------:R-:W-:Y:S05]  /*85f0*/  BSYNC B0 ;  /* 0x0000000000007941 */ /* 0x000fea0003800000 */
.L_x_367:
        /* <DEDUP_REMOVED lines=46> */
.L_x_370:
[----:B------:R-:W-:Y:S05]  /*88e0*/  BSYNC B0 ;  /* 0x0000000000007941 */ /* 0x000fea0003800000 */
.L_x_369:
[----:B-1----:R-:W-:-:S04]  /*88f0*/  IADD3 R8, R16, 0x60, RZ ;  /* 0x0000006010087810 */ /* 0x002fc80007ffe0ff */
        /* <DEDUP_REMOVED lines=44> */
.L_x_364:
[----:B------:R-:W-:Y:S05]  /*8bc0*/  BSYNC B1 ;  /* 0x0000000000017941 */ /* 0x000fea0003800000 */
.L_x_363:
[----:B-1----:R-:W-:Y:S01]  /*8bd0*/  IADD3 R8, R54, 0x20, RZ ;  /* 0x0000002036087810 */ /* 0x002fe20007ffe0ff */
[----:B------:R-:W-:Y:S03]  /*8be0*/  BSSY B1, `(.L_x_371) ;  /* 0x00000bc000017945 */ /* 0x000fe60003800000 */
[----:B------:R-:W-:-:S13]  /*8bf0*/  ISETP.GE.AND P0, PT, R8, UR4, PT ;  /* 0x0000000408007c0c */ /* 0x000fda000bf06270 */
[----:B------:R-:W-:Y:S05]  /*8c00*/  @P0 BRA `(.L_x_372) ;  /* 0x00000b9000000947 */ /* 0x000fea0003800000 */
[----:B------:R-:W-:Y:S01]  /*8c10*/  ISETP.GE.AND P0, PT, R16, c[0x0][0x27c], PT ;  /* 0x00009f0010007a0c */ /* 0x000fe20003f06270 */
[----:B------:R-:W-:-:S12]  /*8c20*/  BSSY B0, `(.L_x_373) ;  /* 0x000002c000007945 */ /* 0x000fd80003800000 */
[----:B------:R-:W-:Y:S05]  /*8c30*/  @P0 BRA `(.L_x_374) ;  /* 0x000002a000000947 */ /* 0x000fea0003800000 */
[----:B------:R-:W1:Y:S01]  /*8c40*/  LDS.128 R8, [R122+0x11080] ;  /* 0x011080007a087984 */ /* 0x000e620000000c00 */
[--C-:B------:R-:W-:Y:S01]  /*8c50*/  SHF.R.U64 R83, R94, 0x10, R95.reuse ;  /* 0x000000105e537819 */ /* 0x100fe2000000125f */
[--C-:B------:R-:W-:Y:S01]  /*8c60*/  HADD2.F32 R98, -RZ, R79.reuse.H1_H1 ;  /* 0x3000004fff627230 */ /* 0x100fe20000004100 */
[----:B------:R-:W-:Y:S01]  /*8c70*/  SHF.R.U32.HI R94, RZ, 0x10, R95 ;  /* 0x00000010ff5e7819 */ /* 0x000fe2000001165f */
[----:B------:R-:W-:Y:S01]  /*8c80*/  HADD2.F32 R95, -RZ, R78.H1_H1 ;  /* 0x3000004eff5f7230 */ /* 0x000fe20000004100 */
        /* <DEDUP_REMOVED lines=37> */
.L_x_374:
[----:B------:R-:W-:Y:S05]  /*8ee0*/  BSYNC B0 ;  /* 0x0000000000007941 */ /* 0x000fea0003800000 */
.L_x_373:
[----:B-1----:R-:W-:Y:S01]  /*8ef0*/  IADD3 R8, R16, 0x20, RZ ;  /* 0x0000002010087810 */ /* 0x002fe20007ffe0ff */
[----:B------:R-:W-:Y:S03]  /*8f00*/  BSSY B0, `(.L_x_375) ;  /* 0x000002d000007945 */ /* 0x000fe60003800000 */
[----:B------:R-:W-:-:S13]  /*8f10*/  ISETP.GE.AND P0, PT, R8, c[0x0][0x27c], PT ;  /* 0x00009f0008007a0c */ /* 0x000fda0003f06270 */
        /* <DEDUP_REMOVED lines=43> */
.L_x_376:
[----:B------:R-:W-:Y:S05]  /*91d0*/  BSYNC B0 ;  /* 0x0000000000007941 */ /* 0x000fea0003800000 */
.L_x_375:
        /* <DEDUP_REMOVED lines=18> */
[--C-:B------:R-:W-:Y:S02]  /*9300*/  HADD2.F32 R81, -RZ, R8.reuse.H1_H1 ;  /* 0x30000008ff517230 */ /* 0x100fe40000004100 */
[----:B------:R-:W-:Y:S01]  /*9310*/  HADD2.F32 R79, -RZ, R8.H0_H0 ;  /* 0x20000008ff4f7230 */ /* 0x000fe20000004100 */
[-C--:B------:R-:W-:Y:S01]  /*9320*/  FMUL.FTZ R83, R11, R80.reuse ;  /* 0x000000500b537220 */ /* 0x080fe20000410000 */
[--C-:B------:R-:W-:Y:S01]  /*9330*/  HADD2.F32 R8, -RZ, R10.reuse.H0_H0 ;  /* 0x2000000aff087230 */ /* 0x100fe20000004100 */
[----:B------:R-:W-:Y:S01]  /*9340*/  FMUL.FTZ R80, R78, R80 ;  /* 0x000000504e507220 */ /* 0x000fe20000410000 */
[--C-:B------:R-:W-:Y:S01]  /*9350*/  HADD2.F32 R82, -RZ, R9.reuse.H0_H0 ;  /* 0x20000009ff527230 */ /* 0x100fe20000004100 */
[----:B------:R-:W-:Y:S01]  /*9360*/  FMUL.FTZ R85, R81, R86 ;  /* 0x0000005651557220 */ /* 0x000fe20000410000 */
[----:B------:R-:W-:Y:S01]  /*9370*/  HADD2.F32 R10, -RZ, R10.H1_H1 ;  /* 0x3000000aff0a7230 */ /* 0x000fe20000004100 */
[----:B------:R-:W-:Y:S01]  /*9380*/  FFMA.FTZ R80, R11, R84, R80 ;  /* 0x000000540b507223 */ /* 0x000fe20000010050 */
[----:B------:R-:W-:Y:S01]  /*9390*/  HADD2.F32 R9, -RZ, R9.H1_H1 ;  /* 0x30000009ff097230 */ /* 0x000fe20000004100 */
[C---:B------:R-:W-:Y:S01]  /*93a0*/  FMUL.FTZ R86, R79.reuse, R86 ;  /* 0x000000564f567220 */ /* 0x040fe20000410000 */
[----:B------:R-:W-:Y:S01]  /*93b0*/  HADD2.F32 R11, -RZ, R62.H0_H0 ;  /* 0x2000003eff0b7230 */ /* 0x000fe20000004100 */
[----:B------:R-:W-:-:S02]  /*93c0*/  FFMA.FTZ R85, R79, R88, -R85 ;  /* 0x000000584f557223 */ /* 0x000fc40000010855 */
[----:B------:R-:W-:Y:S02]  /*93d0*/  FMUL.FTZ R62, R10, R59 ;  /* 0x0000003b0a3e7220 */ /* 0x000fe40000410000 */
[----:B------:R-:W-:Y:S02]  /*93e0*/  FMUL.FTZ R79, R9, R73 ;  /* 0x00000049094f7220 */ /* 0x000fe40000410000 */
[----:B------:R-:W-:Y:S02]  /*93f0*/  FMUL.FTZ R59, R8, R59 ;  /* 0x0000003b083b7220 */ /* 0x000fe40000410000 */
[C---:B------:R-:W-:Y:S02]  /*9400*/  FMUL.FTZ R73, R82.reuse, R73 ;  /* 0x0000004952497220 */ /* 0x040fe40000410000 */
[----:B------:R-:W-:Y:S02]  /*9410*/  FFMA.FTZ R79, R82, R72, -R79 ;  /* 0x00000048524f7223 */ /* 0x000fe4000001084f */
[----:B------:R-:W-:-:S02]  /*9420*/  FFMA.FTZ R83, R78, R84, -R83 ;  /* 0x000000544e537223 */ /* 0x000fc40000010853 */
[----:B------:R-:W-:Y:S02]  /*9430*/  FFMA.FTZ R86, R81, R88, R86 ;  /* 0x0000005851567223 */ /* 0x000fe40000010056 */
[-C--:B------:R-:W-:Y:S02]  /*9440*/  FFMA.FTZ R62, R8, R11.reuse, -R62 ;  /* 0x0000000b083e7223 */ /* 0x080fe4000001083e */
[----:B------:R-:W-:Y:S01]  /*9450*/  FFMA.FTZ R59, R10, R11, R59 ;  /* 0x0000000b0a3b7223 */ /* 0x000fe2000001003b */
[----:B------:R-:W-:Y:S01]  /*9460*/  F2FP.PACK_AB R11, R80, R83 ;  /* 0x00000053500b723e */ /* 0x000fe200000000ff */
[----:B------:R-:W-:Y:S01]  /*9470*/  FFMA.FTZ R72, R9, R72, R73 ;  /* 0x0000004809487223 */ /* 0x000fe20000010049 */
[----:B------:R-:W-:Y:S02]  /*9480*/  F2FP.PACK_AB R8, R86, R85 ;  /* 0x000000555608723e */ /* 0x000fe400000000ff */
[----:B------:R-:W-:Y:S02]  /*9490*/  F2FP.PACK_AB R10, R59, R62 ;  /* 0x0000003e3b0a723e */ /* 0x000fe400000000ff */
[----:B------:R-:W-:-:S05]  /*94a0*/  F2FP.PACK_AB R9, R72, R79 ;  /* 0x0000004f4809723e */ /* 0x000fca00000000ff */
[----:B------:R1:W-:Y:S02]  /*94b0*/  STS.128 [R122+0x19080], R8 ;  /* 0x019080087a007388 */ /* 0x0003e40000000c00 */
.L_x_378:
[----:B------:R-:W-:Y:S05]  /*94c0*/  BSYNC B0 ;  /* 0x0000000000007941 */ /* 0x000fea0003800000 */
.L_x_377:
[----:B-1----:R-:W-:-:S04]  /*94d0*/  IADD3 R8, R16, 0x60, RZ ;  /* 0x0000006010087810 */ /* 0x002fc80007ffe0ff */
[----:B------:R-:W-:-:S13]  /*94e0*/  ISETP.GE.AND P0, PT, R8, c[0x0][0x27c], PT ;  /* 0x00009f0008007a0c */ /* 0x000fda0003f06270 */
[----:B------:R-:W-:Y:S05]  /*94f0*/  @P0 BRA `(.L_x_372) ;  /* 0x000002a000000947 */ /* 0x000fea0003800000 */
[----:B------:R-:W1:Y:S01]  /*9500*/  LDS.128 R8, [R122+0x1d080] ;  /* 0x01d080007a087984 */ /* 0x000e620000000c00 */
[--C-:B------:R-:W-:Y:S01]  /*9510*/  SHF.R.U64 R62, R74, 0x10, R75.reuse ;  /* 0x000000104a3e7819 */ /* 0x100fe2000000124b */
[--C-:B------:R-:W-:Y:S01]  /*9520*/  HADD2.F32 R78, -RZ, R51.reuse.H1_H1 ;  /* 0x30000033ff4e7230 */ /* 0x100fe20000004100 */
[----:B------:R-:W-:Y:S01]  /*9530*/  SHF.R.U32.HI R74, RZ, 0x10, R75 ;  /* 0x00000010ff4a7819 */ /* 0x000fe2000001164b */
[----:B------:R-:W-:Y:S01]  /*9540*/  HADD2.F32 R51, -RZ, R51.H0_H0 ;  /* 0x20000033ff337230 */ /* 0x000fe20000004100 */
[--C-:B------:R-:W-:Y:S01]  /*9550*/  SHF.R.U64 R59, R76, 0x10, R77.reuse ;  /* 0x000000104c3b7819 */ /* 0x100fe2000000124d */
[----:B------:R-:W-:Y:S01]  /*9560*/  HADD2.F32 R62, -RZ, R62.H0_H0 ;  /* 0x2000003eff3e7230 */ /* 0x000fe20000004100 */
[----:B------:R-:W-:Y:S01]  /*9570*/  SHF.R.U32.HI R76, RZ, 0x10, R77 ;  /* 0x00000010ff4c7819 */ /* 0x000fe2000001164d */
[----:B------:R-:W-:Y:S02]  /*9580*/  HADD2.F32 R74, -RZ, R74.H0_H0 ;  /* 0x2000004aff4a7230 */ /* 0x000fe40000004100 */
[----:B------:R-:W-:-:S02]  /*9590*/  HADD2.F32 R80, -RZ, R58.H1_H1 ;  /* 0x3000003aff507230 */ /* 0x000fc40000004100 */
        /* <DEDUP_REMOVED lines=13> */
[----:B------:R-:W-:Y:S01]  /*9670*/  FMUL.FTZ R81, R75, R78 ;  /* 0x0000004e4b517220 */ /* 0x000fe20000410000 */
[----:B------:R-:W-:Y:S01]  /*9680*/  HADD2.F32 R11, -RZ, R58.H0_H0 ;  /* 0x2000003aff0b7230 */ /* 0x000fe20000004100 */
[----:B------:R-:W-:Y:S01]  /*9690*/  FMUL.FTZ R58, R10, R51 ;  /* 0x000000330a3a7220 */ /* 0x000fe20000410000 */
[----:B------:R-:W-:Y:S01]  /*96a0*/  HADD2.F32 R72, -RZ, R59.H0_H0 ;  /* 0x2000003bff487230 */ /* 0x000fe20000004100 */
[----:B------:R-:W-:-:S02]  /*96b0*/  FMUL.FTZ R59, R9, R62 ;  /* 0x0000003e093b7220 */ /* 0x000fc40000410000 */
[----:B------:R-:W-:Y:S02]  /*96c0*/  FMUL.FTZ R78, R73, R78 ;  /* 0x0000004e494e7220 */ /* 0x000fe40000410000 */
[C---:B------:R-:W-:Y:S02]  /*96d0*/  FMUL.FTZ R51, R8.reuse, R51 ;  /* 0x0000003308337220 */ /* 0x040fe40000410000 */
[----:B------:R-:W-:Y:S02]  /*96e0*/  FMUL.FTZ R62, R77, R62 ;  /* 0x0000003e4d3e7220 */ /* 0x000fe40000410000 */
[-C--:B------:R-:W-:Y:S02]  /*96f0*/  FFMA.FTZ R81, R73, R80.reuse, -R81 ;  /* 0x0000005049517223 */ /* 0x080fe40000010851 */
[----:B------:R-:W-:Y:S02]  /*9700*/  FFMA.FTZ R78, R75, R80, R78 ;  /* 0x000000504b4e7223 */ /* 0x000fe4000001004e */
[----:B------:R-:W-:-:S02]  /*9710*/  FFMA.FTZ R58, R8, R11, -R58 ;  /* 0x0000000b083a7223 */ /* 0x000fc4000001083a */
        /* <DEDUP_REMOVED lines=8> */
.L_x_372:
[----:B------:R-:W-:Y:S05]  /*97a0*/  BSYNC B1 ;  /* 0x0000000000017941 */ /* 0x000fea0003800000 */
.L_x_371:
        /* <DEDUP_REMOVED lines=18> */
[--C-:B-1----:R-:W-:Y:S02]  /*98d0*/  HADD2.F32 R59, -RZ, R11.reuse.H0_H0 ;  /* 0x2000000bff3b7230 */ /* 0x102fe40000004100 */
[----:B------:R-:W-:Y:S02]  /*98e0*/  HADD2.F32 R11, -RZ, R11.H1_H1 ;  /* 0x3000000bff0b7230 */ /* 0x000fe40000004100 */
[--C-:B------:R-:W-:Y:S02]  /*98f0*/  HADD2.F32 R69, -RZ, R8.reuse.H1_H1 ;  /* 0x30000008ff457230 */ /* 0x100fe40000004100 */
[----:B------:R-:W-:Y:S01]  /*9900*/  HADD2.F32 R62, -RZ, R8.H0_H0 ;  /* 0x20000008ff3e7230 */ /* 0x000fe20000004100 */
[----:B------:R-:W-:Y:S01]  /*9910*/  FMUL.FTZ R70, R11, R68 ;  /* 0x000000440b467220 */ /* 0x000fe20000410000 */
[--C-:B------:R-:W-:Y:S01]  /*9920*/  HADD2.F32 R8, -RZ, R10.reuse.H0_H0 ;  /* 0x2000000aff087230 */ /* 0x100fe20000004100 */
[----:B------:R-:W-:Y:S01]  /*9930*/  FMUL.FTZ R75, R69, R72 ;  /* 0x00000048454b7220 */ /* 0x000fe20000410000 */
[--C-:B------:R-:W-:Y:S01]  /*9940*/  HADD2.F32 R71, -RZ, R9.reuse.H0_H0 ;  /* 0x20000009ff477230 */ /* 0x100fe20000004100 */
[C---:B------:R-:W-:Y:S01]  /*9950*/  FMUL.FTZ R68, R59.reuse, R68 ;  /* 0x000000443b447220 */ /* 0x040fe20000410000 */
[----:B------:R-:W-:Y:S01]  /*9960*/  HADD2.F32 R10, -RZ, R10.H1_H1 ;  /* 0x3000000aff0a7230 */ /* 0x000fe20000004100 */
[----:B------:R-:W-:Y:S01]  /*9970*/  FFMA.FTZ R70, R59, R74, -R70 ;  /* 0x0000004a3b467223 */ /* 0x000fe20000010846 */
        /* <DEDUP_REMOVED lines=8> */
[----:B------:R-:W-:Y:S02]  /*9a00*/  FMUL.FTZ R58, R71, R58 ;  /* 0x0000003a473a7220 */ /* 0x000fe40000410000 */
[----:B------:R-:W-:Y:S02]  /*9a10*/  FFMA.FTZ R11, R11, R74, R68 ;  /* 0x0000004a0b0b7223 */ /* 0x000fe40000010044 */
[----:B------:R-:W-:Y:S02]  /*9a20*/  FFMA.FTZ R72, R69, R73, R72 ;  /* 0x0000004945487223 */ /* 0x000fe40000010048 */
[-C--:B------:R-:W-:Y:S01]  /*9a30*/  FFMA.FTZ R50, R8, R59.reuse, -R50 ;  /* 0x0000003b08327223 */ /* 0x080fe20000010832 */
[----:B------:R-:W-:Y:S01]  /*9a40*/  F2FP.PACK_AB R11, R11, R70 ;  /* 0x000000460b0b723e */ /* 0x000fe200000000ff */
[----:B------:R-:W-:Y:S01]  /*9a50*/  FFMA.FTZ R47, R10, R59, R47 ;  /* 0x0000003b0a2f7223 */ /* 0x000fe2000001002f */
[----:B------:R-:W-:Y:S01]  /*9a60*/  F2FP.PACK_AB R8, R72, R75 ;  /* 0x0000004b4808723e */ /* 0x000fe200000000ff */
[----:B------:R-:W-:-:S02]  /*9a70*/  FFMA.FTZ R51, R71, R62, -R51 ;  /* 0x0000003e47337223 */ /* 0x000fc40000010833 */
[----:B------:R-:W-:Y:S01]  /*9a80*/  FFMA.FTZ R58, R9, R62, R58 ;  /* 0x0000003e093a7223 */ /* 0x000fe2000001003a */
[----:B------:R-:W-:-:S04]  /*9a90*/  F2FP.PACK_AB R10, R47, R50 ;  /* 0x000000322f0a723e */ /* 0x000fc800000000ff */
[----:B------:R-:W-:-:S05]  /*9aa0*/  F2FP.PACK_AB R9, R58, R51 ;  /* 0x000000333a09723e */ /* 0x000fca00000000ff */
[----:B------:R1:W-:Y:S02]  /*9ab0*/  STS.128 [R122+0x12080], R8 ;  /* 0x012080087a007388 */ /* 0x0003e40000000c00 */
.L_x_382:
[----:B------:R-:W-:Y:S05]  /*9ac0*/  BSYNC B0 ;  /* 0x0000000000007941 */ /* 0x000fea0003800000 */
.L_x_381:
[----:B-1----:R-:W-:Y:S01]  /*9ad0*/  IADD3 R8, R16, 0x20, RZ ;  /* 0x0000002010087810 */ /* 0x002fe20007ffe0ff */
[----:B------:R-:W-:Y:S03]  /*9ae0*/  BSSY B0, `(.L_x_383) ;  /* 0x000002d000007945 */ /* 0x000fe60003800000 */
[----:B------:R-:W-:-:S13]  /*9af0*/  ISETP.GE.AND P0, PT, R8, c[0x0][0x27c], PT ;  /* 0x00009f0008007a0c */ /* 0x000fda0003f06270 */
[----:B------:R-:W-:Y:S05]  /*9b00*/  @P0 BRA `(.L_x_384) ;  /* 0x000002a000000947 */ /* 0x000fea0003800000 */
[----:B------:R-:W1:Y:S01]  /*9b10*/  LDS.128 R8, [R122+0x16080] ;  /* 0x016080007a087984 */ /* 0x000e620000000c00 */
[--C-:B------:R-:W-:Y:S02]  /*9b20*/  SHF.R.U64 R50, R64, 0x10, R65.reuse ;  /* 0x0000001040327819 */ /* 0x100fe40000001241 */
[----:B------:R-:W-:Y:S01]  /*9b30*/  SHF.R.U32.HI R64, RZ, 0x10, R65 ;  /* 0x00000010ff407819 */ /* 0x000fe20000011641 */
[--C-:B------:R-:W-:Y:S01]  /*9b40*/  HADD2.F32 R65, -RZ, R41.reuse.H1_H1 ;  /* 0x30000029ff417230 */ /* 0x100fe20000004100 */
[--C-:B------:R-:W-:Y:S01]  /*9b50*/  SHF.R.U64 R47, R66, 0x10, R67.reuse ;  /* 0x00000010422f7819 */ /* 0x100fe20000001243 */
[----:B------:R-:W-:Y:S01]  /*9b60*/  HADD2.F32 R41, -RZ, R41.H0_H0 ;  /* 0x20000029ff297230 */ /* 0x000fe20000004100 */
[----:B------:R-:W-:Y:S01]  /*9b70*/  SHF.R.U32.HI R66, RZ, 0x10, R67 ;  /* 0x00000010ff427819 */ /* 0x000fe20000011643 */
[----:B------:R-:W-:Y:S02]  /*9b80*/  HADD2.F32 R64, -RZ, R64.H0_H0 ;  /* 0x20000040ff407230 */ /* 0x000fe40000004100 */
[----:B------:R-:W-:-:S02]  /*9b90*/  HADD2.F32 R67, -RZ, R46.H1_H1 ;  /* 0x3000002eff437230 */ /* 0x000fc40000004100 */
[----:B------:R-:W-:Y:S02]  /*9ba0*/  HADD2.F32 R68, -RZ, R66.H0_H0 ;  /* 0x20000042ff447230 */ /* 0x000fe40000004100 */
[----:B------:R-:W-:Y:S02]  /*9bb0*/  HADD2.F32 R50, -RZ, R50.H0_H0 ;  /* 0x20000032ff327230 */ /* 0x000fe40000004100 */
[----:B------:R-:W-:Y:S02]  /*9bc0*/  HADD2.F32 R47, -RZ, R47.H0_H0 ;  /* 0x2000002fff2f7230 */ /* 0x000fe40000004100 */
[--C-:B-1----:R-:W-:Y:S02]  /*9bd0*/  HADD2.F32 R51, -RZ, R11.reuse.H0_H0 ;  /* 0x2000000bff337230 */ /* 0x102fe40000004100 */
[----:B------:R-:W-:Y:S02]  /*9be0*/  HADD2.F32 R11, -RZ, R11.H1_H1 ;  /* 0x3000000bff0b7230 */ /* 0x000fe40000004100 */
[----:B------:R-:W-:-:S02]  /*9bf0*/  HADD2.F32 R59, -RZ, R8.H1_H1 ;  /* 0x30000008ff3b7230 */ /* 0x000fc40000004100 */
[----:B------:R-:W-:Y:S01]  /*9c00*/  HADD2.F32 R58, -RZ, R8.H0_H0 ;  /* 0x20000008ff3a7230 */ /* 0x000fe20000004100 */
[-C--:B------:R-:W-:Y:S01]  /*9c10*/  FMUL.FTZ R66, R11, R64.reuse ;  /* 0x000000400b427220 */ /* 0x080fe20000410000 */
[--C-:B------:R-:W-:Y:S01]  /*9c20*/  HADD2.F32 R8, -RZ, R10.reuse.H0_H0 ;  /* 0x2000000aff087230 */ /* 0x100fe20000004100 */
[-C--:B------:R-:W-:Y:S01]  /*9c30*/  FMUL.FTZ R69, R59, R65.reuse ;  /* 0x000000413b457220 */ /* 0x080fe20000410000 */
[--C-:B------:R-:W-:Y:S01]  /*9c40*/  HADD2.F32 R62, -RZ, R9.reuse.H0_H0 ;  /* 0x20000009ff3e7230 */ /* 0x100fe20000004100 */
[C---:B------:R-:W-:Y:S01]  /*9c50*/  FMUL.FTZ R64, R51.reuse, R64 ;  /* 0x0000004033407220 */ /* 0x040fe20000410000 */
[----:B------:R-:W-:Y:S01]  /*9c60*/  HADD2.F32 R10, -RZ, R10.H1_H1 ;  /* 0x3000000aff0a7230 */ /* 0x000fe20000004100 */
[----:B------:R-:W-:Y:S01]  /*9c70*/  FFMA.FTZ R66, R51, R68, -R66 ;  /* 0x0000004433427223 */ /* 0x000fe20000010842 */
[----:B------:R-:W-:Y:S01]  /*9c80*/  HADD2.F32 R9, -RZ, R9.H1_H1 ;  /* 0x30000009ff097230 */ /* 0x000fe20000004100 */
[C---:B------:R-:W-:Y:S01]  /*9c90*/  FMUL.FTZ R70, R58.reuse, R65 ;  /* 0x000000413a467220 */ /* 0x040fe20000410000 */
[----:B------:R-:W-:Y:S01]  /*9ca0*/  HADD2.F32 R51, -RZ, R46.H0_H0 ;  /* 0x2000002eff337230 */ /* 0x000fe20000004100 */
[----:B------:R-:W-:-:S02]  /*9cb0*/  FFMA.FTZ R69, R58, R67, -R69 ;  /* 0x000000433a457223 */ /* 0x000fc40000010845 */
[-C--:B------:R-:W-:Y:S02]  /*9cc0*/  FMUL.FTZ R46, R10, R41.reuse ;  /* 0x000000290a2e7220 */ /* 0x080fe40000410000 */
[-C--:B------:R-:W-:Y:S02]  /*9cd0*/  FMUL.FTZ R58, R9, R50.reuse ;  /* 0x00000032093a7220 */ /* 0x080fe40000410000 */
[----:B------:R-:W-:Y:S02]  /*9ce0*/  FMUL.FTZ R41, R8, R41 ;  /* 0x0000002908297220 */ /* 0x000fe40000410000 */
[----:B------:R-:W-:Y:S02]  /*9cf0*/  FMUL.FTZ R50, R62, R50 ;  /* 0x000000323e327220 */ /* 0x000fe40000410000 */
[----:B------:R-:W-:Y:S02]  /*9d00*/  FFMA.FTZ R11, R11, R68, R64 ;  /* 0x000000440b0b7223 */ /* 0x000fe40000010040 */
[----:B------:R-:W-:-:S02]  /*9d10*/  FFMA.FTZ R70, R59, R67, R70 ;  /* 0x000000433b467223 */ /* 0x000fc40000010046 */
[-C--:B------:R-:W-:Y:S01]  /*9d20*/  FFMA.FTZ R46, R8, R51.reuse, -R46 ;  /* 0x00000033082e7223 */ /* 0x080fe2000001082e */
[----:B------:R-:W-:Y:S01]  /*9d30*/  F2FP.PACK_AB R11, R11, R66 ;  /* 0x000000420b0b723e */ /* 0x000fe200000000ff */
[----:B------:R-:W-:Y:S01]  /*9d40*/  FFMA.FTZ R41, R10, R51, R41 ;  /* 0x000000330a297223 */ /* 0x000fe20000010029 */
[----:B------:R-:W-:Y:S01]  /*9d50*/  F2FP.PACK_AB R8, R70, R69 ;  /* 0x000000454608723e */ /* 0x000fe200000000ff */
[-C--:B------:R-:W-:Y:S02]  /*9d60*/  FFMA.FTZ R58, R62, R47.reuse, -R58 ;  /* 0x0000002f3e3a7223 */ /* 0x080fe4000001083a */
[----:B------:R-:W-:Y:S01]  /*9d70*/  FFMA.FTZ R9, R9, R47, R50 ;  /* 0x0000002f09097223 */ /* 0x000fe20000010032 */
[----:B------:R-:W-:-:S04]  /*9d80*/  F2FP.PACK_AB R10, R41, R46 ;  /* 0x0000002e290a723e */ /* 0x000fc800000000ff */
[----:B------:R-:W-:-:S05]  /*9d90*/  F2FP.PACK_AB R9, R9, R58 ;  /* 0x0000003a0909723e */ /* 0x000fca00000000ff */
[----:B------:R1:W-:Y:S02]  /*9da0*/  STS.128 [R122+0x16080], R8 ;  /* 0x016080087a007388 */ /* 0x0003e40000000c00 */
.L_x_384:
[----:B------:R-:W-:Y:S05]  /*9db0*/  BSYNC B0 ;  /* 0x0000000000007941 */ /* 0x000fea0003800000 */
.L_x_383:
[----:B-1----:R-:W-:Y:S01]  /*9dc0*/  IADD3 R8, R16, 0x40, RZ ;  /* 0x0000004010087810 */ /* 0x002fe20007ffe0ff */
[----:B------:R-:W-:Y:S03]  /*9dd0*/  BSSY B0, `(.L_x_385) ;  /* 0x000002d000007945 */ /* 0x000fe60003800000 */
[----:B------:R-:W-:-:S13]  /*9de0*/  ISETP.GE.AND P0, PT, R8, c[0x0][0x27c], PT ;  /* 0x00009f0008007a0c */ /* 0x000fda0003f06270 */
[----:B------:R-:W-:Y:S05]  /*9df0*/  @P0 BRA `(.L_x_386) ;  /* 0x000002a000000947 */ /* 0x000fea0003800000 */
[----:B------:R-:W1:Y:S01]  /*9e00*/  LDS.128 R8, [R122+0x1a080] ;  /* 0x01a080007a087984 */ /* 0x000e620000000c00 */
[--C-:B------:R-:W-:Y:S01]  /*9e10*/  SHF.R.U64 R46, R48, 0x10, R49.reuse ;  /* 0x00000010302e7819 */ /* 0x100fe20000001231 */
[----:B------:R-:W-:Y:S01]  /*9e20*/  HADD2.F32 R59, -RZ, R40.H1_H1 ;  /* 0x30000028ff3b7230 */ /* 0x000fe20000004100 */
[----:B------:R-:W-:Y:S02]  /*9e30*/  SHF.R.U32.HI R48, RZ, 0x10, R49 ;  /* 0x00000010ff307819 */ /* 0x000fe40000011631 */
[--C-:B------:R-:W-:Y:S01]  /*9e40*/  SHF.R.U64 R41, R56, 0x10, R57.reuse ;  /* 0x0000001038297819 */ /* 0x100fe20000001239 */
[----:B------:R-:W-:Y:S01]  /*9e50*/  HADD2.F32 R46, -RZ, R46.H0_H0 ;  /* 0x2000002eff2e7230 */ /* 0x000fe20000004100 */
[----:B------:R-:W-:Y:S01]  /*9e60*/  SHF.R.U32.HI R56, RZ, 0x10, R57 ;  /* 0x00000010ff387819 */ /* 0x000fe20000011639 */
[----:B------:R-:W-:Y:S02]  /*9e70*/  HADD2.F32 R48, -RZ, R48.H0_H0 ;  /* 0x20000030ff307230 */ /* 0x000fe40000004100 */
[----:B------:R-:W-:-:S02]  /*9e80*/  HADD2.F32 R57, -RZ, R35.H1_H1 ;  /* 0x30000023ff397230 */ /* 0x000fc40000004100 */
[----:B------:R-:W-:Y:S02]  /*9e90*/  HADD2.F32 R58, -RZ, R56.H0_H0 ;  /* 0x20000038ff3a7230 */ /* 0x000fe40000004100 */
[----:B------:R-:W-:Y:S02]  /*9ea0*/  HADD2.F32 R35, -RZ, R35.H0_H0 ;  /* 0x20000023ff237230 */ /* 0x000fe40000004100 */
[--C-:B-1----:R-:W-:Y:S02]  /*9eb0*/  HADD2.F32 R47, -RZ, R11.reuse.H0_H0 ;  /* 0x2000000bff2f7230 */ /* 0x102fe40000004100 */
[----:B------:R-:W-:Y:S02]  /*9ec0*/  HADD2.F32 R11, -RZ, R11.H1_H1 ;  /* 0x3000000bff0b7230 */ /* 0x000fe40000004100 */
[--C-:B------:R-:W-:Y:S02]  /*9ed0*/  HADD2.F32 R49, -RZ, R8.reuse.H0_H0 ;  /* 0x20000008ff317230 */ /* 0x100fe40000004100 */
[----:B------:R-:W-:Y:S01]  /*9ee0*/  HADD2.F32 R50, -RZ, R8.H1_H1 ;  /* 0x30000008ff327230 */ /* 0x000fe20000004100 */
[-C--:B------:R-:W-:Y:S01]  /*9ef0*/  FMUL.FTZ R56, R11, R48.reuse ;  /* 0x000000300b387220 */ /* 0x080fe20000410000 */
        /* <DEDUP_REMOVED lines=11> */
[----:B------:R-:W-:Y:S01]  /*9fb0*/  FMUL.FTZ R41, R9, R46 ;  /* 0x0000002e09297220 */ /* 0x000fe20000410000 */
[----:B------:R-:W-:Y:S01]  /*9fc0*/  F2FP.PACK_AB R11, R11, R56 ;  /* 0x000000380b0b723e */ /* 0x000fe200000000ff */
[----:B------:R-:W-:-:S02]  /*9fd0*/  FMUL.FTZ R57, R49, R57 ;  /* 0x0000003931397220 */ /* 0x000fc40000410000 */
[----:B------:R-:W-:Y:S02]  /*9fe0*/  FMUL.FTZ R35, R8, R35 ;  /* 0x0000002308237220 */ /* 0x000fe40000410000 */
[----:B------:R-:W-:Y:S02]  /*9ff0*/  FMUL.FTZ R46, R51, R46 ;  /* 0x0000002e332e7220 */ /* 0x000fe40000410000 */
[-C--:B------:R-:W-:Y:S02]  /*a000*/  FFMA.FTZ R62, R49, R59.reuse, -R62 ;  /* 0x0000003b313e7223 */ /* 0x080fe4000001083e */
[----:B------:R-:W-:Y:S02]  /*a010*/  FFMA.FTZ R57, R50, R59, R57 ;  /* 0x0000003b32397223 */ /* 0x000fe40000010039 */
[-C--:B------:R-:W-:Y:S02]  /*a020*/  FFMA.FTZ R40, R8, R47.reuse, -R40 ;  /* 0x0000002f08287223 */ /* 0x080fe40000010828 */
[----:B------:R-:W-:Y:S01]  /*a030*/  FFMA.FTZ R35, R10, R47, R35 ;  /* 0x0000002f0a237223 */ /* 0x000fe20000010023 */
[----:B------:R-:W-:Y:S01]  /*a040*/  F2FP.PACK_AB R8, R57, R62 ;  /* 0x0000003e3908723e */ /* 0x000fe200000000ff */
[----:B------:R-:W-:-:S02]  /*a050*/  FFMA.FTZ R41, R51, R48, -R41 ;  /* 0x0000003033297223 */ /* 0x000fc40000010829 */
[----:B------:R-:W-:Y:S01]  /*a060*/  FFMA.FTZ R46, R9, R48, R46 ;  /* 0x00000030092e7223 */ /* 0x000fe2000001002e */
[----:B------:R-:W-:-:S04]  /*a070*/  F2FP.PACK_AB R10, R35, R40 ;  /* 0x00000028230a723e */ /* 0x000fc800000000ff */
[----:B------:R-:W-:-:S05]  /*a080*/  F2FP.PACK_AB R9, R46, R41 ;  /* 0x000000292e09723e */ /* 0x000fca00000000ff */
[----:B------:R1:W-:Y:S02]  /*a090*/  STS.128 [R122+0x1a080], R8 ;  /* 0x01a080087a007388 */ /* 0x0003e40000000c00 */
.L_x_386:
[----:B------:R-:W-:Y:S05]  /*a0a0*/  BSYNC B0 ;  /* 0x0000000000007941 */ /* 0x000fea0003800000 */
.L_x_385:
        /* <DEDUP_REMOVED lines=30> */
[----:B------:R-:W-:Y:S01]  /*a290*/  F2FP.PACK_AB R11, R11, R44 ;  /* 0x0000002c0b0b723e */ /* 0x000fe200000000ff */
[----:B------:R-:W-:-:S02]  /*a2a0*/  FMUL.FTZ R42, R9, R40 ;  /* 0x00000028092a7220 */ /* 0x000fc40000410000 */
[C---:B------:R-:W-:Y:S02]  /*a2b0*/  FMUL.FTZ R48, R43.reuse, R48 ;  /* 0x000000302b307220 */ /* 0x040fe40000410000 */
[----:B------:R-:W-:Y:S02]  /*a2c0*/  FMUL.FTZ R29, R8, R29 ;  /* 0x0000001d081d7220 */ /* 0x000fe40000410000 */
[----:B------:R-:W-:Y:S02]  /*a2d0*/  FMUL.FTZ R40, R46, R40 ;  /* 0x000000282e287220 */ /* 0x000fe40000410000 */
[-C--:B------:R-:W-:Y:S02]  /*a2e0*/  FFMA.FTZ R47, R43, R56.reuse, -R47 ;  /* 0x000000382b2f7223 */ /* 0x080fe4000001082f */
[----:B------:R-:W-:Y:S02]  /*a2f0*/  FFMA.FTZ R48, R45, R56, R48 ;  /* 0x000000382d307223 */ /* 0x000fe40000010030 */
[----:B------:R-:W-:-:S02]  /*a300*/  FFMA.FTZ R34, R8, R41, -R34 ;  /* 0x0000002908227223 */ /* 0x000fc40000010822 */
[----:B------:R-:W-:Y:S01]  /*a310*/  FFMA.FTZ R29, R10, R41, R29 ;  /* 0x000000290a1d7223 */ /* 0x000fe2000001001d */
[----:B------:R-:W-:Y:S01]  /*a320*/  F2FP.PACK_AB R8, R48, R47 ;  /* 0x0000002f3008723e */ /* 0x000fe200000000ff */
[-C--:B------:R-:W-:Y:S02]  /*a330*/  FFMA.FTZ R42, R46, R35.reuse, -R42 ;  /* 0x000000232e2a7223 */ /* 0x080fe4000001082a */
[----:B------:R-:W-:Y:S01]  /*a340*/  FFMA.FTZ R9, R9, R35, R40 ;  /* 0x0000002309097223 */ /* 0x000fe20000010028 */
[----:B------:R-:W-:-:S04]  /*a350*/  F2FP.PACK_AB R10, R29, R34 ;  /* 0x000000221d0a723e */ /* 0x000fc800000000ff */
[----:B------:R-:W-:-:S05]  /*a360*/  F2FP.PACK_AB R9, R9, R42 ;  /* 0x0000002a0909723e */ /* 0x000fca00000000ff */
[----:B------:R1:W-:Y:S02]  /*a370*/  STS.128 [R122+0x1e080], R8 ;  /* 0x01e080087a007388 */ /* 0x0003e40000000c00 */
.L_x_380:
[----:B------:R-:W-:Y:S05]  /*a380*/  BSYNC B1 ;  /* 0x0000000000017941 */ /* 0x000fea0003800000 */
.L_x_379:
[----:B-1----:R-:W-:-:S04]  /*a390*/  IADD3 R8, R54, 0x60, RZ ;  /* 0x0000006036087810 */ /* 0x002fc80007ffe0ff */
        /* <DEDUP_REMOVED lines=47> */
.L_x_389:
[----:B------:R-:W-:Y:S05]  /*a690*/  BSYNC B0 ;  /* 0x0000000000007941 */ /* 0x000fea0003800000 */
.L_x_388:
        /* <DEDUP_REMOVED lines=46> */
.L_x_391:
[----:B------:R-:W-:Y:S05]  /*a980*/  BSYNC B0 ;  /* 0x0000000000007941 */ /* 0x000fea0003800000 */
.L_x_390:
        /* <DEDUP_REMOVED lines=24> */
[-C--:B------:R-:W-:Y:S01]  /*ab10*/  FMUL.FTZ R32, R25, R29.reuse ;  /* 0x0000001d19207220 */ /* 0x080fe20000410000 */
[----:B------:R-:W-:Y:S01]  /*ab20*/  HADD2.F32 R9, -RZ, R9.H1_H1 ;  /* 0x30000009ff097230 */ /* 0x000fe20000004100 */
[C---:B------:R-:W-:Y:S01]  /*ab30*/  FMUL.FTZ R34, R24.reuse, R29 ;  /* 0x0000001d18227220 */ /* 0x040fe20000410000 */
[----:B------:R-:W-:Y:S01]  /*ab40*/  HADD2.F32 R23, -RZ, R12.H0_H0 ;  /* 0x2000000cff177230 */ /* 0x000fe20000004100 */
[----:B------:R-:W-:Y:S01]  /*ab50*/  FFMA.FTZ R11, R11, R30, R28 ;  /* 0x0000001e0b0b7223 */ /* 0x000fe2000001001c */
[----:B------:R-:W-:Y:S01]  /*ab60*/  HADD2.F32 R29, -RZ, R14.H0_H0 ;  /* 0x2000000eff1d7230 */ /* 0x000fe20000004100 */
[----:B------:R-:W-:Y:S01]  /*ab70*/  FFMA.FTZ R32, R24, R31, -R32 ;  /* 0x0000001f18207223 */ /* 0x000fe20000010820 */
[----:B------:R-:W-:Y:S01]  /*ab80*/  HADD2.F32 R14, -RZ, R17.H0_H0 ;  /* 0x20000011ff0e7230 */ /* 0x000fe20000004100 */
[----:B------:R-:W-:Y:S01]  /*ab90*/  FMUL.FTZ R12, R10, R23 ;  /* 0x000000170a0c7220 */ /* 0x000fe20000410000 */
[----:B------:R-:W-:Y:S01]  /*aba0*/  F2FP.PACK_AB R11, R11, R22 ;  /* 0x000000160b0b723e */ /* 0x000fe200000000ff */
[----:B------:R-:W-:-:S02]  /*abb0*/  FMUL.FTZ R17, R9, R18 ;  /* 0x0000001209117220 */ /* 0x000fc40000410000 */
[C---:B------:R-:W-:Y:S02]  /*abc0*/  FMUL.FTZ R23, R8.reuse, R23 ;  /* 0x0000001708177220 */ /* 0x040fe40000410000 */
[----:B------:R-:W-:Y:S02]  /*abd0*/  FMUL.FTZ R18, R19, R18 ;  /* 0x0000001213127220 */ /* 0x000fe40000410000 */
        /* <DEDUP_REMOVED lines=9> */
.L_x_393:
[----:B------:R-:W-:Y:S05]  /*ac70*/  BSYNC B0 ;  /* 0x0000000000007941 */ /* 0x000fea0003800000 */
.L_x_392:
[----:B------:R-:W-:-:S04]  /*ac80*/  IADD3 R16, R16, 0x60, RZ ;  /* 0x0000006010107810 */ /* 0x000fc80007ffe0ff */
[----:B------:R-:W-:-:S13]  /*ac90*/  ISETP.GE.AND P0, PT, R16, c[0x0][0x27c], PT ;  /* 0x00009f0010007a0c */ /* 0x000fda0003f06270 */
[----:B------:R-:W-:Y:S05]  /*aca0*/  @P0 BRA `(.L_x_387) ;  /* 0x00004af000000947 */ /* 0x000fea0003800000 */
[----:B-1----:R-:W1:Y:S01]  /*acb0*/  LDS.128 R8, [R122+0x1f080] ;  /* 0x01f080007a087984 */ /* 0x002e620000000c00 */
[--C-:B------:R-:W-:Y:S01]  /*acc0*/  SHF.R.U64 R14, R20, 0x10, R21.reuse ;  /* 0x00000010140e7819 */ /* 0x100fe20000001215 */
[----:B------:R-:W-:Y:S01]  /*acd0*/  HADD2.F32 R22, -RZ, R15.H1_H1 ;  /* 0x3000000fff167230 */ /* 0x000fe20000004100 */
[----:B------:R-:W-:Y:S01]  /*ace0*/  SHF.R.U32.HI R20, RZ, 0x10, R21 ;  /* 0x00000010ff147819 */ /* 0x000fe20000011615 */
[--C-:B------:R-:W-:Y:S01]  /*acf0*/  HADD2.F32 R21, -RZ, R13.reuse.H1_H1 ;  /* 0x3000000dff157230 */ /* 0x100fe20000004100 */
[--C-:B------:R-:W-:Y:S01]  /*ad00*/  SHF.R.U64 R12, R26, 0x10, R27.reuse ;  /* 0x000000101a0c7819 */ /* 0x100fe2000000121b */
[----:B------:R-:W-:Y:S01]  /*ad10*/  HADD2.F32 R13, -RZ, R13.H0_H0 ;  /* 0x2000000dff0d7230 */ /* 0x000fe20000004100 */
[----:B------:R-:W-:Y:S01]  /*ad20*/  SHF.R.U32.HI R26, RZ, 0x10, R27 ;  /* 0x00000010ff1a7819 */ /* 0x000fe2000001161b */
[----:B------:R-:W-:Y:S02]  /*ad30*/  HADD2.F32 R20, -RZ, R20.H0_H0 ;  /* 0x20000014ff147230 */ /* 0x000fe40000004100 */
[----:B------:R-:W-:-:S02]  /*ad40*/  HADD2.F32 R14, -RZ, R14.H0_H0 ;  /* 0x2000000eff0e7230 */ /* 0x000fc40000004100 */
[----:B------:R-:W-:Y:S02]  /*ad50*/  HADD2.F32 R26, -RZ, R26.H0_H0 ;  /* 0x2000001aff1a7230 */ /* 0x000fe40000004100 */
[----:B------:R-:W-:Y:S02]  /*ad60*/  HADD2.F32 R15, -RZ, R15.H0_H0 ;  /* 0x2000000fff0f7230 */ /* 0x000fe40000004100 */
[----:B------:R-:W-:Y:S02]  /*ad70*/  HADD2.F32 R12, -RZ, R12.H0_H0 ;  /* 0x2000000cff0c7230 */ /* 0x000fe40000004100 */
[--C-:B-1----:R-:W-:Y:S02]  /*ad80*/  HADD2.F32 R16, -RZ, R11.reuse.H0_H0 ;  /* 0x2000000bff107230 */ /* 0x102fe40000004100 */
[----:B------:R-:W-:Y:S02]  /*ad90*/  HADD2.F32 R11, -RZ, R11.H1_H1 ;  /* 0x3000000bff0b7230 */ /* 0x000fe40000004100 */
[----:B------:R-:W-:-:S02]  /*ada0*/  HADD2.F32 R17, -RZ, R8.H0_H0 ;  /* 0x20000008ff117230 */ /* 0x000fc40000004100 */
[----:B------:R-:W-:Y:S01]  /*adb0*/  HADD2.F32 R18, -RZ, R8.H1_H1 ;  /* 0x30000008ff127230 */ /* 0x000fe20000004100 */
[CC--:B------:R-:W-:Y:S01]  /*adc0*/  FMUL.FTZ R23, R11.reuse, R20.reuse ;  /* 0x000000140b177220 */ /* 0x0c0fe20000410000 */
[--C-:B------:R-:W-:Y:S01]  /*add0*/  HADD2.F32 R8, -RZ, R10.reuse.H0_H0 ;  /* 0x2000000aff087230 */ /* 0x100fe20000004100 */
[C---:B------:R-:W-:Y:S01]  /*ade0*/  FMUL.FTZ R20, R16.reuse, R20 ;  /* 0x0000001410147220 */ /* 0x040fe20000410000 */
[----:B------:R-:W-:Y:S01]  /*adf0*/  HADD2.F32 R10, -RZ, R10.H1_H1 ;  /* 0x3000000aff0a7230 */ /* 0x000fe20000004100 */
[-C--:B------:R-:W-:Y:S01]  /*ae00*/  FFMA.FTZ R23, R16, R26.reuse, -R23 ;  /* 0x0000001a10177223 */ /* 0x080fe20000010817 */
[--C-:B------:R-:W-:Y:S01]  /*ae10*/  HADD2.F32 R19, -RZ, R9.reuse.H0_H0 ;  /* 0x20000009ff137230 */ /* 0x100fe20000004100 */
[----:B------:R-:W-:Y:S01]  /*ae20*/  FFMA.FTZ R20, R11, R26, R20 ;  /* 0x0000001a0b147223 */ /* 0x000fe20000010014 */
[----:B------:R-:W-:Y:S01]  /*ae30*/  HADD2.F32 R9, -RZ, R9.H1_H1 ;  /* 0x30000009ff097230 */ /* 0x000fe20000004100 */
[----:B------:R-:W-:Y:S02]  /*ae40*/  FMUL.FTZ R11, R10, R13 ;  /* 0x0000000d0a0b7220 */ /* 0x000fe40000410000 */
[----:B------:R-:W-:-:S02]  /*ae50*/  FMUL.FTZ R24, R18, R21 ;  /* 0x0000001512187220 */ /* 0x000fc40000410000 */
[C---:B------:R-:W-:Y:S02]  /*ae60*/  FMUL.FTZ R13, R8.reuse, R13 ;  /* 0x0000000d080d7220 */ /* 0x040fe40000410000 */
[-C--:B------:R-:W-:Y:S02]  /*ae70*/  FMUL.FTZ R16, R9, R14.reuse ;  /* 0x0000000e09107220 */ /* 0x080fe40000410000 */
[----:B------:R-:W-:Y:S02]  /*ae80*/  FMUL.FTZ R21, R17, R21 ;  /* 0x0000001511157220 */ /* 0x000fe40000410000 */
[----:B------:R-:W-:Y:S02]  /*ae90*/  FMUL.FTZ R14, R19, R14 ;  /* 0x0000000e130e7220 */ /* 0x000fe40000410000 */
[----:B------:R-:W-:Y:S01]  /*aea0*/  FFMA.FTZ R8, R8, R15, -R11 ;  /* 0x0000000f08087223 */ /* 0x000fe2000001080b */
[----:B------:R-:W-:Y:S01]  /*aeb0*/  F2FP.PACK_AB R11, R20, R23 ;  /* 0x00000017140b723e */ /* 0x000fe200000000ff */
[----:B------:R-:W-:-:S02]  /*aec0*/  FFMA.FTZ R13, R10, R15, R13 ;  /* 0x0000000f0a0d7223 */ /* 0x000fc4000001000d */
[-C--:B------:R-:W-:Y:S02]  /*aed0*/  FFMA.FTZ R24, R17, R22.reuse, -R24 ;  /* 0x0000001611187223 */ /* 0x080fe40000010818 */
[----:B------:R-:W-:Y:S01]  /*aee0*/  FFMA.FTZ R21, R18, R22, R21 ;  /* 0x0000001612157223 */ /* 0x000fe20000010015 */
[----:B------:R-:W-:Y:S01]  /*aef0*/  F2FP.PACK_AB R10, R13, R8 ;  /* 0x000000080d0a723e */ /* 0x000fe200000000ff */
[-C--:B------:R-:W-:Y:S02]  /*af00*/  FFMA.FTZ R16, R19, R12.reuse, -R16 ;  /* 0x0000000c13107223 */ /* 0x080fe40000010810 */
[----:B------:R-:W-:Y:S01]  /*af10*/  FFMA.FTZ R9, R9, R12, R14 ;  /* 0x0000000c09097223 */ /* 0x000fe2000001000e */
[----:B------:R-:W-:-:S04]  /*af20*/  F2FP.PACK_AB R8, R21, R24 ;  /* 0x000000181508723e */ /* 0x000fc800000000ff */
[----:B------:R-:W-:-:S05]  /*af30*/  F2FP.PACK_AB R9, R9, R16 ;  /* 0x000000100909723e */ /* 0x000fca00000000ff */
[----:B------:R1:W-:Y:S01]  /*af40*/  STS.128 [R122+0x1f080], R8 ;  /* 0x01f080087a007388 */ /* 0x0003e20000000c00 */
[----:B------:R-:W-:Y:S05]  /*af50*/  BRA `(.L_x_387) ;  /* 0x0000484000007947 */ /* 0x000fea0003800000 */
.L_x_354:
[----:B------:R-:W-:Y:S01]  /*af60*/  PLOP3.LUT P0, PT, PT, PT, UP3, 0x80, 0x0 ;  /* 0x000000000000781c */ /* 0x000fe20003f0f038 */
[----:B------:R-:W-:Y:S01]  /*af70*/  IMAD.MOV.U32 R17, RZ, RZ, R15 ;  /* 0x000000ffff117224 */ /* 0x000fe200078e000f */
        /* <DEDUP_REMOVED lines=9> */
[----:B------:R-:W-:-:S02]  /*b010*/  CS2R R100, SRZ ;  /* 0x0000000000647805 */ /* 0x000fc4000001ff00 */
[----:B------:R-:W-:Y:S01]  /*b020*/  @P0 IMAD.HI.U32 R12, R11, c[0x0][0x2c8], RZ ;  /* 0x0000b2000b0c0a27 */ /* 0x000fe200078e00ff */
[----:B------:R-:W-:-:S13]  /*b030*/  PLOP3.LUT P0, PT, PT, PT, UP3, 0x80, 0x0 ;  /* 0x000000000000781c */ /* 0x000fda0003f0f038 */
[----:B------:R-:W-:-:S04]  /*b040*/  @P0 SHF.R.U32.HI R11, RZ, c[0x0][0x2cc], R12 ;  /* 0x0000b300ff0b0a19 */ /* 0x000fc8000001160c */
[----:B------:R-:W-:Y:S01]  /*b050*/  SHF.R.S32.HI R12, RZ, 0x1f, R11 ;  /* 0x0000001fff0c7819 */ /* 0x000fe2000001140b */
[----:B------:R-:W-:-:S04]  /*b060*/  IMAD.WIDE.U32 R16, R11, c[0x0][0x280], R16 ;  /* 0x0000a0000b107a25 */ /* 0x000fc800078e0010 */
[----:B------:R-:W-:Y:S01]  /*b070*/  IMAD R14, R12, c[0x0][0x280], RZ ;  /* 0x0000a0000c0e7a24 */ /* 0x000fe200078e02ff */
[----:B------:R-:W-:Y:S01]  /*b080*/  LEA R15, P0, R16, c[0x0][0x270], 0x1 ;  /* 0x00009c00100f7a11 */ /* 0x000fe200078008ff */
[----:B------:R-:W-:Y:S02]  /*b090*/  IMAD R12, R12, c[0x0][0x290], RZ ;  /* 0x0000a4000c0c7a24 */ /* 0x000fe400078e02ff */
[C---:B------:R-:W-:Y:S02]  /*b0a0*/  IMAD R14, R11.reuse, c[0x0][0x284], R14 ;  /* 0x0000a1000b0e7a24 */ /* 0x040fe400078e020e */
[----:B------:R-:W-:Y:S01]  /*b0b0*/  IMAD R12, R11, c[0x0][0x294], R12 ;  /* 0x0000a5000b0c7a24 */ /* 0x000fe200078e020c */
[----:B------:R1:W2:Y:S02]  /*b0c0*/  SHFL.IDX PT, R18, R15, RZ, 0x181f ;  /* 0x00181fff0f127589 */ /* 0x0002a400000e0000 */
[----:B------:R-:W-:Y:S02]  /*b0d0*/  IADD3 R14, R17, R14, RZ ;  /* 0x0000000e110e7210 */ /* 0x000fe40007ffe0ff */
[----:B------:R-:W-:-:S02]  /*b0e0*/  MOV R17, R13 ;  /* 0x0000000d00117202 */ /* 0x000fc40000000f00 */
[----:B------:R-:W-:Y:S01]  /*b0f0*/  LEA.HI.X R14, R16, c[0x0][0x274], R14, 0x1, P0 ;  /* 0x00009d00100e7a11 */ /* 0x000fe200000f0c0e */
[----:B------:R-:W-:-:S04]  /*b100*/  IMAD.MOV.U32 R16, RZ, RZ, R64 ;  /* 0x000000ffff107224 */ /* 0x000fc800078e0040 */
[----:B------:R-:W-:Y:S01]  /*b110*/  IMAD.WIDE.U32 R16, R11, c[0x0][0x290], R16 ;  /* 0x0000a4000b107a25 */ /* 0x000fe200078e0010 */
[----:B------:R1:W3:Y:S03]  /*b120*/  SHFL.IDX PT, R19, R14, RZ, 0x181f ;  /* 0x00181fff0e137589 */ /* 0x0002e600000e0000 */
[----:B------:R-:W-:Y:S01]  /*b130*/  IMAD.IADD R12, R17, 0x1, R12 ;  /* 0x00000001110c7824 */ /* 0x000fe200078e020c */
[----:B------:R-:W-:-:S04]  /*b140*/  LEA R13, P0, R16, c[0x0][0x288], 0x1 ;  /* 0x0000a200100d7a11 */ /* 0x000fc800078008ff */
[----:B------:R-:W-:Y:S02]  /*b150*/  LEA.HI.X R12, R16, c[0x0][0x28c], R12, 0x1, P0 ;  /* 0x0000a300100c7a11 */ /* 0x000fe400000f0c0c */
[----:B------:R1:W4:Y:S04]  /*b160*/  SHFL.IDX PT, R16, R13, RZ, 0x181f ;  /* 0x00181fff0d107589 */ /* 0x00032800000e0000 */
[----:B------:R1:W1:Y:S01]  /*b170*/  SHFL.IDX PT, R17, R12, RZ, 0x181f ;  /* 0x00181fff0c117589 */ /* 0x00026200000e0000 */
[----:B------:R-:W-:Y:S05]  /*b180*/  @P1 BRA `(.L_x_395) ;  /* 0x0000019000001947 */ /* 0x000fea0003800000 */
[----:B--2---:R-:W-:Y:S01]  /*b190*/  ISETP.GE.AND P0, PT, R80, c[0x0][0x27c], PT ;  /* 0x00009f0050007a0c */ /* 0x004fe20003f06270 */
[----:B------:R-:W-:Y:S01]  /*b1a0*/  CS2R R106, SRZ ;  /* 0x00000000006a7805 */ /* 0x000fe2000001ff00 */
[----:B------:R-:W-:Y:S01]  /*b1b0*/  CS2R R104, SRZ ;  /* 0x0000000000687805 */ /* 0x000fe2000001ff00 */
[----:B------:R-:W-:Y:S01]  /*b1c0*/  CS2R R102, SRZ ;  /* 0x0000000000667805 */ /* 0x000fe2000001ff00 */
[----:B------:R-:W-:-:S09]  /*b1d0*/  CS2R R100, SRZ ;  /* 0x0000000000647805 */ /* 0x000fd2000001ff00 */
[C---:B------:R-:W-:Y:S01]  /*b1e0*/  @!P0 IMAD.SHL.U32 R21, R80.reuse, 0x2, RZ ;  /* 0x0000000250158824 */ /* 0x040fe200078e00ff */
[----:B------:R-:W-:-:S04]  /*b1f0*/  @!P0 SHF.L.U64.HI R11, R80, 0x1, R99 ;  /* 0x00000001500b8819 */ /* 0x000fc80000010263 */
[----:B------:R-:W-:-:S05]  /*b200*/  @!P0 IADD3 R22, P1, R18, R21, RZ ;  /* 0x0000001512168210 */ /* 0x000fca0007f3e0ff */
[----:B---3--:R-:W-:Y:S01]  /*b210*/  @!P0 IMAD.X R23, R19, 0x1, R11, P1 ;  /* 0x0000000113178824 */ /* 0x008fe200008e060b */
[----:B----4-:R-:W-:-:S04]  /*b220*/  @!P0 IADD3 R20, P1, R16, R21, RZ ;  /* 0x0000001510148210 */ /* 0x010fc80007f3e0ff */
[----:B------:R2:W5:Y:S01]  /*b230*/  @!P0 LD.E.128 R104, [R22.64] ;  /* 0x0000001e16688980 */ /* 0x000562000c101d00 */
[----:B-1----:R-:W-:-:S05]  /*b240*/  @!P0 IMAD.X R21, R17, 0x1, R11, P1 ;  /* 0x0000000111158824 */ /* 0x002fca00008e060b */
[----:B------:R2:W5:Y:S01]  /*b250*/  @!P0 LD.E.128 R100, [R20.64] ;  /* 0x0000001e14648980 */ /* 0x000562000c101d00 */
[----:B------:R-:W-:Y:S01]  /*b260*/  ISETP.GE.AND P0, PT, R62, c[0x0][0x27c], PT ;  /* 0x00009f003e007a0c */ /* 0x000fe20003f06270 */
[----:B------:R-:W-:-:S12]  /*b270*/  CS2R R94, SRZ ;  /* 0x00000000005e7805 */ /* 0x000fd8000001ff00 */
[----:B------:R-:W-:-:S04]  /*b280*/  @!P0 SHF.R.S32.HI R11, RZ, 0x1f, R62 ;  /* 0x0000001fff0b8819 */ /* 0x000fc8000001143e */
[----:B------:R-:W-:-:S04]  /*b290*/  @!P0 LEA.HI R11, R11, R62, RZ, 0x3 ;  /* 0x0000003e0b0b8211 */ /* 0x000fc800078f18ff */
[----:B------:R-:W-:Y:S01]  /*b2a0*/  @!P0 LOP3.LUT R11, R11, 0xfffffff8, RZ, 0xc0, !PT ;  /* 0xfffffff80b0b8812 */ /* 0x000fe200078ec0ff */
[----:B------:R-:W-:Y:S01]  /*b2b0*/  CS2R R92, SRZ ;  /* 0x00000000005c7805 */ /* 0x000fe2000001ff00 */
[----:B------:R-:W-:Y:S01]  /*b2c0*/  CS2R R90, SRZ ;  /* 0x00000000005a7805 */ /* 0x000fe2000001ff00 */
[----:B------:R-:W-:Y:S02]  /*b2d0*/  CS2R R88, SRZ ;  /* 0x0000000000587805 */ /* 0x000fe4000001ff00 */
[----:B------:R-:W-:-:S04]  /*b2e0*/  @!P0 IMAD.WIDE R18, R11, 0x2, R18 ;  /* 0x000000020b128825 */ /* 0x000fc800078e0212 */
[----:B------:R-:W-:Y:S01]  /*b2f0*/  @!P0 IMAD.WIDE R16, R11, 0x2, R16 ;  /* 0x000000020b108825 */ /* 0x000fe200078e0210 */
[----:B------:R2:W5:Y:S04]  /*b300*/  @!P0 LD.E.128 R92, [R18.64] ;  /* 0x0000001e125c8980 */ /* 0x000568000c101d00 */
[----:B------:R2:W5:Y:S02]  /*b310*/  @!P0 LD.E.128 R88, [R16.64] ;  /* 0x0000001e10588980 */ /* 0x000564000c101d00 */
.L_x_395:
[----:B--2---:R-:W-:Y:S05]  /*b320*/  BSYNC B0 ;  /* 0x0000000000007941 */ /* 0x004fea0003800000 */
.L_x_394:
[----:B------:R-:W-:Y:S01]  /*b330*/  ISETP.NE.AND P0, PT, R10, RZ, PT ;  /* 0x000000ff0a00720c */ /* 0x000fe20003f05270 */
[----:B-----5:R-:W-:Y:S01]  /*b340*/  IMAD.MOV.U32 R11, RZ, RZ, R94 ;  /* 0x000000ffff0b7224 */ /* 0x020fe200078e005e */
[----:B----4-:R-:W-:Y:S01]  /*b350*/  MOV R16, R93 ;  /* 0x0000005d00107202 */ /* 0x010fe20000000f00 */
[----:B------:R-:W-:Y:S01]  /*b360*/  IMAD.MOV.U32 R10, RZ, RZ, R95 ;  /* 0x000000ffff0a7224 */ /* 0x000fe200078e005f */
[----:B------:R2:W4:Y:S01]  /*b370*/  SHFL.IDX PT, R21, R14, 0x1, 0x181f ;  /* 0x00381f000e157f89 */ /* 0x00052200000e0000 */
[----:B-1----:R-:W-:Y:S01]  /*b380*/  IMAD.MOV.U32 R17, RZ, RZ, R92 ;  /* 0x000000ffff117224 */ /* 0x002fe200078e005c */
        /* <DEDUP_REMOVED lines=8> */
[----:B------:R2:W1:Y:S01]  /*b410*/  SHFL.IDX PT, R20, R15, 0x1, 0x181f ;  /* 0x00381f000f147f89 */ /* 0x00046200000e0000 */
[----:B------:R-:W-:Y:S01]  /*b420*/  CS2R R74, SRZ ;  /* 0x00000000004a7805 */ /* 0x000fe2000001ff00 */
[----:B------:R-:W-:Y:S01]  /*b430*/  PRMT R128, R10, 0x5410, R11 ;  /* 0x000054100a807816 */ /* 0x000fe2000000000b */
[----:B------:R-:W-:Y:S01]  /*b440*/  IMAD.MOV.U32 R11, RZ, RZ, R90 ;  /* 0x000000ffff0b7224 */ /* 0x000fe200078e005a */
[----:B------:R-:W-:Y:S01]  /*b450*/  MOV R10, R91 ;  /* 0x0000005b000a7202 */ /* 0x000fe20000000f00 */
[----:B---3--:R2:W3:Y:S01]  /*b460*/  SHFL.IDX PT, R19, R12, 0x1, 0x181f ;  /* 0x00381f000c137f89 */ /* 0x0084e200000e0000 */
        /* <DEDUP_REMOVED lines=9> */
[----:B------:R-:W-:Y:S01]  /*b500*/  CS2R R50, SRZ ;  /* 0x0000000000327805 */ /* 0x000fe2000001ff00 */
[----:B------:R-:W-:Y:S01]  /*b510*/  PRMT R115, R10, 0x5410, R11 ;  /* 0x000054100a737816 */ /* 0x000fe2000000000b */
[----:B------:R-:W-:Y:S01]  /*b520*/  IMAD.MOV.U32 R11, RZ, RZ, R100 ;  /* 0x000000ffff0b7224 */ /* 0x000fe200078e0064 */
[----:B------:R-:W-:Y:S01]  /*b530*/  MOV R10, R101 ;  /* 0x00000065000a7202 */ /* 0x000fe20000000f00 */
[----:B------:R-:W-:Y:S01]  /*b540*/  CS2R R48, SRZ ;  /* 0x0000000000307805 */ /* 0x000fe2000001ff00 */
[----:B------:R-:W-:Y:S01]  /*b550*/  CS2R R70, SRZ ;  /* 0x0000000000467805 */ /* 0x000fe2000001ff00 */
[----:B------:R-:W-:Y:S01]  /*b560*/  CS2R R68, SRZ ;  /* 0x0000000000447805 */ /* 0x000fe2000001ff00 */
[----:B------:R-:W-:Y:S01]  /*b570*/  PRMT R125, R10, 0x5410, R11 ;  /* 0x000054100a7d7816 */ /* 0x000fe2000000000b */
[----:B------:R-:W-:Y:S05]  /*b580*/  @P0 BRA `(.L_x_397) ;  /* 0x0000019000000947 */ /* 0x000fea0003800000 */
[----:B----4-:R-:W-:Y:S01]  /*b590*/  ISETP.GE.AND P0, PT, R80, c[0x0][0x27c], PT ;  /* 0x00009f0050007a0c */ /* 0x010fe20003f06270 */
[----:B------:R-:W-:Y:S01]  /*b5a0*/  CS2R R74, SRZ ;  /* 0x00000000004a7805 */ /* 0x000fe2000001ff00 */
[----:B------:R-:W-:Y:S01]  /*b5b0*/  CS2R R72, SRZ ;  /* 0x0000000000487805 */ /* 0x000fe2000001ff00 */
[----:B------:R-:W-:Y:S01]  /*b5c0*/  CS2R R70, SRZ ;  /* 0x0000000000467805 */ /* 0x000fe2000001ff00 */
[----:B------:R-:W-:-:S09]  /*b5d0*/  CS2R R68, SRZ ;  /* 0x0000000000447805 */ /* 0x000fd2000001ff00 */
[C---:B------:R-:W-:Y:S01]  /*b5e0*/  @!P0 IMAD.SHL.U32 R11, R80.reuse, 0x2, RZ ;  /* 0x00000002500b8824 */ /* 0x040fe200078e00ff */
[----:B------:R-:W-:-:S04]  /*b5f0*/  @!P0 SHF.L.U64.HI R17, R80, 0x1, R99 ;  /* 0x0000000150118819 */ /* 0x000fc80000010263 */
[----:B-1----:R-:W-:-:S05]  /*b600*/  @!P0 IADD3 R22, P1, R20, R11, RZ ;  /* 0x0000000b14168210 */ /* 0x002fca0007f3e0ff */
[----:B------:R-:W-:Y:S01]  /*b610*/  @!P0 IMAD.X R23, R21, 0x1, R17, P1 ;  /* 0x0000000115178824 */ /* 0x000fe200008e0611 */
[----:B------:R-:W-:-:S04]  /*b620*/  @!P0 IADD3 R16, P1, R18, R11, RZ ;  /* 0x0000000b12108210 */ /* 0x000fc80007f3e0ff */
[----:B------:R1:W5:Y:S01]  /*b630*/  @!P0 LD.E.128 R72, [R22.64] ;  /* 0x0000001e16488980 */ /* 0x000362000c101d00 */
[----:B---3--:R-:W-:-:S05]  /*b640*/  @!P0 IMAD.X R17, R19, 0x1, R17, P1 ;  /* 0x0000000113118824 */ /* 0x008fca00008e0611 */
[----:B------:R1:W5:Y:S01]  /*b650*/  @!P0 LD.E.128 R68, [R16.64] ;  /* 0x0000001e10448980 */ /* 0x000362000c101d00 */
[----:B------:R-:W-:-:S13]  /*b660*/  ISETP.GE.AND P0, PT, R62, c[0x0][0x27c], PT ;  /* 0x00009f003e007a0c */ /* 0x000fda0003f06270 */
[----:B------:R-:W-:-:S04]  /*b670*/  @!P0 SHF.R.S32.HI R11, RZ, 0x1f, R62 ;  /* 0x0000001fff0b8819 */ /* 0x000fc8000001143e */
[----:B------:R-:W-:-:S04]  /*b680*/  @!P0 LEA.HI R10, R11, R62, RZ, 0x3 ;  /* 0x0000003e0b0a8211 */ /* 0x000fc800078f18ff */
[----:B------:R-:W-:Y:S01]  /*b690*/  @!P0 LOP3.LUT R10, R10, 0xfffffff8, RZ, 0xc0, !PT ;  /* 0xfffffff80a0a8812 */ /* 0x000fe200078ec0ff */
[----:B------:R-:W-:Y:S01]  /*b6a0*/  CS2R R58, SRZ ;  /* 0x00000000003a7805 */ /* 0x000fe2000001ff00 */
[----:B------:R-:W-:Y:S01]  /*b6b0*/  CS2R R56, SRZ ;  /* 0x0000000000387805 */ /* 0x000fe2000001ff00 */
[----:B------:R-:W-:Y:S01]  /*b6c0*/  CS2R R50, SRZ ;  /* 0x0000000000327805 */ /* 0x000fe2000001ff00 */
[----:B------:R-:W-:Y:S01]  /*b6d0*/  CS2R R48, SRZ ;  /* 0x0000000000307805 */ /* 0x000fe2000001ff00 */
[----:B------:R-:W-:-:S04]  /*b6e0*/  @!P0 IMAD.WIDE R20, R10, 0x2, R20 ;  /* 0x000000020a148825 */ /* 0x000fc800078e0214 */
[----:B------:R-:W-:Y:S01]  /*b6f0*/  @!P0 IMAD.WIDE R10, R10, 0x2, R18 ;  /* 0x000000020a0a8825 */ /* 0x000fe200078e0212 */
[----:B------:R1:W5:Y:S04]  /*b700*/  @!P0 LD.E.128 R56, [R20.64] ;  /* 0x0000001e14388980 */ /* 0x000368000c101d00 */
[----:B------:R1:W5:Y:S02]  /*b710*/  @!P0 LD.E.128 R48, [R10.64] ;  /* 0x0000001e0a308980 */ /* 0x000364000c101d00 */
.L_x_397:
[----:B----4-:R-:W-:Y:S05]  /*b720*/  BSYNC B0 ;  /* 0x0000000000007941 */ /* 0x010fea0003800000 */
.L_x_396:
[----:B------:R-:W-:Y:S01]  /*b730*/  ISETP.NE.AND P0, PT, R9, RZ, PT ;  /* 0x000000ff0900720c */ /* 0x000fe20003f05270 */
[----:B-1---5:R-:W-:Y:S01]  /*b740*/  IMAD.MOV.U32 R16, RZ, RZ, R58 ;  /* 0x000000ffff107224 */ /* 0x022fe200078e003a */
[----:B------:R-:W-:Y:S01]  /*b750*/  MOV R9, R57 ;  /* 0x0000003900097202 */ /* 0x000fe20000000f00 */
[----:B------:R-:W-:Y:S01]  /*b760*/  IMAD.MOV.U32 R11, RZ, RZ, R59 ;  /* 0x000000ffff0b7224 */ /* 0x000fe200078e003b */
[----:B------:R1:W4:Y:S01]  /*b770*/  SHFL.IDX PT, R21, R14, 0x2, 0x181f ;  /* 0x00581f000e157f89 */ /* 0x00032200000e0000 */
        /* <DEDUP_REMOVED lines=17> */
[----:B---3--:R1:W3:Y:S01]  /*b890*/  SHFL.IDX PT, R19, R12, 0x2, 0x181f ;  /* 0x00581f000c137f89 */ /* 0x0082e200000e0000 */
        /* <DEDUP_REMOVED lines=17> */
[----:B--2-4-:R-:W-:Y:S01]  /*b9b0*/  ISETP.GE.AND P0, PT, R80, c[0x0][0x27c], PT ;  /* 0x00009f0050007a0c */ /* 0x014fe20003f06270 */
[----:B------:R-:W-:Y:S01]  /*b9c0*/  CS2R R42, SRZ ;  /* 0x00000000002a7805 */ /* 0x000fe2000001ff00 */
[----:B------:R-:W-:Y:S01]  /*b9d0*/  CS2R R40, SRZ ;  /* 0x0000000000287805 */ /* 0x000fe2000001ff00 */
[----:B------:R-:W-:Y:S01]  /*b9e0*/  CS2R R34, SRZ ;  /* 0x0000000000227805 */ /* 0x000fe2000001ff00 */
[----:B------:R-:W-:Y:S01]  /*b9f0*/  CS2R R32, SRZ ;  /* 0x0000000000207805 */ /* 0x000fe2000001ff00 */
[----:B------:R-:W-:Y:S01]  /*ba00*/  CS2R R46, SRZ ;  /* 0x00000000002e7805 */ /* 0x000fe2000001ff00 */
[----:B------:R-:W-:Y:S01]  /*ba10*/  CS2R R44, SRZ ;  /* 0x00000000002c7805 */ /* 0x000fe2000001ff00 */
[----:B------:R-:W-:Y:S01]  /*ba20*/  CS2R R38, SRZ ;  /* 0x0000000000267805 */ /* 0x000fe2000001ff00 */
[----:B------:R-:W-:-:S05]  /*ba30*/  CS2R R36, SRZ ;  /* 0x0000000000247805 */ /* 0x000fca000001ff00 */
[C---:B------:R-:W-:Y:S01]  /*ba40*/  @!P0 IMAD.SHL.U32 R9, R80.reuse, 0x2, RZ ;  /* 0x0000000250098824 */ /* 0x040fe200078e00ff */
[----:B------:R-:W-:-:S04]  /*ba50*/  @!P0 SHF.L.U64.HI R10, R80, 0x1, R99 ;  /* 0x00000001500a8819 */ /* 0x000fc80000010263 */
[----:B------:R-:W-:-:S05]  /*ba60*/  @!P0 IADD3 R16, P1, R20, R9, RZ ;  /* 0x0000000914108210 */ /* 0x000fca0007f3e0ff */
[----:B------:R-:W-:Y:S01]  /*ba70*/  @!P0 IMAD.X R17, R21, 0x1, R10, P1 ;  /* 0x0000000115118824 */ /* 0x000fe200008e060a */
[----:B-1----:R-:W-:-:S04]  /*ba80*/  @!P0 IADD3 R22, P1, R18, R9, RZ ;  /* 0x0000000912168210 */ /* 0x002fc80007f3e0ff */
[----:B------:R1:W5:Y:S01]  /*ba90*/  @!P0 LD.E.128 R40, [R16.64] ;  /* 0x0000001e10288980 */ /* 0x000362000c101d00 */
[----:B---3--:R-:W-:Y:S01]  /*baa0*/  @!P0 IMAD.X R23, R19, 0x1, R10, P1 ;  /* 0x0000000113178824 */ /* 0x008fe200008e060a */
[----:B------:R-:W-:-:S04]  /*bab0*/  ISETP.GE.AND P1, PT, R62, c[0x0][0x27c], PT ;  /* 0x00009f003e007a0c */ /* 0x000fc80003f26270 */
[----:B------:R1:W5:Y:S09]  /*bac0*/  @!P0 LD.E.128 R32, [R22.64] ;  /* 0x0000001e16208980 */ /* 0x000372000c101d00 */
[----:B------:R-:W-:-:S04]  /*bad0*/  @!P1 SHF.R.S32.HI R9, RZ, 0x1f, R62 ;  /* 0x0000001fff099819 */ /* 0x000fc8000001143e */
[----:B------:R-:W-:-:S04]  /*bae0*/  @!P1 LEA.HI R9, R9, R62, RZ, 0x3 ;  /* 0x0000003e09099211 */ /* 0x000fc800078f18ff */
[----:B------:R-:W-:-:S05]  /*baf0*/  @!P1 LOP3.LUT R9, R9, 0xfffffff8, RZ, 0xc0, !PT ;  /* 0xfffffff809099812 */ /* 0x000fca00078ec0ff */
[----:B------:R-:W-:-:S04]  /*bb00*/  @!P1 IMAD.WIDE R20, R9, 0x2, R20 ;  /* 0x0000000209149825 */ /* 0x000fc800078e0214 */
[----:B------:R-:W-:Y:S01]  /*bb10*/  @!P1 IMAD.WIDE R18, R9, 0x2, R18 ;  /* 0x0000000209129825 */ /* 0x000fe200078e0212 */
[----:B------:R1:W5:Y:S04]  /*bb20*/  @!P1 LD.E.128 R44, [R20.64] ;  /* 0x0000001e142c9980 */ /* 0x000368000c101d00 */
[----:B------:R1:W5:Y:S02]  /*bb30*/  @!P1 LD.E.128 R36, [R18.64] ;  /* 0x0000001e12249980 */ /* 0x000364000c101d00 */
.L_x_399:
[----:B--2-4-:R-:W-:Y:S05]  /*bb40*/  BSYNC B0 ;  /* 0x0000000000007941 */ /* 0x014fea0003800000 */
.L_x_398:
[----:B------:R-:W-:Y:S01]  /*bb50*/  ISETP.NE.AND P0, PT, R8, RZ, PT ;  /* 0x000000ff0800720c */ /* 0x000fe20003f05270 */
[----:B-----5:R-:W-:Y:S01]  /*bb60*/  IMAD.MOV.U32 R9, RZ, RZ, R46 ;  /* 0x000000ffff097224 */ /* 0x020fe200078e002e */
        /* <DEDUP_REMOVED lines=12> */
[----:B------:R2:W3:Y:S01]  /*bc30*/  SHFL.IDX PT, R64, R15, 0x3, 0x181f ;  /* 0x00781f000f407f89 */ /* 0x0004e200000e0000 */
[----:B------:R-:W-:Y:S01]  /*bc40*/  CS2R R26, SRZ ;  /* 0x00000000001a7805 */ /* 0x000fe2000001ff00 */
[----:B------:R-:W-:Y:S01]  /*bc50*/  PRMT R96, R8, 0x5410, R9 ;  /* 0x0000541008607816 */ /* 0x000fe20000000009 */
[----:B------:R-:W-:Y:S01]  /*bc60*/  IMAD.MOV.U32 R9, RZ, RZ, R38 ;  /* 0x000000ffff097224 */ /* 0x000fe200078e0026 */
[----:B------:R-:W-:Y:S01]  /*bc70*/  MOV R8, R39 ;  /* 0x0000002700087202 */ /* 0x000fe20000000f00 */
[----:B------:R2:W1:Y:S01]  /*bc80*/  SHFL.IDX PT, R67, R12, 0x3, 0x181f ;  /* 0x00781f000c437f89 */ /* 0x00046200000e0000 */
        /* <DEDUP_REMOVED lines=9> */
[----:B-1----:R-:W-:Y:S01]  /*bd20*/  CS2R R22, SRZ ;  /* 0x0000000000167805 */ /* 0x002fe2000001ff00 */
[----:B------:R-:W-:Y:S01]  /*bd30*/  PRMT R81, R8, 0x5410, R9 ;  /* 0x0000541008517816 */ /* 0x000fe20000000009 */
[----:B------:R-:W-:Y:S01]  /*bd40*/  IMAD.MOV.U32 R9, RZ, RZ, R32 ;  /* 0x000000ffff097224 */ /* 0x000fe200078e0020 */
[----:B------:R-:W-:Y:S01]  /*bd50*/  MOV R8, R33 ;  /* 0x0000002100087202 */ /* 0x000fe20000000f00 */
[----:B------:R-:W-:Y:S01]  /*bd60*/  CS2R R20, SRZ ;  /* 0x0000000000147805 */ /* 0x000fe2000001ff00 */
[----:B---3--:R-:W-:Y:S01]  /*bd70*/  CS2R R18, SRZ ;  /* 0x0000000000127805 */ /* 0x008fe2000001ff00 */
[----:B------:R-:W-:Y:S01]  /*bd80*/  CS2R R16, SRZ ;  /* 0x0000000000107805 */ /* 0x000fe2000001ff00 */
[----:B------:R-:W-:Y:S01]  /*bd90*/  PRMT R85, R8, 0x5410, R9 ;  /* 0x0000541008557816 */ /* 0x000fe20000000009 */
[----:B------:R-:W-:Y:S05]  /*bda0*/  @P0 BRA `(.L_x_401) ;  /* 0x0000019000000947 */ /* 0x000fea0003800000 */
[----:B----4-:R-:W-:Y:S01]  /*bdb0*/  ISETP.GE.AND P0, PT, R80, c[0x0][0x27c], PT ;  /* 0x00009f0050007a0c */ /* 0x010fe20003f06270 */
[----:B------:R-:W-:Y:S01]  /*bdc0*/  CS2R R26, SRZ ;  /* 0x00000000001a7805 */ /* 0x000fe2000001ff00 */
[----:B------:R-:W-:Y:S01]  /*bdd0*/  ISETP.GE.AND P1, PT, R62, c[0x0][0x27c], PT ;  /* 0x00009f003e007a0c */ /* 0x000fe20003f26270 */
[----:B------:R-:W-:Y:S01]  /*bde0*/  CS2R R24, SRZ ;  /* 0x0000000000187805 */ /* 0x000fe2000001ff00 */
[----:B------:R-:W-:Y:S01]  /*bdf0*/  CS2R R18, SRZ ;  /* 0x0000000000127805 */ /* 0x000fe2000001ff00 */
[----:B------:R-:W-:Y:S01]  /*be00*/  CS2R R16, SRZ ;  /* 0x0000000000107805 */ /* 0x000fe2000001ff00 */
[----:B------:R-:W-:Y:S01]  /*be10*/  CS2R R30, SRZ ;  /* 0x00000000001e7805 */ /* 0x000fe2000001ff00 */
[----:B------:R-:W-:Y:S01]  /*be20*/  CS2R R28, SRZ ;  /* 0x00000000001c7805 */ /* 0x000fe2000001ff00 */
[----:B------:R-:W-:Y:S01]  /*be30*/  CS2R R22, SRZ ;  /* 0x0000000000167805 */ /* 0x000fe2000001ff00 */
[----:B------:R-:W-:-:S04]  /*be40*/  CS2R R20, SRZ ;  /* 0x0000000000147805 */ /* 0x000fc8000001ff00 */
[C---:B------:R-:W-:Y:S01]  /*be50*/  @!P0 IMAD.SHL.U32 R9, R80.reuse, 0x2, RZ ;  /* 0x0000000250098824 */ /* 0x040fe200078e00ff */
[----:B------:R-:W-:Y:S02]  /*be60*/  @!P0 SHF.L.U64.HI R10, R80, 0x1, R99 ;  /* 0x00000001500a8819 */ /* 0x000fe40000010263 */
[----:B------:R-:W-:Y:S02]  /*be70*/  @!P1 SHF.R.S32.HI R11, RZ, 0x1f, R62 ;  /* 0x0000001fff0b9819 */ /* 0x000fe4000001143e */
[----:B--2---:R-:W-:Y:S02]  /*be80*/  @!P0 IADD3 R12, P2, R64, R9, RZ ;  /* 0x00000009400c8210 */ /* 0x004fe40007f5e0ff */
[----:B------:R-:W-:-:S03]  /*be90*/  @!P1 LEA.HI R8, R11, R62, RZ, 0x3 ;  /* 0x0000003e0b089211 */ /* 0x000fc600078f18ff */
[----:B------:R-:W-:Y:S01]  /*bea0*/  @!P0 IMAD.X R13, R65, 0x1, R10, P2 ;  /* 0x00000001410d8824 */ /* 0x000fe200010e060a */
[----:B------:R-:W-:Y:S02]  /*beb0*/  @!P1 LOP3.LUT R8, R8, 0xfffffff8, RZ, 0xc0, !PT ;  /* 0xfffffff808089812 */ /* 0x000fe400078ec0ff */
[----:B------:R-:W-:Y:S02]  /*bec0*/  @!P0 IADD3 R14, P2, R66, R9, RZ ;  /* 0x00000009420e8210 */ /* 0x000fe40007f5e0ff */
[----:B------:R1:W5:Y:S01]  /*bed0*/  @!P0 LD.E.128 R24, [R12.64] ;  /* 0x0000001e0c188980 */ /* 0x000362000c101d00 */
[----:B------:R-:W-:-:S04]  /*bee0*/  @!P1 IMAD.WIDE R64, R8, 0x2, R64 ;  /* 0x0000000208409825 */ /* 0x000fc800078e0240 */
[----:B------:R-:W-:Y:S01]  /*bef0*/  @!P0 IMAD.X R15, R67, 0x1, R10, P2 ;  /* 0x00000001430f8824 */ /* 0x000fe200010e060a */
[----:B------:R1:W5:Y:S01]  /*bf00*/  @!P1 LD.E.128 R28, [R64.64] ;  /* 0x0000001e401c9980 */ /* 0x000362000c101d00 */
[----:B------:R-:W-:-:S03]  /*bf10*/  @!P1 IMAD.WIDE R8, R8, 0x2, R66 ;  /* 0x0000000208089825 */ /* 0x000fc600078e0242 */
[----:B------:R1:W5:Y:S04]  /*bf20*/  @!P0 LD.E.128 R16, [R14.64] ;  /* 0x0000001e0e108980 */ /* 0x000368000c101d00 */
[----:B------:R1:W5:Y:S02]  /*bf30*/  @!P1 LD.E.128 R20, [R8.64] ;  /* 0x0000001e08149980 */ /* 0x000364000c101d00 */
.L_x_401:
[----:B----4-:R-:W-:Y:S05]  /*bf40*/  BSYNC B0 ;  /* 0x0000000000007941 */ /* 0x010fea0003800000 */
.L_x_400:
        /* <DEDUP_REMOVED lines=21> */
[----:B------:R-:W-:Y:S01]  /*c0a0*/  PRMT R67, R67, 0x5410, R8 ;  /* 0x0000541043437816 */ /* 0x000fe20000000008 */
        /* <DEDUP_REMOVED lines=13> */
[----:B------:R-:W-:Y:S01]  /*c180*/  IMAD.MOV.U32 R124, RZ, RZ, c[0x0][0x27c] ;  /* 0x00009f00ff7c7624 */ /* 0x000fe200078e00ff */
[----:B------:R-:W-:Y:S04]  /*c190*/  BSSY B0, `(.L_x_404) ;  /* 0x0000061000007945 */ /* 0x000fe80003800000 */
[----:B------:R-:W-:-:S07]  /*c1a0*/  SHF.R.U32.HI R124, RZ, 0x3, R124 ;  /* 0x00000003ff7c7819 */ /* 0x000fce000001167c */
[----:B------:R-:W-:Y:S05]  /*c1b0*/  @P0 BRA `(.L_x_405) ;  /* 0x000005e000000947 */ /* 0x000fea0003800000 */
[----:B------:R-:W-:Y:S01]  /*c1c0*/  IADD3 R10, R61, R124, RZ ;  /* 0x0000007c3d0a7210 */ /* 0x000fe20007ffe0ff */
[----:B--2---:R-:W1:Y:S01]  /*c1d0*/  LDS.128 R12, [R122+0x10080] ;  /* 0x010080007a0c7984 */ /* 0x004e620000000c00 */
[----:B------:R-:W-:Y:S01]  /*c1e0*/  SHF.R.U32.HI R129, RZ, 0x10, R101 ;  /* 0x00000010ff817819 */ /* 0x000fe20000011665 */
[--C-:B------:R-:W-:Y:S01]  /*c1f0*/  HADD2.F32 R134, -RZ, R125.reuse.H0_H0 ;  /* 0x2000007dff867230 */ /* 0x100fe20000004100 */
[----:B------:R-:W-:Y:S01]  /*c200*/  SHF.R.S32.HI R9, RZ, 0x1f, R10 ;  /* 0x0000001fff097819 */ /* 0x000fe2000001140a */
[----:B------:R-:W-:Y:S01]  /*c210*/  HADD2.F32 R125, -RZ, R125.H1_H1 ;  /* 0x3000007dff7d7230 */ /* 0x000fe20000004100 */
[----:B------:R-:W-:Y:S01]  /*c220*/  SHF.L.U32 R8, R10, 0x3, RZ ;  /* 0x000000030a087819 */ /* 0x000fe200000006ff */
[----:B------:R-:W-:Y:S01]  /*c230*/  HADD2.F32 R142, -RZ, R129.H0_H0 ;  /* 0x20000081ff8e7230 */ /* 0x000fe20000004100 */
[----:B------:R-:W-:Y:S01]  /*c240*/  LEA.HI R9, R9, R10, RZ, 0x3 ;  /* 0x0000000a09097211 */ /* 0x000fe200078f18ff */
[--C-:B------:R-:W-:Y:S01]  /*c250*/  HADD2.F32 R140, -RZ, R127.reuse.H0_H0 ;  /* 0x2000007fff8c7230 */ /* 0x100fe20000004100 */
[----:B------:R-:W-:Y:S01]  /*c260*/  LOP3.LUT R11, R121, 0x38, R8, 0xf8, !PT ;  /* 0x00000038790b7812 */ /* 0x000fe200078ef808 */
[----:B------:R-:W-:Y:S01]  /*c270*/  HADD2.F32 R127, -RZ, R127.H1_H1 ;  /* 0x3000007fff7f7230 */ /* 0x000fe20000004100 */
[----:B------:R-:W-:Y:S01]  /*c280*/  SHF.L.U32 R9, R9, 0xa, RZ ;  /* 0x0000000a09097819 */ /* 0x000fe200000006ff */
[----:B------:R-:W-:Y:S01]  /*c290*/  HADD2.F32 R129, -RZ, R126.H0_H0 ;  /* 0x2000007eff817230 */ /* 0x000fe20000004100 */
[----:B------:R-:W-:-:S02]  /*c2a0*/  LOP3.LUT R8, R11, R120, RZ, 0x3c, !PT ;  /* 0x000000780b087212 */ /* 0x000fc400078e3cff */
[----:B------:R-:W-:Y:S02]  /*c2b0*/  LOP3.LUT R9, R9, 0x7fffe000, RZ, 0xc0, !PT ;  /* 0x7fffe00009097812 */ /* 0x000fe400078ec0ff */
[----:B------:R-:W-:Y:S02]  /*c2c0*/  SHF.R.U64 R100, R100, 0x10, R101 ;  /* 0x0000001064647819 */ /* 0x000fe40000001265 */
[----:B------:R-:W-:Y:S02]  /*c2d0*/  IADD3 R8, R8, R9, R119 ;  /* 0x0000000908087210 */ /* 0x000fe40007ffe077 */
[----:B------:R-:W-:Y:S01]  /*c2e0*/  SHF.R.U64 R101, R106, 0x10, R107 ;  /* 0x000000106a657819 */ /* 0x000fe2000000126b */
[----:B------:R-:W-:Y:S01]  /*c2f0*/  HADD2.F32 R100, -RZ, R100.H0_H0 ;  /* 0x20000064ff647230 */ /* 0x000fe20000004100 */
[----:B------:R-:W-:Y:S02]  /*c300*/  SHF.L.U32 R123, R8, 0x1, RZ ;  /* 0x00000001087b7819 */ /* 0x000fe400000006ff */
[----:B------:R-:W-:-:S02]  /*c310*/  SHF.R.U64 R104, R104, 0x10, R105 ;  /* 0x0000001068687819 */ /* 0x000fc40000001269 */
[----:B------:R-:W-:Y:S01]  /*c320*/  SHF.R.U32.HI R106, RZ, 0x10, R107 ;  /* 0x00000010ff6a7819 */ /* 0x000fe2000001166b */
[----:B------:R-:W2:Y:S01]  /*c330*/  LDS.128 R8, [R123+0x10080] ;  /* 0x010080007b087984 */ /* 0x000ea20000000c00 */
[----:B------:R-:W-:Y:S01]  /*c340*/  SHF.R.U32.HI R105, RZ, 0x10, R105 ;  /* 0x00000010ff697819 */ /* 0x000fe20000011669 */
[----:B------:R-:W-:Y:S01]  /*c350*/  HADD2.F32 R104, -RZ, R104.H0_H0 ;  /* 0x20000068ff687230 */ /* 0x000fe20000004100 */
[--C-:B------:R-:W-:Y:S01]  /*c360*/  SHF.R.U64 R102, R102, 0x10, R103.reuse ;  /* 0x0000001066667819 */ /* 0x100fe20000001267 */
[----:B------:R-:W-:Y:S01]  /*c370*/  HADD2.F32 R106, -RZ, R106.H0_H0 ;  /* 0x2000006aff6a7230 */ /* 0x000fe20000004100 */
[----:B------:R-:W-:Y:S01]  /*c380*/  SHF.R.U32.HI R103, RZ, 0x10, R103 ;  /* 0x00000010ff677819 */ /* 0x000fe20000011667 */
[----:B------:R-:W-:Y:S02]  /*c390*/  HADD2.F32 R146, -RZ, R105.H0_H0 ;  /* 0x20000069ff927230 */ /* 0x000fe40000004100 */
[----:B------:R-:W-:Y:S02]  /*c3a0*/  HADD2.F32 R105, -RZ, R126.H1_H1 ;  /* 0x3000007eff697230 */ /* 0x000fe40000004100 */
[----:B------:R-:W-:-:S02]  /*c3b0*/  HADD2.F32 R102, -RZ, R102.H0_H0 ;  /* 0x20000066ff667230 */ /* 0x000fc40000004100 */
[--C-:B-1----:R-:W-:Y:S02]  /*c3c0*/  HADD2.F32 R107, -RZ, R13.reuse.H0_H0 ;  /* 0x2000000dff6b7230 */ /* 0x102fe40000004100 */
[--C-:B------:R-:W-:Y:S02]  /*c3d0*/  HADD2.F32 R130, -RZ, R12.reuse.H0_H0 ;  /* 0x2000000cff827230 */ /* 0x100fe40000004100 */
[----:B------:R-:W-:Y:S01]  /*c3e0*/  HADD2.F32 R13, -RZ, R13.H1_H1 ;  /* 0x3000000dff0d7230 */ /* 0x000fe20000004100 */
[----:B------:R-:W-:Y:S01]  /*c3f0*/  FMUL.FTZ R138, R107, R134 ;  /* 0x000000866b8a7220 */ /* 0x000fe20000410000 */
[----:B------:R-:W-:Y:S01]  /*c400*/  HADD2.F32 R131, -RZ, R12.H1_H1 ;  /* 0x3000000cff837230 */ /* 0x000fe20000004100 */
[----:B------:R-:W-:Y:S01]  /*c410*/  FMUL.FTZ R148, R130, R125 ;  /* 0x0000007d82947220 */ /* 0x000fe20000410000 */
[--C-:B------:R-:W-:Y:S01]  /*c420*/  HADD2.F32 R12, -RZ, R14.reuse.H0_H0 ;  /* 0x2000000eff0c7230 */ /* 0x100fe20000004100 */
[----:B------:R-:W-:Y:S01]  /*c430*/  FMUL.FTZ R144, R13, R142 ;  /* 0x0000008e0d907220 */ /* 0x000fe20000410000 */
[----:B------:R-:W-:Y:S01]  /*c440*/  HADD2.F32 R132, -RZ, R14.H1_H1 ;  /* 0x3000000eff847230 */ /* 0x000fe20000004100 */
[----:B------:R-:W-:Y:S01]  /*c450*/  FMUL.FTZ R139, R131, R100 ;  /* 0x00000064838b7220 */ /* 0x000fe20000410000 */
[----:B------:R-:W-:-:S02]  /*c460*/  HADD2.F32 R14, -RZ, R15.H0_H0 ;  /* 0x2000000fff0e7230 */ /* 0x000fc40000004100 */
[----:B------:R-:W-:-:S03]  /*c470*/  HADD2.F32 R15, -RZ, R15.H1_H1 ;  /* 0x3000000fff0f7230 */ /* 0x000fc60000004100 */
[----:B------:R-:W-:Y:S01]  /*c480*/  FMUL.FTZ R126, R14, R129 ;  /* 0x000000810e7e7220 */ /* 0x000fe20000410000 */
[--C-:B--2---:R-:W-:Y:S02]  /*c490*/  HADD2.F32 R133, -RZ, R9.reuse.H0_H0 ;  /* 0x20000009ff857230 */ /* 0x104fe40000004100 */
[----:B------:R-:W-:Y:S02]  /*c4a0*/  HADD2.F32 R9, -RZ, R9.H1_H1 ;  /* 0x30000009ff097230 */ /* 0x000fe40000004100 */
[--C-:B------:R-:W-:Y:S01]  /*c4b0*/  HADD2.F32 R135, -RZ, R8.reuse.H0_H0 ;  /* 0x20000008ff877230 */ /* 0x100fe20000004100 */
[C---:B------:R-:W-:Y:S01]  /*c4c0*/  FMUL.FTZ R134, R133.reuse, R134 ;  /* 0x0000008685867220 */ /* 0x040fe20000410000 */
[----:B------:R-:W-:Y:S01]  /*c4d0*/  HADD2.F32 R136, -RZ, R8.H1_H1 ;  /* 0x30000008ff887230 */ /* 0x000fe20000004100 */
[----:B------:R-:W-:Y:S01]  /*c4e0*/  FFMA.FTZ R138, R133, R140, R138 ;  /* 0x0000008c858a7223 */ /* 0x000fe2000001008a */
[----:B------:R-:W-:Y:S01]  /*c4f0*/  HADD2.F32 R8, -RZ, R10.H0_H0 ;  /* 0x2000000aff087230 */ /* 0x000fe20000004100 */
[----:B------:R-:W-:Y:S01]  /*c500*/  FMUL.FTZ R142, R9, R142 ;  /* 0x0000008e098e7220 */ /* 0x000fe20000410000 */
[----:B------:R-:W-:Y:S01]  /*c510*/  HADD2.F32 R133, -RZ, R128.H1_H1 ;  /* 0x30000080ff857230 */ /* 0x000fe20000004100 */
[C---:B------:R-:W-:Y:S01]  /*c520*/  FMUL.FTZ R125, R135.reuse, R125 ;  /* 0x0000007d877d7220 */ /* 0x040fe20000410000 */
[----:B------:R-:W-:Y:S01]  /*c530*/  HADD2.F32 R137, -RZ, R10.H1_H1 ;  /* 0x3000000aff897230 */ /* 0x000fe20000004100 */
[----:B------:R-:W-:Y:S01]  /*c540*/  FFMA.FTZ R148, R135, R127, R148 ;  /* 0x0000007f87947223 */ /* 0x000fe20000010094 */
[----:B------:R-:W-:Y:S01]  /*c550*/  HADD2.F32 R135, -RZ, R128.H0_H0 ;  /* 0x20000080ff877230 */ /* 0x000fe20000004100 */
[----:B------:R-:W-:Y:S01]  /*c560*/  FFMA.FTZ R9, R9, R146, R144 ;  /* 0x0000009209097223 */ /* 0x000fe20000010090 */
[----:B------:R-:W-:Y:S01]  /*c570*/  HADD2.F32 R144, -RZ, R103.H0_H0 ;  /* 0x20000067ff907230 */ /* 0x000fe20000004100 */
[-C--:B------:R-:W-:Y:S01]  /*c580*/  FMUL.FTZ R128, R12, R105.reuse ;  /* 0x000000690c807220 */ /* 0x080fe20000410000 */
[--C-:B------:R-:W-:Y:S01]  /*c590*/  HADD2.F32 R10, -RZ, R11.reuse.H0_H0 ;  /* 0x2000000bff0a7230 */ /* 0x100fe20000004100 */
[C---:B------:R-:W-:Y:S01]  /*c5a0*/  FMUL.FTZ R105, R8.reuse, R105 ;  /* 0x0000006908697220 */ /* 0x040fe20000410000 */
[----:B------:R-:W-:Y:S01]  /*c5b0*/  HADD2.F32 R11, -RZ, R11.H1_H1 ;  /* 0x3000000bff0b7230 */ /* 0x000fe20000004100 */
[----:B------:R-:W-:Y:S01]  /*c5c0*/  FFMA.FTZ R103, R8, R133, R128 ;  /* 0x0000008508677223 */ /* 0x000fe20000010080 */
[----:B------:R-:W-:Y:S01]  /*c5d0*/  F2FP.PACK_AB R9, R9, R138 ;  /* 0x0000008a0909723e */ /* 0x000fe200000000ff */
[----:B------:R-:W-:-:S02]  /*c5e0*/  FMUL.FTZ R8, R15, R144 ;  /* 0x000000900f087220 */ /* 0x000fc40000410000 */
[C---:B------:R-:W-:Y:S02]  /*c5f0*/  FMUL.FTZ R144, R11.reuse, R144 ;  /* 0x000000900b907220 */ /* 0x040fe40000410000 */
[----:B------:R-:W-:Y:S01]  /*c600*/  FFMA.FTZ R11, R11, R106, R8 ;  /* 0x0000006a0b0b7223 */ /* 0x000fe20000010008 */
[----:B------:R-:W-:Y:S01]  /*c610*/  HADD2.F32 R8, -RZ, R101.H0_H0 ;  /* 0x20000065ff087230 */ /* 0x000fe20000004100 */
[----:B------:R-:W-:Y:S02]  /*c620*/  FMUL.FTZ R129, R10, R129 ;  /* 0x000000810a817220 */ /* 0x000fe40000410000 */
[----:B------:R-:W-:Y:S02]  /*c630*/  FFMA.FTZ R101, R136, R104, R139 ;  /* 0x0000006888657223 */ /* 0x000fe4000001008b */
[----:B------:R-:W-:Y:S02]  /*c640*/  FFMA.FTZ R126, R10, R135, R126 ;  /* 0x000000870a7e7223 */ /* 0x000fe4000001007e */
[----:B------:R-:W-:-:S02]  /*c650*/  FMUL.FTZ R100, R136, R100 ;  /* 0x0000006488647220 */ /* 0x000fc40000410000 */
[----:B------:R-:W-:Y:S01]  /*c660*/  FMUL.FTZ R139, R137, R102 ;  /* 0x00000066898b7220 */ /* 0x000fe20000410000 */
[----:B------:R-:W-:Y:S01]  /*c670*/  F2FP.PACK_AB R11, R11, R126 ;  /* 0x0000007e0b0b723e */ /* 0x000fe200000000ff */
[----:B------:R-:W-:Y:S02]  /*c680*/  FMUL.FTZ R10, R132, R102 ;  /* 0x00000066840a7220 */ /* 0x000fe40000410000 */
[----:B------:R-:W-:Y:S02]  /*c690*/  FFMA.FTZ R105, R12, R133, -R105 ;  /* 0x000000850c697223 */ /* 0x000fe40000010869 */
[----:B------:R-:W-:Y:S02]  /*c6a0*/  FFMA.FTZ R129, R14, R135, -R129 ;  /* 0x000000870e817223 */ /* 0x000fe40000010881 */
[----:B------:R-:W-:Y:S02]  /*c6b0*/  FFMA.FTZ R134, R107, R140, -R134 ;  /* 0x0000008c6b867223 */ /* 0x000fe40000010886 */
[----:B------:R-:W-:-:S02]  /*c6c0*/  FFMA.FTZ R13, R13, R146, -R142 ;  /* 0x000000920d0d7223 */ /* 0x000fc4000001088e */
[----:B------:R-:W-:Y:S02]  /*c6d0*/  FFMA.FTZ R125, R130, R127, -R125 ;  /* 0x0000007f827d7223 */ /* 0x000fe4000001087d */
[----:B------:R-:W-:Y:S01]  /*c6e0*/  FFMA.FTZ R144, R15, R106, -R144 ;  /* 0x0000006a0f907223 */ /* 0x000fe20000010890 */
[----:B------:R-:W-:Y:S01]  /*c6f0*/  F2FP.PACK_AB R13, R13, R134 ;  /* 0x000000860d0d723e */ /* 0x000fe200000000ff */
[----:B------:R-:W-:Y:S02]  /*c700*/  FFMA.FTZ R12, R131, R104, -R100 ;  /* 0x00000068830c7223 */ /* 0x000fe40000010864 */
[-C--:B------:R-:W-:Y:S01]  /*c710*/  FFMA.FTZ R14, R132, R8.reuse, -R139 ;  /* 0x00000008840e7223 */ /* 0x080fe2000001088b */
[----:B------:R-:W-:Y:S01]  /*c720*/  F2FP.PACK_AB R15, R144, R129 ;  /* 0x00000081900f723e */ /* 0x000fe200000000ff */
[----:B------:R-:W-:Y:S01]  /*c730*/  FFMA.FTZ R10, R137, R8, R10 ;  /* 0x00000008890a7223 */ /* 0x000fe2000001000a */
[----:B------:R-:W-:Y:S02]  /*c740*/  F2FP.PACK_AB R12, R12, R125 ;  /* 0x0000007d0c0c723e */ /* 0x000fe400000000ff */
[----:B------:R-:W-:-:S02]  /*c750*/  F2FP.PACK_AB R14, R14, R105 ;  /* 0x000000690e0e723e */ /* 0x000fc400000000ff */
[----:B------:R-:W-:Y:S02]  /*c760*/  F2FP.PACK_AB R8, R101, R148 ;  /* 0x000000946508723e */ /* 0x000fe400000000ff */
[----:B------:R-:W-:Y:S01]  /*c770*/  F2FP.PACK_AB R10, R10, R103 ;  /* 0x000000670a0a723e */ /* 0x000fe200000000ff */
[----:B------:R1:W-:Y:S04]  /*c780*/  STS.128 [R122+0x10080], R12 ;  /* 0x0100800c7a007388 */ /* 0x0003e80000000c00 */
[----:B------:R1:W-:Y:S02]  /*c790*/  STS.128 [R123+0x10080], R8 ;  /* 0x010080087b007388 */ /* 0x0003e40000000c00 */
.L_x_405:
[----:B------:R-:W-:Y:S05]  /*c7a0*/  BSYNC B0 ;  /* 0x0000000000007941 */ /* 0x000fea0003800000 */
.L_x_404:
[----:B------:R-:W-:-:S13]  /*c7b0*/  ISETP.GE.AND P0, PT, R62, c[0x0][0x27c], PT ;  /* 0x00009f003e007a0c */ /* 0x000fda0003f06270 */
[----:B------:R-:W-:Y:S05]  /*c7c0*/  @P0 BRA `(.L_x_403) ;  /* 0x0000067000000947 */ /* 0x000fea0003800000 */
[----:B-1----:R-:W-:Y:S01]  /*c7d0*/  SHF.R.S32.HI R11, RZ, 0x1f, R62 ;  /* 0x0000001fff0b7819 */ /* 0x002fe2000001143e */
[----:B------:R-:W-:Y:S01]  /*c7e0*/  HADD2.F32 R126, -RZ, R116.H0_H0 ;  /* 0x20000074ff7e7230 */ /* 0x000fe20000004100 */
[----:B------:R-:W-:Y:S01]  /*c7f0*/  SHF.R.U32.HI R102, RZ, 0x10, R89 ;  /* 0x00000010ff667819 */ /* 0x000fe20000011659 */
[--C-:B------:R-:W-:Y:S01]  /*c800*/  HADD2.F32 R106, -RZ, R115.reuse.H0_H0 ;  /* 0x20000073ff6a7230 */ /* 0x100fe20000004100 */
[CC--:B--2---:R-:W-:Y:S01]  /*c810*/  LEA.HI R13, R11.reuse, R62.reuse, RZ, 0x3 ;  /* 0x0000003e0b0d7211 */ /* 0x0c4fe200078f18ff */
[----:B------:R-:W-:Y:S01]  /*c820*/  HADD2.F32 R134, -RZ, R118.H0_H0 ;  /* 0x20000076ff867230 */ /* 0x000fe20000004100 */
[----:B------:R-:W-:Y:S01]  /*c830*/  LEA.HI R11, R11, R62, RZ, 0x6 ;  /* 0x0000003e0b0b7211 */ /* 0x000fe200078f30ff */
[----:B------:R-:W-:Y:S01]  /*c840*/  HADD2.F32 R102, -RZ, R102.H0_H0 ;  /* 0x20000066ff667230 */ /* 0x000fe20000004100 */
[----:B------:R-:W-:Y:S01]  /*c850*/  LEA.HI.SX32 R9, R13, R124, 0x1d ;  /* 0x0000007c0d097211 */ /* 0x000fe200078feaff */
[----:B------:R-:W-:Y:S01]  /*c860*/  HADD2.F32 R115, -RZ, R115.H1_H1 ;  /* 0x30000073ff737230 */ /* 0x000fe20000004100 */
[----:B------:R-:W-:Y:S01]  /*c870*/  SHF.L.U32 R11, R11, 0x7, RZ ;  /* 0x000000070b0b7819 */ /* 0x000fe200000006ff */
[--C-:B------:R-:W-:Y:S01]  /*c880*/  HADD2.F32 R124, -RZ, R117.reuse.H0_H0 ;  /* 0x20000075ff7c7230 */ /* 0x100fe20000004100 */
[----:B------:R-:W-:Y:S01]  /*c890*/  SHF.R.S32.HI R8, RZ, 0x1f, R9 ;  /* 0x0000001fff087819 */ /* 0x000fe20000011409 */
[----:B------:R-:W-:Y:S01]  /*c8a0*/  HADD2.F32 R117, -RZ, R117.H1_H1 ;  /* 0x30000075ff757230 */ /* 0x000fe20000004100 */
[----:B------:R-:W-:-:S02]  /*c8b0*/  SHF.L.U32 R10, R9, 0x3, RZ ;  /* 0x00000003090a7819 */ /* 0x000fc400000006ff */
[----:B------:R-:W-:Y:S02]  /*c8c0*/  LEA.HI R8, R8, R9, RZ, 0x3 ;  /* 0x0000000908087211 */ /* 0x000fe400078f18ff */
[C---:B------:R-:W-:Y:S02]  /*c8d0*/  LOP3.LUT R13, R121.reuse, 0x38, R13, 0xf8, !PT ;  /* 0x00000038790d7812 */ /* 0x040fe400078ef80d */
[----:B------:R-:W-:Y:S02]  /*c8e0*/  LOP3.LUT R121, R121, 0x38, R10, 0xf8, !PT ;  /* 0x0000003879797812 */ /* 0x000fe400078ef80a */
[----:B------:R-:W-:Y:S02]  /*c8f0*/  SHF.L.U32 R8, R8, 0xa, RZ ;  /* 0x0000000a08087819 */ /* 0x000fe400000006ff */
[----:B------:R-:W-:Y:S02]  /*c900*/  LOP3.LUT R11, R11, 0x7fffe000, RZ, 0xc0, !PT ;  /* 0x7fffe0000b0b7812 */ /* 0x000fe400078ec0ff */
[----:B------:R-:W-:-:S02]  /*c910*/  LOP3.LUT R12, R13, R120, RZ, 0x3c, !PT ;  /* 0x000000780d0c7212 */ /* 0x000fc400078e3cff */
[----:B------:R-:W-:Y:S02]  /*c920*/  LOP3.LUT R120, R121, R120, RZ, 0x3c, !PT ;  /* 0x0000007879787212 */ /* 0x000fe400078e3cff */
[----:B------:R-:W-:Y:S02]  /*c930*/  LOP3.LUT R8, R8, 0x7fffe000, RZ, 0xc0, !PT ;  /* 0x7fffe00008087812 */ /* 0x000fe400078ec0ff */
[--C-:B------:R-:W-:Y:S02]  /*c940*/  IADD3 R11, R12, R11, R119.reuse ;  /* 0x0000000b0c0b7210 */ /* 0x100fe40007ffe077 */
[----:B------:R-:W-:Y:S02]  /*c950*/  IADD3 R8, R120, R8, R119 ;  /* 0x0000000878087210 */ /* 0x000fe40007ffe077 */
[----:B------:R-:W-:Y:S02]  /*c960*/  SHF.L.U32 R100, R11, 0x1, RZ ;  /* 0x000000010b647819 */ /* 0x000fe400000006ff */
[----:B------:R-:W-:-:S02]  /*c970*/  SHF.L.U32 R101, R8, 0x1, RZ ;  /* 0x0000000108657819 */ /* 0x000fc400000006ff */
[--C-:B------:R-:W-:Y:S01]  /*c980*/  SHF.R.U64 R92, R92, 0x10, R93.reuse ;  /* 0x000000105c5c7819 */ /* 0x100fe2000000125d */
[----:B------:R-:W1:Y:S01]  /*c990*/  LDS.128 R12, [R100+0x10080] ;  /* 0x01008000640c7984 */ /* 0x000e620000000c00 */
[----:B------:R-:W-:Y:S02]  /*c9a0*/  SHF.R.U32.HI R93, RZ, 0x10, R93 ;  /* 0x00000010ff5d7819 */ /* 0x000fe4000001165d */
[----:B------:R-:W-:Y:S01]  /*c9b0*/  SHF.R.U64 R88, R88, 0x10, R89 ;  /* 0x0000001058587819 */ /* 0x000fe20000001259 */
[----:B------:R-:W2:Y:S01]  /*c9c0*/  LDS.128 R8, [R101+0x10080] ;  /* 0x0100800065087984 */ /* 0x000ea20000000c00 */
[--C-:B------:R-:W-:Y:S01]  /*c9d0*/  SHF.R.U64 R89, R94, 0x10, R95.reuse ;  /* 0x000000105e597819 */ /* 0x100fe2000000125f */
[----:B------:R-:W-:Y:S01]  /*c9e0*/  HADD2.F32 R130, -RZ, R93.H0_H0 ;  /* 0x2000005dff827230 */ /* 0x000fe20000004100 */
[----:B------:R-:W-:Y:S01]  /*c9f0*/  SHF.R.U32.HI R94, RZ, 0x10, R95 ;  /* 0x00000010ff5e7819 */ /* 0x000fe2000001165f */
[----:B------:R-:W-:Y:S01]  /*ca00*/  HADD2.F32 R92, -RZ, R92.H0_H0 ;  /* 0x2000005cff5c7230 */ /* 0x000fe20000004100 */
[----:B------:R-:W-:-:S02]  /*ca10*/  SHF.R.U64 R90, R90, 0x10, R91 ;  /* 0x000000105a5a7819 */ /* 0x000fc4000000125b */
[----:B------:R-:W-:Y:S01]  /*ca20*/  SHF.R.U32.HI R91, RZ, 0x10, R91 ;  /* 0x00000010ff5b7819 */ /* 0x000fe2000001165b */
[----:B------:R-:W-:Y:S02]  /*ca30*/  HADD2.F32 R136, -RZ, R94.H0_H0 ;  /* 0x2000005eff887230 */ /* 0x000fe40000004100 */
[--C-:B-1----:R-:W-:Y:S02]  /*ca40*/  HADD2.F32 R103, -RZ, R13.reuse.H1_H1 ;  /* 0x3000000dff677230 */ /* 0x102fe40000004100 */
[----:B------:R-:W-:Y:S02]  /*ca50*/  HADD2.F32 R95, -RZ, R13.H0_H0 ;  /* 0x2000000dff5f7230 */ /* 0x000fe40000004100 */
[----:B------:R-:W-:Y:S01]  /*ca60*/  HADD2.F32 R13, -RZ, R15.H0_H0 ;  /* 0x2000000fff0d7230 */ /* 0x000fe20000004100 */
[----:B------:R-:W-:Y:S01]  /*ca70*/  FMUL.FTZ R128, R103, R102 ;  /* 0x0000006667807220 */ /* 0x000fe20000410000 */
[--C-:B--2---:R-:W-:Y:S01]  /*ca80*/  HADD2.F32 R119, -RZ, R9.reuse.H1_H1 ;  /* 0x30000009ff777230 */ /* 0x104fe20000004100 */
[----:B------:R-:W-:Y:S01]  /*ca90*/  FMUL.FTZ R122, R95, R106 ;  /* 0x0000006a5f7a7220 */ /* 0x000fe20000410000 */
[----:B------:R-:W-:Y:S01]  /*caa0*/  HADD2.F32 R107, -RZ, R9.H0_H0 ;  /* 0x20000009ff6b7230 */ /* 0x000fe20000004100 */
[----:B------:R-:W-:Y:S01]  /*cab0*/  FMUL.FTZ R132, R13, R126 ;  /* 0x0000007e0d847220 */ /* 0x000fe20000410000 */
[----:B------:R-:W-:Y:S01]  /*cac0*/  HADD2.F32 R9, -RZ, R11.H0_H0 ;  /* 0x2000000bff097230 */ /* 0x000fe20000004100 */
[C---:B------:R-:W-:Y:S01]  /*cad0*/  FMUL.FTZ R102, R119.reuse, R102 ;  /* 0x0000006677667220 */ /* 0x040fe20000410000 */
[----:B------:R-:W-:Y:S01]  /*cae0*/  HADD2.F32 R104, -RZ, R12.H0_H0 ;  /* 0x2000000cff687230 */ /* 0x000fe20000004100 */
[----:B------:R-:W-:Y:S01]  /*caf0*/  FFMA.FTZ R119, R119, R130, R128 ;  /* 0x0000008277777223 */ /* 0x000fe20000010080 */
[----:B------:R-:W-:Y:S01]  /*cb00*/  HADD2.F32 R15, -RZ, R15.H1_H1 ;  /* 0x3000000fff0f7230 */ /* 0x000fe20000004100 */
[C---:B------:R-:W-:Y:S01]  /*cb10*/  FMUL.FTZ R126, R9.reuse, R126 ;  /* 0x0000007e097e7220 */ /* 0x040fe20000410000 */
[----:B------:R-:W-:Y:S01]  /*cb20*/  HADD2.F32 R128, -RZ, R91.H0_H0 ;  /* 0x2000005bff807230 */ /* 0x000fe20000004100 */
[----:B------:R-:W-:Y:S01]  /*cb30*/  FFMA.FTZ R132, R9, R134, R132 ;  /* 0x0000008609847223 */ /* 0x000fe20000010084 */
[----:B------:R-:W-:Y:S01]  /*cb40*/  HADD2.F32 R120, -RZ, R8.H0_H0 ;  /* 0x20000008ff787230 */ /* 0x000fe20000004100 */
[-C--:B------:R-:W-:Y:S01]  /*cb50*/  FMUL.FTZ R9, R104, R115.reuse ;  /* 0x0000007368097220 */ /* 0x080fe20000410000 */
[----:B------:R-:W-:Y:S01]  /*cb60*/  HADD2.F32 R105, -RZ, R12.H1_H1 ;  /* 0x3000000cff697230 */ /* 0x000fe20000004100 */
[-C--:B------:R-:W-:Y:S01]  /*cb70*/  FMUL.FTZ R94, R15, R128.reuse ;  /* 0x000000800f5e7220 */ /* 0x080fe20000410000 */
[----:B------:R-:W-:Y:S01]  /*cb80*/  HADD2.F32 R11, -RZ, R11.H1_H1 ;  /* 0x3000000bff0b7230 */ /* 0x000fe20000004100 */
[C---:B------:R-:W-:Y:S01]  /*cb90*/  FMUL.FTZ R115, R120.reuse, R115 ;  /* 0x0000007378737220 */ /* 0x040fe20000410000 */
[----:B------:R-:W-:Y:S01]  /*cba0*/  HADD2.F32 R12, -RZ, R14.H0_H0 ;  /* 0x2000000eff0c7230 */ /* 0x000fe20000004100 */
[----:B------:R-:W-:Y:S01]  /*cbb0*/  FFMA.FTZ R120, R120, R117, R9 ;  /* 0x0000007578787223 */ /* 0x000fe20000010009 */
[----:B------:R-:W-:Y:S01]  /*cbc0*/  HADD2.F32 R91, -RZ, R116.H1_H1 ;  /* 0x30000074ff5b7230 */ /* 0x000fe20000004100 */
[----:B------:R-:W-:Y:S01]  /*cbd0*/  FMUL.FTZ R128, R11, R128 ;  /* 0x000000800b807220 */ /* 0x000fe20000410000 */
[----:B------:R-:W-:Y:S01]  /*cbe0*/  HADD2.F32 R121, -RZ, R8.H1_H1 ;  /* 0x30000008ff797230 */ /* 0x000fe20000004100 */
[C---:B------:R-:W-:Y:S01]  /*cbf0*/  FMUL.FTZ R106, R107.reuse, R106 ;  /* 0x0000006a6b6a7220 */ /* 0x040fe20000410000 */
[----:B------:R-:W-:Y:S01]  /*cc00*/  HADD2.F32 R8, -RZ, R10.H0_H0 ;  /* 0x2000000aff087230 */ /* 0x000fe20000004100 */
[----:B------:R-:W-:Y:S01]  /*cc10*/  FFMA.FTZ R122, R107, R124, R122 ;  /* 0x0000007c6b7a7223 */ /* 0x000fe2000001007a */
[----:B------:R-:W-:Y:S01]  /*cc20*/  HADD2.F32 R9, -RZ, R118.H1_H1 ;  /* 0x30000076ff097230 */ /* 0x000fe20000004100 */
[----:B------:R-:W-:Y:S01]  /*cc30*/  FFMA.FTZ R11, R11, R136, R94 ;  /* 0x000000880b0b7223 */ /* 0x000fe2000001005e */
[----:B------:R-:W-:Y:S01]  /*cc40*/  HADD2.F32 R14, -RZ, R14.H1_H1 ;  /* 0x3000000eff0e7230 */ /* 0x000fe20000004100 */
[-C--:B------:R-:W-:Y:S01]  /*cc50*/  FMUL.FTZ R93, R12, R91.reuse ;  /* 0x0000005b0c5d7220 */ /* 0x080fe20000410000 */
[----:B------:R-:W-:Y:S01]  /*cc60*/  HADD2.F32 R94, -RZ, R88.H0_H0 ;  /* 0x20000058ff5e7230 */ /* 0x000fe20000004100 */
[C---:B------:R-:W-:Y:S01]  /*cc70*/  FMUL.FTZ R91, R8.reuse, R91 ;  /* 0x0000005b085b7220 */ /* 0x040fe20000410000 */
[----:B------:R-:W-:Y:S01]  /*cc80*/  HADD2.F32 R107, -RZ, R90.H0_H0 ;  /* 0x2000005aff6b7230 */ /* 0x000fe20000004100 */
[----:B------:R-:W-:Y:S01]  /*cc90*/  FFMA.FTZ R88, R8, R9, R93 ;  /* 0x0000000908587223 */ /* 0x000fe2000001005d */
[----:B------:R-:W-:Y:S01]  /*cca0*/  HADD2.F32 R10, -RZ, R10.H1_H1 ;  /* 0x3000000aff0a7230 */ /* 0x000fe20000004100 */
[----:B------:R-:W-:Y:S01]  /*ccb0*/  FMUL.FTZ R8, R105, R94 ;  /* 0x0000005e69087220 */ /* 0x000fe20000410000 */
[----:B------:R-:W-:Y:S01]  /*ccc0*/  HADD2.F32 R93, -RZ, R89.H0_H0 ;  /* 0x20000059ff5d7230 */ /* 0x000fe20000004100 */
[----:B------:R-:W-:Y:S01]  /*ccd0*/  FMUL.FTZ R89, R14, R107 ;  /* 0x0000006b0e597220 */ /* 0x000fe20000410000 */
[----:B------:R-:W-:Y:S01]  /*cce0*/  F2FP.PACK_AB R11, R11, R132 ;  /* 0x000000840b0b723e */ /* 0x000fe200000000ff */
[----:B------:R-:W-:-:S02]  /*ccf0*/  FMUL.FTZ R94, R121, R94 ;  /* 0x0000005e795e7220 */ /* 0x000fc40000410000 */
[----:B------:R-:W-:Y:S02]  /*cd00*/  FMUL.FTZ R107, R10, R107 ;  /* 0x0000006b0a6b7220 */ /* 0x000fe40000410000 */
[----:B------:R-:W-:Y:S01]  /*cd10*/  FFMA.FTZ R91, R12, R9, -R91 ;  /* 0x000000090c5b7223 */ /* 0x000fe2000001085b */
[----:B------:R-:W-:Y:S01]  /*cd20*/  F2FP.PACK_AB R9, R119, R122 ;  /* 0x0000007a7709723e */ /* 0x000fe200000000ff */
        /* <DEDUP_REMOVED lines=9> */
[----:B------:R-:W-:Y:S01]  /*cdc0*/  FFMA.FTZ R121, R121, R92, R8 ;  /* 0x0000005c79797223 */ /* 0x000fe20000010008 */
[----:B------:R-:W-:Y:S01]  /*cdd0*/  F2FP.PACK_AB R12, R12, R115 ;  /* 0x000000730c0c723e */ /* 0x000fe200000000ff */
[----:B------:R-:W-:Y:S01]  /*cde0*/  FFMA.FTZ R89, R10, R93, R89 ;  /* 0x0000005d0a597223 */ /* 0x000fe20000010059 */
[----:B------:R-:W-:Y:S02]  /*cdf0*/  F2FP.PACK_AB R14, R14, R91 ;  /* 0x0000005b0e0e723e */ /* 0x000fe400000000ff */
[----:B------:R-:W-:Y:S02]  /*ce00*/  F2FP.PACK_AB R8, R121, R120 ;  /* 0x000000787908723e */ /* 0x000fe400000000ff */
[----:B------:R-:W-:Y:S01]  /*ce10*/  F2FP.PACK_AB R10, R89, R88 ;  /* 0x00000058590a723e */ /* 0x000fe200000000ff */
[----:B------:R1:W-:Y:S04]  /*ce20*/  STS.128 [R100+0x10080], R12 ;  /* 0x0100800c64007388 */ /* 0x0003e80000000c00 */
[----:B------:R1:W-:Y:S02]  /*ce30*/  STS.128 [R101+0x10080], R8 ;  /* 0x0100800865007388 */ /* 0x0003e40000000c00 */
.L_x_403:
[----:B------:R-:W-:Y:S05]  /*ce40*/  BSYNC B1 ;  /* 0x0000000000017941 */ /* 0x000fea0003800000 */
.L_x_402:
[----:B------:R-:W-:Y:S01]  /*ce50*/  IADD3 R88, R54, 0x20, RZ ;  /* 0x0000002036587810 */ /* 0x000fe20007ffe0ff */
[----:B------:R-:W-:Y:S03]  /*ce60*/  BSSY B1, `(.L_x_406) ;  /* 0x00000db000017945 */ /* 0x000fe60003800000 */
[----:B------:R-:W-:-:S13]  /*ce70*/  ISETP.GE.AND P0, PT, R88, UR4, PT ;  /* 0x0000000458007c0c */ /* 0x000fda000bf06270 */
[----:B------:R-:W-:Y:S05]  /*ce80*/  @P0 BRA `(.L_x_407) ;  /* 0x00000d8000000947 */ /* 0x000fea0003800000 */
[----:B------:R-:W-:Y:S01]  /*ce90*/  ISETP.GE.AND P0, PT, R80, c[0x0][0x27c], PT ;  /* 0x00009f0050007a0c */ /* 0x000fe20003f06270 */
[----:B------:R-:W-:Y:S01]  /*cea0*/  IMAD.SHL.U32 R93, R88, 0x40, RZ ;  /* 0x00000040585d7824 */ /* 0x000fe200078e00ff */
[----:B-1----:R-:W-:Y:S01]  /*ceb0*/  SHF.R.S32.HI R9, RZ, 0x1f, R88 ;  /* 0x0000001fff097819 */ /* 0x002fe20000011458 */
        /* <DEDUP_REMOVED lines=10> */
[----:B------:R-:W-:Y:S01]  /*cf60*/  HADD2.F32 R102, -RZ, R111.H0_H0 ;  /* 0x2000006fff667230 */ /* 0x000fe20000004100 */
[----:B------:R-:W-:Y:S01]  /*cf70*/  LOP3.LUT R91, R93, 0x38, R98, 0xf8, !PT ;  /* 0x000000385d5b7812 */ /* 0x000fe200078ef862 */
[----:B------:R-:W-:Y:S01]  /*cf80*/  HADD2.F32 R118, -RZ, R113.H0_H0 ;  /* 0x20000071ff767230 */ /* 0x000fe20000004100 */
[----:B------:R-:W-:Y:S01]  /*cf90*/  SHF.R.S32.HI R9, RZ, 0x1f, R10 ;  /* 0x0000001fff097819 */ /* 0x000fe2000001140a */
[----:B------:R-:W-:Y:S01]  /*cfa0*/  HADD2.F32 R111, -RZ, R111.H1_H1 ;  /* 0x3000006fff6f7230 */ /* 0x000fe20000004100 */
[----:B------:R-:W-:Y:S01]  /*cfb0*/  SHF.L.U32 R8, R10, 0x3, RZ ;  /* 0x000000030a087819 */ /* 0x000fe200000006ff */
[----:B------:R-:W-:Y:S01]  /*cfc0*/  HADD2.F32 R124, -RZ, R113.H1_H1 ;  /* 0x30000071ff7c7230 */ /* 0x000fe20000004100 */
[----:B------:R-:W-:Y:S01]  /*cfd0*/  LEA.HI R9, R9, R10, RZ, 0x3 ;  /* 0x0000000a09097211 */ /* 0x000fe200078f18ff */
[----:B------:R-:W-:Y:S01]  /*cfe0*/  HADD2.F32 R107, -RZ, R112.H0_H0 ;  /* 0x20000070ff6b7230 */ /* 0x000fe20000004100 */
[----:B------:R-:W-:Y:S01]  /*cff0*/  LOP3.LUT R91, R91, R92, RZ, 0x3c, !PT ;  /* 0x0000005c5b5b7212 */ /* 0x000fe200078e3cff */
[--C-:B------:R-:W-:Y:S01]  /*d000*/  HADD2.F32 R113, -RZ, R114.reuse.H1_H1 ;  /* 0x30000072ff717230 */ /* 0x100fe20000004100 */
[----:B------:R-:W-:Y:S01]  /*d010*/  LOP3.LUT R11, R93, 0x38, R8, 0xf8, !PT ;  /* 0x000000385d0b7812 */ /* 0x000fe200078ef808 */
[----:B------:R-:W-:Y:S01]  /*d020*/  HADD2.F32 R115, -RZ, R114.H0_H0 ;  /* 0x20000072ff737230 */ /* 0x000fe20000004100 */
[----:B------:R-:W-:-:S02]  /*d030*/  SHF.L.U32 R9, R9, 0xa, RZ ;  /* 0x0000000a09097819 */ /* 0x000fc400000006ff */
[----:B------:R-:W-:Y:S02]  /*d040*/  IADD3 R91, R88, R91, RZ ;  /* 0x0000005b585b7210 */ /* 0x000fe40007ffe0ff */
[----:B------:R-:W-:Y:S02]  /*d050*/  LOP3.LUT R8, R11, R92, RZ, 0x3c, !PT ;  /* 0x0000005c0b087212 */ /* 0x000fe400078e3cff */
[----:B------:R-:W-:Y:S02]  /*d060*/  LOP3.LUT R9, R9, 0x7fffe000, RZ, 0xc0, !PT ;  /* 0x7fffe00009097812 */ /* 0x000fe400078ec0ff */
[----:B------:R-:W-:Y:S02]  /*d070*/  SHF.L.U32 R91, R91, 0x1, RZ ;  /* 0x000000015b5b7819 */ /* 0x000fe400000006ff */
[----:B------:R-:W-:Y:S02]  /*d080*/  IADD3 R8, R8, R9, R88 ;  /* 0x0000000908087210 */ /* 0x000fe40007ffe058 */
[----:B------:R-:W-:Y:S01]  /*d090*/  SHF.R.U64 R68, R68, 0x10, R69 ;  /* 0x0000001044447819 */ /* 0x000fe20000001245 */
[----:B--2---:R-:W1:Y:S01]  /*d0a0*/  LDS.128 R12, [R91+0x10080] ;  /* 0x010080005b0c7984 */ /* 0x004e620000000c00 */
[----:B------:R-:W-:-:S02]  /*d0b0*/  SHF.L.U32 R89, R8, 0x1, RZ ;  /* 0x0000000108597819 */ /* 0x000fc400000006ff */
[----:B------:R-:W-:Y:S01]  /*d0c0*/  SHF.R.U32.HI R94, RZ, 0x10, R69 ;  /* 0x00000010ff5e7819 */ /* 0x000fe20000011645 */
[----:B------:R-:W-:Y:S01]  /*d0d0*/  HADD2.F32 R68, -RZ, R68.H0_H0 ;  /* 0x20000044ff447230 */ /* 0x000fe20000004100 */
[--C-:B------:R-:W-:Y:S01]  /*d0e0*/  SHF.R.U64 R69, R74, 0x10, R75.reuse ;  /* 0x000000104a457819 */ /* 0x100fe2000000124b */
[----:B------:R-:W2:Y:S01]  /*d0f0*/  LDS.128 R8, [R89+0x10080] ;  /* 0x0100800059087984 */ /* 0x000ea20000000c00 */
[----:B------:R-:W-:Y:S01]  /*d100*/  SHF.R.U32.HI R74, RZ, 0x10, R75 ;  /* 0x00000010ff4a7819 */ /* 0x000fe2000001164b */
[----:B------:R-:W-:Y:S01]  /*d110*/  HADD2.F32 R94, -RZ, R94.H0_H0 ;  /* 0x2000005eff5e7230 */ /* 0x000fe20000004100 */
[--C-:B------:R-:W-:Y:S01]  /*d120*/  SHF.R.U64 R72, R72, 0x10, R73.reuse ;  /* 0x0000001048487819 */ /* 0x100fe20000001249 */
[----:B------:R-:W-:Y:S01]  /*d130*/  HADD2.F32 R69, -RZ, R69.H0_H0 ;  /* 0x20000045ff457230 */ /* 0x000fe20000004100 */
[----:B------:R-:W-:Y:S01]  /*d140*/  SHF.R.U32.HI R73, RZ, 0x10, R73 ;  /* 0x00000010ff497819 */ /* 0x000fe20000011649 */
[----:B------:R-:W-:Y:S01]  /*d150*/  HADD2.F32 R74, -RZ, R74.H0_H0 ;  /* 0x2000004aff4a7230 */ /* 0x000fe20000004100 */
[--C-:B------:R-:W-:Y:S01]  /*d160*/  SHF.R.U64 R70, R70, 0x10, R71.reuse ;  /* 0x0000001046467819 */ /* 0x100fe20000001247 */
[----:B------:R-:W-:Y:S01]  /*d170*/  HADD2.F32 R72, -RZ, R72.H0_H0 ;  /* 0x20000048ff487230 */ /* 0x000fe20000004100 */
[----:B------:R-:W-:Y:S01]  /*d180*/  SHF.R.U32.HI R71, RZ, 0x10, R71 ;  /* 0x00000010ff477819 */ /* 0x000fe20000011647 */
[----:B------:R-:W-:-:S02]  /*d190*/  HADD2.F32 R122, -RZ, R73.H0_H0 ;  /* 0x20000049ff7a7230 */ /* 0x000fc40000004100 */
[----:B------:R-:W-:Y:S02]  /*d1a0*/  HADD2.F32 R70, -RZ, R70.H0_H0 ;  /* 0x20000046ff467230 */ /* 0x000fe40000004100 */
[----:B------:R-:W-:Y:S02]  /*d1b0*/  HADD2.F32 R114, -RZ, R71.H0_H0 ;  /* 0x20000047ff727230 */ /* 0x000fe40000004100 */
[----:B-1----:R-:W-:Y:S02]  /*d1c0*/  HADD2.F32 R75, -RZ, R13.H0_H0 ;  /* 0x2000000dff4b7230 */ /* 0x002fe40000004100 */
[--C-:B------:R-:W-:Y:S02]  /*d1d0*/  HADD2.F32 R95, -RZ, R12.reuse.H0_H0 ;  /* 0x2000000cff5f7230 */ /* 0x100fe40000004100 */
[----:B------:R-:W-:Y:S01]  /*d1e0*/  HADD2.F32 R100, -RZ, R12.H1_H1 ;  /* 0x3000000cff647230 */ /* 0x000fe20000004100 */
[----:B------:R-:W-:Y:S01]  /*d1f0*/  FMUL.FTZ R116, R75, R102 ;  /* 0x000000664b747220 */ /* 0x000fe20000410000 */
[----:B--2---:R-:W-:Y:S01]  /*d200*/  HADD2.F32 R103, -RZ, R9.H0_H0 ;  /* 0x20000009ff677230 */ /* 0x004fe20000004100 */
[----:B------:R-:W-:Y:S01]  /*d210*/  FMUL.FTZ R73, R95, R111 ;  /* 0x0000006f5f497220 */ /* 0x000fe20000410000 */
[----:B------:R-:W-:-:S02]  /*d220*/  HADD2.F32 R12, -RZ, R14.H0_H0 ;  /* 0x2000000eff0c7230 */ /* 0x000fc40000004100 */
[----:B------:R-:W-:Y:S01]  /*d230*/  HADD2.F32 R101, -RZ, R14.H1_H1 ;  /* 0x3000000eff657230 */ /* 0x000fe20000004100 */
[C---:B------:R-:W-:Y:S01]  /*d240*/  FMUL.FTZ R102, R103.reuse, R102 ;  /* 0x0000006667667220 */ /* 0x040fe20000410000 */
[----:B------:R-:W-:Y:S01]  /*d250*/  HADD2.F32 R104, -RZ, R8.H0_H0 ;  /* 0x20000008ff687230 */ /* 0x000fe20000004100 */
[-C--:B------:R-:W-:Y:S01]  /*d260*/  FFMA.FTZ R116, R103, R118.reuse, R116 ;  /* 0x0000007667747223 */ /* 0x080fe20000010074 */
[----:B------:R-:W-:Y:S01]  /*d270*/  HADD2.F32 R103, -RZ, R112.H1_H1 ;  /* 0x30000070ff677230 */ /* 0x000fe20000004100 */
[----:B------:R-:W-:Y:S01]  /*d280*/  FFMA.FTZ R102, R75, R118, -R102 ;  /* 0x000000764b667223 */ /* 0x000fe20000010866 */
[--C-:B------:R-:W-:Y:S01]  /*d290*/  HADD2.F32 R14, -RZ, R15.reuse.H0_H0 ;  /* 0x2000000fff0e7230 */ /* 0x100fe20000004100 */
[----:B------:R-:W-:Y:S01]  /*d2a0*/  FMUL.FTZ R111, R104, R111 ;  /* 0x0000006f686f7220 */ /* 0x000fe20000410000 */
[----:B------:R-:W-:Y:S01]  /*d2b0*/  HADD2.F32 R105, -RZ, R8.H1_H1 ;  /* 0x30000008ff697230 */ /* 0x000fe20000004100 */
[----:B------:R-:W-:Y:S01]  /*d2c0*/  FMUL.FTZ R112, R12, R103 ;  /* 0x000000670c707220 */ /* 0x000fe20000410000 */
        /* <DEDUP_REMOVED lines=12> */
[----:B------:R-:W-:Y:S01]  /*d390*/  HADD2.F32 R9, -RZ, R9.H1_H1 ;  /* 0x30000009ff097230 */ /* 0x000fe20000004100 */
[----:B------:R-:W-:-:S02]  /*d3a0*/  FFMA.FTZ R104, R10, R115, R104 ;  /* 0x000000730a687223 */ /* 0x000fc40000010068 */
[----:B------:R-:W-:Y:S02]  /*d3b0*/  FMUL.FTZ R120, R13, R94 ;  /* 0x0000005e0d787220 */ /* 0x000fe40000410000 */
[----:B------:R-:W-:Y:S02]  /*d3c0*/  FMUL.FTZ R114, R11, R114 ;  /* 0x000000720b727220 */ /* 0x000fe40000410000 */
[----:B------:R-:W-:Y:S02]  /*d3d0*/  FMUL.FTZ R10, R101, R70 ;  /* 0x00000046650a7220 */ /* 0x000fe40000410000 */
[----:B------:R-:W-:Y:S02]  /*d3e0*/  FMUL.FTZ R94, R9, R94 ;  /* 0x0000005e095e7220 */ /* 0x000fe40000410000 */
        /* <DEDUP_REMOVED lines=9> */
[----:B------:R-:W-:Y:S01]  /*d480*/  FFMA.FTZ R114, R15, R74, -R114 ;  /* 0x0000004a0f727223 */ /* 0x000fe20000010872 */
[----:B------:R-:W-:Y:S01]  /*d490*/  F2FP.PACK_AB R13, R13, R102 ;  /* 0x000000660d0d723e */ /* 0x000fe200000000ff */
[----:B------:R-:W-:Y:S02]  /*d4a0*/  FFMA.FTZ R12, R100, R72, -R117 ;  /* 0x00000048640c7223 */ /* 0x000fe40000010875 */
[----:B------:R-:W-:Y:S01]  /*d4b0*/  FFMA.FTZ R14, R101, R69, -R70 ;  /* 0x00000045650e7223 */ /* 0x000fe20000010846 */
[----:B------:R-:W-:Y:S01]  /*d4c0*/  F2FP.PACK_AB R15, R114, R107 ;  /* 0x0000006b720f723e */ /* 0x000fe200000000ff */
[----:B------:R-:W-:Y:S01]  /*d4d0*/  FFMA.FTZ R9, R9, R122, R120 ;  /* 0x0000007a09097223 */ /* 0x000fe20000010078 */
[----:B------:R-:W-:Y:S01]  /*d4e0*/  F2FP.PACK_AB R12, R12, R111 ;  /* 0x0000006f0c0c723e */ /* 0x000fe200000000ff */
[----:B------:R-:W-:Y:S01]  /*d4f0*/  FFMA.FTZ R8, R105, R72, R8 ;  /* 0x0000004869087223 */ /* 0x000fe20000010008 */
[----:B------:R-:W-:Y:S01]  /*d500*/  F2FP.PACK_AB R14, R14, R103 ;  /* 0x000000670e0e723e */ /* 0x000fe200000000ff */
[----:B------:R-:W-:Y:S01]  /*d510*/  FFMA.FTZ R10, R106, R69, R10 ;  /* 0x000000456a0a7223 */ /* 0x000fe2000001000a */
[----:B------:R-:W-:-:S02]  /*d520*/  F2FP.PACK_AB R9, R9, R116 ;  /* 0x000000740909723e */ /* 0x000fc400000000ff */
[----:B------:R-:W-:Y:S01]  /*d530*/  F2FP.PACK_AB R8, R8, R73 ;  /* 0x000000490808723e */ /* 0x000fe200000000ff */
[----:B------:R1:W-:Y:S01]  /*d540*/  STS.128 [R91+0x10080], R12 ;  /* 0x0100800c5b007388 */ /* 0x0003e20000000c00 */
[----:B------:R-:W-:-:S05]  /*d550*/  F2FP.PACK_AB R10, R10, R71 ;  /* 0x000000470a0a723e */ /* 0x000fca00000000ff */
[----:B------:R1:W-:Y:S02]  /*d560*/  STS.128 [R89+0x10080], R8 ;  /* 0x0100800859007388 */ /* 0x0003e40000000c00 */
.L_x_409:
[----:B------:R-:W-:Y:S05]  /*d570*/  BSYNC B0 ;  /* 0x0000000000007941 */ /* 0x000fea0003800000 */
.L_x_408:
[----:B------:R-:W-:-:S13]  /*d580*/  ISETP.GE.AND P0, PT, R62, c[0x0][0x27c], PT ;  /* 0x00009f003e007a0c */ /* 0x000fda0003f06270 */
[----:B------:R-:W-:Y:S05]  /*d590*/  @P0 BRA `(.L_x_407) ;  /* 0x0000067000000947 */ /* 0x000fea0003800000 */
[----:B-1----:R-:W-:Y:S01]  /*d5a0*/  SHF.R.S32.HI R11, RZ, 0x1f, R62 ;  /* 0x0000001fff0b7819 */ /* 0x002fe2000001143e */
[----:B------:R-:W-:Y:S01]  /*d5b0*/  HADD2.F32 R100, -RZ, R108.H0_H0 ;  /* 0x2000006cff647230 */ /* 0x000fe20000004100 */
[----:B------:R-:W-:Y:S01]  /*d5c0*/  SHF.R.U32.HI R70, RZ, 0x10, R49 ;  /* 0x00000010ff467819 */ /* 0x000fe20000011631 */
[----:B------:R-:W-:Y:S01]  /*d5d0*/  HADD2.F32 R106, -RZ, R110.H0_H0 ;  /* 0x2000006eff6a7230 */ /* 0x000fe20000004100 */
[CC--:B--2---:R-:W-:Y:S01]  /*d5e0*/  LEA.HI R13, R11.reuse, R62.reuse, RZ, 0x3 ;  /* 0x0000003e0b0d7211 */ /* 0x0c4fe200078f18ff */
[--C-:B------:R-:W-:Y:S01]  /*d5f0*/  HADD2.F32 R74, -RZ, R97.reuse.H0_H0 ;  /* 0x20000061ff4a7230 */ /* 0x100fe20000004100 */
        /* <DEDUP_REMOVED lines=8> */
[----:B------:R-:W-:-:S02]  /*d680*/  LOP3.LUT R13, R93, 0x38, R13, 0xf8, !PT ;  /* 0x000000385d0d7812 */ /* 0x000fc400078ef80d */
[----:B------:R-:W-:Y:S02]  /*d690*/  SHF.L.U32 R10, R9, 0x3, RZ ;  /* 0x00000003090a7819 */ /* 0x000fe400000006ff */
[----:B------:R-:W-:Y:S02]  /*d6a0*/  LEA.HI R8, R8, R9, RZ, 0x3 ;  /* 0x0000000908087211 */ /* 0x000fe400078f18ff */
[----:B------:R-:W-:Y:S02]  /*d6b0*/  LOP3.LUT R11, R11, 0x7fffe000, RZ, 0xc0, !PT ;  /* 0x7fffe0000b0b7812 */ /* 0x000fe400078ec0ff */
[----:B------:R-:W-:Y:S02]  /*d6c0*/  LOP3.LUT R12, R13, R92, RZ, 0x3c, !PT ;  /* 0x0000005c0d0c7212 */ /* 0x000fe400078e3cff */
[----:B------:R-:W-:Y:S02]  /*d6d0*/  LOP3.LUT R93, R93, 0x38, R10, 0xf8, !PT ;  /* 0x000000385d5d7812 */ /* 0x000fe400078ef80a */
[----:B------:R-:W-:-:S02]  /*d6e0*/  SHF.L.U32 R8, R8, 0xa, RZ ;  /* 0x0000000a08087819 */ /* 0x000fc400000006ff */
[--C-:B------:R-:W-:Y:S02]  /*d6f0*/  IADD3 R11, R12, R11, R88.reuse ;  /* 0x0000000b0c0b7210 */ /* 0x100fe40007ffe058 */
[----:B------:R-:W-:Y:S02]  /*d700*/  LOP3.LUT R92, R93, R92, RZ, 0x3c, !PT ;  /* 0x0000005c5d5c7212 */ /* 0x000fe400078e3cff */
[----:B------:R-:W-:Y:S02]  /*d710*/  LOP3.LUT R9, R8, 0x7fffe000, RZ, 0xc0, !PT ;  /* 0x7fffe00008097812 */ /* 0x000fe400078ec0ff */
[----:B------:R-:W-:Y:S02]  /*d720*/  SHF.L.U32 R68, R11, 0x1, RZ ;  /* 0x000000010b447819 */ /* 0x000fe400000006ff */
[----:B------:R-:W-:Y:S02]  /*d730*/  IADD3 R9, R92, R9, R88 ;  /* 0x000000095c097210 */ /* 0x000fe40007ffe058 */
[----:B------:R-:W-:Y:S01]  /*d740*/  SHF.R.U64 R56, R56, 0x10, R57 ;  /* 0x0000001038387819 */ /* 0x000fe20000001239 */
[----:B------:R-:W1:Y:S01]  /*d750*/  LDS.128 R12, [R68+0x10080] ;  /* 0x01008000440c7984 */ /* 0x000e620000000c00 */
[----:B------:R-:W-:-:S02]  /*d760*/  SHF.L.U32 R69, R9, 0x1, RZ ;  /* 0x0000000109457819 */ /* 0x000fc400000006ff */
[----:B------:R-:W-:Y:S01]  /*d770*/  SHF.R.U32.HI R57, RZ, 0x10, R57 ;  /* 0x00000010ff397819 */ /* 0x000fe20000011639 */
[----:B------:R-:W-:Y:S01]  /*d780*/  HADD2.F32 R56, -RZ, R56.H0_H0 ;  /* 0x20000038ff387230 */ /* 0x000fe20000004100 */
[----:B------:R-:W-:Y:S01]  /*d790*/  SHF.R.U64 R48, R48, 0x10, R49 ;  /* 0x0000001030307819 */ /* 0x000fe20000001231 */
[----:B------:R-:W2:Y:S01]  /*d7a0*/  LDS.128 R8, [R69+0x10080] ;  /* 0x0100800045087984 */ /* 0x000ea20000000c00 */
[--C-:B------:R-:W-:Y:S01]  /*d7b0*/  SHF.R.U64 R49, R58, 0x10, R59.reuse ;  /* 0x000000103a317819 */ /* 0x100fe2000000123b */
[----:B------:R-:W-:Y:S01]  /*d7c0*/  HADD2.F32 R102, -RZ, R57.H0_H0 ;  /* 0x20000039ff667230 */ /* 0x000fe20000004100 */
[----:B------:R-:W-:Y:S02]  /*d7d0*/  SHF.R.U32.HI R58, RZ, 0x10, R59 ;  /* 0x00000010ff3a7819 */ /* 0x000fe4000001163b */
[--C-:B------:R-:W-:Y:S01]  /*d7e0*/  SHF.R.U64 R50, R50, 0x10, R51.reuse ;  /* 0x0000001032327819 */ /* 0x100fe20000001233 */
[----:B------:R-:W-:Y:S01]  /*d7f0*/  HADD2.F32 R91, -RZ, R49.H0_H0 ;  /* 0x20000031ff5b7230 */ /* 0x000fe20000004100 */
[----:B------:R-:W-:Y:S01]  /*d800*/  SHF.R.U32.HI R51, RZ, 0x10, R51 ;  /* 0x00000010ff337819 */ /* 0x000fe20000011633 */
[----:B------:R-:W-:-:S02]  /*d810*/  HADD2.F32 R112, -RZ, R58.H0_H0 ;  /* 0x2000003aff707230 */ /* 0x000fc40000004100 */
        /* <DEDUP_REMOVED lines=16> */
[----:B------:R-:W-:Y:S01]  /*d920*/  HADD2.F32 R11, -RZ, R11.H1_H1 ;  /* 0x3000000bff0b7230 */ /* 0x000fe20000004100 */
[----:B------:R-:W-:Y:S01]  /*d930*/  FMUL.FTZ R74, R75, R74 ;  /* 0x0000004a4b4a7220 */ /* 0x000fe20000410000 */
[----:B------:R-:W-:Y:S01]  /*d940*/  HADD2.F32 R89, -RZ, R8.H0_H0 ;  /* 0x20000008ff597230 */ /* 0x000fe20000004100 */
[-C--:B------:R-:W-:Y:S01]  /*d950*/  FMUL.FTZ R58, R15, R88.reuse ;  /* 0x000000580f3a7220 */ /* 0x080fe20000410000 */
[----:B------:R-:W-:Y:S01]  /*d960*/  HADD2.F32 R9, -RZ, R108.H1_H1 ;  /* 0x3000006cff097230 */ /* 0x000fe20000004100 */
[-C--:B------:R-:W-:Y:S01]  /*d970*/  FMUL.FTZ R108, R72, R97.reuse ;  /* 0x00000061486c7220 */ /* 0x080fe20000410000 */
[----:B------:R-:W-:Y:S01]  /*d980*/  HADD2.F32 R73, -RZ, R12.H1_H1 ;  /* 0x3000000cff497230 */ /* 0x000fe20000004100 */
[----:B------:R-:W-:Y:S01]  /*d990*/  FMUL.FTZ R88, R11, R88 ;  /* 0x000000580b587220 */ /* 0x000fe20000410000 */
[----:B------:R-:W-:Y:S01]  /*d9a0*/  HADD2.F32 R12, -RZ, R14.H0_H0 ;  /* 0x2000000eff0c7230 */ /* 0x000fe20000004100 */
[C---:B------:R-:W-:Y:S01]  /*d9b0*/  FMUL.FTZ R97, R89.reuse, R97 ;  /* 0x0000006159617220 */ /* 0x040fe20000410000 */
[----:B------:R-:W-:Y:S01]  /*d9c0*/  HADD2.F32 R90, -RZ, R8.H1_H1 ;  /* 0x30000008ff5a7230 */ /* 0x000fe20000004100 */
[----:B------:R-:W-:Y:S01]  /*d9d0*/  FFMA.FTZ R108, R89, R109, R108 ;  /* 0x0000006d596c7223 */ /* 0x000fe2000001006c */
[----:B------:R-:W-:Y:S01]  /*d9e0*/  HADD2.F32 R14, -RZ, R14.H1_H1 ;  /* 0x3000000eff0e7230 */ /* 0x000fe20000004100 */
[----:B------:R-:W-:Y:S01]  /*d9f0*/  FFMA.FTZ R92, R75, R94, R92 ;  /* 0x0000005e4b5c7223 */ /* 0x000fe2000001005c */
[----:B------:R-:W-:Y:S01]  /*da00*/  HADD2.F32 R8, -RZ, R10.H0_H0 ;  /* 0x2000000aff087230 */ /* 0x000fe20000004100 */
[----:B------:R-:W-:Y:S01]  /*da10*/  FFMA.FTZ R11, R11, R112, R58 ;  /* 0x000000700b0b7223 */ /* 0x000fe2000001003a */
[----:B------:R-:W-:Y:S01]  /*da20*/  HADD2.F32 R51, -RZ, R110.H1_H1 ;  /* 0x3000006eff337230 */ /* 0x000fe20000004100 */
[-C--:B------:R-:W-:Y:S01]  /*da30*/  FMUL.FTZ R58, R12, R9.reuse ;  /* 0x000000090c3a7220 */ /* 0x080fe20000410000 */
[----:B------:R-:W-:Y:S01]  /*da40*/  HADD2.F32 R89, -RZ, R50.H0_H0 ;  /* 0x20000032ff597230 */ /* 0x000fe20000004100 */
[C---:B------:R-:W-:Y:S01]  /*da50*/  FMUL.FTZ R9, R8.reuse, R9 ;  /* 0x0000000908097220 */ /* 0x040fe20000410000 */
[----:B------:R-:W-:Y:S01]  /*da60*/  HADD2.F32 R10, -RZ, R10.H1_H1 ;  /* 0x3000000aff0a7230 */ /* 0x000fe20000004100 */
[----:B------:R-:W-:Y:S01]  /*da70*/  FFMA.FTZ R74, R59, R94, -R74 ;  /* 0x0000005e3b4a7223 */ /* 0x000fe2000001084a */
[----:B------:R-:W-:Y:S01]  /*da80*/  HADD2.F32 R75, -RZ, R48.H0_H0 ;  /* 0x20000030ff4b7230 */ /* 0x000fe20000004100 */
[----:B------:R-:W-:Y:S01]  /*da90*/  FFMA.FTZ R48, R8, R51, R58 ;  /* 0x0000003308307223 */ /* 0x000fe2000001003a */
[----:B------:R-:W-:Y:S01]  /*daa0*/  F2FP.PACK_AB R11, R11, R104 ;  /* 0x000000680b0b723e */ /* 0x000fe200000000ff */
[----:B------:R-:W-:-:S02]  /*dab0*/  FMUL.FTZ R49, R14, R89 ;  /* 0x000000590e317220 */ /* 0x000fc40000410000 */
[----:B------:R-:W-:Y:S02]  /*dac0*/  FMUL.FTZ R8, R90, R75 ;  /* 0x0000004b5a087220 */ /* 0x000fe40000410000 */
[----:B------:R-:W-:Y:S02]  /*dad0*/  FMUL.FTZ R89, R10, R89 ;  /* 0x000000590a597220 */ /* 0x000fe40000410000 */
[----:B------:R-:W-:Y:S02]  /*dae0*/  FMUL.FTZ R93, R73, R75 ;  /* 0x0000004b495d7220 */ /* 0x000fe40000410000 */
[----:B------:R-:W-:Y:S01]  /*daf0*/  FFMA.FTZ R51, R12, R51, -R9 ;  /* 0x000000330c337223 */ /* 0x000fe20000010809 */
[----:B------:R-:W-:Y:S01]  /*db00*/  F2FP.PACK_AB R9, R57, R92 ;  /* 0x0000005c3909723e */ /* 0x000fe200000000ff */
[----:B------:R-:W-:Y:S02]  /*db10*/  FFMA.FTZ R71, R71, R102, -R70 ;  /* 0x0000006647477223 */ /* 0x000fe40000010846 */
[----:B------:R-:W-:-:S02]  /*db20*/  FFMA.FTZ R100, R13, R106, -R100 ;  /* 0x0000006a0d647223 */ /* 0x000fc40000010864 */
[----:B------:R-:W-:Y:S01]  /*db30*/  FFMA.FTZ R15, R15, R112, -R88 ;  /* 0x000000700f0f7223 */ /* 0x000fe20000010858 */
[----:B------:R-:W-:Y:S01]  /*db40*/  F2FP.PACK_AB R13, R71, R74 ;  /* 0x0000004a470d723e */ /* 0x000fe200000000ff */
[----:B------:R-:W-:Y:S02]  /*db50*/  FFMA.FTZ R97, R72, R109, -R97 ;  /* 0x0000006d48617223 */ /* 0x000fe40000010861 */
[----:B------:R-:W-:Y:S01]  /*db60*/  FFMA.FTZ R12, R73, R56, -R8 ;  /* 0x00000038490c7223 */ /* 0x000fe20000010808 */
[----:B------:R-:W-:Y:S01]  /*db70*/  F2FP.PACK_AB R15, R15, R100 ;  /* 0x000000640f0f723e */ /* 0x000fe200000000ff */
[----:B------:R-:W-:Y:S02]  /*db80*/  FFMA.FTZ R14, R14, R91, -R89 ;  /* 0x0000005b0e0e7223 */ /* 0x000fe40000010859 */
[----:B------:R-:W-:Y:S01]  /*db90*/  FFMA.FTZ R75, R90, R56, R93 ;  /* 0x000000385a4b7223 */ /* 0x000fe2000001005d */
[----:B------:R-:W-:Y:S01]  /*dba0*/  F2FP.PACK_AB R12, R12, R97 ;  /* 0x000000610c0c723e */ /* 0x000fe200000000ff */
[----:B------:R-:W-:Y:S01]  /*dbb0*/  FFMA.FTZ R49, R10, R91, R49 ;  /* 0x0000005b0a317223 */ /* 0x000fe20000010031 */
[----:B------:R-:W-:-:S02]  /*dbc0*/  F2FP.PACK_AB R14, R14, R51 ;  /* 0x000000330e0e723e */ /* 0x000fc400000000ff */
[----:B------:R-:W-:Y:S02]  /*dbd0*/  F2FP.PACK_AB R8, R75, R108 ;  /* 0x0000006c4b08723e */ /* 0x000fe400000000ff */
[----:B------:R-:W-:Y:S01]  /*dbe0*/  F2FP.PACK_AB R10, R49, R48 ;  /* 0x00000030310a723e */ /* 0x000fe200000000ff */
[----:B------:R1:W-:Y:S04]  /*dbf0*/  STS.128 [R68+0x10080], R12 ;  /* 0x0100800c44007388 */ /* 0x0003e80000000c00 */
[----:B------:R1:W-:Y:S02]  /*dc00*/  STS.128 [R69+0x10080], R8 ;  /* 0x0100800845007388 */ /* 0x0003e40000000c00 */
.L_x_407:
[----:B------:R-:W-:Y:S05]  /*dc10*/  BSYNC B1 ;  /* 0x0000000000017941 */ /* 0x000fea0003800000 */
.L_x_406:
        /* <DEDUP_REMOVED lines=54> */
[--C-:B-1----:R-:W-:Y:S02]  /*df80*/  HADD2.F32 R43, -RZ, R13.reuse.H0_H0 ;  /* 0x2000000dff2b7230 */ /* 0x102fe40000004100 */
[----:B------:R-:W-:Y:S02]  /*df90*/  HADD2.F32 R13, -RZ, R13.H1_H1 ;  /* 0x3000000dff0d7230 */ /* 0x000fe40000004100 */
[--C-:B------:R-:W-:Y:S01]  /*dfa0*/  HADD2.F32 R59, -RZ, R12.reuse.H0_H0 ;  /* 0x2000000cff3b7230 */ /* 0x100fe20000004100 */
[----:B------:R-:W-:Y:S01]  /*dfb0*/  FMUL.FTZ R88, R43, R70 ;  /* 0x000000462b587220 */ /* 0x000fe20000410000 */
[--C-:B--2---:R-:W-:Y:S01]  /*dfc0*/  HADD2.F32 R71, -RZ, R9.reuse.H0_H0 ;  /* 0x20000009ff477230 */ /* 0x104fe20000004100 */
[----:B------:R-:W-:Y:S01]  /*dfd0*/  FMUL.FTZ R92, R13, R58 ;  /* 0x0000003a0d5c7220 */ /* 0x000fe20000410000 */
[----:B------:R-:W-:Y:S01]  /*dfe0*/  HADD2.F32 R9, -RZ, R9.H1_H1 ;  /* 0x30000009ff097230 */ /* 0x000fe20000004100 */
[----:B------:R-:W-:Y:S01]  /*dff0*/  FMUL.FTZ R41, R59, R85 ;  /* 0x000000553b297220 */ /* 0x000fe20000410000 */
[----:B------:R-:W-:Y:S01]  /*e000*/  HADD2.F32 R68, -RZ, R12.H1_H1 ;  /* 0x3000000cff447230 */ /* 0x000fe20000004100 */
[C---:B------:R-:W-:Y:S01]  /*e010*/  FMUL.FTZ R70, R71.reuse, R70 ;  /* 0x0000004647467220 */ /* 0x040fe20000410000 */
[----:B------:R-:W-:Y:S01]  /*e020*/  HADD2.F32 R12, -RZ, R14.H0_H0 ;  /* 0x2000000eff0c7230 */ /* 0x000fe20000004100 */
[----:B------:R-:W-:Y:S01]  /*e030*/  FFMA.FTZ R88, R71, R90, R88 ;  /* 0x0000005a47587223 */ /* 0x000fe20000010058 */
[----:B------:R-:W-:Y:S01]  /*e040*/  HADD2.F32 R71, -RZ, R86.H1_H1 ;  /* 0x30000056ff477230 */ /* 0x000fe20000004100 */
[C---:B------:R-:W-:Y:S01]  /*e050*/  FMUL.FTZ R58, R9.reuse, R58 ;  /* 0x0000003a093a7220 */ /* 0x040fe20000410000 */
[----:B------:R-:W-:Y:S01]  /*e060*/  HADD2.F32 R69, -RZ, R14.H1_H1 ;  /* 0x3000000eff457230 */ /* 0x000fe20000004100 */
[----:B------:R-:W-:Y:S01]  /*e070*/  FFMA.FTZ R9, R9, R94, R92 ;  /* 0x0000005e09097223 */ /* 0x000fe2000001005c */
[--C-:B------:R-:W-:Y:S01]  /*e080*/  HADD2.F32 R72, -RZ, R8.reuse.H0_H0 ;  /* 0x20000008ff487230 */ /* 0x100fe20000004100 */
[----:B------:R-:W-:Y:S01]  /*e090*/  FMUL.FTZ R86, R12, R71 ;  /* 0x000000470c567220 */ /* 0x000fe20000410000 */
[--C-:B------:R-:W-:Y:S01]  /*e0a0*/  HADD2.F32 R14, -RZ, R15.reuse.H0_H0 ;  /* 0x2000000fff0e7230 */ /* 0x100fe20000004100 */
[----:B------:R-:W-:Y:S01]  /*e0b0*/  FFMA.FTZ R70, R43, R90, -R70 ;  /* 0x0000005a2b467223 */ /* 0x000fe20000010846 */
[----:B------:R-:W-:Y:S01]  /*e0c0*/  HADD2.F32 R73, -RZ, R8.H1_H1 ;  /* 0x30000008ff497230 */ /* 0x000fe20000004100 */
[C---:B------:R-:W-:Y:S01]  /*e0d0*/  FMUL.FTZ R85, R72.reuse, R85 ;  /* 0x0000005548557220 */ /* 0x040fe20000410000 */
[--C-:B------:R-:W-:Y:S01]  /*e0e0*/  HADD2.F32 R8, -RZ, R10.reuse.H0_H0 ;  /* 0x2000000aff087230 */ /* 0x100fe20000004100 */
[----:B------:R-:W-:Y:S01]  /*e0f0*/  FFMA.FTZ R41, R72, R100, R41 ;  /* 0x0000006448297223 */ /* 0x000fe20000010029 */
[----:B------:R-:W-:Y:S01]  /*e100*/  HADD2.F32 R15, -RZ, R15.H1_H1 ;  /* 0x3000000fff0f7230 */ /* 0x000fe20000004100 */
[----:B------:R-:W-:Y:S01]  /*e110*/  FMUL.FTZ R72, R14, R75 ;  /* 0x0000004b0e487220 */ /* 0x000fe20000410000 */
[----:B------:R-:W-:Y:S01]  /*e120*/  HADD2.F32 R92, -RZ, R35.H0_H0 ;  /* 0x20000023ff5c7230 */ /* 0x000fe20000004100 */
[C---:B------:R-:W-:Y:S01]  /*e130*/  FMUL.FTZ R71, R8.reuse, R71 ;  /* 0x0000004708477220 */ /* 0x040fe20000410000 */
[----:B------:R-:W-:Y:S01]  /*e140*/  HADD2.F32 R74, -RZ, R10.H1_H1 ;  /* 0x3000000aff4a7230 */ /* 0x000fe20000004100 */
[----:B------:R-:W-:Y:S01]  /*e150*/  FFMA.FTZ R35, R8, R87, R86 ;  /* 0x0000005708237223 */ /* 0x000fe20000010056 */
[--C-:B------:R-:W-:Y:S01]  /*e160*/  HADD2.F32 R10, -RZ, R11.reuse.H0_H0 ;  /* 0x2000000bff0a7230 */ /* 0x100fe20000004100 */
[----:B------:R-:W-:Y:S01]  /*e170*/  FMUL.FTZ R8, R15, R92 ;  /* 0x0000005c0f087220 */ /* 0x000fe20000410000 */
[----:B------:R-:W-:Y:S01]  /*e180*/  HADD2.F32 R11, -RZ, R11.H1_H1 ;  /* 0x3000000bff0b7230 */ /* 0x000fe20000004100 */
[----:B------:R-:W-:Y:S01]  /*e190*/  FMUL.FTZ R91, R73, R32 ;  /* 0x00000020495b7220 */ /* 0x000fe20000410000 */
[----:B------:R-:W-:Y:S01]  /*e1a0*/  F2FP.PACK_AB R9, R9, R88 ;  /* 0x000000580909723e */ /* 0x000fe200000000ff */
[----:B------:R-:W-:-:S02]  /*e1b0*/  FMUL.FTZ R75, R10, R75 ;  /* 0x0000004b0a4b7220 */ /* 0x000fc40000410000 */
[----:B------:R-:W-:Y:S02]  /*e1c0*/  FFMA.FTZ R72, R10, R89, R72 ;  /* 0x000000590a487223 */ /* 0x000fe40000010048 */
[----:B------:R-:W-:Y:S02]  /*e1d0*/  FMUL.FTZ R92, R11, R92 ;  /* 0x0000005c0b5c7220 */ /* 0x000fe40000410000 */
[----:B------:R-:W-:Y:S02]  /*e1e0*/  FMUL.FTZ R10, R69, R34 ;  /* 0x00000022450a7220 */ /* 0x000fe40000410000 */
[----:B------:R-:W-:Y:S02]  /*e1f0*/  FFMA.FTZ R11, R11, R42, R8 ;  /* 0x0000002a0b0b7223 */ /* 0x000fe40000010008 */
[----:B------:R-:W-:Y:S02]  /*e200*/  FMUL.FTZ R34, R74, R34 ;  /* 0x000000224a227220 */ /* 0x000fe40000410000 */
[----:B------:R-:W-:Y:S01]  /*e210*/  FMUL.FTZ R8, R68, R32 ;  /* 0x0000002044087220 */ /* 0x000fe20000410000 */
[----:B------:R-:W-:Y:S01]  /*e220*/  F2FP.PACK_AB R11, R11, R72 ;  /* 0x000000480b0b723e */ /* 0x000fe200000000ff */
[----:B------:R-:W-:-:S02]  /*e230*/  FFMA.FTZ R71, R12, R87, -R71 ;  /* 0x000000570c477223 */ /* 0x000fc40000010847 */
[----:B------:R-:W-:Y:S02]  /*e240*/  FFMA.FTZ R75, R14, R89, -R75 ;  /* 0x000000590e4b7223 */ /* 0x000fe4000001084b */
[----:B------:R-:W-:Y:S02]  /*e250*/  FFMA.FTZ R13, R13, R94, -R58 ;  /* 0x0000005e0d0d7223 */ /* 0x000fe4000001083a */
[----:B------:R-:W-:Y:S02]  /*e260*/  FFMA.FTZ R85, R59, R100, -R85 ;  /* 0x000000643b557223 */ /* 0x000fe40000010855 */
[----:B------:R-:W-:Y:S01]  /*e270*/  FFMA.FTZ R92, R15, R42, -R92 ;  /* 0x0000002a0f5c7223 */ /* 0x000fe2000001085c */
[----:B------:R-:W-:Y:S01]  /*e280*/  F2FP.PACK_AB R13, R13, R70 ;  /* 0x000000460d0d723e */ /* 0x000fe200000000ff */
[-C--:B------:R-:W-:Y:S02]  /*e290*/  FFMA.FTZ R12, R68, R40.reuse, -R91 ;  /* 0x00000028440c7223 */ /* 0x080fe4000001085b */
[----:B------:R-:W-:Y:S01]  /*e2a0*/  FFMA.FTZ R14, R69, R33, -R34 ;  /* 0x00000021450e7223 */ /* 0x000fe20000010822 */
[----:B------:R-:W-:Y:S01]  /*e2b0*/  F2FP.PACK_AB R15, R92, R75 ;  /* 0x0000004b5c0f723e */ /* 0x000fe200000000ff */
        /* <DEDUP_REMOVED lines=8> */
.L_x_413:
[----:B------:R-:W-:Y:S05]  /*e340*/  BSYNC B0 ;  /* 0x0000000000007941 */ /* 0x000fea0003800000 */
.L_x_412:
[----:B------:R-:W-:-:S13]  /*e350*/  ISETP.GE.AND P0, PT, R62, c[0x0][0x27c], PT ;  /* 0x00009f003e007a0c */ /* 0x000fda0003f06270 */
[----:B------:R-:W-:Y:S05]  /*e360*/  @P0 BRA `(.L_x_411) ;  /* 0x0000067000000947 */ /* 0x000fea0003800000 */
[----:B-1----:R-:W-:Y:S01]  /*e370*/  SHF.R.S32.HI R11, RZ, 0x1f, R62 ;  /* 0x0000001fff0b7819 */ /* 0x002fe2000001143e */
[----:B------:R-:W-:Y:S01]  /*e380*/  HADD2.F32 R58, -RZ, R82.H0_H0 ;  /* 0x20000052ff3a7230 */ /* 0x000fe20000004100 */
[----:B------:R-:W-:Y:S01]  /*e390*/  SHF.R.U64 R34, R44, 0x10, R45 ;  /* 0x000000102c227819 */ /* 0x000fe2000000122d */
[----:B------:R-:W-:Y:S01]  /*e3a0*/  HADD2.F32 R70, -RZ, R84.H0_H0 ;  /* 0x20000054ff467230 */ /* 0x000fe20000004100 */
[CC--:B--2---:R-:W-:Y:S02]  /*e3b0*/  LEA.HI R13, R11.reuse, R62.reuse, RZ, 0x3 ;  /* 0x0000003e0b0d7211 */ /* 0x0c4fe400078f18ff */
[----:B------:R-:W-:Y:S01]  /*e3c0*/  LEA.HI R11, R11, R62, RZ, 0x6 ;  /* 0x0000003e0b0b7211 */ /* 0x000fe200078f30ff */
[----:B------:R-:W-:Y:S01]  /*e3d0*/  HADD2.F32 R34, -RZ, R34.H0_H0 ;  /* 0x20000022ff227230 */ /* 0x000fe20000004100 */
[----:B------:R-:W-:Y:S02]  /*e3e0*/  LEA.HI.SX32 R9, R13, R50, 0x1d ;  /* 0x000000320d097211 */ /* 0x000fe400078feaff */
[----:B------:R-:W-:-:S02]  /*e3f0*/  SHF.L.U32 R11, R11, 0x7, RZ ;  /* 0x000000070b0b7819 */ /* 0x000fc400000006ff */
[----:B------:R-:W-:Y:S02]  /*e400*/  SHF.R.S32.HI R8, RZ, 0x1f, R9 ;  /* 0x0000001fff087819 */ /* 0x000fe40000011409 */
[----:B------:R-:W-:Y:S02]  /*e410*/  LOP3.LUT R13, R57, 0x38, R13, 0xf8, !PT ;  /* 0x00000038390d7812 */ /* 0x000fe400078ef80d */
[----:B------:R-:W-:Y:S02]  /*e420*/  SHF.L.U32 R10, R9, 0x3, RZ ;  /* 0x00000003090a7819 */ /* 0x000fe400000006ff */
[----:B------:R-:W-:Y:S02]  /*e430*/  LEA.HI R8, R8, R9, RZ, 0x3 ;  /* 0x0000000908087211 */ /* 0x000fe400078f18ff */
[----:B------:R-:W-:Y:S02]  /*e440*/  LOP3.LUT R11, R11, 0x7fffe000, RZ, 0xc0, !PT ;  /* 0x7fffe0000b0b7812 */ /* 0x000fe400078ec0ff */
[----:B------:R-:W-:-:S02]  /*e450*/  LOP3.LUT R12, R13, R56, RZ, 0x3c, !PT ;  /* 0x000000380d0c7212 */ /* 0x000fc400078e3cff */
[----:B------:R-:W-:Y:S02]  /*e460*/  LOP3.LUT R57, R57, 0x38, R10, 0xf8, !PT ;  /* 0x0000003839397812 */ /* 0x000fe400078ef80a */
[----:B------:R-:W-:Y:S02]  /*e470*/  SHF.L.U32 R8, R8, 0xa, RZ ;  /* 0x0000000a08087819 */ /* 0x000fe400000006ff */
[----:B------:R-:W-:Y:S02]  /*e480*/  IADD3 R11, R12, R11, R48 ;  /* 0x0000000b0c0b7210 */ /* 0x000fe40007ffe030 */
[----:B------:R-:W-:Y:S01]  /*e490*/  LOP3.LUT R56, R57, R56, RZ, 0x3c, !PT ;  /* 0x0000003839387212 */ /* 0x000fe200078e3cff */
[--C-:B------:R-:W-:Y:S01]  /*e4a0*/  HADD2.F32 R57, -RZ, R83.reuse.H0_H0 ;  /* 0x20000053ff397230 */ /* 0x100fe20000004100 */
[----:B------:R-:W-:Y:S01]  /*e4b0*/  LOP3.LUT R9, R8, 0x7fffe000, RZ, 0xc0, !PT ;  /* 0x7fffe00008097812 */ /* 0x000fe200078ec0ff */
[----:B------:R-:W-:Y:S01]  /*e4c0*/  HADD2.F32 R83, -RZ, R83.H1_H1 ;  /* 0x30000053ff537230 */ /* 0x000fe20000004100 */
[----:B------:R-:W-:-:S02]  /*e4d0*/  SHF.L.U32 R32, R11, 0x1, RZ ;  /* 0x000000010b207819 */ /* 0x000fc400000006ff */
[----:B------:R-:W-:Y:S02]  /*e4e0*/  IADD3 R9, R56, R9, R48 ;  /* 0x0000000938097210 */ /* 0x000fe40007ffe030 */
[----:B------:R-:W-:Y:S01]  /*e4f0*/  SHF.R.U32.HI R44, RZ, 0x10, R45 ;  /* 0x00000010ff2c7819 */ /* 0x000fe2000001162d */
[----:B------:R-:W1:Y:S01]  /*e500*/  LDS.128 R12, [R32+0x10080] ;  /* 0x01008000200c7984 */ /* 0x000e620000000c00 */
[----:B------:R-:W-:Y:S01]  /*e510*/  SHF.L.U32 R33, R9, 0x1, RZ ;  /* 0x0000000109217819 */ /* 0x000fe200000006ff */
[--C-:B------:R-:W-:Y:S01]  /*e520*/  HADD2.F32 R45, -RZ, R81.reuse.H0_H0 ;  /* 0x20000051ff2d7230 */ /* 0x100fe20000004100 */
[----:B------:R-:W-:Y:S01]  /*e530*/  SHF.R.U64 R35, R36, 0x10, R37 ;  /* 0x0000001024237819 */ /* 0x000fe20000001225 */
[----:B------:R-:W-:Y:S01]  /*e540*/  HADD2.F32 R81, -RZ, R81.H1_H1 ;  /* 0x30000051ff517230 */ /* 0x000fe20000004100 */
[----:B------:R-:W-:Y:S01]  /*e550*/  SHF.R.U64 R38, R38, 0x10, R39 ;  /* 0x0000001026267819 */ /* 0x000fe20000001227 */
[----:B------:R-:W2:Y:S01]  /*e560*/  LDS.128 R8, [R33+0x10080] ;  /* 0x0100800021087984 */ /* 0x000ea20000000c00 */
[----:B------:R-:W-:-:S02]  /*e570*/  SHF.R.U32.HI R37, RZ, 0x10, R37 ;  /* 0x00000010ff257819 */ /* 0x000fc40000011625 */
[----:B------:R-:W-:Y:S02]  /*e580*/  SHF.R.U32.HI R39, RZ, 0x10, R39 ;  /* 0x00000010ff277819 */ /* 0x000fe40000011627 */
[--C-:B------:R-:W-:Y:S01]  /*e590*/  SHF.R.U64 R36, R46, 0x10, R47.reuse ;  /* 0x000000102e247819 */ /* 0x100fe2000000122f */
[----:B------:R-:W-:Y:S01]  /*e5a0*/  HADD2.F32 R56, -RZ, R37.H0_H0 ;  /* 0x20000025ff387230 */ /* 0x000fe20000004100 */
[----:B------:R-:W-:Y:S01]  /*e5b0*/  SHF.R.U32.HI R46, RZ, 0x10, R47 ;  /* 0x00000010ff2e7819 */ /* 0x000fe2000001162f */
[----:B------:R-:W-:Y:S02]  /*e5c0*/  HADD2.F32 R72, -RZ, R39.H0_H0 ;  /* 0x20000027ff487230 */ /* 0x000fe40000004100 */
[----:B------:R-:W-:Y:S02]  /*e5d0*/  HADD2.F32 R37, -RZ, R84.H1_H1 ;  /* 0x30000054ff257230 */ /* 0x000fe40000004100 */
[----:B------:R-:W-:Y:S02]  /*e5e0*/  HADD2.F32 R74, -RZ, R46.H0_H0 ;  /* 0x2000002eff4a7230 */ /* 0x000fe40000004100 */
[----:B-1----:R-:W-:-:S02]  /*e5f0*/  HADD2.F32 R40, -RZ, R13.H0_H0 ;  /* 0x2000000dff287230 */ /* 0x002fc40000004100 */
[----:B------:R-:W-:Y:S02]  /*e600*/  HADD2.F32 R41, -RZ, R13.H1_H1 ;  /* 0x3000000dff297230 */ /* 0x000fe40000004100 */
[----:B------:R-:W-:Y:S01]  /*e610*/  HADD2.F32 R13, -RZ, R15.H0_H0 ;  /* 0x2000000fff0d7230 */ /* 0x000fe20000004100 */
[-C--:B------:R-:W-:Y:S01]  /*e620*/  FMUL.FTZ R51, R40, R45.reuse ;  /* 0x0000002d28337220 */ /* 0x080fe20000410000 */
[--C-:B--2---:R-:W-:Y:S02]  /*e630*/  HADD2.F32 R48, -RZ, R9.reuse.H0_H0 ;  /* 0x20000009ff307230 */ /* 0x104fe40000004100 */
[----:B------:R-:W-:Y:S01]  /*e640*/  HADD2.F32 R47, -RZ, R9.H1_H1 ;  /* 0x30000009ff2f7230 */ /* 0x000fe20000004100 */
[-C--:B------:R-:W-:Y:S01]  /*e650*/  FMUL.FTZ R68, R13, R58.reuse ;  /* 0x0000003a0d447220 */ /* 0x080fe20000410000 */
[----:B------:R-:W-:Y:S01]  /*e660*/  HADD2.F32 R9, -RZ, R11.H0_H0 ;  /* 0x2000000bff097230 */ /* 0x000fe20000004100 */
[C---:B------:R-:W-:Y:S01]  /*e670*/  FMUL.FTZ R45, R48.reuse, R45 ;  /* 0x0000002d302d7220 */ /* 0x040fe20000410000 */
[----:B------:R-:W-:Y:S01]  /*e680*/  HADD2.F32 R15, -RZ, R15.H1_H1 ;  /* 0x3000000fff0f7230 */ /* 0x000fe20000004100 */
[----:B------:R-:W-:Y:S01]  /*e690*/  FFMA.FTZ R51, R48, R57, R51 ;  /* 0x0000003930337223 */ /* 0x000fe20000010033 */
[----:B------:R-:W-:Y:S01]  /*e6a0*/  HADD2.F32 R11, -RZ, R11.H1_H1 ;  /* 0x3000000bff0b7230 */ /* 0x000fe20000004100 */
[C---:B------:R-:W-:Y:S01]  /*e6b0*/  FMUL.FTZ R58, R9.reuse, R58 ;  /* 0x0000003a093a7220 */ /* 0x040fe20000410000 */
[--C-:B------:R-:W-:Y:S01]  /*e6c0*/  HADD2.F32 R42, -RZ, R12.reuse.H0_H0 ;  /* 0x2000000cff2a7230 */ /* 0x100fe20000004100 */
[----:B------:R-:W-:Y:S01]  /*e6d0*/  FFMA.FTZ R68, R9, R70, R68 ;  /* 0x0000004609447223 */ /* 0x000fe20000010044 */
[----:B------:R-:W-:Y:S01]  /*e6e0*/  HADD2.F32 R43, -RZ, R12.H1_H1 ;  /* 0x3000000cff2b7230 */ /* 0x000fe20000004100 */
[----:B------:R-:W-:Y:S01]  /*e6f0*/  FMUL.FTZ R46, R15, R72 ;  /* 0x000000480f2e7220 */ /* 0x000fe20000410000 */
[----:B------:R-:W-:Y:S01]  /*e700*/  HADD2.F32 R48, -RZ, R44.H0_H0 ;  /* 0x2000002cff307230 */ /* 0x000fe20000004100 */
[----:B------:R-:W-:Y:S01]  /*e710*/  FMUL.FTZ R44, R41, R56 ;  /* 0x00000038292c7220 */ /* 0x000fe20000410000 */
[----:B------:R-:W-:Y:S01]  /*e720*/  HADD2.F32 R12, -RZ, R14.H0_H0 ;  /* 0x2000000eff0c7230 */ /* 0x000fe20000004100 */
[----:B------:R-:W-:Y:S01]  /*e730*/  FMUL.FTZ R72, R11, R72 ;  /* 0x000000480b487220 */ /* 0x000fe20000410000 */
[----:B------:R-:W-:Y:S01]  /*e740*/  HADD2.F32 R9, -RZ, R82.H1_H1 ;  /* 0x30000052ff097230 */ /* 0x000fe20000004100 */
[C---:B------:R-:W-:Y:S01]  /*e750*/  FMUL.FTZ R56, R47.reuse, R56 ;  /* 0x000000382f387220 */ /* 0x040fe20000410000 */
[--C-:B------:R-:W-:Y:S01]  /*e760*/  HADD2.F32 R49, -RZ, R8.reuse.H0_H0 ;  /* 0x20000008ff317230 */ /* 0x100fe20000004100 */
[----:B------:R-:W-:Y:S01]  /*e770*/  FFMA.FTZ R44, R47, R48, R44 ;  /* 0x000000302f2c7223 */ /* 0x000fe2000001002c */
[----:B------:R-:W-:Y:S01]  /*e780*/  HADD2.F32 R50, -RZ, R8.H1_H1 ;  /* 0x30000008ff327230 */ /* 0x000fe20000004100 */
[----:B------:R-:W-:Y:S01]  /*e790*/  FFMA.FTZ R11, R11, R74, R46 ;  /* 0x0000004a0b0b7223 */ /* 0x000fe2000001002e */
[----:B------:R-:W-:Y:S01]  /*e7a0*/  HADD2.F32 R8, -RZ, R10.H0_H0 ;  /* 0x2000000aff087230 */ /* 0x000fe20000004100 */
[----:B------:R-:W-:Y:S01]  /*e7b0*/  FMUL.FTZ R82, R42, R81 ;  /* 0x000000512a527220 */ /* 0x000fe20000410000 */
[----:B------:R-:W-:Y:S01]  /*e7c0*/  HADD2.F32 R14, -RZ, R14.H1_H1 ;  /* 0x3000000eff0e7230 */ /* 0x000fe20000004100 */
        /* <DEDUP_REMOVED lines=9> */
[----:B------:R-:W-:Y:S01]  /*e860*/  F2FP.PACK_AB R11, R11, R68 ;  /* 0x000000440b0b723e */ /* 0x000fe200000000ff */
[----:B------:R-:W-:-:S02]  /*e870*/  FMUL.FTZ R39, R43, R46 ;  /* 0x0000002e2b277220 */ /* 0x000fc40000410000 */
[-C--:B------:R-:W-:Y:S02]  /*e880*/  FMUL.FTZ R8, R14, R47.reuse ;  /* 0x0000002f0e087220 */ /* 0x080fe40000410000 */
[----:B------:R-:W-:Y:S02]  /*e890*/  FMUL.FTZ R46, R50, R46 ;  /* 0x0000002e322e7220 */ /* 0x000fe40000410000 */
[----:B------:R-:W-:Y:S02]  /*e8a0*/  FMUL.FTZ R47, R10, R47 ;  /* 0x0000002f0a2f7220 */ /* 0x000fe40000410000 */
[----:B------:R-:W-:Y:S01]  /*e8b0*/  FFMA.FTZ R37, R12, R37, -R9 ;  /* 0x000000250c257223 */ /* 0x000fe20000010809 */
[----:B------:R-:W-:Y:S01]  /*e8c0*/  F2FP.PACK_AB R9, R44, R51 ;  /* 0x000000332c09723e */ /* 0x000fe200000000ff */
[----:B------:R-:W-:Y:S02]  /*e8d0*/  FFMA.FTZ R45, R40, R57, -R45 ;  /* 0x00000039282d7223 */ /* 0x000fe4000001082d */
[----:B------:R-:W-:-:S02]  /*e8e0*/  FFMA.FTZ R56, R41, R48, -R56 ;  /* 0x0000003029387223 */ /* 0x000fc40000010838 */
[----:B------:R-:W-:Y:S02]  /*e8f0*/  FFMA.FTZ R58, R13, R70, -R58 ;  /* 0x000000460d3a7223 */ /* 0x000fe4000001083a */
        /* <DEDUP_REMOVED lines=14> */
.L_x_411:
[----:B------:R-:W-:Y:S05]  /*e9e0*/  BSYNC B1 ;  /* 0x0000000000017941 */ /* 0x000fea0003800000 */
.L_x_410:
[----:B-1----:R-:W-:-:S04]  /*e9f0*/  IADD3 R32, R54, 0x60, RZ ;  /* 0x0000006036207810 */ /* 0x002fc80007ffe0ff */
[----:B------:R-:W-:-:S13]  /*ea00*/  ISETP.GE.AND P0, PT, R32, UR4, PT ;  /* 0x0000000420007c0c */ /* 0x000fda000bf06270 */
        /* <DEDUP_REMOVED lines=22> */
[--C-:B------:R-:W-:Y:S01]  /*eb70*/  HADD2.F32 R47, -RZ, R77.reuse.H1_H1 ;  /* 0x3000004dff2f7230 */ /* 0x100fe20000004100 */
[----:B------:R-:W-:Y:S01]  /*eb80*/  LOP3.LUT R37, R98, R33, RZ, 0x3c, !PT ;  /* 0x0000002162257212 */ /* 0x000fe200078e3cff */
[----:B------:R-:W-:Y:S01]  /*eb90*/  HADD2.F32 R77, -RZ, R77.H0_H0 ;  /* 0x2000004dff4d7230 */ /* 0x000fe20000004100 */
[----:B------:R-:W-:-:S02]  /*eba0*/  LOP3.LUT R8, R35, 0x38, R8, 0xf8, !PT ;  /* 0x0000003823087812 */ /* 0x000fc400078ef808 */
[----:B------:R-:W-:Y:S02]  /*ebb0*/  SHF.L.U32 R9, R9, 0xa, RZ ;  /* 0x0000000a09097819 */ /* 0x000fe400000006ff */
[----:B------:R-:W-:Y:S02]  /*ebc0*/  IADD3 R37, R32, R37, RZ ;  /* 0x0000002520257210 */ /* 0x000fe40007ffe0ff */
[----:B------:R-:W-:Y:S02]  /*ebd0*/  LOP3.LUT R8, R8, R33, RZ, 0x3c, !PT ;  /* 0x0000002108087212 */ /* 0x000fe400078e3cff */
[----:B------:R-:W-:Y:S02]  /*ebe0*/  LOP3.LUT R9, R9, 0x7fffe000, RZ, 0xc0, !PT ;  /* 0x7fffe00009097812 */ /* 0x000fe400078ec0ff */
[----:B------:R-:W-:Y:S02]  /*ebf0*/  SHF.L.U32 R37, R37, 0x1, RZ ;  /* 0x0000000125257819 */ /* 0x000fe400000006ff */
[----:B------:R-:W-:-:S02]  /*ec00*/  IADD3 R8, R8, R9, R32 ;  /* 0x0000000908087210 */ /* 0x000fc40007ffe020 */
[--C-:B------:R-:W-:Y:S01]  /*ec10*/  SHF.R.U64 R16, R16, 0x10, R17.reuse ;  /* 0x0000001010107819 */ /* 0x100fe20000001211 */
[----:B--2---:R-:W1:Y:S01]  /*ec20*/  LDS.128 R12, [R37+0x10080] ;  /* 0x01008000250c7984 */ /* 0x004e620000000c00 */
[----:B------:R-:W-:Y:S02]  /*ec30*/  SHF.L.U32 R36, R8, 0x1, RZ ;  /* 0x0000000108247819 */ /* 0x000fe400000006ff */
        /* <DEDUP_REMOVED lines=25> */
[--C-:B------:R-:W-:Y:S01]  /*edd0*/  HADD2.F32 R12, -RZ, R14.reuse.H0_H0 ;  /* 0x2000000eff0c7230 */ /* 0x100fe20000004100 */
[----:B------:R-:W-:Y:S01]  /*ede0*/  FFMA.FTZ R48, R43, R50, R48 ;  /* 0x000000322b307223 */ /* 0x000fe20000010030 */
[----:B------:R-:W-:Y:S01]  /*edf0*/  HADD2.F32 R43, -RZ, R65.H1_H1 ;  /* 0x30000041ff2b7230 */ /* 0x000fe20000004100 */
[C---:B------:R-:W-:Y:S01]  /*ee00*/  FMUL.FTZ R38, R9.reuse, R38 ;  /* 0x0000002609267220 */ /* 0x040fe20000410000 */
[----:B------:R-:W-:Y:S01]  /*ee10*/  HADD2.F32 R41, -RZ, R14.H1_H1 ;  /* 0x3000000eff297230 */ /* 0x000fe20000004100 */
[----:B------:R-:W-:Y:S01]  /*ee20*/  FFMA.FTZ R9, R9, R58, R56 ;  /* 0x0000003a09097223 */ /* 0x000fe20000010038 */
[--C-:B------:R-:W-:Y:S01]  /*ee30*/  HADD2.F32 R44, -RZ, R8.reuse.H0_H0 ;  /* 0x20000008ff2c7230 */ /* 0x100fe20000004100 */
[----:B------:R-:W-:Y:S01]  /*ee40*/  FMUL.FTZ R49, R12, R43 ;  /* 0x0000002b0c317220 */ /* 0x000fe20000410000 */
[----:B------:R-:W-:Y:S01]  /*ee50*/  HADD2.F32 R14, -RZ, R15.H0_H0 ;  /* 0x2000000fff0e7230 */ /* 0x000fe20000004100 */
[----:B------:R-:W-:Y:S01]  /*ee60*/  FFMA.FTZ R42, R27, R50, -R42 ;  /* 0x000000321b2a7223 */ /* 0x000fe2000001082a */
[----:B------:R-:W-:Y:S01]  /*ee70*/  HADD2.F32 R45, -RZ, R8.H1_H1 ;  /* 0x30000008ff2d7230 */ /* 0x000fe20000004100 */
[C---:B------:R-:W-:Y:S01]  /*ee80*/  FMUL.FTZ R64, R44.reuse, R64 ;  /* 0x000000402c407220 */ /* 0x040fe20000410000 */
[----:B------:R-:W-:Y:S01]  /*ee90*/  HADD2.F32 R65, -RZ, R65.H0_H0 ;  /* 0x20000041ff417230 */ /* 0x000fe20000004100 */
[----:B------:R-:W-:Y:S01]  /*eea0*/  FFMA.FTZ R25, R44, R76, R25 ;  /* 0x0000004c2c197223 */ /* 0x000fe20000010019 */
[--C-:B------:R-:W-:Y:S01]  /*eeb0*/  HADD2.F32 R8, -RZ, R10.reuse.H0_H0 ;  /* 0x2000000aff087230 */ /* 0x100fe20000004100 */
[----:B------:R-:W-:Y:S01]  /*eec0*/  FFMA.FTZ R13, R13, R58, -R38 ;  /* 0x0000003a0d0d7223 */ /* 0x000fe20000010826 */
        /* <DEDUP_REMOVED lines=11> */
[C---:B------:R-:W-:Y:S01]  /*ef80*/  FMUL.FTZ R65, R10.reuse, R65 ;  /* 0x000000410a417220 */ /* 0x040fe20000410000 */
[----:B------:R-:W-:Y:S01]  /*ef90*/  F2FP.PACK_AB R9, R9, R48 ;  /* 0x000000300909723e */ /* 0x000fe200000000ff */
[----:B------:R-:W-:-:S02]  /*efa0*/  FFMA.FTZ R44, R10, R77, R44 ;  /* 0x0000004d0a2c7223 */ /* 0x000fc4000001002c */
        /* <DEDUP_REMOVED lines=21> */
.L_x_415:
[----:B------:R-:W-:Y:S05]  /*f100*/  BSYNC B0 ;  /* 0x0000000000007941 */ /* 0x000fea0003800000 */
.L_x_414:
[----:B------:R-:W-:-:S13]  /*f110*/  ISETP.GE.AND P0, PT, R62, c[0x0][0x27c], PT ;  /* 0x00009f003e007a0c */ /* 0x000fda0003f06270 */
[----:B------:R-:W-:Y:S05]  /*f120*/  @P0 BRA `(.L_x_387) ;  /* 0x0000067000000947 */ /* 0x000fea0003800000 */
[----:B-1----:R-:W-:Y:S01]  /*f130*/  SHF.R.S32.HI R11, RZ, 0x1f, R62 ;  /* 0x0000001fff0b7819 */ /* 0x002fe2000001143e */
[--C-:B------:R-:W-:Y:S01]  /*f140*/  HADD2.F32 R37, -RZ, R79.reuse.H0_H0 ;  /* 0x2000004fff257230 */ /* 0x100fe20000004100 */
[----:B------:R-:W-:Y:S01]  /*f150*/  SHF.R.U64 R19, R22, 0x10, R23 ;  /* 0x0000001016137819 */ /* 0x000fe20000001217 */
[--C-:B------:R-:W-:Y:S01]  /*f160*/  HADD2.F32 R38, -RZ, R66.reuse.H0_H0 ;  /* 0x20000042ff267230 */ /* 0x100fe20000004100 */
[CC--:B------:R-:W-:Y:S01]  /*f170*/  LEA.HI R8, R11.reuse, R62.reuse, RZ, 0x3 ;  /* 0x0000003e0b087211 */ /* 0x0c0fe200078f18ff */
[----:B------:R-:W-:Y:S01]  /*f180*/  HADD2.F32 R66, -RZ, R66.H1_H1 ;  /* 0x30000042ff427230 */ /* 0x000fe20000004100 */
[----:B------:R-:W-:Y:S01]  /*f190*/  LEA.HI R11, R11, R62, RZ, 0x6 ;  /* 0x0000003e0b0b7211 */ /* 0x000fe200078f30ff */
[--C-:B------:R-:W-:Y:S01]  /*f1a0*/  HADD2.F32 R42, -RZ, R78.reuse.H0_H0 ;  /* 0x2000004eff2a7230 */ /* 0x100fe20000004100 */
[----:B------:R-:W-:Y:S01]  /*f1b0*/  LEA.HI.SX32 R9, R8, R34, 0x1d ;  /* 0x0000002208097211 */ /* 0x000fe200078feaff */
[----:B------:R-:W-:Y:S01]  /*f1c0*/  HADD2.F32 R78, -RZ, R78.H1_H1 ;  /* 0x3000004eff4e7230 */ /* 0x000fe20000004100 */
[----:B--2---:R-:W-:Y:S01]  /*f1d0*/  LOP3.LUT R12, R35, 0x38, R8, 0xf8, !PT ;  /* 0x00000038230c7812 */ /* 0x004fe200078ef808 */
[----:B------:R-:W-:Y:S01]  /*f1e0*/  HADD2.F32 R79, -RZ, R79.H1_H1 ;  /* 0x3000004fff4f7230 */ /* 0x000fe20000004100 */
[----:B------:R-:W-:-:S02]  /*f1f0*/  SHF.R.S32.HI R8, RZ, 0x1f, R9 ;  /* 0x0000001fff087819 */ /* 0x000fc40000011409 */
[----:B------:R-:W-:Y:S02]  /*f200*/  SHF.L.U32 R11, R11, 0x7, RZ ;  /* 0x000000070b0b7819 */ /* 0x000fe400000006ff */
[----:B------:R-:W-:Y:S02]  /*f210*/  SHF.L.U32 R10, R9, 0x3, RZ ;  /* 0x00000003090a7819 */ /* 0x000fe400000006ff */
[----:B------:R-:W-:Y:S02]  /*f220*/  LEA.HI R8, R8, R9, RZ, 0x3 ;  /* 0x0000000908087211 */ /* 0x000fe400078f18ff */
[----:B------:R-:W-:Y:S02]  /*f230*/  LOP3.LUT R11, R11, 0x7fffe000, RZ, 0xc0, !PT ;  /* 0x7fffe0000b0b7812 */ /* 0x000fe400078ec0ff */
[----:B------:R-:W-:Y:S02]  /*f240*/  LOP3.LUT R12, R12, R33, RZ, 0x3c, !PT ;  /* 0x000000210c0c7212 */ /* 0x000fe400078e3cff */
[----:B------:R-:W-:-:S02]  /*f250*/  LOP3.LUT R10, R35, 0x38, R10, 0xf8, !PT ;  /* 0x00000038230a7812 */ /* 0x000fc400078ef80a */
[----:B------:R-:W-:Y:S02]  /*f260*/  SHF.L.U32 R8, R8, 0xa, RZ ;  /* 0x0000000a08087819 */ /* 0x000fe400000006ff */
[--C-:B------:R-:W-:Y:S02]  /*f270*/  IADD3 R11, R12, R11, R32.reuse ;  /* 0x0000000b0c0b7210 */ /* 0x100fe40007ffe020 */
[----:B------:R-:W-:Y:S02]  /*f280*/  LOP3.LUT R33, R10, R33, RZ, 0x3c, !PT ;  /* 0x000000210a217212 */ /* 0x000fe400078e3cff */
[----:B------:R-:W-:Y:S02]  /*f290*/  LOP3.LUT R9, R8, 0x7fffe000, RZ, 0xc0, !PT ;  /* 0x7fffe00008097812 */ /* 0x000fe400078ec0ff */
[----:B------:R-:W-:Y:S02]  /*f2a0*/  SHF.L.U32 R16, R11, 0x1, RZ ;  /* 0x000000010b107819 */ /* 0x000fe400000006ff */
[----:B------:R-:W-:-:S02]  /*f2b0*/  IADD3 R9, R33, R9, R32 ;  /* 0x0000000921097210 */ /* 0x000fc40007ffe020 */
[--C-:B------:R-:W-:Y:S01]  /*f2c0*/  SHF.R.U64 R22, R28, 0x10, R29.reuse ;  /* 0x000000101c167819 */ /* 0x100fe2000000121d */
[----:B------:R-:W1:Y:S01]  /*f2d0*/  LDS.128 R12, [R16+0x10080] ;  /* 0x01008000100c7984 */ /* 0x000e620000000c00 */
[----:B------:R-:W-:Y:S02]  /*f2e0*/  SHF.L.U32 R17, R9, 0x1, RZ ;  /* 0x0000000109117819 */ /* 0x000fe400000006ff */
[----:B------:R-:W-:Y:S01]  /*f2f0*/  SHF.R.U32.HI R28, RZ, 0x10, R29 ;  /* 0x00000010ff1c7819 */ /* 0x000fe2000001161d */
[--C-:B------:R-:W-:Y:S01]  /*f300*/  HADD2.F32 R29, -RZ, R67.reuse.H0_H0 ;  /* 0x20000043ff1d7230 */ /* 0x100fe20000004100 */
[----:B------:R-:W-:Y:S01]  /*f310*/  SHF.R.U32.HI R23, RZ, 0x10, R23 ;  /* 0x00000010ff177819 */ /* 0x000fe20000011617 */
[----:B------:R-:W2:Y:S01]  /*f320*/  LDS.128 R8, [R17+0x10080] ;  /* 0x0100800011087984 */ /* 0x000ea20000000c00 */
[--C-:B------:R-:W-:Y:S01]  /*f330*/  SHF.R.U64 R18, R30, 0x10, R31.reuse ;  /* 0x000000101e127819 */ /* 0x100fe2000000121f */
[----:B------:R-:W-:Y:S01]  /*f340*/  HADD2.F32 R67, -RZ, R67.H1_H1 ;  /* 0x30000043ff437230 */ /* 0x000fe20000004100 */
        /* <DEDUP_REMOVED lines=8> */
[----:B------:R-:W-:Y:S02]  /*f3d0*/  HADD2.F32 R22, -RZ, R22.H0_H0 ;  /* 0x20000016ff167230 */ /* 0x000fe40000004100 */
[--C-:B-1----:R-:W-:Y:S02]  /*f3e0*/  HADD2.F32 R24, -RZ, R15.reuse.H0_H0 ;  /* 0x2000000fff187230 */ /* 0x102fe40000004100 */
[----:B------:R-:W-:Y:S02]  /*f3f0*/  HADD2.F32 R15, -RZ, R15.H1_H1 ;  /* 0x3000000fff0f7230 */ /* 0x000fe40000004100 */
[----:B------:R-:W-:Y:S01]  /*f400*/  HADD2.F32 R26, -RZ, R12.H0_H0 ;  /* 0x2000000cff1a7230 */ /* 0x000fe20000004100 */
[----:B------:R-:W-:Y:S01]  /*f410*/  FMUL.FTZ R35, R24, R29 ;  /* 0x0000001d18237220 */ /* 0x000fe20000410000 */
[----:B--2---:R-:W-:-:S02]  /*f420*/  HADD2.F32 R32, -RZ, R11.H0_H0 ;  /* 0x2000000bff207230 */ /* 0x004fc40000004100 */
[----:B------:R-:W-:Y:S02]  /*f430*/  HADD2.F32 R11, -RZ, R11.H1_H1 ;  /* 0x3000000bff0b7230 */ /* 0x000fe40000004100 */
[----:B------:R-:W-:Y:S01]  /*f440*/  HADD2.F32 R33, -RZ, R8.H0_H0 ;  /* 0x20000008ff217230 */ /* 0x000fe20000004100 */
[C---:B------:R-:W-:Y:S01]  /*f450*/  FMUL.FTZ R29, R32.reuse, R29 ;  /* 0x0000001d201d7220 */ /* 0x040fe20000410000 */
[----:B------:R-:W-:Y:S01]  /*f460*/  HADD2.F32 R27, -RZ, R12.H1_H1 ;  /* 0x3000000cff1b7230 */ /* 0x000fe20000004100 */
[----:B------:R-:W-:Y:S01]  /*f470*/  FFMA.FTZ R35, R32, R37, R35 ;  /* 0x0000002520237223 */ /* 0x000fe20000010023 */
[----:B------:R-:W-:Y:S01]  /*f480*/  HADD2.F32 R32, -RZ, R30.H0_H0 ;  /* 0x2000001eff207230 */ /* 0x000fe20000004100 */
[-C--:B------:R-:W-:Y:S01]  /*f490*/  FMUL.FTZ R30, R15, R36.reuse ;  /* 0x000000240f1e7220 */ /* 0x080fe20000410000 */
[----:B------:R-:W-:Y:S01]  /*f4a0*/  HADD2.F32 R12, -RZ, R14.H0_H0 ;  /* 0x2000000eff0c7230 */ /* 0x000fe20000004100 */
[C---:B------:R-:W-:Y:S01]  /*f4b0*/  FMUL.FTZ R36, R11.reuse, R36 ;  /* 0x000000240b247220 */ /* 0x040fe20000410000 */
[----:B------:R-:W-:Y:S01]  /*f4c0*/  HADD2.F32 R25, -RZ, R13.H0_H0 ;  /* 0x2000000dff197230 */ /* 0x000fe20000004100 */
        /* <DEDUP_REMOVED lines=9> */
[----:B------:R-:W-:Y:S01]  /*f560*/  HADD2.F32 R14, -RZ, R14.H1_H1 ;  /* 0x3000000eff0e7230 */ /* 0x000fe20000004100 */
[-C--:B------:R-:W-:Y:S01]  /*f570*/  FMUL.FTZ R40, R25, R38.reuse ;  /* 0x0000002619287220 */ /* 0x080fe20000410000 */
[----:B------:R-:W-:Y:S01]  /*f580*/  HADD2.F32 R9, -RZ, R9.H1_H1 ;  /* 0x30000009ff097230 */ /* 0x000fe20000004100 */
[----:B------:R-:W-:Y:S01]  /*f590*/  FFMA.FTZ R19, R8, R79, R11 ;  /* 0x0000004f08137223 */ /* 0x000fe2000001000b */
[----:B------:R-:W-:Y:S01]  /*f5a0*/  HADD2.F32 R10, -RZ, R10.H1_H1 ;  /* 0x3000000aff0a7230 */ /* 0x000fe20000004100 */
[C---:B------:R-:W-:Y:S01]  /*f5b0*/  FMUL.FTZ R38, R31.reuse, R38 ;  /* 0x000000261f267220 */ /* 0x040fe20000410000 */
[----:B------:R-:W-:Y:S01]  /*f5c0*/  HADD2.F32 R11, -RZ, R18.H0_H0 ;  /* 0x20000012ff0b7230 */ /* 0x000fe20000004100 */
[----:B------:R-:W-:-:S02]  /*f5d0*/  FFMA.FTZ R40, R31, R42, R40 ;  /* 0x0000002a1f287223 */ /* 0x000fc40000010028 */
[----:B------:R-:W-:Y:S02]  /*f5e0*/  FMUL.FTZ R28, R13, R44 ;  /* 0x0000002c0d1c7220 */ /* 0x000fe40000410000 */
[----:B------:R-:W-:Y:S02]  /*f5f0*/  FMUL.FTZ R67, R8, R67 ;  /* 0x0000004308437220 */ /* 0x000fe40000410000 */
[----:B------:R-:W-:Y:S02]  /*f600*/  FMUL.FTZ R31, R27, R20 ;  /* 0x000000141b1f7220 */ /* 0x000fe40000410000 */
[----:B------:R-:W-:Y:S02]  /*f610*/  FMUL.FTZ R18, R14, R23 ;  /* 0x000000170e127220 */ /* 0x000fe40000410000 */
[----:B------:R-:W-:Y:S02]  /*f620*/  FMUL.FTZ R44, R9, R44 ;  /* 0x0000002c092c7220 */ /* 0x000fe40000410000 */
[----:B------:R-:W-:-:S02]  /*f630*/  FMUL.FTZ R20, R34, R20 ;  /* 0x0000001422147220 */ /* 0x000fc40000410000 */
[----:B------:R-:W-:Y:S02]  /*f640*/  FMUL.FTZ R23, R10, R23 ;  /* 0x000000170a177220 */ /* 0x000fe40000410000 */
[----:B------:R-:W-:Y:S02]  /*f650*/  FFMA.FTZ R67, R12, R79, -R67 ;  /* 0x0000004f0c437223 */ /* 0x000fe40000010843 */
        /* <DEDUP_REMOVED lines=12> */
[----:B------:R-:W-:Y:S01]  /*f720*/  F2FP.PACK_AB R14, R14, R67 ;  /* 0x000000430e0e723e */ /* 0x000fe200000000ff */
[----:B------:R-:W-:Y:S01]  /*f730*/  FFMA.FTZ R10, R10, R11, R18 ;  /* 0x0000000b0a0a7223 */ /* 0x000fe20000010012 */
[----:B------:R-:W-:Y:S02]  /*f740*/  F2FP.PACK_AB R11, R30, R35 ;  /* 0x000000231e0b723e */ /* 0x000fe400000000ff */
[----:B------:R-:W-:Y:S01]  /*f750*/  F2FP.PACK_AB R9, R9, R40 ;  /* 0x000000280909723e */ /* 0x000fe200000000ff */
[----:B------:R1:W-:Y:S01]  /*f760*/  STS.128 [R16+0x10080], R12 ;  /* 0x0100800c10007388 */ /* 0x0003e20000000c00 */
[----:B------:R-:W-:-:S02]  /*f770*/  F2FP.PACK_AB R8, R8, R33 ;  /* 0x000000210808723e */ /* 0x000fc400000000ff */
[----:B------:R-:W-:-:S05]  /*f780*/  F2FP.PACK_AB R10, R10, R19 ;  /* 0x000000130a0a723e */ /* 0x000fca00000000ff */
[----:B------:R1:W-:Y:S02]  /*f790*/  STS.128 [R17+0x10080], R8 ;  /* 0x0100800811007388 */ /* 0x0003e40000000c00 */
.L_x_387:
[----:B------:R-:W-:Y:S05]  /*f7a0*/  BSYNC B2 ;  /* 0x0000000000027941 */ /* 0x000fea0003800000 */
.L_x_353:
[----:B-1----:R-:W-:Y:S01]  /*f7b0*/  IMAD.SHL.U32 R9, R61, 0x40, RZ ;  /* 0x000000403d097824 */ /* 0x002fe200078e00ff */
[----:B------:R-:W-:-:S04]  /*f7c0*/  DEPBAR.LE SB0, 0x0 ;  /* 0x000080000000791a */ /* 0x000fc80000000000 */
[----:B------:R-:W-:Y:S01]  /*f7d0*/  IMAD.SHL.U32 R8, R54, 0x8, RZ ;  /* 0x0000000836087824 */ /* 0x000fe200078e00ff */
[----:B------:R-:W-:Y:S01]  /*f7e0*/  LOP3.LUT R9, R9, 0x1c0, RZ, 0xc0, !PT ;  /* 0x000001c009097812 */ /* 0x000fe200078ec0ff */
[----:B------:R-:W-:Y:S01]  /*f7f0*/  IMAD R214, R53, 0x400, R4 ;  /* 0x0000040035d67824 */ /* 0x000fe200078e0204 */
[----:B------:R-:W-:Y:S01]  /*f800*/  ULDC.64 UR4, c[0x0][0x208] ;  /* 0x0000820000047ab9 */ /* 0x000fe20000000a00 */
[----:B------:R-:W-:Y:S01]  /*f810*/  LOP3.LUT P1, RZ, R61, 0x2, RZ, 0xc0, !PT ;  /* 0x000000023dff7812 */ /* 0x000fe2000782c0ff */
[----:B------:R-:W-:Y:S01]  /*f820*/  UIMAD UR12, UR12, UR4, URZ ;  /* 0x000000040c0c72a4 */ /* 0x000fe2000f8e023f */
[----:B------:R-:W-:Y:S01]  /*f830*/  LOP3.LUT R8, R9, 0x8, R8, 0xf8, !PT ;  /* 0x0000000809087812 */ /* 0x000fe200078ef808 */
[----:B------:R-:W-:Y:S01]  /*f840*/  IMAD.SHL.U32 R214, R214, 0x2, RZ ;  /* 0x00000002d6d67824 */ /* 0x000fe200078e00ff */
[----:B------:R-:W-:Y:S01]  /*f850*/  BAR.SYNC.DEFER_BLOCKING 0x0 ;  /* 0x0000000000007b1d */ /* 0x000fe20000010000 */
[----:B------:R-:W-:Y:S01]  /*f860*/  SHF.R.U32.HI R9, RZ, 0x3, R9 ;  /* 0x00000003ff097819 */ /* 0x000fe20000011609 */
[----:B------:R-:W-:Y:S01]  /*f870*/  UIMAD.WIDE.U32 UR18, UR10, UR4, URZ ;  /* 0x000000040a1272a5 */ /* 0x000fe2000f8e003f */
[C---:B------:R-:W-:Y:S01]  /*f880*/  LOP3.LUT P0, RZ, R215.reuse, 0x4, RZ, 0xc0, !PT ;  /* 0x00000004d7ff7812 */ /* 0x040fe2000780c0ff */
[----:B------:R-:W-:Y:S01]  /*f890*/  UIMAD UR5, UR10, UR5, UR12 ;  /* 0x000000050a0572a4 */ /* 0x000fe2000f8e020c */
[----:B------:R-:W-:Y:S01]  /*f8a0*/  LOP3.LUT R8, R8, R9, RZ, 0x3c, !PT ;  /* 0x0000000908087212 */ /* 0x000fe200078e3cff */
[----:B------:R-:W-:Y:S01]  /*f8b0*/  UIADD3 UR4, UR16, -UR9, URZ ;  /* 0x8000000910047290 */ /* 0x000fe2000fffe03f */
[C---:B------:R-:W-:Y:S01]  /*f8c0*/  LOP3.LUT P5, RZ, R215.reuse, 0x2, RZ, 0xc0, !PT ;  /* 0x00000002d7ff7812 */ /* 0x040fe200078ac0ff */
[----:B------:R-:W-:Y:S01]  /*f8d0*/  UIADD3 UR5, UR19, UR5, URZ ;  /* 0x0000000513057290 */ /* 0x000fe2000fffe03f */
[----:B--2---:R-:W-:Y:S01]  /*f8e0*/  IMAD.U32 R14, RZ, RZ, UR18 ;  /* 0x00000012ff0e7e24 */ /* 0x004fe2000f8e00ff */
[----:B------:R-:W-:Y:S01]  /*f8f0*/  LOP3.LUT P4, RZ, R215, 0x1, RZ, 0xc0, !PT ;  /* 0x00000001d7ff7812 */ /* 0x000fe2000788c0ff */
[----:B------:R-:W-:Y:S01]  /*f900*/  IMAD R213, R63, 0x200, R8 ;  /* 0x000002003fd57824 */ /* 0x000fe200078e0208 */
[----:B------:R-:W-:Y:S01]  /*f910*/  SEL R8, RZ, 0x2, P0 ;  /* 0x00000002ff087807 */ /* 0x000fe20000000000 */
[----:B------:R-:W-:Y:S01]  /*f920*/  IMAD.U32 R15, RZ, RZ, UR19 ;  /* 0x00000013ff0f7e24 */ /* 0x000fe2000f8e00ff */
[----:B------:R-:W-:Y:S01]  /*f930*/  SEL R9, RZ, 0x4, P5 ;  /* 0x00000004ff097807 */ /* 0x000fe20002800000 */
[----:B------:R-:W-:Y:S01]  /*f940*/  IMAD.SHL.U32 R213, R213, 0x2, RZ ;  /* 0x00000002d5d57824 */ /* 0x000fe200078e00ff */
[----:B------:R-:W-:Y:S01]  /*f950*/  LEA R10, P0, R14, R228, 0x5 ;  /* 0x000000e40e0a7211 */ /* 0x000fe200078028ff */
[----:B------:R-:W-:Y:S01]  /*f960*/  IMAD.U32 R11, RZ, RZ, UR5 ;  /* 0x00000005ff0b7e24 */ /* 0x000fe2000f8e00ff */
[----:B------:R-:W-:Y:S01]  /*f970*/  IADD3 R9, R9, R8, R60 ;  /* 0x0000000809097210 */ /* 0x000fe20007ffe03c */
[--C-:B------:R-:W-:Y:S01]  /*f980*/  IMAD R210, R2, 0x2, R214.reuse ;  /* 0x0000000202d27824 */ /* 0x100fe200078e02d6 */
[C---:B------:R-:W-:Y:S01]  /*f990*/  IADD3 R12, R213.reuse, 0xc080, RZ ;  /* 0x0000c080d50c7810 */ /* 0x040fe20007ffe0ff */
[----:B------:R-:W-:Y:S01]  /*f9a0*/  IMAD.SHL.U32 R218, R0, 0x2, RZ ;  /* 0x0000000200da7824 */ /* 0x000fe200078e00ff */
[----:B------:R-:W-:Y:S01]  /*f9b0*/  IADD3 R212, R213, 0xc0a0, RZ ;  /* 0x0000c0a0d5d47810 */ /* 0x000fe20007ffe0ff */
[C---:B------:R-:W-:Y:S01]  /*f9c0*/  IMAD R209, R3.reuse, 0x2, R214 ;  /* 0x0000000203d17824 */ /* 0x040fe200078e02d6 */
[----:B------:R-:W-:Y:S01]  /*f9d0*/  LDSM.16.M88.4 R24, [R214+0x10080] ;  /* 0x01008000d618783b */ /* 0x000fe20000000200 */
[----:B------:R-:W-:Y:S01]  /*f9e0*/  @P1 IADD3 R212, R12, -0x20, RZ ;  /* 0xffffffe00cd41810 */ /* 0x000fe20007ffe0ff */
[----:B------:R-:W-:Y:S01]  /*f9f0*/  IMAD R207, R3, 0x2, R210 ;  /* 0x0000000203cf7824 */ /* 0x000fe200078e02d2 */
[----:B------:R-:W-:Y:S01]  /*fa00*/  ISETP.GE.OR P1, PT, R54, UR4, P6 ;  /* 0x0000000436007c0c */ /* 0x000fe2000b726670 */
[----:B------:R-:W1:Y:S01]  /*fa10*/  LDSM.16.M88.4 R28, [R213+0xc080] ;  /* 0x00c08000d51c783b */ /* 0x000e620000000200 */
[----:B------:R-:W-:Y:S01]  /*fa20*/  SEL R8, RZ, 0x8, P4 ;  /* 0x00000008ff087807 */ /* 0x000fe20002000000 */
[----:B------:R-:W-:Y:S01]  /*fa30*/  UISETP.GT.AND UP0, UPT, UR10, UR6, UPT ;  /* 0x000000060a00728c */ /* 0x000fe2000bf04270 */
[----:B------:R-:W-:Y:S01]  /*fa40*/  LEA.HI.X R11, R14, R221, R11, 0x5, P0 ;  /* 0x000000dd0e0b7211 */ /* 0x000fe200000f2c0b */
[----:B------:R-:W-:Y:S01]  /*fa50*/  LDSM.16.M88.4 R20, [R212] ;  /* 0x00000000d414783b */ /* 0x000fe20000000200 */
[----:B------:R-:W-:Y:S01]  /*fa60*/  LEA R60, P0, R10, c[0x0][0x1f8], 0x1 ;  /* 0x00007e000a3c7a11 */ /* 0x000fe200078008ff */
[----:B------:R-:W-:Y:S01]  /*fa70*/  IMAD.IADD R8, R8, 0x1, R9 ;  /* 0x0000000108087824 */ /* 0x000fe200078e0209 */
[----:B------:R-:W-:Y:S01]  /*fa80*/  LOP3.LUT P2, RZ, R61, 0x4, RZ, 0xc0, !PT ;  /* 0x000000043dff7812 */ /* 0x000fe2000784c0ff */
[----:B------:R-:W-:Y:S01]  /*fa90*/  IMAD.MOV.U32 R9, RZ, RZ, 0x40 ;  /* 0x00000040ff097424 */ /* 0x000fe200078e00ff */
[----:B------:R-:W-:Y:S01]  /*faa0*/  LEA.HI.X R61, R10, c[0x0][0x1fc], R11, 0x1, P0 ;  /* 0x00007f000a3d7a11 */ /* 0x000fe200000f0c0b */
[----:B------:R-:W-:Y:S01]  /*fab0*/  LDSM.16.M88.4 R12, [R210+0x10080] ;  /* 0x01008000d20c783b */ /* 0x000fe20000000200 */
[C---:B------:R-:W-:Y:S01]  /*fac0*/  LOP3.LUT P0, RZ, R8.reuse, 0x8, RZ, 0xc0, !PT ;  /* 0x0000000808ff7812 */ /* 0x040fe2000780c0ff */
[----:B------:R-:W-:Y:S01]  /*fad0*/  UIADD3 UR9, UR16, 0x1, -UR9 ;  /* 0x0000000110097890 */ /* 0x000fe2000fffe809 */
[----:B------:R-:W-:Y:S01]  /*fae0*/  SEL R0, R9, 0xffffffc0, !P2 ;  /* 0xffffffc009007807 */ /* 0x000fe20005000000 */
[----:B------:R-:W2:Y:S01]  /*faf0*/  LDSM.16.M88.4 R44, [R213+0xc880] ;  /* 0x00c88000d52c783b */ /* 0x000ea20000000200 */
[----:B------:R-:W-:Y:S01]  /*fb00*/  LOP3.LUT P2, RZ, R8, 0x2, RZ, 0xc0, !PT ;  /* 0x0000000208ff7812 */ /* 0x000fe2000784c0ff */
[----:B------:R-:W-:Y:S01]  /*fb10*/  @UP0 UIADD3 UR5, UR13, -0x2, URZ ;  /* 0xfffffffe0d050890 */ /* 0x000fe2000fffe03f */
[C---:B------:R-:W-:Y:S01]  /*fb20*/  ISETP.GE.OR P0, PT, R54.reuse, UR4, !P0 ;  /* 0x0000000436007c0c */ /* 0x040fe2000c706670 */
[----:B------:R-:W3:Y:S01]  /*fb30*/  LDSM.16.M88.4 R48, [R212+0x800] ;  /* 0x00080000d430783b */ /* 0x000ee20000000200 */
[----:B------:R-:W-:Y:S01]  /*fb40*/  ISETP.GE.OR P2, PT, R54, UR4, !P2 ;  /* 0x0000000436007c0c */ /* 0x000fe2000d746670 */
[----:B------:R-:W-:Y:S01]  /*fb50*/  IMAD.IADD R208, R213, 0x1, R0 ;  /* 0x00000001d5d07824 */ /* 0x000fe200078e0200 */
[----:B------:R-:W-:Y:S01]  /*fb60*/  LEA.HI R6, R6, R55, RZ, 0x2 ;  /* 0x0000003706067211 */ /* 0x000fe200078f10ff */
[----:B------:R-:W-:Y:S01]  /*fb70*/  @!PT LDS RZ, [RZ] ;  /* 0x00000000fffff984 */ /* 0x000fe20000000800 */
[----:B------:R-:W-:Y:S01]  /*fb80*/  @!PT LDS RZ, [RZ] ;  /* 0x00000000fffff984 */ /* 0x000fe20000000800 */
[----:B------:R-:W-:Y:S01]  /*fb90*/  @!PT LDS RZ, [RZ] ;  /* 0x00000000fffff984 */ /* 0x000fe20000000800 */
[----:B------:R4:W-:Y:S01]  /*fba0*/  LDGSTS.E.BYPASS.LTC128B.128 [R218+0x8080], [R60.64], !P1 ;  /* 0x080800003cda7fae */ /* 0x0009e2000c901d5e */
[----:B------:R-:W-:Y:S01]  /*fbb0*/  LOP3.LUT P1, RZ, R8, 0x4, RZ, 0xc0, !PT ;  /* 0x0000000408ff7812 */ /* 0x000fe2000782c0ff */
[----:B------:R-:W-:Y:S01]  /*fbc0*/  IMAD.IADD R202, R0, 0x1, R212 ;  /* 0x0000000100ca7824 */ /* 0x000fe200078e02d4 */
[----:B------:R-:W-:Y:S01]  /*fbd0*/  LOP3.LUT R52, R52, 0xffffffe0, RZ, 0xc0, !PT ;  /* 0xffffffe034347812 */ /* 0x000fe200078ec0ff */
[----:B------:R-:W-:Y:S01]  /*fbe0*/  ULDC UR7, c[0x0][0x324] ;  /* 0x0000c90000077ab9 */ /* 0x000fe20000000800 */
[----:B------:R-:W-:Y:S01]  /*fbf0*/  ISETP.GE.OR P1, PT, R54, UR4, !P1 ;  /* 0x0000000436007c0c */ /* 0x000fe2000cf26670 */
[----:B------:R-:W-:Y:S01]  /*fc00*/  @UP0 USHF.R.S32.HI UR4, URZ, 0x1f, UR5 ;  /* 0x0000001f3f040899 */ /* 0x000fe20008011405 */
[----:B------:R-:W-:Y:S01]  /*fc10*/  SHF.R.S32.HI R0, RZ, 0x1f, R53 ;  /* 0x0000001fff007819 */ /* 0x000fe20000011435 */
[----:B------:R-:W-:Y:S01]  /*fc20*/  ULOP3.LUT UR7, URZ, UR7, URZ, 0x33, !UPT ;  /* 0x000000073f077292 */ /* 0x000fe2000f8e333f */
[----:B------:R-:W-:Y:S01]  /*fc30*/  PLOP3.LUT P3, PT, PT, PT, UP0, 0x80, 0x0 ;  /* 0x000000000000781c */ /* 0x000fe20003f6f008 */
[----:B------:R4:W-:Y:S01]  /*fc40*/  LDGSTS.E.BYPASS.LTC128B.128 [R218+0x9080], [R60.64+0x80], !P2 ;  /* 0x090800803cda7fae */ /* 0x0009e2000d101d5e */
[----:B------:R-:W-:-:S02]  /*fc50*/  LEA.HI R0, R0, R53, RZ, 0x3 ;  /* 0x0000003500007211 */ /* 0x000fc400078f18ff */
[----:B------:R-:W-:Y:S02]  /*fc60*/  PLOP3.LUT P2, PT, PT, PT, UP0, 0x80, 0x0 ;  /* 0x000000000000781c */ /* 0x000fe40003f4f008 */
[C---:B------:R-:W-:Y:S02]  /*fc70*/  IADD3 R203, R212.reuse, 0x800, RZ ;  /* 0x00000800d4cb7810 */ /* 0x040fe40007ffe0ff */
[C---:B------:R-:W-:Y:S01]  /*fc80*/  IADD3 R201, R212.reuse, 0x1000, RZ ;  /* 0x00001000d4c97810 */ /* 0x040fe20007ffe0ff */
[----:B-1----:R-:W-:Y:S01]  /*fc90*/  HMMA.16816.F32 R16, R24, R28, RZ ;  /* 0x0000001c1810723c */ /* 0x002fe200000018ff */
[----:B------:R4:W-:Y:S01]  /*fca0*/  LDGSTS.E.BYPASS.LTC128B.128 [R218+0xa080], [R60.64+0x100], !P1 ;  /* 0x0a0801003cda7fae */ /* 0x0009e2000c901d5e */
[----:B------:R-:W-:Y:S02]  /*fcb0*/  PLOP3.LUT P1, PT, PT, PT, UP0, 0x80, 0x0 ;  /* 0x000000000000781c */ /* 0x000fe40003f2f008 */
[----:B------:R-:W-:Y:S01]  /*fcc0*/  IADD3 R200, R212, 0x1800, RZ ;  /* 0x00001800d4c87810 */ /* 0x000fe20007ffe0ff */
[----:B------:R4:W-:Y:S01]  /*fcd0*/  LDGSTS.E.BYPASS.LTC128B.128 [R218+0xb080], [R60.64+0x180], !P0 ;  /* 0x0b0801803cda7fae */ /* 0x0009e2000c101d5e */
[----:B------:R-:W-:-:S02]  /*fce0*/  PLOP3.LUT P0, PT, PT, PT, UP0, 0x80, 0x0 ;  /* 0x000000000000781c */ /* 0x000fc40003f0f008 */
[C---:B------:R-:W-:Y:S01]  /*fcf0*/  HMMA.16816.F32 R28, R24.reuse, R30, RZ ;  /* 0x0000001e181c723c */ /* 0x040fe200000018ff */
[----:B------:R-:W-:Y:S01]  /*fd00*/  LDSM.16.M88.4 R56, [R209+0x10080] ;  /* 0x01008000d138783b */ /* 0x000fe20000000200 */
[C---:B------:R-:W-:Y:S02]  /*fd10*/  IADD3 R199, R212.reuse, 0x2000, RZ ;  /* 0x00002000d4c77810 */ /* 0x040fe40007ffe0ff */
[C---:B------:R-:W-:Y:S01]  /*fd20*/  IADD3 R198, R212.reuse, 0x2800, RZ ;  /* 0x00002800d4c67810 */ /* 0x040fe20007ffe0ff */
[----:B------:R-:W1:Y:S01]  /*fd30*/  LDSM.16.M88.4 R8, [R208+0xc080] ;  /* 0x00c08000d008783b */ /* 0x000e620000000200 */
[C---:B------:R-:W-:Y:S02]  /*fd40*/  IADD3 R197, R212.reuse, 0x3000, RZ ;  /* 0x00003000d4c57810 */ /* 0x040fe40007ffe0ff */
[----:B--2---:R-:W-:Y:S01]  /*fd50*/  HMMA.16816.F32 R40, R24, R44, RZ ;  /* 0x0000002c1828723c */ /* 0x004fe200000018ff */
[----:B------:R-:W-:Y:S01]  /*fd60*/  LDSM.16.M88.4 R36, [R207+0x10080] ;  /* 0x01008000cf24783b */ /* 0x000fe20000000200 */
[----:B------:R-:W-:-:S03]  /*fd70*/  IADD3 R196, R212, 0x3800, RZ ;  /* 0x00003800d4c47810 */ /* 0x000fc60007ffe0ff */
[----:B------:R-:W2:Y:S03]  /*fd80*/  LDSM.16.M88.4 R32, [R202] ;  /* 0x00000000ca20783b */ /* 0x000ea60000000200 */
[C---:B------:R-:W-:Y:S01]  /*fd90*/  HMMA.16816.F32 R16, R12.reuse, R20, R16 ;  /* 0x000000140c10723c */ /* 0x040fe20000001810 */
[----:B------:R-:W5:Y:S04]  /*fda0*/  LDSM.16.M88.4 R68, [R208+0xc880] ;  /* 0x00c88000d044783b */ /* 0x000f680000000200 */
[----:B------:R-:W-:Y:S03]  /*fdb0*/  LDSM.16.M88.4 R64, [R213+0xd080] ;  /* 0x00d08000d540783b */ /* 0x000fe60000000200 */
[----:B------:R-:W-:Y:S01]  /*fdc0*/  HMMA.16816.F32 R28, R12, R22, R28 ;  /* 0x000000160c1c723c */ /* 0x000fe2000000181c */
[----:B------:R-:W2:Y:S04]  /*fdd0*/  LDSM.16.M88.4 R20, [R214+0x14080] ;  /* 0x01408000d614783b */ /* 0x000ea80000000200 */
[----:B----4-:R-:W4:Y:S03]  /*fde0*/  LDSM.16.M88.4 R60, [R202+0x800] ;  /* 0x00080000ca3c783b */ /* 0x010f260000000200 */
[----:B------:R-:W-:Y:S01]  /*fdf0*/  HMMA.16816.F32 R24, R24, R46, RZ ;  /* 0x0000002e1818723c */ /* 0x000fe200000018ff */
[----:B------:R-:W-:Y:S04]  /*fe00*/  LDSM.16.M88.4 R44, [R212+0x1000] ;  /* 0x00100000d42c783b */ /* 0x000fe80000000200 */
[----:B------:R-:W0:Y:S03]  /*fe10*/  LDGDEPBAR ;  /* 0x00000000000079af */ /* 0x000e260000000000 */
[----:B---3--:R-:W-:Y:S08]  /*fe20*/  HMMA.16816.F32 R40, R12, R48, R40 ;  /* 0x000000300c28723c */ /* 0x008ff00000001828 */
[C---:B-1----:R-:W-:Y:S08]  /*fe30*/  HMMA.16816.F32 R16, R56.reuse, R8, R16 ;  /* 0x000000083810723c */ /* 0x042ff00000001810 */
[----:B------:R-:W-:Y:S01]  /*fe40*/  HMMA.16816.F32 R28, R56, R10, R28 ;  /* 0x0000000a381c723c */ /* 0x000fe2000000181c */
[----:B------:R-:W1:Y:S07]  /*fe50*/  LDSM.16.M88.4 R8, [R210+0x14080] ;  /* 0x01408000d208783b */ /* 0x000e6e0000000200 */
[----:B------:R-:W-:Y:S01]  /*fe60*/  HMMA.16816.F32 R12, R12, R50, R24 ;  /* 0x000000320c0c723c */ /* 0x000fe20000001818 */
[----:B------:R-:W3:Y:S04]  /*fe70*/  LDSM.16.M88.4 R48, [R213+0xd880] ;  /* 0x00d88000d530783b */ /* 0x000ee80000000200 */
[----:B------:R-:W-:Y:S03]  /*fe80*/  LDSM.16.M88.4 R24, [R209+0x14080] ;  /* 0x01408000d118783b */ /* 0x000fe60000000200 */
[----:B--2---:R-:W-:Y:S08]  /*fe90*/  HMMA.16816.F32 R16, R36, R32, R16 ;  /* 0x000000202410723c */ /* 0x004ff00000001810 */
[----:B-----5:R-:W-:Y:S08]  /*fea0*/  HMMA.16816.F32 R40, R56, R68, R40 ;  /* 0x000000443828723c */ /* 0x020ff00000001828 */
[----:B------:R-:W-:Y:S01]  /*feb0*/  HMMA.16816.F32 R28, R36, R34, R28 ;  /* 0x00000022241c723c */ /* 0x000fe2000000181c */
[----:B------:R-:W2:Y:S07]  /*fec0*/  LDSM.16.M88.4 R32, [R208+0xd080] ;  /* 0x00d08000d020783b */ /* 0x000eae0000000200 */
[----:B------:R-:W-:Y:S08]  /*fed0*/  HMMA.16816.F32 R16, R20, R64, R16 ;  /* 0x000000401410723c */ /* 0x000ff00000001810 */
[----:B------:R-:W-:Y:S01]  /*fee0*/  HMMA.16816.F32 R56, R56, R70, R12 ;  /* 0x000000463838723c */ /* 0x000fe2000000180c */
[----:B------:R-:W5:Y:S04]  /*fef0*/  LDSM.16.M88.4 R68, [R212+0x1800] ;  /* 0x00180000d444783b */ /* 0x000f680000000200 */
[----:B------:R-:W-:Y:S03]  /*ff00*/  LDSM.16.M88.4 R12, [R207+0x14080] ;  /* 0x01408000cf0c783b */ /* 0x000fe60000000200 */
[----:B----4-:R-:W-:Y:S08]  /*ff10*/  HMMA.16816.F32 R40, R36, R60, R40 ;  /* 0x0000003c2428723c */ /* 0x010ff00000001828 */
[----:B-1----:R-:W-:Y:S08]  /*ff20*/  HMMA.16816.F32 R16, R8, R44, R16 ;  /* 0x0000002c0810723c */ /* 0x002ff00000001810 */
[----:B------:R-:W-:Y:S01]  /*ff30*/  HMMA.16816.F32 R28, R20, R66, R28 ;  /* 0x00000042141c723c */ /* 0x000fe2000000181c */
[----:B------:R-:W1:Y:S07]  /*ff40*/  LDSM.16.M88.4 R64, [R202+0x1000] ;  /* 0x00100000ca40783b */ /* 0x000e6e0000000200 */
[----:B------:R-:W-:Y:S01]  /*ff50*/  HMMA.16816.F32 R56, R36, R62, R56 ;  /* 0x0000003e2438723c */ /* 0x000fe20000001838 */
[----:B------:R-:W4:Y:S04]  /*ff60*/  LDSM.16.M88.4 R60, [R208+0xd880] ;  /* 0x00d88000d03c783b */ /* 0x000f280000000200 */
[----:B------:R-:W-:Y:S03]  /*ff70*/  LDSM.16.M88.4 R36, [R214+0x18080] ;  /* 0x01808000d624783b */ /* 0x000fe60000000200 */
[----:B---3--:R-:W-:Y:S08]  /*ff80*/  HMMA.16816.F32 R40, R20, R48, R40 ;  /* 0x000000301428723c */ /* 0x008ff00000001828 */
[----:B--2---:R-:W-:Y:S08]  /*ff90*/  HMMA.16816.F32 R16, R24, R32, R16 ;  /* 0x000000201810723c */ /* 0x004ff00000001810 */
[----:B------:R-:W-:Y:S01]  /*ffa0*/  HMMA.16816.F32 R28, R8, R46, R28 ;  /* 0x0000002e081c723c */ /* 0x000fe2000000181c */
[----:B------:R-:W2:Y:S07]  /*ffb0*/  LDSM.16.M88.4 R44, [R213+0xe080] ;  /* 0x00e08000d52c783b */ /* 0x000eae0000000200 */
[----:B------:R-:W-:Y:S01]  /*ffc0*/  HMMA.16816.F32 R56, R20, R50, R56 ;  /* 0x000000321438723c */ /* 0x000fe20000001838 */
[----:B------:R-:W3:Y:S04]  /*ffd0*/  LDSM.16.M88.4 R48, [R202+0x1800] ;  /* 0x00180000ca30783b */ /* 0x000ee80000000200 */
[----:B------:R-:W-:Y:S03]  /*ffe0*/  LDSM.16.M88.4 R20, [R210+0x18080] ;  /* 0x01808000d214783b */ /* 0x000fe60000000200 */
[----:B-----5:R-:W-:Y:S08]  /*fff0*/  HMMA.16816.F32 R40, R8, R68, R40 ;  /* 0x000000440828723c */ /* 0x020ff00000001828 */
[----:B-1----:R-:W-:Y:S08]  /*10000*/  HMMA.16816.F32 R16, R12, R64, R16 ;  /* 0x000000400c10723c */ /* 0x002ff00000001810 */
[----:B------:R-:W-:Y:S01]  /*10010*/  HMMA.16816.F32 R28, R24, R34, R28 ;  /* 0x00000022181c723c */ /* 0x000fe2000000181c */
[----:B------:R-:W1:Y:S07]  /*10020*/  LDSM.16.M88.4 R32, [R212+0x2000] ;  /* 0x00200000d420783b */ /* 0x000e6e0000000200 */
[----:B------:R-:W-:Y:S01]  /*10030*/  HMMA.16816.F32 R56, R8, R70, R56 ;  /* 0x000000460838723c */ /* 0x000fe20000001838 */
[----:B------:R-:W5:Y:S04]  /*10040*/  LDSM.16.M88.4 R68, [R213+0xe880] ;  /* 0x00e88000d544783b */ /* 0x000f680000000200 */
[----:B------:R-:W-:Y:S03]  /*10050*/  LDSM.16.M88.4 R8, [R209+0x18080] ;  /* 0x01808000d108783b */ /* 0x000fe60000000200 */
[----:B----4-:R-:W-:Y:S08]  /*10060*/  HMMA.16816.F32 R40, R24, R60, R40 ;  /* 0x0000003c1828723c */ /* 0x010ff00000001828 */
[----:B--2---:R-:W-:Y:S08]  /*10070*/  HMMA.16816.F32 R16, R36, R44, R16 ;  /* 0x0000002c2410723c */ /* 0x004ff00000001810 */
[----:B------:R-:W-:Y:S01]  /*10080*/  HMMA.16816.F32 R28, R12, R66, R28 ;  /* 0x000000420c1c723c */ /* 0x000fe2000000181c */
[----:B------:R-:W2:Y:S07]  /*10090*/  LDSM.16.M88.4 R64, [R208+0xe080] ;  /* 0x00e08000d040783b */ /* 0x000eae0000000200 */
[----:B------:R-:W-:Y:S01]  /*100a0*/  HMMA.16816.F32 R56, R24, R62, R56 ;  /* 0x0000003e1838723c */ /* 0x000fe20000001838 */
[----:B------:R-:W-:Y:S04]  /*100b0*/  LDSM.16.M88.4 R60, [R207+0x18080] ;  /* 0x01808000cf3c783b */ /* 0x000fe80000000200 */
[----:B------:R-:W-:Y:S03]  /*100c0*/  LDSM.16.M88.4 R24, [R202+0x2000] ;  /* 0x00200000ca18783b */ /* 0x000fe60000000200 */
[----:B---3--:R-:W-:Y:S08]  /*100d0*/  HMMA.16816.F32 R40, R12, R48, R40 ;  /* 0x000000300c28723c */ /* 0x008ff00000001828 */
[----:B-1----:R-:W-:Y:S08]  /*100e0*/  HMMA.16816.F32 R16, R20, R32, R16 ;  /* 0x000000201410723c */ /* 0x002ff00000001810 */
[----:B------:R-:W-:Y:S01]  /*100f0*/  HMMA.16816.F32 R28, R36, R46, R28 ;  /* 0x0000002e241c723c */ /* 0x000fe2000000181c */
[----:B------:R-:W1:Y:S07]  /*10100*/  LDSM.16.M88.4 R44, [R212+0x2800] ;  /* 0x00280000d42c783b */ /* 0x000e6e0000000200 */
[----:B------:R-:W-:Y:S01]  /*10110*/  HMMA.16816.F32 R56, R12, R50, R56 ;  /* 0x000000320c38723c */ /* 0x000fe20000001838 */
[----:B------:R-:W-:Y:S04]  /*10120*/  LDSM.16.M88.4 R48, [R214+0x1c080] ;  /* 0x01c08000d630783b */ /* 0x000fe80000000200 */
[----:B------:R-:W-:Y:S03]  /*10130*/  LDSM.16.M88.4 R12, [R213+0xf080] ;  /* 0x00f08000d50c783b */ /* 0x000fe60000000200 */
[----:B-----5:R-:W-:Y:S08]  /*10140*/  HMMA.16816.F32 R40, R36, R68, R40 ;  /* 0x000000442428723c */ /* 0x020ff00000001828 */
[----:B--2---:R-:W-:Y:S08]  /*10150*/  HMMA.16816.F32 R16, R8, R64, R16 ;  /* 0x000000400810723c */ /* 0x004ff00000001810 */
[----:B------:R-:W-:Y:S01]  /*10160*/  HMMA.16816.F32 R28, R20, R34, R28 ;  /* 0x00000022141c723c */ /* 0x000fe2000000181c */
[----:B------:R-:W2:Y:S07]  /*10170*/  LDSM.16.M88.4 R32, [R208+0xe880] ;  /* 0x00e88000d020783b */ /* 0x000eae0000000200 */
[----:B------:R-:W-:Y:S01]  /*10180*/  HMMA.16816.F32 R56, R36, R70, R56 ;  /* 0x000000462438723c */ /* 0x000fe20000001838 */
[----:B------:R-:W3:Y:S04]  /*10190*/  LDSM.16.M88.4 R68, [R202+0x2800] ;  /* 0x00280000ca44783b */ /* 0x000ee80000000200 */
[----:B------:R-:W-:Y:S03]  /*101a0*/  LDSM.16.M88.4 R36, [R210+0x1c080] ;  /* 0x01c08000d224783b */ /* 0x000fe60000000200 */
[----:B-1----:R-:W-:Y:S08]  /*101b0*/  HMMA.16816.F32 R40, R20, R44, R40 ;  /* 0x0000002c1428723c */ /* 0x002ff00000001828 */
[----:B------:R-:W-:Y:S08]  /*101c0*/  HMMA.16816.F32 R16, R60, R24, R16 ;  /* 0x000000183c10723c */ /* 0x000ff00000001810 */
[----:B------:R-:W-:Y:S01]  /*101d0*/  HMMA.16816.F32 R28, R8, R66, R28 ;  /* 0x00000042081c723c */ /* 0x000fe2000000181c */
[----:B------:R-:W1:Y:S07]  /*101e0*/  LDSM.16.M88.4 R64, [R212+0x3000] ;  /* 0x00300000d440783b */ /* 0x000e6e0000000200 */
[----:B------:R-:W-:Y:S01]  /*101f0*/  HMMA.16816.F32 R56, R20, R46, R56 ;  /* 0x0000002e1438723c */ /* 0x000fe20000001838 */
[----:B------:R-:W4:Y:S04]  /*10200*/  LDSM.16.M88.4 R44, [R213+0xf880] ;  /* 0x00f88000d52c783b */ /* 0x000f280000000200 */
[----:B------:R-:W-:Y:S03]  /*10210*/  LDSM.16.M88.4 R20, [R208+0xf080] ;  /* 0x00f08000d014783b */ /* 0x000fe60000000200 */
[----:B--2---:R-:W-:Y:S08]  /*10220*/  HMMA.16816.F32 R40, R8, R32, R40 ;  /* 0x000000200828723c */ /* 0x004ff00000001828 */
[----:B------:R-:W-:Y:S08]  /*10230*/  HMMA.16816.F32 R16, R48, R12, R16 ;  /* 0x0000000c3010723c */ /* 0x000ff00000001810 */
[----:B------:R-:W-:Y:S01]  /*10240*/  HMMA.16816.F32 R28, R60, R26, R28 ;  /* 0x0000001a3c1c723c */ /* 0x000fe2000000181c */
[----:B------:R-:W2:Y:S07]  /*10250*/  LDSM.16.M88.4 R24, [R209+0x1c080] ;  /* 0x01c08000d118783b */ /* 0x000eae0000000200 */
[----:B------:R-:W-:Y:S01]  /*10260*/  HMMA.16816.F32 R56, R8, R34, R56 ;  /* 0x000000220838723c */ /* 0x000fe20000001838 */
[----:B------:R-:W5:Y:S04]  /*10270*/  LDSM.16.M88.4 R32, [R212+0x3800] ;  /* 0x00380000d420783b */ /* 0x000f680000000200 */
[----:B------:R-:W-:Y:S03]  /*10280*/  LDSM.16.M88.4 R8, [R207+0x1c080] ;  /* 0x01c08000cf08783b */ /* 0x000fe60000000200 */
[----:B---3--:R-:W-:Y:S08]  /*10290*/  HMMA.16816.F32 R40, R60, R68, R40 ;  /* 0x000000443c28723c */ /* 0x008ff00000001828 */
[----:B-1----:R-:W-:Y:S08]  /*102a0*/  HMMA.16816.F32 R16, R36, R64, R16 ;  /* 0x000000402410723c */ /* 0x002ff00000001810 */
[----:B------:R-:W-:Y:S01]  /*102b0*/  HMMA.16816.F32 R28, R48, R14, R28 ;  /* 0x0000000e301c723c */ /* 0x000fe2000000181c */
[----:B------:R-:W1:Y:S07]  /*102c0*/  LDSM.16.M88.4 R12, [R202+0x3000] ;  /* 0x00300000ca0c783b */ /* 0x000e6e0000000200 */
[----:B------:R-:W-:Y:S01]  /*102d0*/  HMMA.16816.F32 R56, R60, R70, R56 ;  /* 0x000000463c38723c */ /* 0x000fe20000001838 */
[----:B------:R-:W3:Y:S07]  /*102e0*/  LDSM.16.M88.4 R60, [R208+0xf880] ;  /* 0x00f88000d03c783b */ /* 0x000eee0000000200 */
[----:B----4-:R-:W-:Y:S08]  /*102f0*/  HMMA.16816.F32 R40, R48, R44, R40 ;  /* 0x0000002c3028723c */ /* 0x010ff00000001828 */
[----:B--2---:R-:W-:Y:S08]  /*10300*/  HMMA.16816.F32 R16, R24, R20, R16 ;  /* 0x000000141810723c */ /* 0x004ff00000001810 */
[----:B------:R-:W-:Y:S08]  /*10310*/  HMMA.16816.F32 R28, R36, R66, R28 ;  /* 0x00000042241c723c */ /* 0x000ff0000000181c */
[----:B------:R-:W-:Y:S08]  /*10320*/  HMMA.16816.F32 R56, R48, R46, R56 ;  /* 0x0000002e3038723c */ /* 0x000ff00000001838 */
[----:B-----5:R-:W-:Y:S07]  /*10330*/  HMMA.16816.F32 R40, R36, R32, R40 ;  /* 0x000000202428723c */ /* 0x020fee0000001828 */
[----:B------:R-:W-:Y:S01]  /*10340*/  @P1 IMAD.MOV.U32 R32, RZ, RZ, R216 ;  /* 0x000000ffff201224 */ /* 0x000fe200078e00d8 */
[----:B-1----:R-:W-:Y:S01]  /*10350*/  HMMA.16816.F32 R16, R8, R12, R16 ;  /* 0x0000000c0810723c */ /* 0x002fe20000001810 */
[----:B------:R-:W-:Y:S01]  /*10360*/  @P1 IMAD.MOV.U32 R33, RZ, RZ, R223 ;  /* 0x000000ffff211224 */ /* 0x000fe200078e00df */
[----:B------:R-:W-:-:S03]  /*10370*/  PLOP3.LUT P1, PT, PT, PT, UP3, 0x80, 0x0 ;  /* 0x000000000000781c */ /* 0x000fc60003f2f038 */
[----:B------:R-:W-:Y:S01]  /*10380*/  @P0 IMAD.WIDE.U32 R32, R7, UR5, R32 ;  /* 0x0000000507200c25 */ /* 0x000fe2000f8e0020 */
[----:B------:R-:W-:Y:S01]  /*10390*/  PLOP3.LUT P0, PT, PT, PT, UP0, 0x80, 0x0 ;  /* 0x000000000000781c */ /* 0x000fe20003f0f008 */
[----:B------:R-:W-:Y:S01]  /*103a0*/  @UP0 UIMAD UR5, UR11, UR5, URZ ;  /* 0x000000050b0502a4 */ /* 0x000fe2000f8e023f */
[----:B------:R-:W-:Y:S01]  /*103b0*/  HMMA.16816.F32 R28, R24, R22, R28 ;  /* 0x00000016181c723c */ /* 0x000fe2000000181c */
[----:B------:R-:W1:Y:S01]  /*103c0*/  LDSM.16.M88.4 R20, [R202+0x3800] ;  /* 0x00380000ca14783b */ /* 0x000e620000000200 */
[----:B------:R-:W-:Y:S01]  /*103d0*/  LOP3.LUT R12, R6, 0xfffffffc, RZ, 0xc0, !PT ;  /* 0xfffffffc060c7812 */ /* 0x000fe200078ec0ff */
[----:B------:R-:W-:Y:S01]  /*103e0*/  IMAD.IADD R6, R55, 0x1, -R52 ;  /* 0x0000000137067824 */ /* 0x000fe200078e0a34 */
[----:B------:R-:W-:Y:S01]  /*103f0*/  @UP0 UIMAD UR4, UR4, UR8, UR5 ;  /* 0x00000008040402a4 */ /* 0x000fe2000f8e0205 */
[----:B------:R-:W-:-:S04]  /*10400*/  DEPBAR.LE SB0, 0x0 ;  /* 0x000080000000791a */ /* 0x000fc80000000000 */
[----:B------:R-:W-:Y:S01]  /*10410*/  HMMA.16816.F32 R56, R36, R34, R56 ;  /* 0x000000222438723c */ /* 0x000fe20000001838 */
[----:B------:R-:W-:Y:S01]  /*10420*/  IMAD.IADD R55, R55, 0x1, -R12 ;  /* 0x0000000137377824 */ /* 0x000fe200078e0a0c */
[----:B------:R-:W-:Y:S02]  /*10430*/  SHF.R.S32.HI R13, RZ, 0x1f, R6 ;  /* 0x0000001fff0d7819 */ /* 0x000fe40000011406 */
[----:B------:R-:W-:Y:S02]  /*10440*/  LOP3.LUT R12, R0, 0xffffff8, RZ, 0xc0, !PT ;  /* 0x0ffffff8000c7812 */ /* 0x000fe400078ec0ff */
[----:B------:R-:W-:Y:S01]  /*10450*/  @P0 IADD3 R33, R33, UR4, RZ ;  /* 0x0000000421210c10 */ /* 0x000fe2000fffe0ff */
[----:B------:R-:W-:Y:S01]  /*10460*/  FMUL.FTZ R16, R16, c[0x0][0x320] ;  /* 0x0000c80010107a20 */ /* 0x000fe20000410000 */
[----:B---3--:R-:W-:Y:S01]  /*10470*/  HMMA.16816.F32 R40, R24, R60, R40 ;  /* 0x0000003c1828723c */ /* 0x008fe20000001828 */
[----:B------:R-:W-:Y:S01]  /*10480*/  IMAD.IADD R53, R53, 0x1, -R12 ;  /* 0x0000000135357824 */ /* 0x000fe200078e0a0c */
[----:B------:R-:W-:Y:S01]  /*10490*/  @P3 LEA R12, P3, R32, c[0x0][0x1c8], 0x1 ;  /* 0x00007200200c3a11 */ /* 0x000fe200078608ff */
[----:B------:R2:W3:Y:S01]  /*104a0*/  MUFU.TANH R0, R16 ;  /* 0x0000001000007308 */ /* 0x0004e20000002400 */
[----:B------:R-:W-:Y:S01]  /*104b0*/  PLOP3.LUT P0, PT, PT, PT, UP3, 0x80, 0x0 ;  /* 0x000000000000781c */ /* 0x000fe20003f0f038 */
[----:B------:R-:W-:-:S02]  /*104c0*/  FMUL.FTZ R7, R17, c[0x0][0x320] ;  /* 0x0000c80011077a20 */ /* 0x000fc40000410000 */
[----:B------:R-:W-:Y:S01]  /*104d0*/  FMUL.FTZ R19, R19, c[0x0][0x320] ;  /* 0x0000c80013137a20 */ /* 0x000fe20000410000 */
[----:B------:R-:W-:Y:S03]  /*104e0*/  HMMA.16816.F32 R28, R8, R14, R28 ;  /* 0x0000000e081c723c */ /* 0x000fe6000000181c */
[----:B------:R-:W4:Y:S04]  /*104f0*/  MUFU.TANH R7, R7 ;  /* 0x0000000700077308 */ /* 0x000f280000002400 */
[----:B------:R-:W-:Y:S01]  /*10500*/  FMUL.FTZ R15, R18, c[0x0][0x320] ;  /* 0x0000c800120f7a20 */ /* 0x000fe20000410000 */
[----:B------:R-:W-:Y:S01]  /*10510*/  HMMA.16816.F32 R56, R24, R62, R56 ;  /* 0x0000003e1838723c */ /* 0x000fe20000001838 */
[----:B------:R-:W-:-:S02]  /*10520*/  LEA.HI R18, R55, R55, RZ, 0x1 ;  /* 0x0000003737127211 */ /* 0x000fc400078f08ff */
[----:B--2---:R-:W-:Y:S02]  /*10530*/  LEA.HI R16, R13, R6, RZ, 0x2 ;  /* 0x000000060d107211 */ /* 0x004fe400078f10ff */
[----:B------:R-:W-:Y:S01]  /*10540*/  LOP3.LUT R18, R18, 0x1ffffffe, RZ, 0xc0, !PT ;  /* 0x1ffffffe12127812 */ /* 0x000fe200078ec0ff */
[----:B------:R-:W2:Y:S01]  /*10550*/  MUFU.TANH R15, R15 ;  /* 0x0000000f000f7308 */ /* 0x000ea20000002400 */
[----:B------:R-:W-:Y:S01]  /*10560*/  LEA.HI.SX32 R14, R16, UR23, 0x1e ;  /* 0x00000017100e7c11 */ /* 0x000fe2000f8ff2ff */
[----:B-1----:R-:W-:Y:S01]  /*10570*/  HMMA.16816.F32 R40, R8, R20, R40 ;  /* 0x000000140828723c */ /* 0x002fe20000001828 */
[----:B------:R-:W-:Y:S01]  /*10580*/  @P2 LEA.HI.X R33, R32, c[0x0][0x1cc], R33, 0x1, P3 ;  /* 0x0000730020212a11 */ /* 0x000fe200018f0c21 */
[----:B------:R-:W-:Y:S01]  /*10590*/  IMAD.IADD R219, R55, 0x1, -R18 ;  /* 0x0000000137db7824 */ /* 0x000fe200078e0a12 */
[----:B------:R-:W-:Y:S01]  /*105a0*/  PLOP3.LUT P3, PT, PT, PT, UP0, 0x80, 0x0 ;  /* 0x000000000000781c */ /* 0x000fe20003f6f008 */
[----:B------:R-:W-:Y:S01]  /*105b0*/  IMAD R14, R53, 0x10, R14 ;  /* 0x00000010350e7824 */ /* 0x000fe200078e020e */
[----:B------:R-:W-:Y:S01]  /*105c0*/  PLOP3.LUT P2, PT, PT, PT, UP0, 0x80, 0x0 ;  /* 0x000000000000781c */ /* 0x000fe20003f4f008 */
[----:B------:R1:W1:Y:S02]  /*105d0*/  MUFU.TANH R13, R19 ;  /* 0x00000013000d7308 */ /* 0x0002640000002400 */
[----:B------:R-:W-:-:S02]  /*105e0*/  IMAD R219, R219, 0x8, R14 ;  /* 0x00000008dbdb7824 */ /* 0x000fc400078e020e */
[----:B------:R-:W-:Y:S02]  /*105f0*/  FMUL.FTZ R17, R29, c[0x0][0x320] ;  /* 0x0000c8001d117a20 */ /* 0x000fe40000410000 */
[----:B------:R-:W-:Y:S01]  /*10600*/  @P1 IMAD.HI.U32 R20, R219, c[0x0][0x2c8], RZ ;  /* 0x0000b200db141a27 */ /* 0x000fe200078e00ff */
[----:B------:R-:W-:Y:S01]  /*10610*/  BAR.SYNC.DEFER_BLOCKING 0x0 ;  /* 0x0000000000007b1d */ /* 0x000fe20000010000 */
[----:B------:R-:W-:Y:S02]  /*10620*/  PLOP3.LUT P1, PT, PT, PT, UP0, 0x80, 0x0 ;  /* 0x000000000000781c */ /* 0x000fe40003f2f008 */
[----:B------:R-:W-:Y:S01]  /*10630*/  IMAD.MOV.U32 R18, RZ, RZ, R219 ;  /* 0x000000ffff127224 */ /* 0x000fe200078e00db */
[----:B------:R-:W-:Y:S01]  /*10640*/  @P0 SHF.R.U32.HI R18, RZ, c[0x0][0x2cc], R20 ;  /* 0x0000b300ff120a19 */ /* 0x000fe20000011614 */
[----:B------:R-:W-:Y:S01]  /*10650*/  HMMA.16816.F32 R56, R8, R22, R56 ;  /* 0x000000160838723c */ /* 0x000fe20000001838 */
[----:B------:R-:W-:Y:S01]  /*10660*/  PLOP3.LUT P0, PT, PT, PT, UP0, 0x80, 0x0 ;  /* 0x000000000000781c */ /* 0x000fe20003f0f008 */
[----:B------:R-:W-:Y:S01]  /*10670*/  @P3 IMAD.MOV.U32 R32, RZ, RZ, R12 ;  /* 0x000000ffff203224 */ /* 0x000fe200078e000c */
[----:B------:R-:W-:Y:S01]  /*10680*/  LOP3.LUT P3, RZ, R215, 0x4, RZ, 0xc0, !PT ;  /* 0x00000004d7ff7812 */ /* 0x000fe2000786c0ff */
[----:B------:R-:W-:Y:S01]  /*10690*/  FMUL.FTZ R28, R28, c[0x0][0x320] ;  /* 0x0000c8001c1c7a20 */ /* 0x000fe20000410000 */
[----:B------:R-:W1:Y:S01]  /*106a0*/  MUFU.TANH R17, R17 ;  /* 0x0000001100117308 */ /* 0x000e620000002400 */
[----:B------:R-:W-:Y:S01]  /*106b0*/  FMUL.FTZ R12, R40, c[0x0][0x320] ;  /* 0x0000c800280c7a20 */ /* 0x000fe20000410000 */
[----:B------:R-:W-:Y:S01]  /*106c0*/  LOP3.LUT R11, R16, 0x7ffffffc, RZ, 0xc0, !PT ;  /* 0x7ffffffc100b7812 */ /* 0x000fe200078ec0ff */
[----:B------:R-:W-:Y:S01]  /*106d0*/  IMAD.U32 R23, RZ, RZ, UR9 ;  /* 0x00000009ff177e24 */ /* 0x000fe2000f8e00ff */
[----:B------:R-:W5:Y:S01]  /*106e0*/  SHFL.IDX PT, R16, R18, RZ, 0x1c1f ;  /* 0x001c1fff12107589 */ /* 0x000f6200000e0000 */
[----:B------:R-:W-:-:S02]  /*106f0*/  FMUL.FTZ R9, R31, c[0x0][0x320] ;  /* 0x0000c8001f097a20 */ /* 0x000fc40000410000 */
[----:B------:R-:W-:Y:S01]  /*10700*/  IMAD.IADD R224, R6, 0x1, -R11 ;  /* 0x0000000106e07824 */ /* 0x000fe200078e0a0b */
[----:B------:R1:W1:Y:S01]  /*10710*/  MUFU.TANH R14, R28 ;  /* 0x0000001c000e7308 */ /* 0x0002620000002400 */
[----:B------:R-:W-:Y:S02]  /*10720*/  FMUL.FTZ R6, R41, c[0x0][0x320] ;  /* 0x0000c80029067a20 */ /* 0x000fe40000410000 */
[----:B------:R-:W-:Y:S02]  /*10730*/  IMAD.SHL.U32 R224, R224, 0x2, RZ ;  /* 0x00000002e0e07824 */ /* 0x000fe400078e00ff */
[----:B------:R-:W-:Y:S01]  /*10740*/  FMUL.FTZ R30, R30, c[0x0][0x320] ;  /* 0x0000c8001e1e7a20 */ /* 0x000fe20000410000 */
[----:B------:R-:W-:Y:S01]  /*10750*/  @!PT LDS RZ, [RZ] ;  /* 0x00000000fffff984 */ /* 0x000fe20000000800 */
[----:B------:R-:W-:Y:S01]  /*10760*/  @!PT LDS RZ, [RZ] ;  /* 0x00000000fffff984 */ /* 0x000fe20000000800 */
[----:B------:R1:W-:Y:S01]  /*10770*/  @P0 LDGSTS.E.BYPASS.LTC128B.128 [R218+0xc080], [R32.64], !P6 ;  /* 0x0c08000020da0fae */ /* 0x0003e2000f101d5e */
[----:B------:R-:W-:Y:S01]  /*10780*/  PLOP3.LUT P0, PT, PT, PT, UP0, 0x80, 0x0 ;  /* 0x000000000000781c */ /* 0x000fe20003f0f008 */
[----:B------:R-:W1:Y:S01]  /*10790*/  MUFU.TANH R9, R9 ;  /* 0x0000000900097308 */ /* 0x000e620000002400 */
[----:B------:R-:W-:Y:S01]  /*107a0*/  IADD3 R23, R23, -UR28, -R224 ;  /* 0x8000001c17177c10 */ /* 0x000fe2000fffe8e0 */
[----:B------:R1:W-:Y:S01]  /*107b0*/  @P2 LDGSTS.E.BYPASS.LTC128B.128 [R218+0xd080], [R32.64+0x80], !P3 ;  /* 0x0d08008020da2fae */ /* 0x0003e2000d901d5e */
[----:B------:R-:W-:Y:S01]  /*107c0*/  FMUL.FTZ R10, R57, c[0x0][0x320] ;  /* 0x0000c800390a7a20 */ /* 0x000fe20000410000 */
[----:B------:R-:W-:Y:S01]  /*107d0*/  IADD3 R11, -R224, UR16, -R5 ;  /* 0x00000010e00b7c10 */ /* 0x000fe2000fffe905 */
[----:B------:R-:W-:Y:S01]  /*107e0*/  FMUL.FTZ R25, R56, c[0x0][0x320] ;  /* 0x0000c80038197a20 */ /* 0x000fe20000410000 */
[----:B------:R1:W-:Y:S01]  /*107f0*/  @P1 LDGSTS.E.BYPASS.LTC128B.128 [R218+0xe080], [R32.64+0x100], !P5 ;  /* 0x0e08010020da1fae */ /* 0x0003e2000e901d5e */
[C---:B------:R-:W-:Y:S01]  /*10800*/  IADD3 R24, R23.reuse, c[0x0][0x328], RZ ;  /* 0x0000ca0017187a10 */ /* 0x040fe20007ffe0ff */
[----:B------:R1:W1:Y:S01]  /*10810*/  MUFU.TANH R8, R30 ;  /* 0x0000001e00087308 */ /* 0x0002620000002400 */
[----:B------:R-:W-:-:S03]  /*10820*/  IADD3 R23, R23, UR7, RZ ;  /* 0x0000000717177c10 */ /* 0x000fc6000fffe0ff */
[----:B------:R1:W-:Y:S01]  /*10830*/  @P0 LDGSTS.E.BYPASS.LTC128B.128 [R218+0xf080], [R32.64+0x180], !P4 ;  /* 0x0f08018020da0fae */ /* 0x0003e2000e101d5e */
[----:B------:R-:W-:Y:S01]  /*10840*/  PLOP3.LUT P0, PT, PT, PT, UP2, 0x40, 0x0 ;  /* 0x000000000000781c */ /* 0x000fe20003f0e828 */
[--C-:B-----5:R-:W-:Y:S02]  /*10850*/  IMAD.IADD R20, R24, 0x1, R16.reuse ;  /* 0x0000000118147824 */ /* 0x120fe400078e0210 */
[----:B------:R-:W1:Y:S01]  /*10860*/  MUFU.TANH R12, R12 ;  /* 0x0000000c000c7308 */ /* 0x000e620000002400 */
[----:B------:R-:W0:Y:S01]  /*10870*/  LDGDEPBAR ;  /* 0x00000000000079af */ /* 0x000e220000000000 */
[----:B------:R-:W-:Y:S01]  /*10880*/  IMAD.IADD R26, R23, 0x1, R16 ;  /* 0x00000001171a7824 */ /* 0x000fe200078e0210 */
[----:B------:R-:W-:-:S05]  /*10890*/  IMNMX R27, R20, R11, PT ;  /* 0x0000000b141b7217 */ /* 0x000fca0003800200 */
[----:B------:R-:W1:Y:S08]  /*108a0*/  MUFU.TANH R6, R6 ;  /* 0x0000000600067308 */ /* 0x000e700000002400 */
[----:B------:R-:W1:Y:S08]  /*108b0*/  MUFU.TANH R10, R10 ;  /* 0x0000000a000a7308 */ /* 0x000e700000002400 */
[----:B------:R-:W1:Y:S01]  /*108c0*/  MUFU.TANH R25, R25 ;  /* 0x0000001900197308 */ /* 0x000e620000002400 */
[----:B------:R-:W-:Y:S05]  /*108d0*/  @P0 BRA `(.L_x_416) ;  /* 0x0000016000000947 */ /* 0x000fea0003800000 */
[----:B-1234-:R-:W-:Y:S01]  /*108e0*/  IMAD.U32 R19, RZ, RZ, UR28 ;  /* 0x0000001cff137e24 */ /* 0x01efe2000f8e00ff */
[----:B------:R-:W-:Y:S04]  /*108f0*/  BSSY B0, `(.L_x_417) ;  /* 0x000000f000007945 */ /* 0x000fe80003800000 */
[----:B------:R-:W-:-:S04]  /*10900*/  IADD3 R20, -R19, UR16, R16 ;  /* 0x0000001013147c10 */ /* 0x000fc8000fffe110 */
        /* <DEDUP_REMOVED lines=9> */
.L_x_418:
[----:B------:R-:W-:-:S04]  /*109a0*/  MOV R16, c[0x0][0x32c] ;  /* 0x0000cb0000107a02 */ /* 0x000fc80000000f00 */
[----:B------:R-:W-:-:S13]  /*109b0*/  ISETP.NE.AND P0, PT, R16, 0x1, PT ;  /* 0x000000011000780c */ /* 0x000fda0003f05270 */
[----:B------:R-:W-:-:S05]  /*109c0*/  @P0 IMAD.HI.U32 R16, R20, c[0x0][0x330], RZ ;  /* 0x0000cc0014100a27 */ /* 0x000fca00078e00ff */
[----:B------:R-:W-:Y:S02]  /*109d0*/  @P0 SHF.R.U32.HI R20, RZ, c[0x0][0x334], R16 ;  /* 0x0000cd00ff140a19 */ /* 0x000fe40000011610 */
.L_x_419:
[----:B------:R-:W-:Y:S05]  /*109e0*/  BSYNC B0 ;  /* 0x0000000000007941 */ /* 0x000fea0003800000 */
.L_x_417:
[----:B------:R-:W-:-:S04]  /*109f0*/  IMAD R19, R20, c[0x0][0x32c], -R5 ;  /* 0x0000cb0014137a24 */ /* 0x000fc800078e0a05 */
[----:B------:R-:W-:-:S05]  /*10a00*/  IMAD.IADD R19, R19, 0x1, -R224 ;  /* 0x0000000113137824 */ /* 0x000fca00078e0ae0 */
[----:B------:R-:W-:Y:S02]  /*10a10*/  IADD3 R16, R19, c[0x0][0x32c], RZ ;  /* 0x0000cb0013107a10 */ /* 0x000fe40007ffe0ff */
[----:B------:R-:W-:Y:S02]  /*10a20*/  IMNMX R26, R26, R19, !PT ;  /* 0x000000131a1a7217 */ /* 0x000fe40007800200 */
[----:B------:R-:W-:Y:S02]  /*10a30*/  IMNMX R27, R27, R16, PT ;  /* 0x000000101b1b7217 */ /* 0x000fe40003800200 */
.L_x_416:
[----:B--234-:R-:W-:Y:S01]  /*10a40*/  ISETP.LT.AND P1, PT, RZ, UR13, PT ;  /* 0x0000000dff007c0c */ /* 0x01cfe2000bf21270 */
[----:B------:R-:W-:Y:S02]  /*10a50*/  FMUL.FTZ R21, R59, c[0x0][0x320] ;  /* 0x0000c8003b157a20 */ /* 0x000fe40000410000 */
[----:B------:R-:W-:Y:S01]  /*10a60*/  FMUL.FTZ R42, R42, c[0x0][0x320] ;  /* 0x0000c8002a2a7a20 */ /* 0x000fe20000410000 */
[C---:B------:R-:W-:Y:S02]  /*10a70*/  ISETP.GT.AND P2, PT, R26.reuse, RZ, P1 ;  /* 0x000000ff1a00720c */ /* 0x040fe40000f44270 */
[----:B------:R-:W-:Y:S01]  /*10a80*/  ISETP.GT.AND P0, PT, R26, 0x1, P1 ;  /* 0x000000011a00780c */ /* 0x000fe20000f04270 */
[----:B------:R-:W2:Y:S01]  /*10a90*/  MUFU.TANH R21, R21 ;  /* 0x0000001500157308 */ /* 0x000ea20000002400 */
[----:B------:R-:W-:-:S02]  /*10aa0*/  ISETP.LT.OR P2, PT, R27, 0x1, P2 ;  /* 0x000000011b00780c */ /* 0x000fc40001741670 */
[----:B------:R-:W-:Y:S02]  /*10ab0*/  ISETP.LT.OR P0, PT, R27, 0x2, P0 ;  /* 0x000000021b00780c */ /* 0x000fe40000701670 */
[----:B-1----:R-:W-:Y:S02]  /*10ac0*/  FSEL R19, R0, -INF , !P2 ;  /* 0xff80000000137808 */ /* 0x002fe40005000000 */
[C---:B------:R-:W-:Y:S01]  /*10ad0*/  ISETP.GT.AND P2, PT, R26.reuse, 0x8, P1 ;  /* 0x000000081a00780c */ /* 0x040fe20000f44270 */
[----:B------:R1:W3:Y:S01]  /*10ae0*/  MUFU.TANH R0, R42 ;  /* 0x0000002a00007308 */ /* 0x0002e20000002400 */
[----:B------:R-:W-:Y:S02]  /*10af0*/  FSEL R22, R7, -INF , !P0 ;  /* 0xff80000007167808 */ /* 0x000fe40004000000 */
[----:B------:R-:W-:Y:S01]  /*10b00*/  ISETP.GT.AND P0, PT, R26, 0x9, P1 ;  /* 0x000000091a00780c */ /* 0x000fe20000f04270 */
[----:B------:R4:W5:Y:S01]  /*10b10*/  SHFL.IDX PT, R7, R18, 0x1, 0x1c1f ;  /* 0x003c1f0012077f89 */ /* 0x00096200000e0000 */
[----:B------:R-:W-:-:S02]  /*10b20*/  ISETP.LT.OR P2, PT, R27, 0x9, P2 ;  /* 0x000000091b00780c */ /* 0x000fc40001741670 */
[----:B------:R-:W-:Y:S02]  /*10b30*/  ISETP.LT.OR P0, PT, R27, 0xa, P0 ;  /* 0x0000000a1b00780c */ /* 0x000fe40000701670 */
[----:B------:R-:W-:Y:S02]  /*10b40*/  FSEL R20, R14, -INF , !P2 ;  /* 0xff8000000e147808 */ /* 0x000fe40005000000 */
[C---:B------:R-:W-:Y:S02]  /*10b50*/  ISETP.GT.AND P2, PT, R26.reuse, 0x10, P1 ;  /* 0x000000101a00780c */ /* 0x040fe40000f44270 */
[----:B------:R-:W-:Y:S01]  /*10b60*/  FSEL R16, R17, -INF , !P0 ;  /* 0xff80000011107808 */ /* 0x000fe20004000000 */
[----:B------:R-:W-:Y:S01]  /*10b70*/  FMUL.FTZ R17, R43, c[0x0][0x320] ;  /* 0x0000c8002b117a20 */ /* 0x000fe20000410000 */
[----:B------:R-:W-:Y:S02]  /*10b80*/  ISETP.GT.AND P0, PT, R26, 0x11, P1 ;  /* 0x000000111a00780c */ /* 0x000fe40000f04270 */
[----:B------:R-:W-:-:S02]  /*10b90*/  ISETP.LT.OR P2, PT, R27, 0x11, P2 ;  /* 0x000000111b00780c */ /* 0x000fc40001741670 */
[C---:B------:R-:W-:Y:S01]  /*10ba0*/  ISETP.LT.OR P0, PT, R27.reuse, 0x12, P0 ;  /* 0x000000121b00780c */ /* 0x040fe20000701670 */
[----:B------:R-:W1:Y:S01]  /*10bb0*/  MUFU.TANH R17, R17 ;  /* 0x0000001100117308 */ /* 0x000e620000002400 */
[----:B------:R-:W-:Y:S02]  /*10bc0*/  FSEL R14, R12, -INF , !P2 ;  /* 0xff8000000c0e7808 */ /* 0x000fe40005000000 */
[----:B------:R-:W-:Y:S02]  /*10bd0*/  FSEL R12, R6, -INF , !P0 ;  /* 0xff800000060c7808 */ /* 0x000fe40004000000 */
[----:B------:R-:W-:Y:S01]  /*10be0*/  ISETP.GT.AND P0, PT, R26, 0x19, P1 ;  /* 0x000000191a00780c */ /* 0x000fe20000f04270 */
[----:B----4-:R-:W-:Y:S01]  /*10bf0*/  FMUL.FTZ R18, R58, c[0x0][0x320] ;  /* 0x0000c8003a127a20 */ /* 0x010fe20000410000 */
[----:B------:R-:W-:Y:S01]  /*10c00*/  ISETP.GT.AND P3, PT, R26, 0x18, P1 ;  /* 0x000000181a00780c */ /* 0x000fe20000f64270 */
[----:B-----5:R-:W-:Y:S01]  /*10c10*/  IMAD.IADD R24, R24, 0x1, R7 ;  /* 0x0000000118187824 */ /* 0x020fe200078e0207 */
[----:B------:R-:W-:-:S02]  /*10c20*/  ISETP.LT.OR P2, PT, R27, 0x1a, P0 ;  /* 0x0000001a1b00780c */ /* 0x000fc40000741670 */
[----:B------:R-:W-:Y:S01]  /*10c30*/  PLOP3.LUT P0, PT, PT, PT, UP2, 0x40, 0x0 ;  /* 0x000000000000781c */ /* 0x000fe20003f0e828 */
[----:B------:R-:W4:Y:S01]  /*10c40*/  MUFU.TANH R18, R18 ;  /* 0x0000001200127308 */ /* 0x000f220000002400 */
[----:B------:R-:W-:Y:S02]  /*10c50*/  ISETP.LT.OR P3, PT, R27, 0x19, P3 ;  /* 0x000000191b00780c */ /* 0x000fe40001f61670 */
[----:B------:R-:W-:Y:S02]  /*10c60*/  IMNMX R11, R24, R11, PT ;  /* 0x0000000b180b7217 */ /* 0x000fe40003800200 */
[----:B------:R-:W-:Y:S01]  /*10c70*/  FSEL R6, R25, -INF , !P3 ;  /* 0xff80000019067808 */ /* 0x000fe20005800000 */
[----:B------:R-:W-:Y:S01]  /*10c80*/  IMAD.IADD R25, R23, 0x1, R7 ;  /* 0x0000000117197824 */ /* 0x000fe200078e0207 */
[----:B------:R-:W-:-:S05]  /*10c90*/  FSEL R10, R10, -INF , !P2 ;  /* 0xff8000000a0a7808 */ /* 0x000fca0005000000 */
[----:B------:R-:W-:Y:S05]  /*10ca0*/  @P0 BRA `(.L_x_420) ;  /* 0x0000016000000947 */ /* 0x000fea0003800000 */
[----:B-123--:R-:W-:Y:S01]  /*10cb0*/  IMAD.U32 R24, RZ, RZ, UR28 ;  /* 0x0000001cff187e24 */ /* 0x00efe2000f8e00ff */
        /* <DEDUP_REMOVED lines=11> */
.L_x_422:
[----:B------:R-:W-:-:S04]  /*10d70*/  MOV R7, c[0x0][0x32c] ;  /* 0x0000cb0000077a02 */ /* 0x000fc80000000f00 */
[----:B------:R-:W-:-:S13]  /*10d80*/  ISETP.NE.AND P0, PT, R7, 0x1, PT ;  /* 0x000000010700780c */ /* 0x000fda0003f05270 */
[----:B------:R-:W-:-:S05]  /*10d90*/  @P0 IMAD.HI.U32 R7, R24, c[0x0][0x330], RZ ;  /* 0x0000cc0018070a27 */ /* 0x000fca00078e00ff */
[----:B------:R-:W-:Y:S02]  /*10da0*/  @P0 SHF.R.U32.HI R24, RZ, c[0x0][0x334], R7 ;  /* 0x0000cd00ff180a19 */ /* 0x000fe40000011607 */
.L_x_423:
[----:B------:R-:W-:Y:S05]  /*10db0*/  BSYNC B0 ;  /* 0x0000000000007941 */ /* 0x000fea0003800000 */
.L_x_421:
[----:B------:R-:W-:-:S04]  /*10dc0*/  IMAD R5, R24, c[0x0][0x32c], -R5 ;  /* 0x0000cb0018057a24 */ /* 0x000fc800078e0a05 */
[----:B------:R-:W-:-:S05]  /*10dd0*/  IMAD.IADD R26, R5, 0x1, -R224 ;  /* 0x00000001051a7824 */ /* 0x000fca00078e0ae0 */
[----:B------:R-:W-:Y:S02]  /*10de0*/  IADD3 R24, R26, c[0x0][0x32c], RZ ;  /* 0x0000cb001a187a10 */ /* 0x000fe40007ffe0ff */
[----:B------:R-:W-:Y:S02]  /*10df0*/  IMNMX R25, R25, R26, !PT ;  /* 0x0000001a19197217 */ /* 0x000fe40007800200 */
[----:B------:R-:W-:Y:S02]  /*10e00*/  IMNMX R11, R11, R24, PT ;  /* 0x000000180b0b7217 */ /* 0x000fe40003800200 */
.L_x_420:
[----:B-123--:R-:W-:Y:S01]  /*10e10*/  FMNMX.FTZ R5, R19, R22, !PT ;  /* 0x0000001613057209 */ /* 0x00efe20007810000 */
[----:B------:R-:W-:Y:S01]  /*10e20*/  IMAD.SHL.U32 R211, R4, 0x2, RZ ;  /* 0x0000000204d37824 */ /* 0x000fe200078e00ff */
[C---:B------:R-:W-:Y:S01]  /*10e30*/  ISETP.GT.AND P0, PT, R25.reuse, 0x1, P1 ;  /* 0x000000011900780c */ /* 0x040fe20000f04270 */
[----:B------:R-:W-:Y:S01]  /*10e40*/  @UP3 USHF.L.U32 UR21, UR21, 0x7, URZ ;  /* 0x0000000715153899 */ /* 0x000fe2000800063f */
[----:B------:R-:W-:Y:S01]  /*10e50*/  FMNMX.FTZ R5, R20, R5, !PT ;  /* 0x0000000514057209 */ /* 0x000fe20007810000 */
[--C-:B------:R-:W-:Y:S01]  /*10e60*/  IMAD R206, R2, 0x2, R211.reuse ;  /* 0x0000000202ce7824 */ /* 0x100fe200078e02d3 */
[----:B------:R-:W-:Y:S01]  /*10e70*/  ISETP.GT.AND P3, PT, R25, RZ, P1 ;  /* 0x000000ff1900720c */ /* 0x000fe20000f64270 */
[----:B------:R-:W-:Y:S01]  /*10e80*/  LDSM.16.MT88.4 R140, [R211+0x8080] ;  /* 0x00808000d38c783b */ /* 0x000fe20000004200 */
[----:B------:R-:W-:Y:S01]  /*10e90*/  FMNMX.FTZ R5, R16, R5, !PT ;  /* 0x0000000510057209 */ /* 0x000fe20007810000 */
[----:B------:R-:W-:Y:S01]  /*10ea0*/  IMAD R205, R3, 0x2, R211 ;  /* 0x0000000203cd7824 */ /* 0x000fe200078e02d3 */
[----:B------:R-:W-:Y:S01]  /*10eb0*/  ISETP.LT.OR P2, PT, R11, 0x2, P0 ;  /* 0x000000020b00780c */ /* 0x000fe20000741670 */
[----:B------:R-:W-:Y:S01]  /*10ec0*/  LDSM.16.MT88.4 R132, [R206+0x8080] ;  /* 0x00808000ce84783b */ /* 0x000fe20000004200 */
[----:B------:R-:W-:Y:S01]  /*10ed0*/  ISETP.GT.AND P0, PT, R25, 0x8, P1 ;  /* 0x000000081900780c */ /* 0x000fe20000f04270 */
[----:B------:R-:W-:Y:S01]  /*10ee0*/  IMAD R204, R3, 0x2, R206 ;  /* 0x0000000203cc7824 */ /* 0x000fe200078e02ce */
[----:B------:R-:W-:Y:S01]  /*10ef0*/  FMNMX.FTZ R5, R14, R5, !PT ;  /* 0x000000050e057209 */ /* 0x000fe20007810000 */
[----:B------:R-:W-:Y:S01]  /*10f00*/  LDSM.16.MT88.4 R40, [R211+0x9080] ;  /* 0x00908000d328783b */ /* 0x000fe20000004200 */
[C---:B------:R-:W-:Y:S01]  /*10f10*/  ISETP.LT.OR P3, PT, R11.reuse, 0x1, P3 ;  /* 0x000000010b00780c */ /* 0x040fe20001f61670 */
[----:B------:R-:W-:Y:S01]  /*10f20*/  ULDC.64 UR4, c[0x0][0x2c8] ;  /* 0x0000b20000047ab9 */ /* 0x000fe20000000a00 */
[----:B------:R-:W-:Y:S01]  /*10f30*/  ISETP.LT.OR P0, PT, R11, 0x9, P0 ;  /* 0x000000090b00780c */ /* 0x000fe20000701670 */
[----:B------:R-:W-:Y:S01]  /*10f40*/  LDSM.16.MT88.4 R32, [R204+0x8080] ;  /* 0x00808000cc20783b */ /* 0x000fe20000004200 */
[----:B------:R-:W-:Y:S01]  /*10f50*/  FSEL R23, R13, -INF , !P2 ;  /* 0xff8000000d177808 */ /* 0x000fe20005000000 */
[----:B------:R-:W-:Y:S01]  /*10f60*/  UIMAD.WIDE.U32 UR8, UR21, UR4, URZ ;  /* 0x00000004150872a5 */ /* 0x000fe2000f8e003f */
[----:B------:R-:W-:Y:S01]  /*10f70*/  FMNMX.FTZ R5, R12, R5, !PT ;  /* 0x000000050c057209 */ /* 0x000fe20007810000 */
[----:B------:R-:W-:Y:S01]  /*10f80*/  LDSM.16.MT88.4 R48, [R206+0x9080] ;  /* 0x00908000ce30783b */ /* 0x000fe20000004200 */
[----:B------:R-:W-:Y:S01]  /*10f90*/  ISETP.GT.AND P2, PT, R25, 0x9, P1 ;  /* 0x000000091900780c */ /* 0x000fe20000f44270 */
[----:B------:R-:W-:Y:S01]  /*10fa0*/  @UP3 USHF.R.U32.HI UR23, URZ, UR5, UR9 ;  /* 0x000000053f173299 */ /* 0x000fe20008011609 */
[----:B------:R-:W-:Y:S01]  /*10fb0*/  FSEL R24, R15, -INF , !P3 ;  /* 0xff8000000f187808 */ /* 0x000fe20005800000 */
[----:B------:R-:W-:Y:S01]  /*10fc0*/  LDSM.16.MT88.4 R56, [R205+0x9080] ;  /* 0x00908000cd38783b */ /* 0x000fe20000004200 */
[----:B------:R-:W-:Y:S01]  /*10fd0*/  FSEL R7, R8, -INF , !P0 ;  /* 0xff80000008077808 */ /* 0x000fe20004000000 */
[----:B------:R-:W-:Y:S01]  /*10fe0*/  UIADD3 UR14, UR14, UR23, URZ ;  /* 0x000000170e0e7290 */ /* 0x000fe2000fffe03f */
[----:B------:R-:W-:Y:S01]  /*10ff0*/  FMNMX.FTZ R5, R6, R5, !PT ;  /* 0x0000000506057209 */ /* 0x000fe20007810000 */
[----:B------:R-:W-:Y:S01]  /*11000*/  LDSM.16.MT88.4 R64, [R204+0x9080] ;  /* 0x00908000cc40783b */ /* 0x000fe20000004200 */
[----:B------:R-:W-:Y:S01]  /*11010*/  ISETP.GT.AND P0, PT, R25, 0x10, P1 ;  /* 0x000000101900780c */ /* 0x000fe20000f04270 */
[----:B------:R-:W-:Y:S01]  /*11020*/  ULDC UR9, c[0x0][0x328] ;  /* 0x0000ca0000097ab9 */ /* 0x000fe20000000800 */
[C---:B------:R-:W-:Y:S01]  /*11030*/  ISETP.LT.OR P2, PT, R11.reuse, 0xa, P2 ;  /* 0x0000000a0b00780c */ /* 0x040fe20001741670 */
[----:B------:R-:W-:Y:S01]  /*11040*/  LDSM.16.MT88.4 R72, [R211+0xa080] ;  /* 0x00a08000d348783b */ /* 0x000fe20000004200 */
[----:B------:R-:W-:Y:S01]  /*11050*/  FMNMX.FTZ R26, R24, R23, !PT ;  /* 0x00000017181a7209 */ /* 0x000fe20007810000 */
[----:B------:R-:W-:Y:S01]  /*11060*/  UIADD3 UR13, UR13, -0x2, URZ ;  /* 0xfffffffe0d0d7890 */ /* 0x000fe2000fffe03f */
[----:B------:R-:W-:Y:S01]  /*11070*/  FMNMX.FTZ R8, R10, R5, !PT ;  /* 0x000000050a087209 */ /* 0x000fe20007810000 */
[----:B------:R-:W-:Y:S01]  /*11080*/  LDSM.16.MT88.4 R80, [R206+0xa080] ;  /* 0x00a08000ce50783b */ /* 0x000fe20000004200 */
[----:B------:R-:W-:Y:S01]  /*11090*/  ISETP.LT.OR P0, PT, R11, 0x11, P0 ;  /* 0x000000110b00780c */ /* 0x000fe20000701670 */
[----:B------:R-:W-:Y:S01]  /*110a0*/  UIADD3 UR9, UR14, UR9, URZ ;  /* 0x000000090e097290 */ /* 0x000fe2000fffe03f */
[----:B------:R-:W-:Y:S01]  /*110b0*/  FSEL R5, R9, -INF , !P2 ;  /* 0xff80000009057808 */ /* 0x000fe20005000000 */
[----:B------:R-:W1:Y:S01]  /*110c0*/  SHFL.BFLY PT, R15, R8, 0x2, 0x1f ;  /* 0x0c401f00080f7f89 */ /* 0x000e6200000e0000 */
[----:B------:R-:W-:-:S02]  /*110d0*/  ISETP.GT.AND P3, PT, R25, 0x11, P1 ;  /* 0x000000111900780c */ /* 0x000fc40000f64270 */
[----:B------:R-:W-:Y:S01]  /*110e0*/  FMNMX.FTZ R26, R7, R26, !PT ;  /* 0x0000001a071a7209 */ /* 0x000fe20007810000 */
[----:B------:R-:W-:Y:S01]  /*110f0*/  LDSM.16.MT88.4 R88, [R205+0xa080] ;  /* 0x00a08000cd58783b */ /* 0x000fe20000004200 */
[----:B------:R-:W-:Y:S02]  /*11100*/  FSEL R13, R0, -INF , !P0 ;  /* 0xff800000000d7808 */ /* 0x000fe40004000000 */
[----:B------:R-:W-:Y:S01]  /*11110*/  ISETP.GT.AND P2, PT, R25, 0x18, P1 ;  /* 0x000000181900780c */ /* 0x000fe20000f44270 */
[----:B------:R-:W-:Y:S01]  /*11120*/  LDSM.16.MT88.4 R96, [R204+0xa080] ;  /* 0x00a08000cc60783b */ /* 0x000fe20000004200 */
[----:B------:R-:W-:Y:S02]  /*11130*/  ISETP.LT.OR P3, PT, R11, 0x12, P3 ;  /* 0x000000120b00780c */ /* 0x000fe40001f61670 */
[----:B------:R-:W-:Y:S01]  /*11140*/  FMNMX.FTZ R0, R5, R26, !PT ;  /* 0x0000001a05007209 */ /* 0x000fe20007810000 */
[----:B------:R-:W-:Y:S01]  /*11150*/  LDSM.16.MT88.4 R104, [R211+0xb080] ;  /* 0x00b08000d368783b */ /* 0x000fe20000004200 */
[----:B------:R-:W-:-:S02]  /*11160*/  ISETP.GT.AND P0, PT, R25, 0x19, P1 ;  /* 0x000000191900780c */ /* 0x000fc40000f04270 */
[----:B------:R-:W-:Y:S01]  /*11170*/  ISETP.LT.OR P1, PT, R11, 0x19, P2 ;  /* 0x000000190b00780c */ /* 0x000fe20001721670 */
[----:B------:R-:W-:Y:S01]  /*11180*/  LDSM.16.MT88.4 R112, [R206+0xb080] ;  /* 0x00b08000ce70783b */ /* 0x000fe20000004200 */
[----:B------:R-:W-:Y:S02]  /*11190*/  FSEL R17, R17, -INF , !P3 ;  /* 0xff80000011117808 */ /* 0x000fe40005800000 */
[----:B------:R-:W-:Y:S01]  /*111a0*/  FMNMX.FTZ R0, R13, R0, !PT ;  /* 0x000000000d007209 */ /* 0x000fe20007810000 */
[----:B------:R-:W-:Y:S01]  /*111b0*/  LDSM.16.MT88.4 R120, [R205+0xb080] ;  /* 0x00b08000cd78783b */ /* 0x000fe20000004200 */
[----:B------:R-:W-:Y:S02]  /*111c0*/  ISETP.LT.OR P0, PT, R11, 0x1a, P0 ;  /* 0x0000001a0b00780c */ /* 0x000fe40000701670 */
[----:B----4-:R-:W-:Y:S01]  /*111d0*/  FSEL R11, R18, -INF , !P1 ;  /* 0xff800000120b7808 */ /* 0x010fe20004800000 */
[----:B------:R-:W-:Y:S01]  /*111e0*/  LDSM.16.MT88.4 R192, [R205+0x8880] ;  /* 0x00888000cdc0783b */ /* 0x000fe20000004200 */
[----:B------:R-:W-:-:S02]  /*111f0*/  FMNMX.FTZ R0, R17, R0, !PT ;  /* 0x0000000011007209 */ /* 0x000fc40007810000 */
[----:B------:R-:W-:Y:S01]  /*11200*/  FSEL R9, R21, -INF , !P0 ;  /* 0xff80000015097808 */ /* 0x000fe20004000000 */
[----:B------:R-:W-:Y:S01]  /*11210*/  LDSM.16.MT88.4 R188, [R204+0x8880] ;  /* 0x00888000ccbc783b */ /* 0x000fe20000004200 */
[----:B------:R-:W-:Y:S02]  /*11220*/  FMNMX.FTZ R0, R11, R0, !PT ;  /* 0x000000000b007209 */ /* 0x000fe40007810000 */
[----:B-1----:R-:W-:Y:S01]  /*11230*/  FMNMX.FTZ R25, R8, R15, !PT ;  /* 0x0000000f08197209 */ /* 0x002fe20007810000 */
[----:B------:R-:W-:Y:S01]  /*11240*/  LDSM.16.MT88.4 R184, [R211+0x9880] ;  /* 0x00988000d3b8783b */ /* 0x000fe20000004200 */
[----:B------:R-:W-:-:S03]  /*11250*/  FMNMX.FTZ R18, R9, R0, !PT ;  /* 0x0000000009127209 */ /* 0x000fc60007810000 */
[----:B------:R-:W1:Y:S04]  /*11260*/  SHFL.BFLY PT, R0, R25, 0x1, 0x1f ;  /* 0x0c201f0019007f89 */ /* 0x000e6800000e0000 */
[----:B------:R-:W2:Y:S04]  /*11270*/  SHFL.BFLY PT, R21, R18, 0x2, 0x1f ;  /* 0x0c401f0012157f89 */ /* 0x000ea800000e0000 */
[----:B------:R-:W-:Y:S04]  /*11280*/  LDSM.16.MT88.4 R180, [R206+0x9880] ;  /* 0x00988000ceb4783b */ /* 0x000fe80000004200 */
[----:B------:R-:W-:Y:S04]  /*11290*/  LDSM.16.MT88.4 R176, [R205+0x9880] ;  /* 0x00988000cdb0783b */ /* 0x000fe80000004200 */
[----:B------:R-:W-:Y:S04]  /*112a0*/  LDSM.16.MT88.4 R172, [R204+0x9880] ;  /* 0x00988000ccac783b */ /* 0x000fe80000004200 */
[----:B------:R-:W-:Y:S01]  /*112b0*/  LDSM.16.MT88.4 R168, [R211+0xa880] ;  /* 0x00a88000d3a8783b */ /* 0x000fe20000004200 */
[----:B-1----:R-:W-:-:S03]  /*112c0*/  FMNMX.FTZ R0, R25, R0, !PT ;  /* 0x0000000019007209 */ /* 0x002fc60007810000 */
[----:B------:R-:W-:Y:S01]  /*112d0*/  LDSM.16.MT88.4 R164, [R206+0xa880] ;  /* 0x00a88000cea4783b */ /* 0x000fe20000004200 */
[----:B--2---:R-:W-:Y:S01]  /*112e0*/  FMNMX.FTZ R21, R21, R18, !PT ;  /* 0x0000001215157209 */ /* 0x004fe20007810000 */
[C---:B------:R-:W-:Y:S01]  /*112f0*/  FMUL.FTZ R15, R0.reuse, c[0x0][0x2d0] ;  /* 0x0000b400000f7a20 */ /* 0x040fe20000410000 */
[----:B------:R-:W-:Y:S01]  /*11300*/  FSETP.NEU.FTZ.AND P0, PT, R0, -INF , PT ;  /* 0xff8000000000780b */ /* 0x000fe20003f1d000 */
[----:B------:R-:W-:Y:S03]  /*11310*/  LDSM.16.MT88.4 R160, [R205+0xa880] ;  /* 0x00a88000cda0783b */ /* 0x000fe60000004200 */
[----:B------:R-:W-:Y:S01]  /*11320*/  FSEL R15, R15, RZ, P0 ;  /* 0x000000ff0f0f7208 */ /* 0x000fe20000000000 */
[----:B------:R-:W1:Y:S04]  /*11330*/  SHFL.BFLY PT, R148, R21, 0x1, 0x1f ;  /* 0x0c201f0015947f89 */ /* 0x000e6800000e0000 */
[--C-:B------:R-:W-:Y:S01]  /*11340*/  FFMA.FTZ R226, R19, c[0x0][0x2d0], -R15.reuse ;  /* 0x0000b40013e27a23 */ /* 0x100fe2000001080f */
[----:B------:R-:W-:Y:S01]  /*11350*/  LDSM.16.MT88.4 R156, [R204+0xa880] ;  /* 0x00a88000cc9c783b */ /* 0x000fe20000004200 */
[----:B------:R-:W-:-:S02]  /*11360*/  FFMA.FTZ R225, R22, c[0x0][0x2d0], -R15 ;  /* 0x0000b40016e17a23 */ /* 0x000fc4000001080f */
[--C-:B------:R-:W-:Y:S01]  /*11370*/  FFMA.FTZ R150, R20, c[0x0][0x2d0], -R15.reuse ;  /* 0x0000b40014967a23 */ /* 0x100fe2000001080f */
[----:B------:R-:W-:Y:S01]  /*11380*/  LDSM.16.MT88.4 R152, [R211+0xb880] ;  /* 0x00b88000d398783b */ /* 0x000fe20000004200 */
[--C-:B------:R-:W-:Y:S01]  /*11390*/  FFMA.FTZ R149, R16, c[0x0][0x2d0], -R15.reuse ;  /* 0x0000b40010957a23 */ /* 0x100fe2000001080f */
[----:B------:R-:W-:Y:S01]  /*113a0*/  MUFU.EX2 R226, R226 ;  /* 0x000000e200e27308 */ /* 0x000fe20000000800 */
[--C-:B------:R-:W-:Y:S02]  /*113b0*/  FFMA.FTZ R231, R6, c[0x0][0x2d0], -R15.reuse ;  /* 0x0000b40006e77a23 */ /* 0x100fe4000001080f */
[--C-:B------:R-:W-:Y:S02]  /*113c0*/  FFMA.FTZ R232, R14, c[0x0][0x2d0], -R15.reuse ;  /* 0x0000b4000ee87a23 */ /* 0x100fe4000001080f */
[--C-:B------:R-:W-:Y:S02]  /*113d0*/  FFMA.FTZ R3, R12, c[0x0][0x2d0], -R15.reuse ;  /* 0x0000b4000c037a23 */ /* 0x100fe4000001080f */
[----:B------:R-:W-:Y:S01]  /*113e0*/  FFMA.FTZ R234, R10, c[0x0][0x2d0], -R15 ;  /* 0x0000b4000aea7a23 */ /* 0x000fe2000001080f */
[----:B------:R-:W2:Y:S01]  /*113f0*/  MUFU.EX2 R225, R225 ;  /* 0x000000e100e17308 */ /* 0x000ea20000000800 */
[----:B-1----:R-:W-:-:S07]  /*11400*/  FMNMX.FTZ R148, R21, R148, !PT ;  /* 0x0000009415947209 */ /* 0x002fce0007810000 */
[----:B------:R-:W-:Y:S01]  /*11410*/  MUFU.EX2 R150, R150 ;  /* 0x0000009600967308 */ /* 0x000fe20000000800 */
[C---:B------:R-:W-:Y:S01]  /*11420*/  FSETP.NEU.FTZ.AND P0, PT, R148.reuse, -INF , PT ;  /* 0xff8000009400780b */ /* 0x040fe20003f1d000 */
[----:B------:R-:W-:-:S05]  /*11430*/  FMUL.FTZ R8, R148, c[0x0][0x2d0] ;  /* 0x0000b40094087a20 */ /* 0x000fca0000410000 */
[----:B------:R-:W-:Y:S01]  /*11440*/  FSEL R8, R8, RZ, P0 ;  /* 0x000000ff08087208 */ /* 0x000fe20000000000 */
[----:B------:R-:W1:Y:S01]  /*11450*/  MUFU.EX2 R149, R149 ;  /* 0x0000009500957308 */ /* 0x000e620000000800 */
[----:B--2---:R-:W-:Y:S01]  /*11460*/  F2FP.PACK_AB R128, R225, R226 ;  /* 0x000000e2e180723e */ /* 0x004fe200000000ff */
[----:B------:R-:W-:Y:S01]  /*11470*/  FADD.FTZ R225, R226, R225 ;  /* 0x000000e1e2e17221 */ /* 0x000fe20000010000 */
[----:B------:R-:W-:Y:S01]  /*11480*/  PLOP3.LUT P0, PT, PT, PT, UP2, 0x40, 0x0 ;  /* 0x000000000000781c */ /* 0x000fe20003f0e828 */
[--C-:B------:R-:W-:Y:S02]  /*11490*/  FFMA.FTZ R230, R24, c[0x0][0x2d0], -R8.reuse ;  /* 0x0000b40018e67a23 */ /* 0x100fe40000010808 */
[--C-:B------:R-:W-:Y:S01]  /*114a0*/  FFMA.FTZ R227, R23, c[0x0][0x2d0], -R8.reuse ;  /* 0x0000b40017e37a23 */ /* 0x100fe20000010808 */
[----:B------:R-:W2:Y:S01]  /*114b0*/  LDSM.16.MT88.4 R24, [R205+0x8080] ;  /* 0x00808000cd18783b */ /* 0x000ea20000004200 */
[--C-:B------:R-:W-:Y:S01]  /*114c0*/  FFMA.FTZ R151, R7, c[0x0][0x2d0], -R8.reuse ;  /* 0x0000b40007977a23 */ /* 0x100fe20000010808 */
[----:B------:R-:W-:Y:S01]  /*114d0*/  MUFU.EX2 R232, R232 ;  /* 0x000000e800e87308 */ /* 0x000fe20000000800 */
[----:B------:R-:W-:-:S02]  /*114e0*/  FFMA.FTZ R2, R5, c[0x0][0x2d0], -R8 ;  /* 0x0000b40005027a23 */ /* 0x000fc40000010808 */
[----:B------:R-:W3:Y:S01]  /*114f0*/  LDSM.16.MT88.4 R4, [R204+0xb080] ;  /* 0x00b08000cc04783b */ /* 0x000ee20000004200 */
[--C-:B------:R-:W-:Y:S02]  /*11500*/  FFMA.FTZ R233, R13, c[0x0][0x2d0], -R8.reuse ;  /* 0x0000b4000de97a23 */ /* 0x100fe40000010808 */
[--C-:B------:R-:W-:Y:S01]  /*11510*/  FFMA.FTZ R236, R17, c[0x0][0x2d0], -R8.reuse ;  /* 0x0000b40011ec7a23 */ /* 0x100fe20000010808 */
[----:B------:R-:W4:Y:S01]  /*11520*/  LDSM.16.MT88.4 R12, [R211+0x8880] ;  /* 0x00888000d30c783b */ /* 0x000f220000004200 */
[----:B------:R-:W-:Y:S01]  /*11530*/  MUFU.EX2 R230, R230 ;  /* 0x000000e600e67308 */ /* 0x000fe20000000800 */
[--C-:B------:R-:W-:Y:S01]  /*11540*/  FFMA.FTZ R235, R11, c[0x0][0x2d0], -R8.reuse ;  /* 0x0000b4000beb7a23 */ /* 0x100fe20000010808 */
[----:B-1----:R-:W-:Y:S01]  /*11550*/  F2FP.PACK_AB R130, R149, R150 ;  /* 0x000000969582723e */ /* 0x002fe200000000ff */
[----:B------:R-:W-:Y:S01]  /*11560*/  FFMA.FTZ R238, R9, c[0x0][0x2d0], -R8 ;  /* 0x0000b40009ee7a23 */ /* 0x000fe20000010808 */
[----:B------:R-:W-:Y:S01]  /*11570*/  LDSM.16.MT88.4 R16, [R206+0xb880] ;  /* 0x00b88000ce10783b */ /* 0x000fe20000004200 */
[----:B------:R-:W-:-:S03]  /*11580*/  FADD.FTZ R150, R150, R225 ;  /* 0x000000e196967221 */ /* 0x000fc60000010000 */
[----:B------:R-:W1:Y:S01]  /*11590*/  MUFU.EX2 R227, R227 ;  /* 0x000000e300e37308 */ /* 0x000e620000000800 */
[----:B------:R-:W5:Y:S01]  /*115a0*/  LDSM.16.MT88.4 R8, [R206+0x8880] ;  /* 0x00888000ce08783b */ /* 0x000f620000004200 */
[----:B------:R-:W-:-:S06]  /*115b0*/  FADD.FTZ R149, R149, R150 ;  /* 0x0000009695957221 */ /* 0x000fcc0000010000 */
[----:B------:R-:W-:Y:S08]  /*115c0*/  MUFU.EX2 R151, R151 ;  /* 0x0000009700977308 */ /* 0x000ff00000000800 */
[----:B------:R-:W2:Y:S01]  /*115d0*/  MUFU.EX2 R2, R2 ;  /* 0x0000000200027308 */ /* 0x000ea20000000800 */
[----:B-1----:R-:W-:Y:S01]  /*115e0*/  F2FP.PACK_AB R129, R227, R230 ;  /* 0x000000e6e381723e */ /* 0x002fe200000000ff */
[----:B------:R-:W-:-:S06]  /*115f0*/  FADD.FTZ R230, R230, R227 ;  /* 0x000000e3e6e67221 */ /* 0x000fcc0000010000 */
[----:B------:R-:W1:Y:S01]  /*11600*/  MUFU.EX2 R3, R3 ;  /* 0x0000000300037308 */ /* 0x000e620000000800 */
[----:B--2---:R-:W-:-:S07]  /*11610*/  F2FP.PACK_AB R131, R2, R151 ;  /* 0x000000970283723e */ /* 0x004fce00000000ff */
[----:B------:R-:W-:Y:S01]  /*11620*/  MUFU.EX2 R231, R231 ;  /* 0x000000e700e77308 */ /* 0x000fe20000000800 */
[----:B------:R-:W-:-:S04]  /*11630*/  FADD.FTZ R151, R151, R230 ;  /* 0x000000e697977221 */ /* 0x000fc80000010000 */
[----:B------:R-:W-:Y:S01]  /*11640*/  FADD.FTZ R2, R2, R151 ;  /* 0x0000009702027221 */ /* 0x000fe20000010000 */
[C---:B------:R-:W-:Y:S02]  /*11650*/  HMMA.16816.F32 R144, R128.reuse, R140, RZ ;  /* 0x0000008c8090723c */ /* 0x040fe400000018ff */
[----:B------:R-:W-:Y:S06]  /*11660*/  MUFU.EX2 R234, R234 ;  /* 0x000000ea00ea7308 */ /* 0x000fec0000000800 */
[C---:B------:R-:W-:Y:S02]  /*11670*/  HMMA.16816.F32 R136, R128.reuse, R132, RZ ;  /* 0x000000848088723c */ /* 0x040fe400000018ff */
[----:B------:R-:W-:Y:S06]  /*11680*/  MUFU.EX2 R233, R233 ;  /* 0x000000e900e97308 */ /* 0x000fec0000000800 */
[C---:B------:R-:W-:Y:S02]  /*11690*/  HMMA.16816.F32 R140, R128.reuse, R142, RZ ;  /* 0x0000008e808c723c */ /* 0x040fe400000018ff */
[----:B------:R-:W2:Y:S06]  /*116a0*/  MUFU.EX2 R236, R236 ;  /* 0x000000ec00ec7308 */ /* 0x000eac0000000800 */
[C---:B------:R-:W-:Y:S02]  /*116b0*/  HMMA.16816.F32 R132, R128.reuse, R134, RZ ;  /* 0x000000868084723c */ /* 0x040fe400000018ff */
[----:B------:R-:W-:Y:S06]  /*116c0*/  MUFU.EX2 R235, R235 ;  /* 0x000000eb00eb7308 */ /* 0x000fec0000000800 */
[C---:B------:R-:W-:Y:S02]  /*116d0*/  HMMA.16816.F32 R20, R128.reuse, R24, RZ ;  /* 0x000000188014723c */ /* 0x040fe400000018ff */
[----:B------:R-:W1:Y:S06]  /*116e0*/  MUFU.EX2 R238, R238 ;  /* 0x000000ee00ee7308 */ /* 0x000e6c0000000800 */
        /* <DEDUP_REMOVED lines=25> */
[C---:B---3--:R-:W-:Y:S07]  /*11880*/  HMMA.16816.F32 R124, R128.reuse, R4, RZ ;  /* 0x00000004807c723c */ /* 0x048fee00000018ff */
[----:B-1----:R-:W-:Y:S01]  /*11890*/  F2FP.PACK_AB R4, R3, R232 ;  /* 0x000000e80304723e */ /* 0x002fe200000000ff */
[----:B------:R-:W-:Y:S01]  /*118a0*/  HMMA.16816.F32 R128, R128, R6, RZ ;  /* 0x000000068080723c */ /* 0x000fe200000018ff */
[----:B--2---:R-:W-:Y:S01]  /*118b0*/  F2FP.PACK_AB R5, R236, R233 ;  /* 0x000000e9ec05723e */ /* 0x004fe200000000ff */
[----:B------:R-:W-:-:S02]  /*118c0*/  FADD.FTZ R232, R232, R149 ;  /* 0x00000095e8e87221 */ /* 0x000fc40000010000 */
[----:B------:R-:W-:Y:S02]  /*118d0*/  FADD.FTZ R233, R233, R2 ;  /* 0x00000002e9e97221 */ /* 0x000fe40000010000 */
[----:B------:R-:W-:Y:S01]  /*118e0*/  FADD.FTZ R232, R3, R232 ;  /* 0x000000e803e87221 */ /* 0x000fe20000010000 */
[----:B------:R-:W-:Y:S01]  /*118f0*/  F2FP.PACK_AB R6, R234, R231 ;  /* 0x000000e7ea06723e */ /* 0x000fe200000000ff */
[----:B------:R-:W-:Y:S01]  /*11900*/  FADD.FTZ R236, R236, R233 ;  /* 0x000000e9ecec7221 */ /* 0x000fe20000010000 */
[----:B------:R-:W-:Y:S01]  /*11910*/  F2FP.PACK_AB R7, R238, R235 ;  /* 0x000000ebee07723e */ /* 0x000fe200000000ff */
[----:B------:R-:W-:Y:S02]  /*11920*/  FADD.FTZ R231, R231, R232 ;  /* 0x000000e8e7e77221 */ /* 0x000fe40000010000 */
[----:B------:R-:W-:Y:S02]  /*11930*/  FADD.FTZ R225, R235, R236 ;  /* 0x000000ecebe17221 */ /* 0x000fe40000010000 */
[----:B------:R-:W-:-:S02]  /*11940*/  FADD.FTZ R226, R234, R231 ;  /* 0x000000e7eae27221 */ /* 0x000fc40000010000 */
[----:B----4-:R-:W-:Y:S01]  /*11950*/  HMMA.16816.F32 R144, R4, R12, R144 ;  /* 0x0000000c0490723c */ /* 0x010fe20000001890 */
[----:B------:R-:W-:-:S07]  /*11960*/  FADD.FTZ R225, R238, R225 ;  /* 0x000000e1eee17221 */ /* 0x000fce0000010000 */
[C---:B------:R-:W-:Y:S01]  /*11970*/  HMMA.16816.F32 R140, R4.reuse, R14, R140 ;  /* 0x0000000e048c723c */ /* 0x040fe2000000188c */
[----:B------:R-:W1:Y:S07]  /*11980*/  LDSM.16.MT88.4 R12, [R205+0xb880] ;  /* 0x00b88000cd0c783b */ /* 0x000e6e0000004200 */
[C---:B-----5:R-:W-:Y:S08]  /*11990*/  HMMA.16816.F32 R136, R4.reuse, R8, R136 ;  /* 0x000000080488723c */ /* 0x060ff00000001888 */
[C---:B------:R-:W-:Y:S01]  /*119a0*/  HMMA.16816.F32 R132, R4.reuse, R10, R132 ;  /* 0x0000000a0484723c */ /* 0x040fe20000001884 */
[----:B------:R-:W2:Y:S07]  /*119b0*/  LDSM.16.MT88.4 R8, [R204+0xb880] ;  /* 0x00b88000cc08783b */ /* 0x000eae0000004200 */
        /* <DEDUP_REMOVED lines=24> */
[C---:B-1----:R-:W-:Y:S08]  /*11b40*/  HMMA.16816.F32 R116, R4.reuse, R12, R116 ;  /* 0x0000000c0474723c */ /* 0x042ff00000001874 */
[C---:B------:R-:W-:Y:S08]  /*11b50*/  HMMA.16816.F32 R120, R4.reuse, R14, R120 ;  /* 0x0000000e0478723c */ /* 0x040ff00000001878 */
[C---:B--2---:R-:W-:Y:S08]  /*11b60*/  HMMA.16816.F32 R124, R4.reuse, R8, R124 ;  /* 0x00000008047c723c */ /* 0x044ff0000000187c */
[----:B------:R-:W-:Y:S01]  /*11b70*/  HMMA.16816.F32 R128, R4, R10, R128 ;  /* 0x0000000a0480723c */ /* 0x000fe20000001880 */
[----:B------:R-:W-:Y:S07]  /*11b80*/  @P0 BRA `(.L_x_424) ;  /* 0x0000015000000947 */ /* 0x000fee0003800000 */
[----:B------:R-:W-:Y:S01]  /*11b90*/  ISETP.LT.AND P0, PT, RZ, UR14, PT ;  /* 0x0000000eff007c0c */ /* 0x000fe2000bf01270 */
[----:B------:R-:W-:-:S02]  /*11ba0*/  UIADD3 UR10, UR14, -0x1, URZ ;  /* 0xffffffff0e0a7890 */ /* 0x000fc4000fffe03f */
        /* <DEDUP_REMOVED lines=10> */
.L_x_425:
[----:B------:R-:W-:Y:S02]  /*11c50*/  UISETP.NE.AND UP0, UPT, UR8, 0x1, UPT ;  /* 0x000000010800788c */ /* 0x000fe4000bf05270 */
[----:B------:R-:W-:Y:S02]  /*11c60*/  ULDC.64 UR4, c[0x0][0x330] ;  /* 0x0000cc0000047ab9 */ /* 0x000fe40000000a00 */
[----:B------:R-:W-:-:S07]  /*11c70*/  UIMAD.WIDE.U32 UR14, UR10, UR4, URZ ;  /* 0x000000040a0e72a5 */ /* 0x000fce000f8e003f */
[----:B------:R-:W-:Y:S02]  /*11c80*/  @UP0 UMOV UR11, UR15 ;  /* 0x0000000f000b0c82 */ /* 0x000fe40008000000 */
[----:B------:R-:W-:Y:S02]  /*11c90*/  @UP0 USHF.R.U32.HI UR10, URZ, UR5, UR11 ;  /* 0x000000053f0a0299 */ /* 0x000fe4000801160b */
.L_x_426:
[----:B------:R-:W-:Y:S02]  /*11ca0*/  ULDC UR4, c[0x0][0x32c] ;  /* 0x0000cb0000047ab9 */ /* 0x000fe40000000800 */
[----:B------:R-:W-:-:S04]  /*11cb0*/  UIMAD UR4, UR10, UR8, UR4 ;  /* 0x000000080a0472a4 */ /* 0x000fc8000f8e0204 */
[----:B------:R-:W-:-:S04]  /*11cc0*/  UISETP.LT.AND UP0, UPT, UR9, UR4, UPT ;  /* 0x000000040900728c */ /* 0x000fc8000bf01270 */
[----:B------:R-:W-:-:S04]  /*11cd0*/  USEL UR9, UR9, UR4, UP0 ;  /* 0x0000000409097287 */ /* 0x000fc80008000000 */
.L_x_424:
[----:B------:R-:W-:-:S04]  /*11ce0*/  USHF.R.S32.HI UR4, URZ, 0x1f, UR9 ;  /* 0x0000001f3f047899 */ /* 0x000fc80008011409 */
[----:B------:R-:W-:-:S04]  /*11cf0*/  ULEA.HI UR4, UR4, UR9, URZ, 0x5 ;  /* 0x0000000904047291 */ /* 0x000fc8000f8f283f */
[----:B------:R-:W-:-:S04]  /*11d00*/  USHF.R.S32.HI UR10, URZ, 0x5, UR4 ;  /* 0x000000053f0a7899 */ /* 0x000fc80008011404 */
[----:B------:R-:W-:-:S04]  /*11d10*/  UISETP.LT.AND UP0, UPT, UR6, UR10, UPT ;  /* 0x0000000a0600728c */ /* 0x000fc8000bf01270 */
[----:B------:R-:W-:-:S04]  /*11d20*/  USEL UR10, UR6, UR10, !UP0 ;  /* 0x0000000a060a7287 */ /* 0x000fc8000c000000 */
[----:B------:R-:W-:-:S06]  /*11d30*/  UISETP.GE.AND UP0, UPT, UR13, UR10, UPT ;  /* 0x0000000a0d00728c */ /* 0x000fcc000bf06270 */
[----:B------:R-:W-:-:S13]  /*11d40*/  PLOP3.LUT P0, PT, PT, PT, UP0, 0x80, 0x0 ;  /* 0x000000000000781c */ /* 0x000fda0003f0f008 */
[----:B------:R-:W-:Y:S05]  /*11d50*/  @!P0 BRA `(.L_x_427) ;  /* 0x00002a9000008947 */ /* 0x000fea0003800000 */
[----:B------:R-:W-:Y:S01]  /*11d60*/  PLOP3.LUT P1, PT, PT, PT, UP3, 0x80, 0x0 ;  /* 0x000000000000781c */ /* 0x000fe20003f2f038 */
[----:B------:R-:W-:Y:S01]  /*11d70*/  IMAD.MOV.U32 R2, RZ, RZ, R148 ;  /* 0x000000ffff027224 */ /* 0x000fe200078e0094 */
[----:B------:R-:W-:Y:S01]  /*11d80*/  PLOP3.LUT P0, PT, PT, PT, UP3, 0x80, 0x0 ;  /* 0x000000000000781c */ /* 0x000fe20003f0f038 */
[----:B------:R-:W-:Y:S01]  /*11d90*/  IMAD.MOV.U32 R3, RZ, RZ, R0 ;  /* 0x000000ffff037224 */ /* 0x000fe200078e0000 */
[----:B------:R-:W-:Y:S02]  /*11da0*/  ULDC.64 UR8, c[0x0][0x208] ;  /* 0x0000820000087ab9 */ /* 0x000fe40000000a00 */
[----:B------:R-:W-:-:S07]  /*11db0*/  ULDC.64 UR4, c[0x0][0x1e0] ;  /* 0x0000780000047ab9 */ /* 0x000fce0000000a00 */
[----:B------:R-:W-:-:S05]  /*11dc0*/  @P1 IMAD.HI.U32 R227, R219, c[0x0][0x2c8], RZ ;  /* 0x0000b200dbe31a27 */ /* 0x000fca00078e00ff */
[----:B------:R-:W-:Y:S02]  /*11dd0*/  @P0 SHF.R.U32.HI R227, RZ, c[0x0][0x2cc], R227 ;  /* 0x0000b300ffe30a19 */ /* 0x000fe400000116e3 */
.L_x_436:
[----:B------:R-:W-:Y:S04]  /*11de0*/  DEPBAR.LE SB0, 0x0 ;  /* 0x000080000000791a */ /* 0x000fe80000000000 */
[----:B------:R-:W-:Y:S01]  /*11df0*/  BAR.SYNC.DEFER_BLOCKING 0x0 ;  /* 0x0000000000007b1d */ /* 0x000fe20000010000 */
[----:B------:R-:W-:Y:S01]  /*11e00*/  UISETP.GT.AND UP0, UPT, UR6, UR13, UPT ;  /* 0x0000000d0600728c */ /* 0x000fe2000bf04270 */
[C---:B------:R-:W-:Y:S01]  /*11e10*/  LOP3.LUT P5, RZ, R215.reuse, 0x2, RZ, 0xc0, !PT ;  /* 0x00000002d7ff7812 */ /* 0x040fe200078ac0ff */
[----:B------:R-:W-:Y:S01]  /*11e20*/  IMAD.MOV.U32 R234, RZ, RZ, R219 ;  /* 0x000000ffffea7224 */ /* 0x000fe200078e00db */
[C---:B------:R-:W-:Y:S01]  /*11e30*/  LOP3.LUT P4, RZ, R215.reuse, 0x1, RZ, 0xc0, !PT ;  /* 0x00000001d7ff7812 */ /* 0x040fe2000788c0ff */
[----:B------:R-:W-:Y:S02]  /*11e40*/  IMAD.U32 R233, RZ, RZ, UR28 ;  /* 0x0000001cffe97e24 */ /* 0x000fe4000f8e00ff */
[----:B------:R-:W-:Y:S02]  /*11e50*/  PLOP3.LUT P0, PT, PT, PT, UP0, 0x80, 0x0 ;  /* 0x000000000000781c */ /* 0x000fe40003f0f008 */
[----:B------:R-:W-:Y:S02]  /*11e60*/  PLOP3.LUT P2, PT, PT, PT, UP0, 0x80, 0x0 ;  /* 0x000000000000781c */ /* 0x000fe40003f4f008 */
[----:B------:R-:W-:Y:S01]  /*11e70*/  PLOP3.LUT P1, PT, PT, PT, UP0, 0x80, 0x0 ;  /* 0x000000000000781c */ /* 0x000fe20003f2f008 */
[----:B------:R-:W-:Y:S01]  /*11e80*/  @!UP0 UIMAD.WIDE.U32 UR14, UR13, UR8, URZ ;  /* 0x000000080d0e82a5 */ /* 0x000fe2000f8e003f */
[----:B------:R-:W-:Y:S01]  /*11e90*/  PLOP3.LUT P3, PT, PT, PT, UP0, 0x80, 0x0 ;  /* 0x000000000000781c */ /* 0x000fe20003f6f008 */
[----:B------:R-:W-:Y:S01]  /*11ea0*/  @!UP0 USHF.R.S32.HI UR11, URZ, 0x1f, UR13 ;  /* 0x0000001f3f0b8899 */ /* 0x000fe2000801140d */
[----:B------:R-:W-:Y:S03]  /*11eb0*/  LOP3.LUT P3, RZ, R215, 0x4, RZ, 0xc0, !PT ;  /* 0x00000004d7ff7812 */ /* 0x000fe6000786c0ff */
[----:B------:R-:W-:Y:S01]  /*11ec0*/  @!UP0 UIMAD UR11, UR11, UR8, URZ ;  /* 0x000000080b0b82a4 */ /* 0x000fe2000f8e023f */
[----:B------:R-:W-:Y:S02]  /*11ed0*/  IMAD.U32 R180, RZ, RZ, UR14 ;  /* 0x0000000effb47e24 */ /* 0x000fe4000f8e00ff */
[----:B------:R-:W-:Y:S01]  /*11ee0*/  IMAD.U32 R181, RZ, RZ, UR15 ;  /* 0x0000000fffb57e24 */ /* 0x000fe2000f8e00ff */
[----:B------:R-:W-:Y:S01]  /*11ef0*/  @!UP0 UIMAD UR11, UR13, UR9, UR11 ;  /* 0x000000090d0b82a4 */ /* 0x000fe2000f8e020b */
[----:B------:R-:W-:Y:S01]  /*11f00*/  LDSM.16.M88.4 R148, [R214+0x10080] ;  /* 0x01008000d694783b */ /* 0x000fe20000000200 */
[C---:B------:R-:W-:Y:S02]  /*11f10*/  @!P0 LEA R0, P0, R180.reuse, R228, 0x5 ;  /* 0x000000e4b4008211 */ /* 0x040fe400078028ff */
[----:B------:R-:W-:Y:S02]  /*11f20*/  @!UP0 UIADD3 UR11, UR15, UR11, URZ ;  /* 0x0000000b0f0b8290 */ /* 0x000fe4000fffe03f */
[----:B------:R-:W1:Y:S04]  /*11f30*/  LDSM.16.M88.4 R152, [R213+0xc080] ;  /* 0x00c08000d598783b */ /* 0x000e680000000200 */
[----:B------:R-:W-:Y:S01]  /*11f40*/  IMAD.U32 R181, RZ, RZ, UR11 ;  /* 0x0000000bffb57e24 */ /* 0x000fe2000f8e00ff */
[----:B------:R-:W2:Y:S04]  /*11f50*/  LDSM.16.M88.4 R156, [R213+0xc880] ;  /* 0x00c88000d59c783b */ /* 0x000ea80000000200 */
[----:B------:R-:W-:Y:S01]  /*11f60*/  @!P2 LEA.HI.X R181, R180, R221, R181, 0x5, P0 ;  /* 0x000000ddb4b5a211 */ /* 0x000fe200000f2cb5 */
[----:B------:R-:W-:Y:S01]  /*11f70*/  LDSM.16.M88.4 R160, [R210+0x10080] ;  /* 0x01008000d2a0783b */ /* 0x000fe20000000200 */
[C---:B------:R-:W-:Y:S02]  /*11f80*/  @!P1 LEA R180, P1, R0.reuse, c[0x0][0x1f8], 0x1 ;  /* 0x00007e0000b49a11 */ /* 0x040fe400078208ff */
[----:B------:R-:W-:Y:S02]  /*11f90*/  PLOP3.LUT P0, PT, PT, PT, UP0, 0x80, 0x0 ;  /* 0x000000000000781c */ /* 0x000fe40003f0f008 */
[----:B------:R-:W3:Y:S01]  /*11fa0*/  LDSM.16.M88.4 R164, [R212] ;  /* 0x00000000d4a4783b */ /* 0x000ee20000000200 */
[----:B------:R-:W-:Y:S04]  /*11fb0*/  PLOP3.LUT P2, PT, PT, PT, UP0, 0x80, 0x0 ;  /* 0x000000000000781c */ /* 0x000fe80003f4f008 */
[----:B------:R-:W4:Y:S06]  /*11fc0*/  LDSM.16.M88.4 R168, [R203] ;  /* 0x00000000cba8783b */ /* 0x000f2c0000000200 */
[----:B------:R-:W-:Y:S02]  /*11fd0*/  @!P0 LEA.HI.X R181, R0, c[0x0][0x1fc], R181, 0x1, P1 ;  /* 0x00007f0000b58a11 */ /* 0x000fe400008f0cb5 */
[----:B------:R-:W-:Y:S02]  /*11fe0*/  PLOP3.LUT P0, PT, PT, PT, UP0, 0x80, 0x0 ;  /* 0x000000000000781c */ /* 0x000fe40003f0f008 */
[----:B------:R-:W-:Y:S01]  /*11ff0*/  PLOP3.LUT P1, PT, PT, PT, UP0, 0x80, 0x0 ;  /* 0x000000000000781c */ /* 0x000fe20003f2f008 */
[C---:B-1----:R-:W-:Y:S10]  /*12000*/  HMMA.16816.F32 R4, R148.reuse, R152, RZ ;  /* 0x000000989404723c */ /* 0x042ff400000018ff */
[----:B------:R-:W-:Y:S01]  /*12010*/  @!PT LDS RZ, [RZ] ;  /* 0x00000000fffff984 */ /* 0x000fe20000000800 */
[----:B------:R-:W-:Y:S01]  /*12020*/  @!PT LDS RZ, [RZ] ;  /* 0x00000000fffff984 */ /* 0x000fe20000000800 */
[----:B------:R-:W-:Y:S01]  /*12030*/  @!PT LDS RZ, [RZ] ;  /* 0x00000000fffff984 */ /* 0x000fe20000000800 */
[----:B------:R1:W-:Y:S01]  /*12040*/  @!P0 LDGSTS.E.BYPASS.LTC128B.128 [R218+0x8080], [R180.64], !P6 ;  /* 0x08080000b4da8fae */ /* 0x0003e2000f101d5e */
[----:B------:R-:W-:Y:S01]  /*12050*/  PLOP3.LUT P0, PT, PT, PT, UP0, 0x80, 0x0 ;  /* 0x000000000000781c */ /* 0x000fe20003f0f008 */
[----:B------:R-:W-:Y:S03]  /*12060*/  UISETP.GT.AND UP0, UPT, UR13, UR6, UPT ;  /* 0x000000060d00728c */ /* 0x000fe6000bf04270 */
[----:B------:R1:W-:Y:S01]  /*12070*/  @!P2 LDGSTS.E.BYPASS.LTC128B.128 [R218+0x9080], [R180.64+0x80], !P3 ;  /* 0x09080080b4daafae */ /* 0x0003e2000d901d5e */
[C---:B------:R-:W-:Y:S02]  /*12080*/  HMMA.16816.F32 R8, R148.reuse, R154, RZ ;  /* 0x0000009a9408723c */ /* 0x040fe400000018ff */
[----:B------:R-:W-:Y:S02]  /*12090*/  PLOP3.LUT P3, PT, PT, PT, UP0, 0x80, 0x0 ;  /* 0x000000000000781c */ /* 0x000fe40003f6f008 */
[----:B------:R1:W-:Y:S01]  /*120a0*/  @!P1 LDGSTS.E.BYPASS.LTC128B.128 [R218+0xa080], [R180.64+0x100], !P5 ;  /* 0x0a080100b4da9fae */ /* 0x0003e2000e901d5e */
[----:B------:R-:W-:Y:S02]  /*120b0*/  PLOP3.LUT P2, PT, PT, PT, UP0, 0x80, 0x0 ;  /* 0x000000000000781c */ /* 0x000fe40003f4f008 */
[----:B------:R-:W-:Y:S01]  /*120c0*/  @UP0 UIADD3 UR12, UR13, -0x1, URZ ;  /* 0xffffffff0d0c0890 */ /* 0x000fe2000fffe03f */
[C---:B--2---:R-:W-:Y:S01]  /*120d0*/  HMMA.16816.F32 R12, R148.reuse, R156, RZ ;  /* 0x0000009c940c723c */ /* 0x044fe200000018ff */
[----:B------:R1:W-:Y:S01]  /*120e0*/  @!P0 LDGSTS.E.BYPASS.LTC128B.128 [R218+0xb080], [R180.64+0x180], !P4 ;  /* 0x0b080180b4da8fae */ /* 0x0003e2000e101d5e */
[----:B------:R-:W-:Y:S01]  /*120f0*/  PLOP3.LUT P0, PT, PT, PT, UP0, 0x80, 0x0 ;  /* 0x000000000000781c */ /* 0x000fe20003f0f008 */
[----:B------:R-:W-:Y:S02]  /*12100*/  @UP0 UIMAD.WIDE.U32 UR14, UR12, UR4, URZ ;  /* 0x000000040c0e02a5 */ /* 0x000fe4000f8e003f */
[----:B------:R-:W-:Y:S01]  /*12110*/  @UP0 USHF.R.S32.HI UR11, URZ, 0x1f, UR12 ;  /* 0x0000001f3f0b0899 */ /* 0x000fe2000801140c */
[----:B------:R-:W-:Y:S02]  /*12120*/  LDSM.16.M88.4 R172, [R209+0x10080] ;  /* 0x01008000d1ac783b */ /* 0x000fe40000000200 */
[----:B------:R-:W-:Y:S01]  /*12130*/  HMMA.16816.F32 R16, R148, R158, RZ ;  /* 0x0000009e9410723c */ /* 0x000fe200000018ff */
[----:B------:R-:W-:Y:S01]  /*12140*/  IMAD.U32 R188, RZ, RZ, UR14 ;  /* 0x0000000effbc7e24 */ /* 0x000fe2000f8e00ff */
[----:B------:R-:W-:Y:S01]  /*12150*/  @UP0 UIMAD UR11, UR11, UR4, URZ ;  /* 0x000000040b0b02a4 */ /* 0x000fe2000f8e023f */
[----:B------:R-:W2:Y:S01]  /*12160*/  LDSM.16.M88.4 R176, [R208+0xc080] ;  /* 0x00c08000d0b0783b */ /* 0x000ea20000000200 */
[----:B------:R-:W-:Y:S02]  /*12170*/  IMAD.U32 R189, RZ, RZ, UR15 ;  /* 0x0000000fffbd7e24 */ /* 0x000fe4000f8e00ff */
[----:B------:R-:W-:Y:S01]  /*12180*/  @UP0 UIMAD UR11, UR12, UR5, UR11 ;  /* 0x000000050c0b02a4 */ /* 0x000fe2000f8e020b */
[C---:B------:R-:W-:Y:S01]  /*12190*/  @P0 LEA R190, P1, R188.reuse, R216, 0x5 ;  /* 0x000000d8bcbe0211 */ /* 0x040fe200078228ff */
[C---:B---3--:R-:W-:Y:S01]  /*121a0*/  HMMA.16816.F32 R4, R160.reuse, R164, R4 ;  /* 0x000000a4a004723c */ /* 0x048fe20000001804 */
[----:B------:R-:W0:Y:S01]  /*121b0*/  LDGDEPBAR ;  /* 0x00000000000079af */ /* 0x000e220000000000 */
[----:B------:R-:W-:Y:S01]  /*121c0*/  PLOP3.LUT P0, PT, PT, PT, UP0, 0x80, 0x0 ;  /* 0x000000000000781c */ /* 0x000fe20003f0f008 */
[----:B------:R-:W-:Y:S03]  /*121d0*/  @UP0 UIADD3 UR11, UR15, UR11, URZ ;  /* 0x0000000b0f0b0290 */ /* 0x000fe6000fffe03f */
[----:B------:R-:W3:Y:S02]  /*121e0*/  LDSM.16.M88.4 R148, [R208+0xc880] ;  /* 0x00c88000d094783b */ /* 0x000ee40000000200 */
[C---:B------:R-:W-:Y:S01]  /*121f0*/  HMMA.16816.F32 R8, R160.reuse, R166, R8 ;  /* 0x000000a6a008723c */ /* 0x040fe20000001808 */
[----:B------:R-:W-:Y:S01]  /*12200*/  IMAD.U32 R231, RZ, RZ, UR11 ;  /* 0x0000000bffe77e24 */ /* 0x000fe2000f8e00ff */
[----:B------:R-:W-:Y:S01]  /*12210*/  USHF.L.U32 UR11, UR13, 0x5, URZ ;  /* 0x000000050d0b7899 */ /* 0x000fe2000800063f */
[----:B------:R-:W-:Y:S03]  /*12220*/  LDSM.16.M88.4 R152, [R207+0x10080] ;  /* 0x01008000cf98783b */ /* 0x000fe60000000200 */
[----:B------:R-:W-:Y:S02]  /*12230*/  @P2 LEA.HI.X R231, R188, R223, R231, 0x5, P1 ;  /* 0x000000dfbce72211 */ /* 0x000fe400008f2ce7 */
[C---:B----4-:R-:W-:Y:S01]  /*12240*/  HMMA.16816.F32 R12, R160.reuse, R168, R12 ;  /* 0x000000a8a00c723c */ /* 0x050fe2000000180c */
[----:B------:R-:W4:Y:S01]  /*12250*/  LDSM.16.M88.4 R156, [R202] ;  /* 0x00000000ca9c783b */ /* 0x000f220000000200 */
[----:B------:R-:W-:Y:S02]  /*12260*/  PLOP3.LUT P2, PT, PT, PT, UP0, 0x80, 0x0 ;  /* 0x000000000000781c */ /* 0x000fe40003f4f008 */
[----:B------:R-:W-:Y:S01]  /*12270*/  @P0 LEA R230, P0, R190, c[0x0][0x1c8], 0x1 ;  /* 0x00007200bee60a11 */ /* 0x000fe200078008ff */
[----:B------:R-:W-:Y:S01]  /*12280*/  IMAD.U32 R195, RZ, RZ, UR11 ;  /* 0x0000000bffc37e24 */ /* 0x000fe2000f8e00ff */
[----:B------:R-:W-:Y:S01]  /*12290*/  LDSM.16.M88.4 R164, [R214+0x14080] ;  /* 0x01408000d6a4783b */ /* 0x000fe20000000200 */
[----:B------:R-:W-:Y:S01]  /*122a0*/  PLOP3.LUT P1, PT, PT, PT, UP3, 0x80, 0x0 ;  /* 0x000000000000781c */ /* 0x000fe20003f2f038 */
[----:B------:R-:W-:Y:S03]  /*122b0*/  HMMA.16816.F32 R16, R160, R170, R16 ;  /* 0x000000aaa010723c */ /* 0x000fe60000001810 */
[----:B------:R-:W5:Y:S01]  /*122c0*/  LDSM.16.M88.4 R160, [R202+0x800] ;  /* 0x00080000caa0783b */ /* 0x000f620000000200 */
[----:B------:R-:W-:Y:S04]  /*122d0*/  IADD3 R232, -R224, 0x1, -R195 ;  /* 0x00000001e0e87810 */ /* 0x000fe80007ffe9c3 */
[----:B------:R-:W1:Y:S01]  /*122e0*/  LDSM.16.M88.4 R168, [R213+0xd080] ;  /* 0x00d08000d5a8783b */ /* 0x000e620000000200 */
[----:B------:R-:W-:Y:S01]  /*122f0*/  @P2 LEA.HI.X R231, R190, c[0x0][0x1cc], R231, 0x1, P0 ;  /* 0x00007300bee72a11 */ /* 0x000fe200000f0ce7 */
[C---:B--2---:R-:W-:Y:S01]  /*12300*/  HMMA.16816.F32 R4, R172.reuse, R176, R4 ;  /* 0x000000b0ac04723c */ /* 0x044fe20000001804 */
[----:B------:R-:W-:Y:S02]  /*12310*/  PLOP3.LUT P2, PT, PT, PT, UP0, 0x80, 0x0 ;  /* 0x000000000000781c */ /* 0x000fe40003f4f008 */
[----:B------:R-:W-:Y:S02]  /*12320*/  PLOP3.LUT P0, PT, PT, PT, UP0, 0x80, 0x0 ;  /* 0x000000000000781c */ /* 0x000fe40003f0f008 */
[----:B------:R-:W-:Y:S01]  /*12330*/  PLOP3.LUT P0, PT, PT, PT, UP0, 0x80, 0x0 ;  /* 0x000000000000781c */ /* 0x000fe20003f0f008 */
[----:B------:R-:W-:Y:S01]  /*12340*/  @P1 IMAD.MOV.U32 R234, RZ, RZ, R227 ;  /* 0x000000ffffea1224 */ /* 0x000fe200078e00e3 */
[----:B------:R-:W-:Y:S01]  /*12350*/  PLOP3.LUT P1, PT, PT, PT, UP0, 0x80, 0x0 ;  /* 0x000000000000781c */ /* 0x000fe20003f2f008 */
[C---:B------:R-:W-:Y:S01]  /*12360*/  HMMA.16816.F32 R8, R172.reuse, R178, R8 ;  /* 0x000000b2ac08723c */ /* 0x040fe20000001808 */
[----:B------:R-:W-:Y:S03]  /*12370*/  LDSM.16.M88.4 R176, [R201] ;  /* 0x00000000c9b0783b */ /* 0x000fe60000000200 */
[----:B------:R-:W-:Y:S02]  /*12380*/  IADD3 R233, -R233, UR16, R232 ;  /* 0x00000010e9e97c10 */ /* 0x000fe4000fffe1e8 */
[----:B------:R-:W-:Y:S02]  /*12390*/  SHFL.IDX PT, R235, R234, RZ, 0x1c1f ;  /* 0x001c1fffeaeb7589 */ /* 0x000fe400000e0000 */
[C---:B---3--:R-:W-:Y:S04]  /*123a0*/  HMMA.16816.F32 R12, R172.reuse, R148, R12 ;  /* 0x00000094ac0c723c */ /* 0x048fe8000000180c */
[----:B------:R-:W-:Y:S04]  /*123b0*/  IADD3 R232, R233, c[0x0][0x328], RZ ;  /* 0x0000ca00e9e87a10 */ /* 0x000fe80007ffe0ff */
[----:B------:R-:W-:Y:S01]  /*123c0*/  HMMA.16816.F32 R16, R172, R150, R16 ;  /* 0x00000096ac10723c */ /* 0x000fe20000001810 */
[----:B------:R-:W2:Y:S05]  /*123d0*/  LDSM.16.M88.4 R148, [R213+0xd880] ;  /* 0x00d88000d594783b */ /* 0x000eaa0000000200 */
[----:B------:R-:W3:Y:S02]  /*123e0*/  LDSM.16.M88.4 R172, [R210+0x14080] ;  /* 0x01408000d2ac783b */ /* 0x000ee40000000200 */
[C---:B----4-:R-:W-:Y:S08]  /*123f0*/  HMMA.16816.F32 R4, R152.reuse, R156, R4 ;  /* 0x0000009c9804723c */ /* 0x050ff00000001804 */
[C---:B------:R-:W-:Y:S01]  /*12400*/  HMMA.16816.F32 R8, R152.reuse, R158, R8 ;  /* 0x0000009e9808723c */ /* 0x040fe20000001808 */
[----:B------:R-:W-:Y:S07]  /*12410*/  LDSM.16.M88.4 R156, [R209+0x14080] ;  /* 0x01408000d19c783b */ /* 0x000fee0000000200 */
[C---:B-----5:R-:W-:Y:S08]  /*12420*/  HMMA.16816.F32 R12, R152.reuse, R160, R12 ;  /* 0x000000a0980c723c */ /* 0x060ff0000000180c */
[----:B------:R-:W-:Y:S01]  /*12430*/  HMMA.16816.F32 R16, R152, R162, R16 ;  /* 0x000000a29810723c */ /* 0x000fe20000001810 */
[----:B------:R-:W4:Y:S05]  /*12440*/  LDSM.16.M88.4 R152, [R200] ;  /* 0x00000000c898783b */ /* 0x000f2a0000000200 */
[----:B------:R-:W5:Y:S02]  /*12450*/  LDSM.16.M88.4 R160, [R208+0xd080] ;  /* 0x00d08000d0a0783b */ /* 0x000f640000000200 */
[C---:B-1----:R-:W-:Y:S08]  /*12460*/  HMMA.16816.F32 R4, R164.reuse, R168, R4 ;  /* 0x000000a8a404723c */ /* 0x042ff00000001804 */
[C---:B------:R-:W-:Y:S01]  /*12470*/  HMMA.16816.F32 R8, R164.reuse, R170, R8 ;  /* 0x000000aaa408723c */ /* 0x040fe20000001808 */
[----:B------:R-:W-:Y:S07]  /*12480*/  LDSM.16.M88.4 R168, [R202+0x1000] ;  /* 0x00100000caa8783b */ /* 0x000fee0000000200 */
[C---:B--2---:R-:W-:Y:S08]  /*12490*/  HMMA.16816.F32 R12, R164.reuse, R148, R12 ;  /* 0x00000094a40c723c */ /* 0x044ff0000000180c */
[----:B------:R-:W-:Y:S01]  /*124a0*/  HMMA.16816.F32 R16, R164, R150, R16 ;  /* 0x00000096a410723c */ /* 0x000fe20000001810 */
[----:B------:R-:W1:Y:S05]  /*124b0*/  LDSM.16.M88.4 R148, [R208+0xd880] ;  /* 0x00d88000d094783b */ /* 0x000e6a0000000200 */
[----:B------:R-:W2:Y:S02]  /*124c0*/  LDSM.16.M88.4 R164, [R207+0x14080] ;  /* 0x01408000cfa4783b */ /* 0x000ea40000000200 */
[C---:B---3--:R-:W-:Y:S08]  /*124d0*/  HMMA.16816.F32 R4, R172.reuse, R176, R4 ;  /* 0x000000b0ac04723c */ /* 0x048ff00000001804 */
[C---:B------:R-:W-:Y:S01]  /*124e0*/  HMMA.16816.F32 R8, R172.reuse, R178, R8 ;  /* 0x000000b2ac08723c */ /* 0x040fe20000001808 */
[----:B------:R-:W-:Y:S07]  /*124f0*/  LDSM.16.M88.4 R176, [R213+0xe080] ;  /* 0x00e08000d5b0783b */ /* 0x000fee0000000200 */
[C---:B----4-:R-:W-:Y:S08]  /*12500*/  HMMA.16816.F32 R12, R172.reuse, R152, R12 ;  /* 0x00000098ac0c723c */ /* 0x050ff0000000180c */
[----:B------:R-:W-:Y:S01]  /*12510*/  HMMA.16816.F32 R16, R172, R154, R16 ;  /* 0x0000009aac10723c */ /* 0x000fe20000001810 */
[----:B------:R-:W3:Y:S05]  /*12520*/  LDSM.16.M88.4 R152, [R202+0x1800] ;  /* 0x00180000ca98783b */ /* 0x000eea0000000200 */
[----:B------:R-:W4:Y:S02]  /*12530*/  LDSM.16.M88.4 R172, [R214+0x18080] ;  /* 0x01808000d6ac783b */ /* 0x000f240000000200 */
[C---:B-----5:R-:W-:Y:S08]  /*12540*/  HMMA.16816.F32 R4, R156.reuse, R160, R4 ;  /* 0x000000a09c04723c */ /* 0x060ff00000001804 */
[C---:B------:R-:W-:Y:S01]  /*12550*/  HMMA.16816.F32 R8, R156.reuse, R162, R8 ;  /* 0x000000a29c08723c */ /* 0x040fe20000001808 */
[----:B------:R-:W-:Y:S07]  /*12560*/  LDSM.16.M88.4 R160, [R199] ;  /* 0x00000000c7a0783b */ /* 0x000fee0000000200 */
[C---:B-1----:R-:W-:Y:S08]  /*12570*/  HMMA.16816.F32 R12, R156.reuse, R148, R12 ;  /* 0x000000949c0c723c */ /* 0x042ff0000000180c */
[----:B------:R-:W-:Y:S01]  /*12580*/  HMMA.16816.F32 R16, R156, R150, R16 ;  /* 0x000000969c10723c */ /* 0x000fe20000001810 */
[----:B------:R-:W1:Y:S05]  /*12590*/  LDSM.16.M88.4 R148, [R213+0xe880] ;  /* 0x00e88000d594783b */ /* 0x000e6a0000000200 */
[----:B------:R-:W5:Y:S02]  /*125a0*/  LDSM.16.M88.4 R156, [R210+0x18080] ;  /* 0x01808000d29c783b */ /* 0x000f640000000200 */
[C---:B--2---:R-:W-:Y:S08]  /*125b0*/  HMMA.16816.F32 R4, R164.reuse, R168, R4 ;  /* 0x000000a8a404723c */ /* 0x044ff00000001804 */
[C---:B------:R-:W-:Y:S01]  /*125c0*/  HMMA.16816.F32 R8, R164.reuse, R170, R8 ;  /* 0x000000aaa408723c */ /* 0x040fe20000001808 */
[----:B------:R-:W-:Y:S07]  /*125d0*/  LDSM.16.M88.4 R168, [R208+0xe080] ;  /* 0x00e08000d0a8783b */ /* 0x000fee0000000200 */
[C---:B---3--:R-:W-:Y:S08]  /*125e0*/  HMMA.16816.F32 R12, R164.reuse, R152, R12 ;  /* 0x00000098a40c723c */ /* 0x048ff0000000180c */
[----:B------:R-:W-:Y:S01]  /*125f0*/  HMMA.16816.F32 R16, R164, R154, R16 ;  /* 0x0000009aa410723c */ /* 0x000fe20000001810 */
[----:B------:R-:W2:Y:S05]  /*12600*/  LDSM.16.M88.4 R152, [R198] ;  /* 0x00000000c698783b */ /* 0x000eaa0000000200 */
[----:B------:R-:W3:Y:S02]  /*12610*/  LDSM.16.M88.4 R164, [R209+0x18080] ;  /* 0x01808000d1a4783b */ /* 0x000ee40000000200 */
[C---:B----4-:R-:W-:Y:S08]  /*12620*/  HMMA.16816.F32 R4, R172.reuse, R176, R4 ;  /* 0x000000b0ac04723c */ /* 0x050ff00000001804 */
[C---:B------:R-:W-:Y:S01]  /*12630*/  HMMA.16816.F32 R8, R172.reuse, R178, R8 ;  /* 0x000000b2ac08723c */ /* 0x040fe20000001808 */
[----:B------:R-:W-:Y:S07]  /*12640*/  LDSM.16.M88.4 R176, [R202+0x2000] ;  /* 0x00200000cab0783b */ /* 0x000fee0000000200 */
[C---:B-1----:R-:W-:Y:S08]  /*12650*/  HMMA.16816.F32 R12, R172.reuse, R148, R12 ;  /* 0x00000094ac0c723c */ /* 0x042ff0000000180c */
[----:B------:R-:W-:Y:S01]  /*12660*/  HMMA.16816.F32 R16, R172, R150, R16 ;  /* 0x00000096ac10723c */ /* 0x000fe20000001810 */
[----:B------:R-:W1:Y:S05]  /*12670*/  LDSM.16.M88.4 R148, [R208+0xe880] ;  /* 0x00e88000d094783b */ /* 0x000e6a0000000200 */
[----:B------:R-:W4:Y:S02]  /*12680*/  LDSM.16.M88.4 R172, [R207+0x18080] ;  /* 0x01808000cfac783b */ /* 0x000f240000000200 */
[C---:B-----5:R-:W-:Y:S08]  /*12690*/  HMMA.16816.F32 R4, R156.reuse, R160, R4 ;  /* 0x000000a09c04723c */ /* 0x060ff00000001804 */
[C---:B------:R-:W-:Y:S01]  /*126a0*/  HMMA.16816.F32 R8, R156.reuse, R162, R8 ;  /* 0x000000a29c08723c */ /* 0x040fe20000001808 */
[----:B------:R-:W-:Y:S07]  /*126b0*/  LDSM.16.M88.4 R160, [R213+0xf080] ;  /* 0x00f08000d5a0783b */ /* 0x000fee0000000200 */
[C---:B--2---:R-:W-:Y:S08]  /*126c0*/  HMMA.16816.F32 R12, R156.reuse, R152, R12 ;  /* 0x000000989c0c723c */ /* 0x044ff0000000180c */
[----:B------:R-:W-:Y:S01]  /*126d0*/  HMMA.16816.F32 R16, R156, R154, R16 ;  /* 0x0000009a9c10723c */ /* 0x000fe20000001810 */
[----:B------:R-:W2:Y:S05]  /*126e0*/  LDSM.16.M88.4 R152, [R202+0x2800] ;  /* 0x00280000ca98783b */ /* 0x000eaa0000000200 */
[----:B------:R-:W5:Y:S02]  /*126f0*/  LDSM.16.M88.4 R156, [R214+0x1c080] ;  /* 0x01c08000d69c783b */ /* 0x000f640000000200 */
[C---:B---3--:R-:W-:Y:S08]  /*12700*/  HMMA.16816.F32 R4, R164.reuse, R168, R4 ;  /* 0x000000a8a404723c */ /* 0x048ff00000001804 */
[C---:B------:R-:W-:Y:S01]  /*12710*/  HMMA.16816.F32 R8, R164.reuse, R170, R8 ;  /* 0x000000aaa408723c */ /* 0x040fe20000001808 */
[----:B------:R-:W-:Y:S07]  /*12720*/  LDSM.16.M88.4 R168, [R197] ;  /* 0x00000000c5a8783b */ /* 0x000fee0000000200 */
[C---:B-1----:R-:W-:Y:S08]  /*12730*/  HMMA.16816.F32 R12, R164.reuse, R148, R12 ;  /* 0x00000094a40c723c */ /* 0x042ff0000000180c */
[----:B------:R-:W-:Y:S01]  /*12740*/  HMMA.16816.F32 R16, R164, R150, R16 ;  /* 0x00000096a410723c */ /* 0x000fe20000001810 */
[----:B------:R-:W1:Y:S05]  /*12750*/  LDSM.16.M88.4 R148, [R213+0xf880] ;  /* 0x00f88000d594783b */ /* 0x000e6a0000000200 */
[----:B------:R-:W3:Y:S02]  /*12760*/  LDSM.16.M88.4 R164, [R210+0x1c080] ;  /* 0x01c08000d2a4783b */ /* 0x000ee40000000200 */
[C---:B----4-:R-:W-:Y:S08]  /*12770*/  HMMA.16816.F32 R4, R172.reuse, R176, R4 ;  /* 0x000000b0ac04723c */ /* 0x050ff00000001804 */
[C---:B------:R-:W-:Y:S01]  /*12780*/  HMMA.16816.F32 R8, R172.reuse, R178, R8 ;  /* 0x000000b2ac08723c */ /* 0x040fe20000001808 */
[----:B------:R-:W-:Y:S07]  /*12790*/  LDSM.16.M88.4 R176, [R208+0xf080] ;  /* 0x00f08000d0b0783b */ /* 0x000fee0000000200 */
[C---:B--2---:R-:W-:Y:S08]  /*127a0*/  HMMA.16816.F32 R12, R172.reuse, R152, R12 ;  /* 0x00000098ac0c723c */ /* 0x044ff0000000180c */
[----:B------:R-:W-:Y:S01]  /*127b0*/  HMMA.16816.F32 R16, R172, R154, R16 ;  /* 0x0000009aac10723c */ /* 0x000fe20000001810 */
[----:B------:R-:W2:Y:S05]  /*127c0*/  LDSM.16.M88.4 R152, [R196] ;  /* 0x00000000c498783b */ /* 0x000eaa0000000200 */
[----:B------:R-:W4:Y:S02]  /*127d0*/  LDSM.16.M88.4 R172, [R209+0x1c080] ;  /* 0x01c08000d1ac783b */ /* 0x000f240000000200 */
[C---:B-----5:R-:W-:Y:S08]  /*127e0*/  HMMA.16816.F32 R4, R156.reuse, R160, R4 ;  /* 0x000000a09c04723c */ /* 0x060ff00000001804 */
[C---:B------:R-:W-:Y:S01]  /*127f0*/  HMMA.16816.F32 R8, R156.reuse, R162, R8 ;  /* 0x000000a29c08723c */ /* 0x040fe20000001808 */
[----:B------:R-:W-:Y:S07]  /*12800*/  LDSM.16.M88.4 R160, [R202+0x3000] ;  /* 0x00300000caa0783b */ /* 0x000fee0000000200 */
[C---:B-1----:R-:W-:Y:S08]  /*12810*/  HMMA.16816.F32 R12, R156.reuse, R148, R12 ;  /* 0x000000949c0c723c */ /* 0x042ff0000000180c */
[----:B------:R-:W-:Y:S01]  /*12820*/  HMMA.16816.F32 R16, R156, R150, R16 ;  /* 0x000000969c10723c */ /* 0x000fe20000001810 */
[----:B------:R-:W1:Y:S05]  /*12830*/  LDSM.16.M88.4 R148, [R208+0xf880] ;  /* 0x00f88000d094783b */ /* 0x000e6a0000000200 */
[----:B------:R-:W5:Y:S02]  /*12840*/  LDSM.16.M88.4 R156, [R207+0x1c080] ;  /* 0x01c08000cf9c783b */ /* 0x000f640000000200 */
[C---:B---3--:R-:W-:Y:S08]  /*12850*/  HMMA.16816.F32 R4, R164.reuse, R168, R4 ;  /* 0x000000a8a404723c */ /* 0x048ff00000001804 */
[C---:B------:R-:W-:Y:S08]  /*12860*/  HMMA.16816.F32 R8, R164.reuse, R170, R8 ;  /* 0x000000aaa408723c */ /* 0x040ff00000001808 */
[C---:B--2---:R-:W-:Y:S08]  /*12870*/  HMMA.16816.F32 R12, R164.reuse, R152, R12 ;  /* 0x00000098a40c723c */ /* 0x044ff0000000180c */
[----:B------:R-:W-:Y:S08]  /*12880*/  HMMA.16816.F32 R16, R164, R154, R16 ;  /* 0x0000009aa410723c */ /* 0x000ff00000001810 */
[C---:B----4-:R-:W-:Y:S08]  /*12890*/  HMMA.16816.F32 R4, R172.reuse, R176, R4 ;  /* 0x000000b0ac04723c */ /* 0x050ff00000001804 */
[C---:B------:R-:W-:Y:S08]  /*128a0*/  HMMA.16816.F32 R8, R172.reuse, R178, R8 ;  /* 0x000000b2ac08723c */ /* 0x040ff00000001808 */
[C---:B-1----:R-:W-:Y:S08]  /*128b0*/  HMMA.16816.F32 R12, R172.reuse, R148, R12 ;  /* 0x00000094ac0c723c */ /* 0x042ff0000000180c */
[----:B------:R-:W-:Y:S01]  /*128c0*/  HMMA.16816.F32 R16, R172, R150, R16 ;  /* 0x00000096ac10723c */ /* 0x000fe20000001810 */
[----:B------:R-:W1:Y:S01]  /*128d0*/  LDSM.16.M88.4 R148, [R202+0x3800] ;  /* 0x00380000ca94783b */ /* 0x000e620000000200 */
[----:B------:R-:W-:Y:S04]  /*128e0*/  DEPBAR.LE SB0, 0x0 ;  /* 0x000080000000791a */ /* 0x000fe80000000000 */
[----:B------:R-:W-:Y:S02]  /*128f0*/  BAR.SYNC.DEFER_BLOCKING 0x0 ;  /* 0x0000000000007b1d */ /* 0x000fe40000010000 */
[C---:B-----5:R-:W-:Y:S08]  /*12900*/  HMMA.16816.F32 R4, R156.reuse, R160, R4 ;  /* 0x000000a09c04723c */ /* 0x060ff00000001804 */
[C---:B------:R-:W-:Y:S11]  /*12910*/  HMMA.16816.F32 R8, R156.reuse, R162, R8 ;  /* 0x000000a29c08723c */ /* 0x040ff60000001808 */
[----:B------:R-:W-:Y:S05]  /*12920*/  @!UPT UIADD3 URZ, URZ, URZ, URZ ;  /* 0x0000003f3f3ff290 */ /* 0x000fea000fffe03f */
[----:B------:R-:W-:Y:S02]  /*12930*/  FMUL.FTZ R181, R4, c[0x0][0x320] ;  /* 0x0000c80004b57a20 */ /* 0x000fe40000410000 */
[----:B------:R-:W-:Y:S02]  /*12940*/  FMUL.FTZ R182, R5, c[0x0][0x320] ;  /* 0x0000c80005b67a20 */ /* 0x000fe40000410000 */
[----:B------:R-:W-:Y:S02]  /*12950*/  FMUL.FTZ R0, R6, c[0x0][0x320] ;  /* 0x0000c80006007a20 */ /* 0x000fe40000410000 */
[----:B------:R-:W2:Y:S01]  /*12960*/  MUFU.TANH R181, R181 ;  /* 0x000000b500b57308 */ /* 0x000ea20000002400 */
[----:B------:R-:W-:Y:S01]  /*12970*/  @!PT LDS RZ, [RZ] ;  /* 0x00000000fffff984 */ /* 0x000fe20000000800 */
[----:B------:R-:W-:Y:S01]  /*12980*/  @!PT LDS RZ, [RZ] ;  /* 0x00000000fffff984 */ /* 0x000fe20000000800 */
[----:B------:R-:W-:Y:S01]  /*12990*/  @!PT LDS RZ, [RZ] ;  /* 0x00000000fffff984 */ /* 0x000fe20000000800 */
[----:B------:R3:W-:Y:S01]  /*129a0*/  @P3 LDGSTS.E.BYPASS.LTC128B.128 [R218+0xc080], [R230.64], !P6 ;  /* 0x0c080000e6da3fae */ /* 0x0007e2000f101d5e */
[----:B------:R-:W-:Y:S01]  /*129b0*/  LOP3.LUT P3, RZ, R215, 0x4, RZ, 0xc0, !PT ;  /* 0x00000004d7ff7812 */ /* 0x000fe2000786c0ff */
[C---:B-1----:R-:W-:Y:S03]  /*129c0*/  HMMA.16816.F32 R12, R156.reuse, R148, R12 ;  /* 0x000000949c0c723c */ /* 0x042fe6000000180c */
[----:B------:R-:W-:Y:S02]  /*129d0*/  FMUL.FTZ R180, R7, c[0x0][0x320] ;  /* 0x0000c80007b47a20 */ /* 0x000fe40000410000 */
[----:B------:R-:W-:Y:S02]  /*129e0*/  FMUL.FTZ R183, R8, c[0x0][0x320] ;  /* 0x0000c80008b77a20 */ /* 0x000fe40000410000 */
[----:B------:R-:W1:Y:S01]  /*129f0*/  MUFU.TANH R182, R182 ;  /* 0x000000b600b67308 */ /* 0x000e620000002400 */
[----:B------:R-:W-:Y:S04]  /*12a00*/  HMMA.16816.F32 R16, R156, R150, R16 ;  /* 0x000000969c10723c */ /* 0x000fe80000001810 */
[----:B------:R3:W-:Y:S01]  /*12a10*/  @P2 LDGSTS.E.BYPASS.LTC128B.128 [R218+0xd080], [R230.64+0x80], !P3 ;  /* 0x0d080080e6da2fae */ /* 0x0007e2000d901d5e */
[----:B------:R-:W-:Y:S02]  /*12a20*/  FMUL.FTZ R186, R9, c[0x0][0x320] ;  /* 0x0000c80009ba7a20 */ /* 0x000fe40000410000 */
[----:B------:R-:W-:Y:S02]  /*12a30*/  FMUL.FTZ R184, R10, c[0x0][0x320] ;  /* 0x0000c8000ab87a20 */ /* 0x000fe40000410000 */
[----:B------:R-:W4:Y:S01]  /*12a40*/  MUFU.TANH R0, R0 ;  /* 0x0000000000007308 */ /* 0x000f220000002400 */
[----:B------:R3:W-:Y:S02]  /*12a50*/  @P1 LDGSTS.E.BYPASS.LTC128B.128 [R218+0xe080], [R230.64+0x100], !P5 ;  /* 0x0e080100e6da1fae */ /* 0x0007e4000e901d5e */
[----:B------:R-:W-:Y:S03]  /*12a60*/  FMUL.FTZ R185, R11, c[0x0][0x320] ;  /* 0x0000c8000bb97a20 */ /* 0x000fe60000410000 */
[----:B------:R3:W-:Y:S01]  /*12a70*/  @P0 LDGSTS.E.BYPASS.LTC128B.128 [R218+0xf080], [R230.64+0x180], !P4 ;  /* 0x0f080180e6da0fae */ /* 0x0007e2000e101d5e */
[----:B------:R-:W-:Y:S01]  /*12a80*/  FMUL.FTZ R187, R12, c[0x0][0x320] ;  /* 0x0000c8000cbb7a20 */ /* 0x000fe20000410000 */
[----:B------:R-:W-:Y:S01]  /*12a90*/  PLOP3.LUT P0, PT, PT, PT, UP2, 0x40, 0x0 ;  /* 0x000000000000781c */ /* 0x000fe20003f0e828 */
[----:B------:R-:W-:Y:S01]  /*12aa0*/  FMUL.FTZ R192, R13, c[0x0][0x320] ;  /* 0x0000c8000dc07a20 */ /* 0x000fe20000410000 */
[----:B------:R-:W1:Y:S01]  /*12ab0*/  MUFU.TANH R180, R180 ;  /* 0x000000b400b47308 */ /* 0x000e620000002400 */
[----:B------:R-:W0:Y:S01]  /*12ac0*/  LDGDEPBAR ;  /* 0x00000000000079af */ /* 0x000e220000000000 */
[----:B------:R-:W-:Y:S02]  /*12ad0*/  FMUL.FTZ R189, R14, c[0x0][0x320] ;  /* 0x0000c8000ebd7a20 */ /* 0x000fe40000410000 */
[----:B------:R-:W-:Y:S02]  /*12ae0*/  FMUL.FTZ R188, R15, c[0x0][0x320] ;  /* 0x0000c8000fbc7a20 */ /* 0x000fe40000410000 */
[----:B------:R-:W-:Y:S02]  /*12af0*/  FMUL.FTZ R194, R16, c[0x0][0x320] ;  /* 0x0000c80010c27a20 */ /* 0x000fe40000410000 */
[----:B------:R-:W-:Y:S02]  /*12b00*/  FMUL.FTZ R193, R17, c[0x0][0x320] ;  /* 0x0000c80011c17a20 */ /* 0x000fe40000410000 */
[----:B------:R-:W1:Y:S01]  /*12b10*/  MUFU.TANH R183, R183 ;  /* 0x000000b700b77308 */ /* 0x000e620000002400 */
[----:B------:R-:W-:Y:S02]  /*12b20*/  FMUL.FTZ R191, R18, c[0x0][0x320] ;  /* 0x0000c80012bf7a20 */ /* 0x000fe40000410000 */
[----:B------:R-:W-:Y:S07]  /*12b30*/  FMUL.FTZ R190, R19, c[0x0][0x320] ;  /* 0x0000c80013be7a20 */ /* 0x000fee0000410000 */
[----:B------:R-:W1:Y:S01]  /*12b40*/  MUFU.TANH R186, R186 ;  /* 0x000000ba00ba7308 */ /* 0x000e620000002400 */
[----:B---3--:R-:W-:Y:S01]  /*12b50*/  IADD3 R230, R233, UR7, RZ ;  /* 0x00000007e9e67c10 */ /* 0x008fe2000fffe0ff */
[--C-:B------:R-:W-:Y:S04]  /*12b60*/  IMAD.IADD R233, R232, 0x1, R235.reuse ;  /* 0x00000001e8e97824 */ /* 0x100fe800078e02eb */
[----:B------:R-:W-:Y:S04]  /*12b70*/  IMAD.IADD R231, R230, 0x1, R235 ;  /* 0x00000001e6e77824 */ /* 0x000fe800078e02eb */
        /* <DEDUP_REMOVED lines=11> */
[----:B--234-:R-:W-:Y:S01]  /*12c30*/  IMAD.U32 R4, RZ, RZ, UR28 ;  /* 0x0000001cff047e24 */ /* 0x01cfe2000f8e00ff */
        /* <DEDUP_REMOVED lines=13> */
.L_x_430:
[----:B------:R-:W-:Y:S04]  /*12d10*/  MOV R4, c[0x0][0x32c] ;  /* 0x0000cb0000047a02 */ /* 0x000fe80000000f00 */
[----:B------:R-:W-:Y:S11]  /*12d20*/  ISETP.NE.AND P0, PT, R4, 0x1, PT ;  /* 0x000000010400780c */ /* 0x000ff60003f05270 */
[----:B------:R-:W-:Y:S02]  /*12d30*/  @!UPT UIADD3 URZ, URZ, URZ, URZ ;  /* 0x0000003f3f3ff290 */ /* 0x000fe4000fffe03f */
[----:B------:R-:W-:Y:S05]  /*12d40*/  @P0 IMAD.HI.U32 R4, R6, c[0x0][0x330], RZ ;  /* 0x0000cc0006040a27 */ /* 0x000fea00078e00ff */
[----:B------:R-:W-:Y:S02]  /*12d50*/  @P0 SHF.R.U32.HI R6, RZ, c[0x0][0x334], R4 ;  /* 0x0000cd00ff060a19 */ /* 0x000fe40000011604 */
.L_x_431:
[----:B------:R-:W-:Y:S05]  /*12d60*/  BSYNC B0 ;  /* 0x0000000000007941 */ /* 0x000fea0003800000 */
.L_x_429:
[----:B------:R-:W-:Y:S04]  /*12d70*/  IMAD R5, R6, c[0x0][0x32c], -R195 ;  /* 0x0000cb0006057a24 */ /* 0x000fe800078e0ac3 */
[----:B------:R-:W-:Y:S05]  /*12d80*/  IMAD.IADD R6, R5, 0x1, -R224 ;  /* 0x0000000105067824 */ /* 0x000fea00078e0ae0 */
[----:B------:R-:W-:Y:S02]  /*12d90*/  IADD3 R4, R6, c[0x0][0x32c], RZ ;  /* 0x0000cb0006047a10 */ /* 0x000fe40007ffe0ff */
[----:B------:R-:W-:Y:S02]  /*12da0*/  IMNMX R231, R231, R6, !PT ;  /* 0x00000006e7e77217 */ /* 0x000fe40007800200 */
[----:B------:R-:W-:Y:S02]  /*12db0*/  IMNMX R233, R233, R4, PT ;  /* 0x00000004e9e97217 */ /* 0x000fe40003800200 */
.L_x_428:
[----:B--234-:R-:W-:Y:S01]  /*12dc0*/  UISETP.GT.AND UP0, UPT, UR13, -0x1, UPT ;  /* 0xffffffff0d00788c */ /* 0x01cfe2000bf04270 */
[----:B------:R-:W2:Y:S05]  /*12dd0*/  SHFL.IDX PT, R7, R234, 0x1, 0x1c1f ;  /* 0x003c1f00ea077f89 */ /* 0x000eaa00000e0000 */
[----:B------:R-:W-:Y:S02]  /*12de0*/  PLOP3.LUT P1, PT, PT, PT, UP0, 0x80, 0x0 ;  /* 0x000000000000781c */ /* 0x000fe40003f2f008 */
[----:B------:R-:W-:Y:S02]  /*12df0*/  PLOP3.LUT P0, PT, PT, PT, UP0, 0x80, 0x0 ;  /* 0x000000000000781c */ /* 0x000fe40003f0f008 */
[C---:B------:R-:W-:Y:S02]  /*12e00*/  ISETP.GT.AND P1, PT, R231.reuse, RZ, P1 ;  /* 0x000000ffe700720c */ /* 0x040fe40000f24270 */
[----:B------:R-:W-:Y:S02]  /*12e10*/  ISETP.GT.AND P0, PT, R231, 0x1, P0 ;  /* 0x00000001e700780c */ /* 0x000fe40000704270 */
[C---:B------:R-:W-:Y:S02]  /*12e20*/  ISETP.LT.OR P1, PT, R233.reuse, 0x1, P1 ;  /* 0x00000001e900780c */ /* 0x040fe40000f21670 */
[----:B------:R-:W-:Y:S02]  /*12e30*/  ISETP.LT.OR P0, PT, R233, 0x2, P0 ;  /* 0x00000002e900780c */ /* 0x000fe40000701670 */
[----:B------:R-:W-:Y:S02]  /*12e40*/  PLOP3.LUT P2, PT, PT, PT, UP0, 0x80, 0x0 ;  /* 0x000000000000781c */ /* 0x000fe40003f4f008 */
[----:B------:R-:W-:Y:S02]  /*12e50*/  FSEL R10, R181, -INF , !P1 ;  /* 0xff800000b50a7808 */ /* 0x000fe40004800000 */
[----:B------:R-:W-:Y:S02]  /*12e60*/  PLOP3.LUT P1, PT, PT, PT, UP0, 0x80, 0x0 ;  /* 0x000000000000781c */ /* 0x000fe40003f2f008 */
[----:B-1----:R-:W-:Y:S01]  /*12e70*/  FSEL R182, R182, -INF , !P0 ;  /* 0xff800000b6b67808 */ /* 0x002fe20004000000 */
[--C-:B--2---:R-:W-:Y:S01]  /*12e80*/  IMAD.IADD R4, R232, 0x1, R7.reuse ;  /* 0x00000001e8047824 */ /* 0x104fe200078e0207 */
[----:B------:R-:W-:Y:S01]  /*12e90*/  PLOP3.LUT P0, PT, PT, PT, UP0, 0x80, 0x0 ;  /* 0x000000000000781c */ /* 0x000fe20003f0f008 */
[----:B------:R-:W-:Y:S01]  /*12ea0*/  IMAD.IADD R5, R230, 0x1, R7 ;  /* 0x00000001e6057824 */ /* 0x000fe200078e0207 */
[C---:B------:R-:W-:Y:S02]  /*12eb0*/  ISETP.GT.AND P2, PT, R231.reuse, 0x8, P2 ;  /* 0x00000008e700780c */ /* 0x040fe40001744270 */
[C---:B------:R-:W-:Y:S02]  /*12ec0*/  ISETP.GT.AND P1, PT, R231.reuse, 0x9, P1 ;  /* 0x00000009e700780c */ /* 0x040fe40000f24270 */
[----:B------:R-:W-:Y:S02]  /*12ed0*/  ISETP.GT.AND P0, PT, R231, 0x10, P0 ;  /* 0x00000010e700780c */ /* 0x000fe40000704270 */
[C---:B------:R-:W-:Y:S02]  /*12ee0*/  ISETP.LT.OR P2, PT, R233.reuse, 0x9, P2 ;  /* 0x00000009e900780c */ /* 0x040fe40001741670 */
[C---:B------:R-:W-:Y:S02]  /*12ef0*/  ISETP.LT.OR P1, PT, R233.reuse, 0xa, P1 ;  /* 0x0000000ae900780c */ /* 0x040fe40000f21670 */
[----:B------:R-:W-:Y:S02]  /*12f00*/  ISETP.LT.OR P0, PT, R233, 0x11, P0 ;  /* 0x00000011e900780c */ /* 0x000fe40000701670 */
[----:B------:R-:W-:Y:S02]  /*12f10*/  FSEL R8, R183, -INF , !P2 ;  /* 0xff800000b7087808 */ /* 0x000fe40005000000 */
[----:B------:R-:W-:Y:S02]  /*12f20*/  PLOP3.LUT P2, PT, PT, PT, UP0, 0x80, 0x0 ;  /* 0x000000000000781c */ /* 0x000fe40003f4f008 */
[----:B------:R-:W-:Y:S02]  /*12f30*/  FSEL R6, R186, -INF , !P1 ;  /* 0xff800000ba067808 */ /* 0x000fe40004800000 */
[----:B------:R-:W-:Y:S02]  /*12f40*/  PLOP3.LUT P1, PT, PT, PT, UP0, 0x80, 0x0 ;  /* 0x000000000000781c */ /* 0x000fe40003f2f008 */
[----:B------:R-:W-:Y:S02]  /*12f50*/  FSEL R168, R187, -INF , !P0 ;  /* 0xff800000bba87808 */ /* 0x000fe40004000000 */
[----:B------:R-:W-:Y:S02]  /*12f60*/  PLOP3.LUT P0, PT, PT, PT, UP0, 0x80, 0x0 ;  /* 0x000000000000781c */ /* 0x000fe40003f0f008 */
[C---:B------:R-:W-:Y:S02]  /*12f70*/  ISETP.GT.AND P2, PT, R231.reuse, 0x11, P2 ;  /* 0x00000011e700780c */ /* 0x040fe40001744270 */
[C---:B------:R-:W-:Y:S02]  /*12f80*/  ISETP.GT.AND P1, PT, R231.reuse, 0x18, P1 ;  /* 0x00000018e700780c */ /* 0x040fe40000f24270 */
[----:B------:R-:W-:Y:S02]  /*12f90*/  ISETP.GT.AND P0, PT, R231, 0x19, P0 ;  /* 0x00000019e700780c */ /* 0x000fe40000704270 */
[C---:B------:R-:W-:Y:S02]  /*12fa0*/  ISETP.LT.OR P3, PT, R233.reuse, 0x12, P2 ;  /* 0x00000012e900780c */ /* 0x040fe40001761670 */
[C---:B------:R-:W-:Y:S02]  /*12fb0*/  ISETP.LT.OR P2, PT, R233.reuse, 0x19, P1 ;  /* 0x00000019e900780c */ /* 0x040fe40000f41670 */
[----:B------:R-:W-:Y:S02]  /*12fc0*/  ISETP.LT.OR P1, PT, R233, 0x1a, P0 ;  /* 0x0000001ae900780c */ /* 0x000fe40000721670 */
[----:B------:R-:W-:Y:S02]  /*12fd0*/  PLOP3.LUT P0, PT, PT, PT, UP2, 0x40, 0x0 ;  /* 0x000000000000781c */ /* 0x000fe40003f0e828 */
[----:B------:R-:W-:Y:S02]  /*12fe0*/  FSEL R166, R192, -INF , !P3 ;  /* 0xff800000c0a67808 */ /* 0x000fe40005800000 */
[----:B------:R-:W-:Y:S02]  /*12ff0*/  FSEL R164, R194, -INF , !P2 ;  /* 0xff800000c2a47808 */ /* 0x000fe40005000000 */
[----:B------:R-:W-:Y:S07]  /*13000*/  FSEL R162, R193, -INF , !P1 ;  /* 0xff800000c1a27808 */ /* 0x000fee0004800000 */
        /* <DEDUP_REMOVED lines=15> */
.L_x_434:
[----:B------:R-:W-:Y:S04]  /*13100*/  MOV R7, c[0x0][0x32c] ;  /* 0x0000cb0000077a02 */ /* 0x000fe80000000f00 */
[----:B------:R-:W-:Y:S11]  /*13110*/  ISETP.NE.AND P0, PT, R7, 0x1, PT ;  /* 0x000000010700780c */ /* 0x000ff60003f05270 */
[----:B------:R-:W-:Y:S02]  /*13120*/  @!UPT UIADD3 URZ, URZ, URZ, URZ ;  /* 0x0000003f3f3ff290 */ /* 0x000fe4000fffe03f */
[----:B------:R-:W-:Y:S05]  /*13130*/  @P0 IMAD.HI.U32 R7, R12, c[0x0][0x330], RZ ;  /* 0x0000cc000c070a27 */ /* 0x000fea00078e00ff */
[----:B------:R-:W-:Y:S02]  /*13140*/  @P0 SHF.R.U32.HI R12, RZ, c[0x0][0x334], R7 ;  /* 0x0000cd00ff0c0a19 */ /* 0x000fe40000011607 */
.L_x_435:
[----:B------:R-:W-:Y:S05]  /*13150*/  BSYNC B0 ;  /* 0x0000000000007941 */ /* 0x000fea0003800000 */
.L_x_433:
[----:B------:R-:W-:Y:S04]  /*13160*/  IMAD R195, R12, c[0x0][0x32c], -R195 ;  /* 0x0000cb000cc37a24 */ /* 0x000fe800078e0ac3 */
[----:B------:R-:W-:Y:S05]  /*13170*/  IMAD.IADD R12, R195, 0x1, -R224 ;  /* 0x00000001c30c7824 */ /* 0x000fea00078e0ae0 */
[----:B------:R-:W-:Y:S02]  /*13180*/  IADD3 R7, R12, c[0x0][0x32c], RZ ;  /* 0x0000cb000c077a10 */ /* 0x000fe40007ffe0ff */
[----:B------:R-:W-:Y:S02]  /*13190*/  IMNMX R5, R5, R12, !PT ;  /* 0x0000000c05057217 */ /* 0x000fe40007800200 */
[----:B------:R-:W-:Y:S02]  /*131a0*/  IMNMX R4, R4, R7, PT ;  /* 0x0000000704047217 */ /* 0x000fe40003800200 */
.L_x_432:
[----:B------:R-:W-:Y:S01]  /*131b0*/  FMNMX.FTZ R7, R10, R3, !PT ;  /* 0x000000030a077209 */ /* 0x000fe20007810000 */
[----:B------:R-:W-:Y:S01]  /*131c0*/  LDSM.16.MT88.4 R156, [R206+0x8080] ;  /* 0x00808000ce9c783b */ /* 0x000fe20000004200 */
[----:B------:R-:W-:Y:S02]  /*131d0*/  PLOP3.LUT P0, PT, PT, PT, UP0, 0x80, 0x0 ;  /* 0x000000000000781c */ /* 0x000fe40003f0f008 */
[----:B------:R-:W-:Y:S02]  /*131e0*/  FMNMX.FTZ R7, R182, R7, !PT ;  /* 0x00000007b6077209 */ /* 0x000fe40007810000 */
[C---:B------:R-:W-:Y:S02]  /*131f0*/  ISETP.GT.AND P0, PT, R5.reuse, RZ, P0 ;  /* 0x000000ff0500720c */ /* 0x040fe40000704270 */
[----:B------:R-:W-:Y:S01]  /*13200*/  FMNMX.FTZ R7, R8, R7, !PT ;  /* 0x0000000708077209 */ /* 0x000fe20007810000 */
[----:B------:R-:W-:Y:S01]  /*13210*/  LDSM.16.MT88.4 R172, [R204+0x9880] ;  /* 0x00988000ccac783b */ /* 0x000fe20000004200 */
[----:B------:R-:W-:Y:S02]  /*13220*/  ISETP.LT.OR P0, PT, R4, 0x1, P0 ;  /* 0x000000010400780c */ /* 0x000fe40000701670 */
[----:B------:R-:W-:Y:S02]  /*13230*/  FMNMX.FTZ R7, R6, R7, !PT ;  /* 0x0000000706077209 */ /* 0x000fe40007810000 */
[----:B------:R-:W-:Y:S02]  /*13240*/  PLOP3.LUT P1, PT, PT, PT, UP0, 0x80, 0x0 ;  /* 0x000000000000781c */ /* 0x000fe40003f2f008 */
[----:B------:R-:W-:Y:S01]  /*13250*/  FMNMX.FTZ R7, R168, R7, !PT ;  /* 0x00000007a8077209 */ /* 0x000fe20007810000 */
[----:B------:R-:W-:Y:S01]  /*13260*/  LDSM.16.MT88.4 R176, [R211+0xa880] ;  /* 0x00a88000d3b0783b */ /* 0x000fe20000004200 */
[----:B------:R-:W-:Y:S02]  /*13270*/  FSEL R15, R0, -INF , !P0 ;  /* 0xff800000000f7808 */ /* 0x000fe40004000000 */
[----:B------:R-:W-:Y:S02]  /*13280*/  FMNMX.FTZ R7, R166, R7, !PT ;  /* 0x00000007a6077209 */ /* 0x000fe40007810000 */
[C---:B------:R-:W-:Y:S02]  /*13290*/  ISETP.GT.AND P2, PT, R5.reuse, 0x1, P1 ;  /* 0x000000010500780c */ /* 0x040fe40000f44270 */
[----:B------:R-:W-:Y:S01]  /*132a0*/  FMNMX.FTZ R7, R164, R7, !PT ;  /* 0x00000007a4077209 */ /* 0x000fe20007810000 */
[----:B------:R-:W-:Y:S01]  /*132b0*/  LDSM.16.MT88.4 R192, [R206+0xb880] ;  /* 0x00b88000cec0783b */ /* 0x000fe20000004200 */
[----:B------:R-:W-:Y:S02]  /*132c0*/  PLOP3.LUT P1, PT, PT, PT, UP0, 0x80, 0x0 ;  /* 0x000000000000781c */ /* 0x000fe40003f2f008 */
[----:B------:R-:W-:Y:S02]  /*132d0*/  FMNMX.FTZ R0, R162, R7, !PT ;  /* 0x00000007a2007209 */ /* 0x000fe40007810000 */
[----:B------:R-:W-:Y:S02]  /*132e0*/  ISETP.LT.OR P3, PT, R4, 0x2, P2 ;  /* 0x000000020400780c */ /* 0x000fe40001761670 */
[----:B------:R-:W-:Y:S01]  /*132f0*/  ISETP.GT.AND P2, PT, R5, 0x8, P1 ;  /* 0x000000080500780c */ /* 0x000fe20000f44270 */
[----:B------:R-:W1:Y:S01]  /*13300*/  SHFL.BFLY PT, R7, R0, 0x2, 0x1f ;  /* 0x0c401f0000077f89 */ /* 0x000e6200000e0000 */
[----:B------:R-:W-:Y:S02]  /*13310*/  PLOP3.LUT P0, PT, PT, PT, UP0, 0x80, 0x0 ;  /* 0x000000000000781c */ /* 0x000fe40003f0f008 */
[----:B------:R-:W-:Y:S02]  /*13320*/  FSEL R13, R180, -INF , !P3 ;  /* 0xff800000b40d7808 */ /* 0x000fe40005800000 */
[----:B------:R-:W-:Y:S02]  /*13330*/  FMNMX.FTZ R12, R15, R2, !PT ;  /* 0x000000020f0c7209 */ /* 0x000fe40007810000 */
[----:B------:R-:W-:Y:S02]  /*13340*/  ISETP.LT.OR P2, PT, R4, 0x9, P2 ;  /* 0x000000090400780c */ /* 0x000fe40001741670 */
[----:B------:R-:W-:Y:S02]  /*13350*/  ISETP.GT.AND P0, PT, R5, 0x9, P0 ;  /* 0x000000090500780c */ /* 0x000fe40000704270 */
[----:B------:R-:W-:Y:S02]  /*13360*/  PLOP3.LUT P1, PT, PT, PT, UP0, 0x80, 0x0 ;  /* 0x000000000000781c */ /* 0x000fe40003f2f008 */
[----:B------:R-:W-:Y:S02]  /*13370*/  FSEL R11, R184, -INF , !P2 ;  /* 0xff800000b80b7808 */ /* 0x000fe40005000000 */
[----:B------:R-:W-:Y:S02]  /*13380*/  FMNMX.FTZ R12, R13, R12, !PT ;  /* 0x0000000c0d0c7209 */ /* 0x000fe40007810000 */
[C---:B------:R-:W-:Y:S02]  /*13390*/  ISETP.LT.OR P0, PT, R4.reuse, 0xa, P0 ;  /* 0x0000000a0400780c */ /* 0x040fe40000701670 */
[----:B------:R-:W-:Y:S02]  /*133a0*/  ISETP.GT.AND P1, PT, R5, 0x10, P1 ;  /* 0x000000100500780c */ /* 0x000fe40000f24270 */
[----:B------:R-:W-:Y:S02]  /*133b0*/  PLOP3.LUT P2, PT, PT, PT, UP0, 0x80, 0x0 ;  /* 0x000000000000781c */ /* 0x000fe40003f4f008 */
[----:B------:R-:W-:Y:S02]  /*133c0*/  FSEL R9, R185, -INF , !P0 ;  /* 0xff800000b9097808 */ /* 0x000fe40004000000 */
[C---:B------:R-:W-:Y:S01]  /*133d0*/  ISETP.LT.OR P3, PT, R4.reuse, 0x11, P1 ;  /* 0x000000110400780c */ /* 0x040fe20000f61670 */
[----:B------:R-:W-:Y:S01]  /*133e0*/  LDSM.16.MT88.4 R184, [R204+0xa880] ;  /* 0x00a88000ccb8783b */ /* 0x000fe20000004200 */
[----:B------:R-:W-:Y:S02]  /*133f0*/  FMNMX.FTZ R12, R11, R12, !PT ;  /* 0x0000000c0b0c7209 */ /* 0x000fe40007810000 */
[----:B------:R-:W-:Y:S02]  /*13400*/  ISETP.GT.AND P2, PT, R5, 0x11, P2 ;  /* 0x000000110500780c */ /* 0x000fe40001744270 */
[----:B------:R-:W-:Y:S02]  /*13410*/  PLOP3.LUT P1, PT, PT, PT, UP0, 0x80, 0x0 ;  /* 0x000000000000781c */ /* 0x000fe40003f2f008 */
[----:B------:R-:W-:Y:S02]  /*13420*/  FSEL R165, R189, -INF , !P3 ;  /* 0xff800000bda57808 */ /* 0x000fe40005800000 */
[----:B------:R-:W-:Y:S02]  /*13430*/  ISETP.LT.OR P2, PT, R4, 0x12, P2 ;  /* 0x000000120400780c */ /* 0x000fe40001741670 */
[----:B------:R-:W-:Y:S02]  /*13440*/  FMNMX.FTZ R14, R9, R12, !PT ;  /* 0x0000000c090e7209 */ /* 0x000fe40007810000 */
[----:B------:R-:W-:Y:S02]  /*13450*/  ISETP.GT.AND P1, PT, R5, 0x18, P1 ;  /* 0x000000180500780c */ /* 0x000fe40000f24270 */
[----:B------:R-:W-:Y:S01]  /*13460*/  PLOP3.LUT P0, PT, PT, PT, UP0, 0x80, 0x0 ;  /* 0x000000000000781c */ /* 0x000fe20003f0f008 */
[----:B------:R-:W-:Y:S01]  /*13470*/  UISETP.GT.AND UP0, UPT, UR13, UR10, UPT ;  /* 0x0000000a0d00728c */ /* 0x000fe2000bf04270 */
[----:B------:R-:W-:Y:S01]  /*13480*/  FSEL R163, R188, -INF , !P2 ;  /* 0xff800000bca37808 */ /* 0x000fe20005000000 */
[----:B------:R-:W-:Y:S01]  /*13490*/  UIADD3 UR13, UR13, -0x1, URZ ;  /* 0xffffffff0d0d7890 */ /* 0x000fe2000fffe03f */
[----:B------:R-:W-:Y:S02]  /*134a0*/  FMNMX.FTZ R14, R165, R14, !PT ;  /* 0x0000000ea50e7209 */ /* 0x000fe40007810000 */
[C---:B------:R-:W-:Y:S02]  /*134b0*/  ISETP.LT.OR P1, PT, R4.reuse, 0x19, P1 ;  /* 0x000000190400780c */ /* 0x040fe40000f21670 */
[----:B------:R-:W-:Y:S02]  /*134c0*/  ISETP.GT.AND P0, PT, R5, 0x19, P0 ;  /* 0x000000190500780c */ /* 0x000fe40000704270 */
[----:B------:R-:W-:Y:S02]  /*134d0*/  FSEL R161, R191, -INF , !P1 ;  /* 0xff800000bfa17808 */ /* 0x000fe40004800000 */
[----:B------:R-:W-:Y:S04]  /*134e0*/  ISETP.LT.OR P0, PT, R4, 0x1a, P0 ;  /* 0x0000001a0400780c */ /* 0x000fe80000701670 */
[----:B------:R-:W-:Y:S02]  /*134f0*/  FSEL R149, R190, -INF , !P0 ;  /* 0xff800000be957808 */ /* 0x000fe40004000000 */
[----:B------:R-:W-:Y:S01]  /*13500*/  LDSM.16.MT88.4 R188, [R211+0xb880] ;  /* 0x00b88000d3bc783b */ /* 0x000fe20000004200 */
[----:B-1----:R-:W-:Y:S02]  /*13510*/  FMNMX.FTZ R12, R0, R7, !PT ;  /* 0x00000007000c7209 */ /* 0x002fe40007810000 */
[----:B------:R-:W-:Y:S04]  /*13520*/  FMNMX.FTZ R0, R163, R14, !PT ;  /* 0x0000000ea3007209 */ /* 0x000fe80007810000 */
[----:B------:R-:W-:Y:S01]  /*13530*/  FMNMX.FTZ R0, R161, R0, !PT ;  /* 0x00000000a1007209 */ /* 0x000fe20007810000 */
[----:B------:R-:W1:Y:S03]  /*13540*/  SHFL.BFLY PT, R17, R12, 0x1, 0x1f ;  /* 0x0c201f000c117f89 */ /* 0x000e6600000e0000 */
[----:B------:R-:W-:Y:S05]  /*13550*/  FMNMX.FTZ R7, R149, R0, !PT ;  /* 0x0000000095077209 */ /* 0x000fea0007810000 */
[----:B------:R-:W2:Y:S01]  /*13560*/  SHFL.BFLY PT, R4, R7, 0x2, 0x1f ;  /* 0x0c401f0007047f89 */ /* 0x000ea200000e0000 */
[----:B-1----:R-:W-:Y:S04]  /*13570*/  FMNMX.FTZ R0, R12, R17, !PT ;  /* 0x000000110c007209 */ /* 0x002fe80007810000 */
[C---:B------:R-:W-:Y:S01]  /*13580*/  FSETP.NEU.FTZ.AND P0, PT, R0.reuse, -INF , PT ;  /* 0xff8000000000780b */ /* 0x040fe20003f1d000 */
[C---:B------:R-:W-:Y:S01]  /*13590*/  FMUL.FTZ R167, R0.reuse, c[0x0][0x2d0] ;  /* 0x0000b40000a77a20 */ /* 0x040fe20000410000 */
[----:B--2---:R-:W-:Y:S04]  /*135a0*/  FMNMX.FTZ R5, R7, R4, !PT ;  /* 0x0000000407057209 */ /* 0x004fe80007810000 */
[----:B------:R-:W-:Y:S02]  /*135b0*/  FSEL R167, R167, RZ, P0 ;  /* 0x000000ffa7a77208 */ /* 0x000fe40000000000 */
[----:B------:R-:W-:Y:S01]  /*135c0*/  FSEL R4, R0, RZ, P0 ;  /* 0x000000ff00047208 */ /* 0x000fe20000000000 */
[----:B------:R-:W1:Y:S02]  /*135d0*/  SHFL.BFLY PT, R148, R5, 0x1, 0x1f ;  /* 0x0c201f0005947f89 */ /* 0x000e6400000e0000 */
[----:B------:R-:W-:Y:S02]  /*135e0*/  FFMA.FTZ R151, R182, c[0x0][0x2d0], -R167 ;  /* 0x0000b400b6977a23 */ /* 0x000fe400000108a7 */
[----:B------:R-:W-:Y:S02]  /*135f0*/  FADD.FTZ R3, -R4, R3 ;  /* 0x0000000304037221 */ /* 0x000fe40000010100 */
[--C-:B------:R-:W-:Y:S02]  /*13600*/  FFMA.FTZ R230, R10, c[0x0][0x2d0], -R167.reuse ;  /* 0x0000b4000ae67a23 */ /* 0x100fe400000108a7 */
[--C-:B------:R-:W-:Y:S01]  /*13610*/  FFMA.FTZ R150, R8, c[0x0][0x2d0], -R167.reuse ;  /* 0x0000b40008967a23 */ /* 0x100fe200000108a7 */
[----:B------:R-:W-:Y:S01]  /*13620*/  MUFU.EX2 R151, R151 ;  /* 0x0000009700977308 */ /* 0x000fe20000000800 */
[--C-:B------:R-:W-:Y:S01]  /*13630*/  FFMA.FTZ R231, R6, c[0x0][0x2d0], -R167.reuse ;  /* 0x0000b40006e77a23 */ /* 0x100fe200000108a7 */
[----:B------:R-:W-:Y:S01]  /*13640*/  LDSM.16.MT88.4 R180, [R206+0xa880] ;  /* 0x00a88000ceb4783b */ /* 0x000fe20000004200 */
[----:B------:R-:W-:Y:S02]  /*13650*/  FMUL.FTZ R6, R3, c[0x0][0x2d0] ;  /* 0x0000b40003067a20 */ /* 0x000fe40000410000 */
[--C-:B------:R-:W-:Y:S02]  /*13660*/  FFMA.FTZ R236, R168, c[0x0][0x2d0], -R167.reuse ;  /* 0x0000b400a8ec7a23 */ /* 0x100fe400000108a7 */
[--C-:B------:R-:W-:Y:S02]  /*13670*/  FFMA.FTZ R237, R166, c[0x0][0x2d0], -R167.reuse ;  /* 0x0000b400a6ed7a23 */ /* 0x100fe400000108a7 */
[--C-:B------:R-:W-:Y:S01]  /*13680*/  FFMA.FTZ R238, R164, c[0x0][0x2d0], -R167.reuse ;  /* 0x0000b400a4ee7a23 */ /* 0x100fe200000108a7 */
[----:B------:R-:W2:Y:S01]  /*13690*/  MUFU.EX2 R3, R6 ;  /* 0x0000000600037308 */ /* 0x000ea20000000800 */
[----:B------:R-:W-:Y:S01]  /*136a0*/  LDSM.16.MT88.4 R168, [R206+0x9880] ;  /* 0x00988000cea8783b */ /* 0x000fe20000004200 */
[----:B------:R-:W-:Y:S01]  /*136b0*/  FFMA.FTZ R167, R162, c[0x0][0x2d0], -R167 ;  /* 0x0000b400a2a77a23 */ /* 0x000fe200000108a7 */
[----:B-1----:R-:W-:Y:S04]  /*136c0*/  FMNMX.FTZ R148, R5, R148, !PT ;  /* 0x0000009405947209 */ /* 0x002fe80007810000 */
[C---:B------:R-:W-:Y:S01]  /*136d0*/  FSETP.NEU.FTZ.AND P0, PT, R148.reuse, -INF , PT ;  /* 0xff8000009400780b */ /* 0x040fe20003f1d000 */
[C---:B------:R-:W-:Y:S02]  /*136e0*/  FMUL.FTZ R160, R148.reuse, c[0x0][0x2d0] ;  /* 0x0000b40094a07a20 */ /* 0x040fe40000410000 */
[----:B------:R-:W1:Y:S01]  /*136f0*/  MUFU.EX2 R230, R230 ;  /* 0x000000e600e67308 */ /* 0x000e620000000800 */
[----:B------:R-:W-:Y:S02]  /*13700*/  FSEL R5, R148, RZ, P0 ;  /* 0x000000ff94057208 */ /* 0x000fe40000000000 */
[----:B------:R-:W-:Y:S02]  /*13710*/  FSEL R160, R160, RZ, P0 ;  /* 0x000000ffa0a07208 */ /* 0x000fe40000000000 */
[----:B------:R-:W-:Y:S01]  /*13720*/  PLOP3.LUT P0, PT, PT, PT, UP0, 0x80, 0x0 ;  /* 0x000000000000781c */ /* 0x000fe20003f0f008 */
[----:B------:R-:W-:Y:S02]  /*13730*/  FADD.FTZ R5, -R5, R2 ;  /* 0x0000000205057221 */ /* 0x000fe40000010100 */
[--C-:B------:R-:W-:Y:S02]  /*13740*/  FFMA.FTZ R235, R15, c[0x0][0x2d0], -R160.reuse ;  /* 0x0000b4000feb7a23 */ /* 0x100fe400000108a0 */
[----:B------:R-:W-:Y:S01]  /*13750*/  MUFU.EX2 R150, R150 ;  /* 0x0000009600967308 */ /* 0x000fe20000000800 */
[--C-:B------:R-:W-:Y:S02]  /*13760*/  FFMA.FTZ R234, R13, c[0x0][0x2d0], -R160.reuse ;  /* 0x0000b4000dea7a23 */ /* 0x100fe400000108a0 */
[----:B------:R-:W3:Y:S01]  /*13770*/  LDSM.16.MT88.4 R12, [R211+0x8080] ;  /* 0x00808000d30c783b */ /* 0x000ee20000004200 */
[--C-:B------:R-:W-:Y:S02]  /*13780*/  FFMA.FTZ R233, R11, c[0x0][0x2d0], -R160.reuse ;  /* 0x0000b4000be97a23 */ /* 0x100fe400000108a0 */
[--C-:B------:R-:W-:Y:S02]  /*13790*/  FFMA.FTZ R232, R9, c[0x0][0x2d0], -R160.reuse ;  /* 0x0000b40009e87a23 */ /* 0x100fe400000108a0 */
[----:B------:R-:W-:Y:S02]  /*137a0*/  FMUL.FTZ R2, R5, c[0x0][0x2d0] ;  /* 0x0000b40005027a20 */ /* 0x000fe40000410000 */
[----:B------:R-:W4:Y:S01]  /*137b0*/  MUFU.EX2 R231, R231 ;  /* 0x000000e700e77308 */ /* 0x000f220000000800 */
[C---:B--2---:R-:W-:Y:S02]  /*137c0*/  FMUL.FTZ R4, R3.reuse, R144 ;  /* 0x0000009003047220 */ /* 0x044fe40000410000 */
[----:B------:R-:W-:Y:S01]  /*137d0*/  FMUL.FTZ R5, R3, R145 ;  /* 0x0000009103057220 */ /* 0x000fe20000410000 */
[----:B-1----:R-:W-:Y:S01]  /*137e0*/  F2FP.PACK_AB R152, R151, R230 ;  /* 0x000000e69798723e */ /* 0x002fe200000000ff */
[C---:B------:R-:W-:Y:S02]  /*137f0*/  FMUL.FTZ R8, R3.reuse, R140 ;  /* 0x0000008c03087220 */ /* 0x040fe40000410000 */
[C---:B------:R-:W-:Y:S02]  /*13800*/  FMUL.FTZ R9, R3.reuse, R141 ;  /* 0x0000008d03097220 */ /* 0x040fe40000410000 */
[C---:B------:R-:W-:Y:S01]  /*13810*/  FMUL.FTZ R16, R3.reuse, R132 ;  /* 0x0000008403107220 */ /* 0x040fe20000410000 */
[----:B------:R-:W1:Y:S01]  /*13820*/  MUFU.EX2 R2, R2 ;  /* 0x0000000200027308 */ /* 0x000e620000000800 */
[----:B------:R-:W-:Y:S02]  /*13830*/  FMUL.FTZ R17, R3, R133 ;  /* 0x0000008503117220 */ /* 0x000fe40000410000 */
[--C-:B------:R-:W-:Y:S02]  /*13840*/  FFMA.FTZ R240, R165, c[0x0][0x2d0], -R160.reuse ;  /* 0x0000b400a5f07a23 */ /* 0x100fe400000108a0 */
[--C-:B------:R-:W-:Y:S02]  /*13850*/  FFMA.FTZ R241, R163, c[0x0][0x2d0], -R160.reuse ;  /* 0x0000b400a3f17a23 */ /* 0x100fe400000108a0 */
[--C-:B------:R-:W-:Y:S02]  /*13860*/  FFMA.FTZ R242, R161, c[0x0][0x2d0], -R160.reuse ;  /* 0x0000b400a1f27a23 */ /* 0x100fe400000108a0 */
[----:B------:R-:W-:Y:S01]  /*13870*/  FFMA.FTZ R160, R149, c[0x0][0x2d0], -R160 ;  /* 0x0000b40095a07a23 */ /* 0x000fe200000108a0 */
[----:B------:R-:W-:Y:S01]  /*13880*/  MUFU.EX2 R235, R235 ;  /* 0x000000eb00eb7308 */ /* 0x000fe20000000800 */
[C---:B------:R-:W-:Y:S02]  /*13890*/  FMUL.FTZ R28, R3.reuse, R28 ;  /* 0x0000001c031c7220 */ /* 0x040fe40000410000 */
[----:B------:R-:W-:Y:S01]  /*138a0*/  FMUL.FTZ R29, R3, R29 ;  /* 0x0000001d031d7220 */ /* 0x000fe20000410000 */
[----:B----4-:R-:W-:Y:S01]  /*138b0*/  F2FP.PACK_AB R154, R231, R150 ;  /* 0x00000096e79a723e */ /* 0x010fe200000000ff */
[C---:B------:R-:W-:Y:S02]  /*138c0*/  FMUL.FTZ R32, R3.reuse, R32 ;  /* 0x0000002003207220 */ /* 0x040fe40000410000 */
[C---:B------:R-:W-:Y:S02]  /*138d0*/  FMUL.FTZ R33, R3.reuse, R33 ;  /* 0x0000002103217220 */ /* 0x040fe40000410000 */
[C---:B------:R-:W-:Y:S01]  /*138e0*/  FMUL.FTZ R36, R3.reuse, R36 ;  /* 0x0000002403247220 */ /* 0x040fe20000410000 */
[----:B------:R-:W2:Y:S01]  /*138f0*/  MUFU.EX2 R234, R234 ;  /* 0x000000ea00ea7308 */ /* 0x000ea20000000800 */
[C---:B------:R-:W-:Y:S02]  /*13900*/  FMUL.FTZ R37, R3.reuse, R37 ;  /* 0x0000002503257220 */ /* 0x040fe40000410000 */
[C---:B------:R-:W-:Y:S02]  /*13910*/  FMUL.FTZ R40, R3.reuse, R40 ;  /* 0x0000002803287220 */ /* 0x040fe40000410000 */
[C---:B-1----:R-:W-:Y:S02]  /*13920*/  FMUL.FTZ R6, R2.reuse, R146 ;  /* 0x0000009202067220 */ /* 0x042fe40000410000 */
[C---:B------:R-:W-:Y:S02]  /*13930*/  FMUL.FTZ R7, R2.reuse, R147 ;  /* 0x0000009302077220 */ /* 0x040fe40000410000 */
[----:B------:R-:W1:Y:S01]  /*13940*/  LDSM.16.MT88.4 R144, [R205+0x8080] ;  /* 0x00808000cd90783b */ /* 0x000e620000004200 */
[----:B------:R-:W-:Y:S01]  /*13950*/  MUFU.EX2 R233, R233 ;  /* 0x000000e900e97308 */ /* 0x000fe20000000800 */
[C---:B------:R-:W-:Y:S02]  /*13960*/  FMUL.FTZ R10, R2.reuse, R142 ;  /* 0x0000008e020a7220 */ /* 0x040fe40000410000 */
[C---:B------:R-:W-:Y:S02]  /*13970*/  FMUL.FTZ R11, R2.reuse, R143 ;  /* 0x0000008f020b7220 */ /* 0x040fe40000410000 */
[C---:B------:R-:W-:Y:S02]  /*13980*/  FMUL.FTZ R18, R2.reuse, R134 ;  /* 0x0000008602127220 */ /* 0x040fe40000410000 */
[C---:B------:R-:W-:Y:S01]  /*13990*/  FMUL.FTZ R19, R2.reuse, R135 ;  /* 0x0000008702137220 */ /* 0x040fe20000410000 */
[----:B------:R-:W-:Y:S01]  /*139a0*/  LDSM.16.MT88.4 R140, [R206+0x9080] ;  /* 0x00908000ce8c783b */ /* 0x000fe20000004200 */
[C---:B------:R-:W-:Y:S01]  /*139b0*/  FMUL.FTZ R30, R2.reuse, R30 ;  /* 0x0000001e021e7220 */ /* 0x040fe20000410000 */
[----:B------:R-:W4:Y:S01]  /*139c0*/  MUFU.EX2 R232, R232 ;  /* 0x000000e800e87308 */ /* 0x000f220000000800 */
[C---:B------:R-:W-:Y:S02]  /*139d0*/  FMUL.FTZ R31, R2.reuse, R31 ;  /* 0x0000001f021f7220 */ /* 0x040fe40000410000 */
[----:B------:R-:W-:Y:S01]  /*139e0*/  FMUL.FTZ R34, R2, R34 ;  /* 0x0000002202227220 */ /* 0x000fe20000410000 */
[----:B--2---:R-:W-:Y:S01]  /*139f0*/  F2FP.PACK_AB R153, R234, R235 ;  /* 0x000000ebea99723e */ /* 0x004fe200000000ff */
[C---:B------:R-:W-:Y:S01]  /*13a00*/  FMUL.FTZ R35, R2.reuse, R35 ;  /* 0x0000002302237220 */ /* 0x040fe20000410000 */
[----:B------:R-:W-:Y:S01]  /*13a10*/  LDSM.16.MT88.4 R132, [R211+0x9080] ;  /* 0x00908000d384783b */ /* 0x000fe20000004200 */
[C---:B------:R-:W-:Y:S02]  /*13a20*/  FMUL.FTZ R38, R2.reuse, R38 ;  /* 0x0000002602267220 */ /* 0x040fe40000410000 */
[C---:B------:R-:W-:Y:S01]  /*13a30*/  FMUL.FTZ R39, R2.reuse, R39 ;  /* 0x0000002702277220 */ /* 0x040fe20000410000 */
[----:B------:R2:W-:Y:S01]  /*13a40*/  MUFU.EX2 R149, R160 ;  /* 0x000000a000957308 */ /* 0x0005e20000000800 */
[C---:B------:R-:W-:Y:S02]  /*13a50*/  FMUL.FTZ R41, R3.reuse, R41 ;  /* 0x0000002903297220 */ /* 0x040fe40000410000 */
[C---:B------:R-:W-:Y:S02]  /*13a60*/  FMUL.FTZ R42, R2.reuse, R42 ;  /* 0x0000002a022a7220 */ /* 0x040fe40000410000 */
[C---:B------:R-:W-:Y:S02]  /*13a70*/  FMUL.FTZ R43, R2.reuse, R43 ;  /* 0x0000002b022b7220 */ /* 0x040fe40000410000 */
[C---:B------:R-:W-:Y:S02]  /*13a80*/  FMUL.FTZ R44, R3.reuse, R44 ;  /* 0x0000002c032c7220 */ /* 0x040fe40000410000 */
[C---:B------:R-:W-:Y:S01]  /*13a90*/  FMUL.FTZ R45, R3.reuse, R45 ;  /* 0x0000002d032d7220 */ /* 0x040fe20000410000 */
[----:B------:R5:W-:Y:S01]  /*13aa0*/  MUFU.EX2 R239, R167 ;  /* 0x000000a700ef7308 */ /* 0x000be20000000800 */
[C---:B------:R-:W-:Y:S02]  /*13ab0*/  FMUL.FTZ R46, R2.reuse, R46 ;  /* 0x0000002e022e7220 */ /* 0x040fe40000410000 */
[----:B------:R-:W-:Y:S01]  /*13ac0*/  FMUL.FTZ R47, R2, R47 ;  /* 0x0000002f022f7220 */ /* 0x000fe20000410000 */
[----:B----4-:R-:W-:Y:S01]  /*13ad0*/  F2FP.PACK_AB R155, R232, R233 ;  /* 0x000000e9e89b723e */ /* 0x010fe200000000ff */
[C---:B------:R-:W-:Y:S02]  /*13ae0*/  FMUL.FTZ R48, R3.reuse, R48 ;  /* 0x0000003003307220 */ /* 0x040fe40000410000 */
[C---:B------:R-:W-:Y:S02]  /*13af0*/  FMUL.FTZ R49, R3.reuse, R49 ;  /* 0x0000003103317220 */ /* 0x040fe40000410000 */
[C---:B------:R-:W-:Y:S01]  /*13b00*/  FMUL.FTZ R50, R2.reuse, R50 ;  /* 0x0000003202327220 */ /* 0x040fe20000410000 */
[----:B------:R-:W-:Y:S01]  /*13b10*/  MUFU.EX2 R236, R236 ;  /* 0x000000ec00ec7308 */ /* 0x000fe20000000800 */
[C---:B---3--:R-:W-:Y:S01]  /*13b20*/  HMMA.16816.F32 R4, R152.reuse, R12, R4 ;  /* 0x0000000c9804723c */ /* 0x048fe20000001804 */
[----:B--2---:R-:W-:Y:S04]  /*13b30*/  LDSM.16.MT88.4 R160, [R205+0x8880] ;  /* 0x00888000cda0783b */ /* 0x004fe80000004200 */
[C---:B------:R-:W-:Y:S02]  /*13b40*/  FMUL.FTZ R51, R2.reuse, R51 ;  /* 0x0000003302337220 */ /* 0x040fe40000410000 */
[C---:B------:R-:W-:Y:S01]  /*13b50*/  FMUL.FTZ R12, R3.reuse, R136 ;  /* 0x00000088030c7220 */ /* 0x040fe20000410000 */
[C---:B------:R-:W-:Y:S01]  /*13b60*/  HMMA.16816.F32 R8, R152.reuse, R14, R8 ;  /* 0x0000000e9808723c */ /* 0x040fe20000001808 */
[----:B------:R-:W2:Y:S03]  /*13b70*/  MUFU.EX2 R237, R237 ;  /* 0x000000ed00ed7308 */ /* 0x000ea60000000800 */
[C---:B------:R-:W-:Y:S01]  /*13b80*/  FMUL.FTZ R13, R3.reuse, R137 ;  /* 0x00000089030d7220 */ /* 0x040fe20000410000 */
[----:B-----5:R-:W-:Y:S01]  /*13b90*/  LDSM.16.MT88.4 R164, [R204+0x8880] ;  /* 0x00888000cca4783b */ /* 0x020fe20000004200 */
[C---:B------:R-:W-:Y:S02]  /*13ba0*/  FMUL.FTZ R20, R3.reuse, R20 ;  /* 0x0000001403147220 */ /* 0x040fe40000410000 */
[C---:B------:R-:W-:Y:S03]  /*13bb0*/  FMUL.FTZ R14, R2.reuse, R138 ;  /* 0x0000008a020e7220 */ /* 0x040fe60000410000 */
[----:B------:R-:W3:Y:S01]  /*13bc0*/  MUFU.EX2 R238, R238 ;  /* 0x000000ee00ee7308 */ /* 0x000ee20000000800 */
[C---:B------:R-:W-:Y:S02]  /*13bd0*/  FMUL.FTZ R15, R2.reuse, R139 ;  /* 0x0000008b020f7220 */ /* 0x040fe40000410000 */
[----:B------:R-:W4:Y:S01]  /*13be0*/  LDSM.16.MT88.4 R136, [R204+0x8080] ;  /* 0x00808000cc88783b */ /* 0x000f220000004200 */
[C---:B------:R-:W-:Y:S02]  /*13bf0*/  FMUL.FTZ R52, R3.reuse, R52 ;  /* 0x0000003403347220 */ /* 0x040fe40000410000 */
[C---:B------:R-:W-:Y:S02]  /*13c00*/  FMUL.FTZ R53, R3.reuse, R53 ;  /* 0x0000003503357220 */ /* 0x040fe40000410000 */
[C---:B------:R-:W-:Y:S02]  /*13c10*/  HMMA.16816.F32 R12, R152.reuse, R156, R12 ;  /* 0x0000009c980c723c */ /* 0x040fe4000000180c */
[----:B------:R-:W-:Y:S01]  /*13c20*/  MUFU.EX2 R240, R240 ;  /* 0x000000f000f07308 */ /* 0x000fe20000000800 */
[C---:B------:R-:W-:Y:S02]  /*13c30*/  FMUL.FTZ R54, R2.reuse, R54 ;  /* 0x0000003602367220 */ /* 0x040fe40000410000 */
[C---:B------:R-:W-:Y:S02]  /*13c40*/  FMUL.FTZ R55, R2.reuse, R55 ;  /* 0x0000003702377220 */ /* 0x040fe40000410000 */
[C---:B------:R-:W-:Y:S01]  /*13c50*/  FMUL.FTZ R56, R3.reuse, R56 ;  /* 0x0000003803387220 */ /* 0x040fe20000410000 */
[C---:B------:R-:W-:Y:S01]  /*13c60*/  HMMA.16816.F32 R16, R152.reuse, R158, R16 ;  /* 0x0000009e9810723c */ /* 0x040fe20000001810 */
[----:B------:R-:W-:Y:S03]  /*13c70*/  LDSM.16.MT88.4 R156, [R206+0x8880] ;  /* 0x00888000ce9c783b */ /* 0x000fe60000004200 */
[C---:B------:R-:W-:Y:S01]  /*13c80*/  FMUL.FTZ R21, R3.reuse, R21 ;  /* 0x0000001503157220 */ /* 0x040fe20000410000 */
[----:B------:R-:W5:Y:S01]  /*13c90*/  MUFU.EX2 R241, R241 ;  /* 0x000000f100f17308 */ /* 0x000f620000000800 */
[C---:B------:R-:W-:Y:S02]  /*13ca0*/  FMUL.FTZ R22, R2.reuse, R22 ;  /* 0x0000001602167220 */ /* 0x040fe40000410000 */
[C---:B------:R-:W-:Y:S04]  /*13cb0*/  FMUL.FTZ R23, R2.reuse, R23 ;  /* 0x0000001702177220 */ /* 0x040fe80000410000 */
[C---:B------:R-:W-:Y:S02]  /*13cc0*/  FMUL.FTZ R57, R3.reuse, R57 ;  /* 0x0000003903397220 */ /* 0x040fe40000410000 */
[C---:B------:R-:W-:Y:S01]  /*13cd0*/  FMUL.FTZ R58, R2.reuse, R58 ;  /* 0x0000003a023a7220 */ /* 0x040fe20000410000 */
[C---:B-1----:R-:W-:Y:S01]  /*13ce0*/  HMMA.16816.F32 R20, R152.reuse, R144, R20 ;  /* 0x000000909814723c */ /* 0x042fe20000001814 */
[----:B------:R-:W1:Y:S02]  /*13cf0*/  MUFU.EX2 R242, R242 ;  /* 0x000000f200f27308 */ /* 0x000e640000000800 */
[C---:B------:R-:W-:Y:S02]  /*13d00*/  FMUL.FTZ R24, R3.reuse, R24 ;  /* 0x0000001803187220 */ /* 0x040fe40000410000 */
[C---:B------:R-:W-:Y:S02]  /*13d10*/  FMUL.FTZ R25, R3.reuse, R25 ;  /* 0x0000001903197220 */ /* 0x040fe40000410000 */
[C---:B------:R-:W-:Y:S02]  /*13d20*/  FMUL.FTZ R26, R2.reuse, R26 ;  /* 0x0000001a021a7220 */ /* 0x040fe40000410000 */
[C---:B------:R-:W-:Y:S03]  /*13d30*/  FMUL.FTZ R27, R2.reuse, R27 ;  /* 0x0000001b021b7220 */ /* 0x040fe60000410000 */
[C---:B------:R-:W-:Y:S02]  /*13d40*/  FMUL.FTZ R59, R2.reuse, R59 ;  /* 0x0000003b023b7220 */ /* 0x040fe40000410000 */
[C---:B------:R-:W-:Y:S02]  /*13d50*/  FMUL.FTZ R60, R3.reuse, R60 ;  /* 0x0000003c033c7220 */ /* 0x040fe40000410000 */
[C---:B------:R-:W-:Y:S03]  /*13d60*/  HMMA.16816.F32 R24, R152.reuse, R146, R24 ;  /* 0x000000929818723c */ /* 0x040fe60000001818 */
[C---:B------:R-:W-:Y:S02]  /*13d70*/  FMUL.FTZ R61, R3.reuse, R61 ;  /* 0x0000003d033d7220 */ /* 0x040fe40000410000 */
[C---:B------:R-:W-:Y:S02]  /*13d80*/  FMUL.FTZ R62, R2.reuse, R62 ;  /* 0x0000003e023e7220 */ /* 0x040fe40000410000 */
[C---:B------:R-:W-:Y:S01]  /*13d90*/  FMUL.FTZ R63, R2.reuse, R63 ;  /* 0x0000003f023f7220 */ /* 0x040fe20000410000 */
[C---:B----4-:R-:W-:Y:S04]  /*13da0*/  HMMA.16816.F32 R28, R152.reuse, R136, R28 ;  /* 0x00000088981c723c */ /* 0x050fe8000000181c */
[C---:B------:R-:W-:Y:S02]  /*13db0*/  FMUL.FTZ R64, R3.reuse, R64 ;  /* 0x0000004003407220 */ /* 0x040fe40000410000 */
[C---:B------:R-:W-:Y:S02]  /*13dc0*/  FMUL.FTZ R65, R3.reuse, R65 ;  /* 0x0000004103417220 */ /* 0x040fe40000410000 */
[C---:B------:R-:W-:Y:S01]  /*13dd0*/  HMMA.16816.F32 R32, R152.reuse, R138, R32 ;  /* 0x0000008a9820723c */ /* 0x040fe20000001820 */
[----:B------:R-:W4:Y:S03]  /*13de0*/  LDSM.16.MT88.4 R136, [R205+0x9080] ;  /* 0x00908000cd88783b */ /* 0x000f260000004200 */
[C---:B------:R-:W-:Y:S02]  /*13df0*/  FMUL.FTZ R66, R2.reuse, R66 ;  /* 0x0000004202427220 */ /* 0x040fe40000410000 */
[C---:B------:R-:W-:Y:S02]  /*13e00*/  FMUL.FTZ R67, R2.reuse, R67 ;  /* 0x0000004302437220 */ /* 0x040fe40000410000 */
[C---:B------:R-:W-:Y:S04]  /*13e10*/  HMMA.16816.F32 R36, R152.reuse, R132, R36 ;  /* 0x000000849824723c */ /* 0x040fe80000001824 */
[C---:B------:R-:W-:Y:S02]  /*13e20*/  FMUL.FTZ R68, R3.reuse, R68 ;  /* 0x0000004403447220 */ /* 0x040fe40000410000 */
[C---:B------:R-:W-:Y:S02]  /*13e30*/  FMUL.FTZ R69, R3.reuse, R69 ;  /* 0x0000004503457220 */ /* 0x040fe40000410000 */
[C---:B------:R-:W-:Y:S01]  /*13e40*/  HMMA.16816.F32 R40, R152.reuse, R134, R40 ;  /* 0x000000869828723c */ /* 0x040fe20000001828 */
[----:B------:R-:W1:Y:S03]  /*13e50*/  LDSM.16.MT88.4 R132, [R204+0x9080] ;  /* 0x00908000cc84783b */ /* 0x000e660000004200 */
[C---:B------:R-:W-:Y:S02]  /*13e60*/  FMUL.FTZ R70, R2.reuse, R70 ;  /* 0x0000004602467220 */ /* 0x040fe40000410000 */
[C---:B------:R-:W-:Y:S02]  /*13e70*/  FMUL.FTZ R71, R2.reuse, R71 ;  /* 0x0000004702477220 */ /* 0x040fe40000410000 */
[C---:B------:R-:W-:Y:S04]  /*13e80*/  HMMA.16816.F32 R44, R152.reuse, R140, R44 ;  /* 0x0000008c982c723c */ /* 0x040fe8000000182c */
[C---:B------:R-:W-:Y:S02]  /*13e90*/  FMUL.FTZ R72, R3.reuse, R72 ;  /* 0x0000004803487220 */ /* 0x040fe40000410000 */
[C---:B------:R-:W-:Y:S02]  /*13ea0*/  FMUL.FTZ R73, R3.reuse, R73 ;  /* 0x0000004903497220 */ /* 0x040fe40000410000 */
[C---:B------:R-:W-:Y:S01]  /*13eb0*/  HMMA.16816.F32 R48, R152.reuse, R142, R48 ;  /* 0x0000008e9830723c */ /* 0x040fe20000001830 */
[----:B------:R-:W2:Y:S03]  /*13ec0*/  LDSM.16.MT88.4 R140, [R211+0xa080] ;  /* 0x00a08000d38c783b */ /* 0x000ea60000004200 */
[C---:B------:R-:W-:Y:S02]  /*13ed0*/  FMUL.FTZ R74, R2.reuse, R74 ;  /* 0x0000004a024a7220 */ /* 0x040fe40000410000 */
[C---:B------:R-:W-:Y:S02]  /*13ee0*/  FMUL.FTZ R75, R2.reuse, R75 ;  /* 0x0000004b024b7220 */ /* 0x040fe40000410000 */
[C---:B------:R-:W-:Y:S01]  /*13ef0*/  FMUL.FTZ R76, R3.reuse, R76 ;  /* 0x0000004c034c7220 */ /* 0x040fe20000410000 */
[C---:B----4-:R-:W-:Y:S03]  /*13f00*/  HMMA.16816.F32 R52, R152.reuse, R136, R52 ;  /* 0x000000889834723c */ /* 0x050fe60000001834 */
[C---:B------:R-:W-:Y:S02]  /*13f10*/  FMUL.FTZ R77, R3.reuse, R77 ;  /* 0x0000004d034d7220 */ /* 0x040fe40000410000 */
[C---:B------:R-:W-:Y:S02]  /*13f20*/  FMUL.FTZ R78, R2.reuse, R78 ;  /* 0x0000004e024e7220 */ /* 0x040fe40000410000 */
[C---:B------:R-:W-:Y:S01]  /*13f30*/  FMUL.FTZ R79, R2.reuse, R79 ;  /* 0x0000004f024f7220 */ /* 0x040fe20000410000 */
[C---:B------:R-:W-:Y:S01]  /*13f40*/  HMMA.16816.F32 R56, R152.reuse, R138, R56 ;  /* 0x0000008a9838723c */ /* 0x040fe20000001838 */
[----:B------:R-:W4:Y:S03]  /*13f50*/  LDSM.16.MT88.4 R136, [R206+0xa080] ;  /* 0x00a08000ce88783b */ /* 0x000f260000004200 */
[C---:B------:R-:W-:Y:S02]  /*13f60*/  FMUL.FTZ R80, R3.reuse, R80 ;  /* 0x0000005003507220 */ /* 0x040fe40000410000 */
[C---:B------:R-:W-:Y:S02]  /*13f70*/  FMUL.FTZ R81, R3.reuse, R81 ;  /* 0x0000005103517220 */ /* 0x040fe40000410000 */
[C---:B-1----:R-:W-:Y:S04]  /*13f80*/  HMMA.16816.F32 R60, R152.reuse, R132, R60 ;  /* 0x00000084983c723c */ /* 0x042fe8000000183c */
[C---:B------:R-:W-:Y:S02]  /*13f90*/  FMUL.FTZ R82, R2.reuse, R82 ;  /* 0x0000005202527220 */ /* 0x040fe40000410000 */
[C---:B------:R-:W-:Y:S02]  /*13fa0*/  FMUL.FTZ R83, R2.reuse, R83 ;  /* 0x0000005302537220 */ /* 0x040fe40000410000 */
[C---:B------:R-:W-:Y:S01]  /*13fb0*/  HMMA.16816.F32 R64, R152.reuse, R134, R64 ;  /* 0x000000869840723c */ /* 0x040fe20000001840 */
[----:B------:R-:W1:Y:S03]  /*13fc0*/  LDSM.16.MT88.4 R132, [R205+0xa080] ;  /* 0x00a08000cd84783b */ /* 0x000e660000004200 */
[C---:B------:R-:W-:Y:S02]  /*13fd0*/  FMUL.FTZ R84, R3.reuse, R84 ;  /* 0x0000005403547220 */ /* 0x040fe40000410000 */
[C---:B------:R-:W-:Y:S02]  /*13fe0*/  FMUL.FTZ R85, R3.reuse, R85 ;  /* 0x0000005503557220 */ /* 0x040fe40000410000 */
[C---:B--2---:R-:W-:Y:S04]  /*13ff0*/  HMMA.16816.F32 R68, R152.reuse, R140, R68 ;  /* 0x0000008c9844723c */ /* 0x044fe80000001844 */
        /* <DEDUP_REMOVED lines=29> */
[C---:B------:R-:W-:Y:S04]  /*141d0*/  FMUL.FTZ R104, R3.reuse, R104 ;  /* 0x0000006803687220 */ /* 0x040fe80000410000 */
[C---:B------:R-:W-:Y:S01]  /*141e0*/  FMUL.FTZ R105, R3.reuse, R105 ;  /* 0x0000006903697220 */ /* 0x040fe20000410000 */
[C---:B----4-:R-:W-:Y:S03]  /*141f0*/  HMMA.16816.F32 R100, R152.reuse, R136, R100 ;  /* 0x000000889864723c */ /* 0x050fe60000001864 */
[C---:B------:R-:W-:Y:S02]  /*14200*/  FMUL.FTZ R106, R2.reuse, R106 ;  /* 0x0000006a026a7220 */ /* 0x040fe40000410000 */
[C---:B------:R-:W-:Y:S02]  /*14210*/  FMUL.FTZ R107, R2.reuse, R107 ;  /* 0x0000006b026b7220 */ /* 0x040fe40000410000 */
[C---:B------:R-:W-:Y:S02]  /*14220*/  FMUL.FTZ R108, R3.reuse, R108 ;  /* 0x0000006c036c7220 */ /* 0x040fe40000410000 */
[C---:B------:R-:W-:Y:S03]  /*14230*/  FMUL.FTZ R109, R3.reuse, R109 ;  /* 0x0000006d036d7220 */ /* 0x040fe60000410000 */
[C---:B------:R-:W-:Y:S01]  /*14240*/  HMMA.16816.F32 R104, R152.reuse, R138, R104 ;  /* 0x0000008a9868723c */ /* 0x040fe20000001868 */
[----:B------:R-:W4:Y:S02]  /*14250*/  LDSM.16.MT88.4 R136, [R204+0xb080] ;  /* 0x00b08000cc88783b */ /* 0x000f240000004200 */
[C---:B------:R-:W-:Y:S02]  /*14260*/  FMUL.FTZ R110, R2.reuse, R110 ;  /* 0x0000006e026e7220 */ /* 0x040fe40000410000 */
[C---:B------:R-:W-:Y:S02]  /*14270*/  FMUL.FTZ R111, R2.reuse, R111 ;  /* 0x0000006f026f7220 */ /* 0x040fe40000410000 */
[C---:B------:R-:W-:Y:S02]  /*14280*/  FMUL.FTZ R112, R3.reuse, R112 ;  /* 0x0000007003707220 */ /* 0x040fe40000410000 */
[C---:B------:R-:W-:Y:S03]  /*14290*/  FMUL.FTZ R113, R3.reuse, R113 ;  /* 0x0000007103717220 */ /* 0x040fe60000410000 */
[C---:B-1----:R-:W-:Y:S03]  /*142a0*/  HMMA.16816.F32 R108, R152.reuse, R132, R108 ;  /* 0x00000084986c723c */ /* 0x042fe6000000186c */
[C---:B------:R-:W-:Y:S02]  /*142b0*/  FMUL.FTZ R114, R2.reuse, R114 ;  /* 0x0000007202727220 */ /* 0x040fe40000410000 */
[C---:B------:R-:W-:Y:S02]  /*142c0*/  FMUL.FTZ R115, R2.reuse, R115 ;  /* 0x0000007302737220 */ /* 0x040fe40000410000 */
[C---:B------:R-:W-:Y:S02]  /*142d0*/  FMUL.FTZ R116, R3.reuse, R116 ;  /* 0x0000007403747220 */ /* 0x040fe40000410000 */
[C---:B------:R-:W-:Y:S03]  /*142e0*/  FMUL.FTZ R117, R3.reuse, R117 ;  /* 0x0000007503757220 */ /* 0x040fe60000410000 */
[C---:B------:R-:W-:Y:S01]  /*142f0*/  HMMA.16816.F32 R112, R152.reuse, R134, R112 ;  /* 0x000000869870723c */ /* 0x040fe20000001870 */
[----:B------:R-:W1:Y:S02]  /*14300*/  LDSM.16.MT88.4 R132, [R211+0x8880] ;  /* 0x00888000d384783b */ /* 0x000e640000004200 */
[C---:B------:R-:W-:Y:S02]  /*14310*/  FMUL.FTZ R118, R2.reuse, R118 ;  /* 0x0000007602767220 */ /* 0x040fe40000410000 */
[C---:B------:R-:W-:Y:S02]  /*14320*/  FMUL.FTZ R119, R2.reuse, R119 ;  /* 0x0000007702777220 */ /* 0x040fe40000410000 */
[C---:B------:R-:W-:Y:S02]  /*14330*/  FMUL.FTZ R120, R3.reuse, R120 ;  /* 0x0000007803787220 */ /* 0x040fe40000410000 */
[C---:B------:R-:W-:Y:S03]  /*14340*/  FMUL.FTZ R121, R3.reuse, R121 ;  /* 0x0000007903797220 */ /* 0x040fe60000410000 */
[C---:B--2---:R-:W-:Y:S03]  /*14350*/  HMMA.16816.F32 R116, R152.reuse, R140, R116 ;  /* 0x0000008c9874723c */ /* 0x044fe60000001874 */
[C---:B------:R-:W-:Y:S02]  /*14360*/  FMUL.FTZ R122, R2.reuse, R122 ;  /* 0x0000007a027a7220 */ /* 0x040fe40000410000 */
[C---:B------:R-:W-:Y:S02]  /*14370*/  FMUL.FTZ R123, R2.reuse, R123 ;  /* 0x0000007b027b7220 */ /* 0x040fe40000410000 */
[C---:B------:R-:W-:Y:S02]  /*14380*/  FMUL.FTZ R124, R3.reuse, R124 ;  /* 0x0000007c037c7220 */ /* 0x040fe40000410000 */
[C---:B------:R-:W-:Y:S03]  /*14390*/  FMUL.FTZ R125, R3.reuse, R125 ;  /* 0x0000007d037d7220 */ /* 0x040fe60000410000 */
[C---:B------:R-:W-:Y:S03]  /*143a0*/  HMMA.16816.F32 R120, R152.reuse, R142, R120 ;  /* 0x0000008e9878723c */ /* 0x040fe60000001878 */
[C---:B------:R-:W-:Y:S02]  /*143b0*/  FMUL.FTZ R126, R2.reuse, R126 ;  /* 0x0000007e027e7220 */ /* 0x040fe40000410000 */
[C---:B------:R-:W-:Y:S02]  /*143c0*/  FMUL.FTZ R127, R2.reuse, R127 ;  /* 0x0000007f027f7220 */ /* 0x040fe40000410000 */
[C---:B------:R-:W-:Y:S02]  /*143d0*/  FMUL.FTZ R128, R3.reuse, R128 ;  /* 0x0000008003807220 */ /* 0x040fe40000410000 */
[C---:B------:R-:W-:Y:S03]  /*143e0*/  FMUL.FTZ R129, R3.reuse, R129 ;  /* 0x0000008103817220 */ /* 0x040fe60000410000 */
[C---:B----4-:R-:W-:Y:S03]  /*143f0*/  HMMA.16816.F32 R124, R152.reuse, R136, R124 ;  /* 0x00000088987c723c */ /* 0x050fe6000000187c */
[C---:B------:R-:W-:Y:S02]  /*14400*/  FMUL.FTZ R130, R2.reuse, R130 ;  /* 0x0000008202827220 */ /* 0x040fe40000410000 */
[C---:B------:R-:W-:Y:S02]  /*14410*/  FMUL.FTZ R131, R2.reuse, R131 ;  /* 0x0000008302837220 */ /* 0x040fe40000410000 */
[----:B------:R-:W-:Y:S01]  /*14420*/  FFMA.FTZ R230, R3, R226, R230 ;  /* 0x000000e203e67223 */ /* 0x000fe200000100e6 */
[----:B------:R-:W-:Y:S01]  /*14430*/  MOV R3, R0 ;  /* 0x0000000000037202 */ /* 0x000fe20000000f00 */
[----:B------:R-:W-:Y:S03]  /*14440*/  FFMA.FTZ R235, R2, R225, R235 ;  /* 0x000000e102eb7223 */ /* 0x000fe600000100eb */
[----:B------:R-:W-:Y:S03]  /*14450*/  HMMA.16816.F32 R128, R152, R138, R128 ;  /* 0x0000008a9880723c */ /* 0x000fe60000001880 */
[----:B------:R-:W-:Y:S01]  /*14460*/  FADD.FTZ R151, R151, R230 ;  /* 0x000000e697977221 */ /* 0x000fe20000010000 */
[----:B------:R-:W-:Y:S01]  /*14470*/  MOV R2, R148 ;  /* 0x0000009400027202 */ /* 0x000fe20000000f00 */
[----:B------:R-:W-:Y:S02]  /*14480*/  FADD.FTZ R234, R234, R235 ;  /* 0x000000ebeaea7221 */ /* 0x000fe40000010000 */
[----:B------:R-:W-:Y:S01]  /*14490*/  F2FP.PACK_AB R152, R237, R236 ;  /* 0x000000eced98723e */ /* 0x000fe200000000ff */
[----:B------:R-:W-:Y:S01]  /*144a0*/  FADD.FTZ R150, R150, R151 ;  /* 0x0000009796967221 */ /* 0x000fe20000010000 */
[----:B---3--:R-:W-:Y:S03]  /*144b0*/  F2FP.PACK_AB R154, R239, R238 ;  /* 0x000000eeef9a723e */ /* 0x008fe600000000ff */
[----:B-----5:R-:W-:Y:S01]  /*144c0*/  F2FP.PACK_AB R153, R241, R240 ;  /* 0x000000f0f199723e */ /* 0x020fe200000000ff */
[----:B------:R-:W-:Y:S01]  /*144d0*/  FADD.FTZ R231, R231, R150 ;  /* 0x00000096e7e77221 */ /* 0x000fe20000010000 */
[----:B------:R-:W-:Y:S03]  /*144e0*/  F2FP.PACK_AB R155, R149, R242 ;  /* 0x000000f2959b723e */ /* 0x000fe600000000ff */
[----:B------:R-:W-:Y:S04]  /*144f0*/  FADD.FTZ R236, R236, R231 ;  /* 0x000000e7ecec7221 */ /* 0x000fe80000010000 */
[C---:B-1----:R-:W-:Y:S01]  /*14500*/  HMMA.16816.F32 R144, R152.reuse, R132, R4 ;  /* 0x000000849890723c */ /* 0x042fe20000001804 */
[----:B------:R-:W1:Y:S02]  /*14510*/  LDSM.16.MT88.4 R4, [R211+0x9880] ;  /* 0x00988000d304783b */ /* 0x000e640000004200 */
[----:B------:R-:W-:Y:S04]  /*14520*/  FADD.FTZ R237, R237, R236 ;  /* 0x000000eceded7221 */ /* 0x000fe80000010000 */
[----:B------:R-:W-:Y:S01]  /*14530*/  FADD.FTZ R226, R238, R237 ;  /* 0x000000edeee27221 */ /* 0x000fe20000010000 */
[C---:B------:R-:W-:Y:S01]  /*14540*/  HMMA.16816.F32 R140, R152.reuse, R134, R8 ;  /* 0x00000086988c723c */ /* 0x040fe20000001808 */
[----:B------:R-:W2:Y:S03]  /*14550*/  LDSM.16.MT88.4 R8, [R205+0x9880] ;  /* 0x00988000cd08783b */ /* 0x000ea60000004200 */
[----:B------:R-:W-:Y:S04]  /*14560*/  FADD.FTZ R226, R239, R226 ;  /* 0x000000e2efe27221 */ /* 0x000fe80000010000 */
[C---:B------:R-:W-:Y:S01]  /*14570*/  HMMA.16816.F32 R136, R152.reuse, R156, R12 ;  /* 0x0000009c9888723c */ /* 0x040fe2000000180c */
[----:B------:R-:W3:Y:S07]  /*14580*/  LDSM.16.MT88.4 R12, [R205+0xa880] ;  /* 0x00a88000cd0c783b */ /* 0x000eee0000004200 */
[C---:B------:R-:W-:Y:S01]  /*14590*/  HMMA.16816.F32 R132, R152.reuse, R158, R16 ;  /* 0x0000009e9884723c */ /* 0x040fe20000001810 */
[----:B------:R-:W4:Y:S07]  /*145a0*/  LDSM.16.MT88.4 R16, [R205+0xb880] ;  /* 0x00b88000cd10783b */ /* 0x000f2e0000004200 */
[C---:B------:R-:W-:Y:S01]  /*145b0*/  HMMA.16816.F32 R20, R152.reuse, R160, R20 ;  /* 0x000000a09814723c */ /* 0x040fe20000001814 */
[----:B------:R-:W5:Y:S07]  /*145c0*/  LDSM.16.MT88.4 R156, [R204+0xb880] ;  /* 0x00b88000cc9c783b */ /* 0x000f6e0000004200 */
[C---:B------:R-:W-:Y:S08]  /*145d0*/  HMMA.16816.F32 R24, R152.reuse, R162, R24 ;  /* 0x000000a29818723c */ /* 0x040ff00000001818 */
[C---:B------:R-:W-:Y:S08]  /*145e0*/  HMMA.16816.F32 R28, R152.reuse, R164, R28 ;  /* 0x000000a4981c723c */ /* 0x040ff0000000181c */
[C---:B------:R-:W-:Y:S08]  /*145f0*/  HMMA.16816.F32 R32, R152.reuse, R166, R32 ;  /* 0x000000a69820723c */ /* 0x040ff00000001820 */
[C---:B-1----:R-:W-:Y:S07]  /*14600*/  HMMA.16816.F32 R36, R152.reuse, R4, R36 ;  /* 0x000000049824723c */ /* 0x042fee0000001824 */
[----:B------:R-:W-:Y:S01]  /*14610*/  FADD.FTZ R5, R233, R234 ;  /* 0x000000eae9057221 */ /* 0x000fe20000010000 */
[C---:B------:R-:W-:Y:S04]  /*14620*/  HMMA.16816.F32 R40, R152.reuse, R6, R40 ;  /* 0x000000069828723c */ /* 0x040fe80000001828 */
[----:B------:R-:W-:Y:S04]  /*14630*/  FADD.FTZ R5, R232, R5 ;  /* 0x00000005e8057221 */ /* 0x000fe80000010000 */
[C---:B------:R-:W-:Y:S04]  /*14640*/  HMMA.16816.F32 R44, R152.reuse, R168, R44 ;  /* 0x000000a8982c723c */ /* 0x040fe8000000182c */
[----:B------:R-:W-:Y:S04]  /*14650*/  FADD.FTZ R240, R240, R5 ;  /* 0x00000005f0f07221 */ /* 0x000fe80000010000 */
[C---:B------:R-:W-:Y:S04]  /*14660*/  HMMA.16816.F32 R48, R152.reuse, R170, R48 ;  /* 0x000000aa9830723c */ /* 0x040fe80000001830 */
[----:B------:R-:W-:Y:S04]  /*14670*/  FADD.FTZ R241, R241, R240 ;  /* 0x000000f0f1f17221 */ /* 0x000fe80000010000 */
[C---:B--2---:R-:W-:Y:S04]  /*14680*/  HMMA.16816.F32 R52, R152.reuse, R8, R52 ;  /* 0x000000089834723c */ /* 0x044fe80000001834 */
        /* <DEDUP_REMOVED lines=9> */
[C---:B---3--:R-:W-:Y:S08]  /*14720*/  HMMA.16816.F32 R84, R152.reuse, R12, R84 ;  /* 0x0000000c9854723c */ /* 0x048ff00000001854 */
[C---:B------:R-:W-:Y:S08]  /*14730*/  HMMA.16816.F32 R88, R152.reuse, R14, R88 ;  /* 0x0000000e9858723c */ /* 0x040ff00000001858 */
[C---:B------:R-:W-:Y:S08]  /*14740*/  HMMA.16816.F32 R92, R152.reuse, R184, R92 ;  /* 0x000000b8985c723c */ /* 0x040ff0000000185c */
[C---:B------:R-:W-:Y:S08]  /*14750*/  HMMA.16816.F32 R96, R152.reuse, R186, R96 ;  /* 0x000000ba9860723c */ /* 0x040ff00000001860 */
[C---:B------:R-:W-:Y:S08]  /*14760*/  HMMA.16816.F32 R100, R152.reuse, R188, R100 ;  /* 0x000000bc9864723c */ /* 0x040ff00000001864 */
[C---:B------:R-:W-:Y:S08]  /*14770*/  HMMA.16816.F32 R104, R152.reuse, R190, R104 ;  /* 0x000000be9868723c */ /* 0x040ff00000001868 */
[C---:B------:R-:W-:Y:S08]  /*14780*/  HMMA.16816.F32 R108, R152.reuse, R192, R108 ;  /* 0x000000c0986c723c */ /* 0x040ff0000000186c */
[C---:B------:R-:W-:Y:S08]  /*14790*/  HMMA.16816.F32 R112, R152.reuse, R194, R112 ;  /* 0x000000c29870723c */ /* 0x040ff00000001870 */
[C---:B----4-:R-:W-:Y:S08]  /*147a0*/  HMMA.16816.F32 R116, R152.reuse, R16, R116 ;  /* 0x000000109874723c */ /* 0x050ff00000001874 */
[C---:B------:R-:W-:Y:S08]  /*147b0*/  HMMA.16816.F32 R120, R152.reuse, R18, R120 ;  /* 0x000000129878723c */ /* 0x040ff00000001878 */
[C---:B-----5:R-:W-:Y:S08]  /*147c0*/  HMMA.16816.F32 R124, R152.reuse, R156, R124 ;  /* 0x0000009c987c723c */ /* 0x060ff0000000187c */
[----:B------:R-:W-:Y:S01]  /*147d0*/  HMMA.16816.F32 R128, R152, R158, R128 ;  /* 0x0000009e9880723c */ /* 0x000fe20000001880 */
[----:B------:R-:W-:-:S07]  /*147e0*/  @P0 BRA `(.L_x_436) ;  /* 0xffffd5f000000947 */ /* 0x000fce000383ffff */
.L_x_427:
[----:B------:R-:W1:Y:S01]  /*147f0*/  S2UR UR8, SR_CTAID.X ;  /* 0x00000000000879c3 */ /* 0x000e620000002500 */
[----:B------:R-:W-:Y:S01]  /*14800*/  ULDC.64 UR4, c[0x0][0x2c8] ;  /* 0x0000b20000047ab9 */ /* 0x000fe20000000a00 */
[----:B------:R-:W-:Y:S01]  /*14810*/  PLOP3.LUT P0, PT, PT, PT, UP2, 0x40, 0x0 ;  /* 0x000000000000781c */ /* 0x000fe20003f0e828 */
[----:B-1----:R-:W-:-:S04]  /*14820*/  ULEA UR8, UR8, 0x7f, 0x7 ;  /* 0x0000007f08087891 */ /* 0x002fc8000f8e383f */
        /* <DEDUP_REMOVED lines=18> */
.L_x_438:
[----:B------:R-:W-:Y:S02]  /*14950*/  ULDC UR4, c[0x0][0x32c] ;  /* 0x0000cb0000047ab9 */ /* 0x000fe40000000800 */
[----:B------:R-:W-:-:S03]  /*14960*/  UISETP.NE.AND UP0, UPT, UR4, 0x1, UPT ;  /* 0x000000010400788c */ /* 0x000fc6000bf05270 */
[----:B------:R-:W-:Y:S02]  /*14970*/  ULDC.64 UR4, c[0x0][0x330] ;  /* 0x0000cc0000047ab9 */ /* 0x000fe40000000a00 */
[----:B------:R-:W-:-:S06]  /*14980*/  UIMAD.WIDE.U32 UR10, UR9, UR4, URZ ;  /* 0x00000004090a72a5 */ /* 0x000fcc000f8e003f */
[----:B------:R-:W-:Y:S02]  /*14990*/  @UP0 USHF.R.U32.HI UR9, URZ, UR5, UR11 ;  /* 0x000000053f090299 */ /* 0x000fe4000801160b */
.L_x_439:
[----:B------:R-:W-:Y:S02]  /*149a0*/  ULDC UR4, c[0x0][0x32c] ;  /* 0x0000cb0000047ab9 */ /* 0x000fe40000000800 */
[----:B------:R-:W-:-:S04]  /*149b0*/  UIMAD UR4, UR9, UR4, URZ ;  /* 0x00000004090472a4 */ /* 0x000fc8000f8e023f */
[----:B------:R-:W-:-:S04]  /*149c0*/  UISETP.LT.AND UP0, UPT, UR8, UR4, UPT ;  /* 0x000000040800728c */ /* 0x000fc8000bf01270 */
[----:B------:R-:W-:-:S04]  /*149d0*/  USEL UR8, UR8, UR4, !UP0 ;  /* 0x0000000408087287 */ /* 0x000fc8000c000000 */
.L_x_437:
[----:B------:R-:W-:-:S04]  /*149e0*/  UIADD3 UR8, UR8, 0x1f, URZ ;  /* 0x0000001f08087890 */ /* 0x000fc8000fffe03f */
        /* <DEDUP_REMOVED lines=8> */
[----:B------:R-:W-:Y:S01]  /*14a70*/  MOV R149, R148 ;  /* 0x0000009400957202 */ /* 0x000fe20000000f00 */
[----:B------:R-:W-:Y:S01]  /*14a80*/  UMOV UR12, UR13 ;  /* 0x0000000d000c7c82 */ /* 0x000fe20008000000 */
[----:B------:R-:W-:Y:S01]  /*14a90*/  MOV R3, R0 ;  /* 0x0000000000037202 */ /* 0x000fe20000000f00 */
[----:B------:R-:W-:Y:S02]  /*14aa0*/  ULDC.64 UR8, c[0x0][0x208] ;  /* 0x0000820000087ab9 */ /* 0x000fe40000000a00 */
[----:B------:R-:W-:Y:S02]  /*14ab0*/  ULDC.64 UR4, c[0x0][0x1e0] ;  /* 0x0000780000047ab9 */ /* 0x000fe40000000a00 */
.L_x_441:
[----:B------:R-:W-:Y:S01]  /*14ac0*/  UISETP.GT.AND UP0, UPT, UR6, UR12, UPT ;  /* 0x0000000c0600728c */ /* 0x000fe2000bf04270 */
[----:B------:R-:W-:Y:S04]  /*14ad0*/  DEPBAR.LE SB0, 0x0 ;  /* 0x000080000000791a */ /* 0x000fe80000000000 */
[----:B------:R-:W-:Y:S01]  /*14ae0*/  BAR.SYNC.DEFER_BLOCKING 0x0 ;  /* 0x0000000000007b1d */ /* 0x000fe20000010000 */
[----:B------:R-:W-:Y:S01]  /*14af0*/  PLOP3.LUT P0, PT, PT, PT, UP0, 0x80, 0x0 ;  /* 0x000000000000781c */ /* 0x000fe20003f0f008 */
[----:B------:R-:W-:Y:S01]  /*14b00*/  UIADD3 UR13, UR12, -0x1, URZ ;  /* 0xffffffff0c0d7890 */ /* 0x000fe2000fffe03f */
[----:B------:R-:W-:Y:S02]  /*14b10*/  PLOP3.LUT P2, PT, PT, PT, UP0, 0x80, 0x0 ;  /* 0x000000000000781c */ /* 0x000fe40003f4f008 */
[----:B------:R-:W-:Y:S01]  /*14b20*/  PLOP3.LUT P1, PT, PT, PT, UP0, 0x80, 0x0 ;  /* 0x000000000000781c */ /* 0x000fe20003f2f008 */
[----:B------:R-:W-:Y:S01]  /*14b30*/  @!UP0 UIMAD.WIDE.U32 UR14, UR12, UR8, URZ ;  /* 0x000000080c0e82a5 */ /* 0x000fe2000f8e003f */
[----:B------:R-:W-:Y:S01]  /*14b40*/  PLOP3.LUT P3, PT, PT, PT, UP0, 0x80, 0x0 ;  /* 0x000000000000781c */ /* 0x000fe20003f6f008 */
[----:B------:R-:W-:Y:S01]  /*14b50*/  @!UP0 USHF.R.S32.HI UR11, URZ, 0x1f, UR12 ;  /* 0x0000001f3f0b8899 */ /* 0x000fe2000801140c */
[C---:B------:R-:W-:Y:S02]  /*14b60*/  LOP3.LUT P3, RZ, R215.reuse, 0x4, RZ, 0xc0, !PT ;  /* 0x00000004d7ff7812 */ /* 0x040fe4000786c0ff */
[C---:B------:R-:W-:Y:S01]  /*14b70*/  LOP3.LUT P5, RZ, R215.reuse, 0x2, RZ, 0xc0, !PT ;  /* 0x00000002d7ff7812 */ /* 0x040fe200078ac0ff */
[----:B------:R-:W-:Y:S01]  /*14b80*/  @!UP0 UIMAD UR11, UR11, UR8, URZ ;  /* 0x000000080b0b82a4 */ /* 0x000fe2000f8e023f */
[----:B------:R-:W-:Y:S02]  /*14b90*/  MOV R4, UR14 ;  /* 0x0000000e00047c02 */ /* 0x000fe40008000f00 */
[----:B------:R-:W-:Y:S01]  /*14ba0*/  MOV R5, UR15 ;  /* 0x0000000f00057c02 */ /* 0x000fe20008000f00 */
[----:B------:R-:W-:Y:S01]  /*14bb0*/  @!UP0 UIMAD UR11, UR12, UR9, UR11 ;  /* 0x000000090c0b82a4 */ /* 0x000fe2000f8e020b */
[----:B------:R-:W-:Y:S02]  /*14bc0*/  @!P0 LEA R0, P0, R4, R228, 0x5 ;  /* 0x000000e404008211 */ /* 0x000fe400078028ff */
[C---:B------:R-:W-:Y:S01]  /*14bd0*/  LOP3.LUT P4, RZ, R215.reuse, 0x1, RZ, 0xc0, !PT ;  /* 0x00000001d7ff7812 */ /* 0x040fe2000788c0ff */
[----:B------:R-:W-:Y:S01]  /*14be0*/  @!UP0 UIADD3 UR11, UR15, UR11, URZ ;  /* 0x0000000b0f0b8290 */ /* 0x000fe2000fffe03f */
[----:B------:R-:W-:Y:S01]  /*14bf0*/  @!P1 LEA R150, P1, R0, c[0x0][0x1f8], 0x1 ;  /* 0x00007e0000969a11 */ /* 0x000fe200078208ff */
[----:B------:R-:W-:Y:S04]  /*14c00*/  LDSM.16.M88.4 R16, [R214+0x10080] ;  /* 0x01008000d610783b */ /* 0x000fe80000000200 */
[----:B------:R-:W-:Y:S04]  /*14c10*/  MOV R151, UR11 ;  /* 0x0000000b00977c02 */ /* 0x000fe80008000f00 */
[----:B------:R-:W-:Y:S01]  /*14c20*/  @!P2 LEA.HI.X R151, R4, R221, R151, 0x5, P0 ;  /* 0x000000dd0497a211 */ /* 0x000fe200000f2c97 */
[----:B------:R-:W1:Y:S01]  /*14c30*/  LDSM.16.M88.4 R8, [R213+0xc080] ;  /* 0x00c08000d508783b */ /* 0x000e620000000200 */
[----:B------:R-:W-:Y:S02]  /*14c40*/  PLOP3.LUT P0, PT, PT, PT, UP0, 0x80, 0x0 ;  /* 0x000000000000781c */ /* 0x000fe40003f0f008 */
[----:B------:R-:W-:Y:S05]  /*14c50*/  PLOP3.LUT P2, PT, PT, PT, UP0, 0x80, 0x0 ;  /* 0x000000000000781c */ /* 0x000fea0003f4f008 */
[----:B------:R-:W2:Y:S06]  /*14c60*/  LDSM.16.M88.4 R152, [R213+0xc880] ;  /* 0x00c88000d598783b */ /* 0x000eac0000000200 */
[----:B------:R-:W-:Y:S02]  /*14c70*/  @!P0 LEA.HI.X R151, R0, c[0x0][0x1fc], R151, 0x1, P1 ;  /* 0x00007f0000978a11 */ /* 0x000fe400008f0c97 */
[----:B------:R-:W-:Y:S01]  /*14c80*/  PLOP3.LUT P0, PT, PT, PT, UP0, 0x80, 0x0 ;  /* 0x000000000000781c */ /* 0x000fe20003f0f008 */
[----:B------:R-:W-:Y:S01]  /*14c90*/  LDSM.16.M88.4 R156, [R210+0x10080] ;  /* 0x01008000d29c783b */ /* 0x000fe20000000200 */
[----:B------:R-:W-:Y:S07]  /*14ca0*/  PLOP3.LUT P1, PT, PT, PT, UP0, 0x80, 0x0 ;  /* 0x000000000000781c */ /* 0x000fee0003f2f008 */
[----:B------:R-:W3:Y:S08]  /*14cb0*/  LDSM.16.M88.4 R160, [R212] ;  /* 0x00000000d4a0783b */ /* 0x000ef00000000200 */
[----:B------:R-:W4:Y:S01]  /*14cc0*/  LDSM.16.M88.4 R164, [R203] ;  /* 0x00000000cba4783b */ /* 0x000f220000000200 */
[C---:B-1----:R-:W-:Y:S07]  /*14cd0*/  HMMA.16816.F32 R4, R16.reuse, R8, RZ ;  /* 0x000000081004723c */ /* 0x042fee00000018ff */
[----:B------:R-:W-:Y:S01]  /*14ce0*/  @!PT LDS RZ, [RZ] ;  /* 0x00000000fffff984 */ /* 0x000fe20000000800 */
[----:B------:R-:W-:Y:S01]  /*14cf0*/  @!PT LDS RZ, [RZ] ;  /* 0x00000000fffff984 */ /* 0x000fe20000000800 */
[----:B------:R-:W-:Y:S01]  /*14d00*/  @!PT LDS RZ, [RZ] ;  /* 0x00000000fffff984 */ /* 0x000fe20000000800 */
[----:B------:R1:W-:Y:S01]  /*14d10*/  @!P0 LDGSTS.E.BYPASS.LTC128B.128 [R218+0x8080], [R150.64], !P6 ;  /* 0x0808000096da8fae */ /* 0x0003e2000f101d5e */
[----:B------:R-:W-:Y:S01]  /*14d20*/  PLOP3.LUT P0, PT, PT, PT, UP0, 0x80, 0x0 ;  /* 0x000000000000781c */ /* 0x000fe20003f0f008 */
[----:B------:R-:W-:Y:S01]  /*14d30*/  UISETP.GT.AND UP0, UPT, UR12, UR6, UPT ;  /* 0x000000060c00728c */ /* 0x000fe2000bf04270 */
[C---:B------:R-:W-:Y:S05]  /*14d40*/  HMMA.16816.F32 R8, R16.reuse, R10, RZ ;  /* 0x0000000a1008723c */ /* 0x040fea00000018ff */
[----:B------:R1:W-:Y:S01]  /*14d50*/  @!P2 LDGSTS.E.BYPASS.LTC128B.128 [R218+0x9080], [R150.64+0x80], !P3 ;  /* 0x0908008096daafae */ /* 0x0003e2000d901d5e */
[----:B------:R-:W-:Y:S02]  /*14d60*/  PLOP3.LUT P2, PT, PT, PT, UP0, 0x80, 0x0 ;  /* 0x000000000000781c */ /* 0x000fe40003f4f008 */
[----:B------:R-:W-:Y:S02]  /*14d70*/  PLOP3.LUT P3, PT, PT, PT, UP0, 0x80, 0x0 ;  /* 0x000000000000781c */ /* 0x000fe40003f6f008 */
[----:B------:R-:W-:Y:S01]  /*14d80*/  LOP3.LUT P3, RZ, R215, 0x4, RZ, 0xc0, !PT ;  /* 0x00000004d7ff7812 */ /* 0x000fe2000786c0ff */
[----:B------:R-:W-:Y:S01]  /*14d90*/  @UP0 UIMAD.WIDE.U32 UR14, UR13, UR4, URZ ;  /* 0x000000040d0e02a5 */ /* 0x000fe2000f8e003f */
[C---:B--2---:R-:W-:Y:S01]  /*14da0*/  HMMA.16816.F32 R12, R16.reuse, R152, RZ ;  /* 0x00000098100c723c */ /* 0x044fe200000018ff */
[----:B------:R1:W-:Y:S01]  /*14db0*/  @!P1 LDGSTS.E.BYPASS.LTC128B.128 [R218+0xa080], [R150.64+0x100], !P5 ;  /* 0x0a08010096da9fae */ /* 0x0003e2000e901d5e */
[----:B------:R-:W-:Y:S01]  /*14dc0*/  PLOP3.LUT P1, PT, PT, PT, UP0, 0x80, 0x0 ;  /* 0x000000000000781c */ /* 0x000fe20003f2f008 */
[----:B------:R-:W-:Y:S04]  /*14dd0*/  @UP0 USHF.R.S32.HI UR11, URZ, 0x1f, UR13 ;  /* 0x0000001f3f0b0899 */ /* 0x000fe8000801140d */
[----:B------:R-:W-:Y:S01]  /*14de0*/  @UP0 UIMAD UR11, UR11, UR4, URZ ;  /* 0x000000040b0b02a4 */ /* 0x000fe2000f8e023f */
[----:B------:R-:W-:Y:S01]  /*14df0*/  HMMA.16816.F32 R16, R16, R154, RZ ;  /* 0x0000009a1010723c */ /* 0x000fe200000018ff */
[----:B------:R1:W-:Y:S01]  /*14e00*/  @!P0 LDGSTS.E.BYPASS.LTC128B.128 [R218+0xb080], [R150.64+0x180], !P4 ;  /* 0x0b08018096da8fae */ /* 0x0003e2000e101d5e */
[----:B------:R-:W-:Y:S01]  /*14e10*/  PLOP3.LUT P0, PT, PT, PT, UP0, 0x80, 0x0 ;  /* 0x000000000000781c */ /* 0x000fe20003f0f008 */
[----:B------:R-:W-:Y:S04]  /*14e20*/  @UP0 UIMAD UR11, UR13, UR5, UR11 ;  /* 0x000000050d0b02a4 */ /* 0x000fe8000f8e020b */
[----:B------:R-:W-:Y:S01]  /*14e30*/  @UP0 UIADD3 UR11, UR15, UR11, URZ ;  /* 0x0000000b0f0b0290 */ /* 0x000fe2000fffe03f */
[C---:B---3--:R-:W-:Y:S01]  /*14e40*/  HMMA.16816.F32 R4, R156.reuse, R160, R4 ;  /* 0x000000a09c04723c */ /* 0x048fe20000001804 */
[----:B------:R-:W-:Y:S07]  /*14e50*/  LDSM.16.M88.4 R168, [R209+0x10080] ;  /* 0x01008000d1a8783b */ /* 0x000fee0000000200 */
[C---:B------:R-:W-:Y:S01]  /*14e60*/  HMMA.16816.F32 R8, R156.reuse, R162, R8 ;  /* 0x000000a29c08723c */ /* 0x040fe20000001808 */
[----:B------:R-:W2:Y:S07]  /*14e70*/  LDSM.16.M88.4 R172, [R208+0xc080] ;  /* 0x00c08000d0ac783b */ /* 0x000eae0000000200 */
[C---:B----4-:R-:W-:Y:S01]  /*14e80*/  HMMA.16816.F32 R12, R156.reuse, R164, R12 ;  /* 0x000000a49c0c723c */ /* 0x050fe2000000180c */
[----:B------:R-:W3:Y:S07]  /*14e90*/  LDSM.16.M88.4 R152, [R208+0xc880] ;  /* 0x00c88000d098783b */ /* 0x000eee0000000200 */
[----:B------:R-:W-:Y:S01]  /*14ea0*/  HMMA.16816.F32 R16, R156, R166, R16 ;  /* 0x000000a69c10723c */ /* 0x000fe20000001810 */
        /* <DEDUP_REMOVED lines=100> */
[----:B------:R-:W3:Y:S01]  /*154f0*/  MUFU.TANH R158, R158 ;  /* 0x0000009e009e7308 */ /* 0x000ee20000002400 */
[----:B------:R-:W-:Y:S01]  /*15500*/  FMUL.FTZ R2, R6, c[0x0][0x320] ;  /* 0x0000c80006027a20 */ /* 0x000fe20000410000 */
[C---:B--2---:R-:W-:Y:S03]  /*15510*/  HMMA.16816.F32 R12, R176.reuse, R152, R12 ;  /* 0x00000098b00c723c */ /* 0x044fe6000000180c */
[----:B------:R-:W-:Y:S02]  /*15520*/  FMUL.FTZ R9, R9, c[0x0][0x320] ;  /* 0x0000c80009097a20 */ /* 0x000fe40000410000 */
[----:B------:R-:W-:Y:S03]  /*15530*/  FMUL.FTZ R10, R10, c[0x0][0x320] ;  /* 0x0000c8000a0a7a20 */ /* 0x000fe60000410000 */
[----:B------:R3:W-:Y:S01]  /*15540*/  MUFU.TANH R152, R9 ;  /* 0x0000000900987308 */ /* 0x0007e20000002400 */
[----:B------:R-:W-:Y:S03]  /*15550*/  HMMA.16816.F32 R16, R176, R154, R16 ;  /* 0x0000009ab010723c */ /* 0x000fe60000001810 */
[----:B------:R-:W-:Y:S02]  /*15560*/  FMUL.FTZ R0, R8, c[0x0][0x320] ;  /* 0x0000c80008007a20 */ /* 0x000fe40000410000 */
[----:B------:R-:W-:Y:S04]  /*15570*/  FMUL.FTZ R11, R11, c[0x0][0x320] ;  /* 0x0000c8000b0b7a20 */ /* 0x000fe80000410000 */
[----:B------:R-:W2:Y:S06]  /*15580*/  MUFU.TANH R156, R156 ;  /* 0x0000009c009c7308 */ /* 0x000eac0000002400 */
[----:B------:R-:W-:Y:S01]  /*15590*/  FMUL.FTZ R168, R12, c[0x0][0x320] ;  /* 0x0000c8000ca87a20 */ /* 0x000fe20000410000 */
[----:B------:R-:W-:Y:S01]  /*155a0*/  MOV R12, UR14 ;  /* 0x0000000e000c7c02 */ /* 0x000fe20008000f00 */
[----:B------:R-:W-:Y:S02]  /*155b0*/  FMUL.FTZ R14, R14, c[0x0][0x320] ;  /* 0x0000c8000e0e7a20 */ /* 0x000fe40000410000 */
[----:B------:R-:W4:Y:S01]  /*155c0*/  MUFU.TANH R8, R0 ;  /* 0x0000000000087308 */ /* 0x000f220000002400 */
[----:B------:R-:W-:Y:S02]  /*155d0*/  FMUL.FTZ R13, R13, c[0x0][0x320] ;  /* 0x0000c8000d0d7a20 */ /* 0x000fe40000410000 */
[----:B------:R-:W-:Y:S01]  /*155e0*/  FMUL.FTZ R15, R15, c[0x0][0x320] ;  /* 0x0000c8000f0f7a20 */ /* 0x000fe20000410000 */
[----:B---3--:R-:W-:Y:S01]  /*155f0*/  FMNMX.FTZ R9, R158, R3, !PT ;  /* 0x000000039e097209 */ /* 0x008fe20007810000 */
[----:B------:R-:W-:Y:S02]  /*15600*/  FMUL.FTZ R164, R16, c[0x0][0x320] ;  /* 0x0000c80010a47a20 */ /* 0x000fe40000410000 */
[----:B------:R-:W-:Y:S02]  /*15610*/  FMUL.FTZ R17, R17, c[0x0][0x320] ;  /* 0x0000c80011117a20 */ /* 0x000fe40000410000 */
[----:B------:R-:W-:Y:S01]  /*15620*/  FMUL.FTZ R18, R18, c[0x0][0x320] ;  /* 0x0000c80012127a20 */ /* 0x000fe20000410000 */
[----:B------:R-:W3:Y:S01]  /*15630*/  MUFU.TANH R6, R2 ;  /* 0x0000000200067308 */ /* 0x000ee20000002400 */
[----:B------:R-:W-:Y:S01]  /*15640*/  FMUL.FTZ R19, R19, c[0x0][0x320] ;  /* 0x0000c80013137a20 */ /* 0x000fe20000410000 */
[----:B--2---:R-:W-:Y:S08]  /*15650*/  FMNMX.FTZ R9, R156, R9, !PT ;  /* 0x000000099c097209 */ /* 0x004ff00007810000 */
[----:B------:R-:W2:Y:S01]  /*15660*/  MUFU.TANH R157, R157 ;  /* 0x0000009d009d7308 */ /* 0x000ea20000002400 */
[----:B----4-:R-:W-:Y:S04]  /*15670*/  FMNMX.FTZ R9, R8, R9, !PT ;  /* 0x0000000908097209 */ /* 0x010fe80007810000 */
[----:B------:R-:W-:Y:S05]  /*15680*/  FMNMX.FTZ R9, R152, R9, !PT ;  /* 0x0000000998097209 */ /* 0x000fea0007810000 */
[----:B------:R-:W4:Y:S01]  /*15690*/  MUFU.TANH R153, R10 ;  /* 0x0000000a00997308 */ /* 0x000f220000002400 */
[----:B---3--:R-:W-:Y:S09]  /*156a0*/  FMNMX.FTZ R0, R6, R149, !PT ;  /* 0x0000009506007209 */ /* 0x008ff20007810000 */
[----:B------:R-:W3:Y:S01]  /*156b0*/  MUFU.TANH R168, R168 ;  /* 0x000000a800a87308 */ /* 0x000ee20000002400 */
[----:B--2---:R-:W-:Y:S09]  /*156c0*/  FMNMX.FTZ R0, R157, R0, !PT ;  /* 0x000000009d007209 */ /* 0x004ff20007810000 */
[----:B------:R-:W2:Y:S01]  /*156d0*/  MUFU.TANH R11, R11 ;  /* 0x0000000b000b7308 */ /* 0x000ea20000002400 */
[----:B----4-:R-:W-:Y:S09]  /*156e0*/  FMNMX.FTZ R0, R153, R0, !PT ;  /* 0x0000000099007209 */ /* 0x010ff20007810000 */
        /* <DEDUP_REMOVED lines=10> */
[----:B-1----:R-:W1:Y:S01]  /*15790*/  MUFU.TANH R151, R18 ;  /* 0x0000001200977308 */ /* 0x002e620000002400 */
[----:B----4-:R-:W-:Y:S09]  /*157a0*/  FMNMX.FTZ R9, R164, R9, !PT ;  /* 0x00000009a4097209 */ /* 0x010ff20007810000 */
[----:B------:R-:W2:Y:S01]  /*157b0*/  MUFU.TANH R150, R19 ;  /* 0x0000001300967308 */ /* 0x000ea20000002400 */
[----:B---3--:R-:W-:Y:S05]  /*157c0*/  FMNMX.FTZ R4, R162, R9, !PT ;  /* 0x00000009a2047209 */ /* 0x008fea0007810000 */
[----:B------:R-:W3:Y:S01]  /*157d0*/  SHFL.BFLY PT, R15, R4, 0x2, 0x1f ;  /* 0x0c401f00040f7f89 */ /* 0x000ee200000e0000 */
[----:B-1----:R-:W-:Y:S04]  /*157e0*/  FMNMX.FTZ R9, R151, R0, !PT ;  /* 0x0000000097097209 */ /* 0x002fe80007810000 */
[----:B--2---:R-:W-:Y:S05]  /*157f0*/  FMNMX.FTZ R7, R150, R9, !PT ;  /* 0x0000000996077209 */ /* 0x004fea0007810000 */
[----:B------:R-:W1:Y:S01]  /*15800*/  SHFL.BFLY PT, R0, R7, 0x2, 0x1f ;  /* 0x0c401f0007007f89 */ /* 0x000e6200000e0000 */
[----:B---3--:R-:W-:Y:S07]  /*15810*/  FMNMX.FTZ R13, R4, R15, !PT ;  /* 0x0000000f040d7209 */ /* 0x008fee0007810000 */
[----:B------:R-:W2:Y:S01]  /*15820*/  SHFL.BFLY PT, R2, R13, 0x1, 0x1f ;  /* 0x0c201f000d027f89 */ /* 0x000ea200000e0000 */
[----:B-1----:R-:W-:Y:S02]  /*15830*/  FMNMX.FTZ R5, R7, R0, !PT ;  /* 0x0000000007057209 */ /* 0x002fe40007810000 */
[----:B------:R-:W-:Y:S05]  /*15840*/  MOV R7, UR11 ;  /* 0x0000000b00077c02 */ /* 0x000fea0008000f00 */
[----:B------:R-:W1:Y:S01]  /*15850*/  SHFL.BFLY PT, R148, R5, 0x1, 0x1f ;  /* 0x0c201f0005947f89 */ /* 0x000e6200000e0000 */
[----:B--2---:R-:W-:Y:S02]  /*15860*/  FMNMX.FTZ R0, R13, R2, !PT ;  /* 0x000000020d007209 */ /* 0x004fe40007810000 */
[----:B------:R-:W-:Y:S03]  /*15870*/  MOV R13, UR15 ;  /* 0x0000000f000d7c02 */ /* 0x000fe60008000f00 */
[C---:B------:R-:W-:Y:S02]  /*15880*/  FADD.FTZ R2, -R0.reuse, R3 ;  /* 0x0000000300027221 */ /* 0x040fe40000010100 */
[----:B------:R-:W-:Y:S02]  /*15890*/  FMUL.FTZ R165, R0, c[0x0][0x2d0] ;  /* 0x0000b40000a57a20 */ /* 0x000fe40000410000 */
[----:B------:R-:W-:Y:S02]  /*158a0*/  FMUL.FTZ R3, R2, c[0x0][0x2d0] ;  /* 0x0000b40002037a20 */ /* 0x000fe40000410000 */
[--C-:B------:R-:W-:Y:S02]  /*158b0*/  FFMA.FTZ R236, R158, c[0x0][0x2d0], -R165.reuse ;  /* 0x0000b4009eec7a23 */ /* 0x100fe400000108a5 */
[--C-:B------:R-:W-:Y:S02]  /*158c0*/  FFMA.FTZ R233, R156, c[0x0][0x2d0], -R165.reuse ;  /* 0x0000b4009ce97a23 */ /* 0x100fe400000108a5 */
[--C-:B------:R-:W-:Y:S01]  /*158d0*/  FFMA.FTZ R231, R152, c[0x0][0x2d0], -R165.reuse ;  /* 0x0000b40098e77a23 */ /* 0x100fe200000108a5 */
[----:B------:R-:W2:Y:S01]  /*158e0*/  MUFU.EX2 R3, R3 ;  /* 0x0000000300037308 */ /* 0x000ea20000000800 */
[--C-:B------:R-:W-:Y:S02]  /*158f0*/  FFMA.FTZ R234, R8, c[0x0][0x2d0], -R165.reuse ;  /* 0x0000b40008ea7a23 */ /* 0x100fe400000108a5 */
[--C-:B------:R-:W-:Y:S01]  /*15900*/  FFMA.FTZ R235, R168, c[0x0][0x2d0], -R165.reuse ;  /* 0x0000b400a8eb7a23 */ /* 0x100fe200000108a5 */
[----:B-1----:R-:W-:Y:S01]  /*15910*/  FMNMX.FTZ R148, R5, R148, !PT ;  /* 0x0000009405947209 */ /* 0x002fe20007810000 */
[--C-:B------:R-:W-:Y:S01]  /*15920*/  FFMA.FTZ R238, R166, c[0x0][0x2d0], -R165.reuse ;  /* 0x0000b400a6ee7a23 */ /* 0x100fe200000108a5 */
[----:B------:R-:W-:Y:S01]  /*15930*/  @P0 LEA R5, P0, R12, R216, 0x5 ;  /* 0x000000d80c050211 */ /* 0x000fe200078028ff */
[----:B------:R-:W-:Y:S02]  /*15940*/  FFMA.FTZ R237, R164, c[0x0][0x2d0], -R165 ;  /* 0x0000b400a4ed7a23 */ /* 0x000fe400000108a5 */
[C---:B------:R-:W-:Y:S01]  /*15950*/  FADD.FTZ R4, -R148.reuse, R149 ;  /* 0x0000009594047221 */ /* 0x040fe20000010100 */
[----:B------:R-:W-:Y:S01]  /*15960*/  MUFU.EX2 R236, R236 ;  /* 0x000000ec00ec7308 */ /* 0x000fe20000000800 */
[----:B------:R-:W-:Y:S02]  /*15970*/  FMUL.FTZ R160, R148, c[0x0][0x2d0] ;  /* 0x0000b40094a07a20 */ /* 0x000fe40000410000 */
[----:B------:R-:W-:Y:S01]  /*15980*/  FMUL.FTZ R2, R4, c[0x0][0x2d0] ;  /* 0x0000b40004027a20 */ /* 0x000fe20000410000 */
[----:B------:R-:W-:Y:S01]  /*15990*/  @P1 LEA R4, P1, R5, c[0x0][0x1c8], 0x1 ;  /* 0x0000720005041a11 */ /* 0x000fe200078208ff */
[--C-:B------:R-:W-:Y:S02]  /*159a0*/  FFMA.FTZ R227, R157, c[0x0][0x2d0], -R160.reuse ;  /* 0x0000b4009de37a23 */ /* 0x100fe400000108a0 */
[--C-:B------:R-:W-:Y:S02]  /*159b0*/  FFMA.FTZ R230, R153, c[0x0][0x2d0], -R160.reuse ;  /* 0x0000b40099e67a23 */ /* 0x100fe400000108a0 */
[----:B------:R-:W-:Y:S01]  /*159c0*/  @P2 LEA.HI.X R10, R12, R223, R7, 0x5, P0 ;  /* 0x000000df0c0a2211 */ /* 0x000fe200000f2c07 */
[--C-:B------:R-:W-:Y:S01]  /*159d0*/  FFMA.FTZ R232, R6, c[0x0][0x2d0], -R160.reuse ;  /* 0x0000b40006e87a23 */ /* 0x100fe200000108a0 */
[----:B------:R-:W-:Y:S01]  /*159e0*/  PLOP3.LUT P0, PT, PT, PT, UP0, 0x80, 0x0 ;  /* 0x000000000000781c */ /* 0x000fe20003f0f008 */
[--C-:B------:R-:W-:Y:S01]  /*159f0*/  FFMA.FTZ R149, R11, c[0x0][0x2d0], -R160.reuse ;  /* 0x0000b4000b957a23 */ /* 0x100fe200000108a0 */
[----:B------:R-:W-:Y:S01]  /*15a00*/  PLOP3.LUT P2, PT, PT, PT, UP0, 0x80, 0x0 ;  /* 0x000000000000781c */ /* 0x000fe20003f4f008 */
[----:B------:R-:W1:Y:S01]  /*15a10*/  MUFU.EX2 R2, R2 ;  /* 0x0000000200027308 */ /* 0x000e620000000800 */
[C---:B--2---:R-:W-:Y:S02]  /*15a20*/  FMUL.FTZ R8, R3.reuse, R140 ;  /* 0x0000008c03087220 */ /* 0x044fe40000410000 */
[C---:B------:R-:W-:Y:S02]  /*15a30*/  FMUL.FTZ R9, R3.reuse, R141 ;  /* 0x0000008d03097220 */ /* 0x040fe40000410000 */
[C---:B------:R-:W-:Y:S02]  /*15a40*/  FMUL.FTZ R16, R3.reuse, R132 ;  /* 0x0000008403107220 */ /* 0x040fe40000410000 */
[----:B------:R-:W-:Y:S02]  /*15a50*/  FMUL.FTZ R17, R3, R133 ;  /* 0x0000008503117220 */ /* 0x000fe40000410000 */
[----:B------:R-:W-:Y:S01]  /*15a60*/  FFMA.FTZ R239, R163, c[0x0][0x2d0], -R160 ;  /* 0x0000b400a3ef7a23 */ /* 0x000fe200000108a0 */
[----:B------:R-:W-:Y:S01]  /*15a70*/  @P0 LEA.HI.X R5, R5, c[0x0][0x1cc], R10, 0x1, P1 ;  /* 0x0000730005050a11 */ /* 0x000fe200008f0c0a */
[----:B------:R-:W-:Y:S01]  /*15a80*/  MUFU.EX2 R233, R233 ;  /* 0x000000e900e97308 */ /* 0x000fe20000000800 */
[----:B------:R-:W-:Y:S01]  /*15a90*/  PLOP3.LUT P0, PT, PT, PT, UP0, 0x80, 0x0 ;  /* 0x000000000000781c */ /* 0x000fe20003f0f008 */
[--C-:B------:R-:W-:Y:S01]  /*15aa0*/  FFMA.FTZ R242, R161, c[0x0][0x2d0], -R160.reuse ;  /* 0x0000b400a1f27a23 */ /* 0x100fe200000108a0 */
[----:B------:R-:W-:Y:S01]  /*15ab0*/  PLOP3.LUT P1, PT, PT, PT, UP0, 0x80, 0x0 ;  /* 0x000000000000781c */ /* 0x000fe20003f2f008 */
[----:B------:R-:W-:Y:S02]  /*15ac0*/  FFMA.FTZ R165, R162, c[0x0][0x2d0], -R165 ;  /* 0x0000b400a2a57a23 */ /* 0x000fe400000108a5 */
[C---:B------:R-:W-:Y:S02]  /*15ad0*/  FMUL.FTZ R20, R3.reuse, R20 ;  /* 0x0000001403147220 */ /* 0x040fe40000410000 */
[C---:B------:R-:W-:Y:S02]  /*15ae0*/  FMUL.FTZ R21, R3.reuse, R21 ;  /* 0x0000001503157220 */ /* 0x040fe40000410000 */
[----:B------:R-:W-:Y:S01]  /*15af0*/  MUFU.EX2 R234, R234 ;  /* 0x000000ea00ea7308 */ /* 0x000fe20000000800 */
[C---:B------:R-:W-:Y:S02]  /*15b00*/  FMUL.FTZ R24, R3.reuse, R24 ;  /* 0x0000001803187220 */ /* 0x040fe40000410000 */
[C---:B-1----:R-:W-:Y:S01]  /*15b10*/  FMUL.FTZ R6, R2.reuse, R146 ;  /* 0x0000009202067220 */ /* 0x042fe20000410000 */
[----:B------:R1:W-:Y:S01]  /*15b20*/  @P0 LDGSTS.E.BYPASS.LTC128B.128 [R218+0xc080], [R4.64], !P6 ;  /* 0x0c08000004da0fae */ /* 0x0003e2000f101d5e */
[----:B------:R-:W-:Y:S01]  /*15b30*/  PLOP3.LUT P0, PT, PT, PT, UP0, 0x80, 0x0 ;  /* 0x000000000000781c */ /* 0x000fe20003f0f008 */
[C---:B------:R-:W-:Y:S01]  /*15b40*/  FMUL.FTZ R7, R2.reuse, R147 ;  /* 0x0000009302077220 */ /* 0x040fe20000410000 */
[----:B------:R-:W-:Y:S01]  /*15b50*/  UISETP.GT.AND UP0, UPT, UR12, UR10, UPT ;  /* 0x0000000a0c00728c */ /* 0x000fe2000bf04270 */
[C---:B------:R-:W-:Y:S01]  /*15b60*/  FMUL.FTZ R10, R2.reuse, R142 ;  /* 0x0000008e020a7220 */ /* 0x040fe20000410000 */
[----:B------:R-:W-:Y:S01]  /*15b70*/  UIADD3 UR12, UR12, -0x1, URZ ;  /* 0xffffffff0c0c7890 */ /* 0x000fe2000fffe03f */
[----:B------:R-:W2:Y:S01]  /*15b80*/  MUFU.EX2 R231, R231 ;  /* 0x000000e700e77308 */ /* 0x000ea20000000800 */
[C---:B------:R-:W-:Y:S01]  /*15b90*/  FMUL.FTZ R11, R2.reuse, R143 ;  /* 0x0000008f020b7220 */ /* 0x040fe20000410000 */
[----:B------:R1:W-:Y:S01]  /*15ba0*/  @P2 LDGSTS.E.BYPASS.LTC128B.128 [R218+0xd080], [R4.64+0x80], !P3 ;  /* 0x0d08008004da2fae */ /* 0x0003e2000d901d5e */
[C---:B------:R-:W-:Y:S02]  /*15bb0*/  FMUL.FTZ R18, R2.reuse, R134 ;  /* 0x0000008602127220 */ /* 0x040fe40000410000 */
[C---:B------:R-:W-:Y:S02]  /*15bc0*/  FMUL.FTZ R19, R2.reuse, R135 ;  /* 0x0000008702137220 */ /* 0x040fe40000410000 */
[C---:B------:R-:W-:Y:S02]  /*15bd0*/  FMUL.FTZ R22, R2.reuse, R22 ;  /* 0x0000001602167220 */ /* 0x040fe40000410000 */
[C---:B------:R-:W-:Y:S01]  /*15be0*/  FMUL.FTZ R23, R2.reuse, R23 ;  /* 0x0000001702177220 */ /* 0x040fe20000410000 */
[----:B------:R1:W-:Y:S01]  /*15bf0*/  @P1 LDGSTS.E.BYPASS.LTC128B.128 [R218+0xe080], [R4.64+0x100], !P5 ;  /* 0x0e08010004da1fae */ /* 0x0003e2000e901d5e */
[----:B------:R-:W-:Y:S01]  /*15c00*/  MUFU.EX2 R232, R232 ;  /* 0x000000e800e87308 */ /* 0x000fe20000000800 */
[C---:B------:R-:W-:Y:S02]  /*15c10*/  FMUL.FTZ R25, R3.reuse, R25 ;  /* 0x0000001903197220 */ /* 0x040fe40000410000 */
[C---:B------:R-:W-:Y:S02]  /*15c20*/  FMUL.FTZ R26, R2.reuse, R26 ;  /* 0x0000001a021a7220 */ /* 0x040fe40000410000 */
[C---:B------:R-:W-:Y:S02]  /*15c30*/  FMUL.FTZ R27, R2.reuse, R27 ;  /* 0x0000001b021b7220 */ /* 0x040fe40000410000 */
[----:B------:R1:W-:Y:S01]  /*15c40*/  @P0 LDGSTS.E.BYPASS.LTC128B.128 [R218+0xf080], [R4.64+0x180], !P4 ;  /* 0x0f08018004da0fae */ /* 0x0003e2000e101d5e */
[C---:B------:R-:W-:Y:S01]  /*15c50*/  FMUL.FTZ R28, R3.reuse, R28 ;  /* 0x0000001c031c7220 */ /* 0x040fe20000410000 */
[----:B------:R-:W-:Y:S01]  /*15c60*/  PLOP3.LUT P0, PT, PT, PT, UP0, 0x80, 0x0 ;  /* 0x000000000000781c */ /* 0x000fe20003f0f008 */
[----:B------:R-:W3:Y:S01]  /*15c70*/  MUFU.EX2 R227, R227 ;  /* 0x000000e300e37308 */ /* 0x000ee20000000800 */
[----:B------:R-:W-:Y:S01]  /*15c80*/  FMUL.FTZ R29, R3, R29 ;  /* 0x0000001d031d7220 */ /* 0x000fe20000410000 */
[----:B--2---:R-:W-:Y:S01]  /*15c90*/  F2FP.PACK_AB R146, R231, R234 ;  /* 0x000000eae792723e */ /* 0x004fe200000000ff */
[C---:B------:R-:W-:Y:S02]  /*15ca0*/  FMUL.FTZ R30, R2.reuse, R30 ;  /* 0x0000001e021e7220 */ /* 0x040fe40000410000 */
[----:B------:R-:W2:Y:S01]  /*15cb0*/  LDSM.16.MT88.4 R12, [R211+0x8080] ;  /* 0x00808000d30c783b */ /* 0x000ea20000004200 */
[C---:B------:R-:W-:Y:S02]  /*15cc0*/  FMUL.FTZ R31, R2.reuse, R31 ;  /* 0x0000001f021f7220 */ /* 0x040fe40000410000 */
[C---:B------:R-:W-:Y:S02]  /*15cd0*/  FMUL.FTZ R32, R3.reuse, R32 ;  /* 0x0000002003207220 */ /* 0x040fe40000410000 */
[----:B------:R-:W-:Y:S01]  /*15ce0*/  MUFU.EX2 R230, R230 ;  /* 0x000000e600e67308 */ /* 0x000fe20000000800 */
[C---:B------:R-:W-:Y:S02]  /*15cf0*/  FMUL.FTZ R33, R3.reuse, R33 ;  /* 0x0000002103217220 */ /* 0x040fe40000410000 */
[----:B------:R-:W4:Y:S01]  /*15d00*/  LDSM.16.MT88.4 R152, [R206+0x8080] ;  /* 0x00808000ce98783b */ /* 0x000f220000004200 */
[C---:B------:R-:W-:Y:S02]  /*15d10*/  FMUL.FTZ R34, R2.reuse, R34 ;  /* 0x0000002202227220 */ /* 0x040fe40000410000 */
[C---:B------:R-:W-:Y:S02]  /*15d20*/  FMUL.FTZ R35, R2.reuse, R35 ;  /* 0x0000002302237220 */ /* 0x040fe40000410000 */
[C---:B------:R-:W-:Y:S02]  /*15d30*/  FMUL.FTZ R36, R3.reuse, R36 ;  /* 0x0000002403247220 */ /* 0x040fe40000410000 */
[----:B------:R-:W5:Y:S01]  /*15d40*/  MUFU.EX2 R149, R149 ;  /* 0x0000009500957308 */ /* 0x000f620000000800 */
[----:B------:R-:W4:Y:S01]  /*15d50*/  LDSM.16.MT88.4 R156, [R205+0x8080] ;  /* 0x00808000cd9c783b */ /* 0x000f220000004200 */
[C---:B------:R-:W-:Y:S02]  /*15d60*/  FMUL.FTZ R37, R3.reuse, R37 ;  /* 0x0000002503257220 */ /* 0x040fe40000410000 */
[----:B-1----:R-:W-:Y:S01]  /*15d70*/  FMUL.FTZ R4, R3, R144 ;  /* 0x0000009003047220 */ /* 0x002fe20000410000 */
[----:B------:R-:W-:Y:S01]  /*15d80*/  F2FP.PACK_AB R144, R233, R236 ;  /* 0x000000ece990723e */ /* 0x000fe200000000ff */
[----:B------:R-:W-:Y:S01]  /*15d90*/  FMUL.FTZ R5, R3, R145 ;  /* 0x0000009103057220 */ /* 0x000fe20000410000 */
[----:B---3--:R-:W-:Y:S01]  /*15da0*/  F2FP.PACK_AB R145, R227, R232 ;  /* 0x000000e8e391723e */ /* 0x008fe200000000ff */
[C---:B------:R-:W-:Y:S01]  /*15db0*/  FMUL.FTZ R38, R2.reuse, R38 ;  /* 0x0000002602267220 */ /* 0x040fe20000410000 */
[----:B------:R-:W-:Y:S01]  /*15dc0*/  LDSM.16.MT88.4 R132, [R211+0x9080] ;  /* 0x00908000d384783b */ /* 0x000fe20000004200 */
[----:B------:R1:W-:Y:S01]  /*15dd0*/  MUFU.EX2 R240, R165 ;  /* 0x000000a500f07308 */ /* 0x0003e20000000800 */
[C---:B------:R-:W-:Y:S02]  /*15de0*/  FMUL.FTZ R39, R2.reuse, R39 ;  /* 0x0000002702277220 */ /* 0x040fe40000410000 */
[C---:B------:R-:W-:Y:S02]  /*15df0*/  FMUL.FTZ R40, R3.reuse, R40 ;  /* 0x0000002803287220 */ /* 0x040fe40000410000 */
[C---:B------:R-:W-:Y:S02]  /*15e00*/  FMUL.FTZ R41, R3.reuse, R41 ;  /* 0x0000002903297220 */ /* 0x040fe40000410000 */
[----:B------:R-:W-:Y:S01]  /*15e10*/  LDSM.16.MT88.4 R140, [R206+0x9080] ;  /* 0x00908000ce8c783b */ /* 0x000fe20000004200 */
[C---:B------:R-:W-:Y:S02]  /*15e20*/  FMUL.FTZ R42, R2.reuse, R42 ;  /* 0x0000002a022a7220 */ /* 0x040fe40000410000 */
[C---:B------:R-:W-:Y:S01]  /*15e30*/  FMUL.FTZ R43, R2.reuse, R43 ;  /* 0x0000002b022b7220 */ /* 0x040fe20000410000 */
[----:B------:R-:W-:Y:S01]  /*15e40*/  MUFU.EX2 R235, R235 ;  /* 0x000000eb00eb7308 */ /* 0x000fe20000000800 */
[----:B------:R-:W-:Y:S01]  /*15e50*/  FMUL.FTZ R44, R3, R44 ;  /* 0x0000002c032c7220 */ /* 0x000fe20000410000 */
[----:B-----5:R-:W-:Y:S02]  /*15e60*/  F2FP.PACK_AB R147, R149, R230 ;  /* 0x000000e69593723e */ /* 0x020fe400000000ff */
[----:B------:R-:W-:Y:S01]  /*15e70*/  LDSM.16.MT88.4 R168, [R206+0x9880] ;  /* 0x00988000cea8783b */ /* 0x000fe20000004200 */
[C---:B------:R-:W-:Y:S02]  /*15e80*/  FMUL.FTZ R45, R3.reuse, R45 ;  /* 0x0000002d032d7220 */ /* 0x040fe40000410000 */
[C---:B------:R-:W-:Y:S02]  /*15e90*/  FMUL.FTZ R46, R2.reuse, R46 ;  /* 0x0000002e022e7220 */ /* 0x040fe40000410000 */
[C---:B------:R-:W-:Y:S01]  /*15ea0*/  FMUL.FTZ R47, R2.reuse, R47 ;  /* 0x0000002f022f7220 */ /* 0x040fe20000410000 */
[C---:B--2---:R-:W-:Y:S01]  /*15eb0*/  HMMA.16816.F32 R4, R144.reuse, R12, R4 ;  /* 0x0000000c9004723c */ /* 0x044fe20000001804 */
[----:B------:R-:W2:Y:S01]  /*15ec0*/  MUFU.EX2 R238, R238 ;  /* 0x000000ee00ee7308 */ /* 0x000ea20000000800 */
[----:B------:R-:W-:Y:S03]  /*15ed0*/  LDSM.16.MT88.4 R172, [R204+0x9880] ;  /* 0x00988000ccac783b */ /* 0x000fe60000004200 */
[C---:B------:R-:W-:Y:S02]  /*15ee0*/  FMUL.FTZ R48, R3.reuse, R48 ;  /* 0x0000003003307220 */ /* 0x040fe40000410000 */
[C---:B------:R-:W-:Y:S01]  /*15ef0*/  FMUL.FTZ R12, R3.reuse, R136 ;  /* 0x00000088030c7220 */ /* 0x040fe20000410000 */
[C---:B------:R-:W-:Y:S02]  /*15f00*/  HMMA.16816.F32 R8, R144.reuse, R14, R8 ;  /* 0x0000000e9008723c */ /* 0x040fe40000001808 */
[----:B-1----:R-:W-:Y:S01]  /*15f10*/  LDSM.16.MT88.4 R164, [R204+0x8880] ;  /* 0x00888000cca4783b */ /* 0x002fe20000004200 */
[----:B------:R-:W1:Y:S01]  /*15f20*/  MUFU.EX2 R237, R237 ;  /* 0x000000ed00ed7308 */ /* 0x000e620000000800 */
[C---:B------:R-:W-:Y:S02]  /*15f30*/  FMUL.FTZ R13, R3.reuse, R137 ;  /* 0x00000089030d7220 */ /* 0x040fe40000410000 */
[C---:B------:R-:W-:Y:S02]  /*15f40*/  FMUL.FTZ R49, R3.reuse, R49 ;  /* 0x0000003103317220 */ /* 0x040fe40000410000 */
[C---:B------:R-:W-:Y:S02]  /*15f50*/  FMUL.FTZ R14, R2.reuse, R138 ;  /* 0x0000008a020e7220 */ /* 0x040fe40000410000 */
[----:B------:R-:W-:Y:S02]  /*15f60*/  LDSM.16.MT88.4 R176, [R211+0xa880] ;  /* 0x00a88000d3b0783b */ /* 0x000fe40000004200 */
[C---:B------:R-:W-:Y:S01]  /*15f70*/  FMUL.FTZ R15, R2.reuse, R139 ;  /* 0x0000008b020f7220 */ /* 0x040fe20000410000 */
[----:B------:R-:W-:Y:S01]  /*15f80*/  MUFU.EX2 R239, R239 ;  /* 0x000000ef00ef7308 */ /* 0x000fe20000000800 */
[C---:B------:R-:W-:Y:S02]  /*15f90*/  FMUL.FTZ R50, R2.reuse, R50 ;  /* 0x0000003202327220 */ /* 0x040fe40000410000 */
[C---:B------:R-:W-:Y:S02]  /*15fa0*/  FMUL.FTZ R51, R2.reuse, R51 ;  /* 0x0000003302337220 */ /* 0x040fe40000410000 */
[----:B------:R-:W3:Y:S01]  /*15fb0*/  LDSM.16.MT88.4 R136, [R204+0x8080] ;  /* 0x00808000cc88783b */ /* 0x000ee20000004200 */
[C---:B----4-:R-:W-:Y:S03]  /*15fc0*/  HMMA.16816.F32 R12, R144.reuse, R152, R12 ;  /* 0x00000098900c723c */ /* 0x050fe6000000180c */
[C---:B------:R-:W-:Y:S01]  /*15fd0*/  FMUL.FTZ R52, R3.reuse, R52 ;  /* 0x0000003403347220 */ /* 0x040fe20000410000 */
[----:B------:R-:W4:Y:S01]  /*15fe0*/  MUFU.EX2 R242, R242 ;  /* 0x000000f200f27308 */ /* 0x000f220000000800 */
[C---:B------:R-:W-:Y:S02]  /*15ff0*/  FMUL.FTZ R53, R3.reuse, R53 ;  /* 0x0000003503357220 */ /* 0x040fe40000410000 */
[----:B------:R-:W-:Y:S01]  /*16000*/  LDSM.16.MT88.4 R180, [R206+0xa880] ;  /* 0x00a88000ceb4783b */ /* 0x000fe20000004200 */
[C---:B------:R-:W-:Y:S04]  /*16010*/  HMMA.16816.F32 R16, R144.reuse, R154, R16 ;  /* 0x0000009a9010723c */ /* 0x040fe80000001810 */
[----:B------:R-:W-:Y:S01]  /*16020*/  FMUL.FTZ R54, R2, R54 ;  /* 0x0000003602367220 */ /* 0x000fe20000410000 */
[----:B--2---:R-:W-:Y:S01]  /*16030*/  F2FP.PACK_AB R152, R238, R235 ;  /* 0x000000ebee98723e */ /* 0x004fe200000000ff */
[----:B------:R-:W-:Y:S01]  /*16040*/  FMUL.FTZ R55, R2, R55 ;  /* 0x0000003702377220 */ /* 0x000fe20000410000 */
[----:B------:R-:W-:Y:S01]  /*16050*/  LDSM.16.MT88.4 R184, [R204+0xa880] ;  /* 0x00a88000ccb8783b */ /* 0x000fe20000004200 */
[C---:B------:R-:W-:Y:S04]  /*16060*/  HMMA.16816.F32 R20, R144.reuse, R156, R20 ;  /* 0x0000009c9014723c */ /* 0x040fe80000001814 */
[C---:B------:R-:W-:Y:S01]  /*16070*/  FMUL.FTZ R56, R3.reuse, R56 ;  /* 0x0000003803387220 */ /* 0x040fe20000410000 */
[----:B-1----:R-:W-:Y:S01]  /*16080*/  F2FP.PACK_AB R154, R240, R237 ;  /* 0x000000edf09a723e */ /* 0x002fe200000000ff */
[C---:B------:R-:W-:Y:S01]  /*16090*/  FMUL.FTZ R57, R3.reuse, R57 ;  /* 0x0000003903397220 */ /* 0x040fe20000410000 */
[----:B------:R-:W-:Y:S01]  /*160a0*/  LDSM.16.MT88.4 R188, [R211+0xb880] ;  /* 0x00b88000d3bc783b */ /* 0x000fe20000004200 */
[C---:B------:R-:W-:Y:S04]  /*160b0*/  HMMA.16816.F32 R24, R144.reuse, R158, R24 ;  /* 0x0000009e9018723c */ /* 0x040fe80000001818 */
[----:B------:R-:W-:Y:S01]  /*160c0*/  FMUL.FTZ R58, R2, R58 ;  /* 0x0000003a023a7220 */ /* 0x000fe20000410000 */
[----:B----4-:R-:W-:Y:S01]  /*160d0*/  F2FP.PACK_AB R153, R242, R239 ;  /* 0x000000eff299723e */ /* 0x010fe200000000ff */
[C---:B------:R-:W-:Y:S01]  /*160e0*/  FMUL.FTZ R59, R2.reuse, R59 ;  /* 0x0000003b023b7220 */ /* 0x040fe20000410000 */
[----:B------:R-:W-:Y:S01]  /*160f0*/  LDSM.16.MT88.4 R156, [R206+0x8880] ;  /* 0x00888000ce9c783b */ /* 0x000fe20000004200 */
[C---:B------:R-:W-:Y:S04]  /*16100*/  FMUL.FTZ R60, R3.reuse, R60 ;  /* 0x0000003c033c7220 */ /* 0x040fe80000410000 */
[C---:B------:R-:W-:Y:S02]  /*16110*/  FMUL.FTZ R61, R3.reuse, R61 ;  /* 0x0000003d033d7220 */ /* 0x040fe40000410000 */
[C---:B------:R-:W-:Y:S01]  /*16120*/  FMUL.FTZ R62, R2.reuse, R62 ;  /* 0x0000003e023e7220 */ /* 0x040fe20000410000 */
[C---:B---3--:R-:W-:Y:S01]  /*16130*/  HMMA.16816.F32 R28, R144.reuse, R136, R28 ;  /* 0x00000088901c723c */ /* 0x048fe2000000181c */
[----:B------:R-:W-:Y:S02]  /*16140*/  LDSM.16.MT88.4 R192, [R206+0xb880] ;  /* 0x00b88000cec0783b */ /* 0x000fe40000004200 */
[C---:B------:R-:W-:Y:S02]  /*16150*/  FMUL.FTZ R63, R2.reuse, R63 ;  /* 0x0000003f023f7220 */ /* 0x040fe40000410000 */
[C---:B------:R-:W-:Y:S02]  /*16160*/  FMUL.FTZ R64, R3.reuse, R64 ;  /* 0x0000004003407220 */ /* 0x040fe40000410000 */
[C---:B------:R-:W-:Y:S01]  /*16170*/  FMUL.FTZ R65, R3.reuse, R65 ;  /* 0x0000004103417220 */ /* 0x040fe20000410000 */
[C---:B------:R-:W-:Y:S01]  /*16180*/  HMMA.16816.F32 R32, R144.reuse, R138, R32 ;  /* 0x0000008a9020723c */ /* 0x040fe20000001820 */
[----:B------:R-:W1:Y:S03]  /*16190*/  LDSM.16.MT88.4 R136, [R205+0x9080] ;  /* 0x00908000cd88783b */ /* 0x000e660000004200 */
[C---:B------:R-:W-:Y:S02]  /*161a0*/  FMUL.FTZ R66, R2.reuse, R66 ;  /* 0x0000004202427220 */ /* 0x040fe40000410000 */
[C---:B------:R-:W-:Y:S02]  /*161b0*/  FMUL.FTZ R67, R2.reuse, R67 ;  /* 0x0000004302437220 */ /* 0x040fe40000410000 */
[C---:B------:R-:W-:Y:S01]  /*161c0*/  HMMA.16816.F32 R36, R144.reuse, R132, R36 ;  /* 0x000000849024723c */ /* 0x040fe20000001824 */
[----:B------:R-:W0:Y:S03]  /*161d0*/  LDGDEPBAR ;  /* 0x00000000000079af */ /* 0x000e260000000000 */
[C---:B------:R-:W-:Y:S02]  /*161e0*/  FMUL.FTZ R68, R3.reuse, R68 ;  /* 0x0000004403447220 */ /* 0x040fe40000410000 */
[C---:B------:R-:W-:Y:S02]  /*161f0*/  FMUL.FTZ R69, R3.reuse, R69 ;  /* 0x0000004503457220 */ /* 0x040fe40000410000 */
[C---:B------:R-:W-:Y:S01]  /*16200*/  HMMA.16816.F32 R40, R144.reuse, R134, R40 ;  /* 0x000000869028723c */ /* 0x040fe20000001828 */
[----:B------:R-:W2:Y:S03]  /*16210*/  LDSM.16.MT88.4 R132, [R204+0x9080] ;  /* 0x00908000cc84783b */ /* 0x000ea60000004200 */
[C---:B------:R-:W-:Y:S02]  /*16220*/  FMUL.FTZ R70, R2.reuse, R70 ;  /* 0x0000004602467220 */ /* 0x040fe40000410000 */
[C---:B------:R-:W-:Y:S02]  /*16230*/  FMUL.FTZ R71, R2.reuse, R71 ;  /* 0x0000004702477220 */ /* 0x040fe40000410000 */
[C---:B------:R-:W-:Y:S04]  /*16240*/  HMMA.16816.F32 R44, R144.reuse, R140, R44 ;  /* 0x0000008c902c723c */ /* 0x040fe8000000182c */
[C---:B------:R-:W-:Y:S02]  /*16250*/  FMUL.FTZ R72, R3.reuse, R72 ;  /* 0x0000004803487220 */ /* 0x040fe40000410000 */
[C---:B------:R-:W-:Y:S02]  /*16260*/  FMUL.FTZ R73, R3.reuse, R73 ;  /* 0x0000004903497220 */ /* 0x040fe40000410000 */
[C---:B------:R-:W-:Y:S01]  /*16270*/  HMMA.16816.F32 R48, R144.reuse, R142, R48 ;  /* 0x0000008e9030723c */ /* 0x040fe20000001830 */
[----:B------:R-:W3:Y:S03]  /*16280*/  LDSM.16.MT88.4 R140, [R211+0xa080] ;  /* 0x00a08000d38c783b */ /* 0x000ee60000004200 */
[C---:B------:R-:W-:Y:S02]  /*16290*/  FMUL.FTZ R74, R2.reuse, R74 ;  /* 0x0000004a024a7220 */ /* 0x040fe40000410000 */
[C---:B------:R-:W-:Y:S02]  /*162a0*/  FMUL.FTZ R75, R2.reuse, R75 ;  /* 0x0000004b024b7220 */ /* 0x040fe40000410000 */
[C---:B------:R-:W-:Y:S01]  /*162b0*/  FMUL.FTZ R76, R3.reuse, R76 ;  /* 0x0000004c034c7220 */ /* 0x040fe20000410000 */
[C---:B-1----:R-:W-:Y:S03]  /*162c0*/  HMMA.16816.F32 R52, R144.reuse, R136, R52 ;  /* 0x000000889034723c */ /* 0x042fe60000001834 */
[C---:B------:R-:W-:Y:S02]  /*162d0*/  FMUL.FTZ R77, R3.reuse, R77 ;  /* 0x0000004d034d7220 */ /* 0x040fe40000410000 */
[C---:B------:R-:W-:Y:S02]  /*162e0*/  FMUL.FTZ R78, R2.reuse, R78 ;  /* 0x0000004e024e7220 */ /* 0x040fe40000410000 */
[C---:B------:R-:W-:Y:S01]  /*162f0*/  FMUL.FTZ R79, R2.reuse, R79 ;  /* 0x0000004f024f7220 */ /* 0x040fe20000410000 */
        /* <DEDUP_REMOVED lines=11> */
[C---:B---3--:R-:W-:Y:S04]  /*163b0*/  HMMA.16816.F32 R68, R144.reuse, R140, R68 ;  /* 0x0000008c9044723c */ /* 0x048fe80000001844 */
        /* <DEDUP_REMOVED lines=29> */
[C---:B------:R-:W-:Y:S04]  /*16590*/  FMUL.FTZ R104, R3.reuse, R104 ;  /* 0x0000006803687220 */ /* 0x040fe80000410000 */
[C---:B------:R-:W-:Y:S01]  /*165a0*/  FMUL.FTZ R105, R3.reuse, R105 ;  /* 0x0000006903697220 */ /* 0x040fe20000410000 */
        /* <DEDUP_REMOVED lines=10> */
[----:B------:R-:W-:Y:S03]  /*16650*/  FMUL.FTZ R113, R3, R113 ;  /* 0x0000007103717220 */ /* 0x000fe60000410000 */
[C---:B--2---:R-:W-:Y:S03]  /*16660*/  HMMA.16816.F32 R108, R144.reuse, R132, R108 ;  /* 0x00000084906c723c */ /* 0x044fe6000000186c */
[C---:B------:R-:W-:Y:S02]  /*16670*/  FMUL.FTZ R114, R2.reuse, R114 ;  /* 0x0000007202727220 */ /* 0x040fe40000410000 */
[----:B------:R-:W-:Y:S02]  /*16680*/  FMUL.FTZ R115, R2, R115 ;  /* 0x0000007302737220 */ /* 0x000fe40000410000 */
[--C-:B------:R-:W-:Y:S02]  /*16690*/  FFMA.FTZ R151, R151, c[0x0][0x2d0], -R160.reuse ;  /* 0x0000b40097977a23 */ /* 0x100fe400000108a0 */
[----:B------:R-:W-:Y:S03]  /*166a0*/  FFMA.FTZ R160, R150, c[0x0][0x2d0], -R160 ;  /* 0x0000b40096a07a23 */ /* 0x000fe600000108a0 */
[C---:B------:R-:W-:Y:S01]  /*166b0*/  HMMA.16816.F32 R112, R144.reuse, R134, R112 ;  /* 0x000000869070723c */ /* 0x040fe20000001870 */
[----:B------:R-:W2:Y:S01]  /*166c0*/  LDSM.16.MT88.4 R132, [R211+0x8880] ;  /* 0x00888000d384783b */ /* 0x000ea20000004200 */
[----:B------:R4:W-:Y:S01]  /*166d0*/  MUFU.EX2 R150, R160 ;  /* 0x000000a000967308 */ /* 0x0009e20000000800 */
[C---:B------:R-:W-:Y:S02]  /*166e0*/  FMUL.FTZ R116, R3.reuse, R116 ;  /* 0x0000007403747220 */ /* 0x040fe40000410000 */
[C---:B------:R-:W-:Y:S02]  /*166f0*/  FMUL.FTZ R117, R3.reuse, R117 ;  /* 0x0000007503757220 */ /* 0x040fe40000410000 */
[C---:B------:R-:W-:Y:S02]  /*16700*/  FMUL.FTZ R118, R2.reuse, R118 ;  /* 0x0000007602767220 */ /* 0x040fe40000410000 */
[C---:B------:R-:W-:Y:S03]  /*16710*/  FMUL.FTZ R119, R2.reuse, R119 ;  /* 0x0000007702777220 */ /* 0x040fe60000410000 */
[----:B------:R-:W5:Y:S01]  /*16720*/  MUFU.EX2 R151, R151 ;  /* 0x0000009700977308 */ /* 0x000f620000000800 */
[C---:B------:R-:W-:Y:S02]  /*16730*/  FMUL.FTZ R120, R3.reuse, R120 ;  /* 0x0000007803787220 */ /* 0x040fe40000410000 */
[C---:B------:R-:W-:Y:S01]  /*16740*/  FMUL.FTZ R121, R3.reuse, R121 ;  /* 0x0000007903797220 */ /* 0x040fe20000410000 */
[C---:B---3--:R-:W-:Y:S03]  /*16750*/  HMMA.16816.F32 R116, R144.reuse, R140, R116 ;  /* 0x0000008c9074723c */ /* 0x048fe60000001874 */
[C---:B------:R-:W-:Y:S02]  /*16760*/  FMUL.FTZ R122, R2.reuse, R122 ;  /* 0x0000007a027a7220 */ /* 0x040fe40000410000 */
[C---:B------:R-:W-:Y:S02]  /*16770*/  FMUL.FTZ R123, R2.reuse, R123 ;  /* 0x0000007b027b7220 */ /* 0x040fe40000410000 */
[C---:B------:R-:W-:Y:S02]  /*16780*/  FMUL.FTZ R124, R3.reuse, R124 ;  /* 0x0000007c037c7220 */ /* 0x040fe40000410000 */
[C---:B------:R-:W-:Y:S01]  /*16790*/  FMUL.FTZ R125, R3.reuse, R125 ;  /* 0x0000007d037d7220 */ /* 0x040fe20000410000 */
[----:B----4-:R-:W3:Y:S02]  /*167a0*/  LDSM.16.MT88.4 R160, [R205+0x8880] ;  /* 0x00888000cda0783b */ /* 0x010ee40000004200 */
[C---:B------:R-:W-:Y:S03]  /*167b0*/  HMMA.16816.F32 R120, R144.reuse, R142, R120 ;  /* 0x0000008e9078723c */ /* 0x040fe60000001878 */
[C---:B------:R-:W-:Y:S02]  /*167c0*/  FMUL.FTZ R126, R2.reuse, R126 ;  /* 0x0000007e027e7220 */ /* 0x040fe40000410000 */
[----:B------:R-:W-:Y:S02]  /*167d0*/  FMUL.FTZ R127, R2, R127 ;  /* 0x0000007f027f7220 */ /* 0x000fe40000410000 */
[C---:B------:R-:W-:Y:S01]  /*167e0*/  FMUL.FTZ R128, R3.reuse, R128 ;  /* 0x0000008003807220 */ /* 0x040fe20000410000 */
[----:B-----5:R-:W-:Y:S01]  /*167f0*/  F2FP.PACK_AB R155, R150, R151 ;  /* 0x00000097969b723e */ /* 0x020fe200000000ff */
[C---:B------:R-:W-:Y:S03]  /*16800*/  FMUL.FTZ R129, R3.reuse, R129 ;  /* 0x0000008103817220 */ /* 0x040fe60000410000 */
[C---:B-1----:R-:W-:Y:S03]  /*16810*/  HMMA.16816.F32 R124, R144.reuse, R136, R124 ;  /* 0x00000088907c723c */ /* 0x042fe6000000187c */
[C---:B------:R-:W-:Y:S02]  /*16820*/  FMUL.FTZ R130, R2.reuse, R130 ;  /* 0x0000008202827220 */ /* 0x040fe40000410000 */
[C---:B------:R-:W-:Y:S02]  /*16830*/  FMUL.FTZ R131, R2.reuse, R131 ;  /* 0x0000008302837220 */ /* 0x040fe40000410000 */
[----:B------:R-:W-:Y:S01]  /*16840*/  FFMA.FTZ R236, R3, R226, R236 ;  /* 0x000000e203ec7223 */ /* 0x000fe200000100ec */
[----:B------:R-:W-:Y:S01]  /*16850*/  MOV R3, R0 ;  /* 0x0000000000037202 */ /* 0x000fe20000000f00 */
[----:B------:R-:W-:Y:S03]  /*16860*/  FFMA.FTZ R232, R2, R225, R232 ;  /* 0x000000e102e87223 */ /* 0x000fe600000100e8 */
[----:B------:R-:W-:Y:S03]  /*16870*/  HMMA.16816.F32 R128, R144, R138, R128 ;  /* 0x0000008a9080723c */ /* 0x000fe60000001880 */
[----:B------:R-:W-:Y:S02]  /*16880*/  FADD.FTZ R233, R233, R236 ;  /* 0x000000ece9e97221 */ /* 0x000fe40000010000 */
[----:B------:R-:W-:Y:S02]  /*16890*/  FADD.FTZ R227, R227, R232 ;  /* 0x000000e8e3e37221 */ /* 0x000fe40000010000 */
[----:B------:R-:W-:Y:S01]  /*168a0*/  FADD.FTZ R234, R234, R233 ;  /* 0x000000e9eaea7221 */ /* 0x000fe20000010000 */
[C---:B--2---:R-:W-:Y:S01]  /*168b0*/  HMMA.16816.F32 R144, R152.reuse, R132, R4 ;  /* 0x000000849890723c */ /* 0x044fe20000001804 */
[----:B------:R-:W1:Y:S04]  /*168c0*/  LDSM.16.MT88.4 R4, [R211+0x9880] ;  /* 0x00988000d304783b */ /* 0x000e680000004200 */
[----:B------:R-:W-:Y:S02]  /*168d0*/  FADD.FTZ R2, R230, R227 ;  /* 0x000000e3e6027221 */ /* 0x000fe40000010000 */
[----:B------:R-:W-:Y:S01]  /*168e0*/  FADD.FTZ R234, R231, R234 ;  /* 0x000000eae7ea7221 */ /* 0x000fe20000010000 */
[C---:B------:R-:W-:Y:S01]  /*168f0*/  HMMA.16816.F32 R140, R152.reuse, R134, R8 ;  /* 0x00000086988c723c */ /* 0x040fe20000001808 */
[----:B------:R-:W2:Y:S03]  /*16900*/  LDSM.16.MT88.4 R8, [R205+0x9880] ;  /* 0x00988000cd08783b */ /* 0x000ea60000004200 */
[----:B------:R-:W-:Y:S01]  /*16910*/  FADD.FTZ R2, R149, R2 ;  /* 0x0000000295027221 */ /* 0x000fe20000010000 */
[----:B------:R-:W-:Y:S01]  /*16920*/  MOV R149, R148 ;  /* 0x0000009400957202 */ /* 0x000fe20000000f00 */
[----:B------:R-:W-:Y:S02]  /*16930*/  FADD.FTZ R235, R235, R234 ;  /* 0x000000eaebeb7221 */ /* 0x000fe40000010000 */
[C---:B------:R-:W-:Y:S01]  /*16940*/  HMMA.16816.F32 R136, R152.reuse, R156, R12 ;  /* 0x0000009c9888723c */ /* 0x040fe2000000180c */
[----:B------:R-:W4:Y:S03]  /*16950*/  LDSM.16.MT88.4 R12, [R205+0xa880] ;  /* 0x00a88000cd0c783b */ /* 0x000f260000004200 */
[----:B------:R-:W-:Y:S02]  /*16960*/  FADD.FTZ R239, R239, R2 ;  /* 0x00000002efef7221 */ /* 0x000fe40000010000 */
[----:B------:R-:W-:Y:S02]  /*16970*/  FADD.FTZ R238, R238, R235 ;  /* 0x000000ebeeee7221 */ /* 0x000fe40000010000 */
[C---:B------:R-:W-:Y:S01]  /*16980*/  HMMA.16816.F32 R132, R152.reuse, R158, R16 ;  /* 0x0000009e9884723c */ /* 0x040fe20000001810 */
[----:B------:R-:W5:Y:S03]  /*16990*/  LDSM.16.MT88.4 R16, [R205+0xb880] ;  /* 0x00b88000cd10783b */ /* 0x000f660000004200 */
[----:B------:R-:W-:Y:S02]  /*169a0*/  FADD.FTZ R242, R242, R239 ;  /* 0x000000eff2f27221 */ /* 0x000fe40000010000 */
[----:B------:R-:W-:Y:S02]  /*169b0*/  FADD.FTZ R237, R237, R238 ;  /* 0x000000eeeded7221 */ /* 0x000fe40000010000 */
[C---:B---3--:R-:W-:Y:S01]  /*169c0*/  HMMA.16816.F32 R20, R152.reuse, R160, R20 ;  /* 0x000000a09814723c */ /* 0x048fe20000001814 */
[----:B------:R-:W3:Y:S03]  /*169d0*/  LDSM.16.MT88.4 R156, [R204+0xb880] ;  /* 0x00b88000cc9c783b */ /* 0x000ee60000004200 */
[----:B------:R-:W-:Y:S02]  /*169e0*/  FADD.FTZ R151, R151, R242 ;  /* 0x000000f297977221 */ /* 0x000fe40000010000 */
[----:B------:R-:W-:Y:S02]  /*169f0*/  FADD.FTZ R226, R240, R237 ;  /* 0x000000edf0e27221 */ /* 0x000fe40000010000 */
[C---:B------:R-:W-:Y:S04]  /*16a00*/  HMMA.16816.F32 R24, R152.reuse, R162, R24 ;  /* 0x000000a29818723c */ /* 0x040fe80000001818 */
[----:B------:R-:W-:Y:S04]  /*16a10*/  FADD.FTZ R225, R150, R151 ;  /* 0x0000009796e17221 */ /* 0x000fe80000010000 */
[C---:B------:R-:W-:Y:S08]  /*16a20*/  HMMA.16816.F32 R28, R152.reuse, R164, R28 ;  /* 0x000000a4981c723c */ /* 0x040ff0000000181c */
[C---:B------:R-:W-:Y:S08]  /*16a30*/  HMMA.16816.F32 R32, R152.reuse, R166, R32 ;  /* 0x000000a69820723c */ /* 0x040ff00000001820 */
[C---:B-1----:R-:W-:Y:S08]  /*16a40*/  HMMA.16816.F32 R36, R152.reuse, R4, R36 ;  /* 0x000000049824723c */ /* 0x042ff00000001824 */
[C---:B------:R-:W-:Y:S08]  /*16a50*/  HMMA.16816.F32 R40, R152.reuse, R6, R40 ;  /* 0x000000069828723c */ /* 0x040ff00000001828 */
[C---:B------:R-:W-:Y:S08]  /*16a60*/  HMMA.16816.F32 R44, R152.reuse, R168, R44 ;  /* 0x000000a8982c723c */ /* 0x040ff0000000182c */
[C---:B------:R-:W-:Y:S08]  /*16a70*/  HMMA.16816.F32 R48, R152.reuse, R170, R48 ;  /* 0x000000aa9830723c */ /* 0x040ff00000001830 */
[C---:B--2---:R-:W-:Y:S08]  /*16a80*/  HMMA.16816.F32 R52, R152.reuse, R8, R52 ;  /* 0x000000089834723c */ /* 0x044ff00000001834 */
        /* <DEDUP_REMOVED lines=17> */
[C---:B---3--:R-:W-:Y:S08]  /*16ba0*/  HMMA.16816.F32 R124, R152.reuse, R156, R124 ;  /* 0x0000009c987c723c */ /* 0x048ff0000000187c */
[----:B------:R-:W-:Y:S01]  /*16bb0*/  HMMA.16816.F32 R128, R152, R158, R128 ;  /* 0x0000009e9880723c */ /* 0x000fe20000001880 */
[----:B------:R-:W-:-:S07]  /*16bc0*/  @P0 BRA `(.L_x_441) ;  /* 0xffffdef000000947 */ /* 0x000fce000383ffff */
.L_x_440:
[----:B------:R-:W-:-:S06]  /*16bd0*/  UISETP.GE.AND UP0, UPT, UR13, UR6, UPT ;  /* 0x000000060d00728c */ /* 0x000fcc000bf06270 */
[----:B------:R-:W-:-:S13]  /*16be0*/  PLOP3.LUT P0, PT, PT, PT, UP0, 0x80, 0x0 ;  /* 0x000000000000781c */ /* 0x000fda0003f0f008 */
[----:B------:R-:W-:Y:S05]  /*16bf0*/  @!P0 BRA `(.L_x_442) ;  /* 0x000029e000008947 */ /* 0x000fea0003800000 */
[----:B------:R-:W-:Y:S01]  /*16c00*/  UMOV UR8, 0x5 ;  /* 0x0000000500087882 */ /* 0x000fe20000000000 */
[----:B------:R-:W-:Y:S01]  /*16c10*/  MOV R2, R148 ;  /* 0x0000009400027202 */ /* 0x000fe20000000f00 */
[----:B------:R-:W-:Y:S01]  /*16c20*/  ULDC.64 UR4, c[0x0][0x208] ;  /* 0x0000820000047ab9 */ /* 0x000fe20000000a00 */
[----:B------:R-:W-:Y:S01]  /*16c30*/  MOV R3, R0 ;  /* 0x0000000000037202 */ /* 0x000fe20000000f00 */
[----:B------:R-:W-:Y:S01]  /*16c40*/  USHF.L.U64.HI UR8, UR4, UR8, UR5 ;  /* 0x0000000804087299 */ /* 0x000fe20008010205 */
[----:B------:R-:W-:Y:S01]  /*16c50*/  MOV R220, R228 ;  /* 0x000000e400dc7202 */ /* 0x000fe20000000f00 */
[----:B------:R-:W-:-:S03]  /*16c60*/  USHF.L.U32 UR10, UR4, 0x5, URZ ;  /* 0x00000005040a7899 */ /* 0x000fc6000800063f */
[----:B------:R-:W-:Y:S02]  /*16c70*/  ULDC.64 UR4, c[0x0][0x1e0] ;  /* 0x0000780000047ab9 */ /* 0x000fe40000000a00 */
.L_x_451:
[----:B------:R-:W-:Y:S04]  /*16c80*/  DEPBAR.LE SB0, 0x0 ;  /* 0x000080000000791a */ /* 0x000fe80000000000 */
[----:B------:R-:W-:Y:S01]  /*16c90*/  BAR.SYNC.DEFER_BLOCKING 0x0 ;  /* 0x0000000000007b1d */ /* 0x000fe20000010000 */
[----:B------:R-:W-:Y:S01]  /*16ca0*/  USHF.R.S32.HI UR11, URZ, 0x1f, UR13 ;  /* 0x0000001f3f0b7899 */ /* 0x000fe2000801140d */
[----:B------:R-:W-:Y:S01]  /*16cb0*/  IMAD.U32 R5, RZ, RZ, UR10 ;  /* 0x0000000aff057e24 */ /* 0x000fe2000f8e00ff */
[----:B------:R-:W-:Y:S01]  /*16cc0*/  UIMAD UR9, UR8, UR13, URZ ;  /* 0x0000000d080972a4 */ /* 0x000fe2000f8e023f */
[----:B------:R-:W-:Y:S01]  /*16cd0*/  LOP3.LUT P2, RZ, R215, 0x4, RZ, 0xc0, !PT ;  /* 0x00000004d7ff7812 */ /* 0x000fe2000784c0ff */
[----:B------:R-:W-:Y:S01]  /*16ce0*/  UISETP.GT.AND UP0, UPT, UR13, UR6, UPT ;  /* 0x000000060d00728c */ /* 0x000fe2000bf04270 */
[----:B------:R-:W-:Y:S01]  /*16cf0*/  IMAD.WIDE.U32 R4, R5, UR13, R220 ;  /* 0x0000000d05047c25 */ /* 0x000fe2000f8e00dc */
[----:B------:R-:W-:Y:S01]  /*16d00*/  UIMAD UR9, UR11, UR10, UR9 ;  /* 0x0000000a0b0972a4 */ /* 0x000fe2000f8e0209 */
[C---:B------:R-:W-:Y:S02]  /*16d10*/  LOP3.LUT P1, RZ, R215.reuse, 0x2, RZ, 0xc0, !PT ;  /* 0x00000002d7ff7812 */ /* 0x040fe4000782c0ff */
[----:B------:R-:W-:Y:S02]  /*16d20*/  LOP3.LUT P5, RZ, R215, 0x1, RZ, 0xc0, !PT ;  /* 0x00000001d7ff7812 */ /* 0x000fe400078ac0ff */
[C---:B------:R-:W-:Y:S02]  /*16d30*/  LEA R180, P0, R4.reuse, c[0x0][0x1f8], 0x1 ;  /* 0x00007e0004b47a11 */ /* 0x040fe400078008ff */
[----:B------:R-:W-:Y:S02]  /*16d40*/  IADD3 R0, R5, UR9, RZ ;  /* 0x0000000905007c10 */ /* 0x000fe4000fffe0ff */
[----:B------:R-:W-:Y:S01]  /*16d50*/  PLOP3.LUT P3, PT, PT, PT, UP0, 0x80, 0x0 ;  /* 0x000000000000781c */ /* 0x000fe20003f6f008 */
[----:B------:R-:W-:Y:S01]  /*16d60*/  @UP0 UIADD3 UR11, UR13, -0x1, URZ ;  /* 0xffffffff0d0b0890 */ /* 0x000fe2000fffe03f */
[----:B------:R-:W-:Y:S02]  /*16d70*/  LEA.HI.X R181, R4, c[0x0][0x1fc], R0, 0x1, P0 ;  /* 0x00007f0004b57a11 */ /* 0x000fe400000f0c00 */
[----:B------:R-:W-:Y:S01]  /*16d80*/  PLOP3.LUT P4, PT, PT, PT, UP0, 0x80, 0x0 ;  /* 0x000000000000781c */ /* 0x000fe20003f8f008 */
[----:B------:R-:W-:Y:S01]  /*16d90*/  @UP0 UIMAD.WIDE.U32 UR14, UR11, UR4, URZ ;  /* 0x000000040b0e02a5 */ /* 0x000fe2000f8e003f */
[----:B------:R-:W-:Y:S01]  /*16da0*/  LOP3.LUT P4, RZ, R215, 0x2, RZ, 0xc0, !PT ;  /* 0x00000002d7ff7812 */ /* 0x000fe2000788c0ff */
[----:B------:R-:W-:Y:S01]  /*16db0*/  @UP0 USHF.R.S32.HI UR9, URZ, 0x1f, UR11 ;  /* 0x0000001f3f090899 */ /* 0x000fe2000801140b */
[----:B------:R-:W-:Y:S01]  /*16dc0*/  LDSM.16.M88.4 R16, [R214+0x10080] ;  /* 0x01008000d610783b */ /* 0x000fe20000000200 */
[----:B------:R-:W-:Y:S02]  /*16dd0*/  PLOP3.LUT P0, PT, PT, PT, UP0, 0x80, 0x0 ;  /* 0x000000000000781c */ /* 0x000fe40003f0f008 */
[----:B------:R-:W-:Y:S02]  /*16de0*/  @UP0 UIMAD UR9, UR9, UR4, URZ ;  /* 0x00000004090902a4 */ /* 0x000fe4000f8e023f */
[----:B------:R-:W1:Y:S02]  /*16df0*/  LDSM.16.M88.4 R8, [R213+0xc080] ;  /* 0x00c08000d508783b */ /* 0x000e640000000200 */
[----:B------:R-:W-:Y:S03]  /*16e00*/  @UP0 UIMAD UR9, UR11, UR5, UR9 ;  /* 0x000000050b0902a4 */ /* 0x000fe6000f8e0209 */
[----:B------:R-:W2:Y:S01]  /*16e10*/  LDSM.16.M88.4 R148, [R213+0xc880] ;  /* 0x00c88000d594783b */ /* 0x000ea20000000200 */
[----:B------:R-:W-:Y:S04]  /*16e20*/  @UP0 UIADD3 UR9, UR15, UR9, URZ ;  /* 0x000000090f090290 */ /* 0x000fe8000fffe03f */
[----:B------:R-:W-:Y:S05]  /*16e30*/  LDSM.16.M88.4 R152, [R210+0x10080] ;  /* 0x01008000d298783b */ /* 0x000fea0000000200 */
[----:B------:R-:W3:Y:S05]  /*16e40*/  LDSM.16.M88.4 R156, [R212] ;  /* 0x00000000d49c783b */ /* 0x000eea0000000200 */
[----:B------:R-:W4:Y:S05]  /*16e50*/  LDSM.16.M88.4 R160, [R203] ;  /* 0x00000000cba0783b */ /* 0x000f2a0000000200 */
[----:B------:R-:W-:Y:S01]  /*16e60*/  @!PT LDS RZ, [RZ] ;  /* 0x00000000fffff984 */ /* 0x000fe20000000800 */
[----:B------:R-:W-:Y:S01]  /*16e70*/  @!PT LDS RZ, [RZ] ;  /* 0x00000000fffff984 */ /* 0x000fe20000000800 */
[----:B------:R-:W-:Y:S01]  /*16e80*/  @!PT LDS RZ, [RZ] ;  /* 0x00000000fffff984 */ /* 0x000fe20000000800 */
[----:B------:R2:W-:Y:S05]  /*16e90*/  LDGSTS.E.BYPASS.LTC128B.128 [R218+0x8080], [R180.64], !P6 ;  /* 0x08080000b4da7fae */ /* 0x0005ea000f101d5e */
[----:B------:R3:W-:Y:S01]  /*16ea0*/  LDGSTS.E.BYPASS.LTC128B.128 [R218+0x9080], [R180.64+0x80], !P2 ;  /* 0x09080080b4da7fae */ /* 0x0007e2000d101d5e */
[----:B------:R-:W-:Y:S04]  /*16eb0*/  PLOP3.LUT P2, PT, PT, PT, UP0, 0x80, 0x0 ;  /* 0x000000000000781c */ /* 0x000fe80003f4f008 */
[----:B------:R3:W-:Y:S01]  /*16ec0*/  LDGSTS.E.BYPASS.LTC128B.128 [R218+0xa080], [R180.64+0x100], !P1 ;  /* 0x0a080100b4da7fae */ /* 0x0007e2000c901d5e */
[C---:B-1----:R-:W-:Y:S04]  /*16ed0*/  HMMA.16816.F32 R4, R16.reuse, R8, RZ ;  /* 0x000000081004723c */ /* 0x042fe800000018ff */
[----:B------:R1:W-:Y:S05]  /*16ee0*/  LDGSTS.E.BYPASS.LTC128B.128 [R218+0xb080], [R180.64+0x180], !P5 ;  /* 0x0b080180b4da7fae */ /* 0x0003ea000e901d5e */
[----:B------:R-:W-:Y:S01]  /*16ef0*/  LDSM.16.M88.4 R164, [R209+0x10080] ;  /* 0x01008000d1a4783b */ /* 0x000fe20000000200 */
[C---:B------:R-:W-:Y:S04]  /*16f00*/  HMMA.16816.F32 R8, R16.reuse, R10, RZ ;  /* 0x0000000a1008723c */ /* 0x040fe800000018ff */
[----:B------:R-:W0:Y:S04]  /*16f10*/  LDGDEPBAR ;  /* 0x00000000000079af */ /* 0x000e280000000000 */
[C---:B--2---:R-:W-:Y:S01]  /*16f20*/  HMMA.16816.F32 R12, R16.reuse, R148, RZ ;  /* 0x00000094100c723c */ /* 0x044fe200000018ff */
[----:B------:R-:W2:Y:S05]  /*16f30*/  LDSM.16.M88.4 R168, [R208+0xc080] ;  /* 0x00c08000d0a8783b */ /* 0x000eaa0000000200 */
[----:B------:R-:W-:Y:S02]  /*16f40*/  LDSM.16.M88.4 R172, [R207+0x10080] ;  /* 0x01008000cfac783b */ /* 0x000fe40000000200 */
[----:B------:R-:W-:Y:S03]  /*16f50*/  HMMA.16816.F32 R16, R16, R150, RZ ;  /* 0x000000961010723c */ /* 0x000fe600000018ff */
[----:B------:R-:W5:Y:S05]  /*16f60*/  LDSM.16.M88.4 R148, [R208+0xc880] ;  /* 0x00c88000d094783b */ /* 0x000f6a0000000200 */
[C---:B---3--:R-:W-:Y:S01]  /*16f70*/  HMMA.16816.F32 R4, R152.reuse, R156, R4 ;  /* 0x0000009c9804723c */ /* 0x048fe20000001804 */
[----:B------:R-:W3:Y:S07]  /*16f80*/  LDSM.16.M88.4 R176, [R202] ;  /* 0x00000000cab0783b */ /* 0x000eee0000000200 */
[C---:B------:R-:W-:Y:S01]  /*16f90*/  HMMA.16816.F32 R8, R152.reuse, R158, R8 ;  /* 0x0000009e9808723c */ /* 0x040fe20000001808 */
[----:B------:R-:W-:Y:S07]  /*16fa0*/  LDSM.16.M88.4 R156, [R214+0x14080] ;  /* 0x01408000d69c783b */ /* 0x000fee0000000200 */
[C---:B----4-:R-:W-:Y:S08]  /*16fb0*/  HMMA.16816.F32 R12, R152.reuse, R160, R12 ;  /* 0x000000a0980c723c */ /* 0x050ff0000000180c */
[----:B------:R-:W-:Y:S01]  /*16fc0*/  HMMA.16816.F32 R16, R152, R162, R16 ;  /* 0x000000a29810723c */ /* 0x000fe20000001810 */
[----:B------:R-:W4:Y:S05]  /*16fd0*/  LDSM.16.M88.4 R152, [R202+0x800] ;  /* 0x00080000ca98783b */ /* 0x000f2a0000000200 */
[----:B------:R-:W1:Y:S02]  /*16fe0*/  LDSM.16.M88.4 R160, [R213+0xd080] ;  /* 0x00d08000d5a0783b */ /* 0x000e640000000200 */
[C---:B--2---:R-:W-:Y:S08]  /*16ff0*/  HMMA.16816.F32 R4, R164.reuse, R168, R4 ;  /* 0x000000a8a404723c */ /* 0x044ff00000001804 */
[C---:B------:R-:W-:Y:S01]  /*17000*/  HMMA.16816.F32 R8, R164.reuse, R170, R8 ;  /* 0x000000aaa408723c */ /* 0x040fe20000001808 */
[----:B------:R-:W-:Y:S07]  /*17010*/  LDSM.16.M88.4 R168, [R201] ;  /* 0x00000000c9a8783b */ /* 0x000fee0000000200 */
[C---:B-----5:R-:W-:Y:S08]  /*17020*/  HMMA.16816.F32 R12, R164.reuse, R148, R12 ;  /* 0x00000094a40c723c */ /* 0x060ff0000000180c */
[----:B------:R-:W-:Y:S01]  /*17030*/  HMMA.16816.F32 R16, R164, R150, R16 ;  /* 0x00000096a410723c */ /* 0x000fe20000001810 */
[----:B------:R-:W2:Y:S05]  /*17040*/  LDSM.16.M88.4 R148, [R213+0xd880] ;  /* 0x00d88000d594783b */ /* 0x000eaa0000000200 */
[----:B------:R-:W5:Y:S02]  /*17050*/  LDSM.16.M88.4 R164, [R210+0x14080] ;  /* 0x01408000d2a4783b */ /* 0x000f640000000200 */
[C---:B---3--:R-:W-:Y:S08]  /*17060*/  HMMA.16816.F32 R4, R172.reuse, R176, R4 ;  /* 0x000000b0ac04723c */ /* 0x048ff00000001804 */
[C---:B------:R-:W-:Y:S01]  /*17070*/  HMMA.16816.F32 R8, R172.reuse, R178, R8 ;  /* 0x000000b2ac08723c */ /* 0x040fe20000001808 */
[----:B------:R-:W-:Y:S07]  /*17080*/  LDSM.16.M88.4 R176, [R208+0xd080] ;  /* 0x00d08000d0b0783b */ /* 0x000fee0000000200 */
[C---:B----4-:R-:W-:Y:S08]  /*17090*/  HMMA.16816.F32 R12, R172.reuse, R152, R12 ;  /* 0x00000098ac0c723c */ /* 0x050ff0000000180c */
[----:B------:R-:W-:Y:S01]  /*170a0*/  HMMA.16816.F32 R16, R172, R154, R16 ;  /* 0x0000009aac10723c */ /* 0x000fe20000001810 */
[----:B------:R-:W3:Y:S05]  /*170b0*/  LDSM.16.M88.4 R152, [R200] ;  /* 0x00000000c898783b */ /* 0x000eea0000000200 */
[----:B------:R-:W4:Y:S02]  /*170c0*/  LDSM.16.M88.4 R172, [R209+0x14080] ;  /* 0x01408000d1ac783b */ /* 0x000f240000000200 */
[C---:B-1----:R-:W-:Y:S08]  /*170d0*/  HMMA.16816.F32 R4, R156.reuse, R160, R4 ;  /* 0x000000a09c04723c */ /* 0x042ff00000001804 */
[C---:B------:R-:W-:Y:S01]  /*170e0*/  HMMA.16816.F32 R8, R156.reuse, R162, R8 ;  /* 0x000000a29c08723c */ /* 0x040fe20000001808 */
[----:B------:R-:W-:Y:S07]  /*170f0*/  LDSM.16.M88.4 R160, [R202+0x1000] ;  /* 0x00100000caa0783b */ /* 0x000fee0000000200 */
[C---:B--2---:R-:W-:Y:S08]  /*17100*/  HMMA.16816.F32 R12, R156.reuse, R148, R12 ;  /* 0x000000949c0c723c */ /* 0x044ff0000000180c */
[----:B------:R-:W-:Y:S01]  /*17110*/  HMMA.16816.F32 R16, R156, R150, R16 ;  /* 0x000000969c10723c */ /* 0x000fe20000001810 */
[----:B------:R-:W1:Y:S05]  /*17120*/  LDSM.16.M88.4 R148, [R208+0xd880] ;  /* 0x00d88000d094783b */ /* 0x000e6a0000000200 */
[----:B------:R-:W2:Y:S02]  /*17130*/  LDSM.16.M88.4 R156, [R207+0x14080] ;  /* 0x01408000cf9c783b */ /* 0x000ea40000000200 */
[C---:B-----5:R-:W-:Y:S08]  /*17140*/  HMMA.16816.F32 R4, R164.reuse, R168, R4 ;  /* 0x000000a8a404723c */ /* 0x060ff00000001804 */
[C---:B------:R-:W-:Y:S01]  /*17150*/  HMMA.16816.F32 R8, R164.reuse, R170, R8 ;  /* 0x000000aaa408723c */ /* 0x040fe20000001808 */
[----:B------:R-:W-:Y:S07]  /*17160*/  LDSM.16.M88.4 R168, [R213+0xe080] ;  /* 0x00e08000d5a8783b */ /* 0x000fee0000000200 */
[C---:B---3--:R-:W-:Y:S08]  /*17170*/  HMMA.16816.F32 R12, R164.reuse, R152, R12 ;  /* 0x00000098a40c723c */ /* 0x048ff0000000180c */
[----:B------:R-:W-:Y:S01]  /*17180*/  HMMA.16816.F32 R16, R164, R154, R16 ;  /* 0x0000009aa410723c */ /* 0x000fe20000001810 */
[----:B------:R-:W3:Y:S05]  /*17190*/  LDSM.16.M88.4 R152, [R202+0x1800] ;  /* 0x00180000ca98783b */ /* 0x000eea0000000200 */
[----:B------:R-:W5:Y:S02]  /*171a0*/  LDSM.16.M88.4 R164, [R214+0x18080] ;  /* 0x01808000d6a4783b */ /* 0x000f640000000200 */
[C---:B----4-:R-:W-:Y:S08]  /*171b0*/  HMMA.16816.F32 R4, R172.reuse, R176, R4 ;  /* 0x000000b0ac04723c */ /* 0x050ff00000001804 */
[C---:B------:R-:W-:Y:S01]  /*171c0*/  HMMA.16816.F32 R8, R172.reuse, R178, R8 ;  /* 0x000000b2ac08723c */ /* 0x040fe20000001808 */
[----:B------:R-:W-:Y:S07]  /*171d0*/  LDSM.16.M88.4 R176, [R199] ;  /* 0x00000000c7b0783b */ /* 0x000fee0000000200 */
[C---:B-1----:R-:W-:Y:S08]  /*171e0*/  HMMA.16816.F32 R12, R172.reuse, R148, R12 ;  /* 0x00000094ac0c723c */ /* 0x042ff0000000180c */
[----:B------:R-:W-:Y:S01]  /*171f0*/  HMMA.16816.F32 R16, R172, R150, R16 ;  /* 0x00000096ac10723c */ /* 0x000fe20000001810 */
[----:B------:R-:W1:Y:S05]  /*17200*/  LDSM.16.M88.4 R148, [R213+0xe880] ;  /* 0x00e88000d594783b */ /* 0x000e6a0000000200 */
[----:B------:R-:W4:Y:S02]  /*17210*/  LDSM.16.M88.4 R172, [R210+0x18080] ;  /* 0x01808000d2ac783b */ /* 0x000f240000000200 */
[C---:B--2---:R-:W-:Y:S08]  /*17220*/  HMMA.16816.F32 R4, R156.reuse, R160, R4 ;  /* 0x000000a09c04723c */ /* 0x044ff00000001804 */
[C---:B------:R-:W-:Y:S01]  /*17230*/  HMMA.16816.F32 R8, R156.reuse, R162, R8 ;  /* 0x000000a29c08723c */ /* 0x040fe20000001808 */
[----:B------:R-:W-:Y:S07]  /*17240*/  LDSM.16.M88.4 R160, [R208+0xe080] ;  /* 0x00e08000d0a0783b */ /* 0x000fee0000000200 */
[C---:B---3--:R-:W-:Y:S08]  /*17250*/  HMMA.16816.F32 R12, R156.reuse, R152, R12 ;  /* 0x000000989c0c723c */ /* 0x048ff0000000180c */
[----:B------:R-:W-:Y:S01]  /*17260*/  HMMA.16816.F32 R16, R156, R154, R16 ;  /* 0x0000009a9c10723c */ /* 0x000fe20000001810 */
[----:B------:R-:W2:Y:S05]  /*17270*/  LDSM.16.M88.4 R152, [R198] ;  /* 0x00000000c698783b */ /* 0x000eaa0000000200 */
[----:B------:R-:W3:Y:S02]  /*17280*/  LDSM.16.M88.4 R156, [R209+0x18080] ;  /* 0x01808000d19c783b */ /* 0x000ee40000000200 */
[C---:B-----5:R-:W-:Y:S08]  /*17290*/  HMMA.16816.F32 R4, R164.reuse, R168, R4 ;  /* 0x000000a8a404723c */ /* 0x060ff00000001804 */
[C---:B------:R-:W-:Y:S01]  /*172a0*/  HMMA.16816.F32 R8, R164.reuse, R170, R8 ;  /* 0x000000aaa408723c */ /* 0x040fe20000001808 */
[----:B------:R-:W-:Y:S07]  /*172b0*/  LDSM.16.M88.4 R168, [R202+0x2000] ;  /* 0x00200000caa8783b */ /* 0x000fee0000000200 */
[C---:B-1----:R-:W-:Y:S08]  /*172c0*/  HMMA.16816.F32 R12, R164.reuse, R148, R12 ;  /* 0x00000094a40c723c */ /* 0x042ff0000000180c */
[----:B------:R-:W-:Y:S01]  /*172d0*/  HMMA.16816.F32 R16, R164, R150, R16 ;  /* 0x00000096a410723c */ /* 0x000fe20000001810 */
[----:B------:R-:W1:Y:S05]  /*172e0*/  LDSM.16.M88.4 R148, [R208+0xe880] ;  /* 0x00e88000d094783b */ /* 0x000e6a0000000200 */
[----:B------:R-:W5:Y:S02]  /*172f0*/  LDSM.16.M88.4 R164, [R207+0x18080] ;  /* 0x01808000cfa4783b */ /* 0x000f640000000200 */
[C---:B----4-:R-:W-:Y:S08]  /*17300*/  HMMA.16816.F32 R4, R172.reuse, R176, R4 ;  /* 0x000000b0ac04723c */ /* 0x050ff00000001804 */
[C---:B------:R-:W-:Y:S01]  /*17310*/  HMMA.16816.F32 R8, R172.reuse, R178, R8 ;  /* 0x000000b2ac08723c */ /* 0x040fe20000001808 */
[----:B------:R-:W-:Y:S07]  /*17320*/  LDSM.16.M88.4 R176, [R213+0xf080] ;  /* 0x00f08000d5b0783b */ /* 0x000fee0000000200 */
[C---:B--2---:R-:W-:Y:S08]  /*17330*/  HMMA.16816.F32 R12, R172.reuse, R152, R12 ;  /* 0x00000098ac0c723c */ /* 0x044ff0000000180c */
[----:B------:R-:W-:Y:S01]  /*17340*/  HMMA.16816.F32 R16, R172, R154, R16 ;  /* 0x0000009aac10723c */ /* 0x000fe20000001810 */
[----:B------:R-:W2:Y:S05]  /*17350*/  LDSM.16.M88.4 R152, [R202+0x2800] ;  /* 0x00280000ca98783b */ /* 0x000eaa0000000200 */
[----:B------:R-:W4:Y:S02]  /*17360*/  LDSM.16.M88.4 R172, [R214+0x1c080] ;  /* 0x01c08000d6ac783b */ /* 0x000f240000000200 */
[C---:B---3--:R-:W-:Y:S08]  /*17370*/  HMMA.16816.F32 R4, R156.reuse, R160, R4 ;  /* 0x000000a09c04723c */ /* 0x048ff00000001804 */
[C---:B------:R-:W-:Y:S01]  /*17380*/  HMMA.16816.F32 R8, R156.reuse, R162, R8 ;  /* 0x000000a29c08723c */ /* 0x040fe20000001808 */
[----:B------:R-:W-:Y:S07]  /*17390*/  LDSM.16.M88.4 R160, [R197] ;  /* 0x00000000c5a0783b */ /* 0x000fee0000000200 */
[C---:B-1----:R-:W-:Y:S08]  /*173a0*/  HMMA.16816.F32 R12, R156.reuse, R148, R12 ;  /* 0x000000949c0c723c */ /* 0x042ff0000000180c */
[----:B------:R-:W-:Y:S01]  /*173b0*/  HMMA.16816.F32 R16, R156, R150, R16 ;  /* 0x000000969c10723c */ /* 0x000fe20000001810 */
[----:B------:R-:W1:Y:S05]  /*173c0*/  LDSM.16.M88.4 R148, [R213+0xf880] ;  /* 0x00f88000d594783b */ /* 0x000e6a0000000200 */
[----:B------:R-:W3:Y:S02]  /*173d0*/  LDSM.16.M88.4 R156, [R210+0x1c080] ;  /* 0x01c08000d29c783b */ /* 0x000ee40000000200 */
[C---:B-----5:R-:W-:Y:S08]  /*173e0*/  HMMA.16816.F32 R4, R164.reuse, R168, R4 ;  /* 0x000000a8a404723c */ /* 0x060ff00000001804 */
[C---:B------:R-:W-:Y:S01]  /*173f0*/  HMMA.16816.F32 R8, R164.reuse, R170, R8 ;  /* 0x000000aaa408723c */ /* 0x040fe20000001808 */
[----:B------:R-:W-:Y:S07]  /*17400*/  LDSM.16.M88.4 R168, [R208+0xf080] ;  /* 0x00f08000d0a8783b */ /* 0x000fee0000000200 */
[C---:B--2---:R-:W-:Y:S08]  /*17410*/  HMMA.16816.F32 R12, R164.reuse, R152, R12 ;  /* 0x00000098a40c723c */ /* 0x044ff0000000180c */
[----:B------:R-:W-:Y:S01]  /*17420*/  HMMA.16816.F32 R16, R164, R154, R16 ;  /* 0x0000009aa410723c */ /* 0x000fe20000001810 */
[----:B------:R-:W2:Y:S05]  /*17430*/  LDSM.16.M88.4 R152, [R196] ;  /* 0x00000000c498783b */ /* 0x000eaa0000000200 */
[----:B------:R-:W5:Y:S02]  /*17440*/  LDSM.16.M88.4 R164, [R209+0x1c080] ;  /* 0x01c08000d1a4783b */ /* 0x000f640000000200 */
[C---:B----4-:R-:W-:Y:S08]  /*17450*/  HMMA.16816.F32 R4, R172.reuse, R176, R4 ;  /* 0x000000b0ac04723c */ /* 0x050ff00000001804 */
[C---:B------:R-:W-:Y:S01]  /*17460*/  HMMA.16816.F32 R8, R172.reuse, R178, R8 ;  /* 0x000000b2ac08723c */ /* 0x040fe20000001808 */
[----:B------:R-:W-:Y:S07]  /*17470*/  LDSM.16.M88.4 R176, [R202+0x3000] ;  /* 0x00300000cab0783b */ /* 0x000fee0000000200 */
[C---:B-1----:R-:W-:Y:S08]  /*17480*/  HMMA.16816.F32 R12, R172.reuse, R148, R12 ;  /* 0x00000094ac0c723c */ /* 0x042ff0000000180c */
[----:B------:R-:W-:Y:S01]  /*17490*/  HMMA.16816.F32 R16, R172, R150, R16 ;  /* 0x00000096ac10723c */ /* 0x000fe20000001810 */
[----:B------:R-:W1:Y:S05]  /*174a0*/  LDSM.16.M88.4 R148, [R208+0xf880] ;  /* 0x00f88000d094783b */ /* 0x000e6a0000000200 */
[----:B------:R-:W4:Y:S02]  /*174b0*/  LDSM.16.M88.4 R172, [R207+0x1c080] ;  /* 0x01c08000cfac783b */ /* 0x000f240000000200 */
[C---:B---3--:R-:W-:Y:S08]  /*174c0*/  HMMA.16816.F32 R4, R156.reuse, R160, R4 ;  /* 0x000000a09c04723c */ /* 0x048ff00000001804 */
[C---:B------:R-:W-:Y:S08]  /*174d0*/  HMMA.16816.F32 R8, R156.reuse, R162, R8 ;  /* 0x000000a29c08723c */ /* 0x040ff00000001808 */
[C---:B--2---:R-:W-:Y:S08]  /*174e0*/  HMMA.16816.F32 R12, R156.reuse, R152, R12 ;  /* 0x000000989c0c723c */ /* 0x044ff0000000180c */
[----:B------:R-:W-:Y:S08]  /*174f0*/  HMMA.16816.F32 R16, R156, R154, R16 ;  /* 0x0000009a9c10723c */ /* 0x000ff00000001810 */
[C---:B-----5:R-:W-:Y:S08]  /*17500*/  HMMA.16816.F32 R4, R164.reuse, R168, R4 ;  /* 0x000000a8a404723c */ /* 0x060ff00000001804 */
[C---:B------:R-:W-:Y:S08]  /*17510*/  HMMA.16816.F32 R8, R164.reuse, R170, R8 ;  /* 0x000000aaa408723c */ /* 0x040ff00000001808 */
[C---:B-1----:R-:W-:Y:S08]  /*17520*/  HMMA.16816.F32 R12, R164.reuse, R148, R12 ;  /* 0x00000094a40c723c */ /* 0x042ff0000000180c */
[----:B------:R-:W-:Y:S01]  /*17530*/  HMMA.16816.F32 R16, R164, R150, R16 ;  /* 0x00000096a410723c */ /* 0x000fe20000001810 */
[----:B------:R-:W1:Y:S01]  /*17540*/  LDSM.16.M88.4 R148, [R202+0x3800] ;  /* 0x00380000ca94783b */ /* 0x000e620000000200 */
[----:B------:R-:W-:Y:S04]  /*17550*/  DEPBAR.LE SB0, 0x0 ;  /* 0x000080000000791a */ /* 0x000fe80000000000 */
[----:B------:R-:W-:Y:S02]  /*17560*/  BAR.SYNC.DEFER_BLOCKING 0x0 ;  /* 0x0000000000007b1d */ /* 0x000fe40000010000 */
[C---:B----4-:R-:W-:Y:S08]  /*17570*/  HMMA.16816.F32 R4, R172.reuse, R176, R4 ;  /* 0x000000b0ac04723c */ /* 0x050ff00000001804 */
        /* <DEDUP_REMOVED lines=10> */
[----:B------:R-:W-:Y:S02]  /*17620*/  FMUL.FTZ R6, R8, c[0x0][0x320] ;  /* 0x0000c80008067a20 */ /* 0x000fe40000410000 */
[----:B------:R-:W-:Y:S01]  /*17630*/  IMAD.U32 R148, RZ, RZ, UR14 ;  /* 0x0000000eff947e24 */ /* 0x000fe2000f8e00ff */
[----:B------:R-:W-:Y:S02]  /*17640*/  HMMA.16816.F32 R16, R172, R150, R16 ;  /* 0x00000096ac10723c */ /* 0x000fe40000001810 */
[----:B------:R-:W-:Y:S02]  /*17650*/  IMAD.U32 R149, RZ, RZ, UR15 ;  /* 0x0000000fff957e24 */ /* 0x000fe4000f8e00ff */
[C---:B------:R-:W-:Y:S01]  /*17660*/  @P0 LEA R10, P1, R148.reuse, R216, 0x5 ;  /* 0x000000d8940a0211 */ /* 0x040fe200078228ff */
[----:B------:R-:W-:Y:S01]  /*17670*/  IMAD.U32 R149, RZ, RZ, UR9 ;  /* 0x00000009ff957e24 */ /* 0x000fe2000f8e00ff */
[----:B------:R-:W3:Y:S01]  /*17680*/  MUFU.TANH R5, R154 ;  /* 0x0000009a00057308 */ /* 0x000ee20000002400 */
[----:B------:R-:W-:Y:S01]  /*17690*/  PLOP3.LUT P0, PT, PT, PT, UP0, 0x80, 0x0 ;  /* 0x000000000000781c */ /* 0x000fe20003f0f008 */
[----:B------:R-:W-:Y:S01]  /*176a0*/  FMUL.FTZ R8, R9, c[0x0][0x320] ;  /* 0x0000c80009087a20 */ /* 0x000fe20000410000 */
[----:B------:R-:W-:Y:S03]  /*176b0*/  USHF.L.U32 UR9, UR13, 0x5, URZ ;  /* 0x000000050d097899 */ /* 0x000fe6000800063f */
[----:B------:R-:W-:Y:S02]  /*176c0*/  FMUL.FTZ R9, R11, c[0x0][0x320] ;  /* 0x0000c8000b097a20 */ /* 0x000fe40000410000 */
[----:B------:R-:W-:Y:S02]  /*176d0*/  FMUL.FTZ R13, R13, c[0x0][0x320] ;  /* 0x0000c8000d0d7a20 */ /* 0x000fe40000410000 */
[----:B------:R-:W4:Y:S01]  /*176e0*/  MUFU.TANH R0, R0 ;  /* 0x0000000000007308 */ /* 0x000f220000002400 */
[----:B------:R-:W-:Y:S01]  /*176f0*/  @P2 LEA.HI.X R149, R148, R223, R149, 0x5, P1 ;  /* 0x000000df94952211 */ /* 0x000fe200008f2c95 */
[----:B------:R-:W-:Y:S01]  /*17700*/  FMUL.FTZ R14, R14, c[0x0][0x320] ;  /* 0x0000c8000e0e7a20 */ /* 0x000fe20000410000 */
[----:B------:R-:W-:Y:S01]  /*17710*/  PLOP3.LUT P2, PT, PT, PT, UP0, 0x80, 0x0 ;  /* 0x000000000000781c */ /* 0x000fe20003f4f008 */
[----:B------:R-:W-:Y:S01]  /*17720*/  FMUL.FTZ R15, R15, c[0x0][0x320] ;  /* 0x0000c8000f0f7a20 */ /* 0x000fe20000410000 */
[----:B------:R-:W-:Y:S01]  /*17730*/  @P0 LEA R148, P0, R10, c[0x0][0x1c8], 0x1 ;  /* 0x000072000a940a11 */ /* 0x000fe200078008ff */
[----:B------:R-:W-:Y:S01]  /*17740*/  FMUL.FTZ R12, R12, c[0x0][0x320] ;  /* 0x0000c8000c0c7a20 */ /* 0x000fe20000410000 */
[----:B------:R-:W-:Y:S01]  /*17750*/  PLOP3.LUT P1, PT, PT, PT, UP3, 0x80, 0x0 ;  /* 0x000000000000781c */ /* 0x000fe20003f2f038 */
[----:B------:R-:W-:Y:S02]  /*17760*/  FMUL.FTZ R16, R16, c[0x0][0x320] ;  /* 0x0000c80010107a20 */ /* 0x000fe40000410000 */
[----:B------:R5:W1:Y:S01]  /*17770*/  MUFU.TANH R166, R13 ;  /* 0x0000000d00a67308 */ /* 0x000a620000002400 */
[----:B------:R-:W-:Y:S02]  /*17780*/  FMUL.FTZ R17, R17, c[0x0][0x320] ;  /* 0x0000c80011117a20 */ /* 0x000fe40000410000 */
[----:B------:R-:W-:Y:S02]  /*17790*/  FMUL.FTZ R18, R18, c[0x0][0x320] ;  /* 0x0000c80012127a20 */ /* 0x000fe40000410000 */
[----:B------:R-:W-:Y:S02]  /*177a0*/  FMUL.FTZ R19, R19, c[0x0][0x320] ;  /* 0x0000c80013137a20 */ /* 0x000fe40000410000 */
[----:B------:R-:W-:Y:S01]  /*177b0*/  IMAD.U32 R11, RZ, RZ, UR9 ;  /* 0x00000009ff0b7e24 */ /* 0x000fe2000f8e00ff */
[----:B------:R-:W-:Y:S02]  /*177c0*/  @P2 LEA.HI.X R149, R10, c[0x0][0x1cc], R149, 0x1, P0 ;  /* 0x000073000a952a11 */ /* 0x000fe400000f0c95 */
[----:B------:R1:W1:Y:S01]  /*177d0*/  MUFU.TANH R165, R14 ;  /* 0x0000000e00a57308 */ /* 0x0002620000002400 */
[----:B------:R-:W-:Y:S01]  /*177e0*/  PLOP3.LUT P2, PT, PT, PT, UP0, 0x80, 0x0 ;  /* 0x000000000000781c */ /* 0x000fe20003f4f008 */
[----:B------:R-:W-:Y:S01]  /*177f0*/  @P1 IMAD.HI.U32 R10, R219, c[0x0][0x2c8], RZ ;  /* 0x0000b200db0a1a27 */ /* 0x000fe200078e00ff */
[----:B------:R-:W-:Y:S01]  /*17800*/  @!PT LDS RZ, [RZ] ;  /* 0x00000000fffff984 */ /* 0x000fe20000000800 */
[----:B------:R-:W-:Y:S01]  /*17810*/  @!PT LDS RZ, [RZ] ;  /* 0x00000000fffff984 */ /* 0x000fe20000000800 */
[----:B------:R-:W-:Y:S01]  /*17820*/  @!PT LDS RZ, [RZ] ;  /* 0x00000000fffff984 */ /* 0x000fe20000000800 */
[----:B------:R2:W-:Y:S01]  /*17830*/  @P3 LDGSTS.E.BYPASS.LTC128B.128 [R218+0xc080], [R148.64], !P6 ;  /* 0x0c08000094da3fae */ /* 0x0005e2000f101d5e */
[----:B------:R-:W-:Y:S02]  /*17840*/  LOP3.LUT P3, RZ, R215, 0x4, RZ, 0xc0, !PT ;  /* 0x00000004d7ff7812 */ /* 0x000fe4000786c0ff */
[----:B------:R-:W-:Y:S02]  /*17850*/  PLOP3.LUT P1, PT, PT, PT, UP0, 0x80, 0x0 ;  /* 0x000000000000781c */ /* 0x000fe40003f2f008 */
[----:B------:R-:W-:Y:S02]  /*17860*/  PLOP3.LUT P0, PT, PT, PT, UP3, 0x80, 0x0 ;  /* 0x000000000000781c */ /* 0x000fe40003f0f038 */
[----:B------:R2:W2:Y:S01]  /*17870*/  MUFU.TANH R163, R15 ;  /* 0x0000000f00a37308 */ /* 0x0004a20000002400 */
[----:B-----5:R-:W-:Y:S06]  /*17880*/  IMAD.MOV.U32 R13, RZ, RZ, R219 ;  /* 0x000000ffff0d7224 */ /* 0x020fec00078e00db */
[----:B------:R5:W-:Y:S03]  /*17890*/  @P2 LDGSTS.E.BYPASS.LTC128B.128 [R218+0xd080], [R148.64+0x80], !P3 ;  /* 0x0d08008094da2fae */ /* 0x000be6000d901d5e */
[----:B------:R3:W3:Y:S01]  /*178a0*/  MUFU.TANH R164, R16 ;  /* 0x0000001000a47308 */ /* 0x0006e20000002400 */
[----:B------:R-:W-:Y:S01]  /*178b0*/  @P0 SHF.R.U32.HI R13, RZ, c[0x0][0x2cc], R10 ;  /* 0x0000b300ff0d0a19 */ /* 0x000fe2000001160a */
[----:B------:R5:W-:Y:S01]  /*178c0*/  @P1 LDGSTS.E.BYPASS.LTC128B.128 [R218+0xe080], [R148.64+0x100], !P4 ;  /* 0x0e08010094da1fae */ /* 0x000be2000e101d5e */
[----:B------:R-:W-:Y:S01]  /*178d0*/  PLOP3.LUT P0, PT, PT, PT, UP0, 0x80, 0x0 ;  /* 0x000000000000781c */ /* 0x000fe20003f0f008 */
[----:B-1----:R-:W-:Y:S03]  /*178e0*/  IMAD.U32 R14, RZ, RZ, UR28 ;  /* 0x0000001cff0e7e24 */ /* 0x002fe6000f8e00ff */
[----:B------:R-:W1:Y:S03]  /*178f0*/  SHFL.IDX PT, R151, R13, RZ, 0x1c1f ;  /* 0x001c1fff0d977589 */ /* 0x000e6600000e0000 */
[----:B------:R4:W4:Y:S01]  /*17900*/  MUFU.TANH R162, R17 ;  /* 0x0000001100a27308 */ /* 0x0009220000002400 */
[----:B--2---:R-:W-:Y:S05]  /*17910*/  IADD3 R15, -R224, 0x1, -R11 ;  /* 0x00000001e00f7810 */ /* 0x004fea0007ffe90b */
[----:B------:R5:W-:Y:S01]  /*17920*/  @P0 LDGSTS.E.BYPASS.LTC128B.128 [R218+0xf080], [R148.64+0x180], !P5 ;  /* 0x0f08018094da0fae */ /* 0x000be2000e901d5e */
[----:B------:R-:W-:Y:S02]  /*17930*/  PLOP3.LUT P0, PT, PT, PT, UP2, 0x40, 0x0 ;  /* 0x000000000000781c */ /* 0x000fe40003f0e828 */
[----:B------:R-:W-:Y:S01]  /*17940*/  IADD3 R14, -R14, UR16, R15 ;  /* 0x000000100e0e7c10 */ /* 0x000fe2000fffe10f */
[----:B------:R-:W2:Y:S01]  /*17950*/  MUFU.TANH R6, R6 ;  /* 0x0000000600067308 */ /* 0x000ea20000002400 */
[----:B------:R-:W0:Y:S02]  /*17960*/  LDGDEPBAR ;  /* 0x00000000000079af */ /* 0x000e240000000000 */
[C---:B---3--:R-:W-:Y:S02]  /*17970*/  IADD3 R16, R14.reuse, c[0x0][0x328], RZ ;  /* 0x0000ca000e107a10 */ /* 0x048fe40007ffe0ff */
[----:B------:R-:W-:Y:S05]  /*17980*/  IADD3 R14, R14, UR7, RZ ;  /* 0x000000070e0e7c10 */ /* 0x000fea000fffe0ff */
[----:B------:R-:W3:Y:S01]  /*17990*/  MUFU.TANH R8, R8 ;  /* 0x0000000800087308 */ /* 0x000ee20000002400 */
[--C-:B-1----:R-:W-:Y:S02]  /*179a0*/  IMAD.IADD R15, R14, 0x1, R151.reuse ;  /* 0x000000010e0f7824 */ /* 0x102fe400078e0297 */
[----:B----4-:R-:W-:Y:S07]  /*179b0*/  IMAD.IADD R17, R16, 0x1, R151 ;  /* 0x0000000110117824 */ /* 0x010fee00078e0297 */
[----:B------:R-:W1:Y:S10]  /*179c0*/  MUFU.TANH R7, R7 ;  /* 0x0000000700077308 */ /* 0x000e740000002400 */
[----:B------:R-:W4:Y:S10]  /*179d0*/  MUFU.TANH R9, R9 ;  /* 0x0000000900097308 */ /* 0x000f340000002400 */
[----:B------:R1:W1:Y:S10]  /*179e0*/  MUFU.TANH R168, R12 ;  /* 0x0000000c00a87308 */ /* 0x0002740000002400 */
[----:B------:R1:W1:Y:S10]  /*179f0*/  MUFU.TANH R161, R18 ;  /* 0x0000001200a17308 */ /* 0x0002740000002400 */
[----:B-----5:R1:W1:Y:S01]  /*17a00*/  MUFU.TANH R149, R19 ;  /* 0x0000001300957308 */ /* 0x0202620000002400 */
[----:B------:R-:W-:-:S05]  /*17a10*/  @P0 BRA `(.L_x_443) ;  /* 0x0000019000000947 */ /* 0x000fca0003800000 */
[----:B--234-:R-:W-:Y:S01]  /*17a20*/  IMAD.U32 R10, RZ, RZ, UR28 ;  /* 0x0000001cff0a7e24 */ /* 0x01cfe2000f8e00ff */
[----:B------:R-:W-:Y:S04]  /*17a30*/  BSSY B0, `(.L_x_444) ;  /* 0x0000012000007945 */ /* 0x000fe80003800000 */
[----:B-1----:R-:W-:Y:S04]  /*17a40*/  IADD3 R12, -R10, UR16, R151 ;  /* 0x000000100a0c7c10 */ /* 0x002fe8000fffe197 */
        /* <DEDUP_REMOVED lines=11> */
.L_x_445:
[----:B------:R-:W-:Y:S04]  /*17b00*/  MOV R10, c[0x0][0x32c] ;  /* 0x0000cb00000a7a02 */ /* 0x000fe80000000f00 */
[----:B------:R-:W-:Y:S11]  /*17b10*/  ISETP.NE.AND P0, PT, R10, 0x1, PT ;  /* 0x000000010a00780c */ /* 0x000ff60003f05270 */
[----:B------:R-:W-:Y:S02]  /*17b20*/  @!UPT UIADD3 URZ, URZ, URZ, URZ ;  /* 0x0000003f3f3ff290 */ /* 0x000fe4000fffe03f */
[----:B------:R-:W-:Y:S05]  /*17b30*/  @P0 IMAD.HI.U32 R10, R12, c[0x0][0x330], RZ ;  /* 0x0000cc000c0a0a27 */ /* 0x000fea00078e00ff */
[----:B------:R-:W-:Y:S02]  /*17b40*/  @P0 SHF.R.U32.HI R12, RZ, c[0x0][0x334], R10 ;  /* 0x0000cd00ff0c0a19 */ /* 0x000fe4000001160a */
.L_x_446:
[----:B------:R-:W-:Y:S05]  /*17b50*/  BSYNC B0 ;  /* 0x0000000000007941 */ /* 0x000fea0003800000 */
.L_x_444:
[----:B------:R-:W-:Y:S04]  /*17b60*/  IMAD R19, R12, c[0x0][0x32c], -R11 ;  /* 0x0000cb000c137a24 */ /* 0x000fe800078e0a0b */
[----:B------:R-:W-:Y:S05]  /*17b70*/  IMAD.IADD R12, R19, 0x1, -R224 ;  /* 0x00000001130c7824 */ /* 0x000fea00078e0ae0 */
[----:B------:R-:W-:Y:S02]  /*17b80*/  IADD3 R10, R12, c[0x0][0x32c], RZ ;  /* 0x0000cb000c0a7a10 */ /* 0x000fe40007ffe0ff */
[----:B------:R-:W-:Y:S02]  /*17b90*/  IMNMX R15, R15, R12, !PT ;  /* 0x0000000c0f0f7217 */ /* 0x000fe40007800200 */
[----:B------:R-:W-:Y:S02]  /*17ba0*/  IMNMX R17, R17, R10, PT ;  /* 0x0000000a11117217 */ /* 0x000fe40003800200 */
.L_x_443:
        /* <DEDUP_REMOVED lines=13> */
[----:B------:R-:W-:Y:S02]  /*17c80*/  PLOP3.LUT P0, PT, PT, PT, UP0, 0x80, 0x0 ;  /* 0x000000000000781c */ /* 0x000fe40003f0f008 */
        /* <DEDUP_REMOVED lines=8> */
[----:B------:R-:W-:Y:S01]  /*17d10*/  FSEL R6, R8, -INF , !P1 ;  /* 0xff80000008067808 */ /* 0x000fe20004800000 */
[----:B------:R-:W-:Y:S01]  /*17d20*/  IMAD.IADD R8, R14, 0x1, R13 ;  /* 0x000000010e087824 */ /* 0x000fe200078e020d */
        /* <DEDUP_REMOVED lines=28> */
.L_x_449:
[----:B------:R-:W-:Y:S04]  /*17ef0*/  MOV R13, c[0x0][0x32c] ;  /* 0x0000cb00000d7a02 */ /* 0x000fe80000000f00 */
[----:B------:R-:W-:Y:S11]  /*17f00*/  ISETP.NE.AND P0, PT, R13, 0x1, PT ;  /* 0x000000010d00780c */ /* 0x000ff60003f05270 */
[----:B------:R-:W-:Y:S02]  /*17f10*/  @!UPT UIADD3 URZ, URZ, URZ, URZ ;  /* 0x0000003f3f3ff290 */ /* 0x000fe4000fffe03f */
[----:B------:R-:W-:Y:S05]  /*17f20*/  @P0 IMAD.HI.U32 R13, R14, c[0x0][0x330], RZ ;  /* 0x0000cc000e0d0a27 */ /* 0x000fea00078e00ff */
[----:B------:R-:W-:Y:S02]  /*17f30*/  @P0 SHF.R.U32.HI R14, RZ, c[0x0][0x334], R13 ;  /* 0x0000cd00ff0e0a19 */ /* 0x000fe4000001160d */
.L_x_450:
[----:B------:R-:W-:Y:S05]  /*17f40*/  BSYNC B0 ;  /* 0x0000000000007941 */ /* 0x000fea0003800000 */
.L_x_448:
[----:B------:R-:W-:Y:S04]  /*17f50*/  IMAD R11, R14, c[0x0][0x32c], -R11 ;  /* 0x0000cb000e0b7a24 */ /* 0x000fe800078e0a0b */
[----:B------:R-:W-:Y:S05]  /*17f60*/  IMAD.IADD R11, R11, 0x1, -R224 ;  /* 0x000000010b0b7824 */ /* 0x000fea00078e0ae0 */
[----:B------:R-:W-:Y:S02]  /*17f70*/  IADD3 R14, R11, c[0x0][0x32c], RZ ;  /* 0x0000cb000b0e7a10 */ /* 0x000fe40007ffe0ff */
[----:B------:R-:W-:Y:S02]  /*17f80*/  IMNMX R8, R8, R11, !PT ;  /* 0x0000000b08087217 */ /* 0x000fe40007800200 */
[----:B------:R-:W-:Y:S02]  /*17f90*/  IMNMX R5, R5, R14, PT ;  /* 0x0000000e05057217 */ /* 0x000fe40003800200 */
.L_x_447:
[----:B------:R-:W-:Y:S01]  /*17fa0*/  FMNMX.FTZ R11, R152, R3, !PT ;  /* 0x00000003980b7209 */ /* 0x000fe20007810000 */
[----:B------:R-:W-:Y:S01]  /*17fb0*/  LDSM.16.MT88.4 R156, [R206+0x8080] ;  /* 0x00808000ce9c783b */ /* 0x000fe20000004200 */
[----:B------:R-:W-:Y:S02]  /*17fc0*/  PLOP3.LUT P0, PT, PT, PT, UP0, 0x80, 0x0 ;  /* 0x000000000000781c */ /* 0x000fe40003f0f008 */
[----:B------:R-:W-:Y:S02]  /*17fd0*/  FMNMX.FTZ R11, R12, R11, !PT ;  /* 0x0000000b0c0b7209 */ /* 0x000fe40007810000 */
[----:B------:R-:W-:Y:S02]  /*17fe0*/  ISETP.GT.AND P0, PT, R8, RZ, P0 ;  /* 0x000000ff0800720c */ /* 0x000fe40000704270 */
[----:B------:R-:W-:Y:S01]  /*17ff0*/  FMNMX.FTZ R11, R10, R11, !PT ;  /* 0x0000000b0a0b7209 */ /* 0x000fe20007810000 */
[----:B------:R-:W-:Y:S01]  /*18000*/  LDSM.16.MT88.4 R172, [R204+0x9880] ;  /* 0x00988000ccac783b */ /* 0x000fe20000004200 */
[C---:B------:R-:W-:Y:S02]  /*18010*/  ISETP.LT.OR P0, PT, R5.reuse, 0x1, P0 ;  /* 0x000000010500780c */ /* 0x040fe40000701670 */
[----:B------:R-:W-:Y:S02]  /*18020*/  FMNMX.FTZ R11, R6, R11, !PT ;  /* 0x0000000b060b7209 */ /* 0x000fe40007810000 */
[----:B------:R-:W-:Y:S02]  /*18030*/  PLOP3.LUT P1, PT, PT, PT, UP0, 0x80, 0x0 ;  /* 0x000000000000781c */ /* 0x000fe40003f2f008 */
[----:B------:R-:W-:Y:S01]  /*18040*/  FMNMX.FTZ R11, R168, R11, !PT ;  /* 0x0000000ba80b7209 */ /* 0x000fe20007810000 */
[----:B------:R-:W-:Y:S01]  /*18050*/  LDSM.16.MT88.4 R176, [R211+0xa880] ;  /* 0x00a88000d3b0783b */ /* 0x000fe20000004200 */
[----:B------:R-:W-:Y:S02]  /*18060*/  FSEL R15, R0, -INF , !P0 ;  /* 0xff800000000f7808 */ /* 0x000fe40004000000 */
[----:B------:R-:W-:Y:S02]  /*18070*/  FMNMX.FTZ R11, R166, R11, !PT ;  /* 0x0000000ba60b7209 */ /* 0x000fe40007810000 */
[----:B------:R-:W-:Y:S02]  /*18080*/  ISETP.GT.AND P2, PT, R8, 0x1, P1 ;  /* 0x000000010800780c */ /* 0x000fe40000f44270 */
        /* <DEDUP_REMOVED lines=10> */
[C---:B------:R-:W-:Y:S01]  /*18130*/  ISETP.GT.AND P0, PT, R8.reuse, 0x9, P0 ;  /* 0x000000090800780c */ /* 0x040fe20000704270 */
[----:B------:R-:W-:Y:S01]  /*18140*/  LDSM.16.MT88.4 R184, [R204+0xa880] ;  /* 0x00a88000ccb8783b */ /* 0x000fe20000004200 */
[----:B------:R-:W-:Y:S02]  /*18150*/  ISETP.LT.OR P2, PT, R5, 0x9, P2 ;  /* 0x000000090500780c */ /* 0x000fe40001741670 */
[----:B------:R-:W-:Y:S02]  /*18160*/  PLOP3.LUT P1, PT, PT, PT, UP0, 0x80, 0x0 ;  /* 0x000000000000781c */ /* 0x000fe40003f2f008 */
[----:B------:R-:W-:Y:S02]  /*18170*/  FMNMX.FTZ R4, R13, R4, !PT ;  /* 0x000000040d047209 */ /* 0x000fe40007810000 */
[----:B------:R-:W-:Y:S01]  /*18180*/  FSEL R11, R7, -INF , !P2 ;  /* 0xff800000070b7808 */ /* 0x000fe20005000000 */
[----:B------:R-:W-:Y:S01]  /*18190*/  LDSM.16.MT88.4 R188, [R211+0xb880] ;  /* 0x00b88000d3bc783b */ /* 0x000fe20000004200 */
[C---:B------:R-:W-:Y:S02]  /*181a0*/  ISETP.GT.AND P1, PT, R8.reuse, 0x10, P1 ;  /* 0x000000100800780c */ /* 0x040fe40000f24270 */
[C---:B------:R-:W-:Y:S02]  /*181b0*/  ISETP.LT.OR P0, PT, R5.reuse, 0xa, P0 ;  /* 0x0000000a0500780c */ /* 0x040fe40000701670 */
[----:B------:R-:W-:Y:S02]  /*181c0*/  PLOP3.LUT P2, PT, PT, PT, UP0, 0x80, 0x0 ;  /* 0x000000000000781c */ /* 0x000fe40003f4f008 */
[----:B------:R-:W-:Y:S01]  /*181d0*/  ISETP.LT.OR P3, PT, R5, 0x11, P1 ;  /* 0x000000110500780c */ /* 0x000fe20000f61670 */
[----:B------:R-:W-:Y:S01]  /*181e0*/  LDSM.16.MT88.4 R192, [R206+0xb880] ;  /* 0x00b88000cec0783b */ /* 0x000fe20000004200 */
[----:B------:R-:W-:Y:S02]  /*181f0*/  FSEL R9, R9, -INF , !P0 ;  /* 0xff80000009097808 */ /* 0x000fe40004000000 */
[----:B------:R-:W-:Y:S02]  /*18200*/  FMNMX.FTZ R4, R11, R4, !PT ;  /* 0x000000040b047209 */ /* 0x000fe40007810000 */
[C---:B------:R-:W-:Y:S02]  /*18210*/  ISETP.GT.AND P2, PT, R8.reuse, 0x11, P2 ;  /* 0x000000110800780c */ /* 0x040fe40001744270 */
[----:B------:R-:W-:Y:S02]  /*18220*/  PLOP3.LUT P1, PT, PT, PT, UP0, 0x80, 0x0 ;  /* 0x000000000000781c */ /* 0x000fe40003f2f008 */
[----:B------:R-:W-:Y:S02]  /*18230*/  FSEL R165, R165, -INF , !P3 ;  /* 0xff800000a5a57808 */ /* 0x000fe40005800000 */
[----:B------:R-:W-:Y:S02]  /*18240*/  ISETP.LT.OR P2, PT, R5, 0x12, P2 ;  /* 0x000000120500780c */ /* 0x000fe40001741670 */
[----:B------:R-:W-:Y:S02]  /*18250*/  FMNMX.FTZ R4, R9, R4, !PT ;  /* 0x0000000409047209 */ /* 0x000fe40007810000 */
[C---:B------:R-:W-:Y:S02]  /*18260*/  ISETP.GT.AND P1, PT, R8.reuse, 0x18, P1 ;  /* 0x000000180800780c */ /* 0x040fe40000f24270 */
[----:B------:R-:W-:Y:S01]  /*18270*/  PLOP3.LUT P0, PT, PT, PT, UP0, 0x80, 0x0 ;  /* 0x000000000000781c */ /* 0x000fe20003f0f008 */
[----:B------:R-:W-:Y:S01]  /*18280*/  UISETP.GT.AND UP0, UPT, UR13, UR6, UPT ;  /* 0x000000060d00728c */ /* 0x000fe2000bf04270 */
[----:B------:R-:W-:Y:S01]  /*18290*/  FSEL R163, R163, -INF , !P2 ;  /* 0xff800000a3a37808 */ /* 0x000fe20005000000 */
[----:B------:R-:W-:Y:S01]  /*182a0*/  UIADD3 UR13, UR13, -0x1, URZ ;  /* 0xffffffff0d0d7890 */ /* 0x000fe2000fffe03f */
[----:B------:R-:W-:Y:S02]  /*182b0*/  FMNMX.FTZ R4, R165, R4, !PT ;  /* 0x00000004a5047209 */ /* 0x000fe40007810000 */
[----:B------:R-:W-:Y:S02]  /*182c0*/  ISETP.LT.OR P1, PT, R5, 0x19, P1 ;  /* 0x000000190500780c */ /* 0x000fe40000f21670 */
[----:B------:R-:W-:Y:S02]  /*182d0*/  ISETP.GT.AND P0, PT, R8, 0x19, P0 ;  /* 0x000000190800780c */ /* 0x000fe40000704270 */
[----:B------:R-:W-:Y:S02]  /*182e0*/  FSEL R161, R161, -INF , !P1 ;  /* 0xff800000a1a17808 */ /* 0x000fe40004800000 */
[----:B------:R-:W-:Y:S04]  /*182f0*/  ISETP.LT.OR P0, PT, R5, 0x1a, P0 ;  /* 0x0000001a0500780c */ /* 0x000fe80000701670 */
[----:B------:R-:W-:Y:S02]  /*18300*/  FSEL R149, R149, -INF , !P0 ;  /* 0xff80000095957808 */ /* 0x000fe40004000000 */
[----:B-1----:R-:W-:Y:S02]  /*18310*/  FMNMX.FTZ R17, R0, R17, !PT ;  /* 0x0000001100117209 */ /* 0x002fe40007810000 */
[----:B------:R-:W-:Y:S03]  /*18320*/  FMNMX.FTZ R0, R163, R4, !PT ;  /* 0x00000004a3007209 */ /* 0x000fe60007810000 */
[----:B------:R-:W1:Y:S01]  /*18330*/  SHFL.BFLY PT, R8, R17, 0x1, 0x1f ;  /* 0x0c201f0011087f89 */ /* 0x000e6200000e0000 */
[----:B------:R-:W-:Y:S04]  /*18340*/  FMNMX.FTZ R0, R161, R0, !PT ;  /* 0x00000000a1007209 */ /* 0x000fe80007810000 */
        /* <DEDUP_REMOVED lines=14> */
[--C-:B------:R-:W-:Y:S02]  /*18430*/  FFMA.FTZ R227, R6, c[0x0][0x2d0], -R167.reuse ;  /* 0x0000b40006e37a23 */ /* 0x100fe400000108a7 */
[----:B------:R-:W-:Y:S02]  /*18440*/  FMUL.FTZ R6, R3, c[0x0][0x2d0] ;  /* 0x0000b40003067a20 */ /* 0x000fe40000410000 */
[--C-:B------:R-:W-:Y:S02]  /*18450*/  FFMA.FTZ R233, R168, c[0x0][0x2d0], -R167.reuse ;  /* 0x0000b400a8e97a23 */ /* 0x100fe400000108a7 */
[----:B------:R-:W-:Y:S01]  /*18460*/  LDSM.16.MT88.4 R168, [R206+0x9880] ;  /* 0x00988000cea8783b */ /* 0x000fe20000004200 */
[--C-:B------:R-:W-:Y:S02]  /*18470*/  FFMA.FTZ R234, R166, c[0x0][0x2d0], -R167.reuse ;  /* 0x0000b400a6ea7a23 */ /* 0x100fe400000108a7 */
[----:B------:R-:W2:Y:S01]  /*18480*/  MUFU.EX2 R3, R6 ;  /* 0x0000000600037308 */ /* 0x000ea20000000800 */
[--C-:B------:R-:W-:Y:S02]  /*18490*/  FFMA.FTZ R235, R164, c[0x0][0x2d0], -R167.reuse ;  /* 0x0000b400a4eb7a23 */ /* 0x100fe400000108a7 */
[----:B------:R-:W-:Y:S01]  /*184a0*/  FFMA.FTZ R167, R162, c[0x0][0x2d0], -R167 ;  /* 0x0000b400a2a77a23 */ /* 0x000fe200000108a7 */
[----:B-1----:R-:W-:Y:S04]  /*184b0*/  FMNMX.FTZ R148, R5, R148, !PT ;  /* 0x0000009405947209 */ /* 0x002fe80007810000 */
[C---:B------:R-:W-:Y:S01]  /*184c0*/  FSETP.NEU.FTZ.AND P0, PT, R148.reuse, -INF , PT ;  /* 0xff8000009400780b */ /* 0x040fe20003f1d000 */
[C---:B------:R-:W-:Y:S01]  /*184d0*/  FMUL.FTZ R160, R148.reuse, c[0x0][0x2d0] ;  /* 0x0000b40094a07a20 */ /* 0x040fe20000410000 */
[----:B------:R-:W1:Y:S02]  /*184e0*/  MUFU.EX2 R228, R228 ;  /* 0x000000e400e47308 */ /* 0x000e640000000800 */
[----:B------:R-:W-:Y:S02]  /*184f0*/  FSEL R5, R148, RZ, P0 ;  /* 0x000000ff94057208 */ /* 0x000fe40000000000 */
[----:B------:R-:W-:Y:S02]  /*18500*/  FSEL R160, R160, RZ, P0 ;  /* 0x000000ffa0a07208 */ /* 0x000fe40000000000 */
[----:B------:R-:W-:Y:S01]  /*18510*/  PLOP3.LUT P0, PT, PT, PT, UP0, 0x80, 0x0 ;  /* 0x000000000000781c */ /* 0x000fe20003f0f008 */
[----:B------:R-:W-:Y:S02]  /*18520*/  FADD.FTZ R5, -R5, R2 ;  /* 0x0000000205057221 */ /* 0x000fe40000010100 */
[--C-:B------:R-:W-:Y:S01]  /*18530*/  FFMA.FTZ R232, R15, c[0x0][0x2d0], -R160.reuse ;  /* 0x0000b4000fe87a23 */ /* 0x100fe200000108a0 */
        /* <DEDUP_REMOVED lines=28> */
[----:B------:R-:W-:Y:S02]  /*18700*/  FMUL.FTZ R40, R3, R40 ;  /* 0x0000002803287220 */ /* 0x000fe40000410000 */
        /* <DEDUP_REMOVED lines=12> */
[C---:B------:R-:W-:Y:S01]  /*187d0*/  FMUL.FTZ R34, R2.reuse, R34 ;  /* 0x0000002202227220 */ /* 0x040fe20000410000 */
        /* <DEDUP_REMOVED lines=10> */
[----:B------:R-:W-:Y:S01]  /*18880*/  FMUL.FTZ R45, R3, R45 ;  /* 0x0000002d032d7220 */ /* 0x000fe20000410000 */
[----:B------:R5:W-:Y:S01]  /*18890*/  MUFU.EX2 R236, R167 ;  /* 0x000000a700ec7308 */ /* 0x000be20000000800 */
[C---:B------:R-:W-:Y:S02]  /*188a0*/  FMUL.FTZ R46, R2.reuse, R46 ;  /* 0x0000002e022e7220 */ /* 0x040fe40000410000 */
[C---:B------:R-:W-:Y:S01]  /*188b0*/  FMUL.FTZ R47, R2.reuse, R47 ;  /* 0x0000002f022f7220 */ /* 0x040fe20000410000 */
        /* <DEDUP_REMOVED lines=155> */
[----:B------:R-:W-:Y:S01]  /*19270*/  F2FP.PACK_AB R152, R234, R233 ;  /* 0x000000e9ea98723e */ /* 0x000fe200000000ff */
[----:B------:R-:W-:Y:S01]  /*19280*/  FADD.FTZ R150, R150, R151 ;  /* 0x0000009796967221 */ /* 0x000fe20000010000 */
[----:B---3--:R-:W-:Y:S03]  /*19290*/  F2FP.PACK_AB R154, R236, R235 ;  /* 0x000000ebec9a723e */ /* 0x008fe600000000ff */
[----:B-----5:R-:W-:Y:S01]  /*192a0*/  F2FP.PACK_AB R153, R238, R237 ;  /* 0x000000edee99723e */ /* 0x020fe200000000ff */
[----:B------:R-:W-:Y:S01]  /*192b0*/  FADD.FTZ R2, R230, R231 ;  /* 0x000000e7e6027221 */ /* 0x000fe20000010000 */
[----:B------:R-:W-:Y:S01]  /*192c0*/  F2FP.PACK_AB R155, R240, R239 ;  /* 0x000000eff09b723e */ /* 0x000fe200000000ff */
[----:B------:R-:W-:Y:S02]  /*192d0*/  FADD.FTZ R150, R227, R150 ;  /* 0x00000096e3967221 */ /* 0x000fe40000010000 */
[----:B------:R-:W-:Y:S02]  /*192e0*/  FADD.FTZ R2, R229, R2 ;  /* 0x00000002e5027221 */ /* 0x000fe40000010000 */
[----:B------:R-:W-:Y:S02]  /*192f0*/  FADD.FTZ R233, R233, R150 ;  /* 0x00000096e9e97221 */ /* 0x000fe40000010000 */
[C---:B-1----:R-:W-:Y:S01]  /*19300*/  HMMA.16816.F32 R144, R152.reuse, R132, R4 ;  /* 0x000000849890723c */ /* 0x042fe20000001804 */
[----:B------:R-:W1:Y:S02]  /*19310*/  LDSM.16.MT88.4 R4, [R211+0x9880] ;  /* 0x00988000d304783b */ /* 0x000e640000004200 */
[----:B------:R-:W-:Y:S01]  /*19320*/  FADD.FTZ R237, R237, R2 ;  /* 0x00000002eded7221 */ /* 0x000fe20000010000 */
[----:B------:R-:W-:Y:S01]  /*19330*/  MOV R2, R148 ;  /* 0x0000009400027202 */ /* 0x000fe20000000f00 */
[----:B------:R-:W-:Y:S02]  /*19340*/  FADD.FTZ R234, R234, R233 ;  /* 0x000000e9eaea7221 */ /* 0x000fe40000010000 */
[----:B------:R-:W-:Y:S01]  /*19350*/  FADD.FTZ R238, R238, R237 ;  /* 0x000000edeeee7221 */ /* 0x000fe20000010000 */
[C---:B------:R-:W-:Y:S01]  /*19360*/  HMMA.16816.F32 R140, R152.reuse, R134, R8 ;  /* 0x00000086988c723c */ /* 0x040fe20000001808 */
[----:B------:R-:W2:Y:S03]  /*19370*/  LDSM.16.MT88.4 R8, [R205+0x9880] ;  /* 0x00988000cd08783b */ /* 0x000ea60000004200 */
[----:B------:R-:W-:Y:S02]  /*19380*/  FADD.FTZ R235, R235, R234 ;  /* 0x000000eaebeb7221 */ /* 0x000fe40000010000 */
[----:B------:R-:W-:Y:S02]  /*19390*/  FADD.FTZ R225, R239, R238 ;  /* 0x000000eeefe17221 */ /* 0x000fe40000010000 */
[C---:B------:R-:W-:Y:S01]  /*193a0*/  HMMA.16816.F32 R136, R152.reuse, R156, R12 ;  /* 0x0000009c9888723c */ /* 0x040fe2000000180c */
[----:B------:R-:W3:Y:S03]  /*193b0*/  LDSM.16.MT88.4 R12, [R205+0xa880] ;  /* 0x00a88000cd0c783b */ /* 0x000ee60000004200 */
[----:B------:R-:W-:Y:S02]  /*193c0*/  FADD.FTZ R226, R236, R235 ;  /* 0x000000ebece27221 */ /* 0x000fe40000010000 */
[----:B------:R-:W-:Y:S02]  /*193d0*/  FADD.FTZ R225, R240, R225 ;  /* 0x000000e1f0e17221 */ /* 0x000fe40000010000 */
[C---:B------:R-:W-:Y:S01]  /*193e0*/  HMMA.16816.F32 R132, R152.reuse, R158, R16 ;  /* 0x0000009e9884723c */ /* 0x040fe20000001810 */
[----:B------:R-:W4:Y:S07]  /*193f0*/  LDSM.16.MT88.4 R16, [R205+0xb880] ;  /* 0x00b88000cd10783b */ /* 0x000f2e0000004200 */
[C---:B------:R-:W-:Y:S01]  /*19400*/  HMMA.16816.F32 R20, R152.reuse, R160, R20 ;  /* 0x000000a09814723c */ /* 0x040fe20000001814 */
[----:B------:R-:W5:Y:S07]  /*19410*/  LDSM.16.MT88.4 R156, [R204+0xb880] ;  /* 0x00b88000cc9c783b */ /* 0x000f6e0000004200 */
[C---:B------:R-:W-:Y:S08]  /*19420*/  HMMA.16816.F32 R24, R152.reuse, R162, R24 ;  /* 0x000000a29818723c */ /* 0x040ff00000001818 */
        /* <DEDUP_REMOVED lines=27> */
.L_x_442:
[----:B------:R-:W1:Y:S01]  /*195e0*/  SHFL.BFLY PT, R3, R226, 0x2, 0x1f ;  /* 0x0c401f00e2037f89 */ /* 0x000e6200000e0000 */
[----:B------:R-:W-:-:S02]  /*195f0*/  MOV R4, RZ ;  /* 0x000000ff00047202 */ /* 0x000fc40000000f00 */
[----:B------:R-:W-:Y:S01]  /*19600*/  MOV R8, 0xff800000 ;  /* 0xff80000000087802 */ /* 0x000fe20000000f00 */
[----:B------:R-:W2:Y:S01]  /*19610*/  SHFL.BFLY PT, R2, R225, 0x2, 0x1f ;  /* 0x0c401f00e1027f89 */ /* 0x000ea200000e0000 */
[----:B------:R-:W-:Y:S01]  /*19620*/  PLOP3.LUT P2, PT, PT, PT, PT, 0x8, 0x0 ;  /* 0x000000000000781c */ /* 0x000fe20003f4e170 */
[----:B-1----:R-:W-:Y:S01]  /*19630*/  FADD.FTZ R6, R3, R226 ;  /* 0x000000e203067221 */ /* 0x002fe20000010000 */
[----:B------:R-:W-:Y:S01]  /*19640*/  MOV R3, RZ ;  /* 0x000000ff00037202 */ /* 0x000fe20000000f00 */
        /* <DEDUP_REMOVED lines=9> */
[----:B------:R-:W-:-:S03]  /*196e0*/  @P0 MOV R9, 0x3f317218 ;  /* 0x3f31721800090802 */ /* 0x000fc60000000f00 */
[----:B------:R-:W-:Y:S02]  /*196f0*/  @P1 FMUL.FTZ R10, R10, c[0x0][0x2d0] ;  /* 0x0000b4000a0a1a20 */ /* 0x000fe40000410000 */
[----:B------:R-:W-:Y:S01]  /*19700*/  @P0 MUFU.RCP R3, R2 ;  /* 0x0000000200030308 */ /* 0x000fe20000001000 */
[----:B------:R-:W-:-:S07]  /*19710*/  @P0 FMUL.FTZ R9, R9, c[0x0][0x2d0] ;  /* 0x0000b40009090a20 */ /* 0x000fce0000410000 */
[----:B------:R-:W2:Y:S01]  /*19720*/  @P1 MUFU.LG2 R5, R5 ;  /* 0x0000000500051308 */ /* 0x000ea20000000c00 */
[C---:B-1----:R-:W-:Y:S02]  /*19730*/  FMUL.FTZ R144, R4.reuse, R144 ;  /* 0x0000009004907220 */ /* 0x042fe40000410000 */
[C---:B------:R-:W-:Y:S02]  /*19740*/  FMUL.FTZ R145, R4.reuse, R145 ;  /* 0x0000009104917220 */ /* 0x040fe40000410000 */
[C---:B------:R-:W-:Y:S02]  /*19750*/  FMUL.FTZ R140, R4.reuse, R140 ;  /* 0x0000008c048c7220 */ /* 0x040fe40000410000 */
[C---:B------:R-:W-:Y:S01]  /*19760*/  FMUL.FTZ R141, R4.reuse, R141 ;  /* 0x0000008d048d7220 */ /* 0x040fe20000410000 */
[----:B------:R-:W1:Y:S01]  /*19770*/  @P0 MUFU.LG2 R2, R2 ;  /* 0x0000000200020308 */ /* 0x000e620000000c00 */
[C---:B------:R-:W-:Y:S02]  /*19780*/  FMUL.FTZ R136, R4.reuse, R136 ;  /* 0x0000008804887220 */ /* 0x040fe40000410000 */
[----:B------:R-:W-:-:S02]  /*19790*/  FMUL.FTZ R137, R4, R137 ;  /* 0x0000008904897220 */ /* 0x000fc40000410000 */
[C---:B------:R-:W-:Y:S02]  /*197a0*/  FMUL.FTZ R132, R4.reuse, R132 ;  /* 0x0000008404847220 */ /* 0x040fe40000410000 */
[C---:B------:R-:W-:Y:S02]  /*197b0*/  FMUL.FTZ R133, R4.reuse, R133 ;  /* 0x0000008504857220 */ /* 0x040fe40000410000 */
[----:B--2---:R-:W-:Y:S02]  /*197c0*/  @P1 FMUL.FTZ R5, R5, 0.69314718246459960938 ;  /* 0x3f31721805051820 */ /* 0x004fe40000410000 */
[C---:B------:R-:W-:Y:S02]  /*197d0*/  FMUL.FTZ R20, R4.reuse, R20 ;  /* 0x0000001404147220 */ /* 0x040fe40000410000 */
        /* <DEDUP_REMOVED lines=55> */
[----:B------:R-:W-:Y:S01]  /*19b50*/  FMUL.FTZ R129, R4, R129 ;  /* 0x0000008104817220 */ /* 0x000fe20000410000 */
        /* <DEDUP_REMOVED lines=67> */
.L_x_345:
[----:B------:R-:W-:Y:S01]  /*19f90*/  USHF.R.S32.HI UR8, URZ, 0x1f, UR20 ;  /* 0x0000001f3f087899 */ /* 0x000fe20008011414 */
        /* <DEDUP_REMOVED lines=10> */
[----:B------:R-:W-:-:S02]  /*1a040*/  F2FP.PACK_AB R136, R137, R136 ;  /* 0x000000888988723e */ /* 0x000fc400000000ff */
[----:B------:R-:W-:Y:S01]  /*1a050*/  F2FP.PACK_AB R138, R139, R138 ;  /* 0x0000008a8b8a723e */ /* 0x000fe200000000ff */
[----:B------:R-:W-:Y:S01]  /*1a060*/  ULDC.64 UR4, c[0x0][0x500] ;  /* 0x0001400000047ab9 */ /* 0x000fe20000000a00 */
[----:B------:R-:W-:Y:S01]  /*1a070*/  F2FP.PACK_AB R132, R133, R132 ;  /* 0x000000848584723e */ /* 0x000fe200000000ff */
[----:B------:R-:W-:Y:S01]  /*1a080*/  UIMAD.WIDE UR4, UR29, UR6, UR4 ;  /* 0x000000061d0472a5 */ /* 0x000fe2000f8e0204 */
        /* <DEDUP_REMOVED lines=35> */
[----:B------:R-:W-:Y:S01]  /*1a2c0*/  BAR.SYNC.DEFER_BLOCKING 0x1, 0x100 ;  /* 0x0044000000007b1d */ /* 0x000fe20000010000 */
[----:B------:R-:W-:-:S02]  /*1a2d0*/  F2FP.PACK_AB R44, R45, R44 ;  /* 0x0000002c2d2c723e */ /* 0x000fc400000000ff */
[C---:B------:R-:W-:Y:S01]  /*1a2e0*/  IMAD.IADD R17, R13.reuse, 0x1, R10 ;  /* 0x000000010d117824 */ /* 0x040fe200078e020a */
[C---:B------:R-:W-:Y:S02]  /*1a2f0*/  IADD3 R12, R13.reuse, 0x80, RZ ;  /* 0x000000800d0c7810 */ /* 0x040fe40007ffe0ff */
[----:B------:R-:W-:Y:S02]  /*1a300*/  IADD3 R15, R13, 0x70, RZ ;  /* 0x000000700d0f7810 */ /* 0x000fe40007ffe0ff */
[----:B------:R-:W-:Y:S01]  /*1a310*/  @P0 IADD3 R15, R12, 0x10, RZ ;  /* 0x000000100c0f0810 */ /* 0x000fe20007ffe0ff */
[----:B------:R-:W-:Y:S01]  /*1a320*/  IMAD.MOV.U32 R12, RZ, RZ, 0x40 ;  /* 0x00000040ff0c7424 */ /* 0x000fe200078e00ff */
[----:B------:R-:W-:Y:S02]  /*1a330*/  F2FP.PACK_AB R46, R47, R46 ;  /* 0x0000002e2f2e723e */ /* 0x000fe400000000ff */
[----:B------:R-:W-:Y:S01]  /*1a340*/  F2FP.PACK_AB R48, R49, R48 ;  /* 0x000000303130723e */ /* 0x000fe200000000ff */
[----:B------:R-:W-:Y:S01]  /*1a350*/  IMAD.IADD R19, R10, 0x1, R15 ;  /* 0x000000010a137824 */ /* 0x000fe200078e020f */
[----:B------:R-:W-:-:S02]  /*1a360*/  SEL R12, R12, 0xffffffc0, !P2 ;  /* 0xffffffc00c0c7807 */ /* 0x000fc40005000000 */
[----:B------:R-:W-:Y:S02]  /*1a370*/  F2FP.PACK_AB R50, R51, R50 ;  /* 0x000000323332723e */ /* 0x000fe400000000ff */
[----:B------:R-:W-:Y:S01]  /*1a380*/  F2FP.PACK_AB R52, R53, R52 ;  /* 0x000000343534723e */ /* 0x000fe200000000ff */
[--C-:B------:R-:W-:Y:S01]  /*1a390*/  IMAD.IADD R21, R13, 0x1, R12.reuse ;  /* 0x000000010d157824 */ /* 0x100fe200078e020c */
[----:B------:R-:W-:Y:S01]  /*1a3a0*/  F2FP.PACK_AB R7, R7, R54 ;  /* 0x000000360707723e */ /* 0x000fe200000000ff */
[C---:B------:R-:W-:Y:S01]  /*1a3b0*/  IMAD.IADD R23, R12.reuse, 0x1, R15 ;  /* 0x000000010c177824 */ /* 0x040fe200078e020f */
[----:B------:R-:W-:Y:S01]  /*1a3c0*/  F2FP.PACK_AB R56, R57, R56 ;  /* 0x000000383938723e */ /* 0x000fe200000000ff */
[----:B------:R-:W-:Y:S01]  /*1a3d0*/  IMAD.IADD R25, R12, 0x1, R17 ;  /* 0x000000010c197824 */ /* 0x000fe200078e0211 */
[----:B------:R-:W-:Y:S01]  /*1a3e0*/  STS [R13+0x80], R144 ;  /* 0x000080900d007388 */ /* 0x000fe20000000800 */
[----:B------:R-:W-:Y:S01]  /*1a3f0*/  IMAD.IADD R27, R19, 0x1, R12 ;  /* 0x00000001131b7824 */ /* 0x000fe200078e020c */
[----:B------:R-:W-:Y:S01]  /*1a400*/  F2FP.PACK_AB R58, R59, R58 ;  /* 0x0000003a3b3a723e */ /* 0x000fe200000000ff */
[----:B------:R-:W-:Y:S01]  /*1a410*/  IMAD.U32 R12, RZ, RZ, UR4 ;  /* 0x00000004ff0c7e24 */ /* 0x000fe2000f8e00ff */
        /* <DEDUP_REMOVED lines=87> */
[----:B------:R2:W-:Y:S04]  /*1a990*/  STS [R15+0xc400], R106 ;  /* 0x00c4006a0f007388 */ /* 0x0005e80000000800 */
[----:B------:R3:W-:Y:S04]  /*1a9a0*/  STS [R17+0xc080], R108 ;  /* 0x00c0806c11007388 */ /* 0x0007e80000000800 */
[----:B------:R3:W-:Y:S04]  /*1a9b0*/  STS [R17+0xc480], R110 ;  /* 0x00c4806e11007388 */ /* 0x0007e80000000800 */
[----:B------:R3:W-:Y:S04]  /*1a9c0*/  STS [R19+0xc000], R112 ;  /* 0x00c0007013007388 */ /* 0x0007e80000000800 */
[----:B------:R3:W-:Y:S01]  /*1a9d0*/  STS [R19+0xc400], R114 ;  /* 0x00c4007213007388 */ /* 0x0007e20000000800 */
[----:B-1----:R-:W-:Y:S01]  /*1a9e0*/  IMAD.U32 R13, RZ, RZ, UR5 ;  /* 0x00000005ff0d7e24 */ /* 0x002fe2000f8e00ff */
[----:B------:R-:W-:-:S02]  /*1a9f0*/  ULDC.64 UR4, c[0x0][0x508] ;  /* 0x0001420000047ab9 */ /* 0x000fc40000000a00 */
[----:B------:R3:W-:Y:S04]  /*1aa00*/  STS [R21+0xc080], R116 ;  /* 0x00c0807415007388 */ /* 0x0007e80000000800 */
        /* <DEDUP_REMOVED lines=8> */
[----:B------:R-:W-:-:S04]  /*1aa90*/  UISETP.NE.U32.AND UP0, UPT, URZ, UR4, UPT ;  /* 0x000000043f00728c */ /* 0x000fc8000bf05070 */
[----:B------:R-:W-:Y:S01]  /*1aaa0*/  UISETP.NE.AND.EX UP0, UPT, URZ, UR5, UPT, UP0 ;  /* 0x000000053f00728c */ /* 0x000fe2000bf05300 */
[----:B------:R-:W4:Y:S02]  /*1aab0*/  @P0 LDG.E R7, [R12.64] ;  /* 0x0000001e0c070981 */ /* 0x000f24000c1e1900 */
[----:B------:R-:W-:-:S03]  /*1aac0*/  ULDC.64 UR4, c[0x0][0x508] ;  /* 0x0001420000047ab9 */ /* 0x000fc60000000a00 */
[----:B------:R-:W-:-:S05]  /*1aad0*/  PLOP3.LUT P1, PT, PT, PT, UP0, 0x80, 0x0 ;  /* 0x000000000000781c */ /* 0x000fca0003f2f008 */
[----:B------:R-:W-:Y:S01]  /*1aae0*/  @UP0 UIMAD.WIDE UR4, UR29, UR6, UR4 ;  /* 0x000000061d0402a5 */ /* 0x000fe2000f8e0204 */
[----:B------:R-:W-:-:S05]  /*1aaf0*/  IMAD.MOV.U32 R6, RZ, RZ, c[0x0][0x388] ;  /* 0x0000e200ff067624 */ /* 0x000fca00078e00ff */
[----:B------:R-:W-:Y:S02]  /*1ab00*/  IMAD.U32 R14, RZ, RZ, UR4 ;  /* 0x00000004ff0e7e24 */ /* 0x000fe4000f8e00ff */
[----:B--2---:R-:W-:-:S05]  /*1ab10*/  IMAD.U32 R15, RZ, RZ, UR5 ;  /* 0x00000005ff0f7e24 */ /* 0x004fca000f8e00ff */
[----:B------:R3:W5:Y:S01]  /*1ab20*/  @P1 LDG.E R6, [R14.64] ;  /* 0x0000001e0e061981 */ /* 0x000762000c1e1900 */
[----:B------:R-:W-:Y:S02]  /*1ab30*/  UMOV UR12, URZ ;  /* 0x0000003f000c7c82 */ /* 0x000fe40008000000 */
[----:B------:R-:W-:Y:S01]  /*1ab40*/  UMOV UR13, URZ ;  /* 0x0000003f000d7c82 */ /* 0x000fe20008000000 */
[----:B----4-:R-:W1:Y:S02]  /*1ab50*/  @P0 R2UR UR5, R7 ;  /* 0x00000000070503c2 */ /* 0x010e6400000e0000 */
[----:B-1----:R-:W-:Y:S02]  /*1ab60*/  @UP1 USHF.R.S32.HI UR4, URZ, 0x1f, UR5 ;  /* 0x0000001f3f041899 */ /* 0x002fe40008011405 */
[----:B------:R-:W-:-:S05]  /*1ab70*/  @UP1 UMOV UR12, UR5 ;  /* 0x00000005000c1c82 */ /* 0x000fca0008000000 */
[----:B------:R-:W-:Y:S01]  /*1ab80*/  @UP1 UMOV UR13, UR4 ;  /* 0x00000004000d1c82 */ /* 0x000fe20008000000 */
[----:B------:R-:W-:Y:S05]  /*1ab90*/  @P1 BRA `(.L_x_453) ;  /* 0x0000004000001947 */ /* 0x000fea0003800000 */
[----:B---3--:R-:W-:Y:S05]  /*1aba0*/  @!P0 BRA `(.L_x_453) ;  /* 0x0000003000008947 */ /* 0x008fea0003800000 */
[----:B-----5:R-:W2:Y:S04]  /*1abb0*/  LDG.E R6, [R12.64] ;  /* 0x0000001e0c067981 */ /* 0x020ea8000c1e1900 */
[----:B------:R-:W2:Y:S02]  /*1abc0*/  LDG.E R3, [R12.64+0x4] ;  /* 0x0000041e0c037981 */ /* 0x000ea4000c1e1900 */
[----:B--2---:R-:W-:Y:S02]  /*1abd0*/  IADD3 R6, -R6, R3, RZ ;  /* 0x0000000306067210 */ /* 0x004fe40007ffe1ff */
.L_x_453:
[----:B---3--:R-:W-:Y:S01]  /*1abe0*/  SHF.R.S32.HI R7, RZ, 0x1f, R2 ;  /* 0x0000001fff077819 */ /* 0x008fe20000011402 */
[----:B------:R-:W1:Y:S01]  /*1abf0*/  S2R R75, SR_CTAID.X ;  /* 0x00000000004b7919 */ /* 0x000e620000002500 */
[----:B------:R-:W-:Y:S01]  /*1ac00*/  LOP3.LUT R3, R9, 0xffffffe0, RZ, 0xc0, !PT ;  /* 0xffffffe009037812 */ /* 0x000fe200078ec0ff */
[----:B------:R-:W-:Y:S01]  /*1ac10*/  IMAD.MOV.U32 R9, RZ, RZ, c[0x0][0x4e8] ;  /* 0x00013a00ff097624 */ /* 0x000fe200078e00ff */
[----:B------:R-:W-:Y:S01]  /*1ac20*/  LEA.HI R7, R7, R2, RZ, 0x3 ;  /* 0x0000000207077211 */ /* 0x000fe200078f18ff */
[----:B------:R-:W-:Y:S01]  /*1ac30*/  ULDC.64 UR4, c[0x0][0x3a0] ;  /* 0x0000e80000047ab9 */ /* 0x000fe20000000a00 */
[----:B------:R-:W-:Y:S01]  /*1ac40*/  LEA.HI R10, R11, R11, RZ, 0x1 ;  /* 0x0000000b0b0a7211 */ /* 0x000fe200078f08ff */
[----:B------:R-:W-:Y:S01]  /*1ac50*/  IMAD.IADD R3, R0, 0x1, -R3 ;  /* 0x0000000100037824 */ /* 0x000fe200078e0a03 */
[----:B------:R-:W-:Y:S01]  /*1ac60*/  LOP3.LUT R7, R7, 0xffffff8, RZ, 0xc0, !PT ;  /* 0x0ffffff807077812 */ /* 0x000fe200078ec0ff */
[----:B------:R-:W-:Y:S01]  /*1ac70*/  UMOV UR11, UR13 ;  /* 0x0000000d000b7c82 */ /* 0x000fe20008000000 */
[----:B------:R-:W-:Y:S01]  /*1ac80*/  LOP3.LUT R10, R10, 0x1ffffffe, RZ, 0xc0, !PT ;  /* 0x1ffffffe0a0a7812 */ /* 0x000fe200078ec0ff */
[----:B------:R-:W-:Y:S01]  /*1ac90*/  UIMAD UR13, UR13, UR4, URZ ;  /* 0x000000040d0d72a4 */ /* 0x000fe2000f8e023f */
[----:B------:R-:W-:Y:S01]  /*1aca0*/  SHF.R.S32.HI R12, RZ, 0x1f, R3 ;  /* 0x0000001fff0c7819 */ /* 0x000fe20000011403 */
[----:B------:R-:W-:Y:S01]  /*1acb0*/  IMAD.IADD R2, R2, 0x1, -R7 ;  /* 0x0000000102027824 */ /* 0x000fe200078e0a07 */
[----:B------:R-:W-:Y:S01]  /*1acc0*/  ISETP.NE.AND P1, PT, R9, 0x1, PT ;  /* 0x000000010900780c */ /* 0x000fe20003f25270 */
[----:B------:R-:W-:Y:S01]  /*1acd0*/  IMAD.IADD R11, R11, 0x1, -R10 ;  /* 0x000000010b0b7824 */ /* 0x000fe200078e0a0a */
[----:B------:R-:W-:Y:S01]  /*1ace0*/  LEA.HI R7, R12, R3, RZ, 0x2 ;  /* 0x000000030c077211 */ /* 0x000fe200078f10ff */
[----:B------:R-:W-:Y:S01]  /*1acf0*/  UMOV UR10, UR12 ;  /* 0x0000000c000a7c82 */ /* 0x000fe20008000000 */
[----:B------:R-:W-:Y:S01]  /*1ad00*/  LOP3.LUT P2, RZ, R3, 0x3, RZ, 0xc0, !PT ;  /* 0x0000000303ff7812 */ /* 0x000fe2000784c0ff */
[----:B------:R-:W-:Y:S01]  /*1ad10*/  ULDC.64 UR6, c[0x0][0x490] ;  /* 0x0001240000067ab9 */ /* 0x000fe20000000a00 */
[----:B------:R-:W-:Y:S01]  /*1ad20*/  SHF.R.S32.HI R7, RZ, 0x2, R7 ;  /* 0x00000002ff077819 */ /* 0x000fe20000011407 */
[----:B------:R-:W-:Y:S01]  /*1ad30*/  UIMAD.WIDE.U32 UR14, UR12, UR4, URZ ;  /* 0x000000040c0e72a5 */ /* 0x000fe2000f8e003f */
[CC--:B------:R-:W-:Y:S01]  /*1ad40*/  LEA.HI R16, R5.reuse, R0.reuse, RZ, 0x3 ;  /* 0x0000000005107211 */ /* 0x0c0fe200078f18ff */
[----:B------:R-:W-:Y:S01]  /*1ad50*/  UIMAD UR13, UR12, UR5, UR13 ;  /* 0x000000050c0d72a4 */ /* 0x000fe2000f8e020d */
[----:B------:R-:W-:Y:S01]  /*1ad60*/  LEA.HI R5, R5, R0, RZ, 0x6 ;  /* 0x0000000005057211 */ /* 0x000fe200078f30ff */
[----:B------:R-:W-:Y:S01]  /*1ad70*/  IMAD R2, R2, 0x10, R7 ;  /* 0x0000001002027824 */ /* 0x000fe200078e0207 */
[----:B------:R-:W-:Y:S01]  /*1ad80*/  USHF.R.S32.HI UR12, URZ, 0x1f, UR29 ;  /* 0x0000001f3f0c7899 */ /* 0x000fe2000801141d */
[----:B------:R-:W-:Y:S01]  /*1ad90*/  BSSY B0, `(.L_x_454) ;  /* 0x0000082000007945 */ /* 0x000fe20003800000 */
[----:B------:R-:W-:Y:S01]  /*1ada0*/  UIMAD UR9, UR8, UR6, URZ ;  /* 0x00000006080972a4 */ /* 0x000fe2000f8e023f */
[----:B------:R-:W-:Y:S01]  /*1adb0*/  IMAD R10, R11, 0x8, R2 ;  /* 0x000000080b0a7824 */ /* 0x000fe200078e0202 */
[----:B------:R-:W-:-:S02]  /*1adc0*/  USEL UR12, UR12, URZ, !UP1 ;  /* 0x0000003f0c0c7287 */ /* 0x000fc4000c800000 */
[----:B------:R-:W-:Y:S02]  /*1add0*/  UIMAD.WIDE.U32 UR10, UR20, UR6, UR10 ;  /* 0x00000006140a72a5 */ /* 0x000fe4000f8e000a */
[----:B-1----:R-:W-:Y:S01]  /*1ade0*/  LEA R7, R75, R10, 0x7 ;  /* 0x0000000a4b077211 */ /* 0x002fe200078e38ff */
[----:B------:R-:W-:Y:S02]  /*1adf0*/  UIMAD UR9, UR20, UR7, UR9 ;  /* 0x00000007140972a4 */ /* 0x000fe4000f8e0209 */
[----:B------:R-:W-:Y:S02]  /*1ae00*/  USEL UR29, UR29, URZ, !UP1 ;  /* 0x0000003f1d1d7287 */ /* 0x000fe4000c800000 */
[----:B------:R-:W-:Y:S01]  /*1ae10*/  @P1 IMAD.HI.U32 R3, R7, c[0x0][0x4ec], RZ ;  /* 0x00013b0007031a27 */ /* 0x000fe200078e00ff */
[----:B------:R-:W-:Y:S02]  /*1ae20*/  ULDC.64 UR6, c[0x0][0x498] ;  /* 0x0001260000067ab9 */ /* 0x000fe40000000a00 */
[----:B------:R-:W-:Y:S01]  /*1ae30*/  UIMAD UR16, UR12, UR6, URZ ;  /* 0x000000060c1072a4 */ /* 0x000fe2000f8e023f */
[----:B------:R-:W-:Y:S01]  /*1ae40*/  IMAD.MOV.U32 R12, RZ, RZ, R7 ;  /* 0x000000ffff0c7224 */ /* 0x000fe200078e0007 */
[----:B------:R-:W-:Y:S01]  /*1ae50*/  @P1 SHF.R.U32.HI R12, RZ, c[0x0][0x4f0], R3 ;  /* 0x00013c00ff0c1a19 */ /* 0x000fe20000011603 */
[----:B------:R-:W-:Y:S01]  /*1ae60*/  UIADD3 UR11, UR11, UR9, URZ ;  /* 0x000000090b0b7290 */ /* 0x000fe2000fffe03f */
[----:B------:R-:W-:Y:S01]  /*1ae70*/  LOP3.LUT R3, R16, 0xfffffff8, RZ, 0xc0, !PT ;  /* 0xfffffff810037812 */ /* 0x000fe200078ec0ff */
[----:B------:R-:W-:Y:S01]  /*1ae80*/  UIMAD UR7, UR29, UR7, UR16 ;  /* 0x000000071d0772a4 */ /* 0x000fe2000f8e0210 */
[----:B------:R-:W-:Y:S01]  /*1ae90*/  SHF.R.S32.HI R16, RZ, 0x3, R16 ;  /* 0x00000003ff107819 */ /* 0x000fe20000011410 */
[--C-:B------:R-:W-:Y:S01]  /*1aea0*/  IMAD.MOV R10, RZ, RZ, -R12.reuse ;  /* 0x000000ffff0a7224 */ /* 0x100fe200078e0a0c */
[----:B------:R-:W-:Y:S01]  /*1aeb0*/  UIMAD.WIDE.U32 UR10, UR29, UR6, UR10 ;  /* 0x000000061d0a72a5 */ /* 0x000fe2000f8e000a */
[----:B------:R-:W-:Y:S01]  /*1aec0*/  IMAD.IADD R3, R0, 0x1, -R3 ;  /* 0x0000000100037824 */ /* 0x000fe200078e0a03 */
[----:B------:R-:W-:Y:S01]  /*1aed0*/  ULDC.64 UR4, c[0x0][0x3e8] ;  /* 0x0000fa0000047ab9 */ /* 0x000fe20000000a00 */
[----:B------:R-:W-:Y:S01]  /*1aee0*/  IMAD R10, R10, c[0x0][0x4e8], R7 ;  /* 0x00013a000a0a7a24 */ /* 0x000fe200078e0207 */
[----:B------:R-:W-:Y:S01]  /*1aef0*/  SHF.R.S32.HI R7, RZ, 0x1f, R12 ;  /* 0x0000001fff077819 */ /* 0x000fe2000001140c */
[----:B------:R-:W-:Y:S01]  /*1af00*/  IMAD.U32 R0, RZ, RZ, UR7 ;  /* 0x00000007ff007e24 */ /* 0x000fe2000f8e00ff */
[----:B------:R-:W-:Y:S01]  /*1af10*/  IADD3 R12, P0, R12, UR10, RZ ;  /* 0x0000000a0c0c7c10 */ /* 0x000fe2000ff1e0ff */
[----:B------:R-:W-:Y:S01]  /*1af20*/  IMAD.SHL.U32 R17, R16, 0x40, RZ ;  /* 0x0000004010117824 */ /* 0x000fe200078e00ff */
[----:B------:R-:W-:Y:S01]  /*1af30*/  SHF.R.S32.HI R11, RZ, 0x1f, R10 ;  /* 0x0000001fff0b7819 */ /* 0x000fe2000001140a */
[----:B------:R-:W-:Y:S01]  /*1af40*/  UIMAD UR8, UR8, UR4, URZ ;  /* 0x00000004080872a4 */ /* 0x000fe2000f8e023f */
[----:B------:R-:W-:Y:S01]  /*1af50*/  IADD3.X R13, R7, UR11, R0, P0, !PT ;  /* 0x0000000b070d7c10 */ /* 0x000fe200087fe400 */
[----:B------:R-:W-:Y:S01]  /*1af60*/  UIADD3 UR15, UR15, UR13, URZ ;  /* 0x0000000d0f0f7290 */ /* 0x000fe2000fffe03f */
[----:B------:R-:W-:Y:S01]  /*1af70*/  LEA R0, R3, R16, 0x5 ;  /* 0x0000001003007211 */ /* 0x000fe200078e28ff */
[----:B------:R-:W-:Y:S01]  /*1af80*/  IMAD R11, R11, c[0x0][0x488], RZ ;  /* 0x000122000b0b7a24 */ /* 0x000fe200078e02ff */
[----:B------:R-:W-:Y:S01]  /*1af90*/  LOP3.LUT R17, R17, 0x1c0, RZ, 0xc0, !PT ;  /* 0x000001c011117812 */ /* 0x000fe200078ec0ff */
[----:B------:R-:W-:Y:S01]  /*1afa0*/  IMAD.WIDE.U32 R12, R10, c[0x0][0x488], R12 ;  /* 0x000122000a0c7a25 */ /* 0x000fe200078e000c */
[----:B------:R-:W-:-:S02]  /*1afb0*/  UIMAD UR5, UR20, UR5, UR8 ;  /* 0x00000005140572a4 */ /* 0x000fc4000f8e0208 */
[----:B------:R-:W-:Y:S01]  /*1afc0*/  UIMAD.WIDE.U32 UR14, UR20, UR4, UR14 ;  /* 0x00000004140e72a5 */ /* 0x000fe2000f8e000e */
[----:B------:R-:W-:Y:S01]  /*1afd0*/  IMAD R15, R75, 0x80, R0 ;  /* 0x000000804b0f7824 */ /* 0x000fe200078e0200 */
[----:B------:R-:W-:Y:S01]  /*1afe0*/  ULDC.64 UR6, c[0x0][0x3f0] ;  /* 0x0000fc0000067ab9 */ /* 0x000fe20000000a00 */
[----:B------:R-:W-:Y:S01]  /*1aff0*/  IMAD.SHL.U32 R0, R3, 0x8, RZ ;  /* 0x0000000803007824 */ /* 0x000fe200078e00ff */
[----:B------:R-:W-:Y:S01]  /*1b000*/  SHF.R.U32.HI R3, RZ, 0x3, R17 ;  /* 0x00000003ff037819 */ /* 0x000fe20000011611 */
[----:B------:R-:W-:Y:S01]  /*1b010*/  IMAD R11, R10, c[0x0][0x48c], R11 ;  /* 0x000123000a0b7a24 */ /* 0x000fe200078e020b */
[----:B------:R-:W-:Y:S01]  /*1b020*/  UIMAD UR12, UR12, UR6, URZ ;  /* 0x000000060c0c72a4 */ /* 0x000fe2000f8e023f */
[----:B------:R-:W-:Y:S01]  /*1b030*/  @P1 IMAD.HI.U32 R9, R15, c[0x0][0x4ec], RZ ;  /* 0x00013b000f091a27 */ /* 0x000fe200078e00ff */
[----:B------:R-:W-:Y:S01]  /*1b040*/  LOP3.LUT R10, R17, 0x38, R0, 0xf8, !PT ;  /* 0x00000038110a7812 */ /* 0x000fe200078ef800 */
[----:B------:R-:W-:Y:S01]  /*1b050*/  UIADD3 UR15, UR15, UR5, URZ ;  /* 0x000000050f0f7290 */ /* 0x000fe2000fffe03f */
[----:B------:R-:W-:Y:S01]  /*1b060*/  LEA R17, P0, R12, c[0x0][0x450], 0x2 ;  /* 0x000114000c117a11 */ /* 0x000fe200078010ff */
[----:B------:R-:W-:Y:S01]  /*1b070*/  IMAD.IADD R14, R13, 0x1, R11 ;  /* 0x000000010d0e7824 */ /* 0x000fe200078e020b */
[----:B------:R-:W-:Y:S01]  /*1b080*/  LOP3.LUT R3, R10, R3, RZ, 0x3c, !PT ;  /* 0x000000030a037212 */ /* 0x000fe200078e3cff */
[----:B------:R-:W-:Y:S01]  /*1b090*/  IMAD.MOV.U32 R7, RZ, RZ, R15 ;  /* 0x000000ffff077224 */ /* 0x000fe200078e000f */
[----:B------:R-:W-:Y:S01]  /*1b0a0*/  @P1 SHF.R.U32.HI R7, RZ, c[0x0][0x4f0], R9 ;  /* 0x00013c00ff071a19 */ /* 0x000fe20000011609 */
[----:B------:R-:W-:Y:S01]  /*1b0b0*/  UIMAD UR7, UR29, UR7, UR12 ;  /* 0x000000071d0772a4 */ /* 0x000fe2000f8e020c */
[----:B------:R-:W-:Y:S01]  /*1b0c0*/  LEA.HI.X R14, R12, c[0x0][0x454], R14, 0x2, P0 ;  /* 0x000115000c0e7a11 */ /* 0x000fe200000f140e */
[----:B------:R-:W-:Y:S01]  /*1b0d0*/  UIMAD.WIDE.U32 UR14, UR29, UR6, UR14 ;  /* 0x000000061d0e72a5 */ /* 0x000fe2000f8e000e */
[----:B------:R-:W-:Y:S01]  /*1b0e0*/  SHFL.IDX PT, R12, R17, RZ, 0x1c1f ;  /* 0x001c1fff110c7589 */ /* 0x000fe200000e0000 */
[--C-:B------:R-:W-:Y:S01]  /*1b0f0*/  IMAD.MOV R18, RZ, RZ, -R7.reuse ;  /* 0x000000ffff127224 */ /* 0x100fe200078e0a07 */
[----:B------:R-:W-:Y:S01]  /*1b100*/  SHF.R.S32.HI R9, RZ, 0x1f, R7 ;  /* 0x0000001fff097819 */ /* 0x000fe20000011407 */
[----:B------:R-:W-:Y:S01]  /*1b110*/  UIADD3 UR7, UR15, UR7, URZ ;  /* 0x000000070f077290 */ /* 0x000fe2000fffe03f */
[----:B------:R-:W1:Y:S01]  /*1b120*/  SHFL.IDX PT, R13, R14, RZ, 0x1c1f ;  /* 0x001c1fff0e0d7589 */ /* 0x000e6200000e0000 */
[----:B------:R-:W-:Y:S01]  /*1b130*/  IMAD R18, R18, c[0x0][0x4e8], R15 ;  /* 0x00013a0012127a24 */ /* 0x000fe200078e020f */
[----:B------:R-:W-:Y:S01]  /*1b140*/  MOV R20, UR14 ;  /* 0x0000000e00147c02 */ /* 0x000fe20008000f00 */
[----:B------:R-:W-:Y:S01]  /*1b150*/  IMAD R15, R75, 0x80, R2 ;  /* 0x000000804b0f7824 */ /* 0x000fe200078e0202 */
[----:B------:R-:W-:Y:S01]  /*1b160*/  SHFL.IDX PT, R10, R17, 0x1, 0x1c1f ;  /* 0x003c1f00110a7f89 */ /* 0x000fe200000e0000 */
[----:B-----5:R-:W-:Y:S01]  /*1b170*/  IMAD R2, R6, c[0x0][0x4e8], RZ ;  /* 0x00013a0006027a24 */ /* 0x020fe200078e02ff */
[----:B------:R-:W-:Y:S01]  /*1b180*/  SHF.R.S32.HI R6, RZ, 0x1f, R18 ;  /* 0x0000001fff067819 */ /* 0x000fe20000011412 */
[----:B------:R-:W-:Y:S01]  /*1b190*/  IMAD R22, R9, c[0x0][0x3e0], RZ ;  /* 0x0000f80009167a24 */ /* 0x000fe200078e02ff */
[----:B------:R2:W3:Y:S01]  /*1b1a0*/  SHFL.IDX PT, R11, R14, 0x1, 0x1c1f ;  /* 0x003c1f000e0b7f89 */ /* 0x0004e200000e0000 */
[C---:B------:R-:W-:Y:S01]  /*1b1b0*/  IADD3 R9, R15.reuse, 0x8, RZ ;  /* 0x000000080f097810 */ /* 0x040fe20007ffe0ff */
[----:B------:R-:W-:Y:S01]  /*1b1c0*/  IMAD.U32 R21, RZ, RZ, UR15 ;  /* 0x0000000fff157e24 */ /* 0x000fe2000f8e00ff */
[-C--:B------:R-:W-:Y:S01]  /*1b1d0*/  ISETP.GE.OR P1, PT, R15, R2.reuse, P2 ;  /* 0x000000020f00720c */ /* 0x080fe20001726670 */
[----:B------:R-:W-:Y:S01]  /*1b1e0*/  IMAD.U32 R21, RZ, RZ, UR7 ;  /* 0x00000007ff157e24 */ /* 0x000fe2000f8e00ff */
[----:B------:R-:W-:Y:S01]  /*1b1f0*/  ISETP.GE.OR P0, PT, R9, R2, P2 ;  /* 0x000000020900720c */ /* 0x000fe20001706670 */
[----:B------:R-:W-:-:S02]  /*1b200*/  IMAD R22, R7, c[0x0][0x3e4], R22 ;  /* 0x0000f90007167a24 */ /* 0x000fc400078e0216 */
[----:B------:R-:W-:-:S04]  /*1b210*/  IMAD.WIDE.U32 R20, R7, c[0x0][0x3e0], R20 ;  /* 0x0000f80007147a25 */ /* 0x000fc800078e0014 */
[----:B------:R-:W-:Y:S01]  /*1b220*/  IMAD R75, R75, 0x80, R16 ;  /* 0x000000804b4b7824 */ /* 0x000fe200078e0210 */
[----:B------:R-:W-:-:S03]  /*1b230*/  IADD3 R21, R21, R22, RZ ;  /* 0x0000001615157210 */ /* 0x000fc60007ffe0ff */
[----:B-1----:R1:W-:Y:S01]  /*1b240*/  @!P1 ST.E [R12.64], R4 ;  /* 0x000000040c009985 */ /* 0x0023e2000c10191e */
[----:B--2---:R-:W-:-:S03]  /*1b250*/  IMAD.SHL.U32 R14, R5, 0x8, RZ ;  /* 0x00000008050e7824 */ /* 0x004fc600078e00ff */
[----:B---3--:R1:W-:Y:S01]  /*1b260*/  @!P0 ST.E [R10.64], R8 ;  /* 0x000000080a008985 */ /* 0x0083e2000c10191e */
[----:B------:R-:W-:Y:S01]  /*1b270*/  IMAD R5, R6, c[0x0][0x3d8], RZ ;  /* 0x0000f60006057a24 */ /* 0x000fe200078e02ff */
[----:B------:R-:W-:-:S03]  /*1b280*/  LOP3.LUT R14, R3, 0x7ffffe00, R14, 0xf8, !PT ;  /* 0x7ffffe00030e7812 */ /* 0x000fc600078ef80e */
[C---:B------:R-:W-:Y:S02]  /*1b290*/  IMAD R3, R18.reuse, c[0x0][0x3dc], R5 ;  /* 0x0000f70012037a24 */ /* 0x040fe400078e0205 */
[----:B------:R-:W-:-:S04]  /*1b2a0*/  IMAD.WIDE.U32 R18, R18, c[0x0][0x3d8], R20 ;  /* 0x0000f60012127a25 */ /* 0x000fc800078e0014 */
[----:B------:R-:W-:Y:S01]  /*1b2b0*/  IMAD.SHL.U32 R76, R14, 0x2, RZ ;  /* 0x000000020e4c7824 */ /* 0x000fe200078e00ff */
[----:B------:R-:W-:Y:S01]  /*1b2c0*/  LEA R74, P0, R18, c[0x0][0x380], 0x1 ;  /* 0x0000e000124a7a11 */ /* 0x000fe200078008ff */
[----:B------:R-:W-:-:S03]  /*1b2d0*/  IMAD.IADD R3, R19, 0x1, R3 ;  /* 0x0000000113037824 */ /* 0x000fc600078e0203 */
[----:B------:R1:W2:Y:S02]  /*1b2e0*/  LDS.128 R60, [R76+0x1080] ;  /* 0x001080004c3c7984 */ /* 0x0002a40000000c00 */
[----:B------:R-:W-:Y:S02]  /*1b2f0*/  LEA.HI.X R73, R18, c[0x0][0x384], R3, 0x1, P0 ;  /* 0x0000e10012497a11 */ /* 0x000fe400000f0c03 */
        /* <DEDUP_REMOVED lines=24> */
[----:B------:R5:W1:Y:S01]  /*1b480*/  LDS.128 R16, [R76+0xc080] ;  /* 0x00c080004c107984 */ /* 0x000a620000000c00 */
        /* <DEDUP_REMOVED lines=9> */
[----:B-1---5:R-:W-:Y:S01]  /*1b520*/  @!P3 IMAD.WIDE R76, R0, 0x2, R78 ;  /* 0x00000002004cb825 */ /* 0x022fe200078e024e */
[----:B------:R-:W-:-:S03]  /*1b530*/  @!P0 LOP3.LUT R3, R3, 0xfffffff8, RZ, 0xc0, !PT ;  /* 0xfffffff803038812 */ /* 0x000fc600078ec0ff */
[--C-:B------:R-:W-:Y:S01]  /*1b540*/  @!P2 IMAD.WIDE R70, R71, 0x2, R78.reuse ;  /* 0x000000024746a825 */ /* 0x100fe200078e024e */
[----:B--2---:R1:W-:Y:S03]  /*1b550*/  @!P3 ST.E.128 [R76.64], R64 ;  /* 0x000000404c00b985 */ /* 0x0043e6000c101d1e */
[--C-:B------:R-:W-:Y:S01]  /*1b560*/  @!P1 IMAD.WIDE R68, R69, 0x2, R78.reuse ;  /* 0x0000000245449825 */ /* 0x100fe200078e024e */
[----:B---3--:R1:W-:Y:S03]  /*1b570*/  @!P2 ST.E.128 [R70.64], R48 ;  /* 0x000000304600a985 */ /* 0x0083e6000c101d1e */
[----:B------:R-:W-:Y:S01]  /*1b580*/  @!P0 IMAD.WIDE R78, R3, 0x2, R78 ;  /* 0x00000002034e8825 */ /* 0x000fe200078e024e */
[----:B----4-:R1:W-:Y:S04]  /*1b590*/  @!P1 ST.E.128 [R68.64], R32 ;  /* 0x0000002044009985 */ /* 0x0103e8000c101d1e */
[----:B------:R1:W-:Y:S02]  /*1b5a0*/  @!P0 ST.E.128 [R78.64], R16 ;  /* 0x000000104e008985 */ /* 0x0003e4000c101d1e */
.L_x_455:
[----:B--234-:R-:W-:Y:S05]  /*1b5b0*/  BSYNC B0 ;  /* 0x0000000000007941 */ /* 0x01cfea0003800000 */
.L_x_454:
[----:B------:R-:W-:Y:S01]  /*1b5c0*/  IADD3 R3, R75, 0x20, RZ ;  /* 0x000000204b037810 */ /* 0x000fe20007ffe0ff */
[----:B-1----:R1:W2:Y:S01]  /*1b5d0*/  SHFL.IDX PT, R35, R73, 0x1, 0x181f ;  /* 0x00381f0049237f89 */ /* 0x0022a200000e0000 */
        /* <DEDUP_REMOVED lines=28> */
.L_x_457:
[----:B------:R-:W-:Y:S05]  /*1b7a0*/  BSYNC B0 ;  /* 0x0000000000007941 */ /* 0x000fea0003800000 */
.L_x_456:
[----:B------:R-:W-:Y:S01]  /*1b7b0*/  IADD3 R3, R75, 0x40, RZ ;  /* 0x000000404b037810 */ /* 0x000fe20007ffe0ff */
[----:B--2---:R2:W4:Y:S01]  /*1b7c0*/  SHFL.IDX PT, R19, R73, 0x2, 0x181f ;  /* 0x00581f0049137f89 */ /* 0x00452200000e0000 */
[----:B------:R-:W-:Y:S02]  /*1b7d0*/  BSSY B0, `(.L_x_458) ;  /* 0x000001c000007945 */ /* 0x000fe40003800000 */
[----:B------:R-:W-:Y:S01]  /*1b7e0*/  ISETP.GE.AND P0, PT, R3, R2, PT ;  /* 0x000000020300720c */ /* 0x000fe20003f06270 */
[----:B------:R2:W1:-:S12]  /*1b7f0*/  SHFL.IDX PT, R18, R74, 0x2, 0x181f ;  /* 0x00581f004a127f89 */ /* 0x00045800000e0000 */
        /* <DEDUP_REMOVED lines=25> */
.L_x_459:
[----:B------:R-:W-:Y:S05]  /*1b990*/  BSYNC B0 ;  /* 0x0000000000007941 */ /* 0x000fea0003800000 */
.L_x_458:
[----:B------:R-:W-:Y:S01]  /*1b9a0*/  IADD3 R75, R75, 0x60, RZ ;  /* 0x000000604b4b7810 */ /* 0x000fe20007ffe0ff */
[----:B-1----:R1:W2:Y:S03]  /*1b9b0*/  SHFL.IDX PT, R11, R73, 0x3, 0x181f ;  /* 0x00781f00490b7f89 */ /* 0x0022a600000e0000 */
        /* <DEDUP_REMOVED lines=12> */
[--C-:B--2-4-:R-:W-:Y:S01]  /*1ba80*/  @!P2 IMAD.WIDE R12, R0, 0x2, R10.reuse ;  /* 0x00000002000ca825 */ /* 0x114fe200078e020a */
        /* <DEDUP_REMOVED lines=12> */
[----:B--2---:R-:W-:-:S05]  /*1bb50*/  LOP3.LUT R3, R0, 0xfffffff8, RZ, 0xc0, !PT ;  /* 0xfffffff800037812 */ /* 0x004fca00078ec0ff */
[----:B------:R-:W-:-:S05]  /*1bb60*/  IMAD.WIDE R10, R3, 0x2, R10 ;  /* 0x00000002030a7825 */ /* 0x000fca00078e020a */
[----:B------:R-:W-:Y:S01]  /*1bb70*/  ST.E.128 [R10.64], R4 ;  /* 0x000000040a007985 */ /* 0x000fe2000c101d1e */
[----:B------:R-:W-:Y:S05]  /*1bb80*/  EXIT ;  /* 0x000000000000794d */ /* 0x000fea0003800000 */
.L_x_452:
        /* <DEDUP_REMOVED lines=28> */
[----:B-----5:R-:W2:Y:S04]  /*1bd50*/  LDG.E R4, [R6.64] ;  /* 0x0000001e06047981 */ /* 0x020ea8000c1e1900 */
[----:B------:R-:W2:Y:S02]  /*1bd60*/  LDG.E R3, [R6.64+0x4] ;  /* 0x0000041e06037981 */ /* 0x000ea4000c1e1900 */
[----:B--2---:R-:W-:Y:S02]  /*1bd70*/  IADD3 R4, -R4, R3, RZ ;  /* 0x0000000304047210 */ /* 0x004fe40007ffe1ff */
.L_x_460:
        /* <DEDUP_REMOVED lines=12> */
[----:B------:R-:W-:Y:S01]  /*1be40*/  IMAD.MOV.U32 R2, RZ, RZ, c[0x0][0x4e8] ;  /* 0x00013a00ff027624 */ /* 0x000fe200078e00ff */
[----:B------:R-:W-:Y:S01]  /*1be50*/  ULDC.64 UR4, c[0x0][0x490] ;  /* 0x0001240000047ab9 */ /* 0x000fe20000000a00 */
[----:B------:R-:W-:Y:S01]  /*1be60*/  IMAD.MOV.U32 R6, RZ, RZ, R0 ;  /* 0x000000ffff067224 */ /* 0x000fe200078e0000 */
[----:B------:R-:W-:Y:S02]  /*1be70*/  UIMAD UR7, UR8, UR4, URZ ;  /* 0x00000004080772a4 */ /* 0x000fe4000f8e023f */
[----:B------:R-:W-:Y:S01]  /*1be80*/  ISETP.NE.AND P0, PT, R2, 0x1, PT ;  /* 0x000000010200780c */ /* 0x000fe20003f05270 */
[----:B------:R-:W-:Y:S02]  /*1be90*/  UMOV UR12, UR10 ;  /* 0x0000000a000c7c82 */ /* 0x000fe40008000000 */
[----:B------:R-:W-:Y:S02]  /*1bea0*/  UMOV UR13, UR11 ;  /* 0x0000000b000d7c82 */ /* 0x000fe40008000000 */
[----:B------:R-:W-:-:S02]  /*1beb0*/  UIMAD.WIDE.U32 UR12, UR20, UR4, UR12 ;  /* 0x00000004140c72a5 */ /* 0x000fc4000f8e000c */
[----:B------:R-:W-:-:S03]  /*1bec0*/  UIMAD UR7, UR20, UR5, UR7 ;  /* 0x00000005140772a4 */ /* 0x000fc6000f8e0207 */
[----:B------:R-:W-:Y:S02]  /*1bed0*/  ULDC.64 UR4, c[0x0][0x498] ;  /* 0x0001260000047ab9 */ /* 0x000fe40000000a00 */
[----:B------:R-:W-:Y:S01]  /*1bee0*/  UIADD3 UR13, UR7, UR13, URZ ;  /* 0x0000000d070d7290 */ /* 0x000fe2000fffe03f */
[----:B------:R-:W-:Y:S01]  /*1bef0*/  @P0 IMAD.HI.U32 R2, R0, c[0x0][0x4ec], RZ ;  /* 0x00013b0000020a27 */ /* 0x000fe200078e00ff */
[----:B------:R-:W-:Y:S02]  /*1bf00*/  UIMAD UR7, UR6, UR4, URZ ;  /* 0x00000004060772a4 */ /* 0x000fe4000f8e023f */
[----:B------:R-:W-:Y:S02]  /*1bf10*/  UIMAD.WIDE.U32 UR12, UR29, UR4, UR12 ;  /* 0x000000041d0c72a5 */ /* 0x000fe4000f8e000c */
[----:B------:R-:W-:Y:S01]  /*1bf20*/  @P0 SHF.R.U32.HI R6, RZ, c[0x0][0x4f0], R2 ;  /* 0x00013c00ff060a19 */ /* 0x000fe20000011602 */
[----:B------:R-:W-:-:S03]  /*1bf30*/  UIMAD UR5, UR29, UR5, UR7 ;  /* 0x000000051d0572a4 */ /* 0x000fc6000f8e0207 */
[C---:B------:R-:W-:Y:S02]  /*1bf40*/  IADD3 R5, -R6.reuse, RZ, RZ ;  /* 0x000000ff06057210 */ /* 0x040fe40007ffe1ff */
[----:B------:R-:W-:Y:S02]  /*1bf50*/  SHF.R.S32.HI R3, RZ, 0x1f, R6 ;  /* 0x0000001fff037819 */ /* 0x000fe40000011406 */
[----:B------:R-:W-:Y:S01]  /*1bf60*/  IADD3 R6, P0, R6, UR12, RZ ;  /* 0x0000000c06067c10 */ /* 0x000fe2000ff1e0ff */
[----:B------:R-:W-:Y:S02]  /*1bf70*/  IMAD R5, R5, c[0x0][0x4e8], R0 ;  /* 0x00013a0005057a24 */ /* 0x000fe400078e0200 */
[----:B------:R-:W-:-:S03]  /*1bf80*/  IMAD.U32 R0, RZ, RZ, UR5 ;  /* 0x00000005ff007e24 */ /* 0x000fc6000f8e00ff */
[----:B------:R-:W-:Y:S02]  /*1bf90*/  SHF.R.S32.HI R2, RZ, 0x1f, R5 ;  /* 0x0000001fff027819 */ /* 0x000fe40000011405 */
[----:B------:R-:W-:-:S03]  /*1bfa0*/  IADD3.X R7, R3, UR13, R0, P0, !PT ;  /* 0x0000000d03077c10 */ /* 0x000fc600087fe400 */
[----:B------:R-:W-:Y:S02]  /*1bfb0*/  IMAD R0, R2, c[0x0][0x488], RZ ;  /* 0x0001220002007a24 */ /* 0x000fe400078e02ff */
[----:B------:R-:W-:-:S04]  /*1bfc0*/  IMAD.WIDE.U32 R6, R5, c[0x0][0x488], R6 ;  /* 0x0001220005067a25 */ /* 0x000fc800078e0006 */
[----:B------:R-:W-:Y:S01]  /*1bfd0*/  IMAD R0, R5, c[0x0][0x48c], R0 ;  /* 0x0001230005007a24 */ /* 0x000fe200078e0200 */
[----:B------:R-:W-:Y:S01]  /*1bfe0*/  LEA R2, P0, R6, c[0x0][0x450], 0x2 ;  /* 0x0001140006027a11 */ /* 0x000fe200078010ff */
[----:B------:R-:W-:-:S03]  /*1bff0*/  IMAD.MOV.U32 R5, RZ, RZ, -0x800000 ;  /* 0xff800000ff057424 */ /* 0x000fc600078e00ff */
[----:B------:R-:W-:-:S04]  /*1c000*/  IADD3 R3, R7, R0, RZ ;  /* 0x0000000007037210 */ /* 0x000fc80007ffe0ff */
[----:B------:R-:W-:-:S05]  /*1c010*/  LEA.HI.X R3, R6, c[0x0][0x454], R3, 0x2, P0 ;  /* 0x0001150006037a11 */ /* 0x000fca00000f1403 */
[----:B------:R1:W-:Y:S02]  /*1c020*/  STG.E [R2.64], R5 ;  /* 0x0000000502007986 */ /* 0x0003e4000c10191e */
.L_x_462:
[----:B------:R-:W-:Y:S05]  /*1c030*/  BSYNC B0 ;  /* 0x0000000000007941 */ /* 0x000fea0003800000 */
.L_x_461:
[----:B-1----:R-:W1:Y:S01]  /*1c040*/  S2R R5, SR_CTAID.X ;  /* 0x0000000000057919 */ /* 0x002e620000002500 */
[----:B------:R-:W-:Y:S01]  /*1c050*/  SHF.R.S32.HI R0, RZ, 0x1f, R9 ;  /* 0x0000001fff007819 */ /* 0x000fe20000011409 */
[----:B------:R-:W-:Y:S01]  /*1c060*/  ULDC.64 UR4, c[0x0][0x3a0] ;  /* 0x0000e80000047ab9 */ /* 0x000fe20000000a00 */
[----:B------:R-:W-:Y:S01]  /*1c070*/  IMAD.MOV.U32 R2, RZ, RZ, c[0x0][0x4e8] ;  /* 0x00013a00ff027624 */ /* 0x000fe200078e00ff */
[----:B------:R-:W-:Y:S01]  /*1c080*/  UIMAD UR7, UR11, UR4, URZ ;  /* 0x000000040b0772a4 */ /* 0x000fe2000f8e023f */
[----:B------:R-:W-:Y:S01]  /*1c090*/  LEA.HI R0, R0, R9, RZ, 0x3 ;  /* 0x0000000900007211 */ /* 0x000fe200078f18ff */
[----:B------:R-:W-:Y:S01]  /*1c0a0*/  UIMAD.WIDE.U32 UR12, UR10, UR4, URZ ;  /* 0x000000040a0c72a5 */ /* 0x000fe2000f8e003f */
[----:B-----5:R-:W-:Y:S01]  /*1c0b0*/  IMAD R4, R4, c[0x0][0x4e8], RZ ;  /* 0x00013a0004047a24 */ /* 0x020fe200078e02ff */
[----:B------:R-:W-:Y:S01]  /*1c0c0*/  ISETP.NE.AND P0, PT, R2, 0x1, PT ;  /* 0x000000010200780c */ /* 0x000fe20003f05270 */
[----:B------:R-:W-:Y:S01]  /*1c0d0*/  UIMAD UR7, UR10, UR5, UR7 ;  /* 0x000000050a0772a4 */ /* 0x000fe2000f8e0207 */
[----:B------:R-:W-:Y:S01]  /*1c0e0*/  LOP3.LUT R6, R0, 0xfffffff8, RZ, 0xc0, !PT ;  /* 0xfffffff800067812 */ /* 0x000fe200078ec0ff */
[----:B------:R-:W-:Y:S01]  /*1c0f0*/  BSSY B0, `(.L_x_463) ;  /* 0x0000042000007945 */ /* 0x000fe20003800000 */
[----:B------:R-:W-:Y:S01]  /*1c100*/  SHF.R.S32.HI R0, RZ, 0x3, R0 ;  /* 0x00000003ff007819 */ /* 0x000fe20000011400 */
[----:B------:R-:W-:-:S02]  /*1c110*/  ULDC.64 UR4, c[0x0][0x3e8] ;  /* 0x0000fa0000047ab9 */ /* 0x000fc40000000a00 */
[----:B------:R-:W-:Y:S01]  /*1c120*/  IMAD.IADD R9, R9, 0x1, -R6 ;  /* 0x0000000109097824 */ /* 0x000fe200078e0a06 */
[----:B------:R-:W-:Y:S02]  /*1c130*/  UIADD3 UR13, UR13, UR7, URZ ;  /* 0x000000070d0d7290 */ /* 0x000fe4000fffe03f */
[----:B------:R-:W-:Y:S02]  /*1c140*/  UIMAD UR7, UR8, UR4, URZ ;  /* 0x00000004080772a4 */ /* 0x000fe4000f8e023f */
[C---:B------:R-:W-:Y:S01]  /*1c150*/  LEA R2, R9.reuse, R0, 0x5 ;  /* 0x0000000009027211 */ /* 0x040fe200078e28ff */
[----:B------:R-:W-:Y:S01]  /*1c160*/  UIMAD.WIDE.U32 UR12, UR20, UR4, UR12 ;  /* 0x00000004140c72a5 */ /* 0x000fe2000f8e000c */
[----:B------:R-:W-:Y:S01]  /*1c170*/  SHF.L.U32 R9, R9, 0x3, RZ ;  /* 0x0000000309097819 */ /* 0x000fe200000006ff */
[----:B------:R-:W-:Y:S02]  /*1c180*/  UIMAD UR7, UR20, UR5, UR7 ;  /* 0x00000005140772a4 */ /* 0x000fe4000f8e0207 */
[C---:B-1----:R-:W-:Y:S01]  /*1c190*/  IMAD R3, R5.reuse, 0x80, R2 ;  /* 0x0000008005037824 */ /* 0x042fe200078e0202 */
[----:B------:R-:W-:Y:S01]  /*1c1a0*/  ULDC.64 UR4, c[0x0][0x3f0] ;  /* 0x0000fc0000047ab9 */ /* 0x000fe20000000a00 */
[----:B------:R-:W-:Y:S01]  /*1c1b0*/  IMAD R5, R5, 0x80, R0 ;  /* 0x0000008005057824 */ /* 0x000fe200078e0200 */
[----:B------:R-:W-:Y:S01]  /*1c1c0*/  UIMAD UR6, UR6, UR4, URZ ;  /* 0x00000004060672a4 */ /* 0x000fe2000f8e023f */
[----:B------:R-:W-:Y:S01]  /*1c1d0*/  @P0 IMAD.HI.U32 R2, R3, c[0x0][0x4ec], RZ ;  /* 0x00013b0003020a27 */ /* 0x000fe200078e00ff */
[----:B------:R-:W-:Y:S01]  /*1c1e0*/  UIADD3 UR13, UR7, UR13, URZ ;  /* 0x0000000d070d7290 */ /* 0x000fe2000fffe03f */
[----:B------:R-:W-:Y:S01]  /*1c1f0*/  IADD3 R8, R9, 0x40, RZ ;  /* 0x0000004009087810 */ /* 0x000fe20007ffe0ff */
[----:B------:R-:W-:Y:S01]  /*1c200*/  UIMAD UR5, UR29, UR5, UR6 ;  /* 0x000000051d0572a4 */ /* 0x000fe2000f8e0206 */
[----:B------:R-:W-:Y:S01]  /*1c210*/  IMAD.MOV.U32 R7, RZ, RZ, R3 ;  /* 0x000000ffff077224 */ /* 0x000fe200078e0003 */
[----:B------:R-:W-:Y:S01]  /*1c220*/  @P0 SHF.R.U32.HI R7, RZ, c[0x0][0x4f0], R2 ;  /* 0x00013c00ff070a19 */ /* 0x000fe20000011602 */
[----:B------:R-:W-:-:S03]  /*1c230*/  UIMAD.WIDE.U32 UR12, UR29, UR4, UR12 ;  /* 0x000000041d0c72a5 */ /* 0x000fc6000f8e000c */
[C---:B------:R-:W-:Y:S01]  /*1c240*/  IADD3 R6, -R7.reuse, RZ, RZ ;  /* 0x000000ff07067210 */ /* 0x040fe20007ffe1ff */
[----:B------:R-:W-:Y:S01]  /*1c250*/  UIADD3 UR5, UR13, UR5, URZ ;  /* 0x000000050d057290 */ /* 0x000fe2000fffe03f */
[----:B------:R-:W-:Y:S01]  /*1c260*/  SHF.R.S32.HI R2, RZ, 0x1f, R7 ;  /* 0x0000001fff027819 */ /* 0x000fe20000011407 */
[----:B------:R-:W-:Y:S02]  /*1c270*/  IMAD.U32 R11, RZ, RZ, UR13 ;  /* 0x0000000dff0b7e24 */ /* 0x000fe4000f8e00ff */
[----:B------:R-:W-:Y:S02]  /*1c280*/  IMAD R6, R6, c[0x0][0x4e8], R3 ;  /* 0x00013a0006067a24 */ /* 0x000fe400078e0203 */
[----:B------:R-:W-:Y:S01]  /*1c290*/  MOV R11, UR5 ;  /* 0x00000005000b7c02 */ /* 0x000fe20008000f00 */
[----:B------:R-:W-:Y:S02]  /*1c2a0*/  IMAD R2, R2, c[0x0][0x3e0], RZ ;  /* 0x0000f80002027a24 */ /* 0x000fe400078e02ff */
[----:B------:R-:W-:Y:S01]  /*1c2b0*/  IMAD.U32 R10, RZ, RZ, UR12 ;  /* 0x0000000cff0a7e24 */ /* 0x000fe2000f8e00ff */
[----:B------:R-:W-:Y:S01]  /*1c2c0*/  SHF.R.S32.HI R3, RZ, 0x1f, R6 ;  /* 0x0000001fff037819 */ /* 0x000fe20000011406 */
[----:B------:R-:W-:-:S02]  /*1c2d0*/  IMAD R2, R7, c[0x0][0x3e4], R2 ;  /* 0x0000f90007027a24 */ /* 0x000fc400078e0202 */
[----:B------:R-:W-:Y:S01]  /*1c2e0*/  IMAD.WIDE.U32 R10, R7, c[0x0][0x3e0], R10 ;  /* 0x0000f800070a7a25 */ /* 0x000fe200078e000a */
[----:B------:R-:W-:-:S03]  /*1c2f0*/  IADD3 R7, R9, 0x80, RZ ;  /* 0x0000008009077810 */ /* 0x000fc60007ffe0ff */
[----:B------:R-:W-:Y:S02]  /*1c300*/  IMAD R3, R3, c[0x0][0x3d8], RZ ;  /* 0x0000f60003037a24 */ /* 0x000fe400078e02ff */
[----:B------:R-:W-:Y:S02]  /*1c310*/  IMAD.IADD R11, R11, 0x1, R2 ;  /* 0x000000010b0b7824 */ /* 0x000fe400078e0202 */
[C---:B------:R-:W-:Y:S02]  /*1c320*/  IMAD R3, R6.reuse, c[0x0][0x3dc], R3 ;  /* 0x0000f70006037a24 */ /* 0x040fe400078e0203 */
[----:B------:R-:W-:Y:S01]  /*1c330*/  IMAD.WIDE.U32 R10, R6, c[0x0][0x3d8], R10 ;  /* 0x0000f600060a7a25 */ /* 0x000fe200078e000a */
[----:B------:R-:W-:-:S04]  /*1c340*/  IADD3 R6, R9, 0xc0, RZ ;  /* 0x000000c009067810 */ /* 0x000fc80007ffe0ff */
[----:B------:R-:W-:Y:S02]  /*1c350*/  IADD3 R3, R11, R3, RZ ;  /* 0x000000030b037210 */ /* 0x000fe40007ffe0ff */
        /* <DEDUP_REMOVED lines=21> */
[----:B------:R2:W-:Y:S03]  /*1c4b0*/  @!P3 ST.E.128 [R14.64], RZ ;  /* 0x000000ff0e00b985 */ /* 0x0005e6000c101d1e */
[--C-:B------:R-:W-:Y:S01]  /*1c4c0*/  @!P1 IMAD.WIDE R2, R2, 0x2, R12.reuse ;  /* 0x0000000202029825 */ /* 0x100fe200078e020c */
[----:B------:R2:W-:Y:S03]  /*1c4d0*/  @!P2 ST.E.128 [R16.64], RZ ;  /* 0x000000ff1000a985 */ /* 0x0005e6000c101d1e */
[----:B------:R-:W-:Y:S01]  /*1c4e0*/  @!P0 IMAD.WIDE R12, R0, 0x2, R12 ;  /* 0x00000002000c8825 */ /* 0x000fe200078e020c */
[----:B------:R2:W-:Y:S04]  /*1c4f0*/  @!P1 ST.E.128 [R2.64], RZ ;  /* 0x000000ff02009985 */ /* 0x0005e8000c101d1e */
[----:B------:R2:W-:Y:S02]  /*1c500*/  @!P0 ST.E.128 [R12.64], RZ ;  /* 0x000000ff0c008985 */ /* 0x0005e4000c101d1e */
.L_x_464:
[----:B------:R-:W-:Y:S05]  /*1c510*/  BSYNC B0 ;  /* 0x0000000000007941 */ /* 0x000fea0003800000 */
.L_x_463:
        /* <DEDUP_REMOVED lines=27> */
.L_x_466:
[----:B------:R-:W-:Y:S05]  /*1c6d0*/  BSYNC B0 ;  /* 0x0000000000007941 */ /* 0x000fea0003800000 */
.L_x_465:
        /* <DEDUP_REMOVED lines=16> */
[----:B-1--4-:R-:W-:Y:S01]  /*1c7e0*/  @!P3 IMAD.WIDE R14, R9, 0x2, R12 ;  /* 0x00000002090eb825 */ /* 0x012fe200078e020c */
        /* <DEDUP_REMOVED lines=10> */
.L_x_468:
[----:B------:R-:W-:Y:S05]  /*1c890*/  BSYNC B0 ;  /* 0x0000000000007941 */ /* 0x000fea0003800000 */
.L_x_467:
[----:B------:R-:W-:Y:S01]  /*1c8a0*/  IADD3 R5, R5, 0x60, RZ ;  /* 0x0000006005057810 */ /* 0x000fe20007ffe0ff */
[----:B-1----:R1:W2:Y:S03]  /*1c8b0*/  SHFL.IDX PT, R3, R10, 0x3, 0x181f ;  /* 0x00781f000a037f89 */ /* 0x0022a600000e0000 */
[----:B------:R-:W-:Y:S01]  /*1c8c0*/  ISETP.GE.AND P0, PT, R5, R4, PT ;  /* 0x000000040500720c */ /* 0x000fe20003f06270 */
[----:B------:R1:W3:-:S12]  /*1c8d0*/  SHFL.IDX PT, R2, R11, 0x3, 0x181f ;  /* 0x00781f000b027f89 */ /* 0x0002d800000e0000 */
[----:B------:R-:W-:Y:S05]  /*1c8e0*/  @P0 EXIT ;  /* 0x000000000000094d */ /* 0x000fea0003800000 */
[----:B------:R-:W-:Y:S02]  /*1c8f0*/  ISETP.GE.AND P1, PT, R8, c[0x0][0x3c8], PT ;  /* 0x0000f20008007a0c */ /* 0x000fe40003f26270 */
[----:B------:R-:W-:Y:S02]  /*1c900*/  ISETP.GE.AND P0, PT, R7, c[0x0][0x3c8], PT ;  /* 0x0000f20007007a0c */ /* 0x000fe40003f06270 */
[----:B------:R-:W-:-:S09]  /*1c910*/  ISETP.GE.AND P2, PT, R9, c[0x0][0x3c8], PT ;  /* 0x0000f20009007a0c */ /* 0x000fd20003f46270 */
[----:B------:R-:W-:Y:S02]  /*1c920*/  @!P1 SHF.R.S32.HI R5, RZ, 0x1f, R8 ;  /* 0x0000001fff059819 */ /* 0x000fe40000011408 */
[----:B------:R-:W-:Y:S02]  /*1c930*/  @!P0 SHF.R.S32.HI R0, RZ, 0x1f, R7 ;  /* 0x0000001fff008819 */ /* 0x000fe40000011407 */
[----:B------:R-:W-:Y:S01]  /*1c940*/  @!P1 LEA.HI R5, R5, R8, RZ, 0x3 ;  /* 0x0000000805059211 */ /* 0x000fe200078f18ff */
[--C-:B--23--:R-:W-:Y:S01]  /*1c950*/  @!P2 IMAD.WIDE R8, R9, 0x2, R2.reuse ;  /* 0x000000020908a825 */ /* 0x10cfe200078e0202 */
[----:B------:R-:W-:Y:S02]  /*1c960*/  @!P0 LEA.HI R0, R0, R7, RZ, 0x3 ;  /* 0x0000000700008211 */ /* 0x000fe400078f18ff */
[----:B------:R-:W-:Y:S02]  /*1c970*/  @!P1 LOP3.LUT R5, R5, 0xfffffff8, RZ, 0xc0, !PT ;  /* 0xfffffff805059812 */ /* 0x000fe400078ec0ff */
[----:B------:R-:W-:Y:S01]  /*1c980*/  @!P0 LOP3.LUT R7, R0, 0xfffffff8, RZ, 0xc0, !PT ;  /* 0xfffffff800078812 */ /* 0x000fe200078ec0ff */
[----:B------:R2:W-:Y:S02]  /*1c990*/  @!P2 ST.E.128 [R8.64], RZ ;  /* 0x000000ff0800a985 */ /* 0x0005e4000c101d1e */
[----:B------:R-:W-:-:S04]  /*1c9a0*/  @!P1 IMAD.WIDE R4, R5, 0x2, R2 ;  /* 0x0000000205049825 */ /* 0x000fc800078e0202 */
[----:B-1----:R-:W-:Y:S01]  /*1c9b0*/  @!P0 IMAD.WIDE R10, R7, 0x2, R2 ;  /* 0x00000002070a8825 */ /* 0x002fe200078e0202 */
[----:B------:R2:W-:Y:S04]  /*1c9c0*/  @!P1 ST.E.128 [R4.64], RZ ;  /* 0x000000ff04009985 */ /* 0x0005e8000c101d1e */
[----:B------:R2:W-:Y:S01]  /*1c9d0*/  @!P0 ST.E.128 [R10.64], RZ ;  /* 0x000000ff0a008985 */ /* 0x0005e2000c101d1e */
[----:B------:R-:W-:-:S13]  /*1c9e0*/  ISETP.GE.AND P0, PT, R6, c[0x0][0x3c8], PT ;  /* 0x0000f20006007a0c */ /* 0x000fda0003f06270 */
[----:B------:R-:W-:Y:S05]  /*1c9f0*/  @P0 EXIT ;  /* 0x000000000000094d */ /* 0x000fea0003800000 */
[----:B--2---:R-:W-:-:S04]  /*1ca00*/  SHF.R.S32.HI R5, RZ, 0x1f, R6 ;  /* 0x0000001fff057819 */ /* 0x004fc80000011406 */
[----:B------:R-:W-:-:S04]  /*1ca10*/  LEA.HI R5, R5, R6, RZ, 0x3 ;  /* 0x0000000605057211 */ /* 0x000fc800078f18ff */
[----:B------:R-:W-:-:S05]  /*1ca20*/  LOP3.LUT R5, R5, 0xfffffff8, RZ, 0xc0, !PT ;  /* 0xfffffff805057812 */ /* 0x000fca00078ec0ff */
[----:B------:R-:W-:-:S05]  /*1ca30*/  IMAD.WIDE R2, R5, 0x2, R2 ;  /* 0x0000000205027825 */ /* 0x000fca00078e0202 */
[----:B------:R-:W-:Y:S01]  /*1ca40*/  ST.E.128 [R2.64], RZ ;  /* 0x000000ff02007985 */ /* 0x000fe2000c101d1e */
[----:B------:R-:W-:Y:S05]  /*1ca50*/  EXIT ;  /* 0x000000000000794d */ /* 0x000fea0003800000 */
.L_x_469:
        /* <DEDUP_REMOVED lines=10> */
.L_x_2994:


//--------------------- .text._ZN7cutlass13device_kernelIN5flash19enable_sm80_to_sm89INS1_16FlashAttnFwdSm80INS1_25CollectiveMainloopFwdSm80ILi8ELi1ELb1EN4cute5tupleIJNS5_1CILi128EEENS7_ILi64EEENS7_ILi256EEEEEELi256ENS_6half_tEfNS_4arch4Sm80ELb1ELb0ELb1ELb0ELb0ELb0ELb1ELb0EEENS1_21CollectiveEpilogueFwdINS6_IJS8_SA_S9_EEENS6_IJNS7_ILi1EEESI_SI_EEESC_SE_Li256ELb0ELb1ELb0ELb0EEENS1_30DynamicPersistentTileSchedulerILi256ELi256ELb0ELb1ELb0EEEEEEEEEvNT_6ParamsE --------------------------
	.section	.text._ZN7cutlass13device_kernelIN5flash19enable_sm80_to_sm89INS1_16FlashAttnFwdSm80INS1_25CollectiveMainloopFwdSm80ILi8ELi1ELb1EN4cute5tupleIJNS5_1CILi128EEENS7_ILi64EEENS7_ILi256EEEEEELi256ENS_6half_tEfNS_4arch4Sm80ELb1ELb0ELb1ELb0ELb0ELb0ELb1ELb0EEENS1_21CollectiveEpilogueFwdINS6_IJS8_SA_S9_EEENS6_IJNS7_ILi1EEESI_SI_EEESC_SE_Li256ELb0ELb1ELb0ELb0EEENS1_30DynamicPersistentTileSchedulerILi256ELi256ELb0ELb1ELb0EEEEEEEEEvNT_6ParamsE,"ax",@progbits
	.sectioninfo	@"SHI_REGISTERS=255"
	.align	128
.text._ZN7cutlass13device_kernelIN5flash19enable_sm80_to_sm89INS1_16FlashAttnFwdSm80INS1_25CollectiveMainloopFwdSm80ILi8ELi1ELb1EN4cute5tupleIJNS5_1CILi128EEENS7_ILi64EEENS7_ILi256EEEEEELi256ENS_6half_tEfNS_4arch4Sm80ELb1ELb0ELb1ELb0ELb0ELb0ELb1ELb0EEENS1_21CollectiveEpilogueFwdINS6_IJS8_SA_S9_EEENS6_IJNS7_ILi1EEESI_SI_EEESC_SE_Li256ELb0ELb1ELb0ELb0EEENS1_30DynamicPersistentTileSchedulerILi256ELi256ELb0ELb1ELb0EEEEEEEEEvNT_6ParamsE:
        .type           _ZN7cutlass13device_kernelIN5flash19enable_sm80_to_sm89INS1_16FlashAttnFwdSm80INS1_25CollectiveMainloopFwdSm80ILi8ELi1ELb1EN4cute5tupleIJNS5_1CILi128EEENS7_ILi64EEENS7_ILi256EEEEEELi256ENS_6half_tEfNS_4arch4Sm80ELb1ELb0ELb1ELb0ELb0ELb0ELb1ELb0EEENS1_21CollectiveEpilogueFwdINS6_IJS8_SA_S9_EEENS6_IJNS7_ILi1EEESI_SI_EEESC_SE_Li256ELb0ELb1ELb0ELb0EEENS1_30DynamicPersistentTileSchedulerILi256ELi256ELb0ELb1ELb0EEEEEEEEEvNT_6ParamsE,@function
        .size           _ZN7cutlass13device_kernelIN5flash19enable_sm80_to_sm89INS1_16FlashAttnFwdSm80INS1_25CollectiveMainloopFwdSm80ILi8ELi1ELb1EN4cute5tupleIJNS5_1CILi128EEENS7_ILi64EEENS7_ILi256EEEEEELi256ENS_6half_tEfNS_4arch4Sm80ELb1ELb0ELb1ELb0ELb0ELb0ELb1ELb0EEENS1_21CollectiveEpilogueFwdINS6_IJS8_SA_S9_EEENS6_IJNS7_ILi1EEESI_SI_EEESC_SE_Li256ELb0ELb1ELb0ELb0EEENS1_30DynamicPersistentTileSchedulerILi256ELi256ELb0ELb1ELb0EEEEEEEEEvNT_6ParamsE,(.L_x_2995 - _ZN7cutlass13device_kernelIN5flash19enable_sm80_to_sm89INS1_16FlashAttnFwdSm80INS1_25CollectiveMainloopFwdSm80ILi8ELi1ELb1EN4cute5tupleIJNS5_1CILi128EEENS7_ILi64EEENS7_ILi256EEEEEELi256ENS_6half_tEfNS_4arch4Sm80ELb1ELb0ELb1ELb0ELb0ELb0ELb1ELb0EEENS1_21CollectiveEpilogueFwdINS6_IJS8_SA_S9_EEENS6_IJNS7_ILi1EEESI_SI_EEESC_SE_Li256ELb0ELb1ELb0ELb0EEENS1_30DynamicPersistentTileSchedulerILi256ELi256ELb0ELb1ELb0EEEEEEEEEvNT_6ParamsE)
        .other          _ZN7cutlass13device_kernelIN5flash19enable_sm80_to_sm89INS1_16FlashAttnFwdSm80INS1_25CollectiveMainloopFwdSm80ILi8ELi1ELb1EN4cute5tupleIJNS5_1CILi128EEENS7_ILi64EEENS7_ILi256EEEEEELi256ENS_6half_tEfNS_4arch4Sm80ELb1ELb0ELb1ELb0ELb0ELb0ELb1ELb0EEENS1_21CollectiveEpilogueFwdINS6_IJS8_SA_S9_EEENS6_IJNS7_ILi1EEESI_SI_EEESC_SE_Li256ELb0ELb1ELb0ELb0EEENS1_30DynamicPersistentTileSchedulerILi256ELi256ELb0ELb1ELb0EEEEEEEEEvNT_6ParamsE,@"STO_CUDA_ENTRY STV_DEFAULT"
_ZN7cutlass13device_kernelIN5flash19enable_sm80_to_sm89INS1_16FlashAttnFwdSm80INS1_25CollectiveMainloopFwdSm80ILi8ELi1ELb1EN4cute5tupleIJNS5_1CILi128EEENS7_ILi64EEENS7_ILi256EEEEEELi256ENS_6half_tEfNS_4arch4Sm80ELb1ELb0ELb1ELb0ELb0ELb0ELb1ELb0EEENS1_21CollectiveEpilogueFwdINS6_IJS8_SA_S9_EEENS6_IJNS7_ILi1EEESI_SI_EEESC_SE_Li256ELb0ELb1ELb0ELb0EEENS1_30DynamicPersistentTileSchedulerILi256ELi256ELb0ELb1ELb0EEEEEEEEEvNT_6ParamsE:
[----:B------:R-:W-:-:S03]  /*0000*/  MOV R1, c[0x0][0x28] ;  /* 0x00000a0000017a02 */ /* 0x000fc60000000f00 */
[----:B------:R-:W1:Y:S01]  /*0010*/  S2R R21, SR_TID.X ;  /* 0x0000000000157919 */ /* 0x000e620000002100 */
[----:B------:R-:W-:-:S03]  /*0020*/  IADD3 R1, R1, -0x140, RZ ;  /* 0xfffffec001017810 */ /* 0x000fc60007ffe0ff */
[----:B------:R-:W2:Y:S01]  /*0030*/  S2R R15, SR_CTAID.X ;  /* 0x00000000000f7919 */ /* 0x000ea20000002500 */
[----:B-1----:R-:W-:-:S05]  /*0040*/  SHF.R.U32.HI R2, RZ, 0x5, R21 ;  /* 0x00000005ff027819 */ /* 0x002fca0000011615 */
[----:B------:R-:W1:Y:S02]  /*0050*/  SHFL.IDX PT, R0, R2, RZ, 0x1f ;  /* 0x00001fff02007589 */ /* 0x000e6400000e0000 */
[----:B-1----:R-:W-:Y:S02]  /*0060*/  ISETP.GE.AND P0, PT, R0, 0x1, PT ;  /* 0x000000010000780c */ /* 0x002fe40003f06270 */
[----:B------:R1:W-:Y:S11]  /*0070*/  STL [R1+0xec], R0 ;  /* 0x0000ec0001007387 */ /* 0x0003f60000100800 */
[----:B------:R-:W-:Y:S06]  /*0080*/  @P0 BAR.ARV 0x4, 0x100 ;  /* 0x0104000000000b1d */ /* 0x000fec0000002000 */
[----:B--2---:R-:W-:-:S13]  /*0090*/  ISETP.GE.AND P0, PT, R15, c[0x0][0x538], PT ;  /* 0x00014e000f007a0c */ /* 0x004fda0003f06270 */
[----:B------:R-:W-:Y:S05]  /*00a0*/  @P0 EXIT ;  /* 0x000000000000094d */ /* 0x000fea0003800000 */
[----:B-1----:R-:W-:Y:S01]  /*00b0*/  SHF.R.S32.HI R12, RZ, 0x1f, R21 ;  /* 0x0000001fff0c7819 */ /* 0x002fe20000011415 */
[----:B------:R-:W-:-:S03]  /*00c0*/  ULDC.64 UR6, c[0x0][0x118] ;  /* 0x0000460000067ab9 */ /* 0x000fc60000000a00 */
[CC--:B------:R-:W-:Y:S02]  /*00d0*/  LEA.HI R13, R12.reuse, R21.reuse, RZ, 0x3 ;  /* 0x000000150c0d7211 */ /* 0x0c0fe400078f18ff */
[CC--:B------:R-:W-:Y:S02]  /*00e0*/  LEA.HI R2, R12.reuse, R21.reuse, RZ, 0x4 ;  /* 0x000000150c027211 */ /* 0x0c0fe400078f20ff */
[----:B------:R-:W-:Y:S02]  /*00f0*/  LEA.HI R14, R12, R21, RZ, 0x2 ;  /* 0x000000150c0e7211 */ /* 0x000fe400078f10ff */
[----:B------:R-:W-:Y:S02]  /*0100*/  SHF.R.S32.HI R20, RZ, 0x3, R13 ;  /* 0x00000003ff147819 */ /* 0x000fe4000001140d */
[----:B------:R-:W-:Y:S02]  /*0110*/  SHF.R.S32.HI R5, RZ, 0x4, R2 ;  /* 0x00000004ff057819 */ /* 0x000fe40000011402 */
[----:B------:R-:W-:Y:S01]  /*0120*/  LOP3.LUT R0, R2, 0xfffffff0, RZ, 0xc0, !PT ;  /* 0xfffffff002007812 */ /* 0x000fe200078ec0ff */
[----:B------:R-:W-:Y:S01]  /*0130*/  IMAD.SHL.U32 R6, R20, 0x40, RZ ;  /* 0x0000004014067824 */ /* 0x000fe200078e00ff */
[----:B------:R-:W-:-:S02]  /*0140*/  LOP3.LUT R3, R13, 0xfffffff8, RZ, 0xc0, !PT ;  /* 0xfffffff80d037812 */ /* 0x000fc400078ec0ff */
[----:B------:R-:W-:Y:S01]  /*0150*/  SHF.R.S32.HI R8, RZ, 0x2, R14 ;  /* 0x00000002ff087819 */ /* 0x000fe2000001140e */
[C---:B------:R-:W-:Y:S01]  /*0160*/  IMAD.IADD R0, R21.reuse, 0x1, -R0 ;  /* 0x0000000115007824 */ /* 0x040fe200078e0a00 */
[----:B------:R-:W-:Y:S01]  /*0170*/  SHF.R.S32.HI R4, RZ, 0x1f, R14 ;  /* 0x0000001fff047819 */ /* 0x000fe2000001140e */
[----:B------:R-:W-:Y:S01]  /*0180*/  IMAD.IADD R7, R21, 0x1, -R3 ;  /* 0x0000000115077824 */ /* 0x000fe200078e0a03 */
[----:B------:R-:W-:Y:S02]  /*0190*/  LEA.HI R2, R2, R5, RZ, 0x1 ;  /* 0x0000000502027211 */ /* 0x000fe400078f08ff */
[----:B------:R-:W-:Y:S01]  /*01a0*/  LEA.HI R3, R4, R8, RZ, 0x3 ;  /* 0x0000000804037211 */ /* 0x000fe200078f18ff */
[C---:B------:R-:W-:Y:S01]  /*01b0*/  IMAD.SHL.U32 R18, R7.reuse, 0x8, RZ ;  /* 0x0000000807127824 */ /* 0x040fe200078e00ff */
[----:B------:R-:W-:Y:S01]  /*01c0*/  LOP3.LUT R4, R2, 0xfffffffe, RZ, 0xc0, !PT ;  /* 0xfffffffe02047812 */ /* 0x000fe200078ec0ff */
[----:B------:R-:W-:Y:S01]  /*01d0*/  IMAD.SHL.U32 R9, R7, 0x40, RZ ;  /* 0x0000004007097824 */ /* 0x000fe200078e00ff */
[----:B------:R-:W-:-:S02]  /*01e0*/  LOP3.LUT R2, R6, 0x1c0, RZ, 0xc0, !PT ;  /* 0x000001c006027812 */ /* 0x000fc400078ec0ff */
[----:B------:R-:W-:Y:S01]  /*01f0*/  SHF.R.S32.HI R6, RZ, 0x1f, R0 ;  /* 0x0000001fff067819 */ /* 0x000fe20000011400 */
[----:B------:R-:W-:Y:S01]  /*0200*/  IMAD.IADD R249, R5, 0x1, -R4 ;  /* 0x0000000105f97824 */ /* 0x000fe200078e0a04 */
[----:B------:R-:W-:Y:S02]  /*0210*/  LOP3.LUT R3, R3, 0xfffffff8, RZ, 0xc0, !PT ;  /* 0xfffffff803037812 */ /* 0x000fe400078ec0ff */
[----:B------:R-:W-:Y:S02]  /*0220*/  LEA.HI R248, R6, R0, RZ, 0x3 ;  /* 0x0000000006f87211 */ /* 0x000fe400078f18ff */
[----:B------:R-:W-:Y:S01]  /*0230*/  LOP3.LUT R4, R2, 0x38, R18, 0xf8, !PT ;  /* 0x0000003802047812 */ /* 0x000fe200078ef812 */
[----:B------:R-:W-:Y:S01]  /*0240*/  IMAD.IADD R6, R8, 0x1, -R3 ;  /* 0x0000000108067824 */ /* 0x000fe200078e0a03 */
[----:B------:R-:W-:Y:S02]  /*0250*/  SHF.R.U32.HI R3, RZ, 0x3, R2 ;  /* 0x00000003ff037819 */ /* 0x000fe40000011602 */
[C---:B------:R-:W-:Y:S01]  /*0260*/  LOP3.LUT R2, R248.reuse, 0xfffffff8, RZ, 0xc0, !PT ;  /* 0xfffffff8f8027812 */ /* 0x040fe200078ec0ff */
[----:B------:R-:W-:Y:S01]  /*0270*/  IMAD.SHL.U32 R248, R248, 0x40, RZ ;  /* 0x00000040f8f87824 */ /* 0x000fe200078e00ff */
[----:B------:R-:W-:-:S02]  /*0280*/  LEA.HI R10, R12, R21, RZ, 0x5 ;  /* 0x000000150c0a7211 */ /* 0x000fc400078f28ff */
[----:B------:R-:W-:Y:S01]  /*0290*/  LOP3.LUT R8, R4, R3, RZ, 0x3c, !PT ;  /* 0x0000000304087212 */ /* 0x000fe200078e3cff */
[----:B------:R-:W-:Y:S01]  /*02a0*/  IMAD.IADD R5, R0, 0x1, -R2 ;  /* 0x0000000100057824 */ /* 0x000fe200078e0a02 */
[----:B------:R-:W-:Y:S02]  /*02b0*/  LOP3.LUT R2, R10, 0xffffffe0, RZ, 0xc0, !PT ;  /* 0xffffffe00a027812 */ /* 0x000fe400078ec0ff */
[----:B------:R-:W-:Y:S02]  /*02c0*/  LOP3.LUT R0, R9, 0x1c0, RZ, 0xc0, !PT ;  /* 0x000001c009007812 */ /* 0x000fe400078ec0ff */
[----:B------:R-:W-:Y:S01]  /*02d0*/  SHF.R.S32.HI R11, RZ, 0x5, R10 ;  /* 0x00000005ff0b7819 */ /* 0x000fe2000001140a */
[----:B------:R-:W-:Y:S01]  /*02e0*/  IMAD.IADD R17, R21, 0x1, -R2 ;  /* 0x0000000115117824 */ /* 0x000fe200078e0a02 */
[----:B------:R-:W-:Y:S02]  /*02f0*/  SHF.R.S32.HI R3, RZ, 0x1f, R10 ;  /* 0x0000001fff037819 */ /* 0x000fe4000001140a */
[----:B------:R-:W-:Y:S01]  /*0300*/  LOP3.LUT R4, R0, 0x8, R13, 0xf8, !PT ;  /* 0x0000000800047812 */ /* 0x000fe200078ef80d */
[----:B------:R-:W-:Y:S01]  /*0310*/  IMAD.MOV.U32 R13, RZ, RZ, 0x20 ;  /* 0x00000020ff0d7424 */ /* 0x000fe200078e00ff */
[----:B------:R-:W-:-:S02]  /*0320*/  SHF.R.U32.HI R2, RZ, 0x3, R0 ;  /* 0x00000003ff027819 */ /* 0x000fc40000011600 */
[----:B------:R-:W-:Y:S02]  /*0330*/  LEA.HI R9, R12, R21, RZ, 0x6 ;  /* 0x000000150c097211 */ /* 0x000fe400078f30ff */
[----:B------:R-:W-:Y:S02]  /*0340*/  LEA.HI R0, R3, R11, RZ, 0x3 ;  /* 0x0000000b03007211 */ /* 0x000fe400078f18ff */
[----:B------:R-:W-:Y:S02]  /*0350*/  SHF.R.S32.HI R3, RZ, 0x1f, R17 ;  /* 0x0000001fff037819 */ /* 0x000fe40000011411 */
[----:B------:R-:W-:Y:S01]  /*0360*/  LOP3.LUT R10, R4, R2, RZ, 0x3c, !PT ;  /* 0x00000002040a7212 */ /* 0x000fe200078e3cff */
[----:B------:R-:W-:Y:S01]  /*0370*/  IMAD.SHL.U32 R2, R9, 0x8, RZ ;  /* 0x0000000809027824 */ /* 0x000fe200078e00ff */
[----:B------:R-:W-:Y:S02]  /*0380*/  LOP3.LUT R0, R0, 0xffffff8, RZ, 0xc0, !PT ;  /* 0x0ffffff800007812 */ /* 0x000fe400078ec0ff */
[----:B------:R-:W-:-:S02]  /*0390*/  LEA.HI R9, R3, R17, RZ, 0x2 ;  /* 0x0000001103097211 */ /* 0x000fc400078f10ff */
[----:B------:R-:W-:Y:S02]  /*03a0*/  LOP3.LUT R3, R6, 0x1, RZ, 0xc0, !PT ;  /* 0x0000000106037812 */ /* 0x000fe400078ec0ff */
[----:B------:R-:W-:Y:S01]  /*03b0*/  LOP3.LUT R12, R8, 0x7ffffe00, R2, 0xf8, !PT ;  /* 0x7ffffe00080c7812 */ /* 0x000fe200078ef802 */
[----:B------:R-:W-:Y:S01]  /*03c0*/  IMAD.IADD R2, R11, 0x1, -R0 ;  /* 0x000000010b027824 */ /* 0x000fe200078e0a00 */
[----:B------:R-:W-:Y:S02]  /*03d0*/  SHF.R.S32.HI R0, RZ, 0x2, R9 ;  /* 0x00000002ff007819 */ /* 0x000fe40000011409 */
[----:B------:R-:W-:Y:S01]  /*03e0*/  ISETP.NE.U32.AND P4, PT, R3, 0x1, PT ;  /* 0x000000010300780c */ /* 0x000fe20003f85070 */
[C---:B------:R-:W-:Y:S01]  /*03f0*/  IMAD.SHL.U32 R3, R5.reuse, 0x40, RZ ;  /* 0x0000004005037824 */ /* 0x040fe200078e00ff */
[----:B------:R-:W-:Y:S01]  /*0400*/  LOP3.LUT R4, R14, 0xfffffffc, RZ, 0xc0, !PT ;  /* 0xfffffffc0e047812 */ /* 0x000fe200078ec0ff */
[----:B------:R-:W-:Y:S01]  /*0410*/  IMAD R16, R2, 0x10, R0 ;  /* 0x0000001002107824 */ /* 0x000fe200078e0200 */
[----:B------:R-:W-:Y:S01]  /*0420*/  LOP3.LUT P3, RZ, R5, 0x2, RZ, 0xc0, !PT ;  /* 0x0000000205ff7812 */ /* 0x000fe2000786c0ff */
[----:B------:R-:W-:Y:S01]  /*0430*/  IMAD.SHL.U32 R2, R249, 0x8, RZ ;  /* 0x00000008f9027824 */ /* 0x000fe200078e00ff */
[----:B------:R-:W-:Y:S01]  /*0440*/  LOP3.LUT R0, R3, 0x1c0, RZ, 0xc0, !PT ;  /* 0x000001c003007812 */ /* 0x000fe200078ec0ff */
[----:B------:R-:W-:Y:S01]  /*0450*/  IMAD.IADD R3, R21, 0x1, -R4 ;  /* 0x0000000115037824 */ /* 0x000fe200078e0a04 */
[----:B------:R-:W-:Y:S01]  /*0460*/  LOP3.LUT P0, RZ, R5, 0x4, RZ, 0xc0, !PT ;  /* 0x0000000405ff7812 */ /* 0x000fe2000780c0ff */
[----:B------:R-:W-:Y:S01]  /*0470*/  IMAD.SHL.U32 R4, R6, 0x40, RZ ;  /* 0x0000004006047824 */ /* 0x000fe200078e00ff */
[----:B------:R-:W-:Y:S01]  /*0480*/  LOP3.LUT R5, R0, 0x8, R2, 0xf8, !PT ;  /* 0x0000000800057812 */ /* 0x000fe200078ef802 */
[----:B------:R-:W-:Y:S01]  /*0490*/  STL [R1+0xf0], R16 ;  /* 0x0000f01001007387 */ /* 0x000fe20000100800 */
[----:B------:R-:W-:Y:S01]  /*04a0*/  SHF.R.U32.HI R2, RZ, 0x3, R0 ;  /* 0x00000003ff027819 */ /* 0x000fe20000011600 */
[----:B------:R-:W-:Y:S01]  /*04b0*/  IMAD R249, R249, 0x200, R10 ;  /* 0x00000200f9f97824 */ /* 0x000fe200078e020a */
[----:B------:R-:W-:Y:S01]  /*04c0*/  LEA.HI R0, R3, R3, RZ, 0x1 ;  /* 0x0000000303007211 */ /* 0x000fe200078f08ff */
[----:B------:R-:W-:Y:S01]  /*04d0*/  STL [R1+0xc0], R15 ;  /* 0x0000c00f01007387 */ /* 0x000fe20000100800 */
[----:B------:R-:W-:Y:S01]  /*04e0*/  LOP3.LUT R5, R5, R2, RZ, 0x3c, !PT ;  /* 0x0000000205057212 */ /* 0x000fe200078e3cff */
[----:B------:R-:W-:Y:S01]  /*04f0*/  IMAD.MOV.U32 R10, RZ, RZ, 0x40 ;  /* 0x00000040ff0a7424 */ /* 0x000fe200078e00ff */
[----:B------:R-:W-:-:S02]  /*0500*/  LOP3.LUT R0, R0, 0x1ffffffe, RZ, 0xc0, !PT ;  /* 0x1ffffffe00007812 */ /* 0x000fc400078ec0ff */
[----:B------:R-:W-:Y:S01]  /*0510*/  LOP3.LUT R2, R4, 0x1c0, RZ, 0xc0, !PT ;  /* 0x000001c004027812 */ /* 0x000fe200078ec0ff */
[----:B------:R-:W-:Y:S01]  /*0520*/  IMAD R4, R11, 0x200, R3 ;  /* 0x000002000b047824 */ /* 0x000fe200078e0203 */
[----:B------:R-:W-:Y:S01]  /*0530*/  R2P PR, R6, 0x6 ;  /* 0x0000000606007804 */ /* 0x000fe20000000000 */
[----:B------:R-:W-:Y:S01]  /*0540*/  IMAD.MOV.U32 R6, RZ, RZ, 0x10 ;  /* 0x00000010ff067424 */ /* 0x000fe200078e00ff */
[----:B------:R-:W-:Y:S01]  /*0550*/  LOP3.LUT R248, R5, 0x7ffffe00, R248, 0xf8, !PT ;  /* 0x7ffffe0005f87812 */ /* 0x000fe200078ef8f8 */
[----:B------:R-:W-:Y:S01]  /*0560*/  IMAD.IADD R8, R3, 0x1, -R0 ;  /* 0x0000000103087824 */ /* 0x000fe200078e0a00 */
[----:B------:R-:W-:Y:S02]  /*0570*/  LEA.HI R0, R2, R2, RZ, 0x1d ;  /* 0x0000000202007211 */ /* 0x000fe400078fe8ff */
[----:B------:R-:W-:Y:S02]  /*0580*/  SEL R2, R6, 0xfffffff0, !P3 ;  /* 0xfffffff006027807 */ /* 0x000fe40005800000 */
[----:B------:R-:W-:Y:S01]  /*0590*/  SHF.R.S32.HI R19, RZ, 0x1f, R18 ;  /* 0x0000001fff137819 */ /* 0x000fe20000011412 */
[----:B------:R-:W-:Y:S01]  /*05a0*/  IMAD.U32 R6, R4, 0x2, R0 ;  /* 0x0000000204067824 */ /* 0x000fe200078e0000 */
[----:B------:R-:W-:Y:S01]  /*05b0*/  IADD3 R5, R18, 0x40, RZ ;  /* 0x0000004012057810 */ /* 0x000fe20007ffe0ff */
[----:B------:R-:W-:Y:S01]  /*05c0*/  IMAD R0, R7, 0x20, R20 ;  /* 0x0000002007007824 */ /* 0x000fe200078e0214 */
[----:B------:R-:W-:-:S02]  /*05d0*/  SEL R3, R13, 0xffffffe0, !P0 ;  /* 0xffffffe00d037807 */ /* 0x000fc40004000000 */
[----:B------:R-:W-:Y:S02]  /*05e0*/  IADD3 R4, R18, 0x80, RZ ;  /* 0x0000008012047810 */ /* 0x000fe40007ffe0ff */
[----:B------:R1:W-:Y:S01]  /*05f0*/  STL [R1+0xe8], R0 ;  /* 0x0000e80001007387 */ /* 0x0003e20000100800 */
[----:B------:R-:W-:Y:S01]  /*0600*/  IMAD.IADD R3, R2, 0x1, R3 ;  /* 0x0000000102037824 */ /* 0x000fe200078e0203 */
[----:B------:R-:W-:Y:S02]  /*0610*/  IADD3 R2, R18, 0xc0, RZ ;  /* 0x000000c012027810 */ /* 0x000fe40007ffe0ff */
[----:B------:R-:W-:Y:S01]  /*0620*/  STL.64 [R1+0x90], R18 ;  /* 0x0000901201007387 */ /* 0x000fe20000100a00 */
[C---:B------:R-:W-:Y:S02]  /*0630*/  LOP3.LUT P5, RZ, R7.reuse, 0x4, RZ, 0xc0, !PT ;  /* 0x0000000407ff7812 */ /* 0x040fe400078ac0ff */
[----:B------:R-:W-:Y:S01]  /*0640*/  LOP3.LUT P6, RZ, R7, 0x2, RZ, 0xc0, !PT ;  /* 0x0000000207ff7812 */ /* 0x000fe200078cc0ff */
[----:B------:R2:W-:Y:S01]  /*0650*/  STL [R1+0x9c], R5 ;  /* 0x00009c0501007387 */ /* 0x0005e20000100800 */
[----:B------:R-:W-:-:S02]  /*0660*/  SEL R250, R10, 0xffffffc0, !P5 ;  /* 0xffffffc00afa7807 */ /* 0x000fc40006800000 */
[----:B------:R-:W-:Y:S01]  /*0670*/  LEA R249, R249, 0x10100, 0x1 ;  /* 0x00010100f9f97811 */ /* 0x000fe200078e08ff */
[----:B------:R3:W-:Y:S01]  /*0680*/  STL [R1+0x98], R4 ;  /* 0x0000980401007387 */ /* 0x0007e20000100800 */
[----:B------:R-:W-:-:S05]  /*0690*/  LEA R248, R248, 0x100, 0x1 ;  /* 0x00000100f8f87811 */ /* 0x000fca00078e08ff */
[----:B------:R-:W-:Y:S01]  /*06a0*/  IMAD R3, R3, 0x2, R248 ;  /* 0x0000000203037824 */ /* 0x000fe200078e02f8 */
[----:B-1----:R-:W-:Y:S02]  /*06b0*/  LOP3.LUT R0, R9, 0x7ffffffc, RZ, 0xc0, !PT ;  /* 0x7ffffffc09007812 */ /* 0x002fe400078ec0ff */
[C---:B------:R-:W-:Y:S02]  /*06c0*/  IADD3 R9, R249.reuse, 0x20, RZ ;  /* 0x00000020f9097810 */ /* 0x040fe40007ffe0ff */
[----:B------:R-:W-:Y:S01]  /*06d0*/  @P6 IADD3 R9, R249, -0x20, RZ ;  /* 0xffffffe0f9096810 */ /* 0x000fe20007ffe0ff */
[----:B------:R-:W-:Y:S01]  /*06e0*/  IMAD.IADD R0, R17, 0x1, -R0 ;  /* 0x0000000111007824 */ /* 0x000fe200078e0a00 */
[----:B--2---:R-:W-:-:S03]  /*06f0*/  SHF.R.S32.HI R5, RZ, 0x1f, R5 ;  /* 0x0000001fff057819 */ /* 0x004fc60000011405 */
[----:B------:R-:W-:Y:S02]  /*0700*/  IMAD.SHL.U32 R7, R0, 0x2, RZ ;  /* 0x0000000200077824 */ /* 0x000fe400078e00ff */
[----:B------:R-:W-:Y:S01]  /*0710*/  IMAD R0, R8, 0x8, R16 ;  /* 0x0000000808007824 */ /* 0x000fe200078e0210 */
[----:B---3--:R-:W-:Y:S01]  /*0720*/  SHF.R.S32.HI R4, RZ, 0x1f, R4 ;  /* 0x0000001fff047819 */ /* 0x008fe20000011404 */
[----:B------:R1:W-:Y:S04]  /*0730*/  STL [R1+0xbc], R5 ;  /* 0x0000bc0501007387 */ /* 0x0003e80000100800 */
[----:B------:R2:W-:Y:S04]  /*0740*/  STL [R1+0x88], R2 ;  /* 0x0000880201007387 */ /* 0x0005e80000100800 */
[----:B------:R3:W-:Y:S01]  /*0750*/  STL [R1+0xb8], R4 ;  /* 0x0000b80401007387 */ /* 0x0007e20000100800 */
[----:B-1----:R-:W-:-:S02]  /*0760*/  SEL R5, R13, 0xffffffe0, !P1 ;  /* 0xffffffe00d057807 */ /* 0x002fc40004800000 */
[----:B--2---:R-:W-:Y:S02]  /*0770*/  SHF.R.S32.HI R2, RZ, 0x1f, R2 ;  /* 0x0000001fff027819 */ /* 0x004fe40000011402 */
[----:B---3--:R-:W-:-:S03]  /*0780*/  SEL R4, R10, 0xffffffc0, !P2 ;  /* 0xffffffc00a047807 */ /* 0x008fc60005000000 */
[----:B------:R1:W-:Y:S02]  /*0790*/  STL [R1+0xb4], R2 ;  /* 0x0000b40201007387 */ /* 0x0003e40000100800 */
[----:B-1----:R-:W-:Y:S01]  /*07a0*/  IMAD.SHL.U32 R2, R12, 0x2, RZ ;  /* 0x000000020c027824 */ /* 0x002fe200078e00ff */
[----:B------:R-:W-:Y:S01]  /*07b0*/  LEA R12, R6, 0x80, 0x1 ;  /* 0x00000080060c7811 */ /* 0x000fe200078e08ff */
[----:B------:R-:W-:Y:S02]  /*07c0*/  IMAD.IADD R6, R249, 0x1, R250 ;  /* 0x00000001f9067824 */ /* 0x000fe400078e02fa */
[----:B------:R-:W-:Y:S01]  /*07d0*/  IMAD.IADD R250, R250, 0x1, R9 ;  /* 0x00000001fafa7824 */ /* 0x000fe200078e0209 */
[----:B------:R1:W-:Y:S01]  /*07e0*/  STL [R1+0x58], R2 ;  /* 0x0000580201007387 */ /* 0x0003e20000100800 */
[----:B------:R-:W-:-:S03]  /*07f0*/  IMAD.IADD R8, R12, 0x1, R4 ;  /* 0x000000010c087824 */ /* 0x000fc600078e0204 */
[----:B------:R2:W-:Y:S04]  /*0800*/  STL [R1+0xb0], R7 ;  /* 0x0000b00701007387 */ /* 0x0005e80000100800 */
[----:B------:R3:W-:Y:S04]  /*0810*/  STL [R1+0xac], R0 ;  /* 0x0000ac0001007387 */ /* 0x0007e80000100800 */
[----:B------:R-:W-:Y:S04]  /*0820*/  STL [R1+0xc4], R12 ;  /* 0x0000c40c01007387 */ /* 0x000fe80000100800 */
[----:B------:R4:W-:Y:S04]  /*0830*/  STL [R1], R6 ;  /* 0x0000000601007387 */ /* 0x0009e80000100800 */
[----:B------:R-:W-:Y:S04]  /*0840*/  STL [R1+0x8], R9 ;  /* 0x0000080901007387 */ /* 0x000fe80000100800 */
[----:B------:R5:W-:Y:S01]  /*0850*/  STL [R1+0xe0], R8 ;  /* 0x0000e00801007387 */ /* 0x000be20000100800 */
[----:B-1----:R-:W-:-:S02]  /*0860*/  SEL R2, R13, 0xffffffe0, !P3 ;  /* 0xffffffe00d027807 */ /* 0x002fc40005800000 */
[----:B--2---:R-:W-:-:S03]  /*0870*/  IADD3 R7, R12, -0x10, RZ ;  /* 0xfffffff00c077810 */ /* 0x004fc60007ffe0ff */
[----:B------:R-:W-:Y:S01]  /*0880*/  IMAD.IADD R252, R248, 0x1, R2 ;  /* 0x00000001f8fc7824 */ /* 0x000fe200078e0202 */
[----:B------:R-:W-:Y:S02]  /*0890*/  @P4 IADD3 R7, R12, 0x10, RZ ;  /* 0x000000100c074810 */ /* 0x000fe40007ffe0ff */
[----:B---3--:R-:W-:-:S05]  /*08a0*/  SEL R0, R10, 0xffffffc0, !P0 ;  /* 0xffffffc00a007807 */ /* 0x008fca0004000000 */
[----:B------:R-:W-:Y:S02]  /*08b0*/  IMAD.IADD R251, R248, 0x1, R0 ;  /* 0x00000001f8fb7824 */ /* 0x000fe400078e0200 */
[----:B----4-:R-:W-:-:S04]  /*08c0*/  IMAD.IADD R6, R12, 0x1, R5 ;  /* 0x000000010c067824 */ /* 0x010fc800078e0205 */
[----:B------:R-:W-:Y:S01]  /*08d0*/  IMAD.IADD R10, R6, 0x1, R4 ;  /* 0x00000001060a7824 */ /* 0x000fe200078e0204 */
[----:B------:R1:W-:Y:S01]  /*08e0*/  STL [R1+0xd0], R6 ;  /* 0x0000d00601007387 */ /* 0x0003e20000100800 */
[----:B-----5:R-:W-:-:S03]  /*08f0*/  IADD3 R8, R9, 0x800, RZ ;  /* 0x0000080009087810 */ /* 0x020fc60007ffe0ff */
[----:B------:R2:W-:Y:S04]  /*0900*/  STL [R1+0xdc], R10 ;  /* 0x0000dc0a01007387 */ /* 0x0005e80000100800 */
[----:B------:R-:W-:Y:S04]  /*0910*/  STL [R1+0xc8], R7 ;  /* 0x0000c80701007387 */ /* 0x000fe80000100800 */
[----:B------:R3:W-:Y:S01]  /*0920*/  STL [R1+0x44], R8 ;  /* 0x0000440801007387 */ /* 0x0007e20000100800 */
[C---:B-1----:R-:W-:Y:S02]  /*0930*/  IADD3 R6, R9.reuse, 0x1000, RZ ;  /* 0x0000100009067810 */ /* 0x042fe40007ffe0ff */
[----:B--2---:R-:W-:-:S03]  /*0940*/  IADD3 R10, R9, 0x1800, RZ ;  /* 0x00001800090a7810 */ /* 0x004fc60007ffe0ff */
[----:B------:R1:W-:Y:S04]  /*0950*/  STL [R1+0x40], R6 ;  /* 0x0000400601007387 */ /* 0x0003e80000100800 */
[----:B------:R2:W-:Y:S01]  /*0960*/  STL [R1+0x3c], R10 ;  /* 0x00003c0a01007387 */ /* 0x0005e20000100800 */
[----:B---3--:R-:W-:-:S05]  /*0970*/  IADD3 R8, R9, 0x2000, RZ ;  /* 0x0000200009087810 */ /* 0x008fca0007ffe0ff */
        /* <DEDUP_REMOVED lines=16> */
[----:B------:R-:W-:Y:S01]  /*0a80*/  STL [R1+0x18], R10 ;  /* 0x0000180a01007387 */ /* 0x000fe20000100800 */
[----:B---3--:R-:W-:-:S05]  /*0a90*/  IADD3 R8, R9, 0x6800, RZ ;  /* 0x0000680009087810 */ /* 0x008fca0007ffe0ff */
[----:B------:R2:W-:Y:S01]  /*0aa0*/  STL [R1+0x14], R8 ;  /* 0x0000140801007387 */ /* 0x0005e20000100800 */
[----:B-1----:R-:W-:-:S05]  /*0ab0*/  IADD3 R6, R9, 0x7000, RZ ;  /* 0x0000700009067810 */ /* 0x002fca0007ffe0ff */
[----:B------:R1:W-:Y:S01]  /*0ac0*/  STL [R1+0x10], R6 ;  /* 0x0000100601007387 */ /* 0x0003e20000100800 */
[----:B--2---:R-:W-:-:S05]  /*0ad0*/  IADD3 R8, R9, 0x7800, RZ ;  /* 0x0000780009087810 */ /* 0x004fca0007ffe0ff */
[----:B------:R-:W-:Y:S01]  /*0ae0*/  STL [R1+0xc], R8 ;  /* 0x00000c0801007387 */ /* 0x000fe20000100800 */
[--C-:B-1----:R-:W-:Y:S02]  /*0af0*/  IMAD.IADD R6, R5, 0x1, R7.reuse ;  /* 0x0000000105067824 */ /* 0x102fe400078e0207 */
[----:B------:R-:W-:Y:S02]  /*0b00*/  IMAD.IADD R7, R4, 0x1, R7 ;  /* 0x0000000104077824 */ /* 0x000fe400078e0207 */
[----:B------:R-:W-:Y:S02]  /*0b10*/  IMAD R5, R11, 0x800, R248 ;  /* 0x000008000b057824 */ /* 0x000fe400078e02f8 */
[----:B------:R-:W-:Y:S01]  /*0b20*/  IMAD.IADD R4, R6, 0x1, R4 ;  /* 0x0000000106047824 */ /* 0x000fe200078e0204 */
[----:B------:R1:W-:Y:S04]  /*0b30*/  STL [R1+0xd8], R7 ;  /* 0x0000d80701007387 */ /* 0x0003e80000100800 */
[----:B------:R-:W-:Y:S04]  /*0b40*/  STL [R1+0xcc], R6 ;  /* 0x0000cc0601007387 */ /* 0x000fe80000100800 */
[----:B------:R2:W-:Y:S01]  /*0b50*/  STL [R1+0x48], R3 ;  /* 0x0000480301007387 */ /* 0x0005e20000100800 */
[----:B-1----:R-:W-:-:S05]  /*0b60*/  IADD3 R7, R0, R248, R2 ;  /* 0x000000f800077210 */ /* 0x002fca0007ffe002 */
[----:B------:R1:W-:Y:S01]  /*0b70*/  STL [R1+0x4], R7 ;  /* 0x0000040701007387 */ /* 0x0003e20000100800 */
[----:B--2---:R-:W-:-:S03]  /*0b80*/  IMAD.IADD R3, R2, 0x1, R5 ;  /* 0x0000000102037824 */ /* 0x004fc600078e0205 */
[----:B------:R1:W-:Y:S01]  /*0b90*/  STL [R1+0xd4], R4 ;  /* 0x0000d40401007387 */ /* 0x0003e20000100800 */
[C---:B------:R-:W-:Y:S02]  /*0ba0*/  IMAD.IADD R2, R0.reuse, 0x1, R5 ;  /* 0x0000000100027824 */ /* 0x040fe400078e0205 */
[----:B------:R-:W-:Y:S01]  /*0bb0*/  IMAD.IADD R0, R0, 0x1, R3 ;  /* 0x0000000100007824 */ /* 0x000fe200078e0203 */
[----:B------:R1:W-:Y:S04]  /*0bc0*/  STL [R1+0x4c], R3 ;  /* 0x00004c0301007387 */ /* 0x0003e80000100800 */
[----:B------:R1:W-:Y:S04]  /*0bd0*/  STL [R1+0x54], R2 ;  /* 0x0000540201007387 */ /* 0x0003e80000100800 */
[----:B------:R1:W-:Y:S02]  /*0be0*/  STL [R1+0x50], R0 ;  /* 0x0000500001007387 */ /* 0x0003e40000100800 */
.L_x_511:
[----:B-1----:R-:W2:Y:S01]  /*0bf0*/  LDL R4, [R1+0xc0] ;  /* 0x0000c00001047983 */ /* 0x002ea20000100800 */
[----:B------:R-:W-:Y:S01]  /*0c00*/  IMAD.MOV.U32 R0, RZ, RZ, c[0x0][0x560] ;  /* 0x00015800ff007624 */ /* 0x000fe200078e00ff */
[----:B------:R-:W-:Y:S01]  /*0c10*/  YIELD ;  /* 0x0000000000007946 */ /* 0x000fe20003800000 */
[----:B------:R-:W-:Y:S03]  /*0c20*/  BSSY B0, `(.L_x_470) ;  /* 0x0000016000007945 */ /* 0x000fe60003800000 */
[----:B------:R-:W-:-:S13]  /*0c30*/  ISETP.NE.AND P0, PT, R0, 0x1, PT ;  /* 0x000000010000780c */ /* 0x000fda0003f05270 */
[----:B--2---:R-:W-:Y:S01]  /*0c40*/  @P0 IMAD.HI.U32 R0, R4, c[0x0][0x564], RZ ;  /* 0x0001590004000a27 */ /* 0x004fe200078e00ff */
[----:B------:R-:W-:-:S04]  /*0c50*/  MOV R3, R4 ;  /* 0x0000000400037202 */ /* 0x000fc80000000f00 */
[----:B------:R-:W-:-:S04]  /*0c60*/  @P0 SHF.R.U32.HI R3, RZ, c[0x0][0x568], R0 ;  /* 0x00015a00ff030a19 */ /* 0x000fc80000011600 */
[----:B------:R-:W-:Y:S01]  /*0c70*/  ISETP.GE.AND P0, PT, R3, c[0x0][0x578], PT ;  /* 0x00015e0003007a0c */ /* 0x000fe20003f06270 */
[----:B------:R-:W-:-:S04]  /*0c80*/  IMAD.MOV R2, RZ, RZ, -R3 ;  /* 0x000000ffff027224 */ /* 0x000fc800078e0a03 */
[----:B------:R-:W-:-:S08]  /*0c90*/  IMAD R2, R2, c[0x0][0x560], R4 ;  /* 0x0001580002027a24 */ /* 0x000fd000078e0204 */
[----:B------:R-:W-:Y:S05]  /*0ca0*/  @!P0 BRA `(.L_x_471) ;  /* 0x0000007000008947 */ /* 0x000fea0003800000 */
[----:B------:R-:W-:-:S04]  /*0cb0*/  MOV R0, c[0x0][0x56c] ;  /* 0x00015b0000007a02 */ /* 0x000fc80000000f00 */
[----:B------:R-:W-:Y:S02]  /*0cc0*/  ISETP.NE.AND P0, PT, R0, 0x1, PT ;  /* 0x000000010000780c */ /* 0x000fe40003f05270 */
[----:B------:R-:W-:-:S11]  /*0cd0*/  MOV R0, R2 ;  /* 0x0000000200007202 */ /* 0x000fd60000000f00 */
[----:B------:R-:W-:-:S05]  /*0ce0*/  @P0 IMAD.HI.U32 R4, R2, c[0x0][0x570], RZ ;  /* 0x00015c0002040a27 */ /* 0x000fca00078e00ff */
[----:B------:R-:W-:-:S05]  /*0cf0*/  @P0 SHF.R.U32.HI R0, RZ, c[0x0][0x574], R4 ;  /* 0x00015d00ff000a19 */ /* 0x000fca0000011604 */
[----:B------:R-:W-:Y:S01]  /*0d00*/  IMAD R4, R0, c[0x0][0x56c], RZ ;  /* 0x00015b0000047a24 */ /* 0x000fe200078e02ff */
[----:B------:R-:W-:Y:S05]  /*0d10*/  BRA `(.L_x_472) ;  /* 0x0000006000007947 */ /* 0x000fea0003800000 */
.L_x_471:
[----:B------:R-:W-:-:S04]  /*0d20*/  MOV R0, c[0x0][0x554] ;  /* 0x0001550000007a02 */ /* 0x000fc80000000f00 */
[----:B------:R-:W-:Y:S02]  /*0d30*/  ISETP.NE.AND P0, PT, R0, 0x1, PT ;  /* 0x000000010000780c */ /* 0x000fe40003f05270 */
[----:B------:R-:W-:-:S11]  /*0d40*/  MOV R0, R2 ;  /* 0x0000000200007202 */ /* 0x000fd60000000f00 */
[----:B------:R-:W-:-:S05]  /*0d50*/  @P0 IMAD.HI.U32 R4, R2, c[0x0][0x558], RZ ;  /* 0x0001560002040a27 */ /* 0x000fca00078e00ff */
[----:B------:R-:W-:-:S05]  /*0d60*/  @P0 SHF.R.U32.HI R0, RZ, c[0x0][0x55c], R4 ;  /* 0x00015700ff000a19 */ /* 0x000fca0000011604 */
[----:B------:R-:W-:Y:S02]  /*0d70*/  IMAD R4, R0, c[0x0][0x554], RZ ;  /* 0x0001550000047a24 */ /* 0x000fe400078e02ff */
.L_x_472:
[----:B------:R-:W-:Y:S05]  /*0d80*/  BSYNC B0 ;  /* 0x0000000000007941 */ /* 0x000fea0003800000 */
.L_x_470:
[----:B------:R-:W2:Y:S01]  /*0d90*/  LDL.LU R6, [R1+0xe4] ;  /* 0x0000e40001067983 */ /* 0x000ea20000300800 */
[----:B------:R-:W-:Y:S01]  /*0da0*/  IMAD.MOV.U32 R87, RZ, RZ, c[0x0][0x2c4] ;  /* 0x0000b100ff577624 */ /* 0x000fe200078e00ff */
[----:B------:R-:W-:Y:S01]  /*0db0*/  LOP3.LUT R0, RZ, R0, RZ, 0x33, !PT ;  /* 0x00000000ff007212 */ /* 0x000fe200078e33ff */
[----:B------:R-:W-:Y:S01]  /*0dc0*/  IMAD.MOV.U32 R5, RZ, RZ, c[0x0][0x548] ;  /* 0x00015200ff057624 */ /* 0x000fe200078e00ff */
[----:B------:R-:W-:Y:S01]  /*0dd0*/  ULDC UR5, c[0x0][0x1d0] ;  /* 0x0000740000057ab9 */ /* 0x000fe20000000800 */
[----:B------:R-:W-:Y:S01]  /*0de0*/  IMAD.IADD R2, R2, 0x1, -R4 ;  /* 0x0000000102027824 */ /* 0x000fe200078e0a04 */
[----:B------:R-:W-:Y:S01]  /*0df0*/  IADD3 R0, R0, c[0x0][0x53c], RZ ;  /* 0x00014f0000007a10 */ /* 0x000fe20007ffe0ff */
[----:B------:R-:W-:Y:S01]  /*0e00*/  UIADD3 UR5, UR5, 0x3f, URZ ;  /* 0x0000003f05057890 */ /* 0x000fe2000fffe03f */
[----:B------:R-:W-:Y:S01]  /*0e10*/  ISETP.NE.AND P1, PT, R87, 0x1, PT ;  /* 0x000000015700780c */ /* 0x000fe20003f25270 */
[----:B------:R-:W-:Y:S01]  /*0e20*/  IMAD R2, R3, c[0x0][0x554], R2 ;  /* 0x0001550003027a24 */ /* 0x000fe200078e0202 */
[----:B------:R-:W-:Y:S01]  /*0e30*/  ISETP.NE.AND P0, PT, R5, 0x1, PT ;  /* 0x000000010500780c */ /* 0x000fe20003f05270 */
[----:B------:R-:W-:Y:S01]  /*0e40*/  IMAD.MOV.U32 R5, RZ, RZ, 0x40 ;  /* 0x00000040ff057424 */ /* 0x000fe200078e00ff */
[----:B------:R-:W-:Y:S01]  /*0e50*/  SHF.L.U32 R55, R0, 0x7, RZ ;  /* 0x0000000700377819 */ /* 0x000fe200000006ff */
[----:B------:R-:W-:Y:S01]  /*0e60*/  USHF.R.S32.HI UR4, URZ, 0x1f, UR5 ;  /* 0x0000001f3f047899 */ /* 0x000fe20008011405 */
[----:B------:R-:W-:Y:S01]  /*0e70*/  MOV R52, R2 ;  /* 0x0000000200347202 */ /* 0x000fe20000000f00 */
[----:B------:R-:W-:Y:S01]  /*0e80*/  CS2R R130, SRZ ;  /* 0x0000000000827805 */ /* 0x000fe2000001ff00 */
[----:B------:R-:W-:Y:S01]  /*0e90*/  IADD3 R0, R55, 0x7f, RZ ;  /* 0x0000007f37007810 */ /* 0x000fe20007ffe0ff */
[----:B------:R-:W-:Y:S01]  /*0ea0*/  ULEA.HI UR4, UR4, UR5, URZ, 0x6 ;  /* 0x0000000504047291 */ /* 0x000fe2000f8f303f */
[----:B------:R-:W-:Y:S01]  /*0eb0*/  STL [R1+0xa0], R55 ;  /* 0x0000a03701007387 */ /* 0x000fe20000100800 */
[----:B------:R-:W-:Y:S01]  /*0ec0*/  CS2R R128, SRZ ;  /* 0x0000000000807805 */ /* 0x000fe2000001ff00 */
[----:B------:R-:W-:Y:S01]  /*0ed0*/  CS2R R126, SRZ ;  /* 0x00000000007e7805 */ /* 0x000fe2000001ff00 */
[----:B------:R-:W-:Y:S01]  /*0ee0*/  @P1 IMAD.HI.U32 R3, R0, c[0x0][0x2c8], RZ ;  /* 0x0000b20000031a27 */ /* 0x000fe200078e00ff */
[----:B------:R-:W-:Y:S01]  /*0ef0*/  USHF.R.S32.HI UR4, URZ, 0x6, UR4 ;  /* 0x000000063f047899 */ /* 0x000fe20008011404 */
[----:B------:R-:W-:Y:S01]  /*0f00*/  CS2R R124, SRZ ;  /* 0x00000000007c7805 */ /* 0x000fe2000001ff00 */
[----:B------:R-:W-:Y:S01]  /*0f10*/  CS2R R120, SRZ ;  /* 0x0000000000787805 */ /* 0x000fe2000001ff00 */
[----:B------:R-:W-:Y:S01]  /*0f20*/  @P0 IMAD.HI.U32 R4, R2, c[0x0][0x54c], RZ ;  /* 0x0001530002040a27 */ /* 0x000fe200078e00ff */
[----:B------:R-:W-:Y:S01]  /*0f30*/  @P1 SHF.R.U32.HI R0, RZ, c[0x0][0x2cc], R3 ;  /* 0x0000b300ff001a19 */ /* 0x000fe20000011603 */
[----:B------:R-:W-:Y:S01]  /*0f40*/  CS2R R116, SRZ ;  /* 0x0000000000747805 */ /* 0x000fe2000001ff00 */
[----:B------:R-:W-:Y:S01]  /*0f50*/  IADD3 R3, R5, -c[0x0][0x168], RZ ;  /* 0x80005a0005037a10 */ /* 0x000fe20007ffe0ff */
[----:B------:R-:W-:Y:S01]  /*0f60*/  IMAD.MOV.U32 R122, RZ, RZ, RZ ;  /* 0x000000ffff7a7224 */ /* 0x000fe200078e00ff */
[----:B------:R-:W-:Y:S01]  /*0f70*/  @P0 SHF.R.U32.HI R52, RZ, c[0x0][0x550], R4 ;  /* 0x00015400ff340a19 */ /* 0x000fe20000011604 */
[----:B------:R-:W-:Y:S01]  /*0f80*/  CS2R R8, SRZ ;  /* 0x0000000000087805 */ /* 0x000fe2000001ff00 */
[----:B------:R-:W-:Y:S01]  /*0f90*/  IADD3 R0, R0, c[0x0][0x1d0], R3 ;  /* 0x0000740000007a10 */ /* 0x000fe20007ffe003 */
[----:B------:R-:W-:Y:S01]  /*0fa0*/  IMAD.MOV.U32 R114, RZ, RZ, RZ ;  /* 0x000000ffff727224 */ /* 0x000fe200078e00ff */
[----:B------:R-:W-:Y:S01]  /*0fb0*/  MOV R118, RZ ;  /* 0x000000ff00767202 */ /* 0x000fe20000000f00 */
[----:B------:R-:W-:Y:S01]  /*0fc0*/  IMAD.MOV R3, RZ, RZ, -R52 ;  /* 0x000000ffff037224 */ /* 0x000fe200078e0a34 */
[----:B------:R-:W-:Y:S01]  /*0fd0*/  SHF.R.S32.HI R4, RZ, 0x1f, R0 ;  /* 0x0000001fff047819 */ /* 0x000fe20000011400 */
[----:B------:R-:W-:Y:S01]  /*0fe0*/  CS2R R112, SRZ ;  /* 0x0000000000707805 */ /* 0x000fe2000001ff00 */
[----:B------:R-:W-:Y:S01]  /*0ff0*/  CS2R R10, SRZ ;  /* 0x00000000000a7805 */ /* 0x000fe2000001ff00 */
[----:B------:R-:W-:Y:S01]  /*1000*/  IMAD R54, R3, c[0x0][0x548], R2 ;  /* 0x0001520003367a24 */ /* 0x000fe200078e0202 */
[----:B------:R-:W-:Y:S01]  /*1010*/  LEA.HI R2, R4, R0, RZ, 0x6 ;  /* 0x0000000004027211 */ /* 0x000fe200078f30ff */
[----:B------:R-:W-:Y:S01]  /*1020*/  IMAD.MOV.U32 R110, RZ, RZ, RZ ;  /* 0x000000ffff6e7224 */ /* 0x000fe200078e00ff */
[----:B------:R-:W-:Y:S01]  /*1030*/  PRMT R0, RZ, 0x7610, R0 ;  /* 0x00007610ff007816 */ /* 0x000fe20000000000 */
[----:B------:R-:W-:Y:S01]  /*1040*/  CS2R R4, SRZ ;  /* 0x0000000000047805 */ /* 0x000fe2000001ff00 */
[----:B------:R-:W-:Y:S01]  /*1050*/  SHF.R.S32.HI R2, RZ, 0x6, R2 ;  /* 0x00000006ff027819 */ /* 0x000fe20000011402 */
[----:B------:R-:W-:Y:S01]  /*1060*/  CS2R R108, SRZ ;  /* 0x00000000006c7805 */ /* 0x000fe2000001ff00 */
[----:B------:R-:W-:Y:S01]  /*1070*/  CS2R R12, SRZ ;  /* 0x00000000000c7805 */ /* 0x000fe2000001ff00 */
[----:B------:R-:W-:Y:S01]  /*1080*/  MOV R106, RZ ;  /* 0x000000ff006a7202 */ /* 0x000fe20000000f00 */
[----:B------:R-:W-:Y:S01]  /*1090*/  CS2R R104, SRZ ;  /* 0x0000000000687805 */ /* 0x000fe2000001ff00 */
[----:B------:R-:W-:Y:S01]  /*10a0*/  IMNMX R48, R2, UR4, PT ;  /* 0x0000000402307c17 */ /* 0x000fe2000b800200 */
[----:B------:R-:W-:Y:S01]  /*10b0*/  CS2R R14, SRZ ;  /* 0x00000000000e7805 */ /* 0x000fe2000001ff00 */
[----:B------:R-:W-:Y:S01]  /*10c0*/  IMAD.MOV.U32 R102, RZ, RZ, RZ ;  /* 0x000000ffff667224 */ /* 0x000fe200078e00ff */
[----:B------:R-:W-:Y:S01]  /*10d0*/  CS2R R100, SRZ ;  /* 0x0000000000647805 */ /* 0x000fe2000001ff00 */
[----:B------:R-:W-:Y:S01]  /*10e0*/  ISETP.GE.AND P0, PT, R48, 0x1, PT ;  /* 0x000000013000780c */ /* 0x000fe20003f06270 */
        /* <DEDUP_REMOVED lines=10> */
[----:B------:R-:W-:Y:S01]  /*1190*/  IMAD.MOV.U32 R86, RZ, RZ, RZ ;  /* 0x000000ffff567224 */ /* 0x000fe200078e00ff */
[----:B------:R-:W-:Y:S01]  /*11a0*/  CS2R R24, SRZ ;  /* 0x0000000000187805 */ /* 0x000fe2000001ff00 */
[----:B------:R-:W-:Y:S01]  /*11b0*/  MOV R84, RZ ;  /* 0x000000ff00547202 */ /* 0x000fe20000000f00 */
[----:B------:R-:W-:Y:S01]  /*11c0*/  IMAD.MOV.U32 R82, RZ, RZ, RZ ;  /* 0x000000ffff527224 */ /* 0x000fe200078e00ff */
[----:B------:R-:W-:Y:S01]  /*11d0*/  CS2R R26, SRZ ;  /* 0x00000000001a7805 */ /* 0x000fe2000001ff00 */
[----:B------:R-:W-:Y:S01]  /*11e0*/  IMAD.MOV.U32 R80, RZ, RZ, RZ ;  /* 0x000000ffff507224 */ /* 0x000fe200078e00ff */
[----:B------:R-:W-:Y:S01]  /*11f0*/  MOV R78, RZ ;  /* 0x000000ff004e7202 */ /* 0x000fe20000000f00 */
[----:B------:R-:W-:Y:S01]  /*1200*/  CS2R R28, SRZ ;  /* 0x00000000001c7805 */ /* 0x000fe2000001ff00 */
[----:B------:R-:W-:Y:S01]  /*1210*/  IMAD.MOV.U32 R76, RZ, RZ, RZ ;  /* 0x000000ffff4c7224 */ /* 0x000fe200078e00ff */
[----:B------:R-:W-:Y:S01]  /*1220*/  CS2R R30, SRZ ;  /* 0x00000000001e7805 */ /* 0x000fe2000001ff00 */
[----:B------:R-:W-:Y:S01]  /*1230*/  IMAD.MOV.U32 R74, RZ, RZ, RZ ;  /* 0x000000ffff4a7224 */ /* 0x000fe200078e00ff */
[----:B------:R-:W-:Y:S01]  /*1240*/  MOV R72, RZ ;  /* 0x000000ff00487202 */ /* 0x000fe20000000f00 */
[----:B------:R-:W-:Y:S01]  /*1250*/  IMAD.MOV.U32 R70, RZ, RZ, RZ ;  /* 0x000000ffff467224 */ /* 0x000fe200078e00ff */
        /* <DEDUP_REMOVED lines=15> */
[----:B------:R-:W-:Y:S01]  /*1350*/  IMAD.MOV.U32 R166, RZ, RZ, RZ ;  /* 0x000000ffffa67224 */ /* 0x000fe200078e00ff */
[----:B------:R-:W-:Y:S01]  /*1360*/  CS2R R162, SRZ ;  /* 0x0000000000a27805 */ /* 0x000fe2000001ff00 */
[----:B------:R-:W-:Y:S01]  /*1370*/  CS2R R160, SRZ ;  /* 0x0000000000a07805 */ /* 0x000fe2000001ff00 */
[----:B------:R-:W-:Y:S01]  /*1380*/  MOV R53, RZ ;  /* 0x000000ff00357202 */ /* 0x000fe20000000f00 */
[----:B------:R-:W-:Y:S01]  /*1390*/  IMAD.MOV.U32 R158, RZ, RZ, RZ ;  /* 0x000000ffff9e7224 */ /* 0x000fe200078e00ff */
        /* <DEDUP_REMOVED lines=14> */
[----:B------:R-:W-:-:S02]  /*1480*/  MOV R174, RZ ;  /* 0x000000ff00ae7202 */ /* 0x000fc40000000f00 */
[----:B--2---:R-:W-:-:S04]  /*1490*/  LOP3.LUT R6, R6, 0xffffffef, RZ, 0xc0, !PT ;  /* 0xffffffef06067812 */ /* 0x004fc800078ec0ff */
[----:B------:R-:W-:-:S05]  /*14a0*/  @P1 LOP3.LUT R6, R6, 0x10, RZ, 0xfc, !PT ;  /* 0x0000001006061812 */ /* 0x000fca00078efcff */
[----:B------:R1:W-:Y:S04]  /*14b0*/  STL [R1+0xe4], R6 ;  /* 0x0000e40601007387 */ /* 0x0003e80000100800 */
[----:B------:R2:W-:Y:S04]  /*14c0*/  STL [R1+0xa8], R52 ;  /* 0x0000a83401007387 */ /* 0x0005e80000100800 */
[----:B------:R2:W-:Y:S01]  /*14d0*/  STL [R1+0xa4], R54 ;  /* 0x0000a43601007387 */ /* 0x0005e20000100800 */
[----:B-1----:R-:W-:Y:S01]  /*14e0*/  CS2R R6, SRZ ;  /* 0x0000000000067805 */ /* 0x002fe2000001ff00 */
[----:B------:R-:W-:Y:S05]  /*14f0*/  @!P0 BRA `(.L_x_473) ;  /* 0x0000d17000008947 */ /* 0x000fea0003800000 */
[----:B------:R-:W-:Y:S01]  /*1500*/  ISETP.NE.U32.AND P0, PT, RZ, c[0x0][0x340], PT ;  /* 0x0000d000ff007a0c */ /* 0x000fe20003f05070 */
[----:B------:R-:W3:Y:S03]  /*1510*/  LDL.64 R50, [R1+0x90] ;  /* 0x0000900001327983 */ /* 0x000ee60000100a00 */
[----:B------:R-:W-:Y:S01]  /*1520*/  ISETP.NE.AND.EX P0, PT, RZ, c[0x0][0x344], PT, P0 ;  /* 0x0000d100ff007a0c */ /* 0x000fe20003f05300 */
[----:B------:R-:W4:Y:S04]  /*1530*/  LDL R47, [R1+0x9c] ;  /* 0x00009c00012f7983 */ /* 0x000f280000100800 */
[----:B------:R-:W5:Y:S04]  /*1540*/  LDL R31, [R1+0x88] ;  /* 0x00008800011f7983 */ /* 0x000f680000100800 */
[----:B--2---:R-:W2:Y:S04]  /*1550*/  LDL R30, [R1+0x98] ;  /* 0x00009800011e7983 */ /* 0x004ea80000100800 */
[----:B------:R-:W-:Y:S01]  /*1560*/  @P0 MOV R2, 0x4 ;  /* 0x0000000400020802 */ /* 0x000fe20000000f00 */
[----:B------:R-:W1:Y:S04]  /*1570*/  S2R R56, SR_TID.X ;  /* 0x0000000000387919 */ /* 0x000e680000002100 */
[----:B------:R-:W-:-:S05]  /*1580*/  @P0 IMAD.WIDE R2, R52, R2, c[0x0][0x340] ;  /* 0x0000d00034020625 */ /* 0x000fca00078e0202 */
[----:B------:R3:W2:Y:S01]  /*1590*/  @P0 LDG.E R9, [R2.64] ;  /* 0x0000000602090981 */ /* 0x0006a2000c1e1900 */
[----:B-1----:R-:W-:-:S04]  /*15a0*/  SHF.R.S32.HI R46, RZ, 0x1f, R56 ;  /* 0x0000001fff2e7819 */ /* 0x002fc80000011438 */
[----:B------:R-:W-:-:S04]  /*15b0*/  LEA.HI R46, R46, R56, RZ, 0x3 ;  /* 0x000000382e2e7211 */ /* 0x000fc800078f18ff */
[----:B------:R-:W-:-:S04]  /*15c0*/  SHF.R.S32.HI R46, RZ, 0x3, R46 ;  /* 0x00000003ff2e7819 */ /* 0x000fc8000001142e */
[----:B------:R-:W-:-:S05]  /*15d0*/  SHF.R.S32.HI R6, RZ, 0x1f, R46 ;  /* 0x0000001fff067819 */ /* 0x000fca000001142e */
[C---:B------:R-:W-:Y:S02]  /*15e0*/  IMAD R0, R6.reuse, c[0x0][0x1e0], RZ ;  /* 0x0000780006007a24 */ /* 0x040fe400078e02ff */
[----:B------:R-:W-:Y:S02]  /*15f0*/  IMAD R6, R6, c[0x0][0x208], RZ ;  /* 0x0000820006067a24 */ /* 0x000fe400078e02ff */
[----:B------:R-:W-:Y:S01]  /*1600*/  IMAD R0, R46, c[0x0][0x1e4], R0 ;  /* 0x000079002e007a24 */ /* 0x000fe200078e0200 */
[----:B------:R-:W-:-:S05]  /*1610*/  SHF.R.S32.HI R13, RZ, 0x1f, R54 ;  /* 0x0000001fff0d7819 */ /* 0x000fca0000011436 */
[----:B------:R-:W-:-:S04]  /*1620*/  IMAD R8, R13, c[0x0][0x210], RZ ;  /* 0x000084000d087a24 */ /* 0x000fc800078e02ff */
[----:B------:R-:W-:Y:S01]  /*1630*/  IMAD R8, R54, c[0x0][0x214], R8 ;  /* 0x0000850036087a24 */ /* 0x000fe200078e0208 */
[----:B------:R-:W-:Y:S01]  /*1640*/  WARPSYNC 0xffffffff ;  /* 0xffffffff00007948 */ /* 0x000fe20003800000 */
[----:B---3--:R-:W-:-:S04]  /*1650*/  IMAD.WIDE.U32 R4, R46, c[0x0][0x1e0], R50 ;  /* 0x000078002e047a25 */ /* 0x008fc800078e0032 */
[----:B------:R-:W-:Y:S01]  /*1660*/  IMAD.WIDE.U32 R2, R46, c[0x0][0x208], R50 ;  /* 0x000082002e027a25 */ /* 0x000fe200078e0032 */
[----:B------:R-:W-:-:S03]  /*1670*/  IADD3 R5, R5, R0, RZ ;  /* 0x0000000005057210 */ /* 0x000fc60007ffe0ff */
[----:B------:R-:W-:Y:S02]  /*1680*/  IMAD R0, R46, c[0x0][0x20c], R6 ;  /* 0x000083002e007a24 */ /* 0x000fe400078e0206 */
[----:B------:R-:W-:Y:S02]  /*1690*/  IMAD R6, R13, c[0x0][0x1e8], RZ ;  /* 0x00007a000d067a24 */ /* 0x000fe400078e02ff */
[----:B------:R-:W-:Y:S02]  /*16a0*/  IMAD.IADD R3, R3, 0x1, R0 ;  /* 0x0000000103037824 */ /* 0x000fe400078e0200 */
[C---:B------:R-:W-:Y:S02]  /*16b0*/  IMAD R6, R54.reuse, c[0x0][0x1ec], R6 ;  /* 0x00007b0036067a24 */ /* 0x040fe400078e0206 */
[----:B------:R-:W-:Y:S01]  /*16c0*/  IMAD.WIDE.U32 R4, R54, c[0x0][0x1e8], R4 ;  /* 0x00007a0036047a25 */ /* 0x000fe200078e0004 */
[----:B----4-:R-:W-:-:S03]  /*16d0*/  ISETP.GE.AND P5, PT, R47, c[0x0][0x1d4], PT ;  /* 0x000075002f007a0c */ /* 0x010fc60003fa6270 */
[----:B------:R-:W-:Y:S01]  /*16e0*/  IMAD.WIDE.U32 R2, R54, c[0x0][0x210], R2 ;  /* 0x0000840036027a25 */ /* 0x000fe200078e0002 */
[----:B------:R-:W-:-:S03]  /*16f0*/  ISETP.GE.AND P6, PT, R50, c[0x0][0x1d4], PT ;  /* 0x0000750032007a0c */ /* 0x000fc60003fc6270 */
[----:B------:R-:W-:Y:S01]  /*1700*/  IMAD.IADD R7, R5, 0x1, R6 ;  /* 0x0000000105077824 */ /* 0x000fe200078e0206 */
[----:B------:R-:W-:Y:S01]  /*1710*/  SEL R0, RZ, 0xffffffff, P5 ;  /* 0xffffffffff007807 */ /* 0x000fe20002800000 */
[----:B------:R-:W-:Y:S01]  /*1720*/  IMAD.IADD R5, R3, 0x1, R8 ;  /* 0x0000000103057824 */ /* 0x000fe200078e0208 */
[----:B------:R-:W-:Y:S02]  /*1730*/  SHF.R.S32.HI R8, RZ, 0x1f, R52 ;  /* 0x0000001fff087819 */ /* 0x000fe40000011434 */
[----:B------:R-:W-:Y:S02]  /*1740*/  SEL R10, RZ, 0x1, P6 ;  /* 0x00000001ff0a7807 */ /* 0x000fe40003000000 */
[----:B------:R-:W-:Y:S02]  /*1750*/  SHF.L.U32 R0, R0, 0x1, RZ ;  /* 0x0000000100007819 */ /* 0x000fe400000006ff */
[----:B--2---:R-:W-:Y:S01]  /*1760*/  @P0 SHF.R.S32.HI R3, RZ, 0x1f, R9 ;  /* 0x0000001fff030819 */ /* 0x004fe20000011409 */
[----:B------:R-:W-:Y:S01]  /*1770*/  @!P0 IMAD.MOV.U32 R3, RZ, RZ, R8 ;  /* 0x000000ffff038224 */ /* 0x000fe200078e0008 */
[----:B------:R-:W-:-:S02]  /*1780*/  MOV R6, R4 ;  /* 0x0000000400067202 */ /* 0x000fc40000000f00 */
[----:B------:R-:W-:Y:S01]  /*1790*/  MOV R4, R2 ;  /* 0x0000000200047202 */ /* 0x000fe20000000f00 */
[----:B------:R-:W-:Y:S01]  /*17a0*/  @P0 IMAD.MOV.U32 R2, RZ, RZ, R9 ;  /* 0x000000ffff020224 */ /* 0x000fe200078e0009 */
[----:B------:R-:W-:Y:S01]  /*17b0*/  LOP3.LUT R12, R0, 0x2, R10, 0xe2, !PT ;  /* 0x00000002000c7812 */ /* 0x000fe200078ee20a */
[C---:B------:R-:W-:Y:S01]  /*17c0*/  IMAD R0, R3.reuse, c[0x0][0x1f0], RZ ;  /* 0x00007c0003007a24 */ /* 0x040fe200078e02ff */
[----:B------:R-:W-:Y:S01]  /*17d0*/  @!P0 MOV R2, R52 ;  /* 0x0000003400028202 */ /* 0x000fe20000000f00 */
[----:B------:R-:W-:-:S04]  /*17e0*/  IMAD R3, R3, c[0x0][0x218], RZ ;  /* 0x0000860003037a24 */ /* 0x000fc800078e02ff */
[----:B------:R-:W-:-:S04]  /*17f0*/  IMAD.WIDE.U32 R90, R2, c[0x0][0x1f0], R6 ;  /* 0x00007c00025a7a25 */ /* 0x000fc800078e0006 */
[C---:B------:R-:W-:Y:S02]  /*1800*/  IMAD R0, R2.reuse, c[0x0][0x1f4], R0 ;  /* 0x00007d0002007a24 */ /* 0x040fe400078e0200 */
[----:B------:R-:W-:-:S04]  /*1810*/  IMAD.WIDE.U32 R28, R2, c[0x0][0x218], R4 ;  /* 0x00008600021c7a25 */ /* 0x000fc800078e0004 */
[----:B------:R-:W-:Y:S01]  /*1820*/  IMAD R2, R2, c[0x0][0x21c], R3 ;  /* 0x0000870002027a24 */ /* 0x000fe200078e0203 */
[----:B------:R-:W-:Y:S01]  /*1830*/  IADD3 R88, R91, R0, RZ ;  /* 0x000000005b587210 */ /* 0x000fe20007ffe0ff */
[----:B------:R1:W-:Y:S02]  /*1840*/  STL.64 [R1+0x68], R90 ;  /* 0x0000685a01007387 */ /* 0x0003e40000100a00 */
[----:B------:R-:W-:Y:S02]  /*1850*/  IMAD.IADD R27, R29, 0x1, R2 ;  /* 0x000000011d1b7824 */ /* 0x000fe400078e0202 */
[----:B------:R1:W-:Y:S04]  /*1860*/  STL.64 [R1+0x70], R28 ;  /* 0x0000701c01007387 */ /* 0x0003e80000100a00 */
[----:B------:R1:W-:Y:S04]  /*1870*/  STL [R1+0x64], R88 ;  /* 0x0000645801007387 */ /* 0x0003e80000100800 */
[----:B------:R1:W-:Y:S01]  /*1880*/  STL [R1+0x78], R27 ;  /* 0x0000781b01007387 */ /* 0x0003e20000100800 */
[----:B------:R-:W-:-:S02]  /*1890*/  ISETP.GE.AND P4, PT, R30, c[0x0][0x1d4], PT ;  /* 0x000075001e007a0c */ /* 0x000fc40003f86270 */
[----:B-----5:R-:W-:Y:S02]  /*18a0*/  ISETP.GE.AND P3, PT, R31, c[0x0][0x1d4], PT ;  /* 0x000075001f007a0c */ /* 0x020fe40003f66270 */
[----:B------:R-:W-:Y:S02]  /*18b0*/  SEL R11, RZ, 0x4, P4 ;  /* 0x00000004ff0b7807 */ /* 0x000fe40002000000 */
[----:B------:R-:W-:-:S04]  /*18c0*/  SEL R10, RZ, 0x8, P3 ;  /* 0x00000008ff0a7807 */ /* 0x000fc80001800000 */
[----:B------:R-:W-:Y:S02]  /*18d0*/  LOP3.LUT R22, R10, R12, R11, 0xfe, !PT ;  /* 0x0000000c0a167212 */ /* 0x000fe400078efe0b */
[----:B------:R-:W2:Y:S01]  /*18e0*/  LDL R14, [R1+0xe8] ;  /* 0x0000e800010e7983 */ /* 0x000ea20000100800 */
[----:B------:R-:W-:Y:S01]  /*18f0*/  IMAD.MOV.U32 R135, RZ, RZ, R55 ;  /* 0x000000ffff877224 */ /* 0x000fe200078e0037 */
[----:B------:R-:W-:Y:S01]  /*1900*/  P2R R24, PR, RZ, 0x20 ;  /* 0x00000020ff187803 */ /* 0x000fe20000000000 */
[----:B------:R-:W-:Y:S01]  /*1910*/  IMAD R5, R13, c[0x0][0x1b8], RZ ;  /* 0x00006e000d057a24 */ /* 0x000fe200078e02ff */
[----:B------:R-:W3:Y:S01]  /*1920*/  LDL R34, [R1+0xbc] ;  /* 0x0000bc0001227983 */ /* 0x000ee20000100800 */
[C---:B------:R-:W-:Y:S01]  /*1930*/  IMAD.WIDE.U32 R2, R54.reuse, c[0x0][0x1b8], RZ ;  /* 0x00006e0036027a25 */ /* 0x040fe200078e00ff */
[----:B------:R-:W-:Y:S02]  /*1940*/  P2R R25, PR, RZ, 0x8 ;  /* 0x00000008ff197803 */ /* 0x000fe40000000000 */
[----:B------:R-:W4:Y:S01]  /*1950*/  LDL R33, [R1+0xb8] ;  /* 0x0000b80001217983 */ /* 0x000f220000100800 */
[----:B------:R-:W-:Y:S01]  /*1960*/  IMAD R5, R54, c[0x0][0x1bc], R5 ;  /* 0x00006f0036057a24 */ /* 0x000fe200078e0205 */
[----:B------:R-:W-:-:S02]  /*1970*/  P2R R23, PR, RZ, 0x10 ;  /* 0x00000010ff177803 */ /* 0x000fc40000000000 */
[----:B------:R-:W5:Y:S04]  /*1980*/  LDL R32, [R1+0xb4] ;  /* 0x0000b40001207983 */ /* 0x000f680000100800 */
[----:B------:R-:W3:Y:S01]  /*1990*/  LDL R86, [R1+0x58] ;  /* 0x0000580001567983 */ /* 0x000ee20000100800 */
[----:B------:R-:W-:Y:S02]  /*19a0*/  IMAD R8, R8, c[0x0][0x1c0], RZ ;  /* 0x0000700008087a24 */ /* 0x000fe400078e02ff */
[----:B------:R-:W-:Y:S01]  /*19b0*/  IMAD.IADD R3, R3, 0x1, R5 ;  /* 0x0000000103037824 */ /* 0x000fe200078e0205 */
[----:B------:R-:W3:Y:S01]  /*19c0*/  LDL R80, [R1+0x2c] ;  /* 0x00002c0001507983 */ /* 0x000ee20000100800 */
[C---:B------:R-:W-:Y:S02]  /*19d0*/  IMAD R8, R52.reuse, c[0x0][0x1c4], R8 ;  /* 0x0000710034087a24 */ /* 0x040fe400078e0208 */
[----:B------:R-:W-:Y:S01]  /*19e0*/  IMAD.WIDE.U32 R2, R52, c[0x0][0x1c0], R2 ;  /* 0x0000700034027a25 */ /* 0x000fe200078e0002 */
[----:B------:R-:W3:Y:S03]  /*19f0*/  LDL R83, [R1+0x38] ;  /* 0x0000380001537983 */ /* 0x000ee60000100800 */
[----:B------:R-:W-:Y:S01]  /*1a00*/  IMAD.IADD R3, R3, 0x1, R8 ;  /* 0x0000000103037824 */ /* 0x000fe200078e0208 */
[----:B------:R-:W3:Y:S01]  /*1a10*/  LDL R82, [R1+0x34] ;  /* 0x0000340001527983 */ /* 0x000ee20000100800 */
[----:B------:R-:W-:-:S02]  /*1a20*/  IMAD R26, R87, c[0x0][0x168], RZ ;  /* 0x00005a00571a7a24 */ /* 0x000fc400078e02ff */
[--C-:B------:R-:W-:Y:S01]  /*1a30*/  IMAD.IADD R7, R46, 0x1, R135.reuse ;  /* 0x000000012e077824 */ /* 0x100fe200078e0287 */
[----:B------:R-:W-:Y:S01]  /*1a40*/  ISETP.GE.AND P5, PT, R50, c[0x0][0x198], PT ;  /* 0x0000660032007a0c */ /* 0x000fe20003fa6270 */
[----:B------:R-:W-:Y:S01]  /*1a50*/  IMAD.MOV.U32 R134, RZ, RZ, R48 ;  /* 0x000000ffff867224 */ /* 0x000fe200078e0030 */
[----:B------:R-:W-:Y:S01]  /*1a60*/  BAR.SYNC.DEFER_BLOCKING 0x0 ;  /* 0x0000000000007b1d */ /* 0x000fe20000010000 */
[----:B------:R-:W-:Y:S02]  /*1a70*/  ISETP.GE.AND P3, PT, R47, c[0x0][0x198], PT ;  /* 0x000066002f007a0c */ /* 0x000fe40003f66270 */
[----:B------:R-:W-:Y:S01]  /*1a80*/  ISETP.GE.AND P4, PT, R30, c[0x0][0x198], PT ;  /* 0x000066001e007a0c */ /* 0x000fe20003f86270 */
[----:B------:R-:W-:Y:S02]  /*1a90*/  IMAD.MOV.U32 R85, RZ, RZ, -0x40 ;  /* 0xffffffc0ff557424 */ /* 0x000fe400078e00ff */
[----:B------:R-:W3:Y:S01]  /*1aa0*/  LDL R81, [R1+0x30] ;  /* 0x0000300001517983 */ /* 0x000ee20000100800 */
[----:B--2---:R-:W-:-:S04]  /*1ab0*/  IMAD.IADD R4, R14, 0x1, R135 ;  /* 0x000000010e047824 */ /* 0x004fc800078e0287 */
[----:B------:R-:W-:-:S04]  /*1ac0*/  @P1 IMAD.HI.U32 R6, R4, c[0x0][0x2c8], RZ ;  /* 0x0000b20004061a27 */ /* 0x000fc800078e00ff */
[----:B------:R-:W-:Y:S01]  /*1ad0*/  IMAD.MOV.U32 R0, RZ, RZ, R4 ;  /* 0x000000ffff007224 */ /* 0x000fe200078e0004 */
[----:B------:R-:W-:-:S04]  /*1ae0*/  @P1 SHF.R.U32.HI R0, RZ, c[0x0][0x2cc], R6 ;  /* 0x0000b300ff001a19 */ /* 0x000fc80000011606 */
[--C-:B------:R-:W-:Y:S01]  /*1af0*/  SHF.R.S32.HI R6, RZ, 0x1f, R0.reuse ;  /* 0x0000001fff067819 */ /* 0x100fe20000011400 */
[----:B------:R-:W-:-:S04]  /*1b00*/  IMAD.MOV R5, RZ, RZ, -R0 ;  /* 0x000000ffff057224 */ /* 0x000fc800078e0a00 */
[----:B------:R-:W-:Y:S02]  /*1b10*/  IMAD R4, R5, c[0x0][0x2c4], R4 ;  /* 0x0000b10005047a24 */ /* 0x000fe400078e0204 */
[----:B------:R-:W-:Y:S02]  /*1b20*/  IMAD R5, R6, c[0x0][0x1b0], RZ ;  /* 0x00006c0006057a24 */ /* 0x000fe400078e02ff */
[----:B------:R-:W-:-:S04]  /*1b30*/  IMAD.WIDE.U32 R2, R0, c[0x0][0x1b0], R2 ;  /* 0x00006c0000027a25 */ /* 0x000fc800078e0002 */
[----:B------:R-:W-:Y:S01]  /*1b40*/  IMAD R6, R0, c[0x0][0x1b4], R5 ;  /* 0x00006d0000067a24 */ /* 0x000fe200078e0205 */
[----:B------:R-:W-:-:S03]  /*1b50*/  SHF.R.S32.HI R5, RZ, 0x1f, R4 ;  /* 0x0000001fff057819 */ /* 0x000fc60000011404 */
[----:B------:R-:W-:Y:S02]  /*1b60*/  IMAD.IADD R3, R3, 0x1, R6 ;  /* 0x0000000103037824 */ /* 0x000fe400078e0206 */
[----:B------:R-:W-:Y:S02]  /*1b70*/  IMAD R0, R5, c[0x0][0x1a8], RZ ;  /* 0x00006a0005007a24 */ /* 0x000fe400078e02ff */
[----:B------:R-:W-:-:S04]  /*1b80*/  IMAD.WIDE.U32 R2, R4, c[0x0][0x1a8], R2 ;  /* 0x00006a0004027a25 */ /* 0x000fc800078e0002 */
[----:B------:R-:W-:Y:S01]  /*1b90*/  IMAD R0, R4, c[0x0][0x1ac], R0 ;  /* 0x00006b0004007a24 */ /* 0x000fe200078e0200 */
[----:B------:R-:W-:-:S03]  /*1ba0*/  LEA R6, P0, R2, c[0x0][0x160], 0x1 ;  /* 0x0000580002067a11 */ /* 0x000fc600078008ff */
[----:B------:R-:W-:Y:S02]  /*1bb0*/  IMAD.IADD R5, R3, 0x1, R0 ;  /* 0x0000000103057824 */ /* 0x000fe400078e0200 */
[----:B------:R-:W2:Y:S03]  /*1bc0*/  SHFL.IDX PT, R3, R6, RZ, 0x181f ;  /* 0x00181fff06037589 */ /* 0x000ea600000e0000 */
[----:B------:R-:W-:-:S05]  /*1bd0*/  LEA.HI.X R5, R2, c[0x0][0x164], R5, 0x1, P0 ;  /* 0x0000590002057a11 */ /* 0x000fca00000f0c05 */
[----:B------:R-:W1:Y:S01]  /*1be0*/  SHFL.IDX PT, R4, R5, RZ, 0x181f ;  /* 0x00181fff05047589 */ /* 0x000e6200000e0000 */
[----:B------:R-:W-:-:S03]  /*1bf0*/  ISETP.GE.AND P0, PT, R7, R26, PT ;  /* 0x0000001a0700720c */ /* 0x000fc60003f06270 */
[----:B------:R-:W3:Y:S10]  /*1c00*/  SHFL.IDX PT, R0, R6, 0x1, 0x181f ;  /* 0x00381f0006007f89 */ /* 0x000ef400000e0000 */
[----:B--2---:R-:W-:-:S04]  /*1c10*/  @!P0 LEA R14, P1, R50, R3, 0x1 ;  /* 0x00000003320e8211 */ /* 0x004fc800078208ff */
[-C--:B-1----:R-:W-:Y:S02]  /*1c20*/  @!P0 LEA.HI.X R15, R50, R4.reuse, R51, 0x1, P1 ;  /* 0x00000004320f8211 */ /* 0x082fe400008f0c33 */
[CC--:B------:R-:W-:Y:S01]  /*1c30*/  @!P0 LEA R12, P1, R47.reuse, R3.reuse, 0x1 ;  /* 0x000000032f0c8211 */ /* 0x0c0fe200078208ff */
[----:B------:R-:W1:Y:S03]  /*1c40*/  SHFL.IDX PT, R2, R5, 0x1, 0x181f ;  /* 0x00381f0005027f89 */ /* 0x000e6600000e0000 */
[----:B---3--:R-:W-:Y:S01]  /*1c50*/  @!P0 LEA.HI.X R13, R47, R4, R34, 0x1, P1 ;  /* 0x000000042f0d8211 */ /* 0x008fe200008f0c22 */
[----:B------:R2:W-:Y:S01]  /*1c60*/  @!P0 LDGSTS.E.BYPASS.LTC128B.128 [R86+0x100], [R14.64], !P5 ;  /* 0x001000000e568fae */ /* 0x0005e2000e901d46 */
[----:B------:R-:W-:-:S03]  /*1c70*/  @!P0 LEA R10, P1, R30, R3, 0x1 ;  /* 0x000000031e0a8211 */ /* 0x000fc600078208ff */
[----:B------:R3:W-:Y:S01]  /*1c80*/  @!P0 LDGSTS.E.BYPASS.LTC128B.128 [R86+0x4100], [R12.64], !P3 ;  /* 0x041000000c568fae */ /* 0x0007e2000d901d46 */
[----:B----4-:R-:W-:Y:S02]  /*1c90*/  @!P0 LEA.HI.X R11, R30, R4, R33, 0x1, P1 ;  /* 0x000000041e0b8211 */ /* 0x010fe400008f0c21 */
[----:B------:R-:W-:Y:S02]  /*1ca0*/  @!P0 LEA R8, P1, R31, R3, 0x1 ;  /* 0x000000031f088211 */ /* 0x000fe400078208ff */
[----:B------:R-:W-:Y:S01]  /*1cb0*/  IADD3 R3, R7, 0x20, RZ ;  /* 0x0000002007037810 */ /* 0x000fe20007ffe0ff */
[----:B------:R4:W-:Y:S03]  /*1cc0*/  @!P0 LDGSTS.E.BYPASS.LTC128B.128 [R86+0x8100], [R10.64], !P4 ;  /* 0x081000000a568fae */ /* 0x0009e6000e101d46 */
[----:B------:R-:W-:Y:S02]  /*1cd0*/  ISETP.GE.AND P2, PT, R3, R26, PT ;  /* 0x0000001a0300720c */ /* 0x000fe40003f46270 */
[----:B-----5:R-:W-:-:S11]  /*1ce0*/  @!P0 LEA.HI.X R9, R31, R4, R32, 0x1, P1 ;  /* 0x000000041f098211 */ /* 0x020fd600008f0c20 */
[----:B------:R-:W-:-:S04]  /*1cf0*/  @!P2 LEA R20, P1, R50, R0, 0x1 ;  /* 0x000000003214a211 */ /* 0x000fc800078208ff */
[----:B-1----:R-:W-:Y:S02]  /*1d00*/  @!P2 LEA.HI.X R21, R50, R2, R51, 0x1, P1 ;  /* 0x000000023215a211 */ /* 0x002fe400008f0c33 */
[----:B------:R-:W-:-:S04]  /*1d10*/  @!P2 LEA R18, P1, R47, R0, 0x1 ;  /* 0x000000002f12a211 */ /* 0x000fc800078208ff */
[----:B------:R-:W-:Y:S02]  /*1d20*/  @!P2 LEA.HI.X R19, R47, R2, R34, 0x1, P1 ;  /* 0x000000022f13a211 */ /* 0x000fe400008f0c22 */
[----:B------:R-:W-:-:S13]  /*1d30*/  ISETP.GE.AND P1, PT, R31, c[0x0][0x198], PT ;  /* 0x000066001f007a0c */ /* 0x000fda0003f26270 */
[----:B------:R1:W-:Y:S01]  /*1d40*/  @!P0 LDGSTS.E.BYPASS.LTC128B.128 [R86+0xc100], [R8.64], !P1 ;  /* 0x0c10000008568fae */ /* 0x0003e2000c901d46 */
[C---:B----4-:R-:W-:Y:S02]  /*1d50*/  @!P2 LEA R10, P0, R30.reuse, R0, 0x1 ;  /* 0x000000001e0aa211 */ /* 0x050fe400078008ff */
[----:B------:R-:W-:Y:S01]  /*1d60*/  IADD3 R3, R7, 0x40, RZ ;  /* 0x0000004007037810 */ /* 0x000fe20007ffe0ff */
[----:B------:R4:W-:Y:S01]  /*1d70*/  @!P2 LDGSTS.E.BYPASS.LTC128B.128 [R86+0x1100], [R20.64], !P5 ;  /* 0x011000001456afae */ /* 0x0009e2000e901d46 */
[----:B------:R-:W-:Y:S02]  /*1d80*/  @!P2 LEA.HI.X R11, R30, R2, R33, 0x1, P0 ;  /* 0x000000021e0ba211 */ /* 0x000fe400000f0c21 */
[----:B------:R-:W-:Y:S01]  /*1d90*/  ISETP.GE.AND P1, PT, R3, R26, PT ;  /* 0x0000001a0300720c */ /* 0x000fe20003f26270 */
[----:B------:R5:W-:Y:S04]  /*1da0*/  @!P2 LDGSTS.E.BYPASS.LTC128B.128 [R86+0x5100], [R18.64], !P3 ;  /* 0x051000001256afae */ /* 0x000be8000d901d46 */
[----:B------:R2:W-:Y:S01]  /*1db0*/  @!P2 LDGSTS.E.BYPASS.LTC128B.128 [R86+0x9100], [R10.64], !P4 ;  /* 0x091000000a56afae */ /* 0x0005e2000e101d46 */
[----:B-1----:R-:W-:-:S03]  /*1dc0*/  @!P2 LEA R8, P0, R31, R0, 0x1 ;  /* 0x000000001f08a211 */ /* 0x002fc600078008ff */
[----:B------:R-:W1:Y:S01]  /*1dd0*/  SHFL.IDX PT, R0, R6, 0x2, 0x181f ;  /* 0x00581f0006007f89 */ /* 0x000e6200000e0000 */
[----:B------:R-:W-:-:S03]  /*1de0*/  @!P2 LEA.HI.X R9, R31, R2, R32, 0x1, P0 ;  /* 0x000000021f09a211 */ /* 0x000fc600000f0c20 */
[----:B------:R-:W2:Y:S01]  /*1df0*/  SHFL.IDX PT, R2, R5, 0x2, 0x181f ;  /* 0x00581f0005027f89 */ /* 0x000ea200000e0000 */
[----:B-1----:R-:W-:-:S04]  /*1e00*/  @!P1 LEA R16, P0, R50, R0, 0x1 ;  /* 0x0000000032109211 */ /* 0x002fc800078008ff */
[----:B--2---:R-:W-:Y:S02]  /*1e10*/  @!P1 LEA.HI.X R17, R50, R2, R51, 0x1, P0 ;  /* 0x0000000232119211 */ /* 0x004fe400000f0c33 */
[----:B------:R-:W-:-:S04]  /*1e20*/  @!P1 LEA R14, P0, R47, R0, 0x1 ;  /* 0x000000002f0e9211 */ /* 0x000fc800078008ff */
[----:B------:R-:W-:Y:S02]  /*1e30*/  @!P1 LEA.HI.X R15, R47, R2, R34, 0x1, P0 ;  /* 0x000000022f0f9211 */ /* 0x000fe400000f0c22 */
[----:B------:R-:W-:-:S13]  /*1e40*/  ISETP.GE.AND P0, PT, R31, c[0x0][0x198], PT ;  /* 0x000066001f007a0c */ /* 0x000fda0003f06270 */
[----:B------:R1:W-:Y:S01]  /*1e50*/  @!P2 LDGSTS.E.BYPASS.LTC128B.128 [R86+0xd100], [R8.64], !P0 ;  /* 0x0d1000000856afae */ /* 0x0003e2000c101d46 */
[C---:B---3--:R-:W-:Y:S02]  /*1e60*/  @!P1 LEA R12, P0, R30.reuse, R0, 0x1 ;  /* 0x000000001e0c9211 */ /* 0x048fe400078008ff */
[----:B------:R-:W-:Y:S01]  /*1e70*/  IADD3 R7, R7, 0x60, RZ ;  /* 0x0000006007077810 */ /* 0x000fe20007ffe0ff */
[----:B------:R2:W-:Y:S01]  /*1e80*/  @!P1 LDGSTS.E.BYPASS.LTC128B.128 [R86+0x2100], [R16.64], !P5 ;  /* 0x0210000010569fae */ /* 0x0005e2000e901d46 */
[----:B------:R-:W-:Y:S02]  /*1e90*/  @!P1 LEA.HI.X R13, R30, R2, R33, 0x1, P0 ;  /* 0x000000021e0d9211 */ /* 0x000fe400000f0c21 */
[C---:B------:R-:W-:Y:S01]  /*1ea0*/  @!P1 LEA R10, P0, R31.reuse, R0, 0x1 ;  /* 0x000000001f0a9211 */ /* 0x040fe200078008ff */
[----:B------:R3:W-:Y:S04]  /*1eb0*/  @!P1 LDGSTS.E.BYPASS.LTC128B.128 [R86+0x6100], [R14.64], !P3 ;  /* 0x061000000e569fae */ /* 0x0007e8000d901d46 */
[----:B------:R-:W1:Y:S01]  /*1ec0*/  SHFL.IDX PT, R0, R6, 0x3, 0x181f ;  /* 0x00781f0006007f89 */ /* 0x000e6200000e0000 */
[----:B------:R-:W-:-:S03]  /*1ed0*/  @!P1 LEA.HI.X R11, R31, R2, R32, 0x1, P0 ;  /* 0x000000021f0b9211 */ /* 0x000fc600000f0c20 */
[----:B------:R-:W4:Y:S01]  /*1ee0*/  SHFL.IDX PT, R2, R5, 0x3, 0x181f ;  /* 0x00781f0005027f89 */ /* 0x000f2200000e0000 */
[----:B------:R-:W-:-:S03]  /*1ef0*/  ISETP.GE.AND P0, PT, R7, R26, PT ;  /* 0x0000001a0700720c */ /* 0x000fc60003f06270 */
[----:B------:R5:W-:Y:S04]  /*1f00*/  @!P1 LDGSTS.E.BYPASS.LTC128B.128 [R86+0xa100], [R12.64], !P4 ;  /* 0x0a1000000c569fae */ /* 0x000be8000e101d46 */
[----:B--2---:R-:W2:Y:S04]  /*1f10*/  LDL R17, [R1+0x8] ;  /* 0x0000080001117983 */ /* 0x004ea80000100800 */
[----:B---3--:R-:W3:Y:S02]  /*1f20*/  LDL R14, [R1+0x4c] ;  /* 0x00004c00010e7983 */ /* 0x008ee40000100800 */
[----:B-1----:R-:W-:-:S02]  /*1f30*/  @!P0 LEA R4, P2, R50, R0, 0x1 ;  /* 0x0000000032048211 */ /* 0x002fc400078408ff */
[----:B------:R-:W2:Y:S02]  /*1f40*/  LDL R16, [R1+0x44] ;  /* 0x0000440001107983 */ /* 0x000ea40000100800 */
[----:B----4-:R-:W-:Y:S02]  /*1f50*/  @!P0 LEA.HI.X R5, R50, R2, R51, 0x1, P2 ;  /* 0x0000000232058211 */ /* 0x010fe400010f0c33 */
[----:B------:R-:W-:-:S04]  /*1f60*/  @!P0 LEA R8, P2, R47, R0, 0x1 ;  /* 0x000000002f088211 */ /* 0x000fc800078408ff */
[----:B------:R-:W-:Y:S01]  /*1f70*/  @!P0 LEA.HI.X R9, R47, R2, R34, 0x1, P2 ;  /* 0x000000022f098211 */ /* 0x000fe200010f0c22 */
[----:B-----5:R-:W4:Y:S01]  /*1f80*/  LDL R13, [R1+0x54] ;  /* 0x00005400010d7983 */ /* 0x020f220000100800 */
[----:B------:R-:W-:-:S03]  /*1f90*/  ISETP.GE.AND P2, PT, R31, c[0x0][0x198], PT ;  /* 0x000066001f007a0c */ /* 0x000fc60003f46270 */
[----:B------:R-:W5:Y:S10]  /*1fa0*/  LDL R12, [R1+0x50] ;  /* 0x00005000010c7983 */ /* 0x000f740000100800 */
[----:B------:R1:W-:Y:S01]  /*1fb0*/  @!P1 LDGSTS.E.BYPASS.LTC128B.128 [R86+0xe100], [R10.64], !P2 ;  /* 0x0e1000000a569fae */ /* 0x0003e2000d101d46 */
[----:B------:R-:W-:-:S04]  /*1fc0*/  @!P0 LEA R6, P1, R30, R0, 0x1 ;  /* 0x000000001e068211 */ /* 0x000fc800078208ff */
[----:B------:R-:W-:Y:S02]  /*1fd0*/  @!P0 LEA.HI.X R7, R30, R2, R33, 0x1, P1 ;  /* 0x000000021e078211 */ /* 0x000fe400008f0c21 */
[----:B------:R-:W-:-:S13]  /*1fe0*/  ISETP.GE.AND P1, PT, R50, c[0x0][0x198], PT ;  /* 0x0000660032007a0c */ /* 0x000fda0003f26270 */
[----:B------:R1:W-:Y:S04]  /*1ff0*/  @!P0 LDGSTS.E.BYPASS.LTC128B.128 [R86+0x3100], [R4.64], !P1 ;  /* 0x0310000004568fae */ /* 0x0003e8000c901d46 */
[----:B------:R1:W-:Y:S02]  /*2000*/  @!P0 LDGSTS.E.BYPASS.LTC128B.128 [R86+0x7100], [R8.64], !P3 ;  /* 0x0710000008568fae */ /* 0x0003e4000d901d46 */
[----:B-1----:R-:W-:-:S04]  /*2010*/  @!P0 LEA R4, P1, R31, R0, 0x1 ;  /* 0x000000001f048211 */ /* 0x002fc800078208ff */
[----:B------:R-:W-:Y:S02]  /*2020*/  @!P0 LEA.HI.X R5, R31, R2, R32, 0x1, P1 ;  /* 0x000000021f058211 */ /* 0x000fe400008f0c20 */
[----:B------:R-:W-:-:S13]  /*2030*/  ISETP.GE.AND P1, PT, R30, c[0x0][0x198], PT ;  /* 0x000066001e007a0c */ /* 0x000fda0003f26270 */
[----:B------:R1:W-:Y:S04]  /*2040*/  @!P0 LDGSTS.E.BYPASS.LTC128B.128 [R86+0xb100], [R6.64], !P1 ;  /* 0x0b10000006568fae */ /* 0x0003e8000c901d46 */
[----:B------:R1:W-:Y:S01]  /*2050*/  @!P0 LDGSTS.E.BYPASS.LTC128B.128 [R86+0xf100], [R4.64], !P2 ;  /* 0x0f10000004568fae */ /* 0x0003e2000d101d46 */
[----:B------:R-:W-:Y:S02]  /*2060*/  ISETP.NE.AND P5, PT, R24, RZ, PT ;  /* 0x000000ff1800720c */ /* 0x000fe40003fa5270 */
[----:B------:R-:W-:Y:S01]  /*2070*/  ISETP.NE.AND P4, PT, R23, RZ, PT ;  /* 0x000000ff1700720c */ /* 0x000fe20003f85270 */
[----:B------:R-:W0:Y:S01]  /*2080*/  LDGDEPBAR ;  /* 0x00000000000079af */ /* 0x000e220000000000 */
[----:B-1----:R-:W-:Y:S02]  /*2090*/  IADD3 R6, R134, -0x1, RZ ;  /* 0xffffffff86067810 */ /* 0x002fe40007ffe0ff */
[----:B------:R-:W-:-:S02]  /*20a0*/  IADD3 R7, -R46, c[0x0][0x1d0], RZ ;  /* 0x000074002e077a10 */ /* 0x000fc40007ffe1ff */
[----:B------:R-:W-:-:S03]  /*20b0*/  SHF.R.S32.HI R8, RZ, 0x1f, R6 ;  /* 0x0000001fff087819 */ /* 0x000fc60000011406 */
[----:B------:R-:W-:Y:S02]  /*20c0*/  IMAD R7, R6, -0x40, R7 ;  /* 0xffffffc006077824 */ /* 0x000fe400078e0207 */
[----:B------:R-:W-:-:S03]  /*20d0*/  IMAD R2, R8, c[0x0][0x1e0], RZ ;  /* 0x0000780008027a24 */ /* 0x000fc600078e02ff */
[----:B------:R-:W-:Y:S01]  /*20e0*/  ISETP.GE.AND P1, PT, R7, 0x1, PT ;  /* 0x000000010700780c */ /* 0x000fe20003f26270 */
[----:B------:R-:W-:-:S04]  /*20f0*/  IMAD.WIDE.U32 R4, R6, c[0x0][0x1e0], RZ ;  /* 0x0000780006047a25 */ /* 0x000fc800078e00ff */
[----:B------:R-:W-:Y:S01]  /*2100*/  IMAD R2, R6, c[0x0][0x1e4], R2 ;  /* 0x0000790006027a24 */ /* 0x000fe200078e0202 */
[----:B------:R-:W-:-:S03]  /*2110*/  LEA R0, P0, R4, R90, 0x6 ;  /* 0x0000005a04007211 */ /* 0x000fc600078030ff */
[----:B------:R-:W-:Y:S01]  /*2120*/  IMAD.IADD R2, R5, 0x1, R2 ;  /* 0x0000000105027824 */ /* 0x000fe200078e0202 */
[----:B------:R-:W-:-:S04]  /*2130*/  ISETP.NE.AND P3, PT, R25, RZ, PT ;  /* 0x000000ff1900720c */ /* 0x000fc80003f65270 */
[----:B------:R-:W-:Y:S02]  /*2140*/  LEA.HI.X R4, R4, R88, R2, 0x6, P0 ;  /* 0x0000005804047211 */ /* 0x000fe400000f3402 */
[----:B------:R-:W-:-:S04]  /*2150*/  @P1 LEA R2, P0, R0, c[0x0][0x1c8], 0x1 ;  /* 0x0000720000021a11 */ /* 0x000fc800078008ff */
[C---:B------:R-:W-:Y:S02]  /*2160*/  @P1 LEA.HI.X R3, R0.reuse, c[0x0][0x1cc], R4, 0x1, P0 ;  /* 0x0000730000031a11 */ /* 0x040fe400000f0c04 */
[----:B------:R-:W-:Y:S01]  /*2170*/  ISETP.GE.AND P0, PT, R7, 0x21, PT ;  /* 0x000000210700780c */ /* 0x000fe20003f06270 */
[----:B------:R-:W-:Y:S02]  /*2180*/  IMAD.MOV.U32 R5, RZ, RZ, 0x20 ;  /* 0x00000020ff057424 */ /* 0x000fe400078e00ff */
[----:B------:R1:W-:Y:S02]  /*2190*/  @P1 LDGSTS.E.BYPASS.LTC128B.128 [R86+0x10100], [R2.64], !P6 ;  /* 0x1010000002561fae */ /* 0x0003e4000f101d46 */
[----:B------:R-:W-:Y:S02]  /*21a0*/  IMAD.WIDE.U32 R10, R5, c[0x0][0x1e0], RZ ;  /* 0x00007800050a7a25 */ /* 0x000fe400078e00ff */
[----:B------:R1:W-:Y:S04]  /*21b0*/  @P1 LDGSTS.E.BYPASS.LTC128B.128 [R86+0x12100], [R2.64+0x80], !P5 ;  /* 0x1210008002561fae */ /* 0x0003e8000e901d46 */
[----:B------:R1:W-:Y:S04]  /*21c0*/  @P1 LDGSTS.E.BYPASS.LTC128B.128 [R86+0x14100], [R2.64+0x100], !P4 ;  /* 0x1410010002561fae */ /* 0x0003e8000e101d46 */
[----:B------:R1:W-:Y:S01]  /*21d0*/  @P1 LDGSTS.E.BYPASS.LTC128B.128 [R86+0x16100], [R2.64+0x180], !P3 ;  /* 0x1610018002561fae */ /* 0x0003e2000d901d46 */
[----:B------:R-:W-:-:S03]  /*21e0*/  @P0 IADD3 R0, P1, R0, R10, RZ ;  /* 0x0000000a00000210 */ /* 0x000fc60007f3e0ff */
[----:B------:R-:W2:Y:S01]  /*21f0*/  LDL R10, [R1+0x3c] ;  /* 0x00003c00010a7983 */ /* 0x000ea20000100800 */
[----:B-1----:R-:W-:-:S05]  /*2200*/  IMAD R2, R5, c[0x0][0x1e4], RZ ;  /* 0x0000790005027a24 */ /* 0x002fca00078e02ff */
[----:B------:R-:W-:Y:S02]  /*2210*/  @P0 IADD3.X R4, R4, R11, R2, P1, !PT ;  /* 0x0000000b04040210 */ /* 0x000fe40000ffe402 */
[----:B------:R-:W2:Y:S01]  /*2220*/  LDL R11, [R1+0x40] ;  /* 0x00004000010b7983 */ /* 0x000ea20000100800 */
[----:B------:R-:W-:Y:S01]  /*2230*/  @P0 LEA R2, P1, R0, c[0x0][0x1c8], 0x1 ;  /* 0x0000720000020a11 */ /* 0x000fe200078208ff */
[----:B------:R-:W-:-:S03]  /*2240*/  IMAD R7, R8, c[0x0][0x208], RZ ;  /* 0x0000820008077a24 */ /* 0x000fc600078e02ff */
[----:B------:R-:W-:Y:S01]  /*2250*/  @P0 LEA.HI.X R3, R0, c[0x0][0x1cc], R4, 0x1, P1 ;  /* 0x0000730000030a11 */ /* 0x000fe200008f0c04 */
[----:B------:R-:W-:-:S04]  /*2260*/  IMAD.WIDE.U32 R4, R6, c[0x0][0x208], RZ ;  /* 0x0000820006047a25 */ /* 0x000fc800078e00ff */
[----:B------:R-:W-:Y:S01]  /*2270*/  IMAD R7, R6, c[0x0][0x20c], R7 ;  /* 0x0000830006077a24 */ /* 0x000fe200078e0207 */
[----:B------:R1:W-:Y:S04]  /*2280*/  @P0 LDGSTS.E.BYPASS.LTC128B.128 [R86+0x11100], [R2.64], !P6 ;  /* 0x1110000002560fae */ /* 0x0003e8000f101d46 */
[----:B------:R1:W-:Y:S01]  /*2290*/  @P0 LDGSTS.E.BYPASS.LTC128B.128 [R86+0x13100], [R2.64+0x80], !P5 ;  /* 0x1310008002560fae */ /* 0x0003e2000e901d46 */
[----:B------:R-:W-:-:S03]  /*22a0*/  IMAD.IADD R7, R5, 0x1, R7 ;  /* 0x0000000105077824 */ /* 0x000fc600078e0207 */
[----:B------:R1:W-:Y:S04]  /*22b0*/  @P0 LDGSTS.E.BYPASS.LTC128B.128 [R86+0x15100], [R2.64+0x100], !P4 ;  /* 0x1510010002560fae */ /* 0x0003e8000e101d46 */
[----:B------:R1:W-:Y:S01]  /*22c0*/  @P0 LDGSTS.E.BYPASS.LTC128B.128 [R86+0x17100], [R2.64+0x180], !P3 ;  /* 0x1710018002560fae */ /* 0x0003e2000d901d46 */
[C---:B------:R-:W-:Y:S01]  /*22d0*/  LEA R0, P0, R4.reuse, R28, 0x6 ;  /* 0x0000001c04007211 */ /* 0x040fe200078030ff */
[----:B------:R-:W-:Y:S01]  /*22e0*/  IMAD.MOV.U32 R5, RZ, RZ, c[0x0][0x208] ;  /* 0x00008200ff057624 */ /* 0x000fe200078e00ff */
[----:B------:R-:W-:Y:S01]  /*22f0*/  P2R R8, PR, RZ, 0x40 ;  /* 0x00000040ff087803 */ /* 0x000fe20000000000 */
[----:B------:R-:W0:Y:S01]  /*2300*/  LDGDEPBAR ;  /* 0x00000000000079af */ /* 0x000e220000000000 */
[----:B------:R-:W-:Y:S01]  /*2310*/  LEA.HI.X R4, R4, R27, R7, 0x6, P0 ;  /* 0x0000001b04047211 */ /* 0x000fe200000f3407 */
[----:B------:R-:W-:Y:S01]  /*2320*/  IMAD.MOV.U32 R7, RZ, RZ, c[0x0][0x20c] ;  /* 0x00008300ff077624 */ /* 0x000fe200078e00ff */
[----:B-1----:R-:W-:Y:S01]  /*2330*/  LOP3.LUT R3, R22, 0x1, RZ, 0xc0, !PT ;  /* 0x0000000116037812 */ /* 0x002fe200078ec0ff */
[----:B------:R-:W-:Y:S01]  /*2340*/  IMAD R84, R6, R85, c[0x0][0x1d0] ;  /* 0x0000740006547624 */ /* 0x000fe200078e0255 */
[----:B------:R-:W-:Y:S01]  /*2350*/  LEA R2, P0, R0, c[0x0][0x1f8], 0x1 ;  /* 0x00007e0000027a11 */ /* 0x000fe200078008ff */
[----:B------:R-:W-:-:S04]  /*2360*/  DEPBAR.LE SB0, 0x1 ;  /* 0x000080400000791a */ /* 0x000fc80000000000 */
[----:B------:R-:W-:Y:S01]  /*2370*/  BAR.SYNC.DEFER_BLOCKING 0x0 ;  /* 0x0000000000007b1d */ /* 0x000fe20000010000 */
[----:B------:R-:W-:Y:S02]  /*2380*/  ISETP.NE.U32.AND P6, PT, R3, 0x1, PT ;  /* 0x000000010300780c */ /* 0x000fe40003fc5070 */
[----:B------:R-:W-:Y:S02]  /*2390*/  LEA.HI.X R3, R0, c[0x0][0x1fc], R4, 0x1, P0 ;  /* 0x00007f0000037a11 */ /* 0x000fe400000f0c04 */
[----:B------:R-:W-:-:S04]  /*23a0*/  LEA R4, P0, R5, R2, 0x6 ;  /* 0x0000000205047211 */ /* 0x000fc800078030ff */
[----:B------:R-:W-:Y:S02]  /*23b0*/  LEA.HI.X R5, R5, R3, R7, 0x6, P0 ;  /* 0x0000000305057211 */ /* 0x000fe400000f3407 */
[----:B------:R-:W2:Y:S01]  /*23c0*/  LDL R7, [R1] ;  /* 0x0000000001077983 */ /* 0x000ea20000100800 */
[----:B------:R-:W-:-:S03]  /*23d0*/  IMAD.IADD R0, R84, 0x1, -R46 ;  /* 0x0000000154007824 */ /* 0x000fc600078e0a2e */
[----:B------:R-:W1:Y:S02]  /*23e0*/  S2R R46, SR_TID.X ;  /* 0x00000000002e7919 */ /* 0x000e640000002100 */
[----:B-1----:R-:W-:Y:S02]  /*23f0*/  SHF.R.S32.HI R15, RZ, 0x1f, R46 ;  /* 0x0000001fff0f7819 */ /* 0x002fe4000001142e */
[----:B---3--:R-:W-:Y:S02]  /*2400*/  LDSM.16.M88.4 R176, [R14] ;  /* 0x000000000eb0783b */ /* 0x008fe40000000200 */
[----:B------:R-:W-:Y:S02]  /*2410*/  LEA.HI R15, R15, R46, RZ, 0x5 ;  /* 0x0000002e0f0f7211 */ /* 0x000fe400078f28ff */
[----:B------:R-:W-:Y:S02]  /*2420*/  LDSM.16.M88.4 R204, [R14+0x4000] ;  /* 0x004000000ecc783b */ /* 0x000fe40000000200 */
[----:B------:R-:W-:-:S02]  /*2430*/  SHF.R.S32.HI R15, RZ, 0x5, R15 ;  /* 0x00000005ff0f7819 */ /* 0x000fc4000001140f */
[----:B------:R-:W-:Y:S03]  /*2440*/  LDSM.16.M88.4 R220, [R14+0x8000] ;  /* 0x008000000edc783b */ /* 0x000fe60000000200 */
[----:B------:R-:W-:Y:S01]  /*2450*/  IMAD R15, R15, 0x800, R248 ;  /* 0x000008000f0f7824 */ /* 0x000fe200078e02f8 */
[----:B----4-:R-:W-:Y:S04]  /*2460*/  LDSM.16.M88.4 R192, [R13] ;  /* 0x000000000dc0783b */ /* 0x010fe80000000200 */
[----:B------:R-:W-:Y:S04]  /*2470*/  LDSM.16.M88.4 R172, [R15] ;  /* 0x000000000fac783b */ /* 0x000fe80000000200 */
[----:B-----5:R-:W-:Y:S04]  /*2480*/  LDSM.16.M88.4 R196, [R12] ;  /* 0x000000000cc4783b */ /* 0x020fe80000000200 */
[----:B------:R-:W-:Y:S04]  /*2490*/  LDSM.16.M88.4 R200, [R15+0x4000] ;  /* 0x004000000fc8783b */ /* 0x000fe80000000200 */
        /* <DEDUP_REMOVED lines=9> */
[----:B------:R-:W-:Y:S01]  /*2530*/  BAR.SYNC.DEFER_BLOCKING 0x0 ;  /* 0x0000000000007b1d */ /* 0x000fe20000010000 */
[----:B------:R-:W-:-:S05]  /*2540*/  ISETP.LT.OR P0, PT, R0, 0x1, P6 ;  /* 0x000000010000780c */ /* 0x000fca0003701670 */
[----:B------:R-:W-:-:S04]  /*2550*/  DEPBAR.LE SB0, 0x0 ;  /* 0x000080000000791a */ /* 0x000fc80000000000 */
[----:B------:R-:W-:Y:S01]  /*2560*/  BAR.SYNC.DEFER_BLOCKING 0x0 ;  /* 0x0000000000007b1d */ /* 0x000fe20000010000 */
[C---:B------:R-:W-:Y:S02]  /*2570*/  LOP3.LUT P2, RZ, R22.reuse, 0x2, RZ, 0xc0, !PT ;  /* 0x0000000216ff7812 */ /* 0x040fe4000784c0ff */
[----:B------:R-:W-:-:S03]  /*2580*/  LOP3.LUT P1, RZ, R22, 0x4, RZ, 0xc0, !PT ;  /* 0x0000000416ff7812 */ /* 0x000fc6000782c0ff */
[----:B------:R-:W1:Y:S04]  /*2590*/  LDSM.16.M88.4 R12, [R249] ;  /* 0x00000000f90c783b */ /* 0x000e680000000200 */
[----:B------:R-:W-:Y:S04]  /*25a0*/  LDSM.16.M88.4 R24, [R249+0x800] ;  /* 0x00080000f918783b */ /* 0x000fe80000000200 */
[----:B------:R-:W3:Y:S04]  /*25b0*/  LDSM.16.M88.4 R28, [R249+0x1000] ;  /* 0x00100000f91c783b */ /* 0x000ee80000000200 */
[----:B------:R-:W4:Y:S04]  /*25c0*/  LDSM.16.M88.4 R32, [R249+0x1800] ;  /* 0x00180000f920783b */ /* 0x000f280000000200 */
[----:B--2---:R-:W4:Y:S04]  /*25d0*/  LDSM.16.M88.4 R40, [R17] ;  /* 0x000000001128783b */ /* 0x004f280000000200 */
[----:B------:R1:W-:Y:S01]  /*25e0*/  LDSM.16.M88.4 R52, [R16] ;  /* 0x000000001034783b */ /* 0x0003e20000000200 */
[----:B------:R-:W-:-:S03]  /*25f0*/  P2R R9, PR, RZ, 0x20 ;  /* 0x00000020ff097803 */ /* 0x000fc60000000000 */
[----:B------:R-:W-:Y:S04]  /*2600*/  LDSM.16.M88.4 R68, [R10] ;  /* 0x000000000a44783b */ /* 0x000fe80000000200 */
[----:B------:R5:W1:Y:S04]  /*2610*/  LDSM.16.M88.4 R60, [R11] ;  /* 0x000000000b3c783b */ /* 0x000a680000000200 */
[----:B------:R-:W-:Y:S01]  /*2620*/  @!PT LDS RZ, [RZ] ;  /* 0x00000000fffff984 */ /* 0x000fe20000000800 */
[----:B------:R-:W-:Y:S01]  /*2630*/  @!PT LDS RZ, [RZ] ;  /* 0x00000000fffff984 */ /* 0x000fe20000000800 */
[----:B------:R-:W-:Y:S01]  /*2640*/  @!PT LDS RZ, [RZ] ;  /* 0x00000000fffff984 */ /* 0x000fe20000000800 */
[----:B------:R1:W-:Y:S01]  /*2650*/  LDGSTS.E.BYPASS.LTC128B.128 [R86+0x100], [R2.64], !P0 ;  /* 0x0010000002567fae */ /* 0x0003e2000c101d46 */
[----:B------:R-:W-:-:S13]  /*2660*/  ISETP.LT.OR P0, PT, R0, 0x1, !P2 ;  /* 0x000000010000780c */ /* 0x000fda0005701670 */
[----:B------:R4:W-:Y:S01]  /*2670*/  LDGSTS.E.BYPASS.LTC128B.128 [R86+0x2100], [R2.64+0x80], !P0 ;  /* 0x0210008002567fae */ /* 0x0009e2000c101d46 */
[C---:B------:R-:W-:Y:S02]  /*2680*/  ISETP.LT.OR P0, PT, R0.reuse, 0x1, !P1 ;  /* 0x000000010000780c */ /* 0x040fe40004f01670 */
[C---:B------:R-:W-:Y:S02]  /*2690*/  ISETP.LT.OR P6, PT, R0.reuse, 0x21, P6 ;  /* 0x000000210000780c */ /* 0x040fe400037c1670 */
[C---:B------:R-:W-:Y:S02]  /*26a0*/  ISETP.LT.OR P2, PT, R0.reuse, 0x21, !P2 ;  /* 0x000000210000780c */ /* 0x040fe40005741670 */
[----:B------:R-:W-:-:S07]  /*26b0*/  ISETP.LT.OR P1, PT, R0, 0x21, !P1 ;  /* 0x000000210000780c */ /* 0x000fce0004f21670 */
[----:B------:R4:W-:Y:S01]  /*26c0*/  LDGSTS.E.BYPASS.LTC128B.128 [R86+0x4100], [R2.64+0x100], !P0 ;  /* 0x0410010002567fae */ /* 0x0009e2000c101d46 */
[----:B------:R-:W-:-:S04]  /*26d0*/  LOP3.LUT P0, RZ, R22, 0x8, RZ, 0xc0, !PT ;  /* 0x0000000816ff7812 */ /* 0x000fc8000780c0ff */
[C---:B------:R-:W-:Y:S02]  /*26e0*/  ISETP.LT.OR P5, PT, R0.reuse, 0x1, !P0 ;  /* 0x000000010000780c */ /* 0x040fe400047a1670 */
[----:B------:R-:W-:Y:S02]  /*26f0*/  ISETP.LT.OR P0, PT, R0, 0x21, !P0 ;  /* 0x000000210000780c */ /* 0x000fe40004701670 */
[----:B------:R-:W2:Y:S01]  /*2700*/  LDL R0, [R1+0x1c] ;  /* 0x00001c0001007983 */ /* 0x000ea20000100800 */
[C---:B-1----:R-:W-:Y:S08]  /*2710*/  HMMA.16816.F32 R16, R172.reuse, R14, RZ ;  /* 0x0000000eac10723c */ /* 0x042ff000000018ff */
[----:B------:R1:W-:Y:S01]  /*2720*/  LDGSTS.E.BYPASS.LTC128B.128 [R86+0x6100], [R2.64+0x180], !P5 ;  /* 0x0610018002567fae */ /* 0x0003e2000e901d46 */
[----:B------:R-:W-:Y:S01]  /*2730*/  ISETP.NE.AND P5, PT, R9, RZ, PT ;  /* 0x000000ff0900720c */ /* 0x000fe20003fa5270 */
[----:B---3--:R-:W-:Y:S02]  /*2740*/  HMMA.16816.F32 R36, R172, R30, RZ ;  /* 0x0000001eac24723c */ /* 0x008fe400000018ff */
[----:B------:R3:W-:Y:S01]  /*2750*/  LDGSTS.E.BYPASS.LTC128B.128 [R86+0x1100], [R4.64], !P6 ;  /* 0x0110000004567fae */ /* 0x0007e2000f101d46 */
[----:B------:R-:W-:-:S03]  /*2760*/  ISETP.NE.AND P6, PT, R8, RZ, PT ;  /* 0x000000ff0800720c */ /* 0x000fc60003fc5270 */
[----:B------:R3:W-:Y:S02]  /*2770*/  LDGSTS.E.BYPASS.LTC128B.128 [R86+0x3100], [R4.64+0x80], !P2 ;  /* 0x0310008004567fae */ /* 0x0007e4000d101d46 */
[C---:B-----5:R-:W-:Y:S02]  /*2780*/  HMMA.16816.F32 R8, R172.reuse, R12, RZ ;  /* 0x0000000cac08723c */ /* 0x060fe400000018ff */
[----:B------:R3:W-:Y:S04]  /*2790*/  LDGSTS.E.BYPASS.LTC128B.128 [R86+0x5100], [R4.64+0x100], !P1 ;  /* 0x0510010004567fae */ /* 0x0007e8000c901d46 */
[----:B------:R3:W-:Y:S02]  /*27a0*/  LDGSTS.E.BYPASS.LTC128B.128 [R86+0x7100], [R4.64+0x180], !P0 ;  /* 0x0710018004567fae */ /* 0x0007e4000c101d46 */
[C---:B----4-:R-:W-:Y:S02]  /*27b0*/  HMMA.16816.F32 R48, R172.reuse, R32, RZ ;  /* 0x00000020ac30723c */ /* 0x050fe400000018ff */
[----:B------:R-:W4:Y:S04]  /*27c0*/  LDSM.16.M88.4 R76, [R7+0x1800] ;  /* 0x00180000074c783b */ /* 0x000f280000000200 */
[----:B------:R-:W-:Y:S02]  /*27d0*/  LDSM.16.M88.4 R72, [R7+0x1000] ;  /* 0x001000000748783b */ /* 0x000fe40000000200 */
[----:B------:R-:W-:Y:S02]  /*27e0*/  HMMA.16816.F32 R44, R172, R34, RZ ;  /* 0x00000022ac2c723c */ /* 0x000fe400000018ff */
[----:B-1----:R-:W5:Y:S04]  /*27f0*/  LDL R3, [R1+0x24] ;  /* 0x0000240001037983 */ /* 0x002f680000100800 */
[----:B------:R-:W5:Y:S02]  /*2800*/  LDL R2, [R1+0x20] ;  /* 0x0000200001027983 */ /* 0x000f640000100800 */
[C---:B------:R-:W-:Y:S02]  /*2810*/  HMMA.16816.F32 R8, R176.reuse, R40, R8 ;  /* 0x00000028b008723c */ /* 0x040fe40000001808 */
[----:B------:R-:W-:Y:S04]  /*2820*/  LDSM.16.M88.4 R56, [R7] ;  /* 0x000000000738783b */ /* 0x000fe80000000200 */
[----:B------:R-:W-:Y:S02]  /*2830*/  LDSM.16.M88.4 R64, [R7+0x800] ;  /* 0x000800000740783b */ /* 0x000fe40000000200 */
[C---:B------:R-:W-:Y:S02]  /*2840*/  HMMA.16816.F32 R16, R176.reuse, R42, R16 ;  /* 0x0000002ab010723c */ /* 0x040fe40000001810 */
[----:B---3--:R-:W3:Y:S04]  /*2850*/  LDL R4, [R1+0x28] ;  /* 0x0000280001047983 */ /* 0x008ee80000100800 */
[----:B------:R-:W0:Y:S02]  /*2860*/  LDGDEPBAR ;  /* 0x00000000000079af */ /* 0x000e240000000000 */
[C---:B------:R-:W-:Y:S08]  /*2870*/  HMMA.16816.F32 R32, R176.reuse, R62, R36 ;  /* 0x0000003eb020723c */ /* 0x040ff00000001824 */
[C---:B------:R-:W-:Y:S01]  /*2880*/  HMMA.16816.F32 R36, R176.reuse, R68, R48 ;  /* 0x00000044b024723c */ /* 0x040fe20000001830 */
[----:B------:R-:W-:Y:S07]  /*2890*/  LDSM.16.M88.4 R48, [R249+0x2000] ;  /* 0x00200000f930783b */ /* 0x000fee0000000200 */
[----:B------:R-:W-:Y:S01]  /*28a0*/  HMMA.16816.F32 R40, R176, R70, R44 ;  /* 0x00000046b028723c */ /* 0x000fe2000000182c */
[----:B------:R-:W1:Y:S04]  /*28b0*/  LDSM.16.M88.4 R68, [R250+0x1800] ;  /* 0x00180000fa44783b */ /* 0x000e680000000200 */
[----:B------:R-:W-:Y:S03]  /*28c0*/  LDSM.16.M88.4 R44, [R83] ;  /* 0x00000000532c783b */ /* 0x000fe60000000200 */
[----:B------:R-:W-:Y:S08]  /*28d0*/  HMMA.16816.F32 R12, R172, R28, RZ ;  /* 0x0000001cac0c723c */ /* 0x000ff000000018ff */
[C---:B----4-:R-:W-:Y:S08]  /*28e0*/  HMMA.16816.F32 R36, R192.reuse, R76, R36 ;  /* 0x0000004cc024723c */ /* 0x050ff00000001824 */
[----:B------:R-:W-:Y:S01]  /*28f0*/  HMMA.16816.F32 R40, R192, R78, R40 ;  /* 0x0000004ec028723c */ /* 0x000fe20000001828 */
[----:B------:R-:W4:Y:S07]  /*2900*/  LDSM.16.M88.4 R76, [R249+0x3800] ;  /* 0x00380000f94c783b */ /* 0x000f2e0000000200 */
[----:B------:R-:W-:Y:S01]  /*2910*/  HMMA.16816.F32 R28, R176, R60, R12 ;  /* 0x0000003cb01c723c */ /* 0x000fe2000000180c */
[----:B------:R-:W-:Y:S04]  /*2920*/  LDSM.16.M88.4 R12, [R250] ;  /* 0x00000000fa0c783b */ /* 0x000fe80000000200 */
[----:B------:R-:W-:Y:S03]  /*2930*/  LDSM.16.M88.4 R60, [R250+0x1000] ;  /* 0x00100000fa3c783b */ /* 0x000fe60000000200 */
[C---:B-1----:R-:W-:Y:S08]  /*2940*/  HMMA.16816.F32 R36, R196.reuse, R68, R36 ;  /* 0x00000044c424723c */ /* 0x042ff00000001824 */
[----:B------:R-:W-:Y:S01]  /*2950*/  HMMA.16816.F32 R40, R196, R70, R40 ;  /* 0x00000046c428723c */ /* 0x000fe20000001828 */
[----:B------:R-:W-:Y:S07]  /*2960*/  LDSM.16.M88.4 R68, [R7+0x3000] ;  /* 0x003000000744783b */ /* 0x000fee0000000200 */
[C---:B------:R-:W-:Y:S08]  /*2970*/  HMMA.16816.F32 R28, R192.reuse, R72, R28 ;  /* 0x00000048c01c723c */ /* 0x040ff0000000181c */
[----:B------:R-:W-:Y:S01]  /*2980*/  HMMA.16816.F32 R32, R192, R74, R32 ;  /* 0x0000004ac020723c */ /* 0x000fe20000001820 */
[----:B------:R-:W1:Y:S07]  /*2990*/  LDSM.16.M88.4 R72, [R80] ;  /* 0x000000005048783b */ /* 0x000e6e0000000200 */
[C---:B----4-:R-:W-:Y:S08]  /*29a0*/  HMMA.16816.F32 R36, R200.reuse, R76, R36 ;  /* 0x0000004cc824723c */ /* 0x050ff00000001824 */
[----:B------:R-:W-:Y:S01]  /*29b0*/  HMMA.16816.F32 R40, R200, R78, R40 ;  /* 0x0000004ec828723c */ /* 0x000fe20000001828 */
[----:B------:R-:W4:Y:S11]  /*29c0*/  LDSM.16.M88.4 R76, [R7+0x3800] ;  /* 0x00380000074c783b */ /* 0x000f360000000200 */
[----:B------:R-:W-:Y:S04]  /*29d0*/  @!UPT UIADD3 URZ, URZ, URZ, URZ ;  /* 0x0000003f3f3ff290 */ /* 0x000fe8000fffe03f */
[C---:B-1----:R-:W-:Y:S08]  /*29e0*/  HMMA.16816.F32 R36, R204.reuse, R72, R36 ;  /* 0x00000048cc24723c */ /* 0x042ff00000001824 */
[----:B------:R-:W-:Y:S01]  /*29f0*/  HMMA.16816.F32 R40, R204, R74, R40 ;  /* 0x0000004acc28723c */ /* 0x000fe20000001828 */
[----:B------:R-:W1:Y:S11]  /*2a00*/  LDSM.16.M88.4 R72, [R250+0x3800] ;  /* 0x00380000fa48783b */ /* 0x000e760000000200 */
[----:B------:R-:W-:Y:S04]  /*2a10*/  @!UPT UIADD3 URZ, URZ, URZ, URZ ;  /* 0x0000003f3f3ff290 */ /* 0x000fe8000fffe03f */
[C---:B----4-:R-:W-:Y:S08]  /*2a20*/  HMMA.16816.F32 R36, R208.reuse, R76, R36 ;  /* 0x0000004cd024723c */ /* 0x050ff00000001824 */
[----:B------:R-:W-:Y:S01]  /*2a30*/  HMMA.16816.F32 R40, R208, R78, R40 ;  /* 0x0000004ed028723c */ /* 0x000fe20000001828 */
[----:B------:R-:W-:Y:S11]  /*2a40*/  LDSM.16.M88.4 R76, [R249+0x5800] ;  /* 0x00580000f94c783b */ /* 0x000ff60000000200 */
[----:B------:R-:W-:Y:S04]  /*2a50*/  @!UPT UIADD3 URZ, URZ, URZ, URZ ;  /* 0x0000003f3f3ff290 */ /* 0x000fe8000fffe03f */
[C---:B-1----:R-:W-:Y:S08]  /*2a60*/  HMMA.16816.F32 R36, R212.reuse, R72, R36 ;  /* 0x00000048d424723c */ /* 0x042ff00000001824 */
[----:B------:R-:W-:Y:S08]  /*2a70*/  HMMA.16816.F32 R40, R212, R74, R40 ;  /* 0x0000004ad428723c */ /* 0x000ff00000001828 */
[C---:B------:R-:W-:Y:S08]  /*2a80*/  HMMA.16816.F32 R20, R172.reuse, R24, RZ ;  /* 0x00000018ac14723c */ /* 0x040ff000000018ff */
[----:B------:R-:W-:Y:S01]  /*2a90*/  HMMA.16816.F32 R24, R172, R26, RZ ;  /* 0x0000001aac18723c */ /* 0x000fe200000018ff */
[----:B--2---:R1:W-:Y:S04]  /*2aa0*/  LDSM.16.M88.4 R72, [R0] ;  /* 0x000000000048783b */ /* 0x0043e80000000200 */
[----:B-1----:R-:W2:Y:S11]  /*2ab0*/  LDL R0, [R1+0x14] ;  /* 0x0000140001007983 */ /* 0x002eb60000100800 */
[C---:B------:R-:W-:Y:S08]  /*2ac0*/  HMMA.16816.F32 R20, R176.reuse, R52, R20 ;  /* 0x00000034b014723c */ /* 0x040ff00000001814 */
[----:B------:R-:W-:Y:S01]  /*2ad0*/  HMMA.16816.F32 R24, R176, R54, R24 ;  /* 0x00000036b018723c */ /* 0x000fe20000001818 */
[----:B------:R-:W1:Y:S07]  /*2ae0*/  LDSM.16.M88.4 R52, [R250+0x800] ;  /* 0x00080000fa34783b */ /* 0x000e6e0000000200 */
[C---:B------:R-:W-:Y:S08]  /*2af0*/  HMMA.16816.F32 R8, R192.reuse, R56, R8 ;  /* 0x00000038c008723c */ /* 0x040ff00000001808 */
[C---:B------:R-:W-:Y:S01]  /*2b00*/  HMMA.16816.F32 R16, R192.reuse, R58, R16 ;  /* 0x0000003ac010723c */ /* 0x040fe20000001810 */
[----:B------:R-:W4:Y:S07]  /*2b10*/  LDSM.16.M88.4 R56, [R249+0x2800] ;  /* 0x00280000f938783b */ /* 0x000f2e0000000200 */
[C---:B------:R-:W-:Y:S08]  /*2b20*/  HMMA.16816.F32 R20, R192.reuse, R64, R20 ;  /* 0x00000040c014723c */ /* 0x040ff00000001814 */
[----:B------:R-:W-:Y:S01]  /*2b30*/  HMMA.16816.F32 R24, R192, R66, R24 ;  /* 0x00000042c018723c */ /* 0x000fe20000001818 */
[----:B------:R-:W3:Y:S07]  /*2b40*/  LDSM.16.M88.4 R64, [R249+0x3000] ;  /* 0x00300000f940783b */ /* 0x000eee0000000200 */
[C---:B------:R-:W-:Y:S08]  /*2b50*/  HMMA.16816.F32 R8, R196.reuse, R12, R8 ;  /* 0x0000000cc408723c */ /* 0x040ff00000001808 */
[C---:B------:R-:W-:Y:S08]  /*2b60*/  HMMA.16816.F32 R16, R196.reuse, R14, R16 ;  /* 0x0000000ec410723c */ /* 0x040ff00000001810 */
[C---:B-1----:R-:W-:Y:S08]  /*2b70*/  HMMA.16816.F32 R20, R196.reuse, R52, R20 ;  /* 0x00000034c414723c */ /* 0x042ff00000001814 */
[C---:B------:R-:W-:Y:S01]  /*2b80*/  HMMA.16816.F32 R24, R196.reuse, R54, R24 ;  /* 0x00000036c418723c */ /* 0x040fe20000001818 */
[----:B------:R-:W1:Y:S07]  /*2b90*/  LDSM.16.M88.4 R52, [R82] ;  /* 0x000000005234783b */ /* 0x000e6e0000000200 */
[C---:B------:R-:W-:Y:S08]  /*2ba0*/  HMMA.16816.F32 R28, R196.reuse, R60, R28 ;  /* 0x0000003cc41c723c */ /* 0x040ff0000000181c */
[----:B------:R-:W-:Y:S01]  /*2bb0*/  HMMA.16816.F32 R32, R196, R62, R32 ;  /* 0x0000003ec420723c */ /* 0x000fe20000001820 */
[----:B------:R-:W1:Y:S07]  /*2bc0*/  LDSM.16.M88.4 R60, [R81] ;  /* 0x00000000513c783b */ /* 0x000e6e0000000200 */
[C---:B------:R-:W-:Y:S08]  /*2bd0*/  HMMA.16816.F32 R12, R200.reuse, R48, R8 ;  /* 0x00000030c80c723c */ /* 0x040ff00000001808 */
[C---:B------:R-:W-:Y:S01]  /*2be0*/  HMMA.16816.F32 R8, R200.reuse, R50, R16 ;  /* 0x00000032c808723c */ /* 0x040fe20000001810 */
[----:B------:R-:W1:Y:S07]  /*2bf0*/  LDSM.16.M88.4 R48, [R7+0x2000] ;  /* 0x002000000730783b */ /* 0x000e6e0000000200 */
[C---:B----4-:R-:W-:Y:S08]  /*2c00*/  HMMA.16816.F32 R20, R200.reuse, R56, R20 ;  /* 0x00000038c814723c */ /* 0x050ff00000001814 */
[C---:B------:R-:W-:Y:S01]  /*2c10*/  HMMA.16816.F32 R24, R200.reuse, R58, R24 ;  /* 0x0000003ac818723c */ /* 0x040fe20000001818 */
[----:B------:R-:W4:Y:S07]  /*2c20*/  LDSM.16.M88.4 R56, [R7+0x2800] ;  /* 0x002800000738783b */ /* 0x000f2e0000000200 */
[C---:B---3--:R-:W-:Y:S08]  /*2c30*/  HMMA.16816.F32 R28, R200.reuse, R64, R28 ;  /* 0x00000040c81c723c */ /* 0x048ff0000000181c */
[----:B------:R-:W-:Y:S01]  /*2c40*/  HMMA.16816.F32 R32, R200, R66, R32 ;  /* 0x00000042c820723c */ /* 0x000fe20000001820 */
[----:B------:R-:W-:Y:S07]  /*2c50*/  LDSM.16.M88.4 R64, [R250+0x3000] ;  /* 0x00300000fa40783b */ /* 0x000fee0000000200 */
[C---:B------:R-:W-:Y:S08]  /*2c60*/  HMMA.16816.F32 R16, R204.reuse, R44, R12 ;  /* 0x0000002ccc10723c */ /* 0x040ff0000000180c */
[C---:B------:R-:W-:Y:S01]  /*2c70*/  HMMA.16816.F32 R12, R204.reuse, R46, R8 ;  /* 0x0000002ecc0c723c */ /* 0x040fe20000001808 */
[----:B------:R-:W3:Y:S07]  /*2c80*/  LDSM.16.M88.4 R44, [R250+0x2000] ;  /* 0x00200000fa2c783b */ /* 0x000eee0000000200 */
[C---:B-1----:R-:W-:Y:S08]  /*2c90*/  HMMA.16816.F32 R8, R204.reuse, R52, R20 ;  /* 0x00000034cc08723c */ /* 0x042ff00000001814 */
[C---:B------:R-:W-:Y:S01]  /*2ca0*/  HMMA.16816.F32 R24, R204.reuse, R54, R24 ;  /* 0x00000036cc18723c */ /* 0x040fe20000001818 */
[----:B------:R-:W1:Y:S07]  /*2cb0*/  LDSM.16.M88.4 R52, [R250+0x2800] ;  /* 0x00280000fa34783b */ /* 0x000e6e0000000200 */
[C---:B------:R-:W-:Y:S08]  /*2cc0*/  HMMA.16816.F32 R28, R204.reuse, R60, R28 ;  /* 0x0000003ccc1c723c */ /* 0x040ff0000000181c */
[----:B------:R-:W-:Y:S01]  /*2cd0*/  HMMA.16816.F32 R32, R204, R62, R32 ;  /* 0x0000003ecc20723c */ /* 0x000fe20000001820 */
[----:B------:R-:W-:Y:S07]  /*2ce0*/  LDSM.16.M88.4 R60, [R249+0x4800] ;  /* 0x00480000f93c783b */ /* 0x000fee0000000200 */
[C---:B------:R-:W-:Y:S08]  /*2cf0*/  HMMA.16816.F32 R20, R208.reuse, R48, R16 ;  /* 0x00000030d014723c */ /* 0x040ff00000001810 */
[C---:B------:R-:W-:Y:S01]  /*2d00*/  HMMA.16816.F32 R16, R208.reuse, R50, R12 ;  /* 0x00000032d010723c */ /* 0x040fe2000000180c */
[----:B------:R-:W1:Y:S07]  /*2d10*/  LDSM.16.M88.4 R48, [R249+0x4000] ;  /* 0x00400000f930783b */ /* 0x000e6e0000000200 */
[C---:B----4-:R-:W-:Y:S08]  /*2d20*/  HMMA.16816.F32 R12, R208.reuse, R56, R8 ;  /* 0x00000038d00c723c */ /* 0x050ff00000001808 */
[C---:B------:R-:W-:Y:S01]  /*2d30*/  HMMA.16816.F32 R8, R208.reuse, R58, R24 ;  /* 0x0000003ad008723c */ /* 0x040fe20000001818 */
[----:B-----5:R4:W-:Y:S07]  /*2d40*/  LDSM.16.M88.4 R56, [R3] ;  /* 0x000000000338783b */ /* 0x0209ee0000000200 */
[C---:B------:R-:W-:Y:S08]  /*2d50*/  HMMA.16816.F32 R28, R208.reuse, R68, R28 ;  /* 0x00000044d01c723c */ /* 0x040ff0000000181c */
[----:B------:R-:W-:Y:S01]  /*2d60*/  HMMA.16816.F32 R32, R208, R70, R32 ;  /* 0x00000046d020723c */ /* 0x000fe20000001820 */
[----:B------:R-:W5:Y:S04]  /*2d70*/  LDSM.16.M88.4 R68, [R249+0x5000] ;  /* 0x00500000f944783b */ /* 0x000f680000000200 */
[----:B----4-:R-:W4:Y:S03]  /*2d80*/  LDL R3, [R1+0x18] ;  /* 0x0000180001037983 */ /* 0x010f260000100800 */
[C---:B---3--:R-:W-:Y:S08]  /*2d90*/  HMMA.16816.F32 R24, R212.reuse, R44, R20 ;  /* 0x0000002cd418723c */ /* 0x048ff00000001814 */
[C---:B------:R-:W-:Y:S01]  /*2da0*/  HMMA.16816.F32 R20, R212.reuse, R46, R16 ;  /* 0x0000002ed414723c */ /* 0x040fe20000001810 */
[----:B------:R-:W3:Y:S07]  /*2db0*/  LDSM.16.M88.4 R44, [R4] ;  /* 0x00000000042c783b */ /* 0x000eee0000000200 */
[C---:B-1----:R-:W-:Y:S08]  /*2dc0*/  HMMA.16816.F32 R16, R212.reuse, R52, R12 ;  /* 0x00000034d410723c */ /* 0x042ff0000000180c */
[C---:B------:R-:W-:Y:S01]  /*2dd0*/  HMMA.16816.F32 R12, R212.reuse, R54, R8 ;  /* 0x00000036d40c723c */ /* 0x040fe20000001808 */
[----:B------:R-:W-:Y:S07]  /*2de0*/  LDSM.16.M88.4 R52, [R7+0x4000] ;  /* 0x004000000734783b */ /* 0x000fee0000000200 */
[C---:B------:R-:W-:Y:S08]  /*2df0*/  HMMA.16816.F32 R8, R212.reuse, R64, R28 ;  /* 0x00000040d408723c */ /* 0x040ff0000000181c */
[----:B------:R-:W-:Y:S01]  /*2e00*/  HMMA.16816.F32 R32, R212, R66, R32 ;  /* 0x00000042d420723c */ /* 0x000fe20000001820 */
[----:B------:R1:W2:Y:S07]  /*2e10*/  LDSM.16.M88.4 R64, [R2] ;  /* 0x000000000240783b */ /* 0x0002ae0000000200 */
[C---:B------:R-:W-:Y:S08]  /*2e20*/  HMMA.16816.F32 R28, R216.reuse, R48, R24 ;  /* 0x00000030d81c723c */ /* 0x040ff00000001818 */
[C---:B------:R-:W-:Y:S08]  /*2e30*/  HMMA.16816.F32 R24, R216.reuse, R50, R20 ;  /* 0x00000032d818723c */ /* 0x040ff00000001814 */
[C---:B------:R-:W-:Y:S01]  /*2e40*/  HMMA.16816.F32 R20, R216.reuse, R60, R16 ;  /* 0x0000003cd814723c */ /* 0x040fe20000001810 */
[----:B-1----:R-:W4:Y:S07]  /*2e50*/  LDL R2, [R1+0x10] ;  /* 0x0000100001027983 */ /* 0x002f2e0000100800 */
[C---:B------:R-:W-:Y:S08]  /*2e60*/  HMMA.16816.F32 R16, R216.reuse, R62, R12 ;  /* 0x0000003ed810723c */ /* 0x040ff0000000180c */
[C---:B-----5:R-:W-:Y:S08]  /*2e70*/  HMMA.16816.F32 R12, R216.reuse, R68, R8 ;  /* 0x00000044d80c723c */ /* 0x060ff00000001808 */
[C---:B------:R-:W-:Y:S01]  /*2e80*/  HMMA.16816.F32 R8, R216.reuse, R70, R32 ;  /* 0x00000046d808723c */ /* 0x040fe20000001820 */
[----:B------:R-:W-:Y:S07]  /*2e90*/  LDSM.16.M88.4 R68, [R7+0x4800] ;  /* 0x004800000744783b */ /* 0x000fee0000000200 */
[----:B------:R-:W-:Y:S08]  /*2ea0*/  HMMA.16816.F32 R36, R216, R76, R36 ;  /* 0x0000004cd824723c */ /* 0x000ff00000001824 */
[C---:B---3--:R-:W-:Y:S08]  /*2eb0*/  HMMA.16816.F32 R32, R220.reuse, R44, R28 ;  /* 0x0000002cdc20723c */ /* 0x048ff0000000181c */
[C---:B------:R-:W-:Y:S08]  /*2ec0*/  HMMA.16816.F32 R28, R220.reuse, R46, R24 ;  /* 0x0000002edc1c723c */ /* 0x040ff00000001818 */
[C---:B------:R-:W-:Y:S08]  /*2ed0*/  HMMA.16816.F32 R24, R220.reuse, R56, R20 ;  /* 0x00000038dc18723c */ /* 0x040ff00000001814 */
[C---:B------:R-:W-:Y:S01]  /*2ee0*/  HMMA.16816.F32 R20, R220.reuse, R58, R16 ;  /* 0x0000003adc14723c */ /* 0x040fe20000001810 */
[----:B------:R-:W-:Y:S07]  /*2ef0*/  LDSM.16.M88.4 R56, [R7+0x5800] ;  /* 0x005800000738783b */ /* 0x000fee0000000200 */
[C---:B--2---:R-:W-:Y:S01]  /*2f00*/  HMMA.16816.F32 R16, R220.reuse, R64, R12 ;  /* 0x00000040dc10723c */ /* 0x044fe2000000180c */
[----:B------:R-:W1:Y:S07]  /*2f10*/  LDSM.16.M88.4 R12, [R7+0x5000] ;  /* 0x00500000070c783b */ /* 0x000e6e0000000200 */
[C---:B------:R-:W-:Y:S08]  /*2f20*/  HMMA.16816.F32 R8, R220.reuse, R66, R8 ;  /* 0x00000042dc08723c */ /* 0x040ff00000001808 */
[----:B------:R-:W-:Y:S01]  /*2f30*/  HMMA.16816.F32 R64, R220, R72, R36 ;  /* 0x00000048dc40723c */ /* 0x000fe20000001824 */
[----:B------:R-:W2:Y:S07]  /*2f40*/  LDSM.16.M88.4 R36, [R250+0x4000] ;  /* 0x00400000fa24783b */ /* 0x000eae0000000200 */
[C---:B------:R-:W-:Y:S08]  /*2f50*/  HMMA.16816.F32 R48, R224.reuse, R52, R32 ;  /* 0x00000034e030723c */ /* 0x040ff00000001820 */
[C---:B------:R-:W-:Y:S01]  /*2f60*/  HMMA.16816.F32 R44, R224.reuse, R54, R28 ;  /* 0x00000036e02c723c */ /* 0x040fe2000000181c */
[----:B------:R-:W3:Y:S07]  /*2f70*/  LDSM.16.M88.4 R52, [R250+0x4800] ;  /* 0x00480000fa34783b */ /* 0x000eee0000000200 */
[C---:B-1----:R-:W-:Y:S01]  /*2f80*/  HMMA.16816.F32 R28, R224.reuse, R12, R16 ;  /* 0x0000000ce01c723c */ /* 0x042fe20000001810 */
[----:B------:R-:W1:Y:S07]  /*2f90*/  LDSM.16.M88.4 R16, [R249+0x6000] ;  /* 0x00600000f910783b */ /* 0x000e6e0000000200 */
[----:B------:R-:W-:Y:S08]  /*2fa0*/  HMMA.16816.F32 R12, R224, R14, R8 ;  /* 0x0000000ee00c723c */ /* 0x000ff00000001808 */
[----:B--2---:R-:W-:Y:S01]  /*2fb0*/  HMMA.16816.F32 R8, R228, R36, R48 ;  /* 0x00000024e408723c */ /* 0x004fe20000001830 */
[----:B------:R2:W-:Y:S04]  /*2fc0*/  LDSM.16.M88.4 R48, [R0] ;  /* 0x000000000030783b */ /* 0x0005e80000000200 */
[----:B--2---:R-:W2:Y:S03]  /*2fd0*/  LDL R0, [R1+0xc] ;  /* 0x00000c0001007983 */ /* 0x004ea60000100800 */
[----:B------:R-:W-:Y:S08]  /*2fe0*/  HMMA.16816.F32 R40, R216, R78, R40 ;  /* 0x0000004ed828723c */ /* 0x000ff00000001828 */
[----:B------:R-:W-:Y:S11]  /*2ff0*/  HMMA.16816.F32 R32, R224, R70, R20 ;  /* 0x00000046e020723c */ /* 0x000ff60000001814 */
[----:B------:R-:W-:Y:S05]  /*3000*/  @!UPT UIADD3 URZ, URZ, URZ, URZ ;  /* 0x0000003f3f3ff290 */ /* 0x000fea000fffe03f */
[----:B------:R-:W-:Y:S01]  /*3010*/  HMMA.16816.F32 R60, R220, R74, R40 ;  /* 0x0000004adc3c723c */ /* 0x000fe20000001828 */
[----:B------:R-:W-:Y:S07]  /*3020*/  LDSM.16.M88.4 R72, [R250+0x5800] ;  /* 0x00580000fa48783b */ /* 0x000fee0000000200 */
[----:B------:R-:W-:Y:S01]  /*3030*/  HMMA.16816.F32 R40, R224, R68, R24 ;  /* 0x00000044e028723c */ /* 0x000fe20000001818 */
[----:B------:R-:W5:Y:S07]  /*3040*/  LDSM.16.M88.4 R68, [R250+0x5000] ;  /* 0x00500000fa44783b */ /* 0x000f6e0000000200 */
[C---:B------:R-:W-:Y:S01]  /*3050*/  HMMA.16816.F32 R20, R228.reuse, R38, R44 ;  /* 0x00000026e414723c */ /* 0x040fe2000000182c */
[----:B------:R-:W-:Y:S11]  /*3060*/  LDSM.16.M88.4 R44, [R249+0x6800] ;  /* 0x00680000f92c783b */ /* 0x000ff60000000200 */
[----:B------:R-:W-:Y:S04]  /*3070*/  @!UPT UIADD3 URZ, URZ, URZ, URZ ;  /* 0x0000003f3f3ff290 */ /* 0x000fe8000fffe03f */
[C---:B---3--:R-:W-:Y:S01]  /*3080*/  HMMA.16816.F32 R36, R228.reuse, R52, R40 ;  /* 0x00000034e424723c */ /* 0x048fe20000001828 */
[----:B------:R-:W-:Y:S07]  /*3090*/  LDSM.16.M88.4 R40, [R250+0x6000] ;  /* 0x00600000fa28783b */ /* 0x000fee0000000200 */
[----:B------:R-:W-:Y:S01]  /*30a0*/  HMMA.16816.F32 R52, R228, R54, R32 ;  /* 0x00000036e434723c */ /* 0x000fe20000001820 */
[----:B----4-:R-:W3:Y:S07]  /*30b0*/  LDSM.16.M88.4 R32, [R3] ;  /* 0x000000000320783b */ /* 0x010eee0000000200 */
[----:B-1----:R-:W-:Y:S08]  /*30c0*/  HMMA.16816.F32 R8, R232, R16, R8 ;  /* 0x00000010e808723c */ /* 0x002ff00000001808 */
[C---:B------:R-:W-:Y:S01]  /*30d0*/  HMMA.16816.F32 R24, R224.reuse, R56, R64 ;  /* 0x00000038e018723c */ /* 0x040fe20000001840 */
[----:B------:R-:W-:Y:S07]  /*30e0*/  LDSM.16.M88.4 R64, [R249+0x7800] ;  /* 0x00780000f940783b */ /* 0x000fee0000000200 */
[----:B------:R-:W-:Y:S08]  /*30f0*/  HMMA.16816.F32 R80, R224, R58, R60 ;  /* 0x0000003ae050723c */ /* 0x000ff0000000183c */
[C---:B-----5:R-:W-:Y:S01]  /*3100*/  HMMA.16816.F32 R60, R228.reuse, R68, R28 ;  /* 0x00000044e43c723c */ /* 0x060fe2000000181c */
[----:B------:R-:W1:Y:S07]  /*3110*/  LDSM.16.M88.4 R28, [R7+0x6000] ;  /* 0x00600000071c783b */ /* 0x000e6e0000000200 */
[----:B------:R-:W-:Y:S08]  /*3120*/  HMMA.16816.F32 R56, R228, R70, R12 ;  /* 0x00000046e438723c */ /* 0x000ff0000000180c */
[----:B------:R-:W-:Y:S08]  /*3130*/  HMMA.16816.F32 R12, R232, R18, R20 ;  /* 0x00000012e80c723c */ /* 0x000ff00000001814 */
[----:B---3--:R-:W-:Y:S08]  /*3140*/  HMMA.16816.F32 R8, R236, R32, R8 ;  /* 0x00000020ec08723c */ /* 0x008ff00000001808 */
[----:B------:R-:W-:Y:S01]  /*3150*/  HMMA.16816.F32 R16, R232, R44, R36 ;  /* 0x0000002ce810723c */ /* 0x000fe20000001824 */
[----:B------:R-:W3:Y:S07]  /*3160*/  LDSM.16.M88.4 R36, [R249+0x7000] ;  /* 0x00700000f924783b */ /* 0x000eee0000000200 */
[----:B------:R-:W-:Y:S08]  /*3170*/  HMMA.16816.F32 R12, R236, R34, R12 ;  /* 0x00000022ec0c723c */ /* 0x000ff0000000180c */
[----:B-1----:R-:W-:Y:S08]  /*3180*/  HMMA.16816.F32 R8, R240, R28, R8 ;  /* 0x0000001cf008723c */ /* 0x002ff00000001808 */
[----:B------:R-:W-:Y:S08]  /*3190*/  HMMA.16816.F32 R76, R228, R72, R24 ;  /* 0x00000048e44c723c */ /* 0x000ff00000001818 */
[----:B------:R-:W-:Y:S01]  /*31a0*/  HMMA.16816.F32 R24, R232, R46, R52 ;  /* 0x0000002ee818723c */ /* 0x000fe20000001834 */
[----:B------:R-:W1:Y:S04]  /*31b0*/  LDSM.16.M88.4 R52, [R2] ;  /* 0x000000000234783b */ /* 0x000e680000000200 */
[----:B------:R-:W4:Y:S03]  /*31c0*/  LDSM.16.M88.4 R44, [R7+0x6800] ;  /* 0x00680000072c783b */ /* 0x000f260000000200 */
[----:B------:R-:W-:Y:S08]  /*31d0*/  HMMA.16816.F32 R12, R240, R30, R12 ;  /* 0x0000001ef00c723c */ /* 0x000ff0000000180c */
[----:B------:R-:W-:Y:S08]  /*31e0*/  HMMA.16816.F32 R32, R244, R40, R8 ;  /* 0x00000028f420723c */ /* 0x000ff00000001808 */
[----:B------:R-:W-:Y:S08]  /*31f0*/  HMMA.16816.F32 R20, R236, R48, R16 ;  /* 0x00000030ec14723c */ /* 0x000ff00000001810 */
[----:B---3--:R-:W-:Y:S08]  /*3200*/  HMMA.16816.F32 R8, R232, R36, R60 ;  /* 0x00000024e808723c */ /* 0x008ff0000000183c */
[----:B------:R-:W-:Y:S08]  /*3210*/  HMMA.16816.F32 R16, R236, R50, R24 ;  /* 0x00000032ec10723c */ /* 0x000ff00000001818 */
[----:B------:R-:W-:Y:S01]  /*3220*/  HMMA.16816.F32 R28, R244, R42, R12 ;  /* 0x0000002af41c723c */ /* 0x000fe2000000180c */
[----:B------:R-:W3:Y:S07]  /*3230*/  LDSM.16.M88.4 R40, [R7+0x7000] ;  /* 0x007000000728783b */ /* 0x000eee0000000200 */
[----:B------:R-:W-:Y:S01]  /*3240*/  HMMA.16816.F32 R36, R232, R38, R56 ;  /* 0x00000026e824723c */ /* 0x000fe20000001838 */
[----:B------:R-:W5:Y:S07]  /*3250*/  LDSM.16.M88.4 R56, [R250+0x6800] ;  /* 0x00680000fa38783b */ /* 0x000f6e0000000200 */
[----:B-1----:R-:W-:Y:S08]  /*3260*/  HMMA.16816.F32 R12, R236, R52, R8 ;  /* 0x00000034ec0c723c */ /* 0x002ff00000001808 */
[----:B----4-:R-:W-:Y:S08]  /*3270*/  HMMA.16816.F32 R8, R240, R46, R16 ;  /* 0x0000002ef008723c */ /* 0x010ff00000001810 */
[----:B------:R-:W-:Y:S08]  /*3280*/  HMMA.16816.F32 R68, R228, R74, R80 ;  /* 0x0000004ae444723c */ /* 0x000ff00000001850 */
[----:B------:R-:W-:Y:S01]  /*3290*/  HMMA.16816.F32 R20, R240, R44, R20 ;  /* 0x0000002cf014723c */ /* 0x000fe20000001814 */
[----:B------:R-:W-:Y:S01]  /*32a0*/  FMUL.FTZ R32, R32, c[0x0][0x320] ;  /* 0x0000c80020207a20 */ /* 0x000fe20000410000 */
[----:B------:R-:W-:Y:S01]  /*32b0*/  LDSM.16.M88.4 R44, [R250+0x7000] ;  /* 0x00700000fa2c783b */ /* 0x000fe20000000200 */
[----:B------:R-:W-:-:S02]  /*32c0*/  FMUL.FTZ R33, R33, c[0x0][0x320] ;  /* 0x0000c80021217a20 */ /* 0x000fc40000410000 */
[----:B------:R-:W-:-:S03]  /*32d0*/  FMUL.FTZ R34, R34, c[0x0][0x320] ;  /* 0x0000c80022227a20 */ /* 0x000fc60000410000 */
[----:B------:R-:W-:Y:S01]  /*32e0*/  HMMA.16816.F32 R60, R232, R64, R76 ;  /* 0x00000040e83c723c */ /* 0x000fe2000000184c */
[----:B------:R-:W-:Y:S01]  /*32f0*/  FMUL.FTZ R35, R35, c[0x0][0x320] ;  /* 0x0000c80023237a20 */ /* 0x000fe20000410000 */
[----:B------:R-:W1:Y:S06]  /*3300*/  MUFU.TANH R72, R32 ;  /* 0x0000002000487308 */ /* 0x000e6c0000002400 */
[----:B---3--:R-:W-:Y:S02]  /*3310*/  HMMA.16816.F32 R16, R240, R40, R12 ;  /* 0x00000028f010723c */ /* 0x008fe4000000180c */
[----:B------:R-:W3:Y:S01]  /*3320*/  MUFU.TANH R64, R33 ;  /* 0x0000002100407308 */ /* 0x000ee20000002400 */
[----:B--2---:R-:W2:Y:S05]  /*3330*/  LDSM.16.M88.4 R48, [R0] ;  /* 0x000000000030783b */ /* 0x004eaa0000000200 */
[----:B-----5:R-:W-:Y:S02]  /*3340*/  HMMA.16816.F32 R12, R244, R58, R8 ;  /* 0x0000003af40c723c */ /* 0x020fe40000001808 */
[----:B------:R-:W4:Y:S06]  /*3350*/  MUFU.TANH R73, R34 ;  /* 0x0000002200497308 */ /* 0x000f2c0000002400 */
[----:B------:R-:W-:Y:S02]  /*3360*/  HMMA.16816.F32 R8, R232, R66, R68 ;  /* 0x00000042e808723c */ /* 0x000fe40000001844 */
[----:B------:R5:W1:Y:S06]  /*3370*/  MUFU.TANH R65, R35 ;  /* 0x0000002300417308 */ /* 0x000a6c0000002400 */
[----:B-----5:R-:W-:Y:S01]  /*3380*/  HMMA.16816.F32 R32, R236, R54, R36 ;  /* 0x00000036ec20723c */ /* 0x020fe20000001824 */
[----:B------:R-:W5:Y:S07]  /*3390*/  LDSM.16.M88.4 R36, [R7+0x7800] ;  /* 0x007800000724783b */ /* 0x000f6e0000000200 */
[----:B------:R-:W-:Y:S01]  /*33a0*/  HMMA.16816.F32 R24, R244, R56, R20 ;  /* 0x00000038f418723c */ /* 0x000fe20000001814 */
[----:B------:R-:W-:-:S02]  /*33b0*/  FMUL.FTZ R28, R28, c[0x0][0x320] ;  /* 0x0000c8001c1c7a20 */ /* 0x000fc40000410000 */
[----:B------:R-:W-:Y:S02]  /*33c0*/  FMUL.FTZ R29, R29, c[0x0][0x320] ;  /* 0x0000c8001d1d7a20 */ /* 0x000fe40000410000 */
[----:B------:R-:W-:-:S03]  /*33d0*/  FMUL.FTZ R30, R30, c[0x0][0x320] ;  /* 0x0000c8001e1e7a20 */ /* 0x000fc60000410000 */
[C---:B--2---:R-:W-:Y:S01]  /*33e0*/  HMMA.16816.F32 R20, R236.reuse, R48, R60 ;  /* 0x00000030ec14723c */ /* 0x044fe2000000183c */
[----:B------:R-:W-:Y:S01]  /*33f0*/  FMUL.FTZ R31, R31, c[0x0][0x320] ;  /* 0x0000c8001f1f7a20 */ /* 0x000fe20000410000 */
[----:B------:R-:W2:Y:S06]  /*3400*/  MUFU.TANH R56, R28 ;  /* 0x0000001c00387308 */ /* 0x000eac0000002400 */
[----:B------:R-:W-:Y:S02]  /*3410*/  HMMA.16816.F32 R8, R236, R50, R8 ;  /* 0x00000032ec08723c */ /* 0x000fe40000001808 */
[----:B------:R-:W1:Y:S08]  /*3420*/  MUFU.TANH R54, R29 ;  /* 0x0000001d00367308 */ /* 0x000e700000002400 */
[----:B------:R-:W1:Y:S08]  /*3430*/  MUFU.TANH R57, R30 ;  /* 0x0000001e00397308 */ /* 0x000e700000002400 */
[----:B------:R1:W1:Y:S01]  /*3440*/  MUFU.TANH R55, R31 ;  /* 0x0000001f00377308 */ /* 0x0002620000002400 */
[----:B------:R-:W-:-:S02]  /*3450*/  FMUL.FTZ R24, R24, c[0x0][0x320] ;  /* 0x0000c80018187a20 */ /* 0x000fc40000410000 */
[----:B------:R-:W-:Y:S02]  /*3460*/  FMUL.FTZ R25, R25, c[0x0][0x320] ;  /* 0x0000c80019197a20 */ /* 0x000fe40000410000 */
[----:B------:R-:W-:Y:S01]  /*3470*/  FMUL.FTZ R26, R26, c[0x0][0x320] ;  /* 0x0000c8001a1a7a20 */ /* 0x000fe20000410000 */
[----:B-1----:R-:W-:Y:S01]  /*3480*/  HMMA.16816.F32 R28, R240, R42, R32 ;  /* 0x0000002af01c723c */ /* 0x002fe20000001820 */
[----:B------:R-:W1:Y:S01]  /*3490*/  LDSM.16.M88.4 R32, [R250+0x7800] ;  /* 0x00780000fa20783b */ /* 0x000e620000000200 */
[----:B------:R-:W-:Y:S01]  /*34a0*/  FMUL.FTZ R27, R27, c[0x0][0x320] ;  /* 0x0000c8001b1b7a20 */ /* 0x000fe20000410000 */
[----:B------:R-:W1:Y:S01]  /*34b0*/  MUFU.TANH R53, R24 ;  /* 0x0000001800357308 */ /* 0x000e620000002400 */
[----:B------:R-:W-:Y:S01]  /*34c0*/  FMUL.FTZ R12, R12, c[0x0][0x320] ;  /* 0x0000c8000c0c7a20 */ /* 0x000fe20000410000 */
[----:B------:R-:W-:Y:S01]  /*34d0*/  ISETP.GE.AND P0, PT, R134, 0x2, PT ;  /* 0x000000028600780c */ /* 0x000fe20003f06270 */
[----:B------:R-:W-:Y:S01]  /*34e0*/  FMUL.FTZ R13, R13, c[0x0][0x320] ;  /* 0x0000c8000d0d7a20 */ /* 0x000fe20000410000 */
[----:B------:R-:W-:-:S04]  /*34f0*/  DEPBAR.LE SB0, 0x0 ;  /* 0x000080000000791a */ /* 0x000fc80000000000 */
[----:B------:R-:W1:Y:S01]  /*3500*/  MUFU.TANH R52, R25 ;  /* 0x0000001900347308 */ /* 0x000e620000002400 */
[----:B-----5:R-:W-:Y:S07]  /*3510*/  HMMA.16816.F32 R8, R240, R38, R8 ;  /* 0x00000026f008723c */ /* 0x020fee0000001808 */
[----:B------:R-:W1:Y:S08]  /*3520*/  MUFU.TANH R48, R26 ;  /* 0x0000001a00307308 */ /* 0x000e700000002400 */
[----:B------:R5:W1:Y:S02]  /*3530*/  MUFU.TANH R43, R27 ;  /* 0x0000001b002b7308 */ /* 0x000a640000002400 */
[----:B-----5:R-:W-:Y:S08]  /*3540*/  HMMA.16816.F32 R24, R244, R44, R16 ;  /* 0x0000002cf418723c */ /* 0x020ff00000001810 */
[----:B------:R-:W-:Y:S01]  /*3550*/  HMMA.16816.F32 R16, R240, R36, R20 ;  /* 0x00000024f010723c */ /* 0x000fe20000001814 */
[----:B------:R-:W-:-:S02]  /*3560*/  FMUL.FTZ R14, R14, c[0x0][0x320] ;  /* 0x0000c8000e0e7a20 */ /* 0x000fc40000410000 */
[----:B------:R-:W-:Y:S01]  /*3570*/  FMUL.FTZ R15, R15, c[0x0][0x320] ;  /* 0x0000c8000f0f7a20 */ /* 0x000fe20000410000 */
[----:B------:R-:W1:Y:S08]  /*3580*/  MUFU.TANH R40, R12 ;  /* 0x0000000c00287308 */ /* 0x000e700000002400 */
[----:B------:R-:W2:Y:S01]  /*3590*/  MUFU.TANH R41, R13 ;  /* 0x0000000d00297308 */ /* 0x000ea20000002400 */
[C---:B------:R-:W-:Y:S07]  /*35a0*/  HMMA.16816.F32 R20, R244.reuse, R46, R28 ;  /* 0x0000002ef414723c */ /* 0x040fee000000181c */
[----:B------:R-:W2:Y:S01]  /*35b0*/  MUFU.TANH R42, R14 ;  /* 0x0000000e002a7308 */ /* 0x000ea20000002400 */
[C---:B-1----:R-:W-:Y:S07]  /*35c0*/  HMMA.16816.F32 R8, R244.reuse, R34, R8 ;  /* 0x00000022f408723c */ /* 0x042fee0000001808 */
[----:B------:R1:W1:Y:S02]  /*35d0*/  MUFU.TANH R36, R15 ;  /* 0x0000000f00247308 */ /* 0x0002640000002400 */
[----:B-1----:R-:W-:Y:S01]  /*35e0*/  HMMA.16816.F32 R12, R244, R32, R16 ;  /* 0x00000020f40c723c */ /* 0x002fe20000001810 */
[----:B------:R-:W-:-:S02]  /*35f0*/  FMUL.FTZ R24, R24, c[0x0][0x320] ;  /* 0x0000c80018187a20 */ /* 0x000fc40000410000 */
[----:B------:R-:W-:-:S03]  /*3600*/  FMUL.FTZ R26, R26, c[0x0][0x320] ;  /* 0x0000c8001a1a7a20 */ /* 0x000fc60000410000 */
[----:B------:R1:W1:Y:S01]  /*3610*/  MUFU.TANH R28, R24 ;  /* 0x00000018001c7308 */ /* 0x0002620000002400 */
[----:B------:R-:W-:Y:S02]  /*3620*/  FMUL.FTZ R27, R27, c[0x0][0x320] ;  /* 0x0000c8001b1b7a20 */ /* 0x000fe40000410000 */
[----:B------:R-:W-:Y:S02]  /*3630*/  FMUL.FTZ R20, R20, c[0x0][0x320] ;  /* 0x0000c80014147a20 */ /* 0x000fe40000410000 */
[----:B------:R-:W-:Y:S02]  /*3640*/  FMUL.FTZ R19, R21, c[0x0][0x320] ;  /* 0x0000c80015137a20 */ /* 0x000fe40000410000 */
[----:B------:R-:W-:Y:S02]  /*3650*/  FMUL.FTZ R22, R22, c[0x0][0x320] ;  /* 0x0000c80016167a20 */ /* 0x000fe40000410000 */
[----:B------:R-:W-:Y:S02]  /*3660*/  FMUL.FTZ R23, R23, c[0x0][0x320] ;  /* 0x0000c80017177a20 */ /* 0x000fe40000410000 */
[----:B------:R-:W-:-:S02]  /*3670*/  FMUL.FTZ R8, R8, c[0x0][0x320] ;  /* 0x0000c80008087a20 */ /* 0x000fc40000410000 */
[----:B------:R-:W-:-:S05]  /*3680*/  FMUL.FTZ R7, R9, c[0x0][0x320] ;  /* 0x0000c80009077a20 */ /* 0x000fca0000410000 */
[----:B------:R-:W-:Y:S02]  /*3690*/  FMUL.FTZ R12, R12, c[0x0][0x320] ;  /* 0x0000c8000c0c7a20 */ /* 0x000fe40000410000 */
[----:B-1----:R-:W-:Y:S02]  /*36a0*/  FMUL.FTZ R24, R25, c[0x0][0x320] ;  /* 0x0000c80019187a20 */ /* 0x002fe40000410000 */
[----:B------:R1:W1:Y:S01]  /*36b0*/  MUFU.TANH R18, R12 ;  /* 0x0000000c00127308 */ /* 0x0002620000002400 */
[----:B------:R-:W-:Y:S02]  /*36c0*/  FMUL.FTZ R14, R14, c[0x0][0x320] ;  /* 0x0000c8000e0e7a20 */ /* 0x000fe40000410000 */
[----:B------:R-:W-:Y:S02]  /*36d0*/  FMUL.FTZ R15, R15, c[0x0][0x320] ;  /* 0x0000c8000f0f7a20 */ /* 0x000fe40000410000 */
[----:B------:R-:W-:Y:S02]  /*36e0*/  FMUL.FTZ R10, R10, c[0x0][0x320] ;  /* 0x0000c8000a0a7a20 */ /* 0x000fe40000410000 */
[----:B------:R-:W-:Y:S01]  /*36f0*/  FMUL.FTZ R11, R11, c[0x0][0x320] ;  /* 0x0000c8000b0b7a20 */ /* 0x000fe20000410000 */
[----:B------:R2:W2:Y:S01]  /*3700*/  MUFU.TANH R30, R26 ;  /* 0x0000001a001e7308 */ /* 0x0004a20000002400 */
[----:B-1----:R-:W-:-:S07]  /*3710*/  FMUL.FTZ R12, R13, c[0x0][0x320] ;  /* 0x0000c8000d0c7a20 */ /* 0x002fce0000410000 */
[----:B------:R1:W1:Y:S08]  /*3720*/  MUFU.TANH R29, R27 ;  /* 0x0000001b001d7308 */ /* 0x0002700000002400 */
[----:B------:R1:W1:Y:S08]  /*3730*/  MUFU.TANH R27, R22 ;  /* 0x00000016001b7308 */ /* 0x0002700000002400 */
[----:B------:R1:W1:Y:S08]  /*3740*/  MUFU.TANH R26, R23 ;  /* 0x00000017001a7308 */ /* 0x0002700000002400 */
[----:B------:R-:W1:Y:S08]  /*3750*/  MUFU.TANH R24, R24 ;  /* 0x0000001800187308 */ /* 0x000e700000002400 */
[----:B------:R-:W1:Y:S08]  /*3760*/  MUFU.TANH R20, R20 ;  /* 0x0000001400147308 */ /* 0x000e700000002400 */
[----:B------:R-:W1:Y:S08]  /*3770*/  MUFU.TANH R19, R19 ;  /* 0x0000001300137308 */ /* 0x000e700000002400 */
[----:B------:R-:W1:Y:S08]  /*3780*/  MUFU.TANH R12, R12 ;  /* 0x0000000c000c7308 */ /* 0x000e700000002400 */
[----:B------:R1:W1:Y:S08]  /*3790*/  MUFU.TANH R25, R14 ;  /* 0x0000000e00197308 */ /* 0x0002700000002400 */
[----:B------:R1:W1:Y:S08]  /*37a0*/  MUFU.TANH R23, R15 ;  /* 0x0000000f00177308 */ /* 0x0002700000002400 */
[----:B------:R-:W1:Y:S08]  /*37b0*/  MUFU.TANH R8, R8 ;  /* 0x0000000800087308 */ /* 0x000e700000002400 */
[----:B------:R-:W1:Y:S08]  /*37c0*/  MUFU.TANH R7, R7 ;  /* 0x0000000700077308 */ /* 0x000e700000002400 */
[----:B------:R1:W1:Y:S08]  /*37d0*/  MUFU.TANH R21, R10 ;  /* 0x0000000a00157308 */ /* 0x0002700000002400 */
[----:B------:R1:W1:Y:S01]  /*37e0*/  MUFU.TANH R22, R11 ;  /* 0x0000000b00167308 */ /* 0x0002620000002400 */
[----:B------:R-:W-:Y:S01]  /*37f0*/  BSSY B0, `(.L_x_474) ;  /* 0x000001c000007945 */ /* 0x000fe20003800000 */
[----:B------:R-:W-:Y:S06]  /*3800*/  BAR.SYNC.DEFER_BLOCKING 0x0 ;  /* 0x0000000000007b1d */ /* 0x000fec0000010000 */
[----:B------:R-:W-:Y:S05]  /*3810*/  @!P0 BRA `(.L_x_475) ;  /* 0x0000019000008947 */ /* 0x000fea0003800000 */
[----:B--234-:R-:W-:Y:S01]  /*3820*/  IADD3 R0, R134, -0x2, RZ ;  /* 0xfffffffe86007810 */ /* 0x01cfe20007ffe0ff */
[----:B------:R-:W-:-:S03]  /*3830*/  IMAD.MOV.U32 R9, RZ, RZ, c[0x0][0x1e4] ;  /* 0x00007900ff097624 */ /* 0x000fc600078e00ff */
[----:B------:R-:W-:Y:S01]  /*3840*/  SHF.R.S32.HI R2, RZ, 0x1f, R0 ;  /* 0x0000001fff027819 */ /* 0x000fe20000011400 */
[----:B------:R-:W-:-:S04]  /*3850*/  IMAD.WIDE.U32 R4, R0, c[0x0][0x1e0], RZ ;  /* 0x0000780000047a25 */ /* 0x000fc800078e00ff */
[----:B------:R-:W-:-:S04]  /*3860*/  IMAD R2, R2, c[0x0][0x1e0], RZ ;  /* 0x0000780002027a24 */ /* 0x000fc800078e02ff */
[----:B------:R-:W-:Y:S01]  /*3870*/  IMAD R2, R0, c[0x0][0x1e4], R2 ;  /* 0x0000790000027a24 */ /* 0x000fe200078e0202 */
[----:B------:R-:W-:-:S03]  /*3880*/  LEA R0, P0, R4, R90, 0x6 ;  /* 0x0000005a04007211 */ /* 0x000fc600078030ff */
[----:B------:R-:W-:Y:S01]  /*3890*/  IMAD.IADD R3, R5, 0x1, R2 ;  /* 0x0000000105037824 */ /* 0x000fe200078e0202 */
[----:B------:R-:W-:Y:S01]  /*38a0*/  LEA R2, P1, R0, c[0x0][0x1c8], 0x1 ;  /* 0x0000720000027a11 */ /* 0x000fe200078208ff */
[----:B------:R-:W-:-:S03]  /*38b0*/  IMAD.MOV.U32 R5, RZ, RZ, c[0x0][0x1e0] ;  /* 0x00007800ff057624 */ /* 0x000fc600078e00ff */
[----:B------:R-:W-:Y:S02]  /*38c0*/  LEA.HI.X R3, R4, R88, R3, 0x6, P0 ;  /* 0x0000005804037211 */ /* 0x000fe400000f3403 */
[----:B------:R-:W-:Y:S02]  /*38d0*/  LEA R4, P0, R5, R2, 0x6 ;  /* 0x0000000205047211 */ /* 0x000fe400078030ff */
[----:B------:R-:W-:-:S04]  /*38e0*/  LEA.HI.X R3, R0, c[0x0][0x1cc], R3, 0x1, P1 ;  /* 0x0000730000037a11 */ /* 0x000fc800008f0c03 */
[----:B------:R-:W-:Y:S01]  /*38f0*/  LEA.HI.X R5, R5, R3, R9, 0x6, P0 ;  /* 0x0000000305057211 */ /* 0x000fe200000f3409 */
        /* <DEDUP_REMOVED lines=11> */
.L_x_475:
[----:B--234-:R-:W-:Y:S05]  /*39b0*/  BSYNC B0 ;  /* 0x0000000000007941 */ /* 0x01cfea0003800000 */
.L_x_474:
[----:B------:R-:W2:Y:S04]  /*39c0*/  LDL R0, [R1+0xac] ;  /* 0x0000ac0001007983 */ /* 0x000ea80000100800 */
[----:B------:R-:W3:Y:S01]  /*39d0*/  LDL R3, [R1+0xb0] ;  /* 0x0000b00001037983 */ /* 0x000ee20000100800 */
[----:B------:R-:W-:Y:S01]  /*39e0*/  ISETP.NE.AND P0, PT, R87, 0x1, PT ;  /* 0x000000015700780c */ /* 0x000fe20003f05270 */
[----:B------:R-:W-:-:S02]  /*39f0*/  IMAD R6, R6, R85, 0x1 ;  /* 0x0000000106067424 */ /* 0x000fc400078e0255 */
[----:B------:R-:W4:Y:S04]  /*3a00*/  LDL R49, [R1+0x48] ;  /* 0x0000480001317983 */ /* 0x000f280000100800 */
[----:B------:R-:W5:Y:S04]  /*3a10*/  LDL R112, [R1+0x4] ;  /* 0x0000040001707983 */ /* 0x000f680000100800 */
[----:B------:R-:W-:Y:S04]  /*3a20*/  LDSM.16.MT88.4 R44, [R251] ;  /* 0x00000000fb2c783b */ /* 0x000fe80000004200 */
[----:B------:R-:W-:Y:S04]  /*3a30*/  LDSM.16.MT88.4 R68, [R251+0x2000] ;  /* 0x00200000fb44783b */ /* 0x000fe80000004200 */
[----:B------:R-:W-:Y:S04]  /*3a40*/  LDSM.16.MT88.4 R76, [R248+0x4000] ;  /* 0x00400000f84c783b */ /* 0x000fe80000004200 */
[----:B------:R-:W0:Y:S01]  /*3a50*/  LDGDEPBAR ;  /* 0x00000000000079af */ /* 0x000e220000000000 */
[----:B--2---:R-:W-:-:S04]  /*3a60*/  IMAD.IADD R0, R0, 0x1, R135 ;  /* 0x0000000100007824 */ /* 0x004fc800078e0287 */
[----:B------:R-:W-:-:S05]  /*3a70*/  @P0 IMAD.HI.U32 R2, R0, c[0x0][0x2c8], RZ ;  /* 0x0000b20000020a27 */ /* 0x000fca00078e00ff */
[----:B------:R-:W-:Y:S01]  /*3a80*/  @P0 SHF.R.U32.HI R0, RZ, c[0x0][0x2cc], R2 ;  /* 0x0000b300ff000a19 */ /* 0x000fe20000011602 */
[----:B-----5:R-:W-:Y:S04]  /*3a90*/  LDSM.16.MT88.4 R60, [R112+0x800] ;  /* 0x00080000703c783b */ /* 0x020fe80000004200 */
[----:B------:R-:W2:Y:S04]  /*3aa0*/  SHFL.IDX PT, R2, R0, RZ, 0x1c1f ;  /* 0x001c1fff00027589 */ /* 0x000ea800000e0000 */
[----:B------:R3:W5:Y:S02]  /*3ab0*/  SHFL.IDX PT, R4, R0, 0x1, 0x1c1f ;  /* 0x003c1f0000047f89 */ /* 0x00076400000e0000 */
[----:B---3--:R-:W-:Y:S01]  /*3ac0*/  IADD3 R0, -R3, c[0x0][0x1d0], R6 ;  /* 0x0000740003007a10 */ /* 0x008fe20007ffe106 */
[----:B------:R-:W-:-:S03]  /*3ad0*/  IMAD.IADD R3, R84, 0x1, -R3 ;  /* 0x0000000154037824 */ /* 0x000fc600078e0a03 */
[----:B------:R-:W-:-:S05]  /*3ae0*/  IADD3 R0, R0, -c[0x0][0x168], RZ ;  /* 0x80005a0000007a10 */ /* 0x000fca0007ffe0ff */
[----:B--2---:R-:W-:-:S05]  /*3af0*/  IMAD.IADD R2, R0, 0x1, R2 ;  /* 0x0000000100027824 */ /* 0x004fca00078e0202 */
[----:B------:R-:W-:-:S04]  /*3b00*/  IMNMX R2, R3, R2, PT ;  /* 0x0000000203027217 */ /* 0x000fc80003800200 */
[C---:B------:R-:W-:Y:S02]  /*3b10*/  ISETP.GT.AND P0, PT, R2.reuse, RZ, PT ;  /* 0x000000ff0200720c */ /* 0x040fe40003f04270 */
[----:B------:R-:W-:Y:S02]  /*3b20*/  ISETP.GT.AND P1, PT, R2, 0x1, PT ;  /* 0x000000010200780c */ /* 0x000fe40003f24270 */
[----:B------:R-:W-:Y:S02]  /*3b30*/  FSEL R16, R72, -INF , P0 ;  /* 0xff80000048107808 */ /* 0x000fe40000000000 */
[----:B------:R-:W-:Y:S02]  /*3b40*/  ISETP.GT.AND P0, PT, R2, 0x8, PT ;  /* 0x000000080200780c */ /* 0x000fe40003f04270 */
[----:B-1----:R-:W-:Y:S02]  /*3b50*/  FSEL R15, R64, -INF , P1 ;  /* 0xff800000400f7808 */ /* 0x002fe40000800000 */
[----:B------:R-:W-:Y:S01]  /*3b60*/  ISETP.GT.AND P1, PT, R2, 0x9, PT ;  /* 0x000000090200780c */ /* 0x000fe20003f24270 */
[----:B-----5:R-:W-:Y:S01]  /*3b70*/  IMAD.IADD R0, R0, 0x1, R4 ;  /* 0x0000000100007824 */ /* 0x020fe200078e0204 */
[----:B------:R-:W-:-:S02]  /*3b80*/  FSEL R5, R56, -INF , P0 ;  /* 0xff80000038057808 */ /* 0x000fc40000000000 */
[----:B------:R-:W-:Y:S02]  /*3b90*/  ISETP.GT.AND P0, PT, R2, 0x10, PT ;  /* 0x000000100200780c */ /* 0x000fe40003f04270 */
[----:B------:R-:W-:Y:S02]  /*3ba0*/  FSEL R4, R54, -INF , P1 ;  /* 0xff80000036047808 */ /* 0x000fe40000800000 */
[----:B------:R-:W-:Y:S02]  /*3bb0*/  ISETP.GT.AND P1, PT, R2, 0x11, PT ;  /* 0x000000110200780c */ /* 0x000fe40003f24270 */
[----:B------:R-:W-:Y:S02]  /*3bc0*/  FMNMX.FTZ R6, R16, R15, !PT ;  /* 0x0000000f10067209 */ /* 0x000fe40007810000 */
[----:B------:R-:W-:Y:S02]  /*3bd0*/  IMNMX R0, R3, R0, PT ;  /* 0x0000000003007217 */ /* 0x000fe40003800200 */
[----:B------:R-:W-:-:S02]  /*3be0*/  FSEL R3, R53, -INF , P0 ;  /* 0xff80000035037808 */ /* 0x000fc40000000000 */
[----:B------:R-:W-:Y:S02]  /*3bf0*/  ISETP.GT.AND P0, PT, R2, 0x18, PT ;  /* 0x000000180200780c */ /* 0x000fe40003f04270 */
[----:B------:R-:W-:Y:S02]  /*3c00*/  FSEL R14, R52, -INF , P1 ;  /* 0xff800000340e7808 */ /* 0x000fe40000800000 */
[----:B------:R-:W-:Y:S02]  /*3c10*/  FMNMX.FTZ R6, R5, R6, !PT ;  /* 0x0000000605067209 */ /* 0x000fe40007810000 */
[----:B------:R-:W-:Y:S02]  /*3c20*/  ISETP.GT.AND P1, PT, R2, 0x19, PT ;  /* 0x000000190200780c */ /* 0x000fe40003f24270 */
[----:B------:R-:W-:Y:S02]  /*3c30*/  FSEL R13, R40, -INF , P0 ;  /* 0xff800000280d7808 */ /* 0x000fe40000000000 */
[----:B------:R-:W-:-:S02]  /*3c40*/  ISETP.GT.AND P0, PT, R2, 0x20, PT ;  /* 0x000000200200780c */ /* 0x000fc40003f04270 */
[----:B------:R-:W-:Y:S02]  /*3c50*/  FMNMX.FTZ R6, R4, R6, !PT ;  /* 0x0000000604067209 */ /* 0x000fe40007810000 */
[----:B------:R-:W-:Y:S02]  /*3c60*/  FSEL R17, R41, -INF , P1 ;  /* 0xff80000029117808 */ /* 0x000fe40000800000 */
[----:B------:R-:W-:Y:S02]  /*3c70*/  ISETP.GT.AND P1, PT, R2, 0x21, PT ;  /* 0x000000210200780c */ /* 0x000fe40003f24270 */
[----:B------:R-:W-:Y:S02]  /*3c80*/  FSEL R108, R28, -INF , P0 ;  /* 0xff8000001c6c7808 */ /* 0x000fe40000000000 */
[----:B------:R-:W-:Y:S02]  /*3c90*/  FMNMX.FTZ R6, R3, R6, !PT ;  /* 0x0000000603067209 */ /* 0x000fe40007810000 */
[----:B------:R-:W-:-:S02]  /*3ca0*/  ISETP.GT.AND P0, PT, R2, 0x28, PT ;  /* 0x000000280200780c */ /* 0x000fc40003f04270 */
[----:B------:R-:W-:Y:S02]  /*3cb0*/  FSEL R107, R24, -INF , P1 ;  /* 0xff800000186b7808 */ /* 0x000fe40000800000 */
[----:B------:R-:W-:Y:S02]  /*3cc0*/  ISETP.GT.AND P1, PT, R2, 0x29, PT ;  /* 0x000000290200780c */ /* 0x000fe40003f24270 */
[----:B------:R-:W-:Y:S02]  /*3cd0*/  FMNMX.FTZ R6, R14, R6, !PT ;  /* 0x000000060e067209 */ /* 0x000fe40007810000 */
[----:B------:R-:W-:Y:S02]  /*3ce0*/  FSEL R105, R20, -INF , P0 ;  /* 0xff80000014697808 */ /* 0x000fe40000000000 */
[----:B------:R-:W-:Y:S02]  /*3cf0*/  ISETP.GT.AND P0, PT, R2, 0x30, PT ;  /* 0x000000300200780c */ /* 0x000fe40003f04270 */
[----:B------:R-:W-:-:S02]  /*3d00*/  FSEL R104, R19, -INF , P1 ;  /* 0xff80000013687808 */ /* 0x000fc40000800000 */
[----:B------:R-:W-:Y:S02]  /*3d10*/  ISETP.GT.AND P1, PT, R2, 0x31, PT ;  /* 0x000000310200780c */ /* 0x000fe40003f24270 */
[----:B------:R-:W-:Y:S02]  /*3d20*/  FMNMX.FTZ R6, R13, R6, !PT ;  /* 0x000000060d067209 */ /* 0x000fe40007810000 */
[----:B------:R-:W-:Y:S02]  /*3d30*/  FSEL R102, R18, -INF , P0 ;  /* 0xff80000012667808 */ /* 0x000fe40000000000 */
[----:B------:R-:W-:Y:S02]  /*3d40*/  ISETP.GT.AND P0, PT, R2, 0x38, PT ;  /* 0x000000380200780c */ /* 0x000fe40003f04270 */
[----:B------:R-:W-:Y:S02]  /*3d50*/  FSEL R98, R12, -INF , P1 ;  /* 0xff8000000c627808 */ /* 0x000fe40000800000 */
[----:B------:R-:W-:-:S02]  /*3d60*/  FMNMX.FTZ R6, R17, R6, !PT ;  /* 0x0000000611067209 */ /* 0x000fc40007810000 */
[----:B------:R-:W-:Y:S02]  /*3d70*/  ISETP.GT.AND P1, PT, R2, 0x39, PT ;  /* 0x000000390200780c */ /* 0x000fe40003f24270 */
[----:B------:R-:W-:Y:S02]  /*3d80*/  FSEL R97, R8, -INF , P0 ;  /* 0xff80000008617808 */ /* 0x000fe40000000000 */
[----:B------:R-:W-:Y:S02]  /*3d90*/  FMNMX.FTZ R2, R108, R6, !PT ;  /* 0x000000066c027209 */ /* 0x000fe40007810000 */
[C---:B------:R-:W-:Y:S02]  /*3da0*/  ISETP.GT.AND P0, PT, R0.reuse, RZ, PT ;  /* 0x000000ff0000720c */ /* 0x040fe40003f04270 */
[----:B------:R-:W-:Y:S02]  /*3db0*/  FSEL R96, R7, -INF , P1 ;  /* 0xff80000007607808 */ /* 0x000fe40000800000 */
[----:B------:R-:W-:-:S02]  /*3dc0*/  ISETP.GT.AND P1, PT, R0, 0x1, PT ;  /* 0x000000010000780c */ /* 0x000fc40003f24270 */
[----:B------:R-:W-:Y:S02]  /*3dd0*/  FMNMX.FTZ R2, R107, R2, !PT ;  /* 0x000000026b027209 */ /* 0x000fe40007810000 */
[----:B------:R-:W-:Y:S02]  /*3de0*/  FSEL R12, R73, -INF , P0 ;  /* 0xff800000490c7808 */ /* 0x000fe40000000000 */
[C---:B------:R-:W-:Y:S01]  /*3df0*/  ISETP.GT.AND P0, PT, R0.reuse, 0x8, PT ;  /* 0x000000080000780c */ /* 0x040fe20003f04270 */
[----:B------:R-:W-:Y:S01]  /*3e00*/  LDSM.16.MT88.4 R72, [R251+0x2800] ;  /* 0x00280000fb48783b */ /* 0x000fe20000004200 */
[----:B------:R-:W-:Y:S02]  /*3e10*/  FSEL R11, R65, -INF , P1 ;  /* 0xff800000410b7808 */ /* 0x000fe40000800000 */
[----:B------:R-:W-:Y:S01]  /*3e20*/  FMNMX.FTZ R2, R105, R2, !PT ;  /* 0x0000000269027209 */ /* 0x000fe20007810000 */
[----:B------:R-:W-:Y:S01]  /*3e30*/  LDSM.16.MT88.4 R64, [R252+0x2000] ;  /* 0x00200000fc40783b */ /* 0x000fe20000004200 */
[----:B------:R-:W-:-:S02]  /*3e40*/  ISETP.GT.AND P1, PT, R0, 0x9, PT ;  /* 0x000000090000780c */ /* 0x000fc40003f24270 */
[----:B------:R-:W-:Y:S02]  /*3e50*/  FSEL R10, R57, -INF , P0 ;  /* 0xff800000390a7808 */ /* 0x000fe40000000000 */
[----:B------:R-:W-:Y:S01]  /*3e60*/  FMNMX.FTZ R6, R12, R11, !PT ;  /* 0x0000000b0c067209 */ /* 0x000fe20007810000 */
[----:B------:R-:W-:Y:S01]  /*3e70*/  LDSM.16.MT88.4 R56, [R251+0x800] ;  /* 0x00080000fb38783b */ /* 0x000fe20000004200 */
[----:B------:R-:W-:Y:S02]  /*3e80*/  FMNMX.FTZ R2, R104, R2, !PT ;  /* 0x0000000268027209 */ /* 0x000fe40007810000 */
[----:B------:R-:W-:Y:S02]  /*3e90*/  ISETP.GT.AND P0, PT, R0, 0x10, PT ;  /* 0x000000100000780c */ /* 0x000fe40003f04270 */
[----:B------:R-:W-:Y:S02]  /*3ea0*/  FSEL R9, R55, -INF , P1 ;  /* 0xff80000037097808 */ /* 0x000fe40000800000 */
[----:B------:R-:W-:Y:S01]  /*3eb0*/  FMNMX.FTZ R6, R10, R6, !PT ;  /* 0x000000060a067209 */ /* 0x000fe20007810000 */
[----:B------:R-:W-:Y:S01]  /*3ec0*/  LDSM.16.MT88.4 R52, [R112+0x2000] ;  /* 0x002000007034783b */ /* 0x000fe20000004200 */
[----:B------:R-:W-:-:S02]  /*3ed0*/  FMNMX.FTZ R2, R102, R2, !PT ;  /* 0x0000000266027209 */ /* 0x000fc40007810000 */
[----:B------:R-:W-:Y:S02]  /*3ee0*/  ISETP.GT.AND P1, PT, R0, 0x11, PT ;  /* 0x000000110000780c */ /* 0x000fe40003f24270 */
[----:B------:R-:W-:Y:S02]  /*3ef0*/  FSEL R8, R48, -INF , P0 ;  /* 0xff80000030087808 */ /* 0x000fe40000000000 */
[----:B------:R-:W-:Y:S02]  /*3f00*/  FMNMX.FTZ R6, R9, R6, !PT ;  /* 0x0000000609067209 */ /* 0x000fe40007810000 */
[----:B------:R-:W-:Y:S02]  /*3f10*/  FMNMX.FTZ R2, R98, R2, !PT ;  /* 0x0000000262027209 */ /* 0x000fe40007810000 */
[----:B------:R-:W-:Y:S02]  /*3f20*/  ISETP.GT.AND P0, PT, R0, 0x18, PT ;  /* 0x000000180000780c */ /* 0x000fe40003f04270 */
[----:B------:R-:W-:-:S02]  /*3f30*/  FSEL R7, R43, -INF , P1 ;  /* 0xff8000002b077808 */ /* 0x000fc40000800000 */
[----:B------:R-:W-:Y:S02]  /*3f40*/  FMNMX.FTZ R18, R8, R6, !PT ;  /* 0x0000000608127209 */ /* 0x000fe40007810000 */
        /* <DEDUP_REMOVED lines=8> */
[----:B------:R-:W-:Y:S01]  /*3fd0*/  FMNMX.FTZ R2, R6, R19, !PT ;  /* 0x0000001306027209 */ /* 0x000fe20007810000 */
[----:B------:R-:W-:Y:S01]  /*3fe0*/  LDSM.16.MT88.4 R36, [R248+0x800] ;  /* 0x00080000f824783b */ /* 0x000fe20000004200 */
[----:B------:R-:W-:Y:S02]  /*3ff0*/  ISETP.GT.AND P1, PT, R0, 0x21, PT ;  /* 0x000000210000780c */ /* 0x000fe40003f24270 */
[----:B------:R-:W-:Y:S02]  /*4000*/  FSEL R101, R30, -INF , P0 ;  /* 0xff8000001e657808 */ /* 0x000fe40000000000 */
[----:B------:R-:W-:-:S02]  /*4010*/  FMNMX.FTZ R2, R18, R2, !PT ;  /* 0x0000000212027209 */ /* 0x000fc40007810000 */
[C---:B------:R-:W-:Y:S02]  /*4020*/  ISETP.GT.AND P0, PT, R0.reuse, 0x28, PT ;  /* 0x000000280000780c */ /* 0x040fe40003f04270 */
[----:B------:R-:W-:Y:S02]  /*4030*/  FSEL R106, R29, -INF , P1 ;  /* 0xff8000001d6a7808 */ /* 0x000fe40000800000 */
[----:B------:R-:W-:Y:S01]  /*4040*/  FMNMX.FTZ R2, R101, R2, !PT ;  /* 0x0000000265027209 */ /* 0x000fe20007810000 */
[----:B------:R-:W1:Y:S01]  /*4050*/  SHFL.BFLY PT, R19, R133, 0x2, 0x1f ;  /* 0x0c401f0085137f89 */ /* 0x000e6200000e0000 */
[----:B------:R-:W-:Y:S02]  /*4060*/  ISETP.GT.AND P1, PT, R0, 0x29, PT ;  /* 0x000000290000780c */ /* 0x000fe40003f24270 */
[----:B------:R-:W-:Y:S01]  /*4070*/  FSEL R103, R27, -INF , P0 ;  /* 0xff8000001b677808 */ /* 0x000fe20000000000 */
[----:B------:R-:W-:Y:S01]  /*4080*/  LDSM.16.MT88.4 R28, [R252] ;  /* 0x00000000fc1c783b */ /* 0x000fe20000004200 */
[----:B------:R-:W-:-:S02]  /*4090*/  FMNMX.FTZ R2, R106, R2, !PT ;  /* 0x000000026a027209 */ /* 0x000fc40007810000 */
[----:B------:R-:W-:Y:S02]  /*40a0*/  ISETP.GT.AND P0, PT, R0, 0x30, PT ;  /* 0x000000300000780c */ /* 0x000fe40003f04270 */
[----:B------:R-:W-:Y:S02]  /*40b0*/  FSEL R111, R26, -INF , P1 ;  /* 0xff8000001a6f7808 */ /* 0x000fe40000800000 */
[----:B------:R-:W-:Y:S02]  /*40c0*/  FMNMX.FTZ R2, R103, R2, !PT ;  /* 0x0000000267027209 */ /* 0x000fe40007810000 */
[C---:B------:R-:W-:Y:S02]  /*40d0*/  ISETP.GT.AND P2, PT, R0.reuse, 0x31, PT ;  /* 0x000000310000780c */ /* 0x040fe40003f44270 */
[----:B------:R-:W-:Y:S02]  /*40e0*/  FSEL R110, R25, -INF , P0 ;  /* 0xff800000196e7808 */ /* 0x000fe40000000000 */
[----:B------:R-:W-:Y:S01]  /*40f0*/  FMNMX.FTZ R2, R111, R2, !PT ;  /* 0x000000026f027209 */ /* 0x000fe20007810000 */
[----:B----4-:R-:W-:Y:S01]  /*4100*/  LDSM.16.MT88.4 R24, [R49] ;  /* 0x000000003118783b */ /* 0x010fe20000004200 */
[----:B------:R-:W-:-:S02]  /*4110*/  ISETP.GT.AND P1, PT, R0, 0x38, PT ;  /* 0x000000380000780c */ /* 0x000fc40003f24270 */
[----:B------:R-:W-:Y:S02]  /*4120*/  FSEL R109, R23, -INF , P2 ;  /* 0xff800000176d7808 */ /* 0x000fe40001000000 */
[----:B------:R-:W-:Y:S02]  /*4130*/  FMNMX.FTZ R2, R110, R2, !PT ;  /* 0x000000026e027209 */ /* 0x000fe40007810000 */
[----:B------:R-:W-:Y:S02]  /*4140*/  ISETP.GT.AND P0, PT, R0, 0x39, PT ;  /* 0x000000390000780c */ /* 0x000fe40003f04270 */
[----:B------:R-:W-:Y:S02]  /*4150*/  FSEL R100, R21, -INF , P1 ;  /* 0xff80000015647808 */ /* 0x000fe40000800000 */
[----:B------:R-:W-:Y:S02]  /*4160*/  FMNMX.FTZ R132, R109, R2, !PT ;  /* 0x000000026d847209 */ /* 0x000fe40007810000 */
[----:B------:R-:W-:-:S02]  /*4170*/  FSEL R99, R22, -INF , P0 ;  /* 0xff80000016637808 */ /* 0x000fc40000000000 */
[----:B------:R-:W-:Y:S01]  /*4180*/  FMNMX.FTZ R132, R100, R132, !PT ;  /* 0x0000008464847209 */ /* 0x000fe20007810000 */
[----:B------:R-:W-:Y:S03]  /*4190*/  LDSM.16.MT88.4 R20, [R248] ;  /* 0x00000000f814783b */ /* 0x000fe60000004200 */
        /* <DEDUP_REMOVED lines=10> */
[----:B------:R-:W-:Y:S01]  /*4240*/  FFMA.FTZ R3, R3, c[0x0][0x2d0], -R2 ;  /* 0x0000b40003037a23 */ /* 0x000fe20000010802 */
[----:B-1----:R-:W-:-:S04]  /*4250*/  FMNMX.FTZ R132, R132, R0, !PT ;  /* 0x0000000084847209 */ /* 0x002fc80007810000 */
[C---:B------:R-:W-:Y:S01]  /*4260*/  FSETP.NEU.FTZ.AND P0, PT, R132.reuse, -INF , PT ;  /* 0xff8000008400780b */ /* 0x040fe20003f1d000 */
[----:B------:R-:W-:Y:S01]  /*4270*/  FMUL.FTZ R0, R132, c[0x0][0x2d0] ;  /* 0x0000b40084007a20 */ /* 0x000fe20000410000 */
[----:B------:R1:W-:Y:S04]  /*4280*/  MUFU.EX2 R90, R3 ;  /* 0x00000003005a7308 */ /* 0x0003e80000000800 */
[----:B------:R-:W-:Y:S01]  /*4290*/  FSEL R0, R0, RZ, P0 ;  /* 0x000000ff00007208 */ /* 0x000fe20000000000 */
[--C-:B------:R-:W-:Y:S02]  /*42a0*/  FFMA.FTZ R16, R16, c[0x0][0x2d0], -R2.reuse ;  /* 0x0000b40010107a23 */ /* 0x100fe40000010802 */
[--C-:B------:R-:W-:Y:S02]  /*42b0*/  FFMA.FTZ R15, R15, c[0x0][0x2d0], -R2.reuse ;  /* 0x0000b4000f0f7a23 */ /* 0x100fe40000010802 */
[----:B------:R-:W-:-:S02]  /*42c0*/  FFMA.FTZ R5, R5, c[0x0][0x2d0], -R2 ;  /* 0x0000b40005057a23 */ /* 0x000fc40000010802 */
[----:B------:R-:W-:Y:S02]  /*42d0*/  FFMA.FTZ R4, R4, c[0x0][0x2d0], -R2 ;  /* 0x0000b40004047a23 */ /* 0x000fe40000010802 */
[--C-:B-1----:R-:W-:Y:S02]  /*42e0*/  FFMA.FTZ R3, R10, c[0x0][0x2d0], -R0.reuse ;  /* 0x0000b4000a037a23 */ /* 0x102fe40000010800 */
[--C-:B------:R-:W-:Y:S02]  /*42f0*/  FFMA.FTZ R12, R12, c[0x0][0x2d0], -R0.reuse ;  /* 0x0000b4000c0c7a23 */ /* 0x100fe40000010800 */
[----:B------:R1:W-:Y:S01]  /*4300*/  MUFU.EX2 R82, R3 ;  /* 0x0000000300527308 */ /* 0x0003e20000000800 */
[----:B------:R-:W-:-:S07]  /*4310*/  FFMA.FTZ R11, R11, c[0x0][0x2d0], -R0 ;  /* 0x0000b4000b0b7a23 */ /* 0x000fce0000010800 */
[----:B------:R-:W-:Y:S01]  /*4320*/  MUFU.EX2 R85, R16 ;  /* 0x0000001000557308 */ /* 0x000fe20000000800 */
[----:B-1----:R-:W-:-:S07]  /*4330*/  FFMA.FTZ R3, R9, c[0x0][0x2d0], -R0 ;  /* 0x0000b40009037a23 */ /* 0x002fce0000010800 */
[----:B------:R-:W1:Y:S08]  /*4340*/  MUFU.EX2 R83, R15 ;  /* 0x0000000f00537308 */ /* 0x000e700000000800 */
[----:B------:R-:W-:Y:S08]  /*4350*/  MUFU.EX2 R87, R5 ;  /* 0x0000000500577308 */ /* 0x000ff00000000800 */
[----:B------:R-:W-:Y:S08]  /*4360*/  MUFU.EX2 R89, R4 ;  /* 0x0000000400597308 */ /* 0x000ff00000000800 */
[----:B------:R1:W-:Y:S08]  /*4370*/  MUFU.EX2 R81, R12 ;  /* 0x0000000c00517308 */ /* 0x0003f00000000800 */
[----:B------:R-:W-:Y:S08]  /*4380*/  MUFU.EX2 R80, R11 ;  /* 0x0000000b00507308 */ /* 0x000ff00000000800 */
[----:B------:R2:W3:Y:S01]  /*4390*/  MUFU.EX2 R84, R3 ;  /* 0x0000000300547308 */ /* 0x0004e20000000800 */
[----:B------:R-:W-:-:S02]  /*43a0*/  FFMA.FTZ R14, R14, c[0x0][0x2d0], -R2 ;  /* 0x0000b4000e0e7a23 */ /* 0x000fc40000010802 */
[----:B------:R-:W-:Y:S01]  /*43b0*/  FFMA.FTZ R13, R13, c[0x0][0x2d0], -R2 ;  /* 0x0000b4000d0d7a23 */ /* 0x000fe20000010802 */
[----:B-1----:R-:W-:Y:S01]  /*43c0*/  F2FP.PACK_AB R12, R83, R85 ;  /* 0x00000055530c723e */ /* 0x002fe200000000ff */
[----:B--2---:R-:W-:-:S04]  /*43d0*/  FFMA.FTZ R3, R8, c[0x0][0x2d0], -R0 ;  /* 0x0000b40008037a23 */ /* 0x004fc80000010800 */
[----:B------:R1:W-:Y:S01]  /*43e0*/  MUFU.EX2 R86, R3 ;  /* 0x0000000300567308 */ /* 0x0003e20000000800 */
[----:B---3--:R-:W-:Y:S01]  /*43f0*/  F2FP.PACK_AB R15, R84, R82 ;  /* 0x00000052540f723e */ /* 0x008fe200000000ff */
[----:B------:R-:W-:-:S06]  /*4400*/  FFMA.FTZ R17, R17, c[0x0][0x2d0], -R2 ;  /* 0x0000b40011117a23 */ /* 0x000fcc0000010802 */
[----:B------:R2:W3:Y:S01]  /*4410*/  MUFU.EX2 R93, R14 ;  /* 0x0000000e005d7308 */ /* 0x0004e20000000800 */
[----:B-1----:R-:W-:-:S07]  /*4420*/  FFMA.FTZ R3, R7, c[0x0][0x2d0], -R0 ;  /* 0x0000b40007037a23 */ /* 0x002fce0000010800 */
[----:B------:R1:W-:Y:S08]  /*4430*/  MUFU.EX2 R94, R13 ;  /* 0x0000000d005e7308 */ /* 0x0003f00000000800 */
[----:B------:R4:W5:Y:S01]  /*4440*/  MUFU.EX2 R88, R3 ;  /* 0x0000000300587308 */ /* 0x0009620000000800 */
[----:B--2---:R-:W-:Y:S02]  /*4450*/  F2FP.PACK_AB R14, R89, R87 ;  /* 0x00000057590e723e */ /* 0x004fe400000000ff */
[----:B-1----:R-:W-:Y:S01]  /*4460*/  F2FP.PACK_AB R13, R80, R81 ;  /* 0x00000051500d723e */ /* 0x002fe200000000ff */
[----:B----4-:R-:W-:-:S04]  /*4470*/  FFMA.FTZ R3, R6, c[0x0][0x2d0], -R0 ;  /* 0x0000b40006037a23 */ /* 0x010fc80000010800 */
[----:B------:R1:W-:Y:S02]  /*4480*/  MUFU.EX2 R92, R3 ;  /* 0x00000003005c7308 */ /* 0x0003e40000000800 */
[C---:B------:R-:W-:Y:S06]  /*4490*/  HMMA.16816.F32 R4, R12.reuse, R20, RZ ;  /* 0x000000140c04723c */ /* 0x040fec00000018ff */
[----:B------:R-:W2:Y:S02]  /*44a0*/  MUFU.EX2 R95, R17 ;  /* 0x00000011005f7308 */ /* 0x000ea40000000800 */
[----:B------:R-:W-:Y:S01]  /*44b0*/  HMMA.16816.F32 R20, R12, R22, RZ ;  /* 0x000000160c14723c */ /* 0x000fe200000018ff */
[----:B-1----:R-:W-:-:S05]  /*44c0*/  FFMA.FTZ R3, R18, c[0x0][0x2d0], -R0 ;  /* 0x0000b40012037a23 */ /* 0x002fca0000010800 */
[----:B------:R-:W1:Y:S01]  /*44d0*/  MUFU.EX2 R91, R3 ;  /* 0x00000003005b7308 */ /* 0x000e620000000800 */
[----:B---3--:R-:W-:Y:S02]  /*44e0*/  F2FP.PACK_AB R8, R93, R90 ;  /* 0x0000005a5d08723e */ /* 0x008fe400000000ff */
[----:B-----5:R-:W-:Y:S02]  /*44f0*/  F2FP.PACK_AB R9, R88, R86 ;  /* 0x000000565809723e */ /* 0x020fe400000000ff */
[----:B--2---:R-:W-:Y:S02]  /*4500*/  F2FP.PACK_AB R10, R95, R94 ;  /* 0x0000005e5f0a723e */ /* 0x004fe400000000ff */
[----:B-1----:R-:W-:-:S07]  /*4510*/  F2FP.PACK_AB R11, R91, R92 ;  /* 0x0000005c5b0b723e */ /* 0x002fce00000000ff */
[C---:B------:R-:W-:Y:S08]  /*4520*/  HMMA.16816.F32 R136, R8.reuse, R36, R4 ;  /* 0x000000240888723c */ /* 0x040ff00000001804 */
[----:B------:R-:W-:Y:S01]  /*4530*/  HMMA.16816.F32 R4, R8, R38, R20 ;  /* 0x000000260804723c */ /* 0x000fe20000001814 */
[----:B------:R-:W1:Y:S07]  /*4540*/  LDSM.16.MT88.4 R20, [R248+0x2000] ;  /* 0x00200000f814783b */ /* 0x000e6e0000004200 */
[C---:B------:R-:W-:Y:S11]  /*4550*/  HMMA.16816.F32 R32, R12.reuse, R28, RZ ;  /* 0x0000001c0c20723c */ /* 0x040ff600000018ff */
[----:B------:R-:W-:Y:S05]  /*4560*/  @!UPT UIADD3 URZ, URZ, URZ, URZ ;  /* 0x0000003f3f3ff290 */ /* 0x000fea000fffe03f */
[----:B------:R-:W-:Y:S02]  /*4570*/  IMAD.MOV.U32 R127, RZ, RZ, R6 ;  /* 0x000000ffff7f7224 */ /* 0x000fe400078e0006 */
[----:B------:R-:W-:Y:S02]  /*4580*/  IMAD.MOV.U32 R126, RZ, RZ, R5 ;  /* 0x000000ffff7e7224 */ /* 0x000fe400078e0005 */
[----:B------:R-:W-:Y:S02]  /*4590*/  IMAD.MOV.U32 R129, RZ, RZ, R7 ;  /* 0x000000ffff817224 */ /* 0x000fe400078e0007 */
[----:B------:R-:W-:Y:S02]  /*45a0*/  IMAD.MOV.U32 R128, RZ, RZ, R4 ;  /* 0x000000ffff807224 */ /* 0x000fe400078e0004 */
[C---:B------:R-:W-:Y:S08]  /*45b0*/  HMMA.16816.F32 R4, R12.reuse, R44, RZ ;  /* 0x0000002c0c04723c */ /* 0x040ff000000018ff */
[----:B------:R-:W-:Y:S11]  /*45c0*/  HMMA.16816.F32 R16, R12, R30, RZ ;  /* 0x0000001e0c10723c */ /* 0x000ff600000018ff */
[----:B------:R-:W-:Y:S05]  /*45d0*/  @!UPT UIADD3 URZ, URZ, URZ, URZ ;  /* 0x0000003f3f3ff290 */ /* 0x000fea000fffe03f */
[C---:B------:R-:W-:Y:S08]  /*45e0*/  HMMA.16816.F32 R28, R8.reuse, R56, R4 ;  /* 0x00000038081c723c */ /* 0x040ff00000001804 */
[C---:B------:R-:W-:Y:S08]  /*45f0*/  HMMA.16816.F32 R144, R8.reuse, R40, R32 ;  /* 0x000000280890723c */ /* 0x040ff00000001820 */
[----:B------:R-:W-:Y:S01]  /*4600*/  HMMA.16816.F32 R152, R8, R42, R16 ;  /* 0x0000002a0898723c */ /* 0x000fe20000001810 */
[----:B------:R-:W2:Y:S07]  /*4610*/  LDSM.16.MT88.4 R40, [R252+0x2800] ;  /* 0x00280000fc28783b */ /* 0x000eae0000004200 */
[----:B------:R-:W-:Y:S01]  /*4620*/  HMMA.16816.F32 R48, R12, R46, RZ ;  /* 0x0000002e0c30723c */ /* 0x000fe200000018ff */
[----:B------:R-:W3:Y:S01]  /*4630*/  LDSM.16.MT88.4 R44, [R248+0x2800] ;  /* 0x00280000f82c783b */ /* 0x000ee20000004200 */
[----:B------:R-:W-:Y:S01]  /*4640*/  IMAD.MOV.U32 R125, RZ, RZ, R29 ;  /* 0x000000ffff7d7224 */ /* 0x000fe200078e001d */
[----:B------:R-:W-:Y:S01]  /*4650*/  MOV R124, R28 ;  /* 0x0000001c007c7202 */ /* 0x000fe20000000f00 */
[----:B------:R-:W-:-:S02]  /*4660*/  IMAD.MOV.U32 R123, RZ, RZ, R31 ;  /* 0x000000ffff7b7224 */ /* 0x000fc400078e001f */
[----:B------:R-:W-:Y:S02]  /*4670*/  IMAD.MOV.U32 R122, RZ, RZ, R30 ;  /* 0x000000ffff7a7224 */ /* 0x000fe400078e001e */
[C---:B------:R-:W-:Y:S08]  /*4680*/  HMMA.16816.F32 R36, R12.reuse, R24, RZ ;  /* 0x000000180c24723c */ /* 0x040ff000000018ff */
[C---:B------:R-:W-:Y:S08]  /*4690*/  HMMA.16816.F32 R32, R12.reuse, R26, RZ ;  /* 0x0000001a0c20723c */ /* 0x040ff000000018ff */
[C---:B-1----:R-:W-:Y:S08]  /*46a0*/  HMMA.16816.F32 R28, R12.reuse, R20, RZ ;  /* 0x000000140c1c723c */ /* 0x042ff000000018ff */
[C---:B------:R-:W-:Y:S08]  /*46b0*/  HMMA.16816.F32 R24, R12.reuse, R22, RZ ;  /* 0x000000160c18723c */ /* 0x040ff000000018ff */
[C---:B------:R-:W-:Y:S08]  /*46c0*/  HMMA.16816.F32 R20, R12.reuse, R64, RZ ;  /* 0x000000400c14723c */ /* 0x040ff000000018ff */
[C---:B------:R-:W-:Y:S08]  /*46d0*/  HMMA.16816.F32 R4, R12.reuse, R68, RZ ;  /* 0x000000440c04723c */ /* 0x040ff000000018ff */
[----:B------:R-:W-:Y:S08]  /*46e0*/  HMMA.16816.F32 R16, R12, R66, RZ ;  /* 0x000000420c10723c */ /* 0x000ff000000018ff */
[C---:B--2---:R-:W-:Y:S08]  /*46f0*/  HMMA.16816.F32 R20, R8.reuse, R40, R20 ;  /* 0x000000280814723c */ /* 0x044ff00000001814 */
[C---:B------:R-:W-:Y:S01]  /*4700*/  HMMA.16816.F32 R160, R8.reuse, R58, R48 ;  /* 0x0000003a08a0723c */ /* 0x040fe20000001830 */
[----:B------:R-:W1:Y:S04]  /*4710*/  LDSM.16.MT88.4 R48, [R112+0x2800] ;  /* 0x002800007030783b */ /* 0x000e680000004200 */
[----:B------:R-:W-:Y:S03]  /*4720*/  LDSM.16.MT88.4 R56, [R248+0x4800] ;  /* 0x00480000f838783b */ /* 0x000fe60000004200 */
[C---:B------:R-:W-:Y:S01]  /*4730*/  HMMA.16816.F32 R140, R8.reuse, R60, R36 ;  /* 0x0000003c088c723c */ /* 0x040fe20000001824 */
[----:B------:R-:W2:Y:S07]  /*4740*/  LDSM.16.MT88.4 R36, [R252+0x4000] ;  /* 0x00400000fc24783b */ /* 0x000eae0000004200 */
[C---:B---3--:R-:W-:Y:S08]  /*4750*/  HMMA.16816.F32 R28, R8.reuse, R44, R28 ;  /* 0x0000002c081c723c */ /* 0x048ff0000000181c */
[----:B------:R-:W-:Y:S01]  /*4760*/  HMMA.16816.F32 R4, R8, R72, R4 ;  /* 0x000000480804723c */ /* 0x000fe20000001804 */
[----:B------:R-:W-:-:S02]  /*4770*/  IMAD.MOV.U32 R67, RZ, RZ, R21 ;  /* 0x000000ffff437224 */ /* 0x000fc400078e0015 */
[----:B------:R-:W-:-:S05]  /*4780*/  IMAD.MOV.U32 R66, RZ, RZ, R22 ;  /* 0x000000ffff427224 */ /* 0x000fca00078e0016 */
[----:B------:R-:W-:Y:S01]  /*4790*/  HMMA.16816.F32 R44, R8, R46, R24 ;  /* 0x0000002e082c723c */ /* 0x000fe20000001818 */
[----:B------:R-:W-:Y:S02]  /*47a0*/  IMAD.MOV.U32 R65, RZ, RZ, R23 ;  /* 0x000000ffff417224 */ /* 0x000fe400078e0017 */
[----:B------:R-:W-:-:S05]  /*47b0*/  IMAD.MOV.U32 R64, RZ, RZ, R20 ;  /* 0x000000ffff407224 */ /* 0x000fca00078e0014 */
[----:B------:R-:W-:Y:S08]  /*47c0*/  HMMA.16816.F32 R24, R12, R70, RZ ;  /* 0x000000460c18723c */ /* 0x000ff000000018ff */
[----:B------:R-:W-:Y:S01]  /*47d0*/  HMMA.16816.F32 R188, R8, R62, R32 ;  /* 0x0000003e08bc723c */ /* 0x000fe20000001820 */
[----:B------:R-:W-:Y:S01]  /*47e0*/  IMAD.MOV.U32 R117, RZ, RZ, R30 ;  /* 0x000000ffff757224 */ /* 0x000fe200078e001e */
[----:B------:R-:W-:Y:S01]  /*47f0*/  MOV R115, R28 ;  /* 0x0000001c00737202 */ /* 0x000fe20000000f00 */
[----:B------:R-:W-:-:S02]  /*4800*/  IMAD.MOV.U32 R116, RZ, RZ, R31 ;  /* 0x000000ffff747224 */ /* 0x000fc400078e001f */
[----:B------:R-:W-:Y:S01]  /*4810*/  IMAD.MOV.U32 R114, RZ, RZ, R29 ;  /* 0x000000ffff727224 */ /* 0x000fe200078e001d */
[----:B------:R-:W-:Y:S01]  /*4820*/  MOV R130, R7 ;  /* 0x0000000700827202 */ /* 0x000fe20000000f00 */
[----:B------:R-:W-:Y:S01]  /*4830*/  LDSM.16.MT88.4 R28, [R252+0x4800] ;  /* 0x00480000fc1c783b */ /* 0x000fe20000004200 */
[----:B------:R-:W-:Y:S03]  /*4840*/  HMMA.16816.F32 R60, R8, R42, R16 ;  /* 0x0000002a083c723c */ /* 0x000fe60000001810 */
[----:B------:R-:W3:Y:S01]  /*4850*/  LDSM.16.MT88.4 R40, [R251+0x4000] ;  /* 0x00400000fb28783b */ /* 0x000ee20000004200 */
[----:B------:R-:W-:Y:S02]  /*4860*/  IMAD.MOV.U32 R113, RZ, RZ, R5 ;  /* 0x000000ffff717224 */ /* 0x000fe400078e0005 */
[----:B------:R-:W-:Y:S01]  /*4870*/  IMAD.MOV.U32 R3, RZ, RZ, R4 ;  /* 0x000000ffff037224 */ /* 0x000fe200078e0004 */
[----:B------:R-:W4:Y:S01]  /*4880*/  LDSM.16.MT88.4 R32, [R251+0x4800] ;  /* 0x00480000fb20783b */ /* 0x000f220000004200 */
[C---:B------:R-:W-:Y:S08]  /*4890*/  HMMA.16816.F32 R20, R12.reuse, R52, RZ ;  /* 0x000000340c14723c */ /* 0x040ff000000018ff */
[----:B------:R-:W-:Y:S01]  /*48a0*/  HMMA.16816.F32 R16, R12, R54, RZ ;  /* 0x000000360c10723c */ /* 0x000fe200000018ff */
[----:B------:R-:W-:-:S07]  /*48b0*/  IMAD.MOV.U32 R131, RZ, RZ, R6 ;  /* 0x000000ffff837224 */ /* 0x000fce00078e0006 */
[----:B------:R-:W-:Y:S08]  /*48c0*/  HMMA.16816.F32 R4, R12, R76, RZ ;  /* 0x0000004c0c04723c */ /* 0x000ff000000018ff */
[----:B------:R-:W-:Y:S08]  /*48d0*/  HMMA.16816.F32 R68, R8, R74, R24 ;  /* 0x0000004a0844723c */ /* 0x000ff00000001818 */
[----:B------:R-:W-:Y:S08]  /*48e0*/  HMMA.16816.F32 R24, R12, R78, RZ ;  /* 0x0000004e0c18723c */ /* 0x000ff000000018ff */
[C---:B-1----:R-:W-:Y:S08]  /*48f0*/  HMMA.16816.F32 R72, R8.reuse, R48, R20 ;  /* 0x000000300848723c */ /* 0x042ff00000001814 */
[----:B------:R-:W-:Y:S08]  /*4900*/  HMMA.16816.F32 R164, R8, R50, R16 ;  /* 0x0000003208a4723c */ /* 0x000ff00000001810 */
[C---:B--2---:R-:W-:Y:S08]  /*4910*/  HMMA.16816.F32 R20, R12.reuse, R36, RZ ;  /* 0x000000240c14723c */ /* 0x044ff000000018ff */
[----:B------:R-:W-:Y:S01]  /*4920*/  HMMA.16816.F32 R16, R12, R38, RZ ;  /* 0x000000260c10723c */ /* 0x000fe200000018ff */
[----:B------:R-:W1:Y:S01]  /*4930*/  LDSM.16.MT88.4 R36, [R112+0x4000] ;  /* 0x004000007024783b */ /* 0x000e620000004200 */
[----:B------:R-:W-:-:S02]  /*4940*/  IMAD.MOV.U32 R121, RZ, RZ, R143 ;  /* 0x000000ffff797224 */ /* 0x000fc400078e008f */
[----:B------:R-:W-:-:S04]  /*4950*/  IMAD.MOV.U32 R120, RZ, RZ, R140 ;  /* 0x000000ffff787224 */ /* 0x000fc800078e008c */
[----:B------:R-:W-:Y:S01]  /*4960*/  HMMA.16816.F32 R180, R8, R56, R4 ;  /* 0x0000003808b4723c */ /* 0x000fe20000001804 */
[----:B------:R-:W-:Y:S02]  /*4970*/  IMAD.MOV.U32 R119, RZ, RZ, R142 ;  /* 0x000000ffff777224 */ /* 0x000fe400078e008e */
[----:B------:R-:W-:-:S05]  /*4980*/  IMAD.MOV.U32 R118, RZ, RZ, R141 ;  /* 0x000000ffff767224 */ /* 0x000fca00078e008d */
[----:B---3--:R-:W-:Y:S08]  /*4990*/  HMMA.16816.F32 R4, R12, R40, RZ ;  /* 0x000000280c04723c */ /* 0x008ff000000018ff */
[C---:B------:R-:W-:Y:S08]  /*49a0*/  HMMA.16816.F32 R140, R8.reuse, R58, R24 ;  /* 0x0000003a088c723c */ /* 0x040ff00000001818 */
[C---:B------:R-:W-:Y:S01]  /*49b0*/  HMMA.16816.F32 R156, R8.reuse, R28, R20 ;  /* 0x0000001c089c723c */ /* 0x040fe20000001814 */
[----:B------:R-:W-:Y:S01]  /*49c0*/  IMAD.MOV.U32 R59, RZ, RZ, R112 ;  /* 0x000000ffff3b7224 */ /* 0x000fe200078e0070 */
[----:B------:R-:W-:Y:S04]  /*49d0*/  LDSM.16.MT88.4 R24, [R248+0x6000] ;  /* 0x00600000f818783b */ /* 0x000fe80000004200 */
[----:B------:R-:W2:Y:S02]  /*49e0*/  LDSM.16.MT88.4 R20, [R59+0x4800] ;  /* 0x004800003b14783b */ /* 0x000ea40000004200 */
[----:B----4-:R-:W-:Y:S08]  /*49f0*/  HMMA.16816.F32 R148, R8, R32, R4 ;  /* 0x000000200894723c */ /* 0x010ff00000001804 */
[----:B-1----:R-:W-:Y:S01]  /*4a00*/  HMMA.16816.F32 R4, R12, R36, RZ ;  /* 0x000000240c04723c */ /* 0x002fe200000018ff */
[----:B------:R-:W-:-:S02]  /*4a10*/  IMAD.MOV.U32 R49, RZ, RZ, R123 ;  /* 0x000000ffff317224 */ /* 0x000fc400078e007b */
[----:B------:R-:W-:Y:S02]  /*4a20*/  IMAD.MOV.U32 R48, RZ, RZ, R122 ;  /* 0x000000ffff307224 */ /* 0x000fe400078e007a */
[----:B------:R-:W-:Y:S02]  /*4a30*/  IMAD.MOV.U32 R50, RZ, RZ, R121 ;  /* 0x000000ffff327224 */ /* 0x000fe400078e0079 */
[----:B------:R-:W-:Y:S11]  /*4a40*/  IMAD.MOV.U32 R51, RZ, RZ, R120 ;  /* 0x000000ffff337224 */ /* 0x000ff600078e0078 */
[----:B------:R-:W-:Y:S06]  /*4a50*/  @!UPT UIADD3 URZ, URZ, URZ, URZ ;  /* 0x0000003f3f3ff290 */ /* 0x000fec000fffe03f */
[----:B--2---:R-:W-:Y:S08]  /*4a60*/  HMMA.16816.F32 R120, R8, R20, R4 ;  /* 0x000000140878723c */ /* 0x004ff00000001804 */
[----:B------:R-:W-:Y:S01]  /*4a70*/  HMMA.16816.F32 R4, R12, R38, RZ ;  /* 0x000000260c04723c */ /* 0x000fe200000018ff */
[----:B------:R-:W-:Y:S02]  /*4a80*/  IMAD.MOV.U32 R56, RZ, RZ, R115 ;  /* 0x000000ffff387224 */ /* 0x000fe400078e0073 */
[----:B------:R-:W-:-:S02]  /*4a90*/  IMAD.MOV.U32 R57, RZ, RZ, R114 ;  /* 0x000000ffff397224 */ /* 0x000fc400078e0072 */
[----:B------:R-:W-:Y:S11]  /*4aa0*/  IMAD.MOV.U32 R77, RZ, RZ, R113 ;  /* 0x000000ffff4d7224 */ /* 0x000ff600078e0071 */
[----:B------:R-:W-:Y:S08]  /*4ab0*/  @!UPT UIADD3 URZ, URZ, URZ, URZ ;  /* 0x0000003f3f3ff290 */ /* 0x000ff0000fffe03f */
[----:B------:R-:W-:Y:S01]  /*4ac0*/  HMMA.16816.F32 R112, R8, R22, R4 ;  /* 0x000000160870723c */ /* 0x000fe20000001804 */
[----:B------:R-:W1:Y:S07]  /*4ad0*/  LDSM.16.MT88.4 R20, [R248+0x6800] ;  /* 0x00680000f814783b */ /* 0x000e6e0000004200 */
[----:B------:R-:W-:Y:S01]  /*4ae0*/  HMMA.16816.F32 R4, R12, R24, RZ ;  /* 0x000000180c04723c */ /* 0x000fe200000018ff */
[----:B------:R-:W-:Y:S02]  /*4af0*/  IMAD.MOV.U32 R53, RZ, RZ, R127 ;  /* 0x000000ffff357224 */ /* 0x000fe400078e007f */
[----:B------:R-:W-:-:S02]  /*4b00*/  IMAD.MOV.U32 R52, RZ, RZ, R126 ;  /* 0x000000ffff347224 */ /* 0x000fc400078e007e */
[----:B------:R-:W-:Y:S02]  /*4b10*/  IMAD.MOV.U32 R54, RZ, RZ, R125 ;  /* 0x000000ffff367224 */ /* 0x000fe400078e007d */
[----:B------:R-:W-:Y:S02]  /*4b20*/  IMAD.MOV.U32 R55, RZ, RZ, R124 ;  /* 0x000000ffff377224 */ /* 0x000fe400078e007c */
[----:B------:R-:W-:Y:S08]  /*4b30*/  HMMA.16816.F32 R124, R8, R30, R16 ;  /* 0x0000001e087c723c */ /* 0x000ff00000001810 */
[----:B------:R-:W-:Y:S01]  /*4b40*/  HMMA.16816.F32 R16, R12, R42, RZ ;  /* 0x0000002a0c10723c */ /* 0x000fe200000018ff */
[----:B------:R-:W-:-:S02]  /*4b50*/  IMAD.MOV.U32 R76, RZ, RZ, R3 ;  /* 0x000000ffff4c7224 */ /* 0x000fc400078e0003 */
[----:B------:R-:W-:-:S05]  /*4b60*/  FADD.FTZ R3, R85, R83 ;  /* 0x0000005355037221 */ /* 0x000fca0000010000 */
[----:B-1----:R-:W-:Y:S08]  /*4b70*/  HMMA.16816.F32 R184, R8, R20, R4 ;  /* 0x0000001408b8723c */ /* 0x002ff00000001804 */
[----:B------:R-:W-:Y:S01]  /*4b80*/  HMMA.16816.F32 R4, R12, R26, RZ ;  /* 0x0000001a0c04723c */ /* 0x000fe200000018ff */
[----:B------:R-:W-:Y:S01]  /*4b90*/  MOV R41, R119 ;  /* 0x0000007700297202 */ /* 0x000fe20000000f00 */
[----:B------:R-:W-:-:S02]  /*4ba0*/  IMAD.MOV.U32 R40, RZ, RZ, R118 ;  /* 0x000000ffff287224 */ /* 0x000fc400078e0076 */
[----:B------:R-:W-:Y:S02]  /*4bb0*/  IMAD.MOV.U32 R78, RZ, RZ, R117 ;  /* 0x000000ffff4e7224 */ /* 0x000fe400078e0075 */
[----:B------:R-:W-:Y:S02]  /*4bc0*/  IMAD.MOV.U32 R79, RZ, RZ, R116 ;  /* 0x000000ffff4f7224 */ /* 0x000fe400078e0074 */
[----:B------:R-:W-:Y:S01]  /*4bd0*/  HMMA.16816.F32 R116, R8, R34, R16 ;  /* 0x000000220874723c */ /* 0x000fe20000001810 */
[----:B------:R-:W-:-:S06]  /*4be0*/  FADD.FTZ R3, R87, R3 ;  /* 0x0000000357037221 */ /* 0x000fcc0000010000 */
[----:B------:R-:W-:Y:S02]  /*4bf0*/  FADD.FTZ R17, R81, R80 ;  /* 0x0000005051117221 */ /* 0x000fe40000010000 */
[----:B------:R-:W-:Y:S02]  /*4c00*/  FADD.FTZ R16, R89, R3 ;  /* 0x0000000359107221 */ /* 0x000fe40000010000 */
[----:B------:R-:W-:-:S04]  /*4c10*/  FADD.FTZ R17, R82, R17 ;  /* 0x0000001152117221 */ /* 0x000fc80000010000 */
[----:B------:R-:W-:Y:S01]  /*4c20*/  FADD.FTZ R3, R84, R17 ;  /* 0x0000001154037221 */ /* 0x000fe20000010000 */
[----:B------:R-:W-:Y:S01]  /*4c30*/  HMMA.16816.F32 R168, R8, R22, R4 ;  /* 0x0000001608a8723c */ /* 0x000fe20000001804 */
[----:B------:R-:W-:Y:S06]  /*4c40*/  LDSM.16.MT88.4 R20, [R252+0x6800] ;  /* 0x00680000fc14783b */ /* 0x000fec0000004200 */
[----:B------:R-:W-:Y:S02]  /*4c50*/  FADD.FTZ R4, R90, R16 ;  /* 0x000000105a047221 */ /* 0x000fe40000010000 */
[----:B------:R-:W1:Y:S02]  /*4c60*/  LDSM.16.MT88.4 R16, [R252+0x6000] ;  /* 0x00600000fc10783b */ /* 0x000e640000004200 */
[----:B------:R-:W-:-:S02]  /*4c70*/  FADD.FTZ R25, R93, R4 ;  /* 0x000000045d197221 */ /* 0x000fc40000010000 */
[----:B-1----:R-:W-:Y:S01]  /*4c80*/  HMMA.16816.F32 R4, R12, R16, RZ ;  /* 0x000000100c04723c */ /* 0x002fe200000018ff */
[----:B------:R-:W-:Y:S02]  /*4c90*/  FADD.FTZ R3, R86, R3 ;  /* 0x0000000356037221 */ /* 0x000fe40000010000 */
[--C-:B------:R-:W-:Y:S11]  /*4ca0*/  FFMA.FTZ R24, R108, c[0x0][0x2d0], -R2.reuse ;  /* 0x0000b4006c187a23 */ /* 0x100ff60000010802 */
[----:B------:R-:W-:Y:S10]  /*4cb0*/  @!UPT UIADD3 URZ, URZ, URZ, URZ ;  /* 0x0000003f3f3ff290 */ /* 0x000ff4000fffe03f */
[----:B------:R-:W-:Y:S08]  /*4cc0*/  HMMA.16816.F32 R80, R8, R20, R4 ;  /* 0x000000140850723c */ /* 0x000ff00000001804 */
[----:B------:R-:W-:Y:S01]  /*4cd0*/  HMMA.16816.F32 R4, R12, R18, RZ ;  /* 0x000000120c04723c */ /* 0x000fe200000018ff */
[--C-:B------:R-:W-:Y:S02]  /*4ce0*/  FFMA.FTZ R26, R107, c[0x0][0x2d0], -R2.reuse ;  /* 0x0000b4006b1a7a23 */ /* 0x100fe40000010802 */
[----:B------:R-:W-:Y:S01]  /*4cf0*/  FADD.FTZ R27, R88, R3 ;  /* 0x00000003581b7221 */ /* 0x000fe20000010000 */
[----:B------:R-:W-:Y:S01]  /*4d00*/  MOV R89, R52 ;  /* 0x0000003400597202 */ /* 0x000fe20000000f00 */
[----:B------:R-:W-:-:S02]  /*4d10*/  FFMA.FTZ R28, R105, c[0x0][0x2d0], -R2 ;  /* 0x0000b400691c7a23 */ /* 0x000fc40000010802 */
[----:B------:R-:W-:Y:S02]  /*4d20*/  IMAD.MOV.U32 R107, RZ, RZ, R54 ;  /* 0x000000ffff6b7224 */ /* 0x000fe400078e0036 */
[----:B------:R-:W-:Y:S02]  /*4d30*/  IMAD.MOV.U32 R105, RZ, RZ, R55 ;  /* 0x000000ffff697224 */ /* 0x000fe400078e0037 */
[----:B------:R-:W-:Y:S02]  /*4d40*/  IMAD.MOV.U32 R90, RZ, RZ, R53 ;  /* 0x000000ffff5a7224 */ /* 0x000fe400078e0035 */
[----:B------:R-:W-:Y:S02]  /*4d50*/  IMAD.MOV.U32 R53, RZ, RZ, R67 ;  /* 0x000000ffff357224 */ /* 0x000fe400078e0043 */
[----:B------:R-:W-:Y:S02]  /*4d60*/  IMAD.MOV.U32 R54, RZ, RZ, R66 ;  /* 0x000000ffff367224 */ /* 0x000fe400078e0042 */
[----:B------:R-:W-:-:S02]  /*4d70*/  IMAD.MOV.U32 R55, RZ, RZ, R65 ;  /* 0x000000ffff377224 */ /* 0x000fc400078e0041 */
[----:B------:R-:W-:Y:S01]  /*4d80*/  IMAD.MOV.U32 R52, RZ, RZ, R64 ;  /* 0x000000ffff347224 */ /* 0x000fe200078e0040 */
[----:B------:R-:W1:Y:S01]  /*4d90*/  MUFU.EX2 R3, R24 ;  /* 0x0000001800037308 */ /* 0x000e620000000800 */
[--C-:B------:R-:W-:Y:S02]  /*4da0*/  FFMA.FTZ R29, R104, c[0x0][0x2d0], -R2.reuse ;  /* 0x0000b400681d7a23 */ /* 0x100fe40000010802 */
[--C-:B------:R-:W-:Y:S01]  /*4db0*/  FFMA.FTZ R36, R102, c[0x0][0x2d0], -R2.reuse ;  /* 0x0000b40066247a23 */ /* 0x100fe20000010802 */
[----:B------:R-:W-:Y:S01]  /*4dc0*/  HMMA.16816.F32 R64, R8, R22, R4 ;  /* 0x000000160840723c */ /* 0x000fe20000001804 */
[--C-:B------:R-:W-:Y:S01]  /*4dd0*/  FFMA.FTZ R37, R98, c[0x0][0x2d0], -R2.reuse ;  /* 0x0000b40062257a23 */ /* 0x100fe20000010802 */
[----:B------:R-:W-:Y:S01]  /*4de0*/  LDSM.16.MT88.4 R20, [R251+0x6800] ;  /* 0x00680000fb14783b */ /* 0x000fe20000004200 */
[--C-:B------:R-:W-:Y:S02]  /*4df0*/  FFMA.FTZ R38, R97, c[0x0][0x2d0], -R2.reuse ;  /* 0x0000b40061267a23 */ /* 0x100fe40000010802 */
[----:B------:R-:W-:-:S02]  /*4e00*/  FFMA.FTZ R39, R96, c[0x0][0x2d0], -R2 ;  /* 0x0000b40060277a23 */ /* 0x000fc40000010802 */
[----:B------:R2:W-:Y:S01]  /*4e10*/  MUFU.EX2 R2, R26 ;  /* 0x0000001a00027308 */ /* 0x0005e20000000800 */
[----:B------:R-:W-:Y:S02]  /*4e20*/  FADD.FTZ R4, R94, R25 ;  /* 0x000000195e047221 */ /* 0x000fe40000010000 */
[----:B------:R-:W-:Y:S02]  /*4e30*/  FADD.FTZ R5, R92, R27 ;  /* 0x0000001b5c057221 */ /* 0x000fe40000010000 */
[--C-:B------:R-:W-:Y:S01]  /*4e40*/  FFMA.FTZ R6, R101, c[0x0][0x2d0], -R0.reuse ;  /* 0x0000b40065067a23 */ /* 0x100fe20000010800 */
[----:B--2---:R-:W2:Y:S01]  /*4e50*/  LDSM.16.MT88.4 R24, [R251+0x6000] ;  /* 0x00600000fb18783b */ /* 0x004ea20000004200 */
[----:B------:R-:W-:Y:S02]  /*4e60*/  FADD.FTZ R18, R91, R5 ;  /* 0x000000055b127221 */ /* 0x000fe40000010000 */
[----:B------:R-:W-:Y:S02]  /*4e70*/  FFMA.FTZ R5, R106, c[0x0][0x2d0], -R0 ;  /* 0x0000b4006a057a23 */ /* 0x000fe40000010800 */
[----:B------:R-:W3:Y:S01]  /*4e80*/  MUFU.EX2 R6, R6 ;  /* 0x0000000600067308 */ /* 0x000ee20000000800 */
[----:B------:R-:W-:-:S07]  /*4e90*/  FADD.FTZ R4, R95, R4 ;  /* 0x000000045f047221 */ /* 0x000fce0000010000 */
[----:B------:R-:W4:Y:S08]  /*4ea0*/  MUFU.EX2 R5, R5 ;  /* 0x0000000500057308 */ /* 0x000f300000000800 */
[----:B------:R-:W5:Y:S08]  /*4eb0*/  MUFU.EX2 R16, R28 ;  /* 0x0000001c00107308 */ /* 0x000f700000000800 */
[----:B------:R4:W2:Y:S01]  /*4ec0*/  MUFU.EX2 R7, R29 ;  /* 0x0000001d00077308 */ /* 0x0008a20000000800 */
[----:B-1----:R-:W-:-:S02]  /*4ed0*/  FADD.FTZ R4, R3, R4 ;  /* 0x0000000403047221 */ /* 0x002fc40000010000 */
[--C-:B------:R-:W-:Y:S02]  /*4ee0*/  FFMA.FTZ R31, R103, c[0x0][0x2d0], -R0.reuse ;  /* 0x0000b400671f7a23 */ /* 0x100fe40000010800 */
[--C-:B------:R-:W-:Y:S02]  /*4ef0*/  FFMA.FTZ R30, R111, c[0x0][0x2d0], -R0.reuse ;  /* 0x0000b4006f1e7a23 */ /* 0x100fe40000010800 */
[--C-:B------:R-:W-:Y:S02]  /*4f00*/  FFMA.FTZ R33, R110, c[0x0][0x2d0], -R0.reuse ;  /* 0x0000b4006e217a23 */ /* 0x100fe40000010800 */
[--C-:B------:R-:W-:Y:S02]  /*4f10*/  FFMA.FTZ R32, R109, c[0x0][0x2d0], -R0.reuse ;  /* 0x0000b4006d207a23 */ /* 0x100fe40000010800 */
[--C-:B------:R-:W-:Y:S02]  /*4f20*/  FFMA.FTZ R35, R100, c[0x0][0x2d0], -R0.reuse ;  /* 0x0000b40064237a23 */ /* 0x100fe40000010800 */
[----:B------:R-:W-:-:S02]  /*4f30*/  FFMA.FTZ R34, R99, c[0x0][0x2d0], -R0 ;  /* 0x0000b40063227a23 */ /* 0x000fc40000010800 */
[----:B---3--:R-:W-:Y:S02]  /*4f40*/  FADD.FTZ R0, R6, R18 ;  /* 0x0000001206007221 */ /* 0x008fe40000010000 */
[C---:B------:R-:W-:Y:S01]  /*4f50*/  FADD.FTZ R17, R2.reuse, R4 ;  /* 0x0000000402117221 */ /* 0x040fe20000010000 */
[----:B------:R-:W-:Y:S01]  /*4f60*/  F2FP.PACK_AB R4, R2, R3 ;  /* 0x000000030204723e */ /* 0x000fe200000000ff */
[C---:B----4-:R-:W-:Y:S01]  /*4f70*/  FADD.FTZ R29, R5.reuse, R0 ;  /* 0x00000000051d7221 */ /* 0x050fe20000010000 */
[----:B------:R-:W-:Y:S01]  /*4f80*/  F2FP.PACK_AB R5, R5, R6 ;  /* 0x000000060505723e */ /* 0x000fe200000000ff */
[----:B-----5:R-:W-:Y:S01]  /*4f90*/  FADD.FTZ R2, R16, R17 ;  /* 0x0000001110027221 */ /* 0x020fe20000010000 */
[C---:B--2---:R-:W-:Y:S02]  /*4fa0*/  F2FP.PACK_AB R6, R7.reuse, R16 ;  /* 0x000000100706723e */ /* 0x044fe400000000ff */
[----:B------:R-:W-:Y:S01]  /*4fb0*/  HMMA.16816.F32 R16, R12, R24, RZ ;  /* 0x000000180c10723c */ /* 0x000fe200000018ff */
[----:B------:R-:W-:Y:S01]  /*4fc0*/  MOV R108, R59 ;  /* 0x0000003b006c7202 */ /* 0x000fe20000000f00 */
[----:B------:R-:W-:-:S06]  /*4fd0*/  FADD.FTZ R28, R7, R2 ;  /* 0x00000002071c7221 */ /* 0x000fcc0000010000 */
[----:B------:R-:W-:Y:S01]  /*4fe0*/  HMMA.16816.F32 R24, R12, R26, RZ ;  /* 0x0000001a0c18723c */ /* 0x000fe200000018ff */
[----:B------:R-:W-:Y:S01]  /*4ff0*/  IMAD.MOV.U32 R59, RZ, RZ, R50 ;  /* 0x000000ffff3b7224 */ /* 0x000fe200078e0032 */
[----:B------:R-:W1:Y:S01]  /*5000*/  MUFU.EX2 R2, R31 ;  /* 0x0000001f00027308 */ /* 0x000e620000000800 */
[----:B------:R-:W-:Y:S02]  /*5010*/  IMAD.MOV.U32 R87, RZ, RZ, R51 ;  /* 0x000000ffff577224 */ /* 0x000fe400078e0033 */
[----:B------:R-:W-:Y:S02]  /*5020*/  IMAD.MOV.U32 R86, RZ, RZ, R48 ;  /* 0x000000ffff567224 */ /* 0x000fe400078e0030 */
[----:B------:R-:W-:-:S03]  /*5030*/  IMAD.MOV.U32 R84, RZ, RZ, R49 ;  /* 0x000000ffff547224 */ /* 0x000fc600078e0031 */
[----:B------:R-:W-:Y:S06]  /*5040*/  MUFU.EX2 R0, R30 ;  /* 0x0000001e00007308 */ /* 0x000fec0000000800 */
[----:B------:R-:W-:Y:S02]  /*5050*/  HMMA.16816.F32 R48, R8, R20, R16 ;  /* 0x000000140830723c */ /* 0x000fe40000001810 */
[----:B------:R-:W2:Y:S08]  /*5060*/  MUFU.EX2 R16, R36 ;  /* 0x0000002400107308 */ /* 0x000eb00000000800 */
[----:B------:R-:W3:Y:S01]  /*5070*/  MUFU.EX2 R3, R37 ;  /* 0x0000002500037308 */ /* 0x000ee20000000800 */
[----:B-1----:R-:W-:-:S07]  /*5080*/  FADD.FTZ R7, R2, R29 ;  /* 0x0000001d02077221 */ /* 0x002fce0000010000 */
[----:B------:R-:W1:Y:S08]  /*5090*/  MUFU.EX2 R18, R33 ;  /* 0x0000002100127308 */ /* 0x000e700000000800 */
[----:B------:R-:W4:Y:S01]  /*50a0*/  MUFU.EX2 R20, R38 ;  /* 0x0000002600147308 */ /* 0x000f220000000800 */
[----:B------:R-:W-:Y:S02]  /*50b0*/  IMAD.MOV.U32 R85, RZ, RZ, R40 ;  /* 0x000000ffff557224 */ /* 0x000fe400078e0028 */
[----:B------:R-:W-:-:S05]  /*50c0*/  IMAD.MOV.U32 R58, RZ, RZ, R41 ;  /* 0x000000ffff3a7224 */ /* 0x000fca00078e0029 */
[----:B------:R-:W5:Y:S01]  /*50d0*/  MUFU.EX2 R17, R32 ;  /* 0x0000002000117308 */ /* 0x000f620000000800 */
[----:B--2---:R-:W-:Y:S01]  /*50e0*/  FADD.FTZ R21, R16, R28 ;  /* 0x0000001c10157221 */ /* 0x004fe20000010000 */
[----:B------:R-:W-:Y:S06]  /*50f0*/  HMMA.16816.F32 R40, R8, R22, R24 ;  /* 0x000000160828723c */ /* 0x000fec0000001818 */
[----:B------:R-:W2:Y:S01]  /*5100*/  MUFU.EX2 R19, R39 ;  /* 0x0000002700137308 */ /* 0x000ea20000000800 */
[C---:B------:R-:W-:Y:S01]  /*5110*/  FADD.FTZ R22, R0.reuse, R7 ;  /* 0x0000000700167221 */ /* 0x040fe20000010000 */
[----:B------:R-:W-:Y:S01]  /*5120*/  F2FP.PACK_AB R7, R0, R2 ;  /* 0x000000020007723e */ /* 0x000fe200000000ff */
[----:B---3--:R-:W-:-:S02]  /*5130*/  FADD.FTZ R2, R3, R21 ;  /* 0x0000001503027221 */ /* 0x008fc40000010000 */
[----:B-1----:R-:W-:Y:S02]  /*5140*/  FADD.FTZ R0, R18, R22 ;  /* 0x0000001612007221 */ /* 0x002fe40000010000 */
[----:B------:R-:W-:Y:S02]  /*5150*/  IMAD.MOV.U32 R95, RZ, RZ, R84 ;  /* 0x000000ffff5f7224 */ /* 0x000fe400078e0054 */
[----:B----4-:R-:W-:Y:S02]  /*5160*/  FADD.FTZ R2, R20, R2 ;  /* 0x0000000214027221 */ /* 0x010fe40000010000 */
[----:B------:R-:W-:Y:S02]  /*5170*/  IMAD.MOV.U32 R84, RZ, RZ, R87 ;  /* 0x000000ffff547224 */ /* 0x000fe400078e0057 */
[----:B------:R-:W-:Y:S01]  /*5180*/  IMAD.MOV.U32 R102, RZ, RZ, R128 ;  /* 0x000000ffff667224 */ /* 0x000fe200078e0080 */
[----:B------:R-:W-:Y:S01]  /*5190*/  F2FP.PACK_AB R128, R3, R16 ;  /* 0x000000100380723e */ /* 0x000fe200000000ff */
[----:B------:R-:W-:Y:S01]  /*51a0*/  IMAD.MOV.U32 R87, RZ, RZ, R59 ;  /* 0x000000ffff577224 */ /* 0x000fe200078e003b */
[----:B------:R-:W-:Y:S01]  /*51b0*/  MOV R59, R79 ;  /* 0x0000004f003b7202 */ /* 0x000fe20000000f00 */
[----:B------:R-:W-:Y:S01]  /*51c0*/  IMAD.MOV.U32 R104, RZ, RZ, R129 ;  /* 0x000000ffff687224 */ /* 0x000fe200078e0081 */
[C---:B-----5:R-:W-:Y:S01]  /*51d0*/  F2FP.PACK_AB R129, R17.reuse, R18 ;  /* 0x000000121181723e */ /* 0x060fe200000000ff */
[----:B------:R-:W-:-:S02]  /*51e0*/  FADD.FTZ R3, R17, R0 ;  /* 0x0000000011037221 */ /* 0x000fc40000010000 */
[----:B------:R-:W-:Y:S01]  /*51f0*/  IMAD.MOV.U32 R79, RZ, RZ, R130 ;  /* 0x000000ffff4f7224 */ /* 0x000fe200078e0082 */
[C---:B--2---:R-:W-:Y:S01]  /*5200*/  F2FP.PACK_AB R130, R19.reuse, R20 ;  /* 0x000000141382723e */ /* 0x044fe200000000ff */
[----:B------:R-:W-:Y:S02]  /*5210*/  FADD.FTZ R0, R19, R2 ;  /* 0x0000000213007221 */ /* 0x000fe40000010000 */
[----:B------:R-:W1:Y:S01]  /*5220*/  LDSM.16.MT88.4 R16, [R108+0x6000] ;  /* 0x006000006c10783b */ /* 0x000e620000004200 */
[----:B------:R-:W2:Y:S03]  /*5230*/  MUFU.EX2 R2, R35 ;  /* 0x0000002300027308 */ /* 0x000ea60000000800 */
[----:B------:R3:W-:Y:S01]  /*5240*/  STL [R1+0x7c], R0 ;  /* 0x00007c0001007387 */ /* 0x0007e20000100800 */
[----:B------:R-:W-:Y:S02]  /*5250*/  IMAD.MOV.U32 R94, RZ, RZ, R86 ;  /* 0x000000ffff5e7224 */ /* 0x000fe400078e0056 */
[----:B------:R-:W-:-:S02]  /*5260*/  IMAD.MOV.U32 R86, RZ, RZ, R58 ;  /* 0x000000ffff567224 */ /* 0x000fc400078e003a */
[----:B------:R-:W-:Y:S02]  /*5270*/  IMAD.MOV.U32 R58, RZ, RZ, R78 ;  /* 0x000000ffff3a7224 */ /* 0x000fe400078e004e */
[----:B------:R-:W-:Y:S02]  /*5280*/  IMAD.MOV.U32 R78, RZ, RZ, R131 ;  /* 0x000000ffff4e7224 */ /* 0x000fe400078e0083 */
[----:B--2---:R-:W-:Y:S01]  /*5290*/  FADD.FTZ R3, R2, R3 ;  /* 0x0000000302037221 */ /* 0x004fe20000010000 */
[----:B---3--:R-:W2:Y:S01]  /*52a0*/  MUFU.EX2 R0, R34 ;  /* 0x0000002200007308 */ /* 0x008ea20000000800 */
[----:B-1----:R-:W-:Y:S02]  /*52b0*/  HMMA.16816.F32 R20, R12, R16, RZ ;  /* 0x000000100c14723c */ /* 0x002fe400000018ff */
[C---:B--2---:R-:W-:Y:S01]  /*52c0*/  FADD.FTZ R3, R0.reuse, R3 ;  /* 0x0000000300037221 */ /* 0x044fe20000010000 */
[----:B------:R-:W-:Y:S01]  /*52d0*/  F2FP.PACK_AB R131, R0, R2 ;  /* 0x000000020083723e */ /* 0x000fe200000000ff */
[----:B------:R-:W-:-:S04]  /*52e0*/  IMAD.MOV.U32 R0, RZ, RZ, R108 ;  /* 0x000000ffff007224 */ /* 0x000fc800078e006c */
[----:B------:R-:W-:Y:S01]  /*52f0*/  HMMA.16816.F32 R12, R12, R18, RZ ;  /* 0x000000120c0c723c */ /* 0x000fe200000018ff */
[----:B------:R-:W1:Y:S01]  /*5300*/  LDSM.16.MT88.4 R16, [R0+0x6800] ;  /* 0x006800000010783b */ /* 0x000e620000004200 */
[----:B------:R-:W-:Y:S01]  /*5310*/  IMAD.MOV.U32 R88, RZ, RZ, R102 ;  /* 0x000000ffff587224 */ /* 0x000fe200078e0066 */
[----:B------:R-:W-:Y:S11]  /*5320*/  MOV R91, R104 ;  /* 0x00000068005b7202 */ /* 0x000ff60000000f00 */
[----:B------:R-:W-:Y:S02]  /*5330*/  @!UPT UIADD3 URZ, URZ, URZ, URZ ;  /* 0x0000003f3f3ff290 */ /* 0x000fe4000fffe03f */
[C---:B-1----:R-:W-:Y:S08]  /*5340*/  HMMA.16816.F32 R20, R8.reuse, R16, R20 ;  /* 0x000000100814723c */ /* 0x042ff00000001814 */
[----:B------:R-:W-:Y:S01]  /*5350*/  HMMA.16816.F32 R12, R8, R18, R12 ;  /* 0x00000012080c723c */ /* 0x000fe2000000180c */
[----:B------:R-:W1:Y:S07]  /*5360*/  LDSM.16.MT88.4 R8, [R248+0x1000] ;  /* 0x00100000f808783b */ /* 0x000e6e0000004200 */
[C---:B-1----:R-:W-:Y:S08]  /*5370*/  HMMA.16816.F32 R136, R4.reuse, R8, R136 ;  /* 0x000000080488723c */ /* 0x042ff00000001888 */
[----:B------:R-:W-:Y:S01]  /*5380*/  HMMA.16816.F32 R16, R4, R10, R88 ;  /* 0x0000000a0410723c */ /* 0x000fe20000001858 */
[----:B------:R-:W1:Y:S01]  /*5390*/  LDSM.16.MT88.4 R8, [R252+0x1000] ;  /* 0x00100000fc08783b */ /* 0x000e620000004200 */
[----:B------:R-:W-:-:S02]  /*53a0*/  IMAD.MOV.U32 R92, RZ, RZ, R105 ;  /* 0x000000ffff5c7224 */ /* 0x000fc400078e0069 */
[----:B------:R-:W-:-:S04]  /*53b0*/  IMAD.MOV.U32 R93, RZ, RZ, R107 ;  /* 0x000000ffff5d7224 */ /* 0x000fc800078e006b */
        /* <DEDUP_REMOVED lines=21> */
[----:B------:R2:W-:Y:S04]  /*5510*/  STL [R1+0x80], R3 ;  /* 0x0000800301007387 */ /* 0x0005e80000100800 */
[----:B------:R-:W-:Y:S01]  /*5520*/  LDSM.16.MT88.4 R164, [R0+0x1800] ;  /* 0x0018000000a4783b */ /* 0x000fe20000004200 */
[C---:B-1----:R-:W-:Y:S08]  /*5530*/  HMMA.16816.F32 R84, R4.reuse, R8, R180 ;  /* 0x000000080454723c */ /* 0x042ff000000018b4 */
[----:B------:R-:W-:Y:S01]  /*5540*/  HMMA.16816.F32 R88, R4, R10, R140 ;  /* 0x0000000a0458723c */ /* 0x000fe2000000188c */
[----:B------:R-:W1:Y:S01]  /*5550*/  LDSM.16.MT88.4 R8, [R252+0x5000] ;  /* 0x00500000fc08783b */ /* 0x000e620000004200 */
[----:B--2---:R-:W-:-:S03]  /*5560*/  IMAD.MOV.U32 R3, RZ, RZ, c[0x0][0x2c4] ;  /* 0x0000b100ff037624 */ /* 0x004fc600078e00ff */
[----:B------:R-:W-:Y:S03]  /*5570*/  LDSM.16.MT88.4 R140, [R248+0x1800] ;  /* 0x00180000f88c783b */ /* 0x000fe60000004200 */
[C---:B-1----:R-:W-:Y:S08]  /*5580*/  HMMA.16816.F32 R92, R4.reuse, R8, R156 ;  /* 0x00000008045c723c */ /* 0x042ff0000000189c */
[----:B------:R-:W-:Y:S01]  /*5590*/  HMMA.16816.F32 R96, R4, R10, R124 ;  /* 0x0000000a0460723c */ /* 0x000fe2000000187c */
[----:B------:R-:W1:Y:S01]  /*55a0*/  LDSM.16.MT88.4 R8, [R251+0x5000] ;  /* 0x00500000fb08783b */ /* 0x000e620000004200 */
[----:B------:R-:W-:-:S03]  /*55b0*/  ISETP.NE.AND P2, PT, R3, 0x1, PT ;  /* 0x000000010300780c */ /* 0x000fc60003f45270 */
[----:B------:R-:W-:Y:S03]  /*55c0*/  LDSM.16.MT88.4 R156, [R251+0x1800] ;  /* 0x00180000fb9c783b */ /* 0x000fe60000004200 */
[C---:B-1----:R-:W-:Y:S08]  /*55d0*/  HMMA.16816.F32 R100, R4.reuse, R8, R148 ;  /* 0x000000080464723c */ /* 0x042ff00000001894 */
[----:B------:R-:W-:Y:S01]  /*55e0*/  HMMA.16816.F32 R104, R4, R10, R116 ;  /* 0x0000000a0468723c */ /* 0x000fe20000001874 */
[----:B------:R-:W1:Y:S01]  /*55f0*/  LDSM.16.MT88.4 R8, [R0+0x5000] ;  /* 0x005000000008783b */ /* 0x000e620000004200 */
[----:B------:R-:W-:-:S03]  /*5600*/  @P2 IMAD.HI.U32 R2, R135, c[0x0][0x2c8], RZ ;  /* 0x0000b20087022a27 */ /* 0x000fc600078e00ff */
[----:B------:R-:W-:Y:S03]  /*5610*/  LDSM.16.MT88.4 R148, [R252+0x1800] ;  /* 0x00180000fc94783b */ /* 0x000fe60000004200 */
[C---:B-1----:R-:W-:Y:S08]  /*5620*/  HMMA.16816.F32 R108, R4.reuse, R8, R120 ;  /* 0x00000008046c723c */ /* 0x042ff00000001878 */
[C---:B------:R-:W-:Y:S01]  /*5630*/  HMMA.16816.F32 R112, R4.reuse, R10, R112 ;  /* 0x0000000a0470723c */ /* 0x040fe20000001870 */
[----:B------:R-:W1:Y:S07]  /*5640*/  LDSM.16.MT88.4 R8, [R248+0x7000] ;  /* 0x00700000f808783b */ /* 0x000e6e0000004200 */
[C---:B-1----:R-:W-:Y:S08]  /*5650*/  HMMA.16816.F32 R184, R4.reuse, R8, R184 ;  /* 0x0000000804b8723c */ /* 0x042ff000000018b8 */
[C---:B------:R-:W-:Y:S01]  /*5660*/  HMMA.16816.F32 R168, R4.reuse, R10, R168 ;  /* 0x0000000a04a8723c */ /* 0x040fe200000018a8 */
[----:B------:R-:W1:Y:S07]  /*5670*/  LDSM.16.MT88.4 R8, [R252+0x7000] ;  /* 0x00700000fc08783b */ /* 0x000e6e0000004200 */
[C---:B-1----:R-:W-:Y:S01]  /*5680*/  HMMA.16816.F32 R120, R4.reuse, R8, R80 ;  /* 0x000000080478723c */ /* 0x042fe20000001850 */
[----:B------:R-:W-:Y:S07]  /*5690*/  LDSM.16.MT88.4 R80, [R252+0x5800] ;  /* 0x00580000fc50783b */ /* 0x000fee0000004200 */
[C---:B------:R-:W-:Y:S01]  /*56a0*/  HMMA.16816.F32 R116, R4.reuse, R10, R64 ;  /* 0x0000000a0474723c */ /* 0x040fe20000001840 */
[----:B------:R-:W1:Y:S04]  /*56b0*/  LDSM.16.MT88.4 R8, [R251+0x7000] ;  /* 0x00700000fb08783b */ /* 0x000e680000004200 */
[----:B------:R-:W-:Y:S03]  /*56c0*/  LDSM.16.MT88.4 R64, [R0+0x3800] ;  /* 0x003800000040783b */ /* 0x000fe60000004200 */
[C---:B-1----:R-:W-:Y:S01]  /*56d0*/  HMMA.16816.F32 R124, R4.reuse, R10, R40 ;  /* 0x0000000a047c723c */ /* 0x042fe20000001828 */
[----:B------:R-:W1:Y:S07]  /*56e0*/  LDSM.16.MT88.4 R40, [R248+0x3800] ;  /* 0x00380000f828783b */ /* 0x000e6e0000004200 */
[----:B------:R-:W-:Y:S01]  /*56f0*/  HMMA.16816.F32 R180, R4, R8, R48 ;  /* 0x0000000804b4723c */ /* 0x000fe20000001830 */
[----:B------:R-:W2:Y:S04]  /*5700*/  LDSM.16.MT88.4 R48, [R252+0x3800] ;  /* 0x00380000fc30783b */ /* 0x000ea80000004200 */
[----:B------:R-:W-:Y:S03]  /*5710*/  LDSM.16.MT88.4 R8, [R0+0x7000] ;  /* 0x007000000008783b */ /* 0x000fe60000004200 */
[C---:B-1----:R-:W-:Y:S08]  /*5720*/  HMMA.16816.F32 R36, R128.reuse, R40, R36 ;  /* 0x000000288024723c */ /* 0x042ff00000001824 */
[C---:B------:R-:W-:Y:S08]  /*5730*/  HMMA.16816.F32 R40, R128.reuse, R42, R44 ;  /* 0x0000002a8028723c */ /* 0x040ff0000000182c */
[C---:B--2---:R-:W-:Y:S08]  /*5740*/  HMMA.16816.F32 R44, R128.reuse, R48, R52 ;  /* 0x00000030802c723c */ /* 0x044ff00000001834 */
[C---:B------:R-:W-:Y:S01]  /*5750*/  HMMA.16816.F32 R48, R128.reuse, R50, R56 ;  /* 0x000000328030723c */ /* 0x040fe20000001838 */
[----:B------:R-:W1:Y:S07]  /*5760*/  LDSM.16.MT88.4 R56, [R251+0x3800] ;  /* 0x00380000fb38783b */ /* 0x000e6e0000004200 */
        /* <DEDUP_REMOVED lines=9> */
[C---:B--2---:R-:W-:Y:S08]  /*5800*/  HMMA.16816.F32 R92, R128.reuse, R96, R108 ;  /* 0x00000060805c723c */ /* 0x044ff0000000186c */
[C---:B------:R-:W-:Y:S01]  /*5810*/  HMMA.16816.F32 R96, R128.reuse, R98, R112 ;  /* 0x000000628060723c */ /* 0x040fe20000001870 */
[----:B------:R-:W1:Y:S07]  /*5820*/  LDSM.16.MT88.4 R112, [R252+0x7800] ;  /* 0x00780000fc70783b */ /* 0x000e6e0000004200 */
[----:B------:R-:W-:Y:S01]  /*5830*/  HMMA.16816.F32 R72, R128, R74, R88 ;  /* 0x0000004a8048723c */ /* 0x000fe20000001858 */
[----:B------:R-:W2:Y:S07]  /*5840*/  LDSM.16.MT88.4 R88, [R251+0x5800] ;  /* 0x00580000fb58783b */ /* 0x000eae0000004200 */
[C---:B------:R-:W-:Y:S08]  /*5850*/  HMMA.16816.F32 R20, R4.reuse, R8, R20 ;  /* 0x000000080414723c */ /* 0x040ff00000001814 */
[----:B------:R-:W-:Y:S01]  /*5860*/  HMMA.16816.F32 R12, R4, R10, R12 ;  /* 0x0000000a040c723c */ /* 0x000fe2000000180c */
[----:B------:R3:W-:Y:S07]  /*5870*/  LDSM.16.MT88.4 R4, [R0+0x7800] ;  /* 0x007800000004783b */ /* 0x0007ee0000004200 */
[----:B-1----:R-:W-:Y:S01]  /*5880*/  HMMA.16816.F32 R108, R128, R112, R120 ;  /* 0x00000070806c723c */ /* 0x002fe20000001878 */
[----:B------:R-:W1:Y:S01]  /*5890*/  LDSM.16.MT88.4 R120, [R251+0x7800] ;  /* 0x00780000fb78783b */ /* 0x000e620000004200 */
[----:B---3--:R-:W-:-:S06]  /*58a0*/  IMAD.MOV.U32 R0, RZ, RZ, R135 ;  /* 0x000000ffff007224 */ /* 0x008fcc00078e0087 */
[----:B--2---:R-:W-:Y:S01]  /*58b0*/  HMMA.16816.F32 R84, R128, R88, R100 ;  /* 0x000000588054723c */ /* 0x004fe20000001864 */
[----:B------:R-:W-:Y:S01]  /*58c0*/  @P2 SHF.R.U32.HI R0, RZ, c[0x0][0x2cc], R2 ;  /* 0x0000b300ff002a19 */ /* 0x000fe20000011602 */
[----:B------:R-:W-:-:S06]  /*58d0*/  IMAD.MOV.U32 R2, RZ, RZ, c[0x0][0x168] ;  /* 0x00005a00ff027624 */ /* 0x000fcc00078e00ff */
[----:B------:R-:W-:Y:S01]  /*58e0*/  HMMA.16816.F32 R88, R128, R90, R104 ;  /* 0x0000005a8058723c */ /* 0x000fe20000001868 */
[----:B------:R-:W2:Y:S01]  /*58f0*/  LDSM.16.MT88.4 R104, [R248+0x7800] ;  /* 0x00780000f868783b */ /* 0x000ea20000004200 */
[----:B------:R-:W-:-:S04]  /*5900*/  IADD3 R0, R0, c[0x0][0x1d0], -R2 ;  /* 0x0000740000007a10 */ /* 0x000fc80007ffe802 */
[----:B------:R-:W-:-:S04]  /*5910*/  SHF.R.S32.HI R2, RZ, 0x1f, R0 ;  /* 0x0000001fff027819 */ /* 0x000fc80000011400 */
[----:B------:R-:W-:Y:S01]  /*5920*/  LEA.HI R0, R2, R0, RZ, 0x6 ;  /* 0x0000000002007211 */ /* 0x000fe200078f30ff */
[----:B------:R-:W-:Y:S03]  /*5930*/  HMMA.16816.F32 R112, R128, R114, R116 ;  /* 0x000000728070723c */ /* 0x000fe60000001874 */
[----:B------:R-:W-:-:S04]  /*5940*/  SHF.R.S32.HI R0, RZ, 0x6, R0 ;  /* 0x00000006ff007819 */ /* 0x000fc80000011400 */
[----:B------:R-:W-:Y:S01]  /*5950*/  IMNMX R0, RZ, R0, !PT ;  /* 0x00000000ff007217 */ /* 0x000fe20007800200 */
[C---:B-1----:R-:W-:Y:S08]  /*5960*/  HMMA.16816.F32 R116, R128.reuse, R120, R180 ;  /* 0x000000788074723c */ /* 0x042ff000000018b4 */
[C---:B------:R-:W-:Y:S08]  /*5970*/  HMMA.16816.F32 R120, R128.reuse, R122, R124 ;  /* 0x0000007a8078723c */ /* 0x040ff0000000187c */
[----:B------:R-:W-:Y:S07]  /*5980*/  HMMA.16816.F32 R124, R128, R4, R20 ;  /* 0x00000004807c723c */ /* 0x000fee0000001814 */
[----:B------:R-:W-:-:S05]  /*5990*/  IADD3 R4, R134, -0x2, RZ ;  /* 0xfffffffe86047810 */ /* 0x000fca0007ffe0ff */
[----:B------:R1:W-:Y:S04]  /*59a0*/  STL [R1+0x5c], R4 ;  /* 0x00005c0401007387 */ /* 0x0003e80000100800 */
[----:B------:R1:W-:Y:S01]  /*59b0*/  STL [R1+0x84], R0 ;  /* 0x0000840001007387 */ /* 0x0003e20000100800 */
[----:B------:R-:W-:Y:S01]  /*59c0*/  ISETP.GE.AND P0, PT, R4, R0, PT ;  /* 0x000000000400720c */ /* 0x000fe20003f06270 */
[C---:B------:R-:W-:Y:S08]  /*59d0*/  HMMA.16816.F32 R136, R128.reuse, R140, R136 ;  /* 0x0000008c8088723c */ /* 0x040ff00000001888 */
        /* <DEDUP_REMOVED lines=9> */
[----:B------:R-:W-:Y:S01]  /*5a70*/  HMMA.16816.F32 R128, R128, R6, R12 ;  /* 0x000000068080723c */ /* 0x000fe2000000180c */
[----:B------:R-:W-:Y:S01]  /*5a80*/  @!UPT UIADD3 URZ, URZ, URZ, URZ ;  /* 0x0000003f3f3ff290 */ /* 0x000fe2000fffe03f */
[----:B------:R-:W-:Y:S11]  /*5a90*/  @!P0 BRA `(.L_x_476) ;  /* 0x000043b000008947 */ /* 0x000ff60003800000 */
[----:B-1----:R-:W-:Y:S02]  /*5aa0*/  MOV R0, R4 ;  /* 0x0000000400007202 */ /* 0x002fe40000000f00 */
[----:B------:R-:W-:-:S02]  /*5ab0*/  MOV R134, R132 ;  /* 0x0000008400867202 */ /* 0x000fc40000000f00 */
[----:B------:R-:W-:Y:S01]  /*5ac0*/  MOV R3, R133 ;  /* 0x0000008500037202 */ /* 0x000fe20000000f00 */
[----:B------:R1:W-:Y:S06]  /*5ad0*/  STL [R1+0x60], R0 ;  /* 0x0000600001007387 */ /* 0x0003ec0000100800 */
.L_x_477:
[----:B------:R-:W2:Y:S01]  /*5ae0*/  LDL R2, [R1+0x60] ;  /* 0x0000600001027983 */ /* 0x000ea20000100800 */
[----:B------:R-:W-:Y:S04]  /*5af0*/  DEPBAR.LE SB0, 0x0 ;  /* 0x000080000000791a */ /* 0x000fe80000000000 */
[----:B------:R-:W3:Y:S01]  /*5b00*/  LDL.64 R16, [R1+0x70] ;  /* 0x0000700001107983 */ /* 0x000ee20000100a00 */
[----:B------:R-:W-:Y:S05]  /*5b10*/  WARPSYNC 0xffffffff ;  /* 0xffffffff00007948 */ /* 0x000fea0003800000 */
[----:B------:R-:W4:Y:S04]  /*5b20*/  LDL R13, [R1+0x78] ;  /* 0x00007800010d7983 */ /* 0x000f280000100800 */
[----:B------:R-:W-:Y:S06]  /*5b30*/  STL.64 [R1+0x138], R128 ;  /* 0x0001388001007387 */ /* 0x000fec0000100a00 */
[----:B-1----:R1:W-:Y:S04]  /*5b40*/  STL [R1+0x134], R130 ;  /* 0x0001348201007387 */ /* 0x0023e80000100800 */
[----:B------:R1:W-:Y:S04]  /*5b50*/  STL [R1+0x130], R131 ;  /* 0x0001308301007387 */ /* 0x0003e80000100800 */
[----:B------:R-:W4:Y:S04]  /*5b60*/  LDL R168, [R1+0x8] ;  /* 0x0000080001a87983 */ /* 0x000f280000100800 */
[----:B------:R-:W4:Y:S04]  /*5b70*/  LDL R180, [R1+0x44] ;  /* 0x0000440001b47983 */ /* 0x000f280000100800 */
[----:B------:R-:W4:Y:S04]  /*5b80*/  LDL R135, [R1+0x40] ;  /* 0x0000400001877983 */ /* 0x000f280000100800 */
[----:B------:R-:W-:Y:S08]  /*5b90*/  BAR.SYNC.DEFER_BLOCKING 0x0 ;  /* 0x0000000000007b1d */ /* 0x000ff00000010000 */
[----:B------:R-:W-:Y:S08]  /*5ba0*/  LDSM.16.M88.4 R24, [R249+0x1000] ;  /* 0x00100000f918783b */ /* 0x000ff00000000200 */
[----:B-1----:R-:W4:Y:S04]  /*5bb0*/  LDL R130, [R1+0x3c] ;  /* 0x00003c0001827983 */ /* 0x002f280000100800 */
[----:B------:R-:W4:Y:S01]  /*5bc0*/  LDL R131, [R1+0x58] ;  /* 0x0000580001837983 */ /* 0x000f220000100800 */
[C---:B--2---:R-:W-:Y:S11]  /*5bd0*/  ISETP.GE.AND P1, PT, R2.reuse, RZ, PT ;  /* 0x000000ff0200720c */ /* 0x044ff60003f26270 */
[----:B------:R-:W-:Y:S02]  /*5be0*/  @!UPT UIADD3 URZ, URZ, URZ, URZ ;  /* 0x0000003f3f3ff290 */ /* 0x000fe4000fffe03f */
[----:B------:R-:W-:Y:S01]  /*5bf0*/  @P1 SHF.R.S32.HI R0, RZ, 0x1f, R2 ;  /* 0x0000001fff001819 */ /* 0x000fe20000011402 */
[----:B------:R-:W-:Y:S01]  /*5c00*/  @P1 IMAD.WIDE.U32 R4, R2, c[0x0][0x208], RZ ;  /* 0x0000820002041a25 */ /* 0x000fe200078e00ff */
[----:B---3--:R-:W-:Y:S03]  /*5c10*/  @P1 IADD3 R10, P0, R16, 0x40, RZ ;  /* 0x00000040100a1810 */ /* 0x008fe60007f1e0ff */
[----:B------:R-:W-:Y:S01]  /*5c20*/  @P1 IMAD R0, R0, c[0x0][0x208], RZ ;  /* 0x0000820000001a24 */ /* 0x000fe200078e02ff */
[-C--:B----4-:R-:W-:Y:S01]  /*5c30*/  @P1 IADD3.X R9, RZ, R13.reuse, RZ, P0, !PT ;  /* 0x0000000dff091210 */ /* 0x090fe200007fe4ff */
[----:B------:R-:W-:Y:S02]  /*5c40*/  @P1 IMAD.MOV.U32 R6, RZ, RZ, c[0x0][0x20c] ;  /* 0x00008300ff061624 */ /* 0x000fe400078e00ff */
[----:B------:R-:W-:Y:S01]  /*5c50*/  @P1 IMAD R0, R2, c[0x0][0x20c], R0 ;  /* 0x0000830002001a24 */ /* 0x000fe200078e0200 */
[C---:B------:R-:W-:Y:S04]  /*5c60*/  @P1 SHF.L.U32 R2, R4.reuse, 0x6, RZ ;  /* 0x0000000604021819 */ /* 0x040fe800000006ff */
[----:B------:R-:W-:Y:S02]  /*5c70*/  @P1 IADD3 R0, R5, R0, RZ ;  /* 0x0000000005001210 */ /* 0x000fe40007ffe0ff */
[----:B------:R-:W-:Y:S01]  /*5c80*/  @P1 MOV R5, c[0x0][0x208] ;  /* 0x0000820000051a02 */ /* 0x000fe20000000f00 */
[----:B------:R-:W-:Y:S01]  /*5c90*/  LDSM.16.M88.4 R168, [R168] ;  /* 0x00000000a8a8783b */ /* 0x000fe20000000200 */
[----:B------:R-:W-:Y:S02]  /*5ca0*/  @P1 SHF.L.U64.HI R0, R4, 0x6, R0 ;  /* 0x0000000604001819 */ /* 0x000fe40000010200 */
[C---:B------:R-:W-:Y:S04]  /*5cb0*/  @P1 LEA R4, P0, R5.reuse, R2, 0x5 ;  /* 0x0000000205041211 */ /* 0x040fe800078028ff */
[----:B------:R-:W-:Y:S01]  /*5cc0*/  @P1 LEA.HI.X R5, R5, R0, R6, 0x5, P0 ;  /* 0x0000000005051211 */ /* 0x000fe200000f2c06 */
[----:B------:R-:W-:Y:S01]  /*5cd0*/  LDSM.16.M88.4 R180, [R180] ;  /* 0x00000000b4b4783b */ /* 0x000fe20000000200 */
[----:B------:R-:W-:Y:S04]  /*5ce0*/  @P1 IADD3 R6, P0, R2, R16, RZ ;  /* 0x0000001002061210 */ /* 0x000fe80007f1e0ff */
[-C--:B------:R-:W-:Y:S02]  /*5cf0*/  @P1 IADD3.X R8, R0, R13.reuse, RZ, P0, !PT ;  /* 0x0000000d00081210 */ /* 0x080fe400007fe4ff */
[----:B------:R-:W-:Y:S01]  /*5d00*/  @P1 IADD3 R7, P0, R2, R10, RZ ;  /* 0x0000000a02071210 */ /* 0x000fe20007f1e0ff */
[----:B------:R-:W-:Y:S04]  /*5d10*/  LDSM.16.M88.4 R184, [R135] ;  /* 0x0000000087b8783b */ /* 0x000fe80000000200 */
[----:B------:R-:W-:Y:S01]  /*5d20*/  @P1 IMAD.X R11, R0, 0x1, R9, P0 ;  /* 0x00000001000b1824 */ /* 0x000fe200000e0609 */
[C---:B------:R-:W-:Y:S04]  /*5d30*/  @P1 LEA R132, P0, R6.reuse, c[0x0][0x1f8], 0x1 ;  /* 0x00007e0006841a11 */ /* 0x040fe800078008ff */
[----:B------:R-:W-:Y:S02]  /*5d40*/  @P1 LEA.HI.X R133, R6, c[0x0][0x1fc], R8, 0x1, P0 ;  /* 0x00007f0006851a11 */ /* 0x000fe400000f0c08 */
[C---:B------:R-:W-:Y:S04]  /*5d50*/  @P1 LEA R28, P0, R7.reuse, c[0x0][0x1f8], 0x1 ;  /* 0x00007e00071c1a11 */ /* 0x040fe800078008ff */
[----:B------:R-:W-:Y:S02]  /*5d60*/  @P1 LEA.HI.X R29, R7, c[0x0][0x1fc], R11, 0x1, P0 ;  /* 0x00007f00071d1a11 */ /* 0x000fe400000f0c0b */
[----:B------:R-:W-:Y:S04]  /*5d70*/  @P1 IADD3 R8, P0, R16, 0x80, RZ ;  /* 0x0000008010081810 */ /* 0x000fe80007f1e0ff */
[----:B------:R-:W-:Y:S02]  /*5d80*/  @P1 IADD3.X R7, RZ, R13, RZ, P0, !PT ;  /* 0x0000000dff071210 */ /* 0x000fe400007fe4ff */
[----:B------:R-:W-:Y:S04]  /*5d90*/  @P1 IADD3 R6, P0, R2, R8, RZ ;  /* 0x0000000802061210 */ /* 0x000fe80007f1e0ff */
[----:B------:R-:W-:Y:S01]  /*5da0*/  @P1 IADD3.X R11, R0, R7, RZ, P0, !PT ;  /* 0x00000007000b1210 */ /* 0x000fe200007fe4ff */
[----:B------:R1:W-:Y:S01]  /*5db0*/  LDSM.16.M88.4 R188, [R130] ;  /* 0x0000000082bc783b */ /* 0x0003e20000000200 */
[C---:B------:R-:W-:Y:S04]  /*5dc0*/  @P1 LEA R14, P0, R6.reuse, c[0x0][0x1f8], 0x1 ;  /* 0x00007e00060e1a11 */ /* 0x040fe800078008ff */
[----:B------:R-:W-:Y:S02]  /*5dd0*/  @P1 LEA.HI.X R15, R6, c[0x0][0x1fc], R11, 0x1, P0 ;  /* 0x00007f00060f1a11 */ /* 0x000fe400000f0c0b */
[----:B------:R-:W-:Y:S04]  /*5de0*/  @P1 IADD3 R6, P0, R16, 0xc0, RZ ;  /* 0x000000c010061810 */ /* 0x000fe80007f1e0ff */
[----:B------:R-:W-:Y:S02]  /*5df0*/  @P1 IADD3.X R12, RZ, R13, RZ, P0, !PT ;  /* 0x0000000dff0c1210 */ /* 0x000fe400007fe4ff */
[----:B------:R-:W-:Y:S05]  /*5e00*/  @P1 IADD3 R2, P0, R2, R6, RZ ;  /* 0x0000000602021210 */ /* 0x000fea0007f1e0ff */
[----:B------:R-:W-:Y:S01]  /*5e10*/  @P1 IMAD.X R0, R0, 0x1, R12, P0 ;  /* 0x0000000100001824 */ /* 0x000fe200000e060c */
[C---:B------:R-:W-:Y:S04]  /*5e20*/  @P1 LEA R22, P0, R2.reuse, c[0x0][0x1f8], 0x1 ;  /* 0x00007e0002161a11 */ /* 0x040fe800078008ff */
[----:B------:R-:W-:Y:S01]  /*5e30*/  @P1 LEA.HI.X R23, R2, c[0x0][0x1fc], R0, 0x1, P0 ;  /* 0x00007f0002171a11 */ /* 0x000fe200000f0c00 */
[----:B-1----:R-:W2:Y:S01]  /*5e40*/  LDL R130, [R1+0x38] ;  /* 0x0000380001827983 */ /* 0x002ea20000100800 */
[C---:B------:R-:W-:Y:S04]  /*5e50*/  @P1 IADD3 R2, P0, R4.reuse, R10, RZ ;  /* 0x0000000a04021210 */ /* 0x040fe80007f1e0ff */
[C---:B------:R-:W-:Y:S02]  /*5e60*/  @P1 IADD3.X R21, R5.reuse, R9, RZ, P0, !PT ;  /* 0x0000000905151210 */ /* 0x040fe400007fe4ff */
[C---:B------:R-:W-:Y:S02]  /*5e70*/  @P1 IADD3 R0, P0, R4.reuse, R8, RZ ;  /* 0x0000000804001210 */ /* 0x040fe40007f1e0ff */
[----:B------:R-:W1:Y:S02]  /*5e80*/  LDSM.16.M88.4 R8, [R249] ;  /* 0x00000000f908783b */ /* 0x000e640000000200 */
[C---:B------:R-:W-:Y:S02]  /*5e90*/  @P1 IADD3.X R7, R5.reuse, R7, RZ, P0, !PT ;  /* 0x0000000705071210 */ /* 0x040fe400007fe4ff */
[C---:B------:R-:W-:Y:S04]  /*5ea0*/  @P1 IADD3 R6, P0, R4.reuse, R6, RZ ;  /* 0x0000000604061210 */ /* 0x040fe80007f1e0ff */
[C---:B------:R-:W-:Y:S02]  /*5eb0*/  @P1 IADD3.X R32, R5.reuse, R12, RZ, P0, !PT ;  /* 0x0000000c05201210 */ /* 0x040fe400007fe4ff */
[----:B------:R-:W-:Y:S02]  /*5ec0*/  @P1 IADD3 R4, P0, R4, R16, RZ ;  /* 0x0000001004041210 */ /* 0x000fe40007f1e0ff */
[----:B------:R-:W3:Y:S03]  /*5ed0*/  LDSM.16.M88.4 R16, [R249+0x800] ;  /* 0x00080000f910783b */ /* 0x000ee60000000200 */
[----:B------:R-:W-:Y:S01]  /*5ee0*/  @P1 IMAD.X R5, R5, 0x1, R13, P0 ;  /* 0x0000000105051824 */ /* 0x000fe200000e060d */
[C---:B------:R-:W-:Y:S04]  /*5ef0*/  @P1 LEA R12, P0, R4.reuse, c[0x0][0x1f8], 0x1 ;  /* 0x00007e00040c1a11 */ /* 0x040fe800078008ff */
[----:B------:R-:W-:Y:S02]  /*5f00*/  @P1 LEA.HI.X R13, R4, c[0x0][0x1fc], R5, 0x1, P0 ;  /* 0x00007f00040d1a11 */ /* 0x000fe400000f0c05 */
[C---:B------:R-:W-:Y:S04]  /*5f10*/  @P1 LEA R20, P0, R2.reuse, c[0x0][0x1f8], 0x1 ;  /* 0x00007e0002141a11 */ /* 0x040fe800078008ff */
[----:B------:R-:W-:Y:S02]  /*5f20*/  @P1 LEA.HI.X R21, R2, c[0x0][0x1fc], R21, 0x1, P0 ;  /* 0x00007f0002151a11 */ /* 0x000fe400000f0c15 */
[C---:B------:R-:W-:Y:S01]  /*5f30*/  @P1 LEA R30, P0, R0.reuse, c[0x0][0x1f8], 0x1 ;  /* 0x00007e00001e1a11 */ /* 0x040fe200078008ff */
[----:B------:R-:W4:Y:S03]  /*5f40*/  LDL R2, [R1+0x2c] ;  /* 0x00002c0001027983 */ /* 0x000f260000100800 */
[----:B------:R-:W-:Y:S02]  /*5f50*/  @P1 LEA.HI.X R31, R0, c[0x0][0x1fc], R7, 0x1, P0 ;  /* 0x00007f00001f1a11 */ /* 0x000fe400000f0c07 */
[----:B------:R-:W2:Y:S01]  /*5f60*/  LDL R0, [R1] ;  /* 0x0000000001007983 */ /* 0x000ea20000100800 */
[C---:B------:R-:W-:Y:S04]  /*5f70*/  @P1 LEA R128, P0, R6.reuse, c[0x0][0x1f8], 0x1 ;  /* 0x00007e0006801a11 */ /* 0x040fe800078008ff */
[----:B------:R-:W-:Y:S02]  /*5f80*/  @P1 LEA.HI.X R129, R6, c[0x0][0x1fc], R32, 0x1, P0 ;  /* 0x00007f0006811a11 */ /* 0x000fe400000f0c20 */
[C---:B-1---5:R-:W-:Y:S01]  /*5f90*/  HMMA.16816.F32 R4, R172.reuse, R8, RZ ;  /* 0x00000008ac04723c */ /* 0x062fe200000018ff */
[----:B------:R-:W1:Y:S07]  /*5fa0*/  LDSM.16.M88.4 R32, [R249+0x1800] ;  /* 0x00180000f920783b */ /* 0x000e6e0000000200 */
[C---:B------:R-:W-:Y:S01]  /*5fb0*/  HMMA.16816.F32 R8, R172.reuse, R10, RZ ;  /* 0x0000000aac08723c */ /* 0x040fe200000018ff */
[----:B------:R-:W-:Y:S01]  /*5fc0*/  @!PT LDS RZ, [RZ] ;  /* 0x00000000fffff984 */ /* 0x000fe20000000800 */
[----:B------:R-:W-:Y:S01]  /*5fd0*/  @!PT LDS RZ, [RZ] ;  /* 0x00000000fffff984 */ /* 0x000fe20000000800 */
[----:B------:R-:W-:Y:S01]  /*5fe0*/  @!PT LDS RZ, [RZ] ;  /* 0x00000000fffff984 */ /* 0x000fe20000000800 */
[----:B------:R1:W-:Y:S08]  /*5ff0*/  @P1 LDGSTS.E.BYPASS.LTC128B.128 [R131+0x100], [R132.64], !P6 ;  /* 0x0010000084831fae */ /* 0x0003f0000f101d46 */
[----:B------:R1:W-:Y:S08]  /*6000*/  @P1 LDGSTS.E.BYPASS.LTC128B.128 [R131+0x2100], [R28.64], !P5 ;  /* 0x021000001c831fae */ /* 0x0003f0000e901d46 */
[----:B------:R3:W-:Y:S08]  /*6010*/  @P1 LDGSTS.E.BYPASS.LTC128B.128 [R131+0x4100], [R14.64], !P4 ;  /* 0x041000000e831fae */ /* 0x0007f0000e101d46 */
[----:B------:R1:W-:Y:S08]  /*6020*/  @P1 LDGSTS.E.BYPASS.LTC128B.128 [R131+0x6100], [R22.64], !P3 ;  /* 0x0610000016831fae */ /* 0x0003f0000d901d46 */
[----:B------:R3:W-:Y:S08]  /*6030*/  @P1 LDGSTS.E.BYPASS.LTC128B.128 [R131+0x1100], [R12.64], !P6 ;  /* 0x011000000c831fae */ /* 0x0007f0000f101d46 */
[----:B------:R1:W-:Y:S08]  /*6040*/  @P1 LDGSTS.E.BYPASS.LTC128B.128 [R131+0x3100], [R20.64], !P5 ;  /* 0x0310000014831fae */ /* 0x0003f0000e901d46 */
[----:B------:R1:W-:Y:S08]  /*6050*/  @P1 LDGSTS.E.BYPASS.LTC128B.128 [R131+0x5100], [R30.64], !P4 ;  /* 0x051000001e831fae */ /* 0x0003f0000e101d46 */
[----:B------:R1:W-:Y:S01]  /*6060*/  @P1 LDGSTS.E.BYPASS.LTC128B.128 [R131+0x7100], [R128.64], !P3 ;  /* 0x0710000080831fae */ /* 0x0003e2000d901d46 */
[C---:B---3--:R-:W-:Y:S07]  /*6070*/  HMMA.16816.F32 R12, R172.reuse, R16, RZ ;  /* 0x00000010ac0c723c */ /* 0x048fee00000018ff */
[----:B------:R-:W0:Y:S01]  /*6080*/  LDGDEPBAR ;  /* 0x00000000000079af */ /* 0x000e220000000000 */
[C---:B------:R-:W-:Y:S08]  /*6090*/  HMMA.16816.F32 R16, R172.reuse, R18, RZ ;  /* 0x00000012ac10723c */ /* 0x040ff000000018ff */
[C---:B-1----:R-:W-:Y:S08]  /*60a0*/  HMMA.16816.F32 R20, R172.reuse, R24, RZ ;  /* 0x00000018ac14723c */ /* 0x042ff000000018ff */
[C---:B------:R-:W-:Y:S01]  /*60b0*/  HMMA.16816.F32 R24, R172.reuse, R26, RZ ;  /* 0x0000001aac18723c */ /* 0x040fe200000018ff */
[----:B------:R-:W3:Y:S04]  /*60c0*/  LDL R129, [R1+0x34] ;  /* 0x0000340001817983 */ /* 0x000ee80000100800 */
[----:B------:R-:W3:Y:S03]  /*60d0*/  LDL R128, [R1+0x30] ;  /* 0x0000300001807983 */ /* 0x000ee60000100800 */
[C---:B------:R-:W-:Y:S01]  /*60e0*/  HMMA.16816.F32 R28, R172.reuse, R32, RZ ;  /* 0x00000020ac1c723c */ /* 0x040fe200000018ff */
[----:B------:R-:W-:Y:S04]  /*60f0*/  STL [R1+0x100], R172 ;  /* 0x000100ac01007387 */ /* 0x000fe80000100800 */
[----:B------:R-:W-:Y:S03]  /*6100*/  STL [R1+0xfc], R173 ;  /* 0x0000fcad01007387 */ /* 0x000fe60000100800 */
[----:B------:R-:W-:Y:S01]  /*6110*/  HMMA.16816.F32 R32, R172, R34, RZ ;  /* 0x00000022ac20723c */ /* 0x000fe200000018ff */
[----:B------:R-:W-:Y:S04]  /*6120*/  STL [R1+0xf8], R174 ;  /* 0x0000f8ae01007387 */ /* 0x000fe80000100800 */
[----:B------:R-:W-:Y:S03]  /*6130*/  STL [R1+0xf4], R175 ;  /* 0x0000f4af01007387 */ /* 0x000fe60000100800 */
[C---:B------:R-:W-:Y:S01]  /*6140*/  HMMA.16816.F32 R4, R176.reuse, R168, R4 ;  /* 0x000000a8b004723c */ /* 0x040fe20000001804 */
[----:B------:R-:W-:Y:S04]  /*6150*/  STL [R1+0x110], R176 ;  /* 0x000110b001007387 */ /* 0x000fe80000100800 */
[----:B------:R-:W-:Y:S03]  /*6160*/  STL [R1+0x10c], R177 ;  /* 0x00010cb101007387 */ /* 0x000fe60000100800 */
[C---:B------:R-:W-:Y:S01]  /*6170*/  HMMA.16816.F32 R8, R176.reuse, R170, R8 ;  /* 0x000000aab008723c */ /* 0x040fe20000001808 */
[----:B------:R1:W-:Y:S04]  /*6180*/  STL [R1+0x108], R178 ;  /* 0x000108b201007387 */ /* 0x0003e80000100800 */
[----:B------:R-:W-:Y:S03]  /*6190*/  STL [R1+0x104], R179 ;  /* 0x000104b301007387 */ /* 0x000fe60000100800 */
[C---:B------:R-:W-:Y:S01]  /*61a0*/  HMMA.16816.F32 R12, R176.reuse, R180, R12 ;  /* 0x000000b4b00c723c */ /* 0x040fe2000000180c */
[----:B------:R-:W-:Y:S04]  /*61b0*/  STL [R1+0x120], R192 ;  /* 0x000120c001007387 */ /* 0x000fe80000100800 */
        /* <DEDUP_REMOVED lines=8> */
[----:B------:R-:W-:Y:S07]  /*6240*/  STL [R1+0x124], R199 ;  /* 0x000124c701007387 */ /* 0x000fee0000100800 */
[C---:B------:R-:W-:Y:S08]  /*6250*/  HMMA.16816.F32 R28, R176.reuse, R188, R28 ;  /* 0x000000bcb01c723c */ /* 0x040ff0000000181c */
[----:B------:R-:W-:Y:S07]  /*6260*/  HMMA.16816.F32 R32, R176, R190, R32 ;  /* 0x000000beb020723c */ /* 0x000fee0000001820 */
[----:B-1----:R-:W-:Y:S04]  /*6270*/  MOV R178, c[0x0][0x2c4] ;  /* 0x0000b10000b27a02 */ /* 0x002fe80000000f00 */
[----:B------:R-:W-:Y:S01]  /*6280*/  ISETP.NE.AND P2, PT, R178, 0x1, PT ;  /* 0x00000001b200780c */ /* 0x000fe20003f45270 */
[----:B--2---:R-:W1:Y:S08]  /*6290*/  LDSM.16.M88.4 R168, [R0] ;  /* 0x0000000000a8783b */ /* 0x004e700000000200 */
[----:B------:R-:W2:Y:S08]  /*62a0*/  LDSM.16.M88.4 R180, [R0+0x800] ;  /* 0x0008000000b4783b */ /* 0x000eb00000000200 */
[----:B------:R-:W-:Y:S01]  /*62b0*/  LDSM.16.M88.4 R184, [R0+0x1800] ;  /* 0x0018000000b8783b */ /* 0x000fe20000000200 */
[C---:B-1----:R-:W-:Y:S08]  /*62c0*/  HMMA.16816.F32 R4, R192.reuse, R168, R4 ;  /* 0x000000a8c004723c */ /* 0x042ff00000001804 */
[C---:B------:R-:W-:Y:S01]  /*62d0*/  HMMA.16816.F32 R8, R192.reuse, R170, R8 ;  /* 0x000000aac008723c */ /* 0x040fe20000001808 */
[----:B------:R-:W1:Y:S07]  /*62e0*/  LDSM.16.M88.4 R168, [R0+0x1000] ;  /* 0x0010000000a8783b */ /* 0x000e6e0000000200 */
[C---:B--2---:R-:W-:Y:S08]  /*62f0*/  HMMA.16816.F32 R12, R192.reuse, R180, R12 ;  /* 0x000000b4c00c723c */ /* 0x044ff0000000180c */
[C---:B------:R-:W-:Y:S01]  /*6300*/  HMMA.16816.F32 R16, R192.reuse, R182, R16 ;  /* 0x000000b6c010723c */ /* 0x040fe20000001810 */
[----:B------:R-:W2:Y:S07]  /*6310*/  LDSM.16.M88.4 R180, [R250] ;  /* 0x00000000fab4783b */ /* 0x000eae0000000200 */
[C---:B-1----:R-:W-:Y:S08]  /*6320*/  HMMA.16816.F32 R20, R192.reuse, R168, R20 ;  /* 0x000000a8c014723c */ /* 0x042ff00000001814 */
[C---:B------:R-:W-:Y:S01]  /*6330*/  HMMA.16816.F32 R24, R192.reuse, R170, R24 ;  /* 0x000000aac018723c */ /* 0x040fe20000001818 */
[----:B------:R-:W1:Y:S07]  /*6340*/  LDSM.16.M88.4 R168, [R250+0x800] ;  /* 0x00080000faa8783b */ /* 0x000e6e0000000200 */
[C---:B------:R-:W-:Y:S08]  /*6350*/  HMMA.16816.F32 R28, R192.reuse, R184, R28 ;  /* 0x000000b8c01c723c */ /* 0x040ff0000000181c */
[----:B------:R-:W-:Y:S01]  /*6360*/  HMMA.16816.F32 R32, R192, R186, R32 ;  /* 0x000000bac020723c */ /* 0x000fe20000001820 */
[----:B------:R-:W3:Y:S07]  /*6370*/  LDSM.16.M88.4 R184, [R250+0x1000] ;  /* 0x00100000fab8783b */ /* 0x000eee0000000200 */
[C---:B--2---:R-:W-:Y:S08]  /*6380*/  HMMA.16816.F32 R4, R196.reuse, R180, R4 ;  /* 0x000000b4c404723c */ /* 0x044ff00000001804 */
[C---:B------:R-:W-:Y:S01]  /*6390*/  HMMA.16816.F32 R8, R196.reuse, R182, R8 ;  /* 0x000000b6c408723c */ /* 0x040fe20000001808 */
[----:B------:R-:W2:Y:S07]  /*63a0*/  LDSM.16.M88.4 R180, [R250+0x1800] ;  /* 0x00180000fab4783b */ /* 0x000eae0000000200 */
[C---:B-1----:R-:W-:Y:S08]  /*63b0*/  HMMA.16816.F32 R12, R196.reuse, R168, R12 ;  /* 0x000000a8c40c723c */ /* 0x042ff0000000180c */
[C---:B------:R-:W-:Y:S01]  /*63c0*/  HMMA.16816.F32 R16, R196.reuse, R170, R16 ;  /* 0x000000aac410723c */ /* 0x040fe20000001810 */
[----:B------:R-:W1:Y:S07]  /*63d0*/  LDSM.16.M88.4 R168, [R249+0x2000] ;  /* 0x00200000f9a8783b */ /* 0x000e6e0000000200 */
[C---:B---3--:R-:W-:Y:S08]  /*63e0*/  HMMA.16816.F32 R20, R196.reuse, R184, R20 ;  /* 0x000000b8c414723c */ /* 0x048ff00000001814 */
[C---:B------:R-:W-:Y:S01]  /*63f0*/  HMMA.16816.F32 R24, R196.reuse, R186, R24 ;  /* 0x000000bac418723c */ /* 0x040fe20000001818 */
[----:B------:R-:W3:Y:S07]  /*6400*/  LDSM.16.M88.4 R184, [R249+0x2800] ;  /* 0x00280000f9b8783b */ /* 0x000eee0000000200 */
[C---:B--2---:R-:W-:Y:S08]  /*6410*/  HMMA.16816.F32 R28, R196.reuse, R180, R28 ;  /* 0x000000b4c41c723c */ /* 0x044ff0000000181c */
[----:B------:R-:W-:Y:S01]  /*6420*/  HMMA.16816.F32 R32, R196, R182, R32 ;  /* 0x000000b6c420723c */ /* 0x000fe20000001820 */
[----:B------:R-:W2:Y:S07]  /*6430*/  LDSM.16.M88.4 R180, [R249+0x3000] ;  /* 0x00300000f9b4783b */ /* 0x000eae0000000200 */
[C---:B-1----:R-:W-:Y:S08]  /*6440*/  HMMA.16816.F32 R4, R200.reuse, R168, R4 ;  /* 0x000000a8c804723c */ /* 0x042ff00000001804 */
[C---:B------:R-:W-:Y:S01]  /*6450*/  HMMA.16816.F32 R8, R200.reuse, R170, R8 ;  /* 0x000000aac808723c */ /* 0x040fe20000001808 */
[----:B------:R-:W1:Y:S07]  /*6460*/  LDSM.16.M88.4 R168, [R249+0x3800] ;  /* 0x00380000f9a8783b */ /* 0x000e6e0000000200 */
[C---:B---3--:R-:W-:Y:S08]  /*6470*/  HMMA.16816.F32 R12, R200.reuse, R184, R12 ;  /* 0x000000b8c80c723c */ /* 0x048ff0000000180c */
[C---:B------:R-:W-:Y:S01]  /*6480*/  HMMA.16816.F32 R16, R200.reuse, R186, R16 ;  /* 0x000000bac810723c */ /* 0x040fe20000001810 */
[----:B------:R3:W4:Y:S07]  /*6490*/  LDSM.16.M88.4 R184, [R130] ;  /* 0x0000000082b8783b */ /* 0x00072e0000000200 */
[C---:B--2---:R-:W-:Y:S08]  /*64a0*/  HMMA.16816.F32 R20, R200.reuse, R180, R20 ;  /* 0x000000b4c814723c */ /* 0x044ff00000001814 */
[C---:B------:R-:W-:Y:S01]  /*64b0*/  HMMA.16816.F32 R24, R200.reuse, R182, R24 ;  /* 0x000000b6c818723c */ /* 0x040fe20000001818 */
[----:B------:R2:W2:Y:S07]  /*64c0*/  LDSM.16.M88.4 R180, [R129] ;  /* 0x0000000081b4783b */ /* 0x0004ae0000000200 */
[C---:B-1----:R-:W-:Y:S01]  /*64d0*/  HMMA.16816.F32 R28, R200.reuse, R168, R28 ;  /* 0x000000a8c81c723c */ /* 0x042fe2000000181c */
[----:B---3--:R-:W3:Y:S07]  /*64e0*/  LDL R130, [R1+0x28] ;  /* 0x0000280001827983 */ /* 0x008eee0000100800 */
[----:B------:R-:W-:Y:S01]  /*64f0*/  HMMA.16816.F32 R32, R200, R170, R32 ;  /* 0x000000aac820723c */ /* 0x000fe20000001820 */
[----:B------:R1:W1:Y:S07]  /*6500*/  LDSM.16.M88.4 R168, [R128] ;  /* 0x0000000080a8783b */ /* 0x00026e0000000200 */
[C---:B----4-:R-:W-:Y:S01]  /*6510*/  HMMA.16816.F32 R4, R204.reuse, R184, R4 ;  /* 0x000000b8cc04723c */ /* 0x050fe20000001804 */
[----:B--2---:R-:W2:Y:S07]  /*6520*/  LDL R129, [R1+0x24] ;  /* 0x0000240001817983 */ /* 0x004eae0000100800 */
[C---:B------:R-:W-:Y:S01]  /*6530*/  HMMA.16816.F32 R8, R204.reuse, R186, R8 ;  /* 0x000000bacc08723c */ /* 0x040fe20000001808 */
[----:B------:R4:W4:Y:S07]  /*6540*/  LDSM.16.M88.4 R184, [R2] ;  /* 0x0000000002b8783b */ /* 0x00092e0000000200 */
[C---:B------:R-:W-:Y:S01]  /*6550*/  HMMA.16816.F32 R12, R204.reuse, R180, R12 ;  /* 0x000000b4cc0c723c */ /* 0x040fe2000000180c */
[----:B-1----:R-:W2:Y:S07]  /*6560*/  LDL R128, [R1+0x20] ;  /* 0x0000200001807983 */ /* 0x002eae0000100800 */
[C---:B------:R-:W-:Y:S01]  /*6570*/  HMMA.16816.F32 R16, R204.reuse, R182, R16 ;  /* 0x000000b6cc10723c */ /* 0x040fe20000001810 */
[----:B------:R-:W1:Y:S07]  /*6580*/  LDSM.16.M88.4 R180, [R0+0x2000] ;  /* 0x0020000000b4783b */ /* 0x000e6e0000000200 */
[C---:B------:R-:W-:Y:S01]  /*6590*/  HMMA.16816.F32 R20, R204.reuse, R168, R20 ;  /* 0x000000a8cc14723c */ /* 0x040fe20000001814 */
[----:B----4-:R-:W2:Y:S07]  /*65a0*/  LDL R2, [R1+0x1c] ;  /* 0x00001c0001027983 */ /* 0x010eae0000100800 */
        /* <DEDUP_REMOVED lines=33> */
[C---:B------:R-:W-:Y:S08]  /*67c0*/  HMMA.16816.F32 R16, R216.reuse, R182, R16 ;  /* 0x000000b6d810723c */ /* 0x040ff00000001810 */
[C---:B------:R-:W-:Y:S08]  /*67d0*/  HMMA.16816.F32 R20, R216.reuse, R168, R20 ;  /* 0x000000a8d814723c */ /* 0x040ff00000001814 */
[C---:B------:R-:W-:Y:S08]  /*67e0*/  HMMA.16816.F32 R24, R216.reuse, R170, R24 ;  /* 0x000000aad818723c */ /* 0x040ff00000001818 */
[C---:B------:R-:W-:Y:S08]  /*67f0*/  HMMA.16816.F32 R28, R216.reuse, R184, R28 ;  /* 0x000000b8d81c723c */ /* 0x040ff0000000181c */
[----:B------:R-:W-:Y:S01]  /*6800*/  HMMA.16816.F32 R32, R216, R186, R32 ;  /* 0x000000bad820723c */ /* 0x000fe20000001820 */
[----:B---3--:R1:W3:Y:S08]  /*6810*/  LDSM.16.M88.4 R180, [R130] ;  /* 0x0000000082b4783b */ /* 0x0082f00000000200 */
[----:B--2---:R2:W2:Y:S08]  /*6820*/  LDSM.16.M88.4 R168, [R129] ;  /* 0x0000000081a8783b */ /* 0x0044b00000000200 */
[----:B-1----:R-:W4:Y:S04]  /*6830*/  LDL R130, [R1+0x18] ;  /* 0x0000180001827983 */ /* 0x002f280000100800 */
[----:B------:R1:W1:Y:S01]  /*6840*/  LDSM.16.M88.4 R184, [R128] ;  /* 0x0000000080b8783b */ /* 0x0002620000000200 */
[C---:B---3--:R-:W-:Y:S07]  /*6850*/  HMMA.16816.F32 R4, R220.reuse, R180, R4 ;  /* 0x000000b4dc04723c */ /* 0x048fee0000001804 */
[----:B--2---:R-:W2:Y:S01]  /*6860*/  LDL R129, [R1+0x14] ;  /* 0x0000140001817983 */ /* 0x004ea20000100800 */
[C---:B------:R-:W-:Y:S03]  /*6870*/  HMMA.16816.F32 R8, R220.reuse, R182, R8 ;  /* 0x000000b6dc08723c */ /* 0x040fe60000001808 */
[----:B------:R3:W3:Y:S05]  /*6880*/  LDSM.16.M88.4 R180, [R2] ;  /* 0x0000000002b4783b */ /* 0x0006ea0000000200 */
[C---:B------:R-:W-:Y:S03]  /*6890*/  HMMA.16816.F32 R12, R220.reuse, R168, R12 ;  /* 0x000000a8dc0c723c */ /* 0x040fe6000000180c */
[----:B-1----:R-:W2:Y:S05]  /*68a0*/  LDL R128, [R1+0x10] ;  /* 0x0000100001807983 */ /* 0x002eaa0000100800 */
[C---:B------:R-:W-:Y:S01]  /*68b0*/  HMMA.16816.F32 R16, R220.reuse, R170, R16 ;  /* 0x000000aadc10723c */ /* 0x040fe20000001810 */
[----:B------:R-:W1:Y:S07]  /*68c0*/  LDSM.16.M88.4 R168, [R0+0x4000] ;  /* 0x0040000000a8783b */ /* 0x000e6e0000000200 */
[C---:B------:R-:W-:Y:S01]  /*68d0*/  HMMA.16816.F32 R20, R220.reuse, R184, R20 ;  /* 0x000000b8dc14723c */ /* 0x040fe20000001814 */
[----:B---3--:R-:W2:Y:S04]  /*68e0*/  LDL R2, [R1+0xc] ;  /* 0x00000c0001027983 */ /* 0x008ea80000100800 */
[----:B------:R-:W2:Y:S03]  /*68f0*/  LDL.LU R174, [R1+0x60] ;  /* 0x0000600001ae7983 */ /* 0x000ea60000300800 */
[C---:B------:R-:W-:Y:S01]  /*6900*/  HMMA.16816.F32 R24, R220.reuse, R186, R24 ;  /* 0x000000badc18723c */ /* 0x040fe20000001818 */
[----:B------:R-:W1:Y:S07]  /*6910*/  LDSM.16.M88.4 R184, [R0+0x4800] ;  /* 0x0048000000b8783b */ /* 0x000e6e0000000200 */
[C---:B------:R-:W-:Y:S01]  /*6920*/  HMMA.16816.F32 R28, R220.reuse, R180, R28 ;  /* 0x000000b4dc1c723c */ /* 0x040fe2000000181c */
[----:B------:R-:W2:Y:S04]  /*6930*/  LDL R188, [R1+0xa0] ;  /* 0x0000a00001bc7983 */ /* 0x000ea80000100800 */
[----:B------:R-:W2:Y:S03]  /*6940*/  LDL R179, [R1+0xac] ;  /* 0x0000ac0001b37983 */ /* 0x000ea60000100800 */
[----:B------:R-:W-:Y:S01]  /*6950*/  HMMA.16816.F32 R32, R220, R182, R32 ;  /* 0x000000b6dc20723c */ /* 0x000fe20000001820 */
[----:B------:R-:W1:Y:S07]  /*6960*/  LDSM.16.M88.4 R180, [R0+0x5000] ;  /* 0x0050000000b4783b */ /* 0x000e6e0000000200 */
[C---:B-1----:R-:W-:Y:S01]  /*6970*/  HMMA.16816.F32 R4, R224.reuse, R168, R4 ;  /* 0x000000a8e004723c */ /* 0x042fe20000001804 */
[----:B------:R-:W2:Y:S07]  /*6980*/  LDL R177, [R1+0xb0] ;  /* 0x0000b00001b17983 */ /* 0x000eae0000100800 */
        /* <DEDUP_REMOVED lines=32> */
[----:B----4-:R1:W4:Y:S08]  /*6b90*/  LDSM.16.M88.4 R168, [R130] ;  /* 0x0000000082a8783b */ /* 0x0103300000000200 */
[----:B--2---:R-:W2:Y:S08]  /*6ba0*/  LDSM.16.M88.4 R184, [R129] ;  /* 0x0000000081b8783b */ /* 0x004eb00000000200 */
[----:B-1----:R-:W3:Y:S04]  /*6bb0*/  LDL R130, [R1+0x64] ;  /* 0x0000640001827983 */ /* 0x002ee80000100800 */
[----:B------:R1:W2:Y:S01]  /*6bc0*/  LDSM.16.M88.4 R180, [R128] ;  /* 0x0000000080b4783b */ /* 0x0002a20000000200 */
[C---:B----4-:R-:W-:Y:S08]  /*6bd0*/  HMMA.16816.F32 R4, R236.reuse, R168, R4 ;  /* 0x000000a8ec04723c */ /* 0x050ff00000001804 */
[C---:B------:R-:W-:Y:S01]  /*6be0*/  HMMA.16816.F32 R8, R236.reuse, R170, R8 ;  /* 0x000000aaec08723c */ /* 0x040fe20000001808 */
[----:B--2---:R-:W2:Y:S03]  /*6bf0*/  LDSM.16.M88.4 R168, [R2] ;  /* 0x0000000002a8783b */ /* 0x004ea60000000200 */
[C---:B------:R-:W-:Y:S02]  /*6c00*/  IADD3 R175, R174.reuse, -0x1, RZ ;  /* 0xffffffffaeaf7810 */ /* 0x040fe40007ffe0ff */
[----:B------:R-:W-:Y:S02]  /*6c10*/  ISETP.GE.AND P1, PT, R174, 0x1, PT ;  /* 0x00000001ae00780c */ /* 0x000fe40003f26270 */
[C---:B------:R-:W-:Y:S01]  /*6c20*/  HMMA.16816.F32 R12, R236.reuse, R184, R12 ;  /* 0x000000b8ec0c723c */ /* 0x040fe2000000180c */
[----:B-1----:R-:W4:Y:S07]  /*6c30*/  LDL.64 R128, [R1+0x68] ;  /* 0x0000680001807983 */ /* 0x002f2e0000100a00 */
[C---:B------:R-:W-:Y:S01]  /*6c40*/  HMMA.16816.F32 R16, R236.reuse, R186, R16 ;  /* 0x000000baec10723c */ /* 0x040fe20000001810 */
[----:B------:R-:W1:Y:S07]  /*6c50*/  LDSM.16.M88.4 R184, [R0+0x6000] ;  /* 0x0060000000b8783b */ /* 0x000e6e0000000200 */
[C---:B------:R-:W-:Y:S08]  /*6c60*/  HMMA.16816.F32 R20, R236.reuse, R180, R20 ;  /* 0x000000b4ec14723c */ /* 0x040ff00000001814 */
[C---:B------:R-:W-:Y:S01]  /*6c70*/  HMMA.16816.F32 R24, R236.reuse, R182, R24 ;  /* 0x000000b6ec18723c */ /* 0x040fe20000001818 */
[----:B------:R-:W1:Y:S07]  /*6c80*/  LDSM.16.M88.4 R180, [R0+0x6800] ;  /* 0x0068000000b4783b */ /* 0x000e6e0000000200 */
[C---:B--2---:R-:W-:Y:S08]  /*6c90*/  HMMA.16816.F32 R28, R236.reuse, R168, R28 ;  /* 0x000000a8ec1c723c */ /* 0x044ff0000000181c */
[----:B------:R-:W-:Y:S01]  /*6ca0*/  HMMA.16816.F32 R32, R236, R170, R32 ;  /* 0x000000aaec20723c */ /* 0x000fe20000001820 */
[----:B------:R-:W2:Y:S07]  /*6cb0*/  LDSM.16.M88.4 R168, [R0+0x7000] ;  /* 0x0070000000a8783b */ /* 0x000eae0000000200 */
[C---:B-1----:R-:W-:Y:S08]  /*6cc0*/  HMMA.16816.F32 R4, R240.reuse, R184, R4 ;  /* 0x000000b8f004723c */ /* 0x042ff00000001804 */
[C---:B------:R-:W-:Y:S01]  /*6cd0*/  HMMA.16816.F32 R8, R240.reuse, R186, R8 ;  /* 0x000000baf008723c */ /* 0x040fe20000001808 */
[----:B------:R1:W1:Y:S07]  /*6ce0*/  LDSM.16.M88.4 R184, [R0+0x7800] ;  /* 0x0078000000b8783b */ /* 0x00026e0000000200 */
[C---:B------:R-:W-:Y:S08]  /*6cf0*/  HMMA.16816.F32 R12, R240.reuse, R180, R12 ;  /* 0x000000b4f00c723c */ /* 0x040ff0000000180c */
[C---:B------:R-:W-:Y:S01]  /*6d00*/  HMMA.16816.F32 R16, R240.reuse, R182, R16 ;  /* 0x000000b6f010723c */ /* 0x040fe20000001810 */
[----:B------:R-:W1:Y:S07]  /*6d10*/  LDSM.16.M88.4 R180, [R250+0x6000] ;  /* 0x00600000fab4783b */ /* 0x000e6e0000000200 */
[C---:B--2---:R-:W-:Y:S04]  /*6d20*/  HMMA.16816.F32 R20, R240.reuse, R168, R20 ;  /* 0x000000a8f014723c */ /* 0x044fe80000001814 */
[----:B-1----:R-:W-:Y:S04]  /*6d30*/  @P1 SHF.R.S32.HI R0, RZ, 0x1f, R175 ;  /* 0x0000001fff001819 */ /* 0x002fe800000114af */
[C---:B------:R-:W-:Y:S01]  /*6d40*/  HMMA.16816.F32 R24, R240.reuse, R170, R24 ;  /* 0x000000aaf018723c */ /* 0x040fe20000001818 */
[----:B------:R-:W1:Y:S03]  /*6d50*/  LDSM.16.M88.4 R168, [R250+0x6800] ;  /* 0x00680000faa8783b */ /* 0x000e660000000200 */
[----:B------:R-:W-:Y:S04]  /*6d60*/  @P1 IMAD R0, R0, c[0x0][0x1e0], RZ ;  /* 0x0000780000001a24 */ /* 0x000fe800078e02ff */
[C---:B------:R-:W-:Y:S08]  /*6d70*/  HMMA.16816.F32 R28, R240.reuse, R184, R28 ;  /* 0x000000b8f01c723c */ /* 0x040ff0000000181c */
[----:B------:R-:W-:Y:S08]  /*6d80*/  HMMA.16816.F32 R32, R240, R186, R32 ;  /* 0x000000baf020723c */ /* 0x000ff00000001820 */
[C---:B------:R-:W-:Y:S08]  /*6d90*/  HMMA.16816.F32 R4, R244.reuse, R180, R4 ;  /* 0x000000b4f404723c */ /* 0x040ff00000001804 */
[C---:B------:R-:W-:Y:S01]  /*6da0*/  HMMA.16816.F32 R8, R244.reuse, R182, R8 ;  /* 0x000000b6f408723c */ /* 0x040fe20000001808 */
[----:B------:R-:W2:Y:S07]  /*6db0*/  LDSM.16.M88.4 R180, [R250+0x7000] ;  /* 0x00700000fab4783b */ /* 0x000eae0000000200 */
[C---:B-1----:R-:W-:Y:S08]  /*6dc0*/  HMMA.16816.F32 R12, R244.reuse, R168, R12 ;  /* 0x000000a8f40c723c */ /* 0x042ff0000000180c */
[C---:B------:R-:W-:Y:S04]  /*6dd0*/  HMMA.16816.F32 R16, R244.reuse, R170, R16 ;  /* 0x000000aaf410723c */ /* 0x040fe80000001810 */
[----:B------:R-:W-:Y:S02]  /*6de0*/  FMUL.FTZ R4, R4, c[0x0][0x320] ;  /* 0x0000c80004047a20 */ /* 0x000fe40000410000 */
[----:B------:R-:W-:Y:S02]  /*6df0*/  FMUL.FTZ R5, R5, c[0x0][0x320] ;  /* 0x0000c80005057a20 */ /* 0x000fe40000410000 */
[----:B------:R-:W1:Y:S01]  /*6e00*/  MUFU.TANH R191, R4 ;  /* 0x0000000400bf7308 */ /* 0x000e620000002400 */
[----:B------:R-:W-:Y:S03]  /*6e10*/  FMUL.FTZ R6, R6, c[0x0][0x320] ;  /* 0x0000c80006067a20 */ /* 0x000fe60000410000 */
[----:B------:R-:W-:Y:S02]  /*6e20*/  FMUL.FTZ R7, R7, c[0x0][0x320] ;  /* 0x0000c80007077a20 */ /* 0x000fe40000410000 */
[----:B------:R-:W-:Y:S02]  /*6e30*/  FMUL.FTZ R2, R8, c[0x0][0x320] ;  /* 0x0000c80008027a20 */ /* 0x000fe40000410000 */
[----:B------:R-:W-:Y:S02]  /*6e40*/  @P1 IMAD R8, R175, c[0x0][0x1e4], R0 ;  /* 0x00007900af081a24 */ /* 0x000fe400078e0200 */
[----:B------:R1:W1:Y:S01]  /*6e50*/  MUFU.TANH R176, R5 ;  /* 0x0000000500b07308 */ /* 0x0002620000002400 */
[----:B------:R-:W-:Y:S02]  /*6e60*/  FMUL.FTZ R10, R10, c[0x0][0x320] ;  /* 0x0000c8000a0a7a20 */ /* 0x000fe40000410000 */
[----:B------:R-:W-:Y:S02]  /*6e70*/  FMUL.FTZ R11, R11, c[0x0][0x320] ;  /* 0x0000c8000b0b7a20 */ /* 0x000fe40000410000 */
[----:B------:R-:W-:Y:S01]  /*6e80*/  FMUL.FTZ R14, R14, c[0x0][0x320] ;  /* 0x0000c8000e0e7a20 */ /* 0x000fe20000410000 */
[C---:B--2---:R-:W-:Y:S04]  /*6e90*/  HMMA.16816.F32 R20, R244.reuse, R180, R20 ;  /* 0x000000b4f414723c */ /* 0x044fe80000001814 */
[----:B------:R-:W2:Y:S01]  /*6ea0*/  MUFU.TANH R173, R6 ;  /* 0x0000000600ad7308 */ /* 0x000ea20000002400 */
[----:B------:R-:W-:Y:S02]  /*6eb0*/  FMUL.FTZ R9, R9, c[0x0][0x320] ;  /* 0x0000c80009097a20 */ /* 0x000fe40000410000 */
[----:B------:R-:W-:Y:S01]  /*6ec0*/  FMUL.FTZ R18, R18, c[0x0][0x320] ;  /* 0x0000c80012127a20 */ /* 0x000fe20000410000 */
[C---:B------:R-:W-:Y:S04]  /*6ed0*/  HMMA.16816.F32 R24, R244.reuse, R182, R24 ;  /* 0x000000b6f418723c */ /* 0x040fe80000001818 */
[----:B------:R-:W-:Y:S02]  /*6ee0*/  FMUL.FTZ R17, R17, c[0x0][0x320] ;  /* 0x0000c80011117a20 */ /* 0x000fe40000410000 */
[----:B------:R2:W2:Y:S01]  /*6ef0*/  MUFU.TANH R172, R7 ;  /* 0x0000000700ac7308 */ /* 0x0004a20000002400 */
[----:B------:R-:W-:Y:S02]  /*6f00*/  FMUL.FTZ R16, R16, c[0x0][0x320] ;  /* 0x0000c80010107a20 */ /* 0x000fe40000410000 */
[----:B------:R-:W-:Y:S03]  /*6f10*/  FMUL.FTZ R15, R15, c[0x0][0x320] ;  /* 0x0000c8000f0f7a20 */ /* 0x000fe60000410000 */
[----:B-1----:R-:W-:Y:S04]  /*6f20*/  @P1 IMAD.WIDE.U32 R4, R175, c[0x0][0x1e0], RZ ;  /* 0x00007800af041a25 */ /* 0x002fe800078e00ff */
[----:B------:R3:W1:Y:S01]  /*6f30*/  MUFU.TANH R185, R2 ;  /* 0x0000000200b97308 */ /* 0x0006620000002400 */
[----:B------:R-:W-:Y:S01]  /*6f40*/  FMUL.FTZ R20, R20, c[0x0][0x320] ;  /* 0x0000c80014147a20 */ /* 0x000fe20000410000 */
[----:B------:R-:W-:Y:S01]  /*6f50*/  @P1 IADD3 R8, R5, R8, RZ ;  /* 0x0000000805081210 */ /* 0x000fe20007ffe0ff */
[----:B------:R-:W-:Y:S01]  /*6f60*/  FMUL.FTZ R12, R12, c[0x0][0x320] ;  /* 0x0000c8000c0c7a20 */ /* 0x000fe20000410000 */
[C---:B------:R-:W-:Y:S01]  /*6f70*/  @P1 SHF.L.U32 R132, R4.reuse, 0x6, RZ ;  /* 0x0000000604841819 */ /* 0x040fe200000006ff */
[----:B------:R-:W-:Y:S01]  /*6f80*/  FMUL.FTZ R13, R13, c[0x0][0x320] ;  /* 0x0000c8000d0d7a20 */ /* 0x000fe20000410000 */
[----:B------:R-:W-:Y:S01]  /*6f90*/  @P1 SHF.L.U64.HI R8, R4, 0x6, R8 ;  /* 0x0000000604081819 */ /* 0x000fe20000010208 */
[----:B------:R-:W-:Y:S02]  /*6fa0*/  FMUL.FTZ R21, R21, c[0x0][0x320] ;  /* 0x0000c80015157a20 */ /* 0x000fe40000410000 */
[----:B------:R-:W-:Y:S01]  /*6fb0*/  FMUL.FTZ R22, R22, c[0x0][0x320] ;  /* 0x0000c80016167a20 */ /* 0x000fe20000410000 */
[----:B------:R-:W-:Y:S01]  /*6fc0*/  MUFU.TANH R135, R10 ;  /* 0x0000000a00877308 */ /* 0x000fe20000002400 */
[----:B------:R-:W-:Y:S02]  /*6fd0*/  FMUL.FTZ R23, R23, c[0x0][0x320] ;  /* 0x0000c80017177a20 */ /* 0x000fe40000410000 */
[----:B------:R-:W-:Y:S01]  /*6fe0*/  FMUL.FTZ R24, R24, c[0x0][0x320] ;  /* 0x0000c80018187a20 */ /* 0x000fe20000410000 */
[----:B--2---:R-:W2:Y:S01]  /*6ff0*/  LDSM.16.M88.4 R4, [R250+0x7800] ;  /* 0x00780000fa04783b */ /* 0x004ea20000000200 */
[----:B------:R-:W-:Y:S04]  /*7000*/  DEPBAR.LE SB0, 0x0 ;  /* 0x000080000000791a */ /* 0x000fe80000000000 */
[----:B------:R-:W-:Y:S01]  /*7010*/  FMUL.FTZ R25, R25, c[0x0][0x320] ;  /* 0x0000c80019197a20 */ /* 0x000fe20000410000 */
[----:B------:R-:W-:Y:S01]  /*7020*/  MUFU.TANH R133, R11 ;  /* 0x0000000b00857308 */ /* 0x000fe20000002400 */
[----:B------:R-:W-:Y:S01]  /*7030*/  FMUL.FTZ R26, R26, c[0x0][0x320] ;  /* 0x0000c8001a1a7a20 */ /* 0x000fe20000410000 */
[----:B------:R-:W-:Y:S01]  /*7040*/  BAR.SYNC.DEFER_BLOCKING 0x0 ;  /* 0x0000000000007b1d */ /* 0x000fe20000010000 */
[----:B------:R-:W-:Y:S01]  /*7050*/  FMUL.FTZ R27, R27, c[0x0][0x320] ;  /* 0x0000c8001b1b7a20 */ /* 0x000fe20000410000 */
[C---:B--2---:R-:W-:Y:S06]  /*7060*/  HMMA.16816.F32 R28, R244.reuse, R4, R28 ;  /* 0x00000004f41c723c */ /* 0x044fec000000181c */
[----:B------:R2:W1:Y:S02]  /*7070*/  MUFU.TANH R184, R9 ;  /* 0x0000000900b87308 */ /* 0x0004640000002400 */
[----:B------:R-:W-:Y:S08]  /*7080*/  HMMA.16816.F32 R32, R244, R6, R32 ;  /* 0x00000006f420723c */ /* 0x000ff00000001820 */
[----:B------:R1:W-:Y:S10]  /*7090*/  MUFU.TANH R190, R18 ;  /* 0x0000001200be7308 */ /* 0x0003f40000002400 */
[----:B------:R-:W-:Y:S01]  /*70a0*/  MUFU.TANH R187, R14 ;  /* 0x0000000e00bb7308 */ /* 0x000fe20000002400 */
[----:B------:R-:W-:Y:S02]  /*70b0*/  FMUL.FTZ R28, R28, c[0x0][0x320] ;  /* 0x0000c8001c1c7a20 */ /* 0x000fe40000410000 */
[----:B------:R-:W-:Y:S02]  /*70c0*/  FMUL.FTZ R29, R29, c[0x0][0x320] ;  /* 0x0000c8001d1d7a20 */ /* 0x000fe40000410000 */
[----:B------:R-:W-:Y:S05]  /*70d0*/  FMUL.FTZ R30, R30, c[0x0][0x320] ;  /* 0x0000c8001e1e7a20 */ /* 0x000fea0000410000 */
[----:B------:R-:W-:Y:S01]  /*70e0*/  MUFU.TANH R189, R17 ;  /* 0x0000001100bd7308 */ /* 0x000fe20000002400 */
[----:B------:R-:W-:Y:S02]  /*70f0*/  FMUL.FTZ R32, R32, c[0x0][0x320] ;  /* 0x0000c80020207a20 */ /* 0x000fe40000410000 */
[----:B------:R-:W-:Y:S02]  /*7100*/  FMUL.FTZ R34, R34, c[0x0][0x320] ;  /* 0x0000c80022227a20 */ /* 0x000fe40000410000 */
[----:B------:R-:W-:Y:S05]  /*7110*/  FMUL.FTZ R35, R35, c[0x0][0x320] ;  /* 0x0000c80023237a20 */ /* 0x000fea0000410000 */
[----:B------:R-:W-:Y:S10]  /*7120*/  MUFU.TANH R186, R15 ;  /* 0x0000000f00ba7308 */ /* 0x000ff40000002400 */
[----:B------:R-:W1:Y:S01]  /*7130*/  MUFU.TANH R12, R12 ;  /* 0x0000000c000c7308 */ /* 0x000e620000002400 */
[----:B----4-:R-:W-:Y:S09]  /*7140*/  @P1 IADD3 R0, P0, R132, R128, RZ ;  /* 0x0000008084001210 */ /* 0x010ff20007f1e0ff */
[----:B------:R-:W4:Y:S01]  /*7150*/  MUFU.TANH R13, R13 ;  /* 0x0000000d000d7308 */ /* 0x000f220000002400 */
[----:B---3--:R-:W-:Y:S02]  /*7160*/  @P1 IADD3.X R2, R8, R130, RZ, P0, !PT ;  /* 0x0000008208021210 */ /* 0x008fe400007fe4ff */
[C---:B------:R-:W-:Y:S04]  /*7170*/  @P1 LEA R168, P0, R0.reuse, c[0x0][0x1c8], 0x1 ;  /* 0x0000720000a81a11 */ /* 0x040fe800078008ff */
[----:B------:R-:W-:Y:S03]  /*7180*/  @P1 LEA.HI.X R169, R0, c[0x0][0x1cc], R2, 0x1, P0 ;  /* 0x0000730000a91a11 */ /* 0x000fe600000f0c02 */
[----:B------:R-:W-:Y:S01]  /*7190*/  MUFU.TANH R21, R21 ;  /* 0x0000001500157308 */ /* 0x000fe20000002400 */
[----:B------:R-:W-:Y:S02]  /*71a0*/  @P1 IADD3 R181, P0, R128, 0x40, RZ ;  /* 0x0000004080b51810 */ /* 0x000fe40007f1e0ff */
[----:B------:R-:W-:Y:S01]  /*71b0*/  IADD3 R0, R179, R188, RZ ;  /* 0x000000bcb3007210 */ /* 0x000fe20007ffe0ff */
[----:B------:R-:W-:Y:S01]  /*71c0*/  @!PT LDS RZ, [RZ] ;  /* 0x00000000fffff984 */ /* 0x000fe20000000800 */
[----:B------:R-:W-:Y:S01]  /*71d0*/  @!PT LDS RZ, [RZ] ;  /* 0x00000000fffff984 */ /* 0x000fe20000000800 */
[----:B------:R-:W-:Y:S01]  /*71e0*/  @!PT LDS RZ, [RZ] ;  /* 0x00000000fffff984 */ /* 0x000fe20000000800 */
[----:B------:R3:W-:Y:S02]  /*71f0*/  @P1 LDGSTS.E.BYPASS.LTC128B.128 [R131+0x10100], [R168.64], !P6 ;  /* 0x10100000a8831fae */ /* 0x0007e4000f101d46 */
[--C-:B------:R-:W-:Y:S01]  /*7200*/  @P1 IMAD.X R180, RZ, RZ, R130.reuse, P0 ;  /* 0x000000ffffb41224 */ /* 0x100fe200000e0682 */
[----:B------:R-:W-:Y:S01]  /*7210*/  @P1 IADD3 R2, P0, R132, R181, RZ ;  /* 0x000000b584021210 */ /* 0x000fe20007f1e0ff */
[----:B--2---:R-:W-:Y:S02]  /*7220*/  @P2 IMAD.HI.U32 R9, R0, c[0x0][0x2c8], RZ ;  /* 0x0000b20000092a27 */ /* 0x004fe400078e00ff */
[----:B------:R-:W2:Y:S01]  /*7230*/  MUFU.TANH R188, R16 ;  /* 0x0000001000bc7308 */ /* 0x000ea20000002400 */
[----:B------:R-:W-:Y:S02]  /*7240*/  @P1 IADD3.X R11, R8, R180, RZ, P0, !PT ;  /* 0x000000b4080b1210 */ /* 0x000fe400007fe4ff */
[C---:B------:R-:W-:Y:S02]  /*7250*/  @P1 LEA R10, P0, R2.reuse, c[0x0][0x1c8], 0x1 ;  /* 0x00007200020a1a11 */ /* 0x040fe400078008ff */
[----:B------:R-:W-:Y:S02]  /*7260*/  @P2 SHF.R.U32.HI R0, RZ, c[0x0][0x2cc], R9 ;  /* 0x0000b300ff002a19 */ /* 0x000fe40000011609 */
[----:B------:R-:W-:Y:S02]  /*7270*/  @P1 LEA.HI.X R11, R2, c[0x0][0x1cc], R11, 0x1, P0 ;  /* 0x00007300020b1a11 */ /* 0x000fe400000f0c0b */
[----:B------:R-:W-:Y:S01]  /*7280*/  @P1 IADD3 R171, P0, R128, 0x80, RZ ;  /* 0x0000008080ab1810 */ /* 0x000fe20007f1e0ff */
[----:B------:R-:W-:Y:S01]  /*7290*/  MUFU.TANH R22, R22 ;  /* 0x0000001600167308 */ /* 0x000fe20000002400 */
[----:B------:R-:W-:Y:S01]  /*72a0*/  MOV R9, 0xffffffc0 ;  /* 0xffffffc000097802 */ /* 0x000fe20000000f00 */
[----:B------:R1:W-:Y:S02]  /*72b0*/  @P1 LDGSTS.E.BYPASS.LTC128B.128 [R131+0x12100], [R10.64], !P5 ;  /* 0x121000000a831fae */ /* 0x0003e4000e901d46 */
[----:B------:R-:W-:Y:S01]  /*72c0*/  @P1 IMAD.X R170, RZ, RZ, R130, P0 ;  /* 0x000000ffffaa1224 */ /* 0x000fe200000e0682 */
[----:B------:R-:W-:Y:S05]  /*72d0*/  @P1 IADD3 R2, P0, R132, R171, RZ ;  /* 0x000000ab84021210 */ /* 0x000fea0007f1e0ff */
[----:B------:R-:W-:Y:S10]  /*72e0*/  MUFU.TANH R23, R23 ;  /* 0x0000001700177308 */ /* 0x000ff40000002400 */
[----:B------:R-:W-:Y:S01]  /*72f0*/  MUFU.TANH R24, R24 ;  /* 0x0000001800187308 */ /* 0x000fe20000002400 */
[----:B-1----:R-:W1:Y:S09]  /*7300*/  SHFL.IDX PT, R11, R0, RZ, 0x1c1f ;  /* 0x001c1fff000b7589 */ /* 0x002e7200000e0000 */
[----:B------:R-:W-:Y:S01]  /*7310*/  MUFU.TANH R25, R25 ;  /* 0x0000001900197308 */ /* 0x000fe20000002400 */
[----:B------:R1:W2:Y:S09]  /*7320*/  SHFL.IDX PT, R10, R0, 0x1, 0x1c1f ;  /* 0x003c1f00000a7f89 */ /* 0x0002b200000e0000 */
[----:B------:R-:W-:Y:S10]  /*7330*/  MUFU.TANH R28, R28 ;  /* 0x0000001c001c7308 */ /* 0x000ff40000002400 */
[----:B------:R-:W-:Y:S01]  /*7340*/  MUFU.TANH R29, R29 ;  /* 0x0000001d001d7308 */ /* 0x000fe20000002400 */
[----:B-1----:R-:W-:Y:S09]  /*7350*/  @P1 IADD3.X R0, R8, R170, RZ, P0, !PT ;  /* 0x000000aa08001210 */ /* 0x002ff200007fe4ff */
[----:B------:R-:W-:Y:S01]  /*7360*/  MUFU.TANH R32, R32 ;  /* 0x0000002000207308 */ /* 0x000fe20000002400 */
[C---:B------:R-:W-:Y:S04]  /*7370*/  @P1 LEA R4, P0, R2.reuse, c[0x0][0x1c8], 0x1 ;  /* 0x0000720002041a11 */ /* 0x040fe800078008ff */
[----:B------:R-:W-:Y:S01]  /*7380*/  @P1 LEA.HI.X R5, R2, c[0x0][0x1cc], R0, 0x1, P0 ;  /* 0x0000730002051a11 */ /* 0x000fe200000f0c00 */
[----:B------:R-:W-:Y:S01]  /*7390*/  IMAD R0, R174, R9, 0x1 ;  /* 0x00000001ae007424 */ /* 0x000fe200078e0209 */
[----:B---3--:R-:W-:Y:S03]  /*73a0*/  @P1 IADD3 R169, P0, R128, 0xc0, RZ ;  /* 0x000000c080a91810 */ /* 0x008fe60007f1e0ff */
[----:B------:R1:W-:Y:S01]  /*73b0*/  @P1 LDGSTS.E.BYPASS.LTC128B.128 [R131+0x14100], [R4.64], !P4 ;  /* 0x1410000004831fae */ /* 0x0003e2000e101d46 */
[----:B------:R-:W-:Y:S01]  /*73c0*/  @P1 IADD3.X R9, RZ, R130, RZ, P0, !PT ;  /* 0x00000082ff091210 */ /* 0x000fe200007fe4ff */
[----:B------:R-:W-:Y:S01]  /*73d0*/  MUFU.TANH R26, R26 ;  /* 0x0000001a001a7308 */ /* 0x000fe20000002400 */
[----:B------:R-:W-:Y:S04]  /*73e0*/  IADD3 R0, R0, c[0x0][0x1d0], -R177 ;  /* 0x0000740000007a10 */ /* 0x000fe80007ffe8b1 */
[----:B------:R-:W-:Y:S05]  /*73f0*/  IADD3 R0, R0, -c[0x0][0x168], RZ ;  /* 0x80005a0000007a10 */ /* 0x000fea0007ffe0ff */
[C---:B------:R-:W-:Y:S01]  /*7400*/  IMAD.IADD R2, R0.reuse, 0x1, R11 ;  /* 0x0000000100027824 */ /* 0x040fe200078e020b */
[----:B--2---:R-:W-:Y:S01]  /*7410*/  IADD3 R0, R0, R10, RZ ;  /* 0x0000000a00007210 */ /* 0x004fe20007ffe0ff */
[----:B------:R-:W-:Y:S01]  /*7420*/  @P1 IMAD.MOV.U32 R10, RZ, RZ, c[0x0][0x1e4] ;  /* 0x00007900ff0a1624 */ /* 0x000fe200078e00ff */
[----:B------:R-:W-:Y:S10]  /*7430*/  MUFU.TANH R27, R27 ;  /* 0x0000001b001b7308 */ /* 0x000ff40000002400 */
[----:B------:R-:W-:Y:S01]  /*7440*/  MUFU.TANH R30, R30 ;  /* 0x0000001e001e7308 */ /* 0x000fe20000002400 */
[----:B-1----:R-:W-:Y:S04]  /*7450*/  @P1 IADD3 R4, P0, R132, R169, RZ ;  /* 0x000000a984041210 */ /* 0x002fe80007f1e0ff */
[----:B------:R-:W-:Y:S02]  /*7460*/  @P1 IADD3.X R5, R8, R9, RZ, P0, !PT ;  /* 0x0000000908051210 */ /* 0x000fe400007fe4ff */
[C---:B------:R-:W-:Y:S04]  /*7470*/  @P1 LEA R6, P0, R4.reuse, c[0x0][0x1c8], 0x1 ;  /* 0x0000720004061a11 */ /* 0x040fe800078008ff */
[----:B------:R-:W-:Y:S02]  /*7480*/  @P1 LEA.HI.X R7, R4, c[0x0][0x1cc], R5, 0x1, P0 ;  /* 0x0000730004071a11 */ /* 0x000fe400000f0c05 */
[----:B------:R-:W-:Y:S03]  /*7490*/  @P1 MOV R5, c[0x0][0x1e0] ;  /* 0x0000780000051a02 */ /* 0x000fe60000000f00 */
[----:B------:R1:W-:Y:S01]  /*74a0*/  @P1 LDGSTS.E.BYPASS.LTC128B.128 [R131+0x16100], [R6.64], !P3 ;  /* 0x1610000006831fae */ /* 0x0003e2000d901d46 */
[C---:B------:R-:W-:Y:S04]  /*74b0*/  @P1 LEA R4, P0, R5.reuse, R132, 0x5 ;  /* 0x0000008405041211 */ /* 0x040fe800078028ff */
[----:B------:R-:W-:Y:S01]  /*74c0*/  @P1 LEA.HI.X R8, R5, R8, R10, 0x5, P0 ;  /* 0x0000000805081211 */ /* 0x000fe200000f2c0a */
[----:B------:R-:W-:Y:S01]  /*74d0*/  FMUL.FTZ R5, R19, c[0x0][0x320] ;  /* 0x0000c80013057a20 */ /* 0x000fe20000410000 */
[----:B------:R2:W-:Y:S01]  /*74e0*/  MUFU.TANH R10, R20 ;  /* 0x00000014000a7308 */ /* 0x0005e20000002400 */
[C---:B------:R-:W-:Y:S04]  /*74f0*/  ISETP.GT.AND P0, PT, R2.reuse, RZ, PT ;  /* 0x000000ff0200720c */ /* 0x040fe80003f04270 */
[----:B------:R-:W-:Y:S02]  /*7500*/  FSEL R19, R191, -INF , P0 ;  /* 0xff800000bf137808 */ /* 0x000fe40000000000 */
[----:B------:R-:W-:Y:S03]  /*7510*/  ISETP.GT.AND P0, PT, R2, 0x1, PT ;  /* 0x000000010200780c */ /* 0x000fe60003f04270 */
[----:B------:R3:W3:Y:S01]  /*7520*/  MUFU.TANH R191, R5 ;  /* 0x0000000500bf7308 */ /* 0x0006e20000002400 */
[----:B------:R-:W-:Y:S02]  /*7530*/  FSEL R18, R176, -INF , P0 ;  /* 0xff800000b0127808 */ /* 0x000fe40000000000 */
[C---:B------:R-:W-:Y:S04]  /*7540*/  ISETP.GT.AND P0, PT, R0.reuse, RZ, PT ;  /* 0x000000ff0000720c */ /* 0x040fe80003f04270 */
[----:B------:R-:W-:Y:S02]  /*7550*/  FSEL R168, R173, -INF , P0 ;  /* 0xff800000ada87808 */ /* 0x000fe40000000000 */
[----:B------:R-:W-:Y:S01]  /*7560*/  ISETP.GT.AND P0, PT, R0, 0x1, PT ;  /* 0x000000010000780c */ /* 0x000fe20003f04270 */
[----:B-1----:R-:W-:Y:S01]  /*7570*/  FMUL.FTZ R7, R33, c[0x0][0x320] ;  /* 0x0000c80021077a20 */ /* 0x002fe20000410000 */
[----:B------:R-:W-:Y:S02]  /*7580*/  FMNMX.FTZ R6, R168, R134, !PT ;  /* 0x00000086a8067209 */ /* 0x000fe40007810000 */
[----:B--2---:R-:W-:Y:S02]  /*7590*/  FSEL R20, R172, -INF , P0 ;  /* 0xff800000ac147808 */ /* 0x004fe40000000000 */
[----:B------:R-:W-:Y:S01]  /*75a0*/  ISETP.GT.AND P0, PT, R2, 0x8, PT ;  /* 0x000000080200780c */ /* 0x000fe20003f04270 */
[----:B------:R-:W1:Y:S01]  /*75b0*/  MUFU.TANH R7, R7 ;  /* 0x0000000700077308 */ /* 0x000e620000002400 */
[----:B------:R-:W-:Y:S02]  /*75c0*/  FMNMX.FTZ R6, R20, R6, !PT ;  /* 0x0000000614067209 */ /* 0x000fe40007810000 */
[----:B------:R-:W-:Y:S02]  /*75d0*/  FSEL R14, R185, -INF , P0 ;  /* 0xff800000b90e7808 */ /* 0x000fe40000000000 */
[----:B------:R-:W-:Y:S02]  /*75e0*/  ISETP.GT.AND P0, PT, R2, 0x9, PT ;  /* 0x000000090200780c */ /* 0x000fe40003f04270 */
[----:B---3--:R-:W-:Y:S02]  /*75f0*/  FMNMX.FTZ R5, R19, R3, !PT ;  /* 0x0000000313057209 */ /* 0x008fe40007810000 */
[----:B------:R-:W-:Y:S02]  /*7600*/  FSEL R17, R184, -INF , P0 ;  /* 0xff800000b8117808 */ /* 0x000fe40000000000 */
[----:B------:R-:W-:Y:S02]  /*7610*/  ISETP.GT.AND P0, PT, R0, 0x8, PT ;  /* 0x000000080000780c */ /* 0x000fe40003f04270 */
[----:B------:R-:W-:Y:S02]  /*7620*/  FMNMX.FTZ R5, R18, R5, !PT ;  /* 0x0000000512057209 */ /* 0x000fe40007810000 */
[----:B------:R-:W-:Y:S02]  /*7630*/  FSEL R16, R135, -INF , P0 ;  /* 0xff80000087107808 */ /* 0x000fe40000000000 */
[----:B------:R-:W-:Y:S01]  /*7640*/  ISETP.GT.AND P0, PT, R0, 0x9, PT ;  /* 0x000000090000780c */ /* 0x000fe20003f04270 */
[----:B------:R-:W-:Y:S01]  /*7650*/  MUFU.TANH R135, R35 ;  /* 0x0000002300877308 */ /* 0x000fe20000002400 */
[----:B------:R-:W-:Y:S02]  /*7660*/  FMNMX.FTZ R5, R14, R5, !PT ;  /* 0x000000050e057209 */ /* 0x000fe40007810000 */
[----:B------:R-:W-:Y:S02]  /*7670*/  FSEL R15, R133, -INF , P0 ;  /* 0xff800000850f7808 */ /* 0x000fe40000000000 */
[----:B------:R-:W-:Y:S02]  /*7680*/  ISETP.GT.AND P0, PT, R2, 0x10, PT ;  /* 0x000000100200780c */ /* 0x000fe40003f04270 */
[----:B------:R-:W-:Y:S02]  /*7690*/  FMNMX.FTZ R5, R17, R5, !PT ;  /* 0x0000000511057209 */ /* 0x000fe40007810000 */
[----:B------:R-:W-:Y:S02]  /*76a0*/  FSEL R185, R12, -INF , P0 ;  /* 0xff8000000cb97808 */ /* 0x000fe40000000000 */
[----:B------:R-:W-:Y:S02]  /*76b0*/  ISETP.GT.AND P0, PT, R2, 0x11, PT ;  /* 0x000000110200780c */ /* 0x000fe40003f04270 */
[----:B------:R-:W-:Y:S02]  /*76c0*/  FMNMX.FTZ R5, R185, R5, !PT ;  /* 0x00000005b9057209 */ /* 0x000fe40007810000 */
[----:B----4-:R-:W-:Y:S02]  /*76d0*/  FSEL R184, R13, -INF , P0 ;  /* 0xff8000000db87808 */ /* 0x010fe40000000000 */
[----:B------:R-:W-:Y:S02]  /*76e0*/  ISETP.GT.AND P0, PT, R0, 0x10, PT ;  /* 0x000000100000780c */ /* 0x000fe40003f04270 */
[----:B------:R-:W-:Y:S02]  /*76f0*/  FMNMX.FTZ R5, R184, R5, !PT ;  /* 0x00000005b8057209 */ /* 0x000fe40007810000 */
[----:B------:R-:W-:Y:S02]  /*7700*/  FSEL R187, R187, -INF , P0 ;  /* 0xff800000bbbb7808 */ /* 0x000fe40000000000 */
        /* <DEDUP_REMOVED lines=15> */
[----:B------:R-:W-:Y:S04]  /*7800*/  ISETP.GT.AND P0, PT, R2, 0x20, PT ;  /* 0x000000200200780c */ /* 0x000fe80003f04270 */
[----:B------:R-:W-:Y:S01]  /*7810*/  FSEL R197, R10, -INF , P0 ;  /* 0xff8000000ac57808 */ /* 0x000fe20000000000 */
[----:B------:R-:W-:Y:S01]  /*7820*/  FMUL.FTZ R10, R31, c[0x0][0x320] ;  /* 0x0000c8001f0a7a20 */ /* 0x000fe20000410000 */
[----:B------:R-:W-:Y:S02]  /*7830*/  ISETP.GT.AND P0, PT, R2, 0x21, PT ;  /* 0x000000210200780c */ /* 0x000fe40003f04270 */
[----:B------:R-:W-:Y:S02]  /*7840*/  FMNMX.FTZ R5, R197, R5, !PT ;  /* 0x00000005c5057209 */ /* 0x000fe40007810000 */
[----:B------:R-:W-:Y:S01]  /*7850*/  FSEL R198, R21, -INF , P0 ;  /* 0xff80000015c67808 */ /* 0x000fe20000000000 */
[----:B------:R-:W2:Y:S01]  /*7860*/  MUFU.TANH R10, R10 ;  /* 0x0000000a000a7308 */ /* 0x000ea20000002400 */
[----:B------:R-:W-:Y:S02]  /*7870*/  ISETP.GT.AND P0, PT, R0, 0x20, PT ;  /* 0x000000200000780c */ /* 0x000fe40003f04270 */
[----:B------:R-:W-:Y:S02]  /*7880*/  FMNMX.FTZ R5, R198, R5, !PT ;  /* 0x00000005c6057209 */ /* 0x000fe40007810000 */
[----:B------:R-:W-:Y:S02]  /*7890*/  FSEL R132, R22, -INF , P0 ;  /* 0xff80000016847808 */ /* 0x000fe40000000000 */
[----:B------:R-:W-:Y:S04]  /*78a0*/  ISETP.GT.AND P0, PT, R0, 0x21, PT ;  /* 0x000000210000780c */ /* 0x000fe80003f04270 */
[----:B------:R-:W-:Y:S02]  /*78b0*/  FSEL R11, R23, -INF , P0 ;  /* 0xff800000170b7808 */ /* 0x000fe40000000000 */
[----:B------:R-:W-:Y:S02]  /*78c0*/  ISETP.GT.AND P0, PT, R2, 0x28, PT ;  /* 0x000000280200780c */ /* 0x000fe40003f04270 */
[----:B------:R-:W-:Y:S02]  /*78d0*/  MOV R23, R132 ;  /* 0x0000008400177202 */ /* 0x000fe40000000f00 */
[----:B------:R-:W-:Y:S02]  /*78e0*/  FSEL R199, R24, -INF , P0 ;  /* 0xff80000018c77808 */ /* 0x000fe40000000000 */
[C---:B------:R-:W-:Y:S02]  /*78f0*/  ISETP.GT.AND P0, PT, R2.reuse, 0x29, PT ;  /* 0x000000290200780c */ /* 0x040fe40003f04270 */
        /* <DEDUP_REMOVED lines=13> */
[----:B------:R3:W4:Y:S01]  /*79d0*/  MUFU.TANH R6, R34 ;  /* 0x0000002200067308 */ /* 0x0007220000002400 */
[----:B------:R-:W-:Y:S02]  /*79e0*/  FMNMX.FTZ R5, R176, R5, !PT ;  /* 0x00000005b0057209 */ /* 0x000fe40007810000 */
[----:B------:R-:W-:Y:S02]  /*79f0*/  FMNMX.FTZ R2, R190, R2, !PT ;  /* 0x00000002be027209 */ /* 0x000fe40007810000 */
[----:B-1----:R-:W-:Y:S02]  /*7a00*/  FSEL R177, R7, -INF , P0 ;  /* 0xff80000007b17808 */ /* 0x002fe40000000000 */
[----:B------:R-:W-:Y:S02]  /*7a10*/  FMNMX.FTZ R2, R191, R2, !PT ;  /* 0x00000002bf027209 */ /* 0x000fe40007810000 */
[----:B------:R-:W-:Y:S02]  /*7a20*/  FMNMX.FTZ R5, R177, R5, !PT ;  /* 0x00000005b1057209 */ /* 0x000fe40007810000 */
[----:B------:R-:W-:Y:S02]  /*7a30*/  ISETP.GT.AND P0, PT, R0, 0x28, PT ;  /* 0x000000280000780c */ /* 0x000fe40003f04270 */
[----:B------:R-:W-:Y:S01]  /*7a40*/  FMNMX.FTZ R2, R23, R2, !PT ;  /* 0x0000000217027209 */ /* 0x000fe20007810000 */
[----:B------:R-:W1:Y:S01]  /*7a50*/  SHFL.BFLY PT, R133, R5, 0x2, 0x1f ;  /* 0x0c401f0005857f89 */ /* 0x000e6200000e0000 */
[----:B------:R-:W-:Y:S02]  /*7a60*/  FSEL R193, R26, -INF , P0 ;  /* 0xff8000001ac17808 */ /* 0x000fe40000000000 */
[C---:B------:R-:W-:Y:S04]  /*7a70*/  ISETP.GT.AND P0, PT, R0.reuse, 0x29, PT ;  /* 0x000000290000780c */ /* 0x040fe80003f04270 */
[----:B------:R-:W-:Y:S02]  /*7a80*/  FSEL R178, R27, -INF , P0 ;  /* 0xff8000001bb27808 */ /* 0x000fe40000000000 */
[----:B------:R-:W-:Y:S02]  /*7a90*/  ISETP.GT.AND P0, PT, R0, 0x30, PT ;  /* 0x000000300000780c */ /* 0x000fe40003f04270 */
[----:B---3--:R-:W-:Y:S02]  /*7aa0*/  MOV R34, R11 ;  /* 0x0000000b00227202 */ /* 0x008fe40000000f00 */
[----:B------:R-:W-:Y:S02]  /*7ab0*/  FSEL R179, R30, -INF , P0 ;  /* 0xff8000001eb37808 */ /* 0x000fe40000000000 */
[----:B------:R-:W-:Y:S02]  /*7ac0*/  FMNMX.FTZ R2, R34, R2, !PT ;  /* 0x0000000222027209 */ /* 0x000fe40007810000 */
[----:B------:R-:W-:Y:S02]  /*7ad0*/  ISETP.GT.AND P0, PT, R0, 0x31, PT ;  /* 0x000000310000780c */ /* 0x000fe40003f04270 */
[----:B------:R-:W-:Y:S02]  /*7ae0*/  FMNMX.FTZ R2, R193, R2, !PT ;  /* 0x00000002c1027209 */ /* 0x000fe40007810000 */
[----:B--2---:R-:W-:Y:S02]  /*7af0*/  FSEL R172, R10, -INF , P0 ;  /* 0xff8000000aac7808 */ /* 0x004fe40000000000 */
[----:B------:R-:W-:Y:S02]  /*7b00*/  FMNMX.FTZ R2, R178, R2, !PT ;  /* 0x00000002b2027209 */ /* 0x000fe40007810000 */
[----:B------:R-:W-:Y:S02]  /*7b10*/  ISETP.GT.AND P0, PT, R0, 0x38, PT ;  /* 0x000000380000780c */ /* 0x000fe40003f04270 */
[----:B------:R-:W-:Y:S02]  /*7b20*/  FMNMX.FTZ R2, R179, R2, !PT ;  /* 0x00000002b3027209 */ /* 0x000fe40007810000 */
[----:B----4-:R-:W-:Y:S02]  /*7b30*/  FSEL R173, R6, -INF , P0 ;  /* 0xff80000006ad7808 */ /* 0x010fe40000000000 */
[----:B------:R-:W-:Y:S02]  /*7b40*/  ISETP.GT.AND P0, PT, R0, 0x39, PT ;  /* 0x000000390000780c */ /* 0x000fe40003f04270 */
[----:B------:R-:W-:Y:S02]  /*7b50*/  FMNMX.FTZ R0, R172, R2, !PT ;  /* 0x00000002ac007209 */ /* 0x000fe40007810000 */
[----:B------:R-:W-:Y:S02]  /*7b60*/  FSEL R135, R135, -INF , P0 ;  /* 0xff80000087877808 */ /* 0x000fe40000000000 */
[----:B------:R-:W-:Y:S02]  /*7b70*/  @P1 IADD3 R2, P0, R4, R128, RZ ;  /* 0x0000008004021210 */ /* 0x000fe40007f1e0ff */
[----:B------:R-:W-:Y:S01]  /*7b80*/  FMNMX.FTZ R0, R173, R0, !PT ;  /* 0x00000000ad007209 */ /* 0x000fe20007810000 */
[----:B------:R-:W2:Y:S01]  /*7b90*/  LDL.LU.64 R128, [R1+0x138] ;  /* 0x0001380001807983 */ /* 0x000ea20000300a00 */
[----:B-1----:R-:W-:Y:S02]  /*7ba0*/  FMNMX.FTZ R133, R5, R133, !PT ;  /* 0x0000008505857209 */ /* 0x002fe40007810000 */
[----:B------:R-:W-:Y:S02]  /*7bb0*/  @P1 IADD3.X R5, R8, R130, RZ, P0, !PT ;  /* 0x0000008208051210 */ /* 0x000fe400007fe4ff */
[C---:B------:R-:W-:Y:S01]  /*7bc0*/  @P1 LEA R10, P0, R2.reuse, c[0x0][0x1c8], 0x1 ;  /* 0x00007200020a1a11 */ /* 0x040fe200078008ff */
[----:B------:R-:W1:Y:S01]  /*7bd0*/  SHFL.BFLY PT, R6, R133, 0x1, 0x1f ;  /* 0x0c201f0085067f89 */ /* 0x000e6200000e0000 */
[----:B------:R-:W-:Y:S02]  /*7be0*/  FMNMX.FTZ R0, R135, R0, !PT ;  /* 0x0000000087007209 */ /* 0x000fe40007810000 */
[----:B------:R-:W-:Y:S02]  /*7bf0*/  @P1 LEA.HI.X R11, R2, c[0x0][0x1cc], R5, 0x1, P0 ;  /* 0x00007300020b1a11 */ /* 0x000fe400000f0c05 */
[----:B------:R-:W-:Y:S03]  /*7c00*/  @P1 IADD3 R5, P0, R4, R181, RZ ;  /* 0x000000b504051210 */ /* 0x000fe60007f1e0ff */
[----:B------:R-:W3:Y:S02]  /*7c10*/  SHFL.BFLY PT, R2, R0, 0x2, 0x1f ;  /* 0x0c401f0000027f89 */ /* 0x000ee400000e0000 */
[----:B------:R-:W-:Y:S01]  /*7c20*/  @P1 IMAD.X R180, R8, 0x1, R180, P0 ;  /* 0x0000000108b41824 */ /* 0x000fe200000e06b4 */
[C---:B------:R-:W-:Y:S04]  /*7c30*/  @P1 LEA R12, P0, R5.reuse, c[0x0][0x1c8], 0x1 ;  /* 0x00007200050c1a11 */ /* 0x040fe800078008ff */
[----:B------:R-:W-:Y:S01]  /*7c40*/  @P1 LEA.HI.X R13, R5, c[0x0][0x1cc], R180, 0x1, P0 ;  /* 0x00007300050d1a11 */ /* 0x000fe200000f0cb4 */
[----:B------:R4:W-:Y:S01]  /*7c50*/  @P1 LDGSTS.E.BYPASS.LTC128B.128 [R131+0x11100], [R10.64], !P6 ;  /* 0x111000000a831fae */ /* 0x0009e2000f101d46 */
[----:B------:R-:W-:Y:S04]  /*7c60*/  @P1 IADD3 R5, P0, R4, R171, RZ ;  /* 0x000000ab04051210 */ /* 0x000fe80007f1e0ff */
[----:B------:R-:W-:Y:S02]  /*7c70*/  @P1 IADD3.X R170, R8, R170, RZ, P0, !PT ;  /* 0x000000aa08aa1210 */ /* 0x000fe400007fe4ff */
[----:B------:R-:W-:Y:S01]  /*7c80*/  @P1 IADD3 R4, P0, R4, R169, RZ ;  /* 0x000000a904041210 */ /* 0x000fe20007f1e0ff */
[----:B------:R4:W-:Y:S01]  /*7c90*/  @P1 LDGSTS.E.BYPASS.LTC128B.128 [R131+0x13100], [R12.64], !P5 ;  /* 0x131000000c831fae */ /* 0x0009e2000e901d46 */
[----:B-1----:R-:W-:Y:S02]  /*7ca0*/  FMNMX.FTZ R133, R133, R6, !PT ;  /* 0x0000000685857209 */ /* 0x002fe40007810000 */
[----:B------:R-:W-:Y:S02]  /*7cb0*/  @P1 IADD3.X R7, R8, R9, RZ, P0, !PT ;  /* 0x0000000908071210 */ /* 0x000fe400007fe4ff */
[----:B------:R-:W-:Y:S01]  /*7cc0*/  @P1 LEA R8, P0, R5, c[0x0][0x1c8], 0x1 ;  /* 0x0000720005081a11 */ /* 0x000fe200078008ff */
[----:B------:R-:W-:Y:S01]  /*7cd0*/  FMUL.FTZ R180, R133, c[0x0][0x2d0] ;  /* 0x0000b40085b47a20 */ /* 0x000fe20000410000 */
[----:B---3--:R-:W-:Y:S01]  /*7ce0*/  FMNMX.FTZ R0, R0, R2, !PT ;  /* 0x0000000200007209 */ /* 0x008fe20007810000 */
[----:B------:R-:W3:Y:S01]  /*7cf0*/  LDL.LU R130, [R1+0x134] ;  /* 0x0001340001827983 */ /* 0x000ee20000300800 */
[----:B------:R-:W-:Y:S02]  /*7d00*/  @P1 LEA.HI.X R9, R5, c[0x0][0x1cc], R170, 0x1, P0 ;  /* 0x0000730005091a11 */ /* 0x000fe400000f0caa */
[C---:B------:R-:W-:Y:S01]  /*7d10*/  @P1 LEA R6, P0, R4.reuse, c[0x0][0x1c8], 0x1 ;  /* 0x0000720004061a11 */ /* 0x040fe200078008ff */
[----:B------:R-:W1:Y:S03]  /*7d20*/  SHFL.BFLY PT, R2, R0, 0x1, 0x1f ;  /* 0x0c201f0000027f89 */ /* 0x000e6600000e0000 */
[----:B------:R-:W-:Y:S02]  /*7d30*/  @P1 LEA.HI.X R7, R4, c[0x0][0x1cc], R7, 0x1, P0 ;  /* 0x0000730004071a11 */ /* 0x000fe400000f0c07 */
[----:B------:R-:W-:Y:S03]  /*7d40*/  FSETP.NEU.FTZ.AND P0, PT, R133, -INF , PT ;  /* 0xff8000008500780b */ /* 0x000fe60003f1d000 */
[----:B------:R4:W-:Y:S01]  /*7d50*/  @P1 LDGSTS.E.BYPASS.LTC128B.128 [R131+0x15100], [R8.64], !P4 ;  /* 0x1510000008831fae */ /* 0x0009e2000e101d46 */
[----:B------:R-:W-:Y:S05]  /*7d60*/  FSEL R180, R180, RZ, P0 ;  /* 0x000000ffb4b47208 */ /* 0x000fea0000000000 */
[--C-:B------:R-:W-:Y:S02]  /*7d70*/  FFMA.FTZ R18, R18, c[0x0][0x2d0], -R180.reuse ;  /* 0x0000b40012127a23 */ /* 0x100fe400000108b4 */
[----:B------:R4:W-:Y:S01]  /*7d80*/  @P1 LDGSTS.E.BYPASS.LTC128B.128 [R131+0x17100], [R6.64], !P3 ;  /* 0x1710000006831fae */ /* 0x0009e2000d901d46 */
[--C-:B------:R-:W-:Y:S01]  /*7d90*/  FFMA.FTZ R17, R17, c[0x0][0x2d0], -R180.reuse ;  /* 0x0000b40011117a23 */ /* 0x100fe200000108b4 */
[----:B------:R-:W-:Y:S01]  /*7da0*/  MUFU.EX2 R24, R18 ;  /* 0x0000001200187308 */ /* 0x000fe20000000800 */
[--C-:B------:R-:W-:Y:S02]  /*7db0*/  FFMA.FTZ R14, R14, c[0x0][0x2d0], -R180.reuse ;  /* 0x0000b4000e0e7a23 */ /* 0x100fe400000108b4 */
[----:B------:R-:W-:Y:S01]  /*7dc0*/  FFMA.FTZ R19, R19, c[0x0][0x2d0], -R180 ;  /* 0x0000b40013137a23 */ /* 0x000fe200000108b4 */
[----:B-1----:R-:W-:Y:S02]  /*7dd0*/  FMNMX.FTZ R132, R0, R2, !PT ;  /* 0x0000000200847209 */ /* 0x002fe40007810000 */
[----:B------:R-:W-:Y:S01]  /*7de0*/  LDSM.16.MT88.4 R28, [R251] ;  /* 0x00000000fb1c783b */ /* 0x000fe20000004200 */
[----:B------:R-:W-:Y:S03]  /*7df0*/  FSEL R0, R133, RZ, P0 ;  /* 0x000000ff85007208 */ /* 0x000fe60000000000 */
[----:B------:R-:W-:Y:S01]  /*7e00*/  MUFU.EX2 R22, R17 ;  /* 0x0000001100167308 */ /* 0x000fe20000000800 */
[C---:B------:R-:W-:Y:S01]  /*7e10*/  FSETP.NEU.FTZ.AND P0, PT, R132.reuse, -INF , PT ;  /* 0xff8000008400780b */ /* 0x040fe20003f1d000 */
[----:B------:R-:W-:Y:S02]  /*7e20*/  FMUL.FTZ R181, R132, c[0x0][0x2d0] ;  /* 0x0000b40084b57a20 */ /* 0x000fe40000410000 */
[----:B------:R-:W-:Y:S01]  /*7e30*/  FADD.FTZ R0, -R0, R3 ;  /* 0x0000000300007221 */ /* 0x000fe20000010100 */
[----:B------:R-:W-:Y:S01]  /*7e40*/  FSEL R2, R132, RZ, P0 ;  /* 0x000000ff84027208 */ /* 0x000fe20000000000 */
[----:B------:R-:W0:Y:S01]  /*7e50*/  LDGDEPBAR ;  /* 0x00000000000079af */ /* 0x000e220000000000 */
[----:B------:R-:W-:Y:S01]  /*7e60*/  FSEL R181, R181, RZ, P0 ;  /* 0x000000ffb5b57208 */ /* 0x000fe20000000000 */
[----:B------:R-:W-:Y:S02]  /*7e70*/  FMUL.FTZ R0, R0, c[0x0][0x2d0] ;  /* 0x0000b40000007a20 */ /* 0x000fe40000410000 */
[----:B------:R-:W1:Y:S02]  /*7e80*/  MUFU.EX2 R32, R14 ;  /* 0x0000000e00207308 */ /* 0x000e640000000800 */
[--C-:B------:R-:W-:Y:S02]  /*7e90*/  FFMA.FTZ R15, R15, c[0x0][0x2d0], -R181.reuse ;  /* 0x0000b4000f0f7a23 */ /* 0x100fe400000108b5 */
[--C-:B------:R-:W-:Y:S01]  /*7ea0*/  FFMA.FTZ R16, R16, c[0x0][0x2d0], -R181.reuse ;  /* 0x0000b40010107a23 */ /* 0x100fe200000108b5 */
[----:B----4-:R-:W4:Y:S01]  /*7eb0*/  LDL.LU R131, [R1+0x130] ;  /* 0x0001300001837983 */ /* 0x010f220000300800 */
[--C-:B------:R-:W-:Y:S02]  /*7ec0*/  FFMA.FTZ R20, R20, c[0x0][0x2d0], -R181.reuse ;  /* 0x0000b40014147a23 */ /* 0x100fe400000108b5 */
[----:B------:R-:W-:Y:S02]  /*7ed0*/  FFMA.FTZ R168, R168, c[0x0][0x2d0], -R181 ;  /* 0x0000b400a8a87a23 */ /* 0x000fe400000108b5 */
[----:B------:R-:W1:Y:S10]  /*7ee0*/  MUFU.EX2 R3, R0 ;  /* 0x0000000000037308 */ /* 0x000e740000000800 */
[----:B------:R1:W-:Y:S02]  /*7ef0*/  MUFU.EX2 R35, R15 ;  /* 0x0000000f00237308 */ /* 0x0003e40000000800 */
[----:B-1----:R-:W-:Y:S08]  /*7f00*/  F2FP.PACK_AB R170, R22, R32 ;  /* 0x0000002016aa723e */ /* 0x002ff000000000ff */
[----:B------:R-:W1:Y:S01]  /*7f10*/  MUFU.EX2 R21, R16 ;  /* 0x0000001000157308 */ /* 0x000e620000000800 */
[C---:B------:R-:W-:Y:S02]  /*7f20*/  FMUL.FTZ R4, R3.reuse, R136 ;  /* 0x0000008803047220 */ /* 0x040fe40000410000 */
[----:B------:R-:W2:Y:S01]  /*7f30*/  LDL R136, [R1+0x48] ;  /* 0x0000480001887983 */ /* 0x000ea20000100800 */
[C---:B------:R-:W-:Y:S02]  /*7f40*/  FMUL.FTZ R25, R3.reuse, R157 ;  /* 0x0000009d03197220 */ /* 0x040fe40000410000 */
[----:B------:R-:W-:Y:S01]  /*7f50*/  FADD.FTZ R0, -R2, R134 ;  /* 0x0000008602007221 */ /* 0x000fe20000010100 */
[----:B------:R-:W4:Y:S01]  /*7f60*/  LDL.LU R157, [R1+0x7c] ;  /* 0x00007c00019d7983 */ /* 0x000f220000300800 */
[----:B------:R-:W-:Y:S01]  /*7f70*/  MOV R134, R24 ;  /* 0x0000001800867202 */ /* 0x000fe20000000f00 */
[C---:B------:R-:W-:Y:S01]  /*7f80*/  FMUL.FTZ R24, R3.reuse, R156 ;  /* 0x0000009c03187220 */ /* 0x040fe20000410000 */
[----:B------:R1:W-:Y:S01]  /*7f90*/  MUFU.EX2 R33, R20 ;  /* 0x0000001400217308 */ /* 0x0003e20000000800 */
[----:B------:R-:W4:Y:S01]  /*7fa0*/  LDL.LU R156, [R1+0x80] ;  /* 0x00008000019c7983 */ /* 0x000f220000300800 */
[C---:B------:R-:W-:Y:S02]  /*7fb0*/  FMUL.FTZ R17, R3.reuse, R149 ;  /* 0x0000009503117220 */ /* 0x040fe40000410000 */
[----:B------:R-:W-:Y:S01]  /*7fc0*/  FMUL.FTZ R0, R0, c[0x0][0x2d0] ;  /* 0x0000b40000007a20 */ /* 0x000fe20000410000 */
[----:B------:R-:W4:Y:S01]  /*7fd0*/  LDL R149, [R1+0x4] ;  /* 0x0000040001957983 */ /* 0x000f220000100800 */
[----:B------:R-:W-:Y:S02]  /*7fe0*/  IMAD.MOV.U32 R2, RZ, RZ, R23 ;  /* 0x000000ffff027224 */ /* 0x000fe400078e0017 */
[----:B------:R-:W-:Y:S01]  /*7ff0*/  FMUL.FTZ R8, R3, R140 ;  /* 0x0000008c03087220 */ /* 0x000fe20000410000 */
[----:B------:R-:W1:Y:S01]  /*8000*/  LDSM.16.MT88.4 R12, [R248] ;  /* 0x00000000f80c783b */ /* 0x000e620000004200 */
[----:B------:R-:W1:Y:S02]  /*8010*/  MUFU.EX2 R0, R0 ;  /* 0x0000000000007308 */ /* 0x000e640000000800 */
[----:B-1----:R-:W-:Y:S01]  /*8020*/  F2FP.PACK_AB R171, R35, R21 ;  /* 0x0000001523ab723e */ /* 0x002fe200000000ff */
[C---:B------:R-:W-:Y:S01]  /*8030*/  FMUL.FTZ R9, R3.reuse, R141 ;  /* 0x0000008d03097220 */ /* 0x040fe20000410000 */
[----:B------:R-:W-:Y:S01]  /*8040*/  MOV R140, R22 ;  /* 0x00000016008c7202 */ /* 0x000fe20000000f00 */
[C---:B------:R-:W-:Y:S01]  /*8050*/  FMUL.FTZ R5, R3.reuse, R137 ;  /* 0x0000008903057220 */ /* 0x040fe20000410000 */
[----:B------:R-:W-:Y:S01]  /*8060*/  MOV R141, R21 ;  /* 0x00000015008d7202 */ /* 0x000fe20000000f00 */
[C---:B------:R-:W-:Y:S01]  /*8070*/  FMUL.FTZ R16, R3.reuse, R148 ;  /* 0x0000009403107220 */ /* 0x040fe20000410000 */
[----:B------:R-:W-:Y:S01]  /*8080*/  MOV R148, R32 ;  /* 0x0000002000947202 */ /* 0x000fe20000000f00 */
[C---:B------:R-:W-:Y:S01]  /*8090*/  FMUL.FTZ R32, R3.reuse, R164 ;  /* 0x000000a403207220 */ /* 0x040fe20000410000 */
[----:B------:R1:W1:Y:S01]  /*80a0*/  MUFU.EX2 R183, R19 ;  /* 0x0000001300b77308 */ /* 0x0002620000000800 */
[C---:B------:R-:W-:Y:S02]  /*80b0*/  FMUL.FTZ R36, R3.reuse, R36 ;  /* 0x0000002403247220 */ /* 0x040fe40000410000 */
[C---:B------:R-:W-:Y:S01]  /*80c0*/  FMUL.FTZ R37, R3.reuse, R37 ;  /* 0x0000002503257220 */ /* 0x040fe20000410000 */
[----:B------:R-:W1:Y:S01]  /*80d0*/  LDSM.16.MT88.4 R20, [R252] ;  /* 0x00000000fc14783b */ /* 0x000e620000004200 */
[C---:B------:R-:W-:Y:S02]  /*80e0*/  FMUL.FTZ R40, R3.reuse, R40 ;  /* 0x0000002803287220 */ /* 0x040fe40000410000 */
[C---:B------:R-:W-:Y:S02]  /*80f0*/  FMUL.FTZ R41, R3.reuse, R41 ;  /* 0x0000002903297220 */ /* 0x040fe40000410000 */
[C---:B------:R-:W-:Y:S01]  /*8100*/  FMUL.FTZ R44, R3.reuse, R44 ;  /* 0x0000002c032c7220 */ /* 0x040fe20000410000 */
[----:B------:R1:W1:Y:S01]  /*8110*/  MUFU.EX2 R182, R168 ;  /* 0x000000a800b67308 */ /* 0x0002620000000800 */
[C---:B------:R-:W-:Y:S02]  /*8120*/  FMUL.FTZ R45, R3.reuse, R45 ;  /* 0x0000002d032d7220 */ /* 0x040fe40000410000 */
[----:B------:R-:W-:Y:S02]  /*8130*/  FMUL.FTZ R48, R3, R48 ;  /* 0x0000003003307220 */ /* 0x000fe40000410000 */
[C---:B------:R-:W-:Y:S02]  /*8140*/  FMUL.FTZ R6, R0.reuse, R138 ;  /* 0x0000008a00067220 */ /* 0x040fe40000410000 */
[C---:B------:R-:W-:Y:S02]  /*8150*/  FMUL.FTZ R7, R0.reuse, R139 ;  /* 0x0000008b00077220 */ /* 0x040fe40000410000 */
[C---:B------:R-:W-:Y:S02]  /*8160*/  FMUL.FTZ R10, R0.reuse, R142 ;  /* 0x0000008e000a7220 */ /* 0x040fe40000410000 */
[C---:B------:R-:W-:Y:S02]  /*8170*/  FMUL.FTZ R11, R0.reuse, R143 ;  /* 0x0000008f000b7220 */ /* 0x040fe40000410000 */
[C---:B------:R-:W-:Y:S02]  /*8180*/  FMUL.FTZ R18, R0.reuse, R150 ;  /* 0x0000009600127220 */ /* 0x040fe40000410000 */
[C---:B-1----:R-:W-:Y:S01]  /*8190*/  FMUL.FTZ R19, R0.reuse, R151 ;  /* 0x0000009700137220 */ /* 0x042fe20000410000 */
[----:B------:R-:W-:Y:S01]  /*81a0*/  MOV R151, R34 ;  /* 0x0000002200977202 */ /* 0x000fe20000000f00 */
[C---:B------:R-:W-:Y:S02]  /*81b0*/  FMUL.FTZ R26, R0.reuse, R158 ;  /* 0x0000009e001a7220 */ /* 0x040fe40000410000 */
[C---:B------:R-:W-:Y:S02]  /*81c0*/  FMUL.FTZ R27, R0.reuse, R159 ;  /* 0x0000009f001b7220 */ /* 0x040fe40000410000 */
[----:B------:R-:W-:Y:S02]  /*81d0*/  IMAD.MOV.U32 R150, RZ, RZ, R33 ;  /* 0x000000ffff967224 */ /* 0x000fe400078e0021 */
[----:B------:R-:W-:Y:S01]  /*81e0*/  FMUL.FTZ R34, R0, R166 ;  /* 0x000000a600227220 */ /* 0x000fe20000410000 */
[----:B------:R-:W-:Y:S01]  /*81f0*/  F2FP.PACK_AB R168, R134, R183 ;  /* 0x000000b786a8723e */ /* 0x000fe200000000ff */
[C---:B------:R-:W-:Y:S01]  /*8200*/  FMUL.FTZ R38, R0.reuse, R38 ;  /* 0x0000002600267220 */ /* 0x040fe20000410000 */
[----:B------:R-:W-:Y:S01]  /*8210*/  F2FP.PACK_AB R169, R33, R182 ;  /* 0x000000b621a9723e */ /* 0x000fe200000000ff */
[C---:B------:R-:W-:Y:S02]  /*8220*/  FMUL.FTZ R33, R3.reuse, R165 ;  /* 0x000000a503217220 */ /* 0x040fe40000410000 */
[C---:B------:R-:W-:Y:S02]  /*8230*/  FMUL.FTZ R39, R0.reuse, R39 ;  /* 0x0000002700277220 */ /* 0x040fe40000410000 */
[C---:B------:R-:W-:Y:S02]  /*8240*/  FMUL.FTZ R42, R0.reuse, R42 ;  /* 0x0000002a002a7220 */ /* 0x040fe40000410000 */
[C---:B------:R-:W-:Y:S05]  /*8250*/  HMMA.16816.F32 R4, R168.reuse, R12, R4 ;  /* 0x0000000ca804723c */ /* 0x040fea0000001804 */
[C---:B------:R-:W-:Y:S02]  /*8260*/  FMUL.FTZ R43, R0.reuse, R43 ;  /* 0x0000002b002b7220 */ /* 0x040fe40000410000 */
[C---:B------:R-:W-:Y:S01]  /*8270*/  FMUL.FTZ R12, R3.reuse, R144 ;  /* 0x00000090030c7220 */ /* 0x040fe20000410000 */
[C---:B------:R-:W-:Y:S04]  /*8280*/  HMMA.16816.F32 R8, R168.reuse, R14, R8 ;  /* 0x0000000ea808723c */ /* 0x040fe80000001808 */
[C---:B------:R-:W-:Y:S02]  /*8290*/  FMUL.FTZ R13, R3.reuse, R145 ;  /* 0x00000091030d7220 */ /* 0x040fe40000410000 */
[C---:B------:R-:W-:Y:S02]  /*82a0*/  FMUL.FTZ R46, R0.reuse, R46 ;  /* 0x0000002e002e7220 */ /* 0x040fe40000410000 */
[C---:B------:R-:W-:Y:S04]  /*82b0*/  FMUL.FTZ R14, R0.reuse, R146 ;  /* 0x00000092000e7220 */ /* 0x040fe80000410000 */
[C---:B------:R-:W-:Y:S02]  /*82c0*/  FMUL.FTZ R15, R0.reuse, R147 ;  /* 0x00000093000f7220 */ /* 0x040fe40000410000 */
[----:B------:R-:W-:Y:S01]  /*82d0*/  LDSM.16.MT88.4 R144, [R252+0x800] ;  /* 0x00080000fc90783b */ /* 0x000fe20000004200 */
[C---:B------:R-:W-:Y:S02]  /*82e0*/  FMUL.FTZ R47, R0.reuse, R47 ;  /* 0x0000002f002f7220 */ /* 0x040fe40000410000 */
[C---:B------:R-:W-:Y:S02]  /*82f0*/  FMUL.FTZ R49, R3.reuse, R49 ;  /* 0x0000003103317220 */ /* 0x040fe40000410000 */
[C---:B------:R-:W-:Y:S03]  /*8300*/  HMMA.16816.F32 R12, R168.reuse, R20, R12 ;  /* 0x00000014a80c723c */ /* 0x040fe6000000180c */
[C---:B------:R-:W-:Y:S02]  /*8310*/  FMUL.FTZ R50, R0.reuse, R50 ;  /* 0x0000003200327220 */ /* 0x040fe40000410000 */
[C---:B------:R-:W-:Y:S02]  /*8320*/  FMUL.FTZ R51, R0.reuse, R51 ;  /* 0x0000003300337220 */ /* 0x040fe40000410000 */
[C---:B------:R-:W-:Y:S01]  /*8330*/  FMUL.FTZ R20, R3.reuse, R152 ;  /* 0x0000009803147220 */ /* 0x040fe20000410000 */
[C---:B------:R-:W-:Y:S04]  /*8340*/  HMMA.16816.F32 R16, R168.reuse, R22, R16 ;  /* 0x00000016a810723c */ /* 0x040fe80000001810 */
[C---:B------:R-:W-:Y:S01]  /*8350*/  FMUL.FTZ R21, R3.reuse, R153 ;  /* 0x0000009903157220 */ /* 0x040fe20000410000 */
[----:B------:R-:W-:Y:S01]  /*8360*/  MOV R153, R141 ;  /* 0x0000008d00997202 */ /* 0x000fe20000000f00 */
[C---:B------:R-:W-:Y:S02]  /*8370*/  FMUL.FTZ R52, R3.reuse, R52 ;  /* 0x0000003403347220 */ /* 0x040fe40000410000 */
[C---:B------:R-:W-:Y:S01]  /*8380*/  FMUL.FTZ R22, R0.reuse, R154 ;  /* 0x0000009a00167220 */ /* 0x040fe20000410000 */
[----:B------:R-:W-:Y:S03]  /*8390*/  MOV R154, R35 ;  /* 0x00000023009a7202 */ /* 0x000fe60000000f00 */
[C---:B------:R-:W-:Y:S01]  /*83a0*/  FMUL.FTZ R23, R0.reuse, R155 ;  /* 0x0000009b00177220 */ /* 0x040fe20000410000 */
[----:B------:R-:W-:Y:S01]  /*83b0*/  MOV R155, R2 ;  /* 0x00000002009b7202 */ /* 0x000fe20000000f00 */
[----:B------:R-:W-:Y:S02]  /*83c0*/  IMAD.MOV.U32 R152, RZ, RZ, R140 ;  /* 0x000000ffff987224 */ /* 0x000fe400078e008c */
[----:B------:R-:W-:Y:S01]  /*83d0*/  LDSM.16.MT88.4 R140, [R248+0x800] ;  /* 0x00080000f88c783b */ /* 0x000fe20000004200 */
[C---:B------:R-:W-:Y:S02]  /*83e0*/  FMUL.FTZ R35, R0.reuse, R167 ;  /* 0x000000a700237220 */ /* 0x040fe40000410000 */
[C---:B------:R-:W-:Y:S03]  /*83f0*/  HMMA.16816.F32 R20, R168.reuse, R28, R20 ;  /* 0x0000001ca814723c */ /* 0x040fe60000001814 */
[C---:B------:R-:W-:Y:S02]  /*8400*/  FMUL.FTZ R53, R3.reuse, R53 ;  /* 0x0000003503357220 */ /* 0x040fe40000410000 */
[C---:B------:R-:W-:Y:S02]  /*8410*/  FMUL.FTZ R54, R0.reuse, R54 ;  /* 0x0000003600367220 */ /* 0x040fe40000410000 */
[C---:B------:R-:W-:Y:S01]  /*8420*/  FMUL.FTZ R28, R3.reuse, R160 ;  /* 0x000000a0031c7220 */ /* 0x040fe20000410000 */
[C---:B------:R-:W-:Y:S04]  /*8430*/  HMMA.16816.F32 R24, R168.reuse, R30, R24 ;  /* 0x0000001ea818723c */ /* 0x040fe80000001818 */
[C---:B------:R-:W-:Y:S02]  /*8440*/  FMUL.FTZ R29, R3.reuse, R161 ;  /* 0x000000a1031d7220 */ /* 0x040fe40000410000 */
[C---:B------:R-:W-:Y:S02]  /*8450*/  FMUL.FTZ R55, R0.reuse, R55 ;  /* 0x0000003700377220 */ /* 0x040fe40000410000 */
[C---:B------:R-:W-:Y:S04]  /*8460*/  FMUL.FTZ R30, R0.reuse, R162 ;  /* 0x000000a2001e7220 */ /* 0x040fe80000410000 */
        /* <DEDUP_REMOVED lines=43> */
[C---:B------:R-:W-:Y:S02]  /*8720*/  FMUL.FTZ R98, R0.reuse, R98 ;  /* 0x0000006200627220 */ /* 0x040fe40000410000 */
[C---:B------:R-:W-:Y:S02]  /*8730*/  FMUL.FTZ R99, R0.reuse, R99 ;  /* 0x0000006300637220 */ /* 0x040fe40000410000 */
[--C-:B------:R-:W-:Y:S02]  /*8740*/  FFMA.FTZ R2, R185, c[0x0][0x2d0], -R180.reuse ;  /* 0x0000b400b9027a23 */ /* 0x100fe400000108b4 */
[C---:B------:R-:W-:Y:S02]  /*8750*/  FMUL.FTZ R100, R3.reuse, R100 ;  /* 0x0000006403647220 */ /* 0x040fe40000410000 */
        /* <DEDUP_REMOVED lines=13> */
[----:B-1----:R-:W-:Y:S02]  /*8830*/  FFMA.FTZ R2, R184, c[0x0][0x2d0], -R180 ;  /* 0x0000b400b8027a23 */ /* 0x002fe400000108b4 */
[C---:B------:R-:W-:Y:S02]  /*8840*/  FMUL.FTZ R113, R3.reuse, R113 ;  /* 0x0000007103717220 */ /* 0x040fe40000410000 */
[----:B------:R1:W1:Y:S01]  /*8850*/  MUFU.EX2 R161, R2 ;  /* 0x0000000200a17308 */ /* 0x0002620000000800 */
        /* <DEDUP_REMOVED lines=10> */
[C---:B------:R-:W-:Y:S02]  /*8900*/  FMUL.FTZ R126, R0.reuse, R126 ;  /* 0x0000007e007e7220 */ /* 0x040fe40000410000 */
[C---:B------:R-:W-:Y:S02]  /*8910*/  FMUL.FTZ R127, R0.reuse, R127 ;  /* 0x0000007f007f7220 */ /* 0x040fe40000410000 */
[----:B-1----:R-:W-:Y:S02]  /*8920*/  FFMA.FTZ R2, R187, c[0x0][0x2d0], -R181 ;  /* 0x0000b400bb027a23 */ /* 0x002fe400000108b5 */
[C---:B------:R-:W-:Y:S02]  /*8930*/  FMUL.FTZ R124, R3.reuse, R124 ;  /* 0x0000007c037c7220 */ /* 0x040fe40000410000 */
[----:B------:R1:W-:Y:S01]  /*8940*/  MUFU.EX2 R160, R2 ;  /* 0x0000000200a07308 */ /* 0x0003e20000000800 */
[C---:B------:R-:W-:Y:S02]  /*8950*/  FMUL.FTZ R125, R3.reuse, R125 ;  /* 0x0000007d037d7220 */ /* 0x040fe40000410000 */
[C---:B---3--:R-:W-:Y:S01]  /*8960*/  FMUL.FTZ R130, R0.reuse, R130 ;  /* 0x0000008200827220 */ /* 0x048fe20000410000 */
[----:B--2---:R-:W2:Y:S01]  /*8970*/  LDSM.16.MT88.4 R136, [R136] ;  /* 0x000000008888783b */ /* 0x004ea20000004200 */
[C---:B----4-:R-:W-:Y:S02]  /*8980*/  FMUL.FTZ R131, R0.reuse, R131 ;  /* 0x0000008300837220 */ /* 0x050fe40000410000 */
[C---:B------:R-:W-:Y:S02]  /*8990*/  FMUL.FTZ R128, R3.reuse, R128 ;  /* 0x0000008003807220 */ /* 0x040fe40000410000 */
[C---:B------:R-:W-:Y:S01]  /*89a0*/  FFMA.FTZ R183, R3.reuse, R157, R183 ;  /* 0x0000009d03b77223 */ /* 0x040fe200000100b7 */
[----:B------:R-:W-:Y:S01]  /*89b0*/  MOV R157, R154 ;  /* 0x0000009a009d7202 */ /* 0x000fe20000000f00 */
[----:B------:R-:W-:Y:S02]  /*89c0*/  FMUL.FTZ R129, R3, R129 ;  /* 0x0000008103817220 */ /* 0x000fe40000410000 */
[----:B------:R-:W-:Y:S02]  /*89d0*/  FFMA.FTZ R182, R0, R156, R182 ;  /* 0x0000009c00b67223 */ /* 0x000fe400000100b6 */
[--C-:B------:R-:W-:Y:S02]  /*89e0*/  FFMA.FTZ R0, R197, c[0x0][0x2d0], -R180.reuse ;  /* 0x0000b400c5007a23 */ /* 0x100fe400000108b4 */
[----:B------:R3:W5:Y:S01]  /*89f0*/  LDL.LU R197, [R1+0x12c] ;  /* 0x00012c0001c57983 */ /* 0x0007620000300800 */
[--C-:B------:R-:W-:Y:S04]  /*8a00*/  FFMA.FTZ R156, R195, c[0x0][0x2d0], -R180.reuse ;  /* 0x0000b400c39c7a23 */ /* 0x100fe800000108b4 */
[----:B------:R-:W-:Y:S01]  /*8a10*/  MUFU.EX2 R165, R156 ;  /* 0x0000009c00a57308 */ /* 0x000fe20000000800 */
[--C-:B-1----:R-:W-:Y:S09]  /*8a20*/  FFMA.FTZ R2, R186, c[0x0][0x2d0], -R181.reuse ;  /* 0x0000b400ba027a23 */ /* 0x102ff200000108b5 */
[----:B------:R1:W4:Y:S01]  /*8a30*/  MUFU.EX2 R162, R2 ;  /* 0x0000000200a27308 */ /* 0x0003220000000800 */
[C---:B--2---:R-:W-:Y:S08]  /*8a40*/  HMMA.16816.F32 R28, R168.reuse, R136, R28 ;  /* 0x00000088a81c723c */ /* 0x044ff0000000181c */
[C---:B------:R-:W-:Y:S01]  /*8a50*/  HMMA.16816.F32 R32, R168.reuse, R138, R32 ;  /* 0x0000008aa820723c */ /* 0x040fe20000001820 */
[----:B------:R-:W2:Y:S03]  /*8a60*/  LDSM.16.MT88.4 R136, [R248+0x2000] ;  /* 0x00200000f888783b */ /* 0x000ea60000004200 */
[--C-:B-1----:R-:W-:Y:S04]  /*8a70*/  FFMA.FTZ R2, R188, c[0x0][0x2d0], -R180.reuse ;  /* 0x0000b400bc027a23 */ /* 0x102fe800000108b4 */
[----:B------:R1:W-:Y:S04]  /*8a80*/  MUFU.EX2 R185, R2 ;  /* 0x0000000200b97308 */ /* 0x0003e80000000800 */
[--C-:B-1----:R-:W-:Y:S06]  /*8a90*/  FFMA.FTZ R2, R189, c[0x0][0x2d0], -R180.reuse ;  /* 0x0000b400bd027a23 */ /* 0x102fec00000108b4 */
[----:B------:R1:W1:Y:S01]  /*8aa0*/  MUFU.EX2 R184, R2 ;  /* 0x0000000200b87308 */ /* 0x0002620000000800 */
[C---:B--2---:R-:W-:Y:S08]  /*8ab0*/  HMMA.16816.F32 R36, R168.reuse, R136, R36 ;  /* 0x00000088a824723c */ /* 0x044ff00000001824 */
[C---:B------:R-:W-:Y:S01]  /*8ac0*/  HMMA.16816.F32 R40, R168.reuse, R138, R40 ;  /* 0x0000008aa828723c */ /* 0x040fe20000001828 */
[----:B------:R-:W2:Y:S03]  /*8ad0*/  LDSM.16.MT88.4 R136, [R252+0x2000] ;  /* 0x00200000fc88783b */ /* 0x000ea60000004200 */
[--C-:B-1----:R-:W-:Y:S02]  /*8ae0*/  FFMA.FTZ R2, R190, c[0x0][0x2d0], -R181.reuse ;  /* 0x0000b400be027a23 */ /* 0x102fe400000108b5 */
[--C-:B------:R-:W-:Y:S06]  /*8af0*/  FFMA.FTZ R190, R176, c[0x0][0x2d0], -R180.reuse ;  /* 0x0000b400b0be7a23 */ /* 0x100fec00000108b4 */
[----:B------:R-:W-:Y:S01]  /*8b00*/  MUFU.EX2 R190, R190 ;  /* 0x000000be00be7308 */ /* 0x000fe20000000800 */
[C---:B--2---:R-:W-:Y:S08]  /*8b10*/  HMMA.16816.F32 R44, R168.reuse, R136, R44 ;  /* 0x00000088a82c723c */ /* 0x044ff0000000182c */
        /* <DEDUP_REMOVED lines=30> */
[----:B------:R-:W-:Y:S01]  /*8d00*/  F2FP.PACK_AB R136, R161, R159 ;  /* 0x0000009fa188723e */ /* 0x000fe200000000ff */
[----:B------:R-:W-:Y:S01]  /*8d10*/  HMMA.16816.F32 R128, R168, R138, R128 ;  /* 0x0000008aa880723c */ /* 0x000fe20000001880 */
[----:B------:R1:W-:Y:S03]  /*8d20*/  MUFU.EX2 R168, R2 ;  /* 0x0000000200a87308 */ /* 0x0003e60000000800 */
[----:B----4-:R-:W-:Y:S03]  /*8d30*/  F2FP.PACK_AB R137, R162, R160 ;  /* 0x000000a0a289723e */ /* 0x010fe600000000ff */
[----:B------:R-:W-:Y:S04]  /*8d40*/  F2FP.PACK_AB R138, R184, R185 ;  /* 0x000000b9b88a723e */ /* 0x000fe800000000ff */
[----:B------:R2:W-:Y:S01]  /*8d50*/  MUFU.EX2 R171, R0 ;  /* 0x0000000000ab7308 */ /* 0x0005e20000000800 */
[----:B-1----:R-:W-:Y:S09]  /*8d60*/  FFMA.FTZ R2, R191, c[0x0][0x2d0], -R181 ;  /* 0x0000b400bf027a23 */ /* 0x002ff200000108b5 */
[----:B------:R-:W1:Y:S01]  /*8d70*/  MUFU.EX2 R187, R2 ;  /* 0x0000000200bb7308 */ /* 0x000e620000000800 */
[--C-:B--2---:R-:W-:Y:S02]  /*8d80*/  FFMA.FTZ R0, R198, c[0x0][0x2d0], -R180.reuse ;  /* 0x0000b400c6007a23 */ /* 0x104fe400000108b4 */
[----:B------:R3:W5:Y:S07]  /*8d90*/  LDL.LU R198, [R1+0x128] ;  /* 0x0001280001c67983 */ /* 0x00076e0000300800 */
[----:B------:R2:W4:Y:S01]  /*8da0*/  MUFU.EX2 R3, R0 ;  /* 0x0000000000037308 */ /* 0x0005220000000800 */
[----:B-1----:R-:W-:Y:S01]  /*8db0*/  F2FP.PACK_AB R139, R187, R168 ;  /* 0x000000a8bb8b723e */ /* 0x002fe200000000ff */
[----:B------:R-:W-:Y:S02]  /*8dc0*/  FADD.FTZ R2, R134, R183 ;  /* 0x000000b786027221 */ /* 0x000fe40000010000 */
[----:B------:R-:W-:Y:S02]  /*8dd0*/  FFMA.FTZ R134, R194, c[0x0][0x2d0], -R180 ;  /* 0x0000b400c2867a23 */ /* 0x000fe400000108b4 */
[----:B------:R-:W-:Y:S02]  /*8de0*/  FADD.FTZ R2, R148, R2 ;  /* 0x0000000294027221 */ /* 0x000fe40000010000 */
[C---:B------:R-:W-:Y:S02]  /*8df0*/  HMMA.16816.F32 R4, R136.reuse, R140, R4 ;  /* 0x0000008c8804723c */ /* 0x040fe40000001804 */
[----:B------:R-:W1:Y:S03]  /*8e00*/  MUFU.EX2 R169, R134 ;  /* 0x0000008600a97308 */ /* 0x000e660000000800 */
[----:B--2---:R-:W-:Y:S01]  /*8e10*/  FFMA.FTZ R0, R155, c[0x0][0x2d0], -R181 ;  /* 0x0000b4009b007a23 */ /* 0x004fe200000108b5 */
[----:B----4-:R-:W-:Y:S01]  /*8e20*/  MOV R183, R3 ;  /* 0x0000000300b77202 */ /* 0x010fe20000000f00 */
[----:B------:R-:W-:Y:S01]  /*8e30*/  FADD.FTZ R3, R150, R182 ;  /* 0x000000b696037221 */ /* 0x000fe20000010000 */
[C---:B------:R-:W-:Y:S01]  /*8e40*/  HMMA.16816.F32 R8, R136.reuse, R142, R8 ;  /* 0x0000008e8808723c */ /* 0x040fe20000001808 */
[----:B------:R-:W2:Y:S03]  /*8e50*/  LDSM.16.MT88.4 R140, [R251+0x800] ;  /* 0x00080000fb8c783b */ /* 0x000ea60000004200 */
[----:B------:R4:W-:Y:S01]  /*8e60*/  MUFU.EX2 R170, R0 ;  /* 0x0000000000aa7308 */ /* 0x0009e20000000800 */
[----:B------:R-:W-:Y:S02]  /*8e70*/  IMAD.MOV.U32 R182, RZ, RZ, R149 ;  /* 0x000000ffffb67224 */ /* 0x000fe400078e0095 */
[----:B------:R-:W-:Y:S01]  /*8e80*/  FADD.FTZ R3, R153, R3 ;  /* 0x0000000399037221 */ /* 0x000fe20000010000 */
[C---:B------:R-:W-:Y:S04]  /*8e90*/  HMMA.16816.F32 R12, R136.reuse, R144, R12 ;  /* 0x00000090880c723c */ /* 0x040fe8000000180c */
[----:B------:R-:W-:Y:S02]  /*8ea0*/  FADD.FTZ R158, R152, R2 ;  /* 0x00000002989e7221 */ /* 0x000fe40000010000 */
[----:B------:R-:W-:Y:S01]  /*8eb0*/  LDSM.16.MT88.4 R152, [R251+0x1000] ;  /* 0x00100000fb98783b */ /* 0x000fe20000004200 */
[----:B------:R-:W-:Y:S01]  /*8ec0*/  FFMA.FTZ R2, R173, c[0x0][0x2d0], -R181 ;  /* 0x0000b400ad027a23 */ /* 0x000fe200000108b5 */
[C---:B------:R-:W-:Y:S04]  /*8ed0*/  HMMA.16816.F32 R16, R136.reuse, R146, R16 ;  /* 0x000000928810723c */ /* 0x040fe80000001810 */
[----:B------:R-:W-:Y:S02]  /*8ee0*/  FADD.FTZ R157, R157, R3 ;  /* 0x000000039d9d7221 */ /* 0x000fe40000010000 */
[----:B------:R-:W1:Y:S01]  /*8ef0*/  LDSM.16.MT88.4 R144, [R149+0x800] ;  /* 0x000800009590783b */ /* 0x000e620000004200 */
[----:B------:R-:W-:Y:S02]  /*8f00*/  FADD.FTZ R3, R159, R158 ;  /* 0x0000009e9f037221 */ /* 0x000fe40000010000 */
[----:B----4-:R-:W-:Y:S03]  /*8f10*/  FFMA.FTZ R0, R151, c[0x0][0x2d0], -R181 ;  /* 0x0000b40097007a23 */ /* 0x010fe600000108b5 */
[----:B------:R-:W-:Y:S01]  /*8f20*/  FADD.FTZ R3, R161, R3 ;  /* 0x00000003a1037221 */ /* 0x000fe20000010000 */
[----:B------:R4:W-:Y:S03]  /*8f30*/  MUFU.EX2 R186, R0 ;  /* 0x0000000000ba7308 */ /* 0x0009e60000000800 */
[----:B------:R-:W-:Y:S01]  /*8f40*/  FADD.FTZ R3, R185, R3 ;  /* 0x00000003b9037221 */ /* 0x000fe20000010000 */
[C---:B--2---:R-:W-:Y:S08]  /*8f50*/  HMMA.16816.F32 R20, R136.reuse, R140, R20 ;  /* 0x0000008c8814723c */ /* 0x044ff00000001814 */
[C---:B------:R-:W-:Y:S01]  /*8f60*/  HMMA.16816.F32 R24, R136.reuse, R142, R24 ;  /* 0x0000008e8818723c */ /* 0x040fe20000001818 */
[----:B------:R-:W2:Y:S03]  /*8f70*/  LDSM.16.MT88.4 R140, [R248+0x2800] ;  /* 0x00280000f88c783b */ /* 0x000ea60000004200 */
[--C-:B----4-:R-:W-:Y:S05]  /*8f80*/  FFMA.FTZ R0, R199, c[0x0][0x2d0], -R180.reuse ;  /* 0x0000b400c7007a23 */ /* 0x110fea00000108b4 */
[----:B------:R3:W5:Y:S01]  /*8f90*/  LDL.LU R199, [R1+0x124] ;  /* 0x0001240001c77983 */ /* 0x0007620000300800 */
[----:B------:R4:W-:Y:S01]  /*8fa0*/  MUFU.EX2 R166, R0 ;  /* 0x0000000000a67308 */ /* 0x0009e20000000800 */
[C---:B-1----:R-:W-:Y:S08]  /*8fb0*/  HMMA.16816.F32 R28, R136.reuse, R144, R28 ;  /* 0x00000090881c723c */ /* 0x042ff0000000181c */
[C---:B------:R-:W-:Y:S01]  /*8fc0*/  HMMA.16816.F32 R32, R136.reuse, R146, R32 ;  /* 0x000000928820723c */ /* 0x040fe20000001820 */
[----:B------:R-:W1:Y:S03]  /*8fd0*/  LDSM.16.MT88.4 R144, [R252+0x2800] ;  /* 0x00280000fc90783b */ /* 0x000e660000004200 */
[--C-:B----4-:R-:W-:Y:S05]  /*8fe0*/  FFMA.FTZ R0, R192, c[0x0][0x2d0], -R180.reuse ;  /* 0x0000b400c0007a23 */ /* 0x110fea00000108b4 */
[----:B------:R3:W5:Y:S03]  /*8ff0*/  LDL.LU R192, [R1+0x120] ;  /* 0x0001200001c07983 */ /* 0x0007660000300800 */
[----:B------:R-:W-:Y:S01]  /*9000*/  FFMA.FTZ R180, R177, c[0x0][0x2d0], -R180 ;  /* 0x0000b400b1b47a23 */ /* 0x000fe200000108b4 */
[----:B------:R4:W-:Y:S01]  /*9010*/  MUFU.EX2 R167, R0 ;  /* 0x0000000000a77308 */ /* 0x0009e20000000800 */
[C---:B--2---:R-:W-:Y:S08]  /*9020*/  HMMA.16816.F32 R36, R136.reuse, R140, R36 ;  /* 0x0000008c8824723c */ /* 0x044ff00000001824 */
[C---:B------:R-:W-:Y:S01]  /*9030*/  HMMA.16816.F32 R40, R136.reuse, R142, R40 ;  /* 0x0000008e8828723c */ /* 0x040fe20000001828 */
[----:B------:R-:W2:Y:S01]  /*9040*/  LDSM.16.MT88.4 R140, [R251+0x2800] ;  /* 0x00280000fb8c783b */ /* 0x000ea20000004200 */
[----:B------:R-:W-:Y:S06]  /*9050*/  MUFU.EX2 R188, R180 ;  /* 0x000000b400bc7308 */ /* 0x000fec0000000800 */
[C---:B-1----:R-:W-:Y:S04]  /*9060*/  HMMA.16816.F32 R44, R136.reuse, R144, R44 ;  /* 0x00000090882c723c */ /* 0x042fe8000000182c */
[--C-:B----4-:R-:W-:Y:S02]  /*9070*/  FFMA.FTZ R0, R193, c[0x0][0x2d0], -R181.reuse ;  /* 0x0000b400c1007a23 */ /* 0x110fe400000108b5 */
[----:B------:R3:W5:Y:S02]  /*9080*/  LDL.LU R193, [R1+0x11c] ;  /* 0x00011c0001c17983 */ /* 0x0007640000300800 */
[----:B------:R1:W-:Y:S01]  /*9090*/  MUFU.EX2 R163, R0 ;  /* 0x0000000000a37308 */ /* 0x0003e20000000800 */
[C---:B------:R-:W-:Y:S01]  /*90a0*/  HMMA.16816.F32 R48, R136.reuse, R146, R48 ;  /* 0x000000928830723c */ /* 0x040fe20000001830 */
[----:B------:R-:W4:Y:S08]  /*90b0*/  LDSM.16.MT88.4 R144, [R149+0x2800] ;  /* 0x002800009590783b */ /* 0x000f300000004200 */
[----:B------:R3:W5:Y:S04]  /*90c0*/  LDL.LU R194, [R1+0x118] ;  /* 0x0001180001c27983 */ /* 0x0007680000300800 */
[----:B------:R3:W5:Y:S04]  /*90d0*/  LDL.LU R195, [R1+0x114] ;  /* 0x0001140001c37983 */ /* 0x0007680000300800 */
[----:B------:R3:W5:Y:S01]  /*90e0*/  LDL.LU R176, [R1+0x110] ;  /* 0x0001100001b07983 */ /* 0x0007620000300800 */
[C---:B--2---:R-:W-:Y:S03]  /*90f0*/  HMMA.16816.F32 R52, R136.reuse, R140, R52 ;  /* 0x0000008c8834723c */ /* 0x044fe60000001834 */
[----:B------:R3:W5:Y:S01]  /*9100*/  LDL.LU R177, [R1+0x10c] ;  /* 0x00010c0001b17983 */ /* 0x0007620000300800 */
[--C-:B-1----:R-:W-:Y:S03]  /*9110*/  FFMA.FTZ R0, R178, c[0x0][0x2d0], -R181.reuse ;  /* 0x0000b400b2007a23 */ /* 0x102fe600000108b5 */
[----:B------:R3:W5:Y:S01]  /*9120*/  LDL.LU R178, [R1+0x108] ;  /* 0x0001080001b27983 */ /* 0x0007620000300800 */
[----:B------:R1:W-:Y:S01]  /*9130*/  MUFU.EX2 R164, R0 ;  /* 0x0000000000a47308 */ /* 0x0003e20000000800 */
[C---:B------:R-:W-:Y:S02]  /*9140*/  HMMA.16816.F32 R56, R136.reuse, R142, R56 ;  /* 0x0000008e8838723c */ /* 0x040fe40000001838 */
[----:B------:R-:W2:Y:S06]  /*9150*/  LDSM.16.MT88.4 R140, [R248+0x4800] ;  /* 0x00480000f88c783b */ /* 0x000eac0000004200 */
[C---:B----4-:R-:W-:Y:S08]  /*9160*/  HMMA.16816.F32 R60, R136.reuse, R144, R60 ;  /* 0x00000090883c723c */ /* 0x050ff0000000183c */
[C---:B------:R-:W-:Y:S01]  /*9170*/  HMMA.16816.F32 R64, R136.reuse, R146, R64 ;  /* 0x000000928840723c */ /* 0x040fe20000001840 */
[----:B------:R-:W4:Y:S03]  /*9180*/  LDSM.16.MT88.4 R144, [R252+0x4800] ;  /* 0x00480000fc90783b */ /* 0x000f260000004200 */
[--C-:B-1----:R-:W-:Y:S04]  /*9190*/  FFMA.FTZ R0, R179, c[0x0][0x2d0], -R181.reuse ;  /* 0x0000b400b3007a23 */ /* 0x102fe800000108b5 */
[----:B------:R1:W-:Y:S01]  /*91a0*/  MUFU.EX2 R189, R0 ;  /* 0x0000000000bd7308 */ /* 0x0003e20000000800 */
[----:B------:R3:W5:Y:S01]  /*91b0*/  LDL.LU R179, [R1+0x104] ;  /* 0x0001040001b37983 */ /* 0x0007620000300800 */
[C---:B--2---:R-:W-:Y:S08]  /*91c0*/  HMMA.16816.F32 R68, R136.reuse, R140, R68 ;  /* 0x0000008c8844723c */ /* 0x044ff00000001844 */
[C---:B------:R-:W-:Y:S01]  /*91d0*/  HMMA.16816.F32 R72, R136.reuse, R142, R72 ;  /* 0x0000008e8848723c */ /* 0x040fe20000001848 */
[----:B------:R-:W2:Y:S03]  /*91e0*/  LDSM.16.MT88.4 R140, [R251+0x4800] ;  /* 0x00480000fb8c783b */ /* 0x000ea60000004200 */
[--C-:B-1----:R-:W-:Y:S02]  /*91f0*/  FFMA.FTZ R0, R172, c[0x0][0x2d0], -R181.reuse ;  /* 0x0000b400ac007a23 */ /* 0x102fe400000108b5 */
[----:B------:R-:W-:Y:S02]  /*9200*/  FFMA.FTZ R181, R135, c[0x0][0x2d0], -R181 ;  /* 0x0000b40087b57a23 */ /* 0x000fe400000108b5 */
[----:B------:R1:W1:Y:S01]  /*9210*/  MUFU.EX2 R191, R0 ;  /* 0x0000000000bf7308 */ /* 0x0002620000000800 */
[----:B------:R3:W5:Y:S01]  /*9220*/  LDL.LU R172, [R1+0x100] ;  /* 0x0001000001ac7983 */ /* 0x0007620000300800 */
[C---:B----4-:R-:W-:Y:S03]  /*9230*/  HMMA.16816.F32 R76, R136.reuse, R144, R76 ;  /* 0x00000090884c723c */ /* 0x050fe6000000184c */
[----:B------:R3:W5:Y:S05]  /*9240*/  LDL.LU R173, [R1+0xfc] ;  /* 0x0000fc0001ad7983 */ /* 0x00076a0000300800 */
[----:B------:R-:W-:Y:S01]  /*9250*/  MUFU.EX2 R134, R181 ;  /* 0x000000b500867308 */ /* 0x000fe20000000800 */
[C---:B------:R-:W-:Y:S01]  /*9260*/  HMMA.16816.F32 R80, R136.reuse, R146, R80 ;  /* 0x000000928850723c */ /* 0x040fe20000001850 */
[----:B------:R-:W4:Y:S08]  /*9270*/  LDSM.16.MT88.4 R144, [R149+0x4800] ;  /* 0x004800009590783b */ /* 0x000f300000004200 */
[----:B------:R3:W3:Y:S03]  /*9280*/  MUFU.EX2 R135, R2 ;  /* 0x0000000200877308 */ /* 0x0006e60000000800 */
[----:B-1----:R-:W-:Y:S02]  /*9290*/  FADD.FTZ R0, R160, R157 ;  /* 0x0000009da0007221 */ /* 0x002fe40000010000 */
[----:B------:R-:W-:Y:S02]  /*92a0*/  LDSM.16.MT88.4 R156, [R252+0x1800] ;  /* 0x00180000fc9c783b */ /* 0x000fe40000004200 */
[----:B------:R-:W-:Y:S01]  /*92b0*/  FADD.FTZ R0, R162, R0 ;  /* 0x00000000a2007221 */ /* 0x000fe20000010000 */
[C---:B--2---:R-:W-:Y:S03]  /*92c0*/  HMMA.16816.F32 R84, R136.reuse, R140, R84 ;  /* 0x0000008c8854723c */ /* 0x044fe60000001854 */
[----:B------:R-:W-:Y:S05]  /*92d0*/  FADD.FTZ R0, R168, R0 ;  /* 0x00000000a8007221 */ /* 0x000fea0000010000 */
[C---:B------:R-:W-:Y:S01]  /*92e0*/  HMMA.16816.F32 R88, R136.reuse, R142, R88 ;  /* 0x0000008e8858723c */ /* 0x040fe20000001858 */
[----:B------:R-:W1:Y:S03]  /*92f0*/  LDSM.16.MT88.4 R140, [R248+0x6800] ;  /* 0x00680000f88c783b */ /* 0x000e660000004200 */
[----:B---3--:R-:W-:Y:S01]  /*9300*/  FADD.FTZ R2, R184, R3 ;  /* 0x00000003b8027221 */ /* 0x008fe20000010000 */
[----:B------:R-:W-:Y:S02]  /*9310*/  MOV R3, R169 ;  /* 0x000000a900037202 */ /* 0x000fe40000000f00 */
[----:B------:R-:W-:Y:S01]  /*9320*/  F2FP.PACK_AB R169, R191, R189 ;  /* 0x000000bdbfa9723e */ /* 0x000fe200000000ff */
[C---:B----4-:R-:W-:Y:S08]  /*9330*/  HMMA.16816.F32 R92, R136.reuse, R144, R92 ;  /* 0x00000090885c723c */ /* 0x050ff0000000185c */
[C---:B------:R-:W-:Y:S01]  /*9340*/  HMMA.16816.F32 R96, R136.reuse, R146, R96 ;  /* 0x000000928860723c */ /* 0x040fe20000001860 */
[----:B------:R-:W2:Y:S07]  /*9350*/  LDSM.16.MT88.4 R144, [R252+0x6800] ;  /* 0x00680000fc90783b */ /* 0x000eae0000004200 */
[C---:B-1----:R-:W-:Y:S08]  /*9360*/  HMMA.16816.F32 R100, R136.reuse, R140, R100 ;  /* 0x0000008c8864723c */ /* 0x042ff00000001864 */
[C---:B------:R-:W-:Y:S01]  /*9370*/  HMMA.16816.F32 R104, R136.reuse, R142, R104 ;  /* 0x0000008e8868723c */ /* 0x040fe20000001868 */
[----:B------:R-:W1:Y:S07]  /*9380*/  LDSM.16.MT88.4 R140, [R251+0x6800] ;  /* 0x00680000fb8c783b */ /* 0x000e6e0000004200 */
[C---:B--2---:R-:W-:Y:S08]  /*9390*/  HMMA.16816.F32 R108, R136.reuse, R144, R108 ;  /* 0x00000090886c723c */ /* 0x044ff0000000186c */
[C---:B------:R-:W-:Y:S01]  /*93a0*/  HMMA.16816.F32 R112, R136.reuse, R146, R112 ;  /* 0x000000928870723c */ /* 0x040fe20000001870 */
[----:B------:R-:W2:Y:S08]  /*93b0*/  LDSM.16.MT88.4 R144, [R149+0x6800] ;  /* 0x006800009590783b */ /* 0x000eb00000004200 */
[----:B------:R-:W3:Y:S01]  /*93c0*/  LDSM.16.MT88.4 R148, [R248+0x1000] ;  /* 0x00100000f894783b */ /* 0x000ee20000004200 */
[C---:B-1----:R-:W-:Y:S08]  /*93d0*/  HMMA.16816.F32 R116, R136.reuse, R140, R116 ;  /* 0x0000008c8874723c */ /* 0x042ff00000001874 */
[C---:B------:R-:W-:Y:S01]  /*93e0*/  HMMA.16816.F32 R120, R136.reuse, R142, R120 ;  /* 0x0000008e8878723c */ /* 0x040fe20000001878 */
[----:B------:R-:W1:Y:S07]  /*93f0*/  LDSM.16.MT88.4 R140, [R252+0x1000] ;  /* 0x00100000fc8c783b */ /* 0x000e6e0000004200 */
[C---:B--2---:R-:W-:Y:S08]  /*9400*/  HMMA.16816.F32 R124, R136.reuse, R144, R124 ;  /* 0x00000090887c723c */ /* 0x044ff0000000187c */
[----:B------:R-:W-:Y:S01]  /*9410*/  HMMA.16816.F32 R128, R136, R146, R128 ;  /* 0x000000928880723c */ /* 0x000fe20000001880 */
[----:B------:R-:W2:Y:S06]  /*9420*/  LDSM.16.MT88.4 R144, [R182+0x1000] ;  /* 0x00100000b690783b */ /* 0x000eac0000004200 */
[----:B------:R-:W-:Y:S02]  /*9430*/  F2FP.PACK_AB R136, R183, R171 ;  /* 0x000000abb788723e */ /* 0x000fe400000000ff */
[----:B------:R-:W-:Y:S03]  /*9440*/  F2FP.PACK_AB R137, R186, R170 ;  /* 0x000000aaba89723e */ /* 0x000fe600000000ff */
[----:B------:R-:W-:Y:S02]  /*9450*/  F2FP.PACK_AB R138, R167, R166 ;  /* 0x000000a6a78a723e */ /* 0x000fe400000000ff */
[----:B------:R-:W-:Y:S07]  /*9460*/  F2FP.PACK_AB R139, R164, R163 ;  /* 0x000000a3a48b723e */ /* 0x000fee00000000ff */
[C---:B---3--:R-:W-:Y:S08]  /*9470*/  HMMA.16816.F32 R4, R136.reuse, R148, R4 ;  /* 0x000000948804723c */ /* 0x048ff00000001804 */
[C---:B------:R-:W-:Y:S01]  /*9480*/  HMMA.16816.F32 R8, R136.reuse, R150, R8 ;  /* 0x000000968808723c */ /* 0x040fe20000001808 */
[----:B------:R-:W-:Y:S07]  /*9490*/  LDSM.16.MT88.4 R148, [R252+0x3000] ;  /* 0x00300000fc94783b */ /* 0x000fee0000004200 */
[C---:B-1----:R-:W-:Y:S08]  /*94a0*/  HMMA.16816.F32 R12, R136.reuse, R140, R12 ;  /* 0x0000008c880c723c */ /* 0x042ff0000000180c */
[C---:B------:R-:W-:Y:S01]  /*94b0*/  HMMA.16816.F32 R16, R136.reuse, R142, R16 ;  /* 0x0000008e8810723c */ /* 0x040fe20000001810 */
[----:B------:R-:W1:Y:S07]  /*94c0*/  LDSM.16.MT88.4 R140, [R248+0x3000] ;  /* 0x00300000f88c783b */ /* 0x000e6e0000004200 */
[C---:B------:R-:W-:Y:S08]  /*94d0*/  HMMA.16816.F32 R20, R136.reuse, R152, R20 ;  /* 0x000000988814723c */ /* 0x040ff00000001814 */
[C---:B------:R-:W-:Y:S01]  /*94e0*/  HMMA.16816.F32 R24, R136.reuse, R154, R24 ;  /* 0x0000009a8818723c */ /* 0x040fe20000001818 */
[----:B------:R-:W3:Y:S07]  /*94f0*/  LDSM.16.MT88.4 R152, [R251+0x3000] ;  /* 0x00300000fb98783b */ /* 0x000eee0000004200 */
[C---:B--2---:R-:W-:Y:S08]  /*9500*/  HMMA.16816.F32 R28, R136.reuse, R144, R28 ;  /* 0x00000090881c723c */ /* 0x044ff0000000181c */
[C---:B------:R-:W-:Y:S01]  /*9510*/  HMMA.16816.F32 R32, R136.reuse, R146, R32 ;  /* 0x000000928820723c */ /* 0x040fe20000001820 */
[----:B------:R-:W-:Y:S07]  /*9520*/  LDSM.16.MT88.4 R144, [R248+0x5000] ;  /* 0x00500000f890783b */ /* 0x000fee0000004200 */
[C---:B-1----:R-:W-:Y:S08]  /*9530*/  HMMA.16816.F32 R36, R136.reuse, R140, R36 ;  /* 0x0000008c8824723c */ /* 0x042ff00000001824 */
[C---:B------:R-:W-:Y:S01]  /*9540*/  HMMA.16816.F32 R40, R136.reuse, R142, R40 ;  /* 0x0000008e8828723c */ /* 0x040fe20000001828 */
[----:B------:R-:W1:Y:S07]  /*9550*/  LDSM.16.MT88.4 R140, [R182+0x3000] ;  /* 0x00300000b68c783b */ /* 0x000e6e0000004200 */
[C---:B------:R-:W-:Y:S08]  /*9560*/  HMMA.16816.F32 R44, R136.reuse, R148, R44 ;  /* 0x00000094882c723c */ /* 0x040ff0000000182c */
[C---:B------:R-:W-:Y:S01]  /*9570*/  HMMA.16816.F32 R48, R136.reuse, R150, R48 ;  /* 0x000000968830723c */ /* 0x040fe20000001830 */
[----:B------:R-:W2:Y:S07]  /*9580*/  LDSM.16.MT88.4 R148, [R252+0x5000] ;  /* 0x00500000fc94783b */ /* 0x000eae0000004200 */
        /* <DEDUP_REMOVED lines=18> */
[C---:B---3--:R-:W-:Y:S07]  /*96b0*/  HMMA.16816.F32 R100, R136.reuse, R144, R100 ;  /* 0x000000908864723c */ /* 0x048fee0000001864 */
[----:B------:R-:W-:Y:S01]  /*96c0*/  MOV R145, R183 ;  /* 0x000000b700917202 */ /* 0x000fe20000000f00 */
[C---:B------:R-:W-:Y:S04]  /*96d0*/  HMMA.16816.F32 R104, R136.reuse, R146, R104 ;  /* 0x000000928868723c */ /* 0x040fe80000001868 */
[----:B------:R-:W-:Y:S03]  /*96e0*/  MOV R144, R186 ;  /* 0x000000ba00907202 */ /* 0x000fe60000000f00 */
[----:B------:R-:W-:Y:S01]  /*96f0*/  MOV R146, R163 ;  /* 0x000000a300927202 */ /* 0x000fe20000000f00 */
[C---:B-1----:R-:W-:Y:S01]  /*9700*/  HMMA.16816.F32 R108, R136.reuse, R140, R108 ;  /* 0x0000008c886c723c */ /* 0x042fe2000000186c */
[----:B------:R-:W-:Y:S03]  /*9710*/  LDSM.16.MT88.4 R160, [R251+0x1800] ;  /* 0x00180000fba0783b */ /* 0x000fe60000004200 */
[----:B------:R-:W-:Y:S04]  /*9720*/  MOV R147, R166 ;  /* 0x000000a600937202 */ /* 0x000fe80000000f00 */
[C---:B------:R-:W-:Y:S01]  /*9730*/  HMMA.16816.F32 R112, R136.reuse, R142, R112 ;  /* 0x0000008e8870723c */ /* 0x040fe20000001870 */
[----:B------:R-:W1:Y:S07]  /*9740*/  LDSM.16.MT88.4 R140, [R248+0x1800] ;  /* 0x00180000f88c783b */ /* 0x000e6e0000004200 */
[C---:B------:R-:W-:Y:S07]  /*9750*/  HMMA.16816.F32 R116, R136.reuse, R148, R116 ;  /* 0x000000948874723c */ /* 0x040fee0000001874 */
[----:B------:R-:W-:Y:S01]  /*9760*/  MOV R149, R182 ;  /* 0x000000b600957202 */ /* 0x000fe20000000f00 */
[C---:B------:R-:W-:Y:S01]  /*9770*/  HMMA.16816.F32 R120, R136.reuse, R150, R120 ;  /* 0x000000968878723c */ /* 0x040fe20000001878 */
[----:B------:R-:W-:Y:S03]  /*9780*/  LDSM.16.MT88.4 R180, [R248+0x3800] ;  /* 0x00380000f8b4783b */ /* 0x000fe60000004200 */
[----:B------:R-:W-:Y:S03]  /*9790*/  IMAD.MOV.U32 R148, RZ, RZ, R167 ;  /* 0x000000ffff947224 */ /* 0x000fe600078e00a7 */
[----:B------:R-:W-:Y:S01]  /*97a0*/  MOV R150, R165 ;  /* 0x000000a500967202 */ /* 0x000fe20000000f00 */
[C---:B--2---:R-:W-:Y:S04]  /*97b0*/  HMMA.16816.F32 R124, R136.reuse, R152, R124 ;  /* 0x00000098887c723c */ /* 0x044fe8000000187c */
[----:B------:R-:W-:Y:S01]  /*97c0*/  IMAD.MOV.U32 R151, RZ, RZ, R164 ;  /* 0x000000ffff977224 */ /* 0x000fe200078e00a4 */
[----:B------:R-:W-:Y:S01]  /*97d0*/  F2FP.PACK_AB R168, R150, R3 ;  /* 0x0000000396a8723e */ /* 0x000fe200000000ff */
[----:B------:R2:W3:Y:S01]  /*97e0*/  LDSM.16.MT88.4 R164, [R149+0x1800] ;  /* 0x0018000095a4783b */ /* 0x0004e20000004200 */
[----:B------:R-:W-:Y:S01]  /*97f0*/  MOV R152, R171 ;  /* 0x000000ab00987202 */ /* 0x000fe20000000f00 */
[----:B------:R-:W-:Y:S04]  /*9800*/  HMMA.16816.F32 R128, R136, R154, R128 ;  /* 0x0000009a8880723c */ /* 0x000fe80000001880 */
[----:B------:R-:W-:Y:S02]  /*9810*/  MOV R153, R170 ;  /* 0x000000aa00997202 */ /* 0x000fe40000000f00 */
[----:B------:R-:W-:Y:S01]  /*9820*/  F2FP.PACK_AB R170, R188, R190 ;  /* 0x000000bebcaa723e */ /* 0x000fe200000000ff */
[----:B------:R-:W-:Y:S01]  /*9830*/  IMAD.MOV.U32 R155, RZ, RZ, R187 ;  /* 0x000000ffff9b7224 */ /* 0x000fe200078e00bb */
[----:B------:R-:W-:Y:S01]  /*9840*/  F2FP.PACK_AB R171, R134, R135 ;  /* 0x0000008786ab723e */ /* 0x000fe200000000ff */
[----:B------:R-:W4:Y:S06]  /*9850*/  LDSM.16.MT88.4 R184, [R252+0x3800] ;  /* 0x00380000fcb8783b */ /* 0x000f2c0000004200 */
[C---:B-1----:R-:W-:Y:S07]  /*9860*/  HMMA.16816.F32 R136, R168.reuse, R140, R4 ;  /* 0x0000008ca888723c */ /* 0x042fee0000001804 */
[----:B------:R-:W-:Y:S01]  /*9870*/  MOV R5, R150 ;  /* 0x0000009600057202 */ /* 0x000fe20000000f00 */
[C---:B------:R-:W-:Y:S04]  /*9880*/  HMMA.16816.F32 R140, R168.reuse, R142, R8 ;  /* 0x0000008ea88c723c */ /* 0x040fe80000001808 */
[----:B------:R-:W-:Y:S01]  /*9890*/  MOV R6, R151 ;  /* 0x0000009700067202 */ /* 0x000fe20000000f00 */
[----:B------:R-:W-:Y:S01]  /*98a0*/  IMAD.MOV.U32 R7, RZ, RZ, R148 ;  /* 0x000000ffff077224 */ /* 0x000fe200078e0094 */
[----:B------:R-:W-:Y:S01]  /*98b0*/  MOV R4, R155 ;  /* 0x0000009b00047202 */ /* 0x000fe20000000f00 */
[----:B------:R-:W-:Y:S01]  /*98c0*/  IMAD.MOV.U32 R11, RZ, RZ, R145 ;  /* 0x000000ffff0b7224 */ /* 0x000fe200078e0091 */
[----:B------:R-:W-:Y:S04]  /*98d0*/  MOV R8, R146 ;  /* 0x0000009200087202 */ /* 0x000fe80000000f00 */
[----:B------:R-:W-:Y:S02]  /*98e0*/  MOV R9, R147 ;  /* 0x0000009300097202 */ /* 0x000fe40000000f00 */
[----:B------:R-:W-:Y:S02]  /*98f0*/  MOV R10, R144 ;  /* 0x00000090000a7202 */ /* 0x000fe40000000f00 */
[C---:B------:R-:W-:Y:S07]  /*9900*/  HMMA.16816.F32 R144, R168.reuse, R156, R12 ;  /* 0x0000009ca890723c */ /* 0x040fee000000180c */
[----:B------:R-:W-:Y:S02]  /*9910*/  MOV R15, R149 ;  /* 0x00000095000f7202 */ /* 0x000fe40000000f00 */
[C---:B--2---:R-:W-:Y:S07]  /*9920*/  HMMA.16816.F32 R148, R168.reuse, R158, R16 ;  /* 0x0000009ea894723c */ /* 0x044fee0000001810 */
[----:B------:R-:W-:Y:S02]  /*9930*/  MOV R18, R152 ;  /* 0x0000009800127202 */ /* 0x000fe40000000f00 */
[----:B------:R-:W-:Y:S02]  /*9940*/  MOV R19, R153 ;  /* 0x0000009900137202 */ /* 0x000fe40000000f00 */
[C---:B------:R-:W-:Y:S07]  /*9950*/  HMMA.16816.F32 R152, R168.reuse, R160, R20 ;  /* 0x000000a0a898723c */ /* 0x040fee0000001814 */
[----:B------:R-:W-:Y:S01]  /*9960*/  MOV R23, R4 ;  /* 0x0000000400177202 */ /* 0x000fe20000000f00 */
[C---:B------:R-:W-:Y:S01]  /*9970*/  HMMA.16816.F32 R156, R168.reuse, R162, R24 ;  /* 0x000000a2a89c723c */ /* 0x040fe20000001818 */
[----:B------:R-:W-:Y:S03]  /*9980*/  LDSM.16.MT88.4 R24, [R251+0x7800] ;  /* 0x00780000fb18783b */ /* 0x000fe60000004200 */
[----:B------:R-:W-:Y:S04]  /*9990*/  IMAD.MOV.U32 R22, RZ, RZ, R15 ;  /* 0x000000ffff167224 */ /* 0x000fe800078e000f */
[C---:B---3--:R-:W-:Y:S01]  /*99a0*/  HMMA.16816.F32 R160, R168.reuse, R164, R28 ;  /* 0x000000a4a8a0723c */ /* 0x048fe2000000181c */
[----:B------:R-:W2:Y:S04]  /*99b0*/  LDL R31, [R1+0x84] ;  /* 0x00008400011f7983 */ /* 0x000ea80000100800 */
[----:B------:R-:W-:Y:S02]  /*99c0*/  LDSM.16.MT88.4 R12, [R248+0x5800] ;  /* 0x00580000f80c783b */ /* 0x000fe40000004200 */
[----:B------:R-:W-:Y:S01]  /*99d0*/  IMAD.MOV.U32 R28, RZ, RZ, R7 ;  /* 0x000000ffff1c7224 */ /* 0x000fe200078e0007 */
[C---:B------:R-:W-:Y:S04]  /*99e0*/  HMMA.16816.F32 R164, R168.reuse, R166, R32 ;  /* 0x000000a6a8a4723c */ /* 0x040fe80000001820 */
[----:B------:R-:W-:Y:S02]  /*99f0*/  MOV R29, R6 ;  /* 0x00000006001d7202 */ /* 0x000fe40000000f00 */
[----:B------:R-:W-:Y:S01]  /*9a00*/  MOV R30, R5 ;  /* 0x00000005001e7202 */ /* 0x000fe20000000f00 */
[----:B------:R-:W-:Y:S01]  /*9a10*/  IMAD.MOV.U32 R32, RZ, RZ, R11 ;  /* 0x000000ffff207224 */ /* 0x000fe200078e000b */
[C---:B------:R-:W-:Y:S01]  /*9a20*/  HMMA.16816.F32 R36, R168.reuse, R180, R36 ;  /* 0x000000b4a824723c */ /* 0x040fe20000001824 */
[----:B------:R-:W1:Y:S03]  /*9a30*/  LDSM.16.MT88.4 R4, [R251+0x3800] ;  /* 0x00380000fb04783b */ /* 0x000e660000004200 */
[----:B------:R-:W-:Y:S02]  /*9a40*/  MOV R34, R9 ;  /* 0x0000000900227202 */ /* 0x000fe40000000f00 */
[----:B------:R-:W-:Y:S02]  /*9a50*/  MOV R33, R10 ;  /* 0x0000000a00217202 */ /* 0x000fe40000000f00 */
[C---:B------:R-:W-:Y:S04]  /*9a60*/  HMMA.16816.F32 R40, R168.reuse, R182, R40 ;  /* 0x000000b6a828723c */ /* 0x040fe80000001828 */
[----:B------:R-:W-:Y:S02]  /*9a70*/  MOV R180, R18 ;  /* 0x0000001200b47202 */ /* 0x000fe40000000f00 */
[----:B------:R-:W-:Y:S01]  /*9a80*/  MOV R181, R19 ;  /* 0x0000001300b57202 */ /* 0x000fe20000000f00 */
[----:B------:R-:W-:Y:S01]  /*9a90*/  IMAD.MOV.U32 R183, RZ, RZ, R23 ;  /* 0x000000ffffb77224 */ /* 0x000fe200078e0017 */
[C---:B----4-:R-:W-:Y:S01]  /*9aa0*/  HMMA.16816.F32 R44, R168.reuse, R184, R44 ;  /* 0x000000b8a82c723c */ /* 0x050fe2000000182c */
[----:B------:R-:W-:Y:S03]  /*9ab0*/  LDSM.16.MT88.4 R16, [R252+0x5800] ;  /* 0x00580000fc10783b */ /* 0x000fe60000004200 */
[----:B------:R-:W-:Y:S01]  /*9ac0*/  FADD.FTZ R2, R180, R2 ;  /* 0x00000002b4027221 */ /* 0x000fe20000010000 */
[----:B------:R-:W-:Y:S01]  /*9ad0*/  MOV R35, R8 ;  /* 0x0000000800237202 */ /* 0x000fe20000000f00 */
[----:B------:R-:W-:Y:S01]  /*9ae0*/  FADD.FTZ R0, R183, R0 ;  /* 0x00000000b7007221 */ /* 0x000fe20000010000 */
[----:B------:R-:W-:Y:S01]  /*9af0*/  MOV R182, R22 ;  /* 0x0000001600b67202 */ /* 0x000fe20000000f00 */
[C---:B------:R-:W-:Y:S01]  /*9b00*/  HMMA.16816.F32 R48, R168.reuse, R186, R48 ;  /* 0x000000baa830723c */ /* 0x040fe20000001830 */
[----:B------:R-:W3:Y:S03]  /*9b10*/  LDSM.16.MT88.4 R8, [R22+0x3800] ;  /* 0x003800001608783b */ /* 0x000ee60000004200 */
[----:B------:R-:W-:Y:S02]  /*9b20*/  FADD.FTZ R2, R32, R2 ;  /* 0x0000000220027221 */ /* 0x000fe40000010000 */
[----:B------:R-:W-:Y:S02]  /*9b30*/  FADD.FTZ R0, R181, R0 ;  /* 0x00000000b5007221 */ /* 0x000fe40000010000 */
[----:B------:R-:W-:Y:S01]  /*9b40*/  FADD.FTZ R2, R34, R2 ;  /* 0x0000000222027221 */ /* 0x000fe20000010000 */
[----:B------:R-:W4:Y:S03]  /*9b50*/  LDSM.16.MT88.4 R20, [R251+0x5800] ;  /* 0x00580000fb14783b */ /* 0x000f260000004200 */
[----:B------:R-:W-:Y:S02]  /*9b60*/  FADD.FTZ R0, R33, R0 ;  /* 0x0000000021007221 */ /* 0x000fe40000010000 */
[----:B------:R-:W-:Y:S02]  /*9b70*/  FADD.FTZ R2, R28, R2 ;  /* 0x000000021c027221 */ /* 0x000fe40000010000 */
[----:B------:R-:W-:Y:S01]  /*9b80*/  FADD.FTZ R0, R35, R0 ;  /* 0x0000000023007221 */ /* 0x000fe20000010000 */
[C---:B-1----:R-:W-:Y:S03]  /*9b90*/  HMMA.16816.F32 R52, R168.reuse, R4, R52 ;  /* 0x00000004a834723c */ /* 0x042fe60000001834 */
[----:B------:R-:W-:Y:S02]  /*9ba0*/  FADD.FTZ R2, R3, R2 ;  /* 0x0000000203027221 */ /* 0x000fe40000010000 */
[----:B------:R-:W-:Y:S03]  /*9bb0*/  FADD.FTZ R0, R29, R0 ;  /* 0x000000001d007221 */ /* 0x000fe60000010000 */
[C---:B------:R-:W-:Y:S01]  /*9bc0*/  HMMA.16816.F32 R56, R168.reuse, R6, R56 ;  /* 0x00000006a838723c */ /* 0x040fe20000001838 */
[----:B------:R-:W1:Y:S03]  /*9bd0*/  LDSM.16.MT88.4 R4, [R182+0x5800] ;  /* 0x00580000b604783b */ /* 0x000e660000004200 */
[----:B------:R-:W-:Y:S02]  /*9be0*/  FADD.FTZ R3, R189, R0 ;  /* 0x00000000bd037221 */ /* 0x000fe40000010000 */
[----:B------:R-:W-:Y:S02]  /*9bf0*/  FADD.FTZ R0, R30, R2 ;  /* 0x000000021e007221 */ /* 0x000fe40000010000 */
[----:B------:R-:W-:Y:S04]  /*9c00*/  FADD.FTZ R3, R191, R3 ;  /* 0x00000003bf037221 */ /* 0x000fe80000010000 */
[----:B------:R-:W-:Y:S02]  /*9c10*/  FADD.FTZ R2, R190, R0 ;  /* 0x00000000be027221 */ /* 0x000fe40000010000 */
[----:B------:R-:W-:Y:S01]  /*9c20*/  FADD.FTZ R0, R135, R3 ;  /* 0x0000000387007221 */ /* 0x000fe20000010000 */
[----:B------:R-:W-:Y:S01]  /*9c30*/  MOV R3, R133 ;  /* 0x0000008500037202 */ /* 0x000fe20000000f00 */
[C---:B---3--:R-:W-:Y:S03]  /*9c40*/  HMMA.16816.F32 R60, R168.reuse, R8, R60 ;  /* 0x00000008a83c723c */ /* 0x048fe6000000183c */
[----:B------:R-:W-:Y:S02]  /*9c50*/  FADD.FTZ R2, R188, R2 ;  /* 0x00000002bc027221 */ /* 0x000fe40000010000 */
[----:B------:R-:W-:Y:S01]  /*9c60*/  FADD.FTZ R0, R134, R0 ;  /* 0x0000000086007221 */ /* 0x000fe20000010000 */
[----:B------:R-:W-:Y:S02]  /*9c70*/  MOV R134, R132 ;  /* 0x0000008400867202 */ /* 0x000fe40000000f00 */
[C---:B------:R-:W-:Y:S01]  /*9c80*/  HMMA.16816.F32 R64, R168.reuse, R10, R64 ;  /* 0x0000000aa840723c */ /* 0x040fe20000001840 */
[----:B------:R-:W3:Y:S07]  /*9c90*/  LDSM.16.MT88.4 R8, [R248+0x7800] ;  /* 0x00780000f808783b */ /* 0x000eee0000004200 */
[C---:B------:R-:W-:Y:S08]  /*9ca0*/  HMMA.16816.F32 R68, R168.reuse, R12, R68 ;  /* 0x0000000ca844723c */ /* 0x040ff00000001844 */
[C---:B------:R-:W-:Y:S01]  /*9cb0*/  HMMA.16816.F32 R72, R168.reuse, R14, R72 ;  /* 0x0000000ea848723c */ /* 0x040fe20000001848 */
[----:B------:R-:W3:Y:S07]  /*9cc0*/  LDSM.16.MT88.4 R12, [R252+0x7800] ;  /* 0x00780000fc0c783b */ /* 0x000eee0000004200 */
[C---:B------:R-:W-:Y:S08]  /*9cd0*/  HMMA.16816.F32 R76, R168.reuse, R16, R76 ;  /* 0x00000010a84c723c */ /* 0x040ff0000000184c */
[C---:B------:R-:W-:Y:S01]  /*9ce0*/  HMMA.16816.F32 R80, R168.reuse, R18, R80 ;  /* 0x00000012a850723c */ /* 0x040fe20000001850 */
[----:B------:R-:W3:Y:S07]  /*9cf0*/  LDSM.16.MT88.4 R16, [R182+0x7800] ;  /* 0x00780000b610783b */ /* 0x000eee0000004200 */
[C---:B----4-:R-:W-:Y:S08]  /*9d00*/  HMMA.16816.F32 R84, R168.reuse, R20, R84 ;  /* 0x00000014a854723c */ /* 0x050ff00000001854 */
[C---:B------:R-:W-:Y:S08]  /*9d10*/  HMMA.16816.F32 R88, R168.reuse, R22, R88 ;  /* 0x00000016a858723c */ /* 0x040ff00000001858 */
[C---:B-1----:R-:W-:Y:S08]  /*9d20*/  HMMA.16816.F32 R92, R168.reuse, R4, R92 ;  /* 0x00000004a85c723c */ /* 0x042ff0000000185c */
        /* <DEDUP_REMOVED lines=8> */
[----:B------:R-:W-:Y:S03]  /*9db0*/  HMMA.16816.F32 R128, R168, R18, R128 ;  /* 0x00000012a880723c */ /* 0x000fe60000001880 */
[----:B--2---:R-:W-:Y:S02]  /*9dc0*/  ISETP.GT.AND P0, PT, R174, R31, PT ;  /* 0x0000001fae00720c */ /* 0x004fe40003f04270 */
[----:B------:R1:W5:Y:S04]  /*9dd0*/  LDL.LU R174, [R1+0xf8] ;  /* 0x0000f80001ae7983 */ /* 0x0003680000300800 */
[----:B------:R-:W-:Y:S04]  /*9de0*/  STL [R1+0x7c], R2 ;  /* 0x00007c0201007387 */ /* 0x000fe80000100800 */
[----:B------:R-:W-:Y:S04]  /*9df0*/  STL [R1+0x5c], R175 ;  /* 0x00005caf01007387 */ /* 0x000fe80000100800 */
[----:B------:R2:W-:Y:S02]  /*9e00*/  STL [R1+0x80], R0 ;  /* 0x0000800001007387 */ /* 0x0005e40000100800 */
[----:B--2---:R-:W-:Y:S02]  /*9e10*/  MOV R0, R175 ;  /* 0x000000af00007202 */ /* 0x004fe40000000f00 */
[----:B------:R1:W5:Y:S04]  /*9e20*/  LDL.LU R175, [R1+0xf4] ;  /* 0x0000f40001af7983 */ /* 0x0003680000300800 */
[----:B------:R1:W-:Y:S01]  /*9e30*/  STL [R1+0x60], R0 ;  /* 0x0000600001007387 */ /* 0x0003e20000100800 */
[----:B------:R-:W-:-:S05]  /*9e40*/  @P0 BRA `(.L_x_477) ;  /* 0xffffbc9000000947 */ /* 0x000fca000383ffff */
.L_x_476:
[----:B-1----:R-:W2:Y:S02]  /*9e50*/  LDL R0, [R1+0x5c] ;  /* 0x00005c0001007983 */ /* 0x002ea40000100800 */
[----:B--2---:R-:W-:-:S13]  /*9e60*/  ISETP.GE.AND P0, PT, R0, RZ, PT ;  /* 0x000000ff0000720c */ /* 0x004fda0003f06270 */
[----:B------:R-:W-:Y:S05]  /*9e70*/  @!P0 BRA `(.L_x_478) ;  /* 0x00003db000008947 */ /* 0x000fea0003800000 */
[----:B------:R-:W-:Y:S02]  /*9e80*/  MOV R135, R132 ;  /* 0x0000008400877202 */ /* 0x000fe40000000f00 */
[----:B------:R-:W-:Y:S02]  /*9e90*/  MOV R134, R133 ;  /* 0x0000008500867202 */ /* 0x000fe40000000f00 */
.L_x_479:
[----:B------:R-:W2:Y:S01]  /*9ea0*/  LDL R133, [R1+0x8] ;  /* 0x0000080001857983 */ /* 0x000ea20000100800 */
[----:B------:R-:W-:Y:S04]  /*9eb0*/  DEPBAR.LE SB0, 0x0 ;  /* 0x000080000000791a */ /* 0x000fe80000000000 */
[----:B------:R-:W3:Y:S01]  /*9ec0*/  LDL.64 R30, [R1+0x70] ;  /* 0x00007000011e7983 */ /* 0x000ee20000100a00 */
[----:B------:R-:W-:Y:S05]  /*9ed0*/  WARPSYNC 0xffffffff ;  /* 0xffffffff00007948 */ /* 0x000fea0003800000 */
[----:B------:R-:W4:Y:S04]  /*9ee0*/  LDL R29, [R1+0x44] ;  /* 0x00004400011d7983 */ /* 0x000f280000100800 */
[----:B------:R-:W4:Y:S04]  /*9ef0*/  LDL R23, [R1+0x78] ;  /* 0x0000780001177983 */ /* 0x000f280000100800 */
[----:B------:R-:W4:Y:S04]  /*9f00*/  LDL R28, [R1+0x40] ;  /* 0x00004000011c7983 */ /* 0x000f280000100800 */
[----:B------:R-:W4:Y:S04]  /*9f10*/  LDL R14, [R1+0x3c] ;  /* 0x00003c00010e7983 */ /* 0x000f280000100800 */
[----:B------:R-:W4:Y:S04]  /*9f20*/  LDL.LU R132, [R1+0x5c] ;  /* 0x00005c0001847983 */ /* 0x000f280000300800 */
[----:B------:R1:W-:Y:S04]  /*9f30*/  STL [R1+0x11c], R131 ;  /* 0x00011c8301007387 */ /* 0x0003e80000100800 */
[----:B------:R-:W-:Y:S08]  /*9f40*/  BAR.SYNC.DEFER_BLOCKING 0x0 ;  /* 0x0000000000007b1d */ /* 0x000ff00000010000 */
[----:B------:R-:W2:Y:S08]  /*9f50*/  LDSM.16.M88.4 R8, [R249] ;  /* 0x00000000f908783b */ /* 0x000eb00000000200 */
[----:B-1----:R-:W4:Y:S04]  /*9f60*/  LDL R131, [R1+0x58] ;  /* 0x0000580001837983 */ /* 0x002f280000100800 */
[----:B------:R-:W1:Y:S08]  /*9f70*/  LDSM.16.M88.4 R16, [R249+0x800] ;  /* 0x00080000f910783b */ /* 0x000e700000000200 */
[----:B------:R-:W1:Y:S08]  /*9f80*/  LDSM.16.M88.4 R24, [R249+0x1000] ;  /* 0x00100000f918783b */ /* 0x000e700000000200 */
[----:B------:R-:W1:Y:S08]  /*9f90*/  LDSM.16.M88.4 R32, [R249+0x1800] ;  /* 0x00180000f920783b */ /* 0x000e700000000200 */
[----:B--2---:R2:W1:Y:S01]  /*9fa0*/  LDSM.16.M88.4 R168, [R133] ;  /* 0x0000000085a8783b */ /* 0x0044620000000200 */
[----:B---3--:R-:W-:Y:S07]  /*9fb0*/  IADD3 R15, P0, R30, 0x40, RZ ;  /* 0x000000401e0f7810 */ /* 0x008fee0007f1e0ff */
[----:B----4-:R3:W4:Y:S01]  /*9fc0*/  LDSM.16.M88.4 R180, [R29] ;  /* 0x000000001db4783b */ /* 0x0107220000000200 */
[----:B------:R-:W-:Y:S07]  /*9fd0*/  IADD3.X R21, RZ, R23, RZ, P0, !PT ;  /* 0x00000017ff157210 */ /* 0x000fee00007fe4ff */
[----:B------:R1:W1:Y:S08]  /*9fe0*/  LDSM.16.M88.4 R184, [R28] ;  /* 0x000000001cb8783b */ /* 0x0002700000000200 */
[----:B--2---:R-:W4:Y:S01]  /*9ff0*/  LDL R133, [R1] ;  /* 0x0000000001857983 */ /* 0x004f220000100800 */
[----:B------:R-:W-:Y:S01]  /*a000*/  SHF.R.S32.HI R0, RZ, 0x1f, R132 ;  /* 0x0000001fff007819 */ /* 0x000fe20000011484 */
[----:B------:R-:W-:Y:S02]  /*a010*/  IMAD.WIDE.U32 R6, R132, c[0x0][0x208], RZ ;  /* 0x0000820084067a25 */ /* 0x000fe400078e00ff */
[----:B------:R1:W1:Y:S02]  /*a020*/  LDSM.16.M88.4 R188, [R14] ;  /* 0x000000000ebc783b */ /* 0x0002640000000200 */
[----:B------:R-:W-:Y:S01]  /*a030*/  IMAD R0, R0, c[0x0][0x208], RZ ;  /* 0x0000820000007a24 */ /* 0x000fe200078e02ff */
[----:B------:R-:W-:Y:S03]  /*a040*/  SHF.L.U32 R4, R6, 0x6, RZ ;  /* 0x0000000606047819 */ /* 0x000fe600000006ff */
[----:B------:R-:W-:Y:S01]  /*a050*/  IMAD R0, R132, c[0x0][0x20c], R0 ;  /* 0x0000830084007a24 */ /* 0x000fe200078e0200 */
[C---:B------:R-:W-:Y:S02]  /*a060*/  IADD3 R2, P1, R4.reuse, R30, RZ ;  /* 0x0000001e04027210 */ /* 0x040fe40007f3e0ff */
[----:B------:R-:W-:Y:S02]  /*a070*/  IADD3 R3, P2, R4, R15, RZ ;  /* 0x0000000f04037210 */ /* 0x000fe40007f5e0ff */
[----:B------:R-:W-:Y:S02]  /*a080*/  IADD3 R0, R7, R0, RZ ;  /* 0x0000000007007210 */ /* 0x000fe40007ffe0ff */
[----:B------:R-:W-:Y:S02]  /*a090*/  LEA R12, P0, R2, c[0x0][0x1f8], 0x1 ;  /* 0x00007e00020c7a11 */ /* 0x000fe400078008ff */
[----:B------:R-:W-:Y:S04]  /*a0a0*/  SHF.L.U64.HI R0, R6, 0x6, R0 ;  /* 0x0000000606007819 */ /* 0x000fe80000010200 */
[----:B------:R-:W-:Y:S02]  /*a0b0*/  IADD3.X R5, R0, R23, RZ, P1, !PT ;  /* 0x0000001700057210 */ /* 0x000fe40000ffe4ff */
[C---:B------:R-:W-:Y:S02]  /*a0c0*/  LEA R6, P1, R3.reuse, c[0x0][0x1f8], 0x1 ;  /* 0x00007e0003067a11 */ /* 0x040fe400078208ff */
[----:B------:R-:W-:Y:S02]  /*a0d0*/  LEA.HI.X R13, R2, c[0x0][0x1fc], R5, 0x1, P0 ;  /* 0x00007f00020d7a11 */ /* 0x000fe400000f0c05 */
[----:B------:R-:W-:Y:S02]  /*a0e0*/  IADD3.X R7, R0, R21, RZ, P2, !PT ;  /* 0x0000001500077210 */ /* 0x000fe400017fe4ff */
[----:B------:R-:W-:Y:S02]  /*a0f0*/  IADD3 R20, P0, R30, 0x80, RZ ;  /* 0x000000801e147810 */ /* 0x000fe40007f1e0ff */
[----:B------:R-:W-:Y:S02]  /*a100*/  LEA.HI.X R7, R3, c[0x0][0x1fc], R7, 0x1, P1 ;  /* 0x00007f0003077a11 */ /* 0x000fe400008f0c07 */
[----:B------:R-:W-:Y:S02]  /*a110*/  IADD3.X R22, RZ, R23, RZ, P0, !PT ;  /* 0x00000017ff167210 */ /* 0x000fe400007fe4ff */
[----:B------:R-:W-:Y:S01]  /*a120*/  IADD3 R3, P0, R4, R20, RZ ;  /* 0x0000001404037210 */ /* 0x000fe20007f1e0ff */
[----:B------:R-:W-:Y:S01]  /*a130*/  @!PT LDS RZ, [RZ] ;  /* 0x00000000fffff984 */ /* 0x000fe20000000800 */
[----:B------:R-:W-:Y:S01]  /*a140*/  @!PT LDS RZ, [RZ] ;  /* 0x00000000fffff984 */ /* 0x000fe20000000800 */
[----:B------:R-:W-:Y:S01]  /*a150*/  @!PT LDS RZ, [RZ] ;  /* 0x00000000fffff984 */ /* 0x000fe20000000800 */
[----:B------:R1:W-:Y:S08]  /*a160*/  LDGSTS.E.BYPASS.LTC128B.128 [R131+0x100], [R12.64], !P6 ;  /* 0x001000000c837fae */ /* 0x0003f0000f101d46 */
[----:B------:R3:W-:Y:S01]  /*a170*/  LDGSTS.E.BYPASS.LTC128B.128 [R131+0x2100], [R6.64], !P5 ;  /* 0x0210000006837fae */ /* 0x0007e2000e901d46 */
[----:B-1----:R-:W-:Y:S02]  /*a180*/  MOV R12, c[0x0][0x208] ;  /* 0x00008200000c7a02 */ /* 0x002fe40000000f00 */
[----:B------:R-:W-:Y:S02]  /*a190*/  MOV R13, c[0x0][0x20c] ;  /* 0x00008300000d7a02 */ /* 0x000fe40000000f00 */
[----:B------:R-:W-:Y:S02]  /*a1a0*/  LEA R2, P1, R12, R4, 0x5 ;  /* 0x000000040c027211 */ /* 0x000fe400078228ff */
[C---:B---3--:R-:W-:Y:S02]  /*a1b0*/  LEA R6, P2, R3.reuse, c[0x0][0x1f8], 0x1 ;  /* 0x00007e0003067a11 */ /* 0x048fe400078408ff */
[----:B------:R-:W-:Y:S02]  /*a1c0*/  IADD3.X R7, R0, R22, RZ, P0, !PT ;  /* 0x0000001600077210 */ /* 0x000fe400007fe4ff */
[----:B------:R-:W-:Y:S02]  /*a1d0*/  IADD3 R5, P0, R30, 0xc0, RZ ;  /* 0x000000c01e057810 */ /* 0x000fe40007f1e0ff */
[----:B------:R-:W-:Y:S02]  /*a1e0*/  LEA.HI.X R7, R3, c[0x0][0x1fc], R7, 0x1, P2 ;  /* 0x00007f0003077a11 */ /* 0x000fe400010f0c07 */
[----:B------:R-:W-:Y:S02]  /*a1f0*/  LEA.HI.X R3, R12, R0, R13, 0x5, P1 ;  /* 0x000000000c037211 */ /* 0x000fe400008f2c0d */
[----:B------:R-:W-:Y:S01]  /*a200*/  IADD3 R4, P1, R4, R5, RZ ;  /* 0x0000000504047210 */ /* 0x000fe20007f3e0ff */
[----:B------:R1:W-:Y:S01]  /*a210*/  LDGSTS.E.BYPASS.LTC128B.128 [R131+0x4100], [R6.64], !P4 ;  /* 0x0410000006837fae */ /* 0x0003e2000e101d46 */
[----:B------:R-:W-:Y:S02]  /*a220*/  IADD3.X R29, RZ, R23, RZ, P0, !PT ;  /* 0x00000017ff1d7210 */ /* 0x000fe400007fe4ff */
[----:B------:R-:W-:Y:S02]  /*a230*/  LEA R12, P0, R4, c[0x0][0x1f8], 0x1 ;  /* 0x00007e00040c7a11 */ /* 0x000fe400078008ff */
[----:B------:R-:W-:Y:S02]  /*a240*/  IADD3 R28, P2, R2, R5, RZ ;  /* 0x00000005021c7210 */ /* 0x000fe40007f5e0ff */
[----:B-1----:R-:W-:Y:S02]  /*a250*/  IADD3.X R6, R0, R29, RZ, P1, !PT ;  /* 0x0000001d00067210 */ /* 0x002fe40000ffe4ff */
[----:B------:R-:W-:Y:S02]  /*a260*/  IADD3 R0, P1, R2, R30, RZ ;  /* 0x0000001e02007210 */ /* 0x000fe40007f3e0ff */
[----:B------:R-:W-:Y:S02]  /*a270*/  LEA.HI.X R13, R4, c[0x0][0x1fc], R6, 0x1, P0 ;  /* 0x00007f00040d7a11 */ /* 0x000fe400000f0c06 */
[----:B------:R-:W-:Y:S02]  /*a280*/  LEA R14, P0, R0, c[0x0][0x1f8], 0x1 ;  /* 0x00007e00000e7a11 */ /* 0x000fe400078008ff */
[C---:B------:R-:W-:Y:S01]  /*a290*/  IADD3.X R6, R3.reuse, R23, RZ, P1, !PT ;  /* 0x0000001703067210 */ /* 0x040fe20000ffe4ff */
[----:B------:R1:W-:Y:S01]  /*a2a0*/  LDGSTS.E.BYPASS.LTC128B.128 [R131+0x6100], [R12.64], !P3 ;  /* 0x061000000c837fae */ /* 0x0003e2000d901d46 */
[----:B------:R-:W-:Y:S02]  /*a2b0*/  IADD3 R4, P1, R2, R15, RZ ;  /* 0x0000000f02047210 */ /* 0x000fe40007f3e0ff */
[----:B------:R-:W-:Y:S02]  /*a2c0*/  LEA.HI.X R15, R0, c[0x0][0x1fc], R6, 0x1, P0 ;  /* 0x00007f00000f7a11 */ /* 0x000fe400000f0c06 */
[----:B------:R-:W-:Y:S02]  /*a2d0*/  IADD3 R0, P0, R2, R20, RZ ;  /* 0x0000001402007210 */ /* 0x000fe40007f1e0ff */
[C---:B------:R-:W-:Y:S01]  /*a2e0*/  IADD3.X R21, R3.reuse, R21, RZ, P1, !PT ;  /* 0x0000001503157210 */ /* 0x040fe20000ffe4ff */
[----:B------:R1:W-:Y:S01]  /*a2f0*/  LDGSTS.E.BYPASS.LTC128B.128 [R131+0x1100], [R14.64], !P6 ;  /* 0x011000000e837fae */ /* 0x0003e2000f101d46 */
[C---:B------:R-:W-:Y:S02]  /*a300*/  LEA R20, P1, R4.reuse, c[0x0][0x1f8], 0x1 ;  /* 0x00007e0004147a11 */ /* 0x040fe400078208ff */
[C---:B------:R-:W-:Y:S02]  /*a310*/  IADD3.X R2, R3.reuse, R22, RZ, P0, !PT ;  /* 0x0000001603027210 */ /* 0x040fe400007fe4ff */
[----:B------:R-:W-:Y:S02]  /*a320*/  LEA.HI.X R21, R4, c[0x0][0x1fc], R21, 0x1, P1 ;  /* 0x00007f0004157a11 */ /* 0x000fe400008f0c15 */
[C---:B-----5:R-:W-:Y:S03]  /*a330*/  HMMA.16816.F32 R4, R172.reuse, R8, RZ ;  /* 0x00000008ac04723c */ /* 0x060fe600000018ff */
[C---:B------:R-:W-:Y:S01]  /*a340*/  LEA R22, P0, R0.reuse, c[0x0][0x1f8], 0x1 ;  /* 0x00007e0000167a11 */ /* 0x040fe200078008ff */
[----:B------:R3:W-:Y:S01]  /*a350*/  LDGSTS.E.BYPASS.LTC128B.128 [R131+0x3100], [R20.64], !P5 ;  /* 0x0310000014837fae */ /* 0x0007e2000e901d46 */
[----:B------:R-:W-:Y:S02]  /*a360*/  IADD3.X R3, R3, R29, RZ, P2, !PT ;  /* 0x0000001d03037210 */ /* 0x000fe400017fe4ff */
[----:B------:R-:W-:Y:S01]  /*a370*/  LEA.HI.X R23, R0, c[0x0][0x1fc], R2, 0x1, P0 ;  /* 0x00007f0000177a11 */ /* 0x000fe200000f0c02 */
[C---:B------:R-:W-:Y:S01]  /*a380*/  HMMA.16816.F32 R8, R172.reuse, R10, RZ ;  /* 0x0000000aac08723c */ /* 0x040fe200000018ff */
[C---:B------:R-:W-:Y:S03]  /*a390*/  LEA R2, P0, R28.reuse, c[0x0][0x1f8], 0x1 ;  /* 0x00007e001c027a11 */ /* 0x040fe600078008ff */
[----:B------:R3:W-:Y:S01]  /*a3a0*/  LDGSTS.E.BYPASS.LTC128B.128 [R131+0x5100], [R22.64], !P4 ;  /* 0x0510000016837fae */ /* 0x0007e2000e101d46 */
[----:B------:R-:W-:Y:S02]  /*a3b0*/  LEA.HI.X R3, R28, c[0x0][0x1fc], R3, 0x1, P0 ;  /* 0x00007f001c037a11 */ /* 0x000fe400000f0c03 */
[C---:B------:R-:W-:Y:S02]  /*a3c0*/  ISETP.GT.AND P0, PT, R132.reuse, RZ, PT ;  /* 0x000000ff8400720c */ /* 0x040fe40003f04270 */
[----:B------:R-:W-:Y:S01]  /*a3d0*/  IADD3 R132, R132, -0x1, RZ ;  /* 0xffffffff84847810 */ /* 0x000fe20007ffe0ff */
[C---:B-1----:R-:W-:Y:S02]  /*a3e0*/  HMMA.16816.F32 R12, R172.reuse, R16, RZ ;  /* 0x00000010ac0c723c */ /* 0x042fe400000018ff */
[----:B------:R1:W-:Y:S06]  /*a3f0*/  LDGSTS.E.BYPASS.LTC128B.128 [R131+0x7100], [R2.64], !P3 ;  /* 0x0710000002837fae */ /* 0x0003ec000d901d46 */
[C---:B------:R-:W-:Y:S02]  /*a400*/  HMMA.16816.F32 R16, R172.reuse, R18, RZ ;  /* 0x00000012ac10723c */ /* 0x040fe400000018ff */
[----:B------:R-:W2:Y:S04]  /*a410*/  LDL R0, [R1+0x2c] ;  /* 0x00002c0001007983 */ /* 0x000ea80000100800 */
[----:B------:R-:W0:Y:S02]  /*a420*/  LDGDEPBAR ;  /* 0x00000000000079af */ /* 0x000e240000000000 */
[C---:B---3--:R-:W-:Y:S08]  /*a430*/  HMMA.16816.F32 R20, R172.reuse, R24, RZ ;  /* 0x00000018ac14723c */ /* 0x048ff000000018ff */
[C---:B------:R-:W-:Y:S01]  /*a440*/  HMMA.16816.F32 R24, R172.reuse, R26, RZ ;  /* 0x0000001aac18723c */ /* 0x040fe200000018ff */
[----:B-1----:R-:W3:Y:S04]  /*a450*/  LDL R2, [R1+0x34] ;  /* 0x0000340001027983 */ /* 0x002ee80000100800 */
[----:B------:R-:W2:Y:S03]  /*a460*/  LDL R3, [R1+0x30] ;  /* 0x0000300001037983 */ /* 0x000ea60000100800 */
[C---:B------:R-:W-:Y:S01]  /*a470*/  HMMA.16816.F32 R28, R172.reuse, R32, RZ ;  /* 0x00000020ac1c723c */ /* 0x040fe200000018ff */
[----:B------:R1:W-:Y:S07]  /*a480*/  STL [R1+0x100], R172 ;  /* 0x000100ac01007387 */ /* 0x0003ee0000100800 */
[----:B------:R-:W-:Y:S08]  /*a490*/  HMMA.16816.F32 R32, R172, R34, RZ ;  /* 0x00000022ac20723c */ /* 0x000ff000000018ff */
[C---:B------:R-:W-:Y:S08]  /*a4a0*/  HMMA.16816.F32 R4, R176.reuse, R168, R4 ;  /* 0x000000a8b004723c */ /* 0x040ff00000001804 */
[C---:B------:R-:W-:Y:S01]  /*a4b0*/  HMMA.16816.F32 R8, R176.reuse, R170, R8 ;  /* 0x000000aab008723c */ /* 0x040fe20000001808 */
[----:B-1----:R-:W2:Y:S04]  /*a4c0*/  LDL R172, [R1+0x38] ;  /* 0x0000380001ac7983 */ /* 0x002ea80000100800 */
[----:B------:R-:W-:Y:S03]  /*a4d0*/  STL [R1+0xfc], R173 ;  /* 0x0000fcad01007387 */ /* 0x000fe60000100800 */
[C---:B----4-:R-:W-:Y:S01]  /*a4e0*/  HMMA.16816.F32 R12, R176.reuse, R180, R12 ;  /* 0x000000b4b00c723c */ /* 0x050fe2000000180c */
        /* <DEDUP_REMOVED lines=11> */
[C---:B------:R-:W-:Y:S08]  /*a5a0*/  HMMA.16816.F32 R28, R176.reuse, R188, R28 ;  /* 0x000000bcb01c723c */ /* 0x040ff0000000181c */
[----:B------:R-:W-:Y:S01]  /*a5b0*/  HMMA.16816.F32 R32, R176, R190, R32 ;  /* 0x000000beb020723c */ /* 0x000fe20000001820 */
[----:B------:R-:W1:Y:S08]  /*a5c0*/  LDSM.16.M88.4 R168, [R133] ;  /* 0x0000000085a8783b */ /* 0x000e700000000200 */
[----:B------:R-:W4:Y:S08]  /*a5d0*/  LDSM.16.M88.4 R180, [R133+0x800] ;  /* 0x0008000085b4783b */ /* 0x000f300000000200 */
[----:B------:R-:W-:Y:S01]  /*a5e0*/  LDSM.16.M88.4 R184, [R133+0x1800] ;  /* 0x0018000085b8783b */ /* 0x000fe20000000200 */
[C---:B-1----:R-:W-:Y:S08]  /*a5f0*/  HMMA.16816.F32 R4, R192.reuse, R168, R4 ;  /* 0x000000a8c004723c */ /* 0x042ff00000001804 */
[C---:B------:R-:W-:Y:S01]  /*a600*/  HMMA.16816.F32 R8, R192.reuse, R170, R8 ;  /* 0x000000aac008723c */ /* 0x040fe20000001808 */
[----:B------:R-:W1:Y:S07]  /*a610*/  LDSM.16.M88.4 R168, [R133+0x1000] ;  /* 0x0010000085a8783b */ /* 0x000e6e0000000200 */
[C---:B----4-:R-:W-:Y:S08]  /*a620*/  HMMA.16816.F32 R12, R192.reuse, R180, R12 ;  /* 0x000000b4c00c723c */ /* 0x050ff0000000180c */
[C---:B------:R-:W-:Y:S01]  /*a630*/  HMMA.16816.F32 R16, R192.reuse, R182, R16 ;  /* 0x000000b6c010723c */ /* 0x040fe20000001810 */
[----:B------:R-:W4:Y:S07]  /*a640*/  LDSM.16.M88.4 R180, [R250] ;  /* 0x00000000fab4783b */ /* 0x000f2e0000000200 */
[C---:B-1----:R-:W-:Y:S08]  /*a650*/  HMMA.16816.F32 R20, R192.reuse, R168, R20 ;  /* 0x000000a8c014723c */ /* 0x042ff00000001814 */
[C---:B------:R-:W-:Y:S01]  /*a660*/  HMMA.16816.F32 R24, R192.reuse, R170, R24 ;  /* 0x000000aac018723c */ /* 0x040fe20000001818 */
[----:B------:R-:W1:Y:S07]  /*a670*/  LDSM.16.M88.4 R168, [R250+0x800] ;  /* 0x00080000faa8783b */ /* 0x000e6e0000000200 */
[C---:B------:R-:W-:Y:S08]  /*a680*/  HMMA.16816.F32 R28, R192.reuse, R184, R28 ;  /* 0x000000b8c01c723c */ /* 0x040ff0000000181c */
[----:B------:R-:W-:Y:S01]  /*a690*/  HMMA.16816.F32 R32, R192, R186, R32 ;  /* 0x000000bac020723c */ /* 0x000fe20000001820 */
[----:B------:R-:W1:Y:S07]  /*a6a0*/  LDSM.16.M88.4 R184, [R250+0x1000] ;  /* 0x00100000fab8783b */ /* 0x000e6e0000000200 */
[C---:B----4-:R-:W-:Y:S08]  /*a6b0*/  HMMA.16816.F32 R4, R196.reuse, R180, R4 ;  /* 0x000000b4c404723c */ /* 0x050ff00000001804 */
[C---:B------:R-:W-:Y:S01]  /*a6c0*/  HMMA.16816.F32 R8, R196.reuse, R182, R8 ;  /* 0x000000b6c408723c */ /* 0x040fe20000001808 */
[----:B------:R-:W4:Y:S07]  /*a6d0*/  LDSM.16.M88.4 R180, [R250+0x1800] ;  /* 0x00180000fab4783b */ /* 0x000f2e0000000200 */
[C---:B-1----:R-:W-:Y:S08]  /*a6e0*/  HMMA.16816.F32 R12, R196.reuse, R168, R12 ;  /* 0x000000a8c40c723c */ /* 0x042ff0000000180c */
[C---:B------:R-:W-:Y:S01]  /*a6f0*/  HMMA.16816.F32 R16, R196.reuse, R170, R16 ;  /* 0x000000aac410723c */ /* 0x040fe20000001810 */
[----:B------:R-:W1:Y:S07]  /*a700*/  LDSM.16.M88.4 R168, [R249+0x2000] ;  /* 0x00200000f9a8783b */ /* 0x000e6e0000000200 */
[C---:B------:R-:W-:Y:S08]  /*a710*/  HMMA.16816.F32 R20, R196.reuse, R184, R20 ;  /* 0x000000b8c414723c */ /* 0x040ff00000001814 */
[C---:B------:R-:W-:Y:S01]  /*a720*/  HMMA.16816.F32 R24, R196.reuse, R186, R24 ;  /* 0x000000bac418723c */ /* 0x040fe20000001818 */
[----:B------:R-:W3:Y:S07]  /*a730*/  LDSM.16.M88.4 R184, [R249+0x2800] ;  /* 0x00280000f9b8783b */ /* 0x000eee0000000200 */
[C---:B----4-:R-:W-:Y:S08]  /*a740*/  HMMA.16816.F32 R28, R196.reuse, R180, R28 ;  /* 0x000000b4c41c723c */ /* 0x050ff0000000181c */
[----:B------:R-:W-:Y:S01]  /*a750*/  HMMA.16816.F32 R32, R196, R182, R32 ;  /* 0x000000b6c420723c */ /* 0x000fe20000001820 */
[----:B------:R-:W4:Y:S07]  /*a760*/  LDSM.16.M88.4 R180, [R249+0x3000] ;  /* 0x00300000f9b4783b */ /* 0x000f2e0000000200 */
[C---:B-1----:R-:W-:Y:S08]  /*a770*/  HMMA.16816.F32 R4, R200.reuse, R168, R4 ;  /* 0x000000a8c804723c */ /* 0x042ff00000001804 */
[C---:B------:R-:W-:Y:S01]  /*a780*/  HMMA.16816.F32 R8, R200.reuse, R170, R8 ;  /* 0x000000aac808723c */ /* 0x040fe20000001808 */
[----:B------:R-:W1:Y:S07]  /*a790*/  LDSM.16.M88.4 R168, [R249+0x3800] ;  /* 0x00380000f9a8783b */ /* 0x000e6e0000000200 */
[C---:B---3--:R-:W-:Y:S08]  /*a7a0*/  HMMA.16816.F32 R12, R200.reuse, R184, R12 ;  /* 0x000000b8c80c723c */ /* 0x048ff0000000180c */
[C---:B------:R-:W-:Y:S01]  /*a7b0*/  HMMA.16816.F32 R16, R200.reuse, R186, R16 ;  /* 0x000000bac810723c */ /* 0x040fe20000001810 */
[----:B--2---:R2:W3:Y:S07]  /*a7c0*/  LDSM.16.M88.4 R184, [R172] ;  /* 0x00000000acb8783b */ /* 0x0044ee0000000200 */
[C---:B----4-:R-:W-:Y:S08]  /*a7d0*/  HMMA.16816.F32 R20, R200.reuse, R180, R20 ;  /* 0x000000b4c814723c */ /* 0x050ff00000001814 */
[C---:B------:R-:W-:Y:S01]  /*a7e0*/  HMMA.16816.F32 R24, R200.reuse, R182, R24 ;  /* 0x000000b6c818723c */ /* 0x040fe20000001818 */
[----:B------:R4:W3:Y:S07]  /*a7f0*/  LDSM.16.M88.4 R180, [R2] ;  /* 0x0000000002b4783b */ /* 0x0008ee0000000200 */
[C---:B-1----:R-:W-:Y:S01]  /*a800*/  HMMA.16816.F32 R28, R200.reuse, R168, R28 ;  /* 0x000000a8c81c723c */ /* 0x042fe2000000181c */
[----:B--2---:R-:W2:Y:S07]  /*a810*/  LDL R172, [R1+0x28] ;  /* 0x0000280001ac7983 */ /* 0x004eae0000100800 */
[----:B------:R-:W-:Y:S01]  /*a820*/  HMMA.16816.F32 R32, R200, R170, R32 ;  /* 0x000000aac820723c */ /* 0x000fe20000001820 */
[----:B------:R1:W1:Y:S08]  /*a830*/  LDSM.16.M88.4 R168, [R3] ;  /* 0x0000000003a8783b */ /* 0x0002700000000200 */
[----:B----4-:R-:W4:Y:S01]  /*a840*/  LDL R2, [R1+0x20] ;  /* 0x0000200001027983 */ /* 0x010f220000100800 */
[C---:B---3--:R-:W-:Y:S08]  /*a850*/  HMMA.16816.F32 R4, R204.reuse, R184, R4 ;  /* 0x000000b8cc04723c */ /* 0x048ff00000001804 */
[C---:B------:R-:W-:Y:S01]  /*a860*/  HMMA.16816.F32 R8, R204.reuse, R186, R8 ;  /* 0x000000bacc08723c */ /* 0x040fe20000001808 */
[----:B------:R3:W3:Y:S07]  /*a870*/  LDSM.16.M88.4 R184, [R0] ;  /* 0x0000000000b8783b */ /* 0x0006ee0000000200 */
[C---:B------:R-:W-:Y:S01]  /*a880*/  HMMA.16816.F32 R12, R204.reuse, R180, R12 ;  /* 0x000000b4cc0c723c */ /* 0x040fe2000000180c */
[----:B-1----:R-:W4:Y:S07]  /*a890*/  LDL R3, [R1+0x24] ;  /* 0x0000240001037983 */ /* 0x002f2e0000100800 */
[C---:B------:R-:W-:Y:S01]  /*a8a0*/  HMMA.16816.F32 R16, R204.reuse, R182, R16 ;  /* 0x000000b6cc10723c */ /* 0x040fe20000001810 */
[----:B------:R-:W1:Y:S07]  /*a8b0*/  LDSM.16.M88.4 R180, [R133+0x2000] ;  /* 0x0020000085b4783b */ /* 0x000e6e0000000200 */
[C---:B------:R-:W-:Y:S01]  /*a8c0*/  HMMA.16816.F32 R20, R204.reuse, R168, R20 ;  /* 0x000000a8cc14723c */ /* 0x040fe20000001814 */
[----:B---3--:R-:W4:Y:S07]  /*a8d0*/  LDL R0, [R1+0x1c] ;  /* 0x00001c0001007983 */ /* 0x008f2e0000100800 */
        /* <DEDUP_REMOVED lines=38> */
[----:B--2---:R1:W2:Y:S08]  /*ab40*/  LDSM.16.M88.4 R180, [R172] ;  /* 0x00000000acb4783b */ /* 0x0042b00000000200 */
[----:B----4-:R4:W-:Y:S08]  /*ab50*/  LDSM.16.M88.4 R184, [R2] ;  /* 0x0000000002b8783b */ /* 0x0109f00000000200 */
[----:B-1----:R-:W3:Y:S04]  /*ab60*/  LDL R172, [R1+0x18] ;  /* 0x0000180001ac7983 */ /* 0x002ee80000100800 */
[----:B------:R1:W1:Y:S01]  /*ab70*/  LDSM.16.M88.4 R168, [R3] ;  /* 0x0000000003a8783b */ /* 0x0002620000000200 */
[C---:B--2---:R-:W-:Y:S07]  /*ab80*/  HMMA.16816.F32 R4, R220.reuse, R180, R4 ;  /* 0x000000b4dc04723c */ /* 0x044fee0000001804 */
[----:B----4-:R-:W2:Y:S01]  /*ab90*/  LDL R2, [R1+0x10] ;  /* 0x0000100001027983 */ /* 0x010ea20000100800 */
[C---:B------:R-:W-:Y:S03]  /*aba0*/  HMMA.16816.F32 R8, R220.reuse, R182, R8 ;  /* 0x000000b6dc08723c */ /* 0x040fe60000001808 */
[----:B------:R4:W1:Y:S08]  /*abb0*/  LDSM.16.M88.4 R180, [R0] ;  /* 0x0000000000b4783b */ /* 0x0008700000000200 */
[----:B-1----:R-:W2:Y:S04]  /*abc0*/  LDL R3, [R1+0x14] ;  /* 0x0000140001037983 */ /* 0x002ea80000100800 */
[----:B----4-:R-:W4:Y:S01]  /*abd0*/  LDL R0, [R1+0xc] ;  /* 0x00000c0001007983 */ /* 0x010f220000100800 */
        /* <DEDUP_REMOVED lines=42> */
[----:B---3--:R-:W1:Y:S08]  /*ae80*/  LDSM.16.M88.4 R168, [R172] ;  /* 0x00000000aca8783b */ /* 0x008e700000000200 */
[----:B--2---:R-:W-:Y:S08]  /*ae90*/  LDSM.16.M88.4 R180, [R2] ;  /* 0x0000000002b4783b */ /* 0x004ff00000000200 */
[----:B------:R-:W2:Y:S01]  /*aea0*/  LDSM.16.M88.4 R184, [R3] ;  /* 0x0000000003b8783b */ /* 0x000ea20000000200 */
[C---:B-1----:R-:W-:Y:S08]  /*aeb0*/  HMMA.16816.F32 R4, R236.reuse, R168, R4 ;  /* 0x000000a8ec04723c */ /* 0x042ff00000001804 */
[C---:B------:R-:W-:Y:S01]  /*aec0*/  HMMA.16816.F32 R8, R236.reuse, R170, R8 ;  /* 0x000000aaec08723c */ /* 0x040fe20000001808 */
[----:B----4-:R-:W1:Y:S07]  /*aed0*/  LDSM.16.M88.4 R168, [R0] ;  /* 0x0000000000a8783b */ /* 0x010e6e0000000200 */
[C---:B--2---:R-:W-:Y:S08]  /*aee0*/  HMMA.16816.F32 R12, R236.reuse, R184, R12 ;  /* 0x000000b8ec0c723c */ /* 0x044ff0000000180c */
[C---:B------:R-:W-:Y:S01]  /*aef0*/  HMMA.16816.F32 R16, R236.reuse, R186, R16 ;  /* 0x000000baec10723c */ /* 0x040fe20000001810 */
[----:B------:R-:W2:Y:S07]  /*af00*/  LDSM.16.M88.4 R184, [R133+0x6000] ;  /* 0x0060000085b8783b */ /* 0x000eae0000000200 */
[C---:B------:R-:W-:Y:S08]  /*af10*/  HMMA.16816.F32 R20, R236.reuse, R180, R20 ;  /* 0x000000b4ec14723c */ /* 0x040ff00000001814 */
[C---:B------:R-:W-:Y:S01]  /*af20*/  HMMA.16816.F32 R24, R236.reuse, R182, R24 ;  /* 0x000000b6ec18723c */ /* 0x040fe20000001818 */
[----:B------:R-:W3:Y:S07]  /*af30*/  LDSM.16.M88.4 R180, [R133+0x6800] ;  /* 0x0068000085b4783b */ /* 0x000eee0000000200 */
[C---:B-1----:R-:W-:Y:S08]  /*af40*/  HMMA.16816.F32 R28, R236.reuse, R168, R28 ;  /* 0x000000a8ec1c723c */ /* 0x042ff0000000181c */
[----:B------:R-:W-:Y:S01]  /*af50*/  HMMA.16816.F32 R32, R236, R170, R32 ;  /* 0x000000aaec20723c */ /* 0x000fe20000001820 */
        /* <DEDUP_REMOVED lines=8> */
[C---:B------:R-:W-:Y:S01]  /*afe0*/  HMMA.16816.F32 R24, R240.reuse, R170, R24 ;  /* 0x000000aaf018723c */ /* 0x040fe20000001818 */
[----:B------:R-:W1:Y:S07]  /*aff0*/  LDSM.16.M88.4 R168, [R250+0x6800] ;  /* 0x00680000faa8783b */ /* 0x000e6e0000000200 */
[C---:B--2---:R-:W-:Y:S08]  /*b000*/  HMMA.16816.F32 R28, R240.reuse, R184, R28 ;  /* 0x000000b8f01c723c */ /* 0x044ff0000000181c */
[----:B------:R-:W-:Y:S08]  /*b010*/  HMMA.16816.F32 R32, R240, R186, R32 ;  /* 0x000000baf020723c */ /* 0x000ff00000001820 */
[C---:B---3--:R-:W-:Y:S08]  /*b020*/  HMMA.16816.F32 R4, R244.reuse, R180, R4 ;  /* 0x000000b4f404723c */ /* 0x048ff00000001804 */
[C---:B------:R-:W-:Y:S08]  /*b030*/  HMMA.16816.F32 R8, R244.reuse, R182, R8 ;  /* 0x000000b6f408723c */ /* 0x040ff00000001808 */
[C---:B-1----:R-:W-:Y:S08]  /*b040*/  HMMA.16816.F32 R12, R244.reuse, R168, R12 ;  /* 0x000000a8f40c723c */ /* 0x042ff0000000180c */
[C---:B------:R-:W-:Y:S04]  /*b050*/  HMMA.16816.F32 R16, R244.reuse, R170, R16 ;  /* 0x000000aaf410723c */ /* 0x040fe80000001810 */
[----:B------:R-:W-:Y:S02]  /*b060*/  FMUL.FTZ R4, R4, c[0x0][0x320] ;  /* 0x0000c80004047a20 */ /* 0x000fe40000410000 */
[----:B------:R-:W-:Y:S02]  /*b070*/  FMUL.FTZ R5, R5, c[0x0][0x320] ;  /* 0x0000c80005057a20 */ /* 0x000fe40000410000 */
[----:B------:R-:W-:Y:S01]  /*b080*/  FMUL.FTZ R6, R6, c[0x0][0x320] ;  /* 0x0000c80006067a20 */ /* 0x000fe20000410000 */
[----:B------:R-:W-:Y:S03]  /*b090*/  MUFU.TANH R182, R4 ;  /* 0x0000000400b67308 */ /* 0x000fe60000002400 */
[----:B------:R-:W-:Y:S02]  /*b0a0*/  FMUL.FTZ R7, R7, c[0x0][0x320] ;  /* 0x0000c80007077a20 */ /* 0x000fe40000410000 */
[----:B------:R-:W-:Y:S02]  /*b0b0*/  FMUL.FTZ R8, R8, c[0x0][0x320] ;  /* 0x0000c80008087a20 */ /* 0x000fe40000410000 */
[----:B------:R-:W-:Y:S02]  /*b0c0*/  FMUL.FTZ R9, R9, c[0x0][0x320] ;  /* 0x0000c80009097a20 */ /* 0x000fe40000410000 */
[----:B------:R-:W-:Y:S01]  /*b0d0*/  FMUL.FTZ R10, R10, c[0x0][0x320] ;  /* 0x0000c8000a0a7a20 */ /* 0x000fe20000410000 */
[----:B------:R-:W-:Y:S01]  /*b0e0*/  MUFU.TANH R184, R5 ;  /* 0x0000000500b87308 */ /* 0x000fe20000002400 */
[----:B------:R-:W-:Y:S02]  /*b0f0*/  FMUL.FTZ R11, R11, c[0x0][0x320] ;  /* 0x0000c8000b0b7a20 */ /* 0x000fe40000410000 */
        /* <DEDUP_REMOVED lines=8> */
[----:B------:R-:W-:Y:S03]  /*b180*/  FMUL.FTZ R15, R15, c[0x0][0x320] ;  /* 0x0000c8000f0f7a20 */ /* 0x000fe60000410000 */
[----:B------:R1:W-:Y:S10]  /*b190*/  MUFU.TANH R188, R7 ;  /* 0x0000000700bc7308 */ /* 0x0003f40000002400 */
[----:B------:R-:W-:Y:S10]  /*b1a0*/  MUFU.TANH R183, R8 ;  /* 0x0000000800b77308 */ /* 0x000ff40000002400 */
[----:B------:R-:W-:Y:S01]  /*b1b0*/  MUFU.TANH R180, R9 ;  /* 0x0000000900b47308 */ /* 0x000fe20000002400 */
[----:B-1----:R-:W1:Y:S09]  /*b1c0*/  LDSM.16.M88.4 R4, [R250+0x7000] ;  /* 0x00700000fa04783b */ /* 0x002e720000000200 */
[----:B------:R-:W-:Y:S10]  /*b1d0*/  MUFU.TANH R185, R10 ;  /* 0x0000000a00b97308 */ /* 0x000ff40000002400 */
[----:B------:R2:W-:Y:S10]  /*b1e0*/  MUFU.TANH R186, R11 ;  /* 0x0000000b00ba7308 */ /* 0x0005f40000002400 */
[----:B------:R-:W3:Y:S10]  /*b1f0*/  MUFU.TANH R0, R13 ;  /* 0x0000000d00007308 */ /* 0x000ef40000002400 */
[----:B------:R-:W2:Y:S01]  /*b200*/  MUFU.TANH R2, R14 ;  /* 0x0000000e00027308 */ /* 0x000ea20000002400 */
[C---:B-1----:R-:W-:Y:S01]  /*b210*/  HMMA.16816.F32 R20, R244.reuse, R4, R20 ;  /* 0x00000004f414723c */ /* 0x042fe20000001814 */
[----:B--2---:R-:W1:Y:S01]  /*b220*/  LDSM.16.M88.4 R8, [R250+0x7800] ;  /* 0x00780000fa08783b */ /* 0x004e620000000200 */
[----:B------:R-:W-:Y:S07]  /*b230*/  DEPBAR.LE SB0, 0x0 ;  /* 0x000080000000791a */ /* 0x000fee0000000000 */
[----:B------:R-:W-:Y:S01]  /*b240*/  MUFU.TANH R3, R19 ;  /* 0x0000001300037308 */ /* 0x000fe20000002400 */
[C---:B------:R-:W-:Y:S01]  /*b250*/  HMMA.16816.F32 R24, R244.reuse, R6, R24 ;  /* 0x00000006f418723c */ /* 0x040fe20000001818 */
[----:B------:R-:W-:Y:S06]  /*b260*/  BAR.SYNC.DEFER_BLOCKING 0x0 ;  /* 0x0000000000007b1d */ /* 0x000fec0000010000 */
[----:B------:R-:W-:Y:S05]  /*b270*/  @P0 IMAD.WIDE.U32 R6, R132, c[0x0][0x1e0], RZ ;  /* 0x0000780084060a25 */ /* 0x000fea00078e00ff */
[----:B------:R-:W-:Y:S02]  /*b280*/  @P0 SHF.L.U32 R5, R6, 0x6, RZ ;  /* 0x0000000606050819 */ /* 0x000fe400000006ff */
[----:B------:R-:W-:Y:S02]  /*b290*/  FMUL.FTZ R20, R20, c[0x0][0x320] ;  /* 0x0000c80014147a20 */ /* 0x000fe40000410000 */
[----:B------:R-:W-:Y:S02]  /*b2a0*/  FMUL.FTZ R21, R21, c[0x0][0x320] ;  /* 0x0000c80015157a20 */ /* 0x000fe40000410000 */
[----:B------:R-:W-:Y:S02]  /*b2b0*/  FMUL.FTZ R22, R22, c[0x0][0x320] ;  /* 0x0000c80016167a20 */ /* 0x000fe40000410000 */
[----:B------:R-:W-:Y:S04]  /*b2c0*/  FMUL.FTZ R23, R23, c[0x0][0x320] ;  /* 0x0000c80017177a20 */ /* 0x000fe80000410000 */
[----:B------:R-:W-:Y:S01]  /*b2d0*/  FMUL.FTZ R26, R26, c[0x0][0x320] ;  /* 0x0000c8001a1a7a20 */ /* 0x000fe20000410000 */
[----:B------:R-:W-:Y:S01]  /*b2e0*/  MUFU.TANH R19, R20 ;  /* 0x0000001400137308 */ /* 0x000fe20000002400 */
[----:B------:R-:W-:Y:S02]  /*b2f0*/  FMUL.FTZ R27, R27, c[0x0][0x320] ;  /* 0x0000c8001b1b7a20 */ /* 0x000fe40000410000 */
[----:B------:R-:W-:Y:S02]  /*b300*/  FMUL.FTZ R24, R24, c[0x0][0x320] ;  /* 0x0000c80018187a20 */ /* 0x000fe40000410000 */
[----:B------:R-:W-:Y:S01]  /*b310*/  FMUL.FTZ R25, R25, c[0x0][0x320] ;  /* 0x0000c80019197a20 */ /* 0x000fe20000410000 */
[C---:B-1----:R-:W-:Y:S04]  /*b320*/  HMMA.16816.F32 R28, R244.reuse, R8, R28 ;  /* 0x00000008f41c723c */ /* 0x042fe8000000181c */
[----:B------:R-:W-:Y:S04]  /*b330*/  MUFU.TANH R195, R26 ;  /* 0x0000001a00c37308 */ /* 0x000fe80000002400 */
[----:B------:R-:W-:Y:S06]  /*b340*/  HMMA.16816.F32 R32, R244, R10, R32 ;  /* 0x0000000af420723c */ /* 0x000fec0000001820 */
[----:B------:R1:W-:Y:S10]  /*b350*/  MUFU.TANH R172, R27 ;  /* 0x0000001b00ac7308 */ /* 0x0003f40000002400 */
[----:B------:R2:W-:Y:S01]  /*b360*/  MUFU.TANH R4, R24 ;  /* 0x0000001800047308 */ /* 0x0005e20000002400 */
[----:B------:R-:W-:Y:S02]  /*b370*/  FMUL.FTZ R28, R28, c[0x0][0x320] ;  /* 0x0000c8001c1c7a20 */ /* 0x000fe40000410000 */
[----:B------:R-:W-:Y:S02]  /*b380*/  FMUL.FTZ R29, R29, c[0x0][0x320] ;  /* 0x0000c8001d1d7a20 */ /* 0x000fe40000410000 */
[----:B------:R-:W-:Y:S02]  /*b390*/  FMUL.FTZ R30, R30, c[0x0][0x320] ;  /* 0x0000c8001e1e7a20 */ /* 0x000fe40000410000 */
[----:B------:R-:W-:Y:S03]  /*b3a0*/  FMUL.FTZ R31, R31, c[0x0][0x320] ;  /* 0x0000c8001f1f7a20 */ /* 0x000fe60000410000 */
[----:B------:R-:W-:Y:S01]  /*b3b0*/  MUFU.TANH R20, R21 ;  /* 0x0000001500147308 */ /* 0x000fe20000002400 */
[----:B------:R-:W-:Y:S02]  /*b3c0*/  FMUL.FTZ R32, R32, c[0x0][0x320] ;  /* 0x0000c80020207a20 */ /* 0x000fe40000410000 */
[----:B------:R-:W-:Y:S01]  /*b3d0*/  FMUL.FTZ R33, R33, c[0x0][0x320] ;  /* 0x0000c80021217a20 */ /* 0x000fe20000410000 */
[----:B-1----:R-:W4:Y:S01]  /*b3e0*/  LDL.64 R26, [R1+0x68] ;  /* 0x00006800011a7983 */ /* 0x002f220000100a00 */
[----:B------:R-:W-:Y:S05]  /*b3f0*/  FMUL.FTZ R34, R34, c[0x0][0x320] ;  /* 0x0000c80022227a20 */ /* 0x000fea0000410000 */
[----:B------:R-:W-:Y:S01]  /*b400*/  MUFU.TANH R21, R22 ;  /* 0x0000001600157308 */ /* 0x000fe20000002400 */
[----:B--2---:R-:W2:Y:S04]  /*b410*/  LDL R24, [R1+0x64] ;  /* 0x0000640001187983 */ /* 0x004ea80000100800 */
[----:B------:R-:W-:Y:S05]  /*b420*/  STL [R1+0x5c], R132 ;  /* 0x00005c8401007387 */ /* 0x000fea0000100800 */
[----:B------:R3:W-:Y:S10]  /*b430*/  MUFU.TANH R22, R23 ;  /* 0x0000001700167308 */ /* 0x0007f40000002400 */
[----:B------:R-:W-:Y:S10]  /*b440*/  MUFU.TANH R191, R17 ;  /* 0x0000001100bf7308 */ /* 0x000ff40000002400 */
[----:B------:R1:W-:Y:S01]  /*b450*/  MUFU.TANH R17, R18 ;  /* 0x0000001200117308 */ /* 0x0003e20000002400 */
[----:B---3--:R-:W-:Y:S02]  /*b460*/  MOV R23, R0 ;  /* 0x0000000000177202 */ /* 0x008fe40000000f00 */
[----:B------:R-:W-:Y:S07]  /*b470*/  FMNMX.FTZ R0, R182, R134, !PT ;  /* 0x00000086b6007209 */ /* 0x000fee0007810000 */
[----:B------:R-:W-:Y:S01]  /*b480*/  MUFU.TANH R178, R32 ;  /* 0x0000002000b27308 */ /* 0x000fe20000002400 */
[----:B------:R-:W-:Y:S04]  /*b490*/  FMNMX.FTZ R0, R184, R0, !PT ;  /* 0x00000000b8007209 */ /* 0x000fe80007810000 */
[----:B------:R-:W-:Y:S04]  /*b4a0*/  FMNMX.FTZ R0, R183, R0, !PT ;  /* 0x00000000b7007209 */ /* 0x000fe80007810000 */
[----:B------:R-:W-:Y:S01]  /*b4b0*/  FMNMX.FTZ R0, R180, R0, !PT ;  /* 0x00000000b4007209 */ /* 0x000fe20007810000 */
[----:B------:R-:W3:Y:S01]  /*b4c0*/  MUFU.TANH R133, R12 ;  /* 0x0000000c00857308 */ /* 0x000ee20000002400 */
[----:B-1----:R-:W-:Y:S02]  /*b4d0*/  MOV R18, R2 ;  /* 0x0000000200127202 */ /* 0x002fe40000000f00 */
[----:B------:R-:W-:Y:S07]  /*b4e0*/  FMNMX.FTZ R2, R187, R135, !PT ;  /* 0x00000087bb027209 */ /* 0x000fee0007810000 */
[----:B------:R-:W1:Y:S01]  /*b4f0*/  MUFU.TANH R170, R16 ;  /* 0x0000001000aa7308 */ /* 0x000e620000002400 */
[----:B------:R-:W-:Y:S04]  /*b500*/  FMNMX.FTZ R2, R188, R2, !PT ;  /* 0x00000002bc027209 */ /* 0x000fe80007810000 */
[----:B------:R-:W-:Y:S04]  /*b510*/  FMNMX.FTZ R2, R185, R2, !PT ;  /* 0x00000002b9027209 */ /* 0x000fe80007810000 */
[----:B------:R-:W-:Y:S01]  /*b520*/  FMNMX.FTZ R2, R186, R2, !PT ;  /* 0x00000002ba027209 */ /* 0x000fe20007810000 */
[----:B------:R-:W1:Y:S03]  /*b530*/  MUFU.TANH R171, R15 ;  /* 0x0000000f00ab7308 */ /* 0x000e660000002400 */
[----:B------:R-:W-:Y:S02]  /*b540*/  FMNMX.FTZ R2, R18, R2, !PT ;  /* 0x0000000212027209 */ /* 0x000fe40007810000 */
[----:B---3--:R-:W-:Y:S04]  /*b550*/  MOV R32, R133 ;  /* 0x0000008500207202 */ /* 0x008fe80000000f00 */
[----:B------:R-:W-:Y:S01]  /*b560*/  FMNMX.FTZ R0, R32, R0, !PT ;  /* 0x0000000020007209 */ /* 0x000fe20007810000 */
[----:B------:R3:W-:Y:S03]  /*b570*/  MUFU.TANH R179, R33 ;  /* 0x0000002100b37308 */ /* 0x0007e60000002400 */
[----:B------:R-:W-:Y:S04]  /*b580*/  FMNMX.FTZ R0, R23, R0, !PT ;  /* 0x0000000017007209 */ /* 0x000fe80007810000 */
[----:B-1----:R-:W-:Y:S03]  /*b590*/  FMNMX.FTZ R0, R170, R0, !PT ;  /* 0x00000000aa007209 */ /* 0x002fe60007810000 */
[----:B------:R-:W1:Y:S01]  /*b5a0*/  MUFU.TANH R194, R25 ;  /* 0x0000001900c27308 */ /* 0x000e620000002400 */
[----:B------:R-:W-:Y:S02]  /*b5b0*/  FMNMX.FTZ R0, R191, R0, !PT ;  /* 0x00000000bf007209 */ /* 0x000fe40007810000 */
[----:B------:R-:W-:Y:S02]  /*b5c0*/  FMNMX.FTZ R2, R171, R2, !PT ;  /* 0x00000002ab027209 */ /* 0x000fe40007810000 */
[----:B------:R-:W-:Y:S02]  /*b5d0*/  FMNMX.FTZ R0, R19, R0, !PT ;  /* 0x0000000013007209 */ /* 0x000fe40007810000 */
[----:B------:R-:W-:Y:S03]  /*b5e0*/  FMNMX.FTZ R2, R17, R2, !PT ;  /* 0x0000000211027209 */ /* 0x000fe60007810000 */
[----:B------:R-:W1:Y:S01]  /*b5f0*/  MUFU.TANH R176, R28 ;  /* 0x0000001c00b07308 */ /* 0x000e620000002400 */
[----:B---3--:R-:W-:Y:S04]  /*b600*/  MOV R33, R3 ;  /* 0x0000000300217202 */ /* 0x008fe80000000f00 */
[----:B------:R-:W-:Y:S02]  /*b610*/  FMNMX.FTZ R3, R33, R2, !PT ;  /* 0x0000000221037209 */ /* 0x000fe40007810000 */
[----:B------:R-:W-:Y:S01]  /*b620*/  FMNMX.FTZ R2, R20, R0, !PT ;  /* 0x0000000014027209 */ /* 0x000fe20007810000 */
[----:B------:R-:W-:Y:S02]  /*b630*/  FMUL.FTZ R0, R35, c[0x0][0x320] ;  /* 0x0000c80023007a20 */ /* 0x000fe40000410000 */
[----:B------:R-:W3:Y:S01]  /*b640*/  MUFU.TANH R177, R29 ;  /* 0x0000001d00b17308 */ /* 0x000ee20000002400 */
[----:B------:R-:W-:Y:S02]  /*b650*/  FMNMX.FTZ R3, R21, R3, !PT ;  /* 0x0000000315037209 */ /* 0x000fe40007810000 */
[----:B------:R-:W-:Y:S02]  /*b660*/  MOV R35, R4 ;  /* 0x0000000400237202 */ /* 0x000fe40000000f00 */
[----:B------:R-:W-:Y:S02]  /*b670*/  FMNMX.FTZ R3, R22, R3, !PT ;  /* 0x0000000316037209 */ /* 0x000fe40007810000 */
[----:B------:R-:W-:Y:S02]  /*b680*/  FMNMX.FTZ R2, R35, R2, !PT ;  /* 0x0000000223027209 */ /* 0x000fe40007810000 */
[----:B------:R-:W-:Y:S01]  /*b690*/  @P0 SHF.R.S32.HI R4, RZ, 0x1f, R132 ;  /* 0x0000001fff040819 */ /* 0x000fe20000011484 */
[----:B------:R1:W-:Y:S04]  /*b6a0*/  MUFU.TANH R168, R0 ;  /* 0x0000000000a87308 */ /* 0x0003e80000002400 */
[----:B------:R-:W-:Y:S04]  /*b6b0*/  @P0 IMAD R4, R4, c[0x0][0x1e0], RZ ;  /* 0x0000780004040a24 */ /* 0x000fe800078e02ff */
[----:B------:R-:W-:Y:S02]  /*b6c0*/  @P0 IMAD R4, R132, c[0x0][0x1e4], R4 ;  /* 0x0000790084040a24 */ /* 0x000fe400078e0204 */
[----:B------:R-:W3:Y:S03]  /*b6d0*/  MUFU.TANH R174, R30 ;  /* 0x0000001e00ae7308 */ /* 0x000ee60000002400 */
[----:B------:R-:W-:Y:S04]  /*b6e0*/  @P0 IADD3 R4, R7, R4, RZ ;  /* 0x0000000407040210 */ /* 0x000fe80007ffe0ff */
[----:B------:R-:W-:Y:S03]  /*b6f0*/  @P0 SHF.L.U64.HI R4, R6, 0x6, R4 ;  /* 0x0000000606040819 */ /* 0x000fe60000010204 */
[----:B------:R-:W3:Y:S01]  /*b700*/  MUFU.TANH R175, R31 ;  /* 0x0000001f00af7308 */ /* 0x000ee20000002400 */
[----:B-1----:R-:W-:Y:S02]  /*b710*/  FMNMX.FTZ R0, R194, R2, !PT ;  /* 0x00000002c2007209 */ /* 0x002fe40007810000 */
[----:B------:R-:W-:Y:S02]  /*b720*/  FMNMX.FTZ R2, R195, R3, !PT ;  /* 0x00000003c3027209 */ /* 0x000fe40007810000 */
[----:B------:R-:W-:Y:S05]  /*b730*/  FMNMX.FTZ R0, R176, R0, !PT ;  /* 0x00000000b0007209 */ /* 0x000fea0007810000 */
[----:B------:R-:W1:Y:S01]  /*b740*/  MUFU.TANH R169, R34 ;  /* 0x0000002200a97308 */ /* 0x000e620000002400 */
[----:B------:R-:W-:Y:S02]  /*b750*/  FMNMX.FTZ R2, R172, R2, !PT ;  /* 0x00000002ac027209 */ /* 0x000fe40007810000 */
[----:B---3--:R-:W-:Y:S02]  /*b760*/  FMNMX.FTZ R0, R177, R0, !PT ;  /* 0x00000000b1007209 */ /* 0x008fe40007810000 */
[----:B------:R-:W-:Y:S02]  /*b770*/  FMNMX.FTZ R2, R174, R2, !PT ;  /* 0x00000002ae027209 */ /* 0x000fe40007810000 */
[----:B------:R-:W-:Y:S04]  /*b780*/  FMNMX.FTZ R3, R178, R0, !PT ;  /* 0x00000000b2037209 */ /* 0x000fe80007810000 */
[----:B------:R-:W-:Y:S02]  /*b790*/  FMNMX.FTZ R3, R179, R3, !PT ;  /* 0x00000003b3037209 */ /* 0x000fe40007810000 */
[----:B------:R-:W-:Y:S03]  /*b7a0*/  FMNMX.FTZ R0, R175, R2, !PT ;  /* 0x00000002af007209 */ /* 0x000fe60007810000 */
[----:B------:R-:W3:Y:S01]  /*b7b0*/  SHFL.BFLY PT, R133, R3, 0x2, 0x1f ;  /* 0x0c401f0003857f89 */ /* 0x000ee200000e0000 */
[----:B-1----:R-:W-:Y:S02]  /*b7c0*/  FMNMX.FTZ R0, R169, R0, !PT ;  /* 0x00000000a9007209 */ /* 0x002fe40007810000 */
[----:B------:R-:W-:Y:S02]  /*b7d0*/  MOV R34, R23 ;  /* 0x0000001700227202 */ /* 0x000fe40000000f00 */
[----:B------:R-:W-:Y:S05]  /*b7e0*/  FMNMX.FTZ R0, R168, R0, !PT ;  /* 0x00000000a8007209 */ /* 0x000fea0007810000 */
[----:B------:R-:W1:Y:S01]  /*b7f0*/  SHFL.BFLY PT, R2, R0, 0x2, 0x1f ;  /* 0x0c401f0000027f89 */ /* 0x000e6200000e0000 */
[----:B---3--:R-:W-:Y:S07]  /*b800*/  FMNMX.FTZ R133, R3, R133, !PT ;  /* 0x0000008503857209 */ /* 0x008fee0007810000 */
[----:B------:R-:W3:Y:S01]  /*b810*/  SHFL.BFLY PT, R10, R133, 0x1, 0x1f ;  /* 0x0c201f00850a7f89 */ /* 0x000ee200000e0000 */
[----:B-1----:R-:W-:Y:S07]  /*b820*/  FMNMX.FTZ R0, R0, R2, !PT ;  /* 0x0000000200007209 */ /* 0x002fee0007810000 */
[----:B------:R-:W1:Y:S01]  /*b830*/  SHFL.BFLY PT, R3, R0, 0x1, 0x1f ;  /* 0x0c201f0000037f89 */ /* 0x000e6200000e0000 */
[----:B---3--:R-:W-:Y:S05]  /*b840*/  FMNMX.FTZ R133, R133, R10, !PT ;  /* 0x0000000a85857209 */ /* 0x008fea0007810000 */
[----:B------:R-:W-:Y:S04]  /*b850*/  FMUL.FTZ R181, R133, c[0x0][0x2d0] ;  /* 0x0000b40085b57a20 */ /* 0x000fe80000410000 */
[----:B------:R-:W-:Y:S04]  /*b860*/  FFMA.FTZ R10, R184, c[0x0][0x2d0], -R181 ;  /* 0x0000b400b80a7a23 */ /* 0x000fe800000108b5 */
[----:B------:R-:W-:Y:S01]  /*b870*/  MUFU.EX2 R189, R10 ;  /* 0x0000000a00bd7308 */ /* 0x000fe20000000800 */
[----:B-1----:R-:W-:Y:S02]  /*b880*/  FMNMX.FTZ R132, R0, R3, !PT ;  /* 0x0000000300847209 */ /* 0x002fe40007810000 */
[----:B----4-:R-:W-:Y:S02]  /*b890*/  @P0 IADD3 R16, P1, R26, 0x40, RZ ;  /* 0x000000401a100810 */ /* 0x010fe40007f3e0ff */
[----:B------:R-:W-:Y:S02]  /*b8a0*/  @P0 IADD3 R7, P2, R5, R26, RZ ;  /* 0x0000001a05070210 */ /* 0x000fe40007f5e0ff */
[-C--:B--2---:R-:W-:Y:S02]  /*b8b0*/  @P0 IADD3.X R15, RZ, R24.reuse, RZ, P1, !PT ;  /* 0x00000018ff0f0210 */ /* 0x084fe40000ffe4ff */
[----:B------:R-:W-:Y:S02]  /*b8c0*/  @P0 LEA R6, P1, R7, c[0x0][0x1c8], 0x1 ;  /* 0x0000720007060a11 */ /* 0x000fe400078208ff */
[----:B------:R-:W-:Y:S02]  /*b8d0*/  @P0 IADD3.X R8, R4, R24, RZ, P2, !PT ;  /* 0x0000001804080210 */ /* 0x000fe400017fe4ff */
[----:B------:R-:W-:Y:S02]  /*b8e0*/  @P0 IADD3 R2, P2, R5, R16, RZ ;  /* 0x0000001005020210 */ /* 0x000fe40007f5e0ff */
[----:B------:R-:W-:Y:S02]  /*b8f0*/  @P0 LEA.HI.X R7, R7, c[0x0][0x1cc], R8, 0x1, P1 ;  /* 0x0000730007070a11 */ /* 0x000fe400008f0c08 */
[----:B------:R-:W-:Y:S02]  /*b900*/  @P0 LEA R8, P1, R2, c[0x0][0x1c8], 0x1 ;  /* 0x0000720002080a11 */ /* 0x000fe400078208ff */
[----:B------:R-:W-:Y:S01]  /*b910*/  @P0 IADD3.X R9, R4, R15, RZ, P2, !PT ;  /* 0x0000000f04090210 */ /* 0x000fe200017fe4ff */
[----:B------:R1:W-:Y:S03]  /*b920*/  @P0 LDGSTS.E.BYPASS.LTC128B.128 [R131+0x10100], [R6.64], !P6 ;  /* 0x1010000006830fae */ /* 0x0003e6000f101d46 */
[----:B------:R-:W-:Y:S01]  /*b930*/  @P0 LEA.HI.X R9, R2, c[0x0][0x1cc], R9, 0x1, P1 ;  /* 0x0000730002090a11 */ /* 0x000fe200008f0c09 */
[----:B------:R-:W-:Y:S01]  /*b940*/  FADD.FTZ R2, -R133, R134 ;  /* 0x0000008685027221 */ /* 0x000fe20000010100 */
[----:B------:R-:W-:Y:S02]  /*b950*/  @P0 IADD3 R14, P1, R26, 0x80, RZ ;  /* 0x000000801a0e0810 */ /* 0x000fe40007f3e0ff */
[----:B------:R-:W-:Y:S01]  /*b960*/  MOV R134, R22 ;  /* 0x0000001600867202 */ /* 0x000fe20000000f00 */
[----:B------:R2:W-:Y:S01]  /*b970*/  @P0 LDGSTS.E.BYPASS.LTC128B.128 [R131+0x12100], [R8.64], !P5 ;  /* 0x1210000008830fae */ /* 0x0005e2000e901d46 */
[----:B------:R-:W-:Y:S01]  /*b980*/  @P0 IADD3.X R13, RZ, R24, RZ, P1, !PT ;  /* 0x00000018ff0d0210 */ /* 0x000fe20000ffe4ff */
[----:B------:R-:W-:Y:S04]  /*b990*/  FMUL.FTZ R0, R2, c[0x0][0x2d0] ;  /* 0x0000b40002007a20 */ /* 0x000fe80000410000 */
[----:B------:R3:W4:Y:S01]  /*b9a0*/  MUFU.EX2 R2, R0 ;  /* 0x0000000000027308 */ /* 0x0007220000000800 */
[----:B-1----:R-:W-:Y:S04]  /*b9b0*/  @P0 IADD3 R7, P2, R5, R14, RZ ;  /* 0x0000000e05070210 */ /* 0x002fe80007f5e0ff */
[C---:B------:R-:W-:Y:S02]  /*b9c0*/  @P0 LEA R6, P1, R7.reuse, c[0x0][0x1c8], 0x1 ;  /* 0x0000720007060a11 */ /* 0x040fe400078208ff */
[----:B------:R-:W-:Y:S01]  /*b9d0*/  @P0 IADD3.X R3, R4, R13, RZ, P2, !PT ;  /* 0x0000000d04030210 */ /* 0x000fe200017fe4ff */
[----:B--2---:R-:W-:Y:S03]  /*b9e0*/  FFMA.FTZ R8, R182, c[0x0][0x2d0], -R181 ;  /* 0x0000b400b6087a23 */ /* 0x004fe600000108b5 */
[----:B------:R-:W-:Y:S01]  /*b9f0*/  @P0 LEA.HI.X R7, R7, c[0x0][0x1cc], R3, 0x1, P1 ;  /* 0x0000730007070a11 */ /* 0x000fe200008f0c03 */
[----:B---3--:R-:W-:Y:S01]  /*ba00*/  FADD.FTZ R0, -R132, R135 ;  /* 0x0000008784007221 */ /* 0x008fe20000010100 */
[----:B------:R-:W-:Y:S01]  /*ba10*/  @P0 IADD3 R12, P1, R26, 0xc0, RZ ;  /* 0x000000c01a0c0810 */ /* 0x000fe20007f3e0ff */
[----:B------:R1:W-:Y:S01]  /*ba20*/  MUFU.EX2 R135, R8 ;  /* 0x0000000800877308 */ /* 0x0003e20000000800 */
[----:B----4-:R-:W-:Y:S01]  /*ba30*/  FMUL.FTZ R25, R2, R157 ;  /* 0x0000009d02197220 */ /* 0x010fe20000410000 */
[----:B------:R2:W-:Y:S01]  /*ba40*/  @P0 LDGSTS.E.BYPASS.LTC128B.128 [R131+0x14100], [R6.64], !P4 ;  /* 0x1410000006830fae */ /* 0x0005e2000e101d46 */
[----:B------:R-:W-:Y:S01]  /*ba50*/  @P0 IADD3 R3, P2, R5, R12, RZ ;  /* 0x0000000c05030210 */ /* 0x000fe20007f5e0ff */
[----:B------:R-:W-:Y:S01]  /*ba60*/  FMUL.FTZ R0, R0, c[0x0][0x2d0] ;  /* 0x0000b40000007a20 */ /* 0x000fe20000410000 */
[----:B------:R-:W-:Y:S01]  /*ba70*/  @P0 IADD3.X R9, RZ, R24, RZ, P1, !PT ;  /* 0x00000018ff090210 */ /* 0x000fe20000ffe4ff */
[C---:B------:R-:W-:Y:S02]  /*ba80*/  FMUL.FTZ R36, R2.reuse, R36 ;  /* 0x0000002402247220 */ /* 0x040fe40000410000 */
[C---:B------:R-:W-:Y:S02]  /*ba90*/  FMUL.FTZ R37, R2.reuse, R37 ;  /* 0x0000002502257220 */ /* 0x040fe40000410000 */
[----:B------:R-:W3:Y:S01]  /*baa0*/  MUFU.EX2 R0, R0 ;  /* 0x0000000000007308 */ /* 0x000ee20000000800 */
[C---:B------:R-:W-:Y:S02]  /*bab0*/  FMUL.FTZ R40, R2.reuse, R40 ;  /* 0x0000002802287220 */ /* 0x040fe40000410000 */
[C---:B------:R-:W-:Y:S02]  /*bac0*/  FMUL.FTZ R41, R2.reuse, R41 ;  /* 0x0000002902297220 */ /* 0x040fe40000410000 */
[C---:B------:R-:W-:Y:S02]  /*bad0*/  FMUL.FTZ R44, R2.reuse, R44 ;  /* 0x0000002c022c7220 */ /* 0x040fe40000410000 */
[C---:B------:R-:W-:Y:S02]  /*bae0*/  FMUL.FTZ R45, R2.reuse, R45 ;  /* 0x0000002d022d7220 */ /* 0x040fe40000410000 */
[C---:B------:R-:W-:Y:S02]  /*baf0*/  FMUL.FTZ R48, R2.reuse, R48 ;  /* 0x0000003002307220 */ /* 0x040fe40000410000 */
[C---:B------:R-:W-:Y:S02]  /*bb00*/  FMUL.FTZ R49, R2.reuse, R49 ;  /* 0x0000003102317220 */ /* 0x040fe40000410000 */
[C---:B------:R-:W-:Y:S01]  /*bb10*/  FMUL.FTZ R52, R2.reuse, R52 ;  /* 0x0000003402347220 */ /* 0x040fe20000410000 */
[----:B-1----:R-:W-:Y:S01]  /*bb20*/  @P0 MOV R8, c[0x0][0x1e4] ;  /* 0x0000790000080a02 */ /* 0x002fe20000000f00 */
[C---:B------:R-:W-:Y:S02]  /*bb30*/  FMUL.FTZ R53, R2.reuse, R53 ;  /* 0x0000003502357220 */ /* 0x040fe40000410000 */
[C---:B------:R-:W-:Y:S01]  /*bb40*/  FMUL.FTZ R56, R2.reuse, R56 ;  /* 0x0000003802387220 */ /* 0x040fe20000410000 */
[C---:B--2---:R-:W-:Y:S01]  /*bb50*/  @P0 LEA R6, P1, R3.reuse, c[0x0][0x1c8], 0x1 ;  /* 0x0000720003060a11 */ /* 0x044fe200078208ff */
[----:B------:R-:W-:Y:S01]  /*bb60*/  FMUL.FTZ R57, R2, R57 ;  /* 0x0000003902397220 */ /* 0x000fe20000410000 */
[----:B------:R-:W-:Y:S01]  /*bb70*/  @P0 IADD3.X R7, R4, R9, RZ, P2, !PT ;  /* 0x0000000904070210 */ /* 0x000fe200017fe4ff */
[----:B------:R-:W-:Y:S02]  /*bb80*/  FMUL.FTZ R60, R2, R60 ;  /* 0x0000003c023c7220 */ /* 0x000fe40000410000 */
[C---:B---3--:R-:W-:Y:S01]  /*bb90*/  FMUL.FTZ R27, R0.reuse, R159 ;  /* 0x0000009f001b7220 */ /* 0x048fe20000410000 */
[----:B------:R-:W-:Y:S01]  /*bba0*/  @P0 LEA.HI.X R7, R3, c[0x0][0x1cc], R7, 0x1, P1 ;  /* 0x0000730003070a11 */ /* 0x000fe200008f0c07 */
[C---:B------:R-:W-:Y:S01]  /*bbb0*/  FMUL.FTZ R38, R0.reuse, R38 ;  /* 0x0000002600267220 */ /* 0x040fe20000410000 */
[----:B------:R-:W-:Y:S01]  /*bbc0*/  @P0 MOV R3, c[0x0][0x1e0] ;  /* 0x0000780000030a02 */ /* 0x000fe20000000f00 */
[C---:B------:R-:W-:Y:S02]  /*bbd0*/  FMUL.FTZ R39, R0.reuse, R39 ;  /* 0x0000002700277220 */ /* 0x040fe40000410000 */
[----:B------:R1:W-:Y:S01]  /*bbe0*/  @P0 LDGSTS.E.BYPASS.LTC128B.128 [R131+0x16100], [R6.64], !P3 ;  /* 0x1610000006830fae */ /* 0x0003e2000d901d46 */
[C---:B------:R-:W-:Y:S01]  /*bbf0*/  @P0 LEA R5, P1, R3.reuse, R5, 0x5 ;  /* 0x0000000503050211 */ /* 0x040fe200078228ff */
[C---:B------:R-:W-:Y:S02]  /*bc00*/  FMUL.FTZ R42, R0.reuse, R42 ;  /* 0x0000002a002a7220 */ /* 0x040fe40000410000 */
[C---:B------:R-:W-:Y:S01]  /*bc10*/  FMUL.FTZ R43, R0.reuse, R43 ;  /* 0x0000002b002b7220 */ /* 0x040fe20000410000 */
[----:B------:R-:W-:Y:S01]  /*bc20*/  @P0 LEA.HI.X R4, R3, R4, R8, 0x5, P1 ;  /* 0x0000000403040211 */ /* 0x000fe200008f2c08 */
[C---:B------:R-:W-:Y:S01]  /*bc30*/  FMUL.FTZ R46, R0.reuse, R46 ;  /* 0x0000002e002e7220 */ /* 0x040fe20000410000 */
[----:B------:R-:W-:Y:S01]  /*bc40*/  @P0 IADD3 R3, P2, R5, R26, RZ ;  /* 0x0000001a05030210 */ /* 0x000fe20007f5e0ff */
[C---:B------:R-:W-:Y:S02]  /*bc50*/  FMUL.FTZ R26, R0.reuse, R158 ;  /* 0x0000009e001a7220 */ /* 0x040fe40000410000 */
[C---:B------:R-:W-:Y:S01]  /*bc60*/  FMUL.FTZ R47, R0.reuse, R47 ;  /* 0x0000002f002f7220 */ /* 0x040fe20000410000 */
[----:B------:R-:W-:Y:S01]  /*bc70*/  @P0 LEA R10, P1, R3, c[0x0][0x1c8], 0x1 ;  /* 0x00007200030a0a11 */ /* 0x000fe200078208ff */
[C---:B------:R-:W-:Y:S02]  /*bc80*/  FMUL.FTZ R50, R0.reuse, R50 ;  /* 0x0000003200327220 */ /* 0x040fe40000410000 */
[C---:B------:R-:W-:Y:S02]  /*bc90*/  FMUL.FTZ R51, R0.reuse, R51 ;  /* 0x0000003300337220 */ /* 0x040fe40000410000 */
[C---:B------:R-:W-:Y:S02]  /*bca0*/  FMUL.FTZ R54, R0.reuse, R54 ;  /* 0x0000003600367220 */ /* 0x040fe40000410000 */
[C---:B------:R-:W-:Y:S02]  /*bcb0*/  FMUL.FTZ R55, R0.reuse, R55 ;  /* 0x0000003700377220 */ /* 0x040fe40000410000 */
[C---:B------:R-:W-:Y:S02]  /*bcc0*/  FMUL.FTZ R58, R0.reuse, R58 ;  /* 0x0000003a003a7220 */ /* 0x040fe40000410000 */
[----:B------:R-:W-:Y:S02]  /*bcd0*/  FMUL.FTZ R59, R0, R59 ;  /* 0x0000003b003b7220 */ /* 0x000fe40000410000 */
[----:B------:R-:W-:Y:S02]  /*bce0*/  FMUL.FTZ R61, R2, R61 ;  /* 0x0000003d023d7220 */ /* 0x000fe40000410000 */
[----:B------:R-:W-:Y:S01]  /*bcf0*/  FMUL.FTZ R62, R0, R62 ;  /* 0x0000003e003e7220 */ /* 0x000fe20000410000 */
[----:B-1----:R-:W-:Y:S01]  /*bd00*/  @P0 IADD3.X R6, R4, R24, RZ, P2, !PT ;  /* 0x0000001804060210 */ /* 0x002fe200017fe4ff */
[--C-:B------:R-:W-:Y:S02]  /*bd10*/  FFMA.FTZ R7, R183, c[0x0][0x2d0], -R181.reuse ;  /* 0x0000b400b7077a23 */ /* 0x100fe400000108b5 */
[----:B------:R-:W-:Y:S01]  /*bd20*/  FMUL.FTZ R24, R2, R156 ;  /* 0x0000009c02187220 */ /* 0x000fe20000410000 */
[----:B------:R-:W-:Y:S01]  /*bd30*/  @P0 LEA.HI.X R11, R3, c[0x0][0x1cc], R6, 0x1, P1 ;  /* 0x00007300030b0a11 */ /* 0x000fe200008f0c06 */
[----:B------:R-:W-:Y:S01]  /*bd40*/  FFMA.FTZ R3, R180, c[0x0][0x2d0], -R181 ;  /* 0x0000b400b4037a23 */ /* 0x000fe200000108b5 */
[----:B------:R1:W-:Y:S01]  /*bd50*/  MUFU.EX2 R190, R7 ;  /* 0x0000000700be7308 */ /* 0x0003e20000000800 */
[C---:B------:R-:W-:Y:S01]  /*bd60*/  @P0 IADD3 R6, P1, R5.reuse, R16, RZ ;  /* 0x0000001005060210 */ /* 0x040fe20007f3e0ff */
[C---:B------:R-:W-:Y:S01]  /*bd70*/  FMUL.FTZ R16, R2.reuse, R148 ;  /* 0x0000009402107220 */ /* 0x040fe20000410000 */
[----:B------:R2:W-:Y:S01]  /*bd80*/  @P0 LDGSTS.E.BYPASS.LTC128B.128 [R131+0x11100], [R10.64], !P6 ;  /* 0x111000000a830fae */ /* 0x0005e2000f101d46 */
[----:B------:R-:W-:Y:S01]  /*bd90*/  MOV R148, R33 ;  /* 0x0000002100947202 */ /* 0x000fe20000000f00 */
[----:B------:R-:W-:Y:S01]  /*bda0*/  FMUL.FTZ R33, R2, R165 ;  /* 0x000000a502217220 */ /* 0x000fe20000410000 */
[----:B------:R-:W-:Y:S01]  /*bdb0*/  @P0 IADD3.X R15, R4, R15, RZ, P1, !PT ;  /* 0x0000000f040f0210 */ /* 0x000fe20000ffe4ff */
[----:B------:R-:W-:Y:S02]  /*bdc0*/  FMUL.FTZ R63, R0, R63 ;  /* 0x0000003f003f7220 */ /* 0x000fe40000410000 */
[C---:B------:R-:W-:Y:S01]  /*bdd0*/  FMUL.FTZ R64, R2.reuse, R64 ;  /* 0x0000004002407220 */ /* 0x040fe20000410000 */
[----:B------:R3:W4:Y:S01]  /*bde0*/  MUFU.EX2 R173, R3 ;  /* 0x0000000300ad7308 */ /* 0x0007220000000800 */
[----:B------:R-:W-:Y:S02]  /*bdf0*/  FMUL.FTZ R65, R2, R65 ;  /* 0x0000004102417220 */ /* 0x000fe40000410000 */
[C---:B------:R-:W-:Y:S02]  /*be00*/  FMUL.FTZ R66, R0.reuse, R66 ;  /* 0x0000004200427220 */ /* 0x040fe40000410000 */
[----:B------:R-:W-:Y:S02]  /*be10*/  FMUL.FTZ R67, R0, R67 ;  /* 0x0000004300437220 */ /* 0x000fe40000410000 */
[C---:B------:R-:W-:Y:S02]  /*be20*/  FMUL.FTZ R68, R2.reuse, R68 ;  /* 0x0000004402447220 */ /* 0x040fe40000410000 */
[----:B------:R-:W-:Y:S02]  /*be30*/  FMUL.FTZ R69, R2, R69 ;  /* 0x0000004502457220 */ /* 0x000fe40000410000 */
[C---:B------:R-:W-:Y:S02]  /*be40*/  FMUL.FTZ R70, R0.reuse, R70 ;  /* 0x0000004600467220 */ /* 0x040fe40000410000 */
[----:B------:R-:W-:Y:S01]  /*be50*/  FMUL.FTZ R71, R0, R71 ;  /* 0x0000004700477220 */ /* 0x000fe20000410000 */
[C---:B-1----:R-:W-:Y:S01]  /*be60*/  @P0 IADD3 R7, P2, R5.reuse, R14, RZ ;  /* 0x0000000e05070210 */ /* 0x042fe20007f5e0ff */
[C---:B------:R-:W-:Y:S01]  /*be70*/  FMUL.FTZ R72, R2.reuse, R72 ;  /* 0x0000004802487220 */ /* 0x040fe20000410000 */
[----:B------:R-:W-:Y:S01]  /*be80*/  @P0 IADD3 R5, P1, R5, R12, RZ ;  /* 0x0000000c05050210 */ /* 0x000fe20007f3e0ff */
[----:B------:R-:W-:Y:S01]  /*be90*/  FMUL.FTZ R73, R2, R73 ;  /* 0x0000004902497220 */ /* 0x000fe20000410000 */
[----:B------:R-:W-:Y:S01]  /*bea0*/  @P0 IADD3.X R13, R4, R13, RZ, P2, !PT ;  /* 0x0000000d040d0210 */ /* 0x000fe200017fe4ff */
[----:B------:R-:W-:Y:S01]  /*beb0*/  FMUL.FTZ R74, R0, R74 ;  /* 0x0000004a004a7220 */ /* 0x000fe20000410000 */
[----:B------:R-:W-:Y:S01]  /*bec0*/  @P0 IADD3.X R14, R4, R9, RZ, P1, !PT ;  /* 0x00000009040e0210 */ /* 0x000fe20000ffe4ff */
[----:B--2---:R-:W-:Y:S01]  /*bed0*/  FMUL.FTZ R10, R0, R142 ;  /* 0x0000008e000a7220 */ /* 0x004fe20000410000 */
[----:B------:R-:W-:Y:S01]  /*bee0*/  @P0 LEA R8, P2, R6, c[0x0][0x1c8], 0x1 ;  /* 0x0000720006080a11 */ /* 0x000fe200078408ff */
[----:B------:R-:W-:Y:S02]  /*bef0*/  FMUL.FTZ R11, R0, R143 ;  /* 0x0000008f000b7220 */ /* 0x000fe40000410000 */
[----:B---3--:R-:W-:Y:S01]  /*bf00*/  FMUL.FTZ R3, R132, c[0x0][0x2d0] ;  /* 0x0000b40084037a20 */ /* 0x008fe20000410000 */
[----:B------:R-:W-:Y:S01]  /*bf10*/  @P0 LEA.HI.X R9, R6, c[0x0][0x1cc], R15, 0x1, P2 ;  /* 0x0000730006090a11 */ /* 0x000fe200010f0c0f */
[----:B------:R-:W-:Y:S01]  /*bf20*/  FMUL.FTZ R75, R0, R75 ;  /* 0x0000004b004b7220 */ /* 0x000fe20000410000 */
[----:B------:R-:W-:Y:S01]  /*bf30*/  @P0 LEA R6, P1, R7, c[0x0][0x1c8], 0x1 ;  /* 0x0000720007060a11 */ /* 0x000fe200078208ff */
[----:B------:R-:W-:Y:S01]  /*bf40*/  FFMA.FTZ R4, R187, c[0x0][0x2d0], -R3 ;  /* 0x0000b400bb047a23 */ /* 0x000fe20000010803 */
[----:B------:R-:W-:Y:S01]  /*bf50*/  MOV R187, R21 ;  /* 0x0000001500bb7202 */ /* 0x000fe20000000f00 */
[----:B------:R1:W-:Y:S01]  /*bf60*/  @P0 LDGSTS.E.BYPASS.LTC128B.128 [R131+0x13100], [R8.64], !P5 ;  /* 0x1310000008830fae */ /* 0x0003e2000e901d46 */
[----:B------:R-:W-:Y:S01]  /*bf70*/  @P0 LEA.HI.X R7, R7, c[0x0][0x1cc], R13, 0x1, P1 ;  /* 0x0000730007070a11 */ /* 0x000fe200008f0c0d */
[----:B------:R2:W-:Y:S01]  /*bf80*/  MUFU.EX2 R180, R4 ;  /* 0x0000000400b47308 */ /* 0x0005e20000000800 */
[--C-:B------:R-:W-:Y:S01]  /*bf90*/  FFMA.FTZ R12, R188, c[0x0][0x2d0], -R3.reuse ;  /* 0x0000b400bc0c7a23 */ /* 0x100fe20000010803 */
[----:B------:R-:W-:Y:S01]  /*bfa0*/  MOV R188, R20 ;  /* 0x0000001400bc7202 */ /* 0x000fe20000000f00 */
[C---:B------:R-:W-:Y:S02]  /*bfb0*/  FMUL.FTZ R76, R2.reuse, R76 ;  /* 0x0000004c024c7220 */ /* 0x040fe40000410000 */
[----:B------:R-:W-:Y:S01]  /*bfc0*/  FMUL.FTZ R77, R2, R77 ;  /* 0x0000004d024d7220 */ /* 0x000fe20000410000 */
[----:B------:R3:W-:Y:S01]  /*bfd0*/  @P0 LDGSTS.E.BYPASS.LTC128B.128 [R131+0x15100], [R6.64], !P4 ;  /* 0x1510000006830fae */ /* 0x0007e2000e101d46 */
[C---:B------:R-:W-:Y:S02]  /*bfe0*/  FMUL.FTZ R78, R0.reuse, R78 ;  /* 0x0000004e004e7220 */ /* 0x040fe40000410000 */
[----:B------:R-:W-:Y:S01]  /*bff0*/  FMUL.FTZ R79, R0, R79 ;  /* 0x0000004f004f7220 */ /* 0x000fe20000410000 */
[----:B------:R3:W3:Y:S01]  /*c000*/  MUFU.EX2 R182, R12 ;  /* 0x0000000c00b67308 */ /* 0x0006e20000000800 */
[C---:B------:R-:W-:Y:S02]  /*c010*/  FMUL.FTZ R80, R2.reuse, R80 ;  /* 0x0000005002507220 */ /* 0x040fe40000410000 */
[----:B------:R-:W-:Y:S02]  /*c020*/  FMUL.FTZ R81, R2, R81 ;  /* 0x0000005102517220 */ /* 0x000fe40000410000 */
[C---:B------:R-:W-:Y:S02]  /*c030*/  FMUL.FTZ R82, R0.reuse, R82 ;  /* 0x0000005200527220 */ /* 0x040fe40000410000 */
[----:B------:R-:W-:Y:S02]  /*c040*/  FMUL.FTZ R83, R0, R83 ;  /* 0x0000005300537220 */ /* 0x000fe40000410000 */
[C---:B------:R-:W-:Y:S02]  /*c050*/  FMUL.FTZ R84, R2.reuse, R84 ;  /* 0x0000005402547220 */ /* 0x040fe40000410000 */
[----:B------:R-:W-:Y:S02]  /*c060*/  FMUL.FTZ R85, R2, R85 ;  /* 0x0000005502557220 */ /* 0x000fe40000410000 */
[----:B------:R-:W-:Y:S01]  /*c070*/  FMUL.FTZ R86, R0, R86 ;  /* 0x0000005600567220 */ /* 0x000fe20000410000 */
[----:B--2---:R-:W-:Y:S01]  /*c080*/  @P0 LEA R4, P1, R5, c[0x0][0x1c8], 0x1 ;  /* 0x0000720005040a11 */ /* 0x004fe200078208ff */
[--C-:B-1----:R-:W-:Y:S01]  /*c090*/  FFMA.FTZ R8, R185, c[0x0][0x2d0], -R3.reuse ;  /* 0x0000b400b9087a23 */ /* 0x102fe20000010803 */
[----:B------:R-:W-:Y:S01]  /*c0a0*/  MOV R185, R18 ;  /* 0x0000001200b97202 */ /* 0x000fe20000000f00 */
[----:B------:R-:W-:Y:S01]  /*c0b0*/  FMUL.FTZ R9, R2, R141 ;  /* 0x0000008d02097220 */ /* 0x000fe20000410000 */
[----:B------:R-:W-:Y:S01]  /*c0c0*/  @P0 LEA.HI.X R5, R5, c[0x0][0x1cc], R14, 0x1, P1 ;  /* 0x0000730005050a11 */ /* 0x000fe200008f0c0e */
[----:B------:R1:W-:Y:S01]  /*c0d0*/  MUFU.EX2 R183, R8 ;  /* 0x0000000800b77308 */ /* 0x0003e20000000800 */
[C---:B------:R-:W-:Y:S02]  /*c0e0*/  FMUL.FTZ R18, R0.reuse, R150 ;  /* 0x0000009600127220 */ /* 0x040fe40000410000 */
[C---:B------:R-:W-:Y:S01]  /*c0f0*/  FMUL.FTZ R87, R0.reuse, R87 ;  /* 0x0000005700577220 */ /* 0x040fe20000410000 */
[----:B------:R2:W-:Y:S01]  /*c100*/  @P0 LDGSTS.E.BYPASS.LTC128B.128 [R131+0x17100], [R4.64], !P3 ;  /* 0x1710000004830fae */ /* 0x0005e2000d901d46 */
[C---:B---3--:R-:W-:Y:S01]  /*c110*/  FMUL.FTZ R6, R0.reuse, R138 ;  /* 0x0000008a00067220 */ /* 0x048fe20000410000 */
[----:B----4-:R-:W-:Y:S01]  /*c120*/  F2FP.PACK_AB R138, R173, R190 ;  /* 0x000000bead8a723e */ /* 0x010fe200000000ff */
[----:B------:R-:W-:Y:S02]  /*c130*/  FMUL.FTZ R7, R0, R139 ;  /* 0x0000008b00077220 */ /* 0x000fe40000410000 */
[C---:B------:R-:W-:Y:S02]  /*c140*/  FMUL.FTZ R88, R2.reuse, R88 ;  /* 0x0000005802587220 */ /* 0x040fe40000410000 */
[----:B------:R-:W-:Y:S01]  /*c150*/  FMUL.FTZ R89, R2, R89 ;  /* 0x0000005902597220 */ /* 0x000fe20000410000 */
[----:B------:R-:W3:Y:S01]  /*c160*/  LDSM.16.MT88.4 R12, [R248] ;  /* 0x00000000f80c783b */ /* 0x000ee20000004200 */
[C---:B------:R-:W-:Y:S02]  /*c170*/  FMUL.FTZ R90, R0.reuse, R90 ;  /* 0x0000005a005a7220 */ /* 0x040fe40000410000 */
[----:B------:R-:W-:Y:S02]  /*c180*/  FMUL.FTZ R91, R0, R91 ;  /* 0x0000005b005b7220 */ /* 0x000fe40000410000 */
[C---:B------:R-:W-:Y:S02]  /*c190*/  FMUL.FTZ R92, R2.reuse, R92 ;  /* 0x0000005c025c7220 */ /* 0x040fe40000410000 */
[----:B------:R-:W-:Y:S01]  /*c1a0*/  FMUL.FTZ R93, R2, R93 ;  /* 0x0000005d025d7220 */ /* 0x000fe20000410000 */
[----:B------:R-:W3:Y:S01]  /*c1b0*/  LDSM.16.MT88.4 R20, [R252] ;  /* 0x00000000fc14783b */ /* 0x000ee20000004200 */
[C---:B------:R-:W-:Y:S02]  /*c1c0*/  FMUL.FTZ R94, R0.reuse, R94 ;  /* 0x0000005e005e7220 */ /* 0x040fe40000410000 */
[----:B------:R-:W-:Y:S02]  /*c1d0*/  FMUL.FTZ R95, R0, R95 ;  /* 0x0000005f005f7220 */ /* 0x000fe40000410000 */
[C---:B-1----:R-:W-:Y:S02]  /*c1e0*/  FMUL.FTZ R8, R2.reuse, R140 ;  /* 0x0000008c02087220 */ /* 0x042fe40000410000 */
[C---:B------:R-:W-:Y:S01]  /*c1f0*/  FMUL.FTZ R96, R2.reuse, R96 ;  /* 0x0000006002607220 */ /* 0x040fe20000410000 */
[----:B------:R-:W1:Y:S01]  /*c200*/  LDSM.16.MT88.4 R28, [R251] ;  /* 0x00000000fb1c783b */ /* 0x000e620000004200 */
[----:B------:R-:W-:Y:S02]  /*c210*/  FMUL.FTZ R97, R2, R97 ;  /* 0x0000006102617220 */ /* 0x000fe40000410000 */
[----:B--2---:R-:W-:Y:S01]  /*c220*/  FFMA.FTZ R4, R186, c[0x0][0x2d0], -R3 ;  /* 0x0000b400ba047a23 */ /* 0x004fe20000010803 */
[----:B------:R-:W-:Y:S01]  /*c230*/  MOV R186, R19 ;  /* 0x0000001300ba7202 */ /* 0x000fe20000000f00 */
[----:B------:R-:W-:Y:S01]  /*c240*/  FMUL.FTZ R5, R2, R137 ;  /* 0x0000008902057220 */ /* 0x000fe20000410000 */
[----:B------:R-:W-:Y:S01]  /*c250*/  F2FP.PACK_AB R137, R182, R180 ;  /* 0x000000b4b689723e */ /* 0x000fe200000000ff */
[----:B------:R-:W2:Y:S01]  /*c260*/  MUFU.EX2 R184, R4 ;  /* 0x0000000400b87308 */ /* 0x000ea20000000800 */
[----:B------:R-:W4:Y:S01]  /*c270*/  LDL.LU R131, [R1+0x11c] ;  /* 0x00011c0001837983 */ /* 0x000f220000300800 */
[C---:B------:R-:W-:Y:S01]  /*c280*/  FMUL.FTZ R19, R0.reuse, R151 ;  /* 0x0000009700137220 */ /* 0x040fe20000410000 */
[----:B------:R-:W-:Y:S01]  /*c290*/  MOV R151, R148 ;  /* 0x0000009400977202 */ /* 0x000fe20000000f00 */
[C---:B------:R-:W-:Y:S01]  /*c2a0*/  FMUL.FTZ R98, R0.reuse, R98 ;  /* 0x0000006200627220 */ /* 0x040fe20000410000 */
[----:B------:R-:W4:Y:S01]  /*c2b0*/  LDL R140, [R1+0x48] ;  /* 0x00004800018c7983 */ /* 0x000f220000100800 */
[----:B------:R-:W-:Y:S02]  /*c2c0*/  FMUL.FTZ R99, R0, R99 ;  /* 0x0000006300637220 */ /* 0x000fe40000410000 */
[C---:B------:R-:W-:Y:S01]  /*c2d0*/  FMUL.FTZ R100, R2.reuse, R100 ;  /* 0x0000006402647220 */ /* 0x040fe20000410000 */
[----:B------:R-:W0:Y:S01]  /*c2e0*/  LDGDEPBAR ;  /* 0x00000000000079af */ /* 0x000e220000000000 */
[----:B------:R-:W-:Y:S02]  /*c2f0*/  FMUL.FTZ R101, R2, R101 ;  /* 0x0000006502657220 */ /* 0x000fe40000410000 */
[C---:B------:R-:W-:Y:S02]  /*c300*/  FMUL.FTZ R102, R0.reuse, R102 ;  /* 0x0000006600667220 */ /* 0x040fe40000410000 */
[----:B------:R-:W-:Y:S02]  /*c310*/  FMUL.FTZ R103, R0, R103 ;  /* 0x0000006700677220 */ /* 0x000fe40000410000 */
[C---:B------:R-:W-:Y:S02]  /*c320*/  FMUL.FTZ R104, R2.reuse, R104 ;  /* 0x0000006802687220 */ /* 0x040fe40000410000 */
[----:B------:R-:W-:Y:S02]  /*c330*/  FMUL.FTZ R105, R2, R105 ;  /* 0x0000006902697220 */ /* 0x000fe40000410000 */
[C---:B------:R-:W-:Y:S02]  /*c340*/  FMUL.FTZ R106, R0.reuse, R106 ;  /* 0x0000006a006a7220 */ /* 0x040fe40000410000 */
[----:B------:R-:W-:Y:S01]  /*c350*/  FMUL.FTZ R107, R0, R107 ;  /* 0x0000006b006b7220 */ /* 0x000fe20000410000 */
[----:B--2---:R-:W-:Y:S01]  /*c360*/  F2FP.PACK_AB R139, R184, R183 ;  /* 0x000000b7b88b723e */ /* 0x004fe200000000ff */
[----:B------:R-:W-:Y:S01]  /*c370*/  FMUL.FTZ R4, R2, R136 ;  /* 0x0000008802047220 */ /* 0x000fe20000410000 */
[----:B------:R-:W-:Y:S01]  /*c380*/  F2FP.PACK_AB R136, R189, R135 ;  /* 0x00000087bd88723e */ /* 0x000fe200000000ff */
[--C-:B------:R-:W-:Y:S02]  /*c390*/  FFMA.FTZ R157, R176, c[0x0][0x2d0], -R181.reuse ;  /* 0x0000b400b09d7a23 */ /* 0x100fe400000108b5 */
[--C-:B------:R-:W-:Y:S02]  /*c3a0*/  FFMA.FTZ R158, R177, c[0x0][0x2d0], -R181.reuse ;  /* 0x0000b400b19e7a23 */ /* 0x100fe400000108b5 */
[--C-:B------:R-:W-:Y:S02]  /*c3b0*/  FFMA.FTZ R159, R178, c[0x0][0x2d0], -R181.reuse ;  /* 0x0000b400b29f7a23 */ /* 0x100fe400000108b5 */
[C---:B---3--:R-:W-:Y:S05]  /*c3c0*/  HMMA.16816.F32 R4, R136.reuse, R12, R4 ;  /* 0x0000000c8804723c */ /* 0x048fea0000001804 */
[C---:B------:R-:W-:Y:S02]  /*c3d0*/  FMUL.FTZ R108, R2.reuse, R108 ;  /* 0x0000006c026c7220 */ /* 0x040fe40000410000 */
[C---:B------:R-:W-:Y:S01]  /*c3e0*/  FMUL.FTZ R12, R2.reuse, R144 ;  /* 0x00000090020c7220 */ /* 0x040fe20000410000 */
[C---:B------:R-:W-:Y:S04]  /*c3f0*/  HMMA.16816.F32 R8, R136.reuse, R14, R8 ;  /* 0x0000000e8808723c */ /* 0x040fe80000001808 */
[C---:B------:R-:W-:Y:S01]  /*c400*/  FMUL.FTZ R13, R2.reuse, R145 ;  /* 0x00000091020d7220 */ /* 0x040fe20000410000 */
[----:B------:R-:W-:Y:S01]  /*c410*/  MOV R144, R17 ;  /* 0x0000001100907202 */ /* 0x000fe20000000f00 */
[----:B------:R-:W-:Y:S01]  /*c420*/  FMUL.FTZ R17, R2, R149 ;  /* 0x0000009502117220 */ /* 0x000fe20000410000 */
[----:B------:R-:W-:Y:S01]  /*c430*/  MOV R145, R186 ;  /* 0x000000ba00917202 */ /* 0x000fe20000000f00 */
[C---:B------:R-:W-:Y:S01]  /*c440*/  FMUL.FTZ R14, R0.reuse, R146 ;  /* 0x00000092000e7220 */ /* 0x040fe20000410000 */
[----:B------:R-:W-:Y:S03]  /*c450*/  MOV R146, R188 ;  /* 0x000000bc00927202 */ /* 0x000fe60000000f00 */
[C---:B------:R-:W-:Y:S01]  /*c460*/  FMUL.FTZ R15, R0.reuse, R147 ;  /* 0x00000093000f7220 */ /* 0x040fe20000410000 */
[----:B------:R-:W-:Y:S01]  /*c470*/  MOV R147, R34 ;  /* 0x0000002200937202 */ /* 0x000fe20000000f00 */
[----:B------:R-:W-:Y:S01]  /*c480*/  FMUL.FTZ R34, R0, R166 ;  /* 0x000000a600227220 */ /* 0x000fe20000410000 */
[----:B------:R-:W-:Y:S01]  /*c490*/  MOV R148, R146 ;  /* 0x0000009200947202 */ /* 0x000fe20000000f00 */
[----:B------:R-:W-:Y:S01]  /*c4a0*/  FMUL.FTZ R109, R2, R109 ;  /* 0x0000006d026d7220 */ /* 0x000fe20000410000 */
[----:B------:R-:W-:Y:S01]  /*c4b0*/  MOV R149, R145 ;  /* 0x0000009100957202 */ /* 0x000fe20000000f00 */
[C---:B------:R-:W-:Y:S01]  /*c4c0*/  FMUL.FTZ R110, R0.reuse, R110 ;  /* 0x0000006e006e7220 */ /* 0x040fe20000410000 */
[C---:B------:R-:W-:Y:S03]  /*c4d0*/  HMMA.16816.F32 R12, R136.reuse, R20, R12 ;  /* 0x00000014880c723c */ /* 0x040fe6000000180c */
[----:B------:R-:W-:Y:S01]  /*c4e0*/  MOV R186, R187 ;  /* 0x000000bb00ba7202 */ /* 0x000fe20000000f00 */
[C---:B------:R-:W-:Y:S01]  /*c4f0*/  FMUL.FTZ R111, R0.reuse, R111 ;  /* 0x0000006f006f7220 */ /* 0x040fe20000410000 */
[----:B------:R-:W-:Y:S01]  /*c500*/  MOV R187, R35 ;  /* 0x0000002300bb7202 */ /* 0x000fe20000000f00 */
[----:B------:R-:W-:Y:S01]  /*c510*/  FMUL.FTZ R35, R0, R167 ;  /* 0x000000a700237220 */ /* 0x000fe20000410000 */
[----:B------:R-:W-:Y:S01]  /*c520*/  MOV R188, R134 ;  /* 0x0000008600bc7202 */ /* 0x000fe20000000f00 */
[C---:B------:R-:W-:Y:S04]  /*c530*/  HMMA.16816.F32 R16, R136.reuse, R22, R16 ;  /* 0x000000168810723c */ /* 0x040fe80000001810 */
[C---:B------:R-:W-:Y:S01]  /*c540*/  FMUL.FTZ R20, R2.reuse, R152 ;  /* 0x0000009802147220 */ /* 0x040fe20000410000 */
[----:B------:R-:W-:Y:S01]  /*c550*/  MOV R134, R32 ;  /* 0x0000002000867202 */ /* 0x000fe20000000f00 */
[----:B------:R-:W3:Y:S01]  /*c560*/  LDL R152, [R1+0x4] ;  /* 0x0000040001987983 */ /* 0x000ee20000100800 */
[----:B------:R-:W-:Y:S02]  /*c570*/  FMUL.FTZ R21, R2, R153 ;  /* 0x0000009902157220 */ /* 0x000fe40000410000 */
[C---:B------:R-:W-:Y:S01]  /*c580*/  FMUL.FTZ R22, R0.reuse, R154 ;  /* 0x0000009a00167220 */ /* 0x040fe20000410000 */
[----:B------:R-:W3:Y:S02]  /*c590*/  LDL.LU R150, [R1+0x7c] ;  /* 0x00007c0001967983 */ /* 0x000ee40000300800 */
[----:B------:R-:W-:Y:S02]  /*c5a0*/  FMUL.FTZ R23, R0, R155 ;  /* 0x0000009b00177220 */ /* 0x000fe40000410000 */
[----:B------:R-:W-:Y:S02]  /*c5b0*/  FMUL.FTZ R32, R2, R164 ;  /* 0x000000a402207220 */ /* 0x000fe40000410000 */
[--C-:B------:R-:W-:Y:S02]  /*c5c0*/  FFMA.FTZ R134, R134, c[0x0][0x2d0], -R181.reuse ;  /* 0x0000b40086867a23 */ /* 0x100fe400000108b5 */
[C---:B------:R-:W-:Y:S01]  /*c5d0*/  FMUL.FTZ R112, R2.reuse, R112 ;  /* 0x0000007002707220 */ /* 0x040fe20000410000 */
[C---:B-1----:R-:W-:Y:S03]  /*c5e0*/  HMMA.16816.F32 R20, R136.reuse, R28, R20 ;  /* 0x0000001c8814723c */ /* 0x042fe60000001814 */
[----:B------:R-:W-:Y:S02]  /*c5f0*/  FMUL.FTZ R113, R2, R113 ;  /* 0x0000007102717220 */ /* 0x000fe40000410000 */
[----:B------:R-:W-:Y:S02]  /*c600*/  FMUL.FTZ R114, R0, R114 ;  /* 0x0000007200727220 */ /* 0x000fe40000410000 */
[C---:B------:R-:W-:Y:S01]  /*c610*/  FMUL.FTZ R28, R2.reuse, R160 ;  /* 0x000000a0021c7220 */ /* 0x040fe20000410000 */
[C---:B------:R-:W-:Y:S01]  /*c620*/  HMMA.16816.F32 R24, R136.reuse, R30, R24 ;  /* 0x0000001e8818723c */ /* 0x040fe20000001818 */
[----:B------:R1:W-:Y:S03]  /*c630*/  MUFU.EX2 R160, R134 ;  /* 0x0000008600a07308 */ /* 0x0003e60000000800 */
[----:B------:R-:W-:Y:S02]  /*c640*/  FMUL.FTZ R29, R2, R161 ;  /* 0x000000a1021d7220 */ /* 0x000fe40000410000 */
[C---:B------:R-:W-:Y:S02]  /*c650*/  FMUL.FTZ R115, R0.reuse, R115 ;  /* 0x0000007300737220 */ /* 0x040fe40000410000 */
[C---:B------:R-:W-:Y:S04]  /*c660*/  FMUL.FTZ R30, R0.reuse, R162 ;  /* 0x000000a2001e7220 */ /* 0x040fe80000410000 */
[----:B------:R-:W-:Y:S02]  /*c670*/  FMUL.FTZ R31, R0, R163 ;  /* 0x000000a3001f7220 */ /* 0x000fe40000410000 */
[C---:B------:R-:W-:Y:S02]  /*c680*/  FMUL.FTZ R116, R2.reuse, R116 ;  /* 0x0000007402747220 */ /* 0x040fe40000410000 */
[----:B------:R-:W-:Y:S02]  /*c690*/  FMUL.FTZ R117, R2, R117 ;  /* 0x0000007502757220 */ /* 0x000fe40000410000 */
[C---:B------:R-:W-:Y:S02]  /*c6a0*/  FMUL.FTZ R118, R0.reuse, R118 ;  /* 0x0000007600767220 */ /* 0x040fe40000410000 */
[----:B------:R-:W-:Y:S02]  /*c6b0*/  FMUL.FTZ R119, R0, R119 ;  /* 0x0000007700777220 */ /* 0x000fe40000410000 */
[C---:B------:R-:W-:Y:S02]  /*c6c0*/  FMUL.FTZ R120, R2.reuse, R120 ;  /* 0x0000007802787220 */ /* 0x040fe40000410000 */
[----:B------:R-:W-:Y:S02]  /*c6d0*/  FMUL.FTZ R121, R2, R121 ;  /* 0x0000007902797220 */ /* 0x000fe40000410000 */
[----:B-1----:R-:W-:Y:S02]  /*c6e0*/  FFMA.FTZ R134, R147, c[0x0][0x2d0], -R181 ;  /* 0x0000b40093867a23 */ /* 0x002fe400000108b5 */
[C---:B------:R-:W-:Y:S02]  /*c6f0*/  FMUL.FTZ R122, R0.reuse, R122 ;  /* 0x0000007a007a7220 */ /* 0x040fe40000410000 */
[----:B------:R1:W1:Y:S01]  /*c700*/  MUFU.EX2 R161, R134 ;  /* 0x0000008600a17308 */ /* 0x0002620000000800 */
[----:B------:R-:W-:Y:S02]  /*c710*/  FMUL.FTZ R123, R0, R123 ;  /* 0x0000007b007b7220 */ /* 0x000fe40000410000 */
[C---:B------:R-:W-:Y:S02]  /*c720*/  FMUL.FTZ R124, R2.reuse, R124 ;  /* 0x0000007c027c7220 */ /* 0x040fe40000410000 */
[----:B------:R-:W-:Y:S02]  /*c730*/  FMUL.FTZ R125, R2, R125 ;  /* 0x0000007d027d7220 */ /* 0x000fe40000410000 */
[C---:B------:R-:W-:Y:S02]  /*c740*/  FMUL.FTZ R126, R0.reuse, R126 ;  /* 0x0000007e007e7220 */ /* 0x040fe40000410000 */
[----:B------:R-:W-:Y:S02]  /*c750*/  FMUL.FTZ R127, R0, R127 ;  /* 0x0000007f007f7220 */ /* 0x000fe40000410000 */
[C---:B------:R-:W-:Y:S02]  /*c760*/  FMUL.FTZ R128, R2.reuse, R128 ;  /* 0x0000008002807220 */ /* 0x040fe40000410000 */
[----:B------:R-:W-:Y:S02]  /*c770*/  FMUL.FTZ R129, R2, R129 ;  /* 0x0000008102817220 */ /* 0x000fe40000410000 */
[----:B------:R-:W-:Y:S02]  /*c780*/  FMUL.FTZ R130, R0, R130 ;  /* 0x0000008200827220 */ /* 0x000fe40000410000 */
[--C-:B------:R-:W-:Y:S02]  /*c790*/  FFMA.FTZ R169, R169, c[0x0][0x2d0], -R3.reuse ;  /* 0x0000b400a9a97a23 */ /* 0x100fe40000010803 */
[--C-:B-1----:R-:W-:Y:S04]  /*c7a0*/  FFMA.FTZ R134, R185, c[0x0][0x2d0], -R3.reuse ;  /* 0x0000b400b9867a23 */ /* 0x102fe80000010803 */
[----:B------:R1:W-:Y:S02]  /*c7b0*/  MUFU.EX2 R156, R134 ;  /* 0x00000086009c7308 */ /* 0x0003e40000000800 */
[----:B-1----:R-:W-:Y:S08]  /*c7c0*/  FFMA.FTZ R134, R171, c[0x0][0x2d0], -R3 ;  /* 0x0000b400ab867a23 */ /* 0x002ff00000010803 */
[----:B------:R1:W1:Y:S02]  /*c7d0*/  MUFU.EX2 R171, R134 ;  /* 0x0000008600ab7308 */ /* 0x0002640000000800 */
[--C-:B-1----:R-:W-:Y:S08]  /*c7e0*/  FFMA.FTZ R134, R170, c[0x0][0x2d0], -R181.reuse ;  /* 0x0000b400aa867a23 */ /* 0x102ff000000108b5 */
[----:B------:R1:W-:Y:S02]  /*c7f0*/  MUFU.EX2 R185, R134 ;  /* 0x0000008600b97308 */ /* 0x0003e40000000800 */
[----:B-1----:R-:W-:Y:S08]  /*c800*/  FFMA.FTZ R134, R191, c[0x0][0x2d0], -R181 ;  /* 0x0000b400bf867a23 */ /* 0x002ff000000108b5 */
[----:B------:R1:W1:Y:S02]  /*c810*/  MUFU.EX2 R165, R134 ;  /* 0x0000008600a57308 */ /* 0x0002640000000800 */
[--C-:B-1----:R-:W-:Y:S02]  /*c820*/  FFMA.FTZ R134, R144, c[0x0][0x2d0], -R3.reuse ;  /* 0x0000b40090867a23 */ /* 0x102fe40000010803 */
[----:B------:R-:W-:Y:S06]  /*c830*/  LDSM.16.MT88.4 R144, [R252+0x800] ;  /* 0x00080000fc90783b */ /* 0x000fec0000004200 */
[----:B------:R1:W-:Y:S02]  /*c840*/  MUFU.EX2 R170, R134 ;  /* 0x0000008600aa7308 */ /* 0x0003e40000000800 */
[----:B-1----:R-:W-:Y:S08]  /*c850*/  FFMA.FTZ R134, R151, c[0x0][0x2d0], -R3 ;  /* 0x0000b40097867a23 */ /* 0x002ff00000010803 */
[----:B------:R1:W1:Y:S01]  /*c860*/  MUFU.EX2 R164, R134 ;  /* 0x0000008600a47308 */ /* 0x0002620000000800 */
[----:B----4-:R-:W-:Y:S01]  /*c870*/  FMUL.FTZ R131, R0, R131 ;  /* 0x0000008300837220 */ /* 0x010fe20000410000 */
[----:B------:R-:W4:Y:S08]  /*c880*/  LDSM.16.MT88.4 R140, [R140] ;  /* 0x000000008c8c783b */ /* 0x000f300000004200 */
[----:B-1----:R-:W2:Y:S01]  /*c890*/  LDL.LU R134, [R1+0x80] ;  /* 0x0000800001867983 */ /* 0x002ea20000300800 */
[C---:B----4-:R-:W-:Y:S08]  /*c8a0*/  HMMA.16816.F32 R28, R136.reuse, R140, R28 ;  /* 0x0000008c881c723c */ /* 0x050ff0000000181c */
[C---:B------:R-:W-:Y:S01]  /*c8b0*/  HMMA.16816.F32 R32, R136.reuse, R142, R32 ;  /* 0x0000008e8820723c */ /* 0x040fe20000001820 */
[----:B------:R-:W1:Y:S03]  /*c8c0*/  LDSM.16.MT88.4 R140, [R248+0x2000] ;  /* 0x00200000f88c783b */ /* 0x000e660000004200 */
[----:B---3--:R-:W-:Y:S02]  /*c8d0*/  FFMA.FTZ R135, R2, R150, R135 ;  /* 0x0000009602877223 */ /* 0x008fe40000010087 */
[----:B------:R-:W-:Y:S02]  /*c8e0*/  FFMA.FTZ R2, R149, c[0x0][0x2d0], -R181 ;  /* 0x0000b40095027a23 */ /* 0x000fe400000108b5 */
[----:B------:R-:W-:Y:S01]  /*c8f0*/  FADD.FTZ R135, R189, R135 ;  /* 0x00000087bd877221 */ /* 0x000fe20000010000 */
        /* <DEDUP_REMOVED lines=14> */
[----:B------:R-:W1:Y:S03]  /*c9e0*/  LDSM.16.MT88.4 R140, [R252+0x4000] ;  /* 0x00400000fc8c783b */ /* 0x000e660000004200 */
[----:B--2---:R-:W-:Y:S02]  /*c9f0*/  FFMA.FTZ R134, R0, R134, R180 ;  /* 0x0000008600867223 */ /* 0x004fe400000100b4 */
[----:B------:R-:W-:Y:S04]  /*ca00*/  FFMA.FTZ R0, R188, c[0x0][0x2d0], -R3 ;  /* 0x0000b400bc007a23 */ /* 0x000fe80000010803 */
[----:B------:R2:W-:Y:S01]  /*ca10*/  MUFU.EX2 R166, R0 ;  /* 0x0000000000a67308 */ /* 0x0005e20000000800 */
[C---:B-1----:R-:W-:Y:S08]  /*ca20*/  HMMA.16816.F32 R76, R136.reuse, R140, R76 ;  /* 0x0000008c884c723c */ /* 0x042ff0000000184c */
[C---:B------:R-:W-:Y:S01]  /*ca30*/  HMMA.16816.F32 R80, R136.reuse, R142, R80 ;  /* 0x0000008e8850723c */ /* 0x040fe20000001850 */
[----:B------:R-:W1:Y:S03]  /*ca40*/  LDSM.16.MT88.4 R140, [R251+0x4000] ;  /* 0x00400000fb8c783b */ /* 0x000e660000004200 */
[--C-:B--2---:R-:W-:Y:S04]  /*ca50*/  FFMA.FTZ R0, R187, c[0x0][0x2d0], -R181.reuse ;  /* 0x0000b400bb007a23 */ /* 0x104fe800000108b5 */
[----:B------:R2:W-:Y:S04]  /*ca60*/  MUFU.EX2 R163, R0 ;  /* 0x0000000000a37308 */ /* 0x0005e80000000800 */
[----:B--2---:R-:W-:Y:S02]  /*ca70*/  FFMA.FTZ R0, R194, c[0x0][0x2d0], -R181 ;  /* 0x0000b400c2007a23 */ /* 0x004fe400000108b5 */
[----:B------:R2:W5:Y:S04]  /*ca80*/  LDL.LU R194, [R1+0x118] ;  /* 0x0001180001c27983 */ /* 0x0005680000300800 */
[----:B------:R3:W-:Y:S01]  /*ca90*/  MUFU.EX2 R162, R0 ;  /* 0x0000000000a27308 */ /* 0x0007e20000000800 */
[C---:B-1----:R-:W-:Y:S08]  /*caa0*/  HMMA.16816.F32 R84, R136.reuse, R140, R84 ;  /* 0x0000008c8854723c */ /* 0x042ff00000001854 */
[C---:B------:R-:W-:Y:S01]  /*cab0*/  HMMA.16816.F32 R88, R136.reuse, R142, R88 ;  /* 0x0000008e8858723c */ /* 0x040fe20000001858 */
[----:B------:R-:W1:Y:S03]  /*cac0*/  LDSM.16.MT88.4 R140, [R152+0x4000] ;  /* 0x00400000988c783b */ /* 0x000e660000004200 */
[--C-:B---3--:R-:W-:Y:S05]  /*cad0*/  FFMA.FTZ R0, R195, c[0x0][0x2d0], -R3.reuse ;  /* 0x0000b400c3007a23 */ /* 0x108fea0000010803 */
[----:B------:R2:W5:Y:S01]  /*cae0*/  LDL.LU R195, [R1+0x114] ;  /* 0x0001140001c37983 */ /* 0x0005620000300800 */
[----:B------:R3:W-:Y:S03]  /*caf0*/  MUFU.EX2 R191, R0 ;  /* 0x0000000000bf7308 */ /* 0x0007e60000000800 */
[----:B------:R2:W5:Y:S04]  /*cb00*/  LDL.LU R176, [R1+0x110] ;  /* 0x0001100001b07983 */ /* 0x0005680000300800 */
[----:B------:R2:W5:Y:S04]  /*cb10*/  LDL.LU R177, [R1+0x10c] ;  /* 0x00010c0001b17983 */ /* 0x0005680000300800 */
[----:B------:R2:W5:Y:S01]  /*cb20*/  LDL.LU R178, [R1+0x108] ;  /* 0x0001080001b27983 */ /* 0x0005620000300800 */
[----:B---3--:R-:W-:Y:S01]  /*cb30*/  FFMA.FTZ R0, R172, c[0x0][0x2d0], -R3 ;  /* 0x0000b400ac007a23 */ /* 0x008fe20000010803 */
        /* <DEDUP_REMOVED lines=22> */
[C---:B------:R-:W-:Y:S08]  /*cca0*/  HMMA.16816.F32 R12, R136.reuse, R144, R12 ;  /* 0x00000090880c723c */ /* 0x040ff0000000180c */
[C---:B------:R-:W-:Y:S01]  /*ccb0*/  HMMA.16816.F32 R16, R136.reuse, R146, R16 ;  /* 0x000000928810723c */ /* 0x040fe20000001810 */
[----:B------:R-:W3:Y:S07]  /*ccc0*/  LDSM.16.MT88.4 R144, [R152+0x800] ;  /* 0x000800009890783b */ /* 0x000eee0000004200 */
[C---:B-1----:R-:W-:Y:S08]  /*ccd0*/  HMMA.16816.F32 R20, R136.reuse, R140, R20 ;  /* 0x0000008c8814723c */ /* 0x042ff00000001814 */
[C---:B------:R-:W-:Y:S01]  /*cce0*/  HMMA.16816.F32 R24, R136.reuse, R142, R24 ;  /* 0x0000008e8818723c */ /* 0x040fe20000001818 */
[----:B------:R-:W1:Y:S07]  /*ccf0*/  LDSM.16.MT88.4 R140, [R248+0x2800] ;  /* 0x00280000f88c783b */ /* 0x000e6e0000004200 */
[C---:B---3--:R-:W-:Y:S08]  /*cd00*/  HMMA.16816.F32 R28, R136.reuse, R144, R28 ;  /* 0x00000090881c723c */ /* 0x048ff0000000181c */
        /* <DEDUP_REMOVED lines=29> */
[C---:B---3--:R-:W-:Y:S01]  /*cee0*/  HMMA.16816.F32 R108, R136.reuse, R144, R108 ;  /* 0x00000090886c723c */ /* 0x048fe2000000186c */
[----:B------:R3:W4:Y:S07]  /*cef0*/  MUFU.EX2 R144, R2 ;  /* 0x0000000200907308 */ /* 0x00072e0000000800 */
[C---:B------:R-:W-:Y:S04]  /*cf00*/  HMMA.16816.F32 R112, R136.reuse, R146, R112 ;  /* 0x000000928870723c */ /* 0x040fe80000001870 */
[--C-:B---3--:R-:W-:Y:S01]  /*cf10*/  FFMA.FTZ R2, R148, c[0x0][0x2d0], -R181.reuse ;  /* 0x0000b40094027a23 */ /* 0x108fe200000108b5 */
[----:B----4-:R-:W-:Y:S01]  /*cf20*/  MOV R180, R144 ;  /* 0x0000009000b47202 */ /* 0x010fe20000000f00 */
[----:B------:R-:W-:Y:S01]  /*cf30*/  FFMA.FTZ R181, R179, c[0x0][0x2d0], -R181 ;  /* 0x0000b400b3b57a23 */ /* 0x000fe200000108b5 */
[----:B------:R-:W3:Y:S01]  /*cf40*/  LDSM.16.MT88.4 R144, [R152+0x6800] ;  /* 0x006800009890783b */ /* 0x000ee20000004200 */
[----:B------:R4:W2:Y:S01]  /*cf50*/  MUFU.EX2 R167, R2 ;  /* 0x0000000200a77308 */ /* 0x0008a20000000800 */
[C---:B-1----:R-:W-:Y:S06]  /*cf60*/  HMMA.16816.F32 R116, R136.reuse, R140, R116 ;  /* 0x0000008c8874723c */ /* 0x042fec0000001874 */
[----:B------:R1:W5:Y:S03]  /*cf70*/  LDL.LU R179, [R1+0x104] ;  /* 0x0001040001b37983 */ /* 0x0003660000300800 */
[----:B------:R-:W-:Y:S01]  /*cf80*/  MUFU.EX2 R187, R181 ;  /* 0x000000b500bb7308 */ /* 0x000fe20000000800 */
[----:B------:R1:W5:Y:S01]  /*cf90*/  LDL.LU R172, [R1+0x100] ;  /* 0x0001000001ac7983 */ /* 0x0003620000300800 */
[C---:B------:R-:W-:Y:S03]  /*cfa0*/  HMMA.16816.F32 R120, R136.reuse, R142, R120 ;  /* 0x0000008e8878723c */ /* 0x040fe60000001878 */
[----:B------:R-:W-:Y:S01]  /*cfb0*/  LDSM.16.MT88.4 R140, [R252+0x1000] ;  /* 0x00100000fc8c783b */ /* 0x000fe20000004200 */
[----:B----4-:R-:W-:Y:S04]  /*cfc0*/  FFMA.FTZ R2, R186, c[0x0][0x2d0], -R3 ;  /* 0x0000b400ba027a23 */ /* 0x010fe80000010803 */
[----:B------:R-:W-:Y:S10]  /*cfd0*/  MUFU.EX2 R186, R159 ;  /* 0x0000009f00ba7308 */ /* 0x000ff40000000800 */
[----:B------:R4:W1:Y:S01]  /*cfe0*/  MUFU.EX2 R148, R2 ;  /* 0x0000000200947308 */ /* 0x0008620000000800 */
[C---:B---3--:R-:W-:Y:S08]  /*cff0*/  HMMA.16816.F32 R124, R136.reuse, R144, R124 ;  /* 0x00000090887c723c */ /* 0x048ff0000000187c */
[----:B------:R-:W-:Y:S07]  /*d000*/  HMMA.16816.F32 R128, R136, R146, R128 ;  /* 0x000000928880723c */ /* 0x000fee0000001880 */
[----:B--2---:R-:W-:Y:S02]  /*d010*/  F2FP.PACK_AB R136, R167, R180 ;  /* 0x000000b4a788723e */ /* 0x004fe400000000ff */
[----:B------:R-:W-:Y:S03]  /*d020*/  F2FP.PACK_AB R138, R162, R163 ;  /* 0x000000a3a28a723e */ /* 0x000fe600000000ff */
[----:B----4-:R-:W-:Y:S01]  /*d030*/  FADD.FTZ R2, R182, R134 ;  /* 0x00000086b6027221 */ /* 0x010fe20000010000 */
[----:B-1----:R-:W-:Y:S01]  /*d040*/  MOV R182, R148 ;  /* 0x0000009400b67202 */ /* 0x002fe20000000f00 */
[----:B------:R-:W-:Y:S01]  /*d050*/  FADD.FTZ R134, R190, R135 ;  /* 0x00000087be867221 */ /* 0x000fe20000010000 */
[----:B------:R-:W1:Y:S01]  /*d060*/  LDSM.16.MT88.4 R148, [R248+0x1000] ;  /* 0x00100000f894783b */ /* 0x000e620000004200 */
[----:B------:R-:W2:Y:S01]  /*d070*/  MUFU.EX2 R190, R0 ;  /* 0x0000000000be7308 */ /* 0x000ea20000000800 */
[----:B------:R-:W-:Y:S01]  /*d080*/  FADD.FTZ R2, R183, R2 ;  /* 0x00000002b7027221 */ /* 0x000fe20000010000 */
[----:B------:R-:W-:Y:S01]  /*d090*/  MOV R183, R152 ;  /* 0x0000009800b77202 */ /* 0x000fe20000000f00 */
[----:B------:R-:W-:Y:S01]  /*d0a0*/  FADD.FTZ R134, R173, R134 ;  /* 0x00000086ad867221 */ /* 0x000fe20000010000 */
[----:B------:R-:W-:Y:S01]  /*d0b0*/  F2FP.PACK_AB R137, R166, R182 ;  /* 0x000000b6a689723e */ /* 0x000fe200000000ff */
[----:B------:R-:W-:Y:S01]  /*d0c0*/  FADD.FTZ R2, R184, R2 ;  /* 0x00000002b8027221 */ /* 0x000fe20000010000 */
[----:B------:R-:W-:Y:S01]  /*d0d0*/  MOV R135, R164 ;  /* 0x000000a400877202 */ /* 0x000fe20000000f00 */
[----:B------:R-:W3:Y:S02]  /*d0e0*/  LDSM.16.MT88.4 R152, [R251+0x1000] ;  /* 0x00100000fb98783b */ /* 0x000ee40000004200 */
[----:B------:R-:W-:Y:S01]  /*d0f0*/  FADD.FTZ R2, R156, R2 ;  /* 0x000000029c027221 */ /* 0x000fe20000010000 */
[----:B------:R4:W-:Y:S03]  /*d100*/  MUFU.EX2 R164, R157 ;  /* 0x0000009d00a47308 */ /* 0x0009e60000000800 */
[----:B------:R-:W-:Y:S02]  /*d110*/  FADD.FTZ R2, R171, R2 ;  /* 0x00000002ab027221 */ /* 0x000fe40000010000 */
[----:B------:R-:W3:Y:S08]  /*d120*/  LDSM.16.MT88.4 R144, [R183+0x1000] ;  /* 0x00100000b790783b */ /* 0x000ef00000004200 */
[----:B------:R3:W5:Y:S01]  /*d130*/  LDL.LU R173, [R1+0xfc] ;  /* 0x0000fc0001ad7983 */ /* 0x0007620000300800 */
[----:B--2---:R-:W-:Y:S01]  /*d140*/  F2FP.PACK_AB R139, R190, R191 ;  /* 0x000000bfbe8b723e */ /* 0x004fe200000000ff */
[--C-:B------:R-:W-:Y:S02]  /*d150*/  FFMA.FTZ R0, R174, c[0x0][0x2d0], -R3.reuse ;  /* 0x0000b400ae007a23 */ /* 0x100fe40000010803 */
[----:B------:R2:W5:Y:S02]  /*d160*/  LDL.LU R174, [R1+0xf8] ;  /* 0x0000f80001ae7983 */ /* 0x0005640000300800 */
[----:B------:R2:W-:Y:S01]  /*d170*/  MUFU.EX2 R188, R0 ;  /* 0x0000000000bc7308 */ /* 0x0005e20000000800 */
[----:B----4-:R-:W-:Y:S01]  /*d180*/  MOV R157, R165 ;  /* 0x000000a5009d7202 */ /* 0x010fe20000000f00 */
[C---:B-1----:R-:W-:Y:S08]  /*d190*/  HMMA.16816.F32 R4, R136.reuse, R148, R4 ;  /* 0x000000948804723c */ /* 0x042ff00000001804 */
[----:B------:R1:W4:Y:S01]  /*d1a0*/  MUFU.EX2 R165, R158 ;  /* 0x0000009e00a57308 */ /* 0x0003220000000800 */
[C---:B------:R-:W-:Y:S01]  /*d1b0*/  HMMA.16816.F32 R8, R136.reuse, R150, R8 ;  /* 0x000000968808723c */ /* 0x040fe20000001808 */
[----:B------:R-:W-:Y:S02]  /*d1c0*/  LDSM.16.MT88.4 R148, [R252+0x3000] ;  /* 0x00300000fc94783b */ /* 0x000fe40000004200 */
[--C-:B--2---:R-:W-:Y:S05]  /*d1d0*/  FFMA.FTZ R0, R175, c[0x0][0x2d0], -R3.reuse ;  /* 0x0000b400af007a23 */ /* 0x104fea0000010803 */
[C---:B------:R-:W-:Y:S01]  /*d1e0*/  HMMA.16816.F32 R12, R136.reuse, R140, R12 ;  /* 0x0000008c880c723c */ /* 0x040fe2000000180c */
[----:B------:R2:W5:Y:S01]  /*d1f0*/  LDL.LU R175, [R1+0xf4] ;  /* 0x0000f40001af7983 */ /* 0x0005620000300800 */
[----:B------:R2:W2:Y:S02]  /*d200*/  MUFU.EX2 R189, R0 ;  /* 0x0000000000bd7308 */ /* 0x0004a40000000800 */
[----:B------:R-:W-:Y:S01]  /*d210*/  FFMA.FTZ R3, R168, c[0x0][0x2d0], -R3 ;  /* 0x0000b400a8037a23 */ /* 0x000fe20000010803 */
[----:B------:R-:W-:Y:S03]  /*d220*/  MOV R168, R157 ;  /* 0x0000009d00a87202 */ /* 0x000fe60000000f00 */
[C---:B------:R-:W-:Y:S01]  /*d230*/  HMMA.16816.F32 R16, R136.reuse, R142, R16 ;  /* 0x0000008e8810723c */ /* 0x040fe20000001810 */
[----:B------:R-:W4:Y:S07]  /*d240*/  LDSM.16.MT88.4 R140, [R248+0x3000] ;  /* 0x00300000f88c783b */ /* 0x000f2e0000004200 */
[C---:B---3--:R-:W-:Y:S01]  /*d250*/  HMMA.16816.F32 R20, R136.reuse, R152, R20 ;  /* 0x000000988814723c */ /* 0x048fe20000001814 */
[----:B-1----:R-:W-:Y:S07]  /*d260*/  LDSM.16.MT88.4 R156, [R252+0x1800] ;  /* 0x00180000fc9c783b */ /* 0x002fee0000004200 */
[C---:B------:R-:W-:Y:S01]  /*d270*/  HMMA.16816.F32 R24, R136.reuse, R154, R24 ;  /* 0x0000009a8818723c */ /* 0x040fe20000001818 */
[----:B------:R-:W1:Y:S03]  /*d280*/  LDSM.16.MT88.4 R152, [R251+0x3000] ;  /* 0x00300000fb98783b */ /* 0x000e660000004200 */
[----:B--2---:R-:W-:Y:S02]  /*d290*/  FADD.FTZ R0, R160, R134 ;  /* 0x00000086a0007221 */ /* 0x004fe40000010000 */
[----:B------:R2:W-:Y:S02]  /*d2a0*/  MUFU.EX2 R134, R3 ;  /* 0x0000000300867308 */ /* 0x0005e40000000800 */
[C---:B------:R-:W-:Y:S04]  /*d2b0*/  HMMA.16816.F32 R28, R136.reuse, R144, R28 ;  /* 0x00000090881c723c */ /* 0x040fe8000000181c */
[----:B------:R-:W-:Y:S04]  /*d2c0*/  FADD.FTZ R0, R161, R0 ;  /* 0x00000000a1007221 */ /* 0x000fe80000010000 */
[C---:B------:R-:W-:Y:S01]  /*d2d0*/  HMMA.16816.F32 R32, R136.reuse, R146, R32 ;  /* 0x000000928820723c */ /* 0x040fe20000001820 */
[----:B------:R-:W-:Y:S07]  /*d2e0*/  LDSM.16.MT88.4 R144, [R248+0x5000] ;  /* 0x00500000f890783b */ /* 0x000fee0000004200 */
[C---:B----4-:R-:W-:Y:S04]  /*d2f0*/  HMMA.16816.F32 R36, R136.reuse, R140, R36 ;  /* 0x0000008c8824723c */ /* 0x050fe80000001824 */
[----:B--2---:R-:W-:Y:S02]  /*d300*/  FADD.FTZ R3, R185, R0 ;  /* 0x00000000b9037221 */ /* 0x004fe40000010000 */
[----:B------:R-:W-:Y:S02]  /*d310*/  FADD.FTZ R0, R170, R2 ;  /* 0x00000002aa007221 */ /* 0x000fe40000010000 */
[C---:B------:R-:W-:Y:S01]  /*d320*/  HMMA.16816.F32 R40, R136.reuse, R142, R40 ;  /* 0x0000008e8828723c */ /* 0x040fe20000001828 */
[----:B------:R-:W2:Y:S03]  /*d330*/  LDSM.16.MT88.4 R140, [R183+0x3000] ;  /* 0x00300000b78c783b */ /* 0x000ea60000004200 */
[----:B------:R-:W-:Y:S04]  /*d340*/  MOV R2, R168 ;  /* 0x000000a800027202 */ /* 0x000fe80000000f00 */
[C---:B------:R-:W-:Y:S04]  /*d350*/  HMMA.16816.F32 R44, R136.reuse, R148, R44 ;  /* 0x00000094882c723c */ /* 0x040fe8000000182c */
[----:B------:R-:W-:Y:S04]  /*d360*/  FADD.FTZ R2, R2, R3 ;  /* 0x0000000302027221 */ /* 0x000fe80000010000 */
[C---:B------:R-:W-:Y:S01]  /*d370*/  HMMA.16816.F32 R48, R136.reuse, R150, R48 ;  /* 0x000000968830723c */ /* 0x040fe20000001830 */
[----:B------:R-:W3:Y:S07]  /*d380*/  LDSM.16.MT88.4 R148, [R252+0x5000] ;  /* 0x00500000fc94783b */ /* 0x000eee0000004200 */
[C---:B-1----:R-:W-:Y:S08]  /*d390*/  HMMA.16816.F32 R52, R136.reuse, R152, R52 ;  /* 0x000000988834723c */ /* 0x042ff00000001834 */
[C---:B------:R-:W-:Y:S01]  /*d3a0*/  HMMA.16816.F32 R56, R136.reuse, R154, R56 ;  /* 0x0000009a8838723c */ /* 0x040fe20000001838 */
[----:B------:R-:W-:Y:S07]  /*d3b0*/  LDSM.16.MT88.4 R152, [R183+0x5000] ;  /* 0x00500000b798783b */ /* 0x000fee0000004200 */
[C---:B--2---:R-:W-:Y:S08]  /*d3c0*/  HMMA.16816.F32 R60, R136.reuse, R140, R60 ;  /* 0x0000008c883c723c */ /* 0x044ff0000000183c */
        /* <DEDUP_REMOVED lines=14> */
[C---:B--2---:R-:W-:Y:S07]  /*d4b0*/  HMMA.16816.F32 R100, R136.reuse, R144, R100 ;  /* 0x000000908864723c */ /* 0x044fee0000001864 */
[----:B------:R-:W-:Y:S01]  /*d4c0*/  MOV R145, R167 ;  /* 0x000000a700917202 */ /* 0x000fe20000000f00 */
[C---:B------:R-:W-:Y:S04]  /*d4d0*/  HMMA.16816.F32 R104, R136.reuse, R146, R104 ;  /* 0x000000928868723c */ /* 0x040fe80000001868 */
[----:B------:R-:W-:Y:S03]  /*d4e0*/  MOV R144, R166 ;  /* 0x000000a600907202 */ /* 0x000fe60000000f00 */
[----:B------:R-:W-:Y:S01]  /*d4f0*/  MOV R147, R163 ;  /* 0x000000a300937202 */ /* 0x000fe20000000f00 */
[C---:B-1----:R-:W-:Y:S04]  /*d500*/  HMMA.16816.F32 R108, R136.reuse, R140, R108 ;  /* 0x0000008c886c723c */ /* 0x042fe8000000186c */
[----:B------:R-:W-:Y:S02]  /*d510*/  MOV R146, R162 ;  /* 0x000000a200927202 */ /* 0x000fe40000000f00 */
[----:B------:R-:W-:Y:S02]  /*d520*/  LDSM.16.MT88.4 R160, [R251+0x1800] ;  /* 0x00180000fba0783b */ /* 0x000fe40000004200 */
[C---:B------:R-:W-:Y:S06]  /*d530*/  HMMA.16816.F32 R112, R136.reuse, R142, R112 ;  /* 0x0000008e8870723c */ /* 0x040fec0000001870 */
[----:B------:R-:W1:Y:S02]  /*d540*/  LDSM.16.MT88.4 R140, [R248+0x1800] ;  /* 0x00180000f88c783b */ /* 0x000e640000004200 */
[C---:B------:R-:W-:Y:S07]  /*d550*/  HMMA.16816.F32 R116, R136.reuse, R148, R116 ;  /* 0x000000948874723c */ /* 0x040fee0000001874 */
[----:B------:R-:W-:Y:S01]  /*d560*/  MOV R148, R183 ;  /* 0x000000b700947202 */ /* 0x000fe20000000f00 */
[C---:B------:R-:W-:Y:S04]  /*d570*/  HMMA.16816.F32 R120, R136.reuse, R150, R120 ;  /* 0x000000968878723c */ /* 0x040fe80000001878 */
[----:B------:R-:W-:Y:S02]  /*d580*/  MOV R149, R135 ;  /* 0x0000008700957202 */ /* 0x000fe40000000f00 */
[----:B------:R2:W4:Y:S01]  /*d590*/  MUFU.EX2 R135, R169 ;  /* 0x000000a900877308 */ /* 0x0005220000000800 */
[----:B------:R-:W-:Y:S01]  /*d5a0*/  MOV R150, R165 ;  /* 0x000000a500967202 */ /* 0x000fe20000000f00 */
[C---:B---3--:R-:W-:Y:S04]  /*d5b0*/  HMMA.16816.F32 R124, R136.reuse, R152, R124 ;  /* 0x00000098887c723c */ /* 0x048fe8000000187c */
[----:B------:R-:W-:Y:S02]  /*d5c0*/  MOV R151, R164 ;  /* 0x000000a400977202 */ /* 0x000fe40000000f00 */
[----:B------:R3:W3:Y:S01]  /*d5d0*/  LDSM.16.MT88.4 R164, [R148+0x1800] ;  /* 0x0018000094a4783b */ /* 0x0006e20000004200 */
[----:B------:R-:W-:Y:S01]  /*d5e0*/  MOV R152, R182 ;  /* 0x000000b600987202 */ /* 0x000fe20000000f00 */
[----:B------:R-:W-:Y:S04]  /*d5f0*/  HMMA.16816.F32 R128, R136, R154, R128 ;  /* 0x0000009a8880723c */ /* 0x000fe80000001880 */
[----:B------:R-:W-:Y:S02]  /*d600*/  F2FP.PACK_AB R168, R150, R151 ;  /* 0x0000009796a8723e */ /* 0x000fe400000000ff */
[----:B------:R-:W-:Y:S02]  /*d610*/  MOV R153, R180 ;  /* 0x000000b400997202 */ /* 0x000fe40000000f00 */
[----:B------:R-:W-:Y:S01]  /*d620*/  MOV R154, R187 ;  /* 0x000000bb009a7202 */ /* 0x000fe20000000f00 */
[----:B------:R-:W3:Y:S03]  /*d630*/  LDSM.16.MT88.4 R180, [R248+0x3800] ;  /* 0x00380000f8b4783b */ /* 0x000ee60000004200 */
[----:B------:R-:W-:Y:S02]  /*d640*/  MOV R155, R186 ;  /* 0x000000ba009b7202 */ /* 0x000fe40000000f00 */
[----:B--2---:R-:W-:Y:S02]  /*d650*/  F2FP.PACK_AB R169, R189, R188 ;  /* 0x000000bcbda9723e */ /* 0x004fe400000000ff */
[----:B------:R-:W-:Y:S01]  /*d660*/  F2FP.PACK_AB R170, R154, R155 ;  /* 0x0000009b9aaa723e */ /* 0x000fe200000000ff */
[----:B------:R-:W2:Y:S01]  /*d670*/  LDSM.16.MT88.4 R184, [R252+0x3800] ;  /* 0x00380000fcb8783b */ /* 0x000ea20000004200 */
[----:B----4-:R-:W-:Y:S07]  /*d680*/  F2FP.PACK_AB R171, R134, R135 ;  /* 0x0000008786ab723e */ /* 0x010fee00000000ff */
[C---:B-1----:R-:W-:Y:S07]  /*d690*/  HMMA.16816.F32 R136, R168.reuse, R140, R4 ;  /* 0x0000008ca888723c */ /* 0x042fee0000001804 */
[----:B------:R-:W-:Y:S01]  /*d6a0*/  MOV R6, R150 ;  /* 0x0000009600067202 */ /* 0x000fe20000000f00 */
[C---:B------:R-:W-:Y:S04]  /*d6b0*/  HMMA.16816.F32 R140, R168.reuse, R142, R8 ;  /* 0x0000008ea88c723c */ /* 0x040fe80000001808 */
[----:B------:R-:W-:Y:S02]  /*d6c0*/  MOV R7, R151 ;  /* 0x0000009700077202 */ /* 0x000fe40000000f00 */
[----:B------:R-:W-:Y:S02]  /*d6d0*/  MOV R4, R154 ;  /* 0x0000009a00047202 */ /* 0x000fe40000000f00 */
[----:B------:R-:W-:Y:S04]  /*d6e0*/  MOV R8, R146 ;  /* 0x0000009200087202 */ /* 0x000fe80000000f00 */
[----:B------:R-:W-:Y:S02]  /*d6f0*/  MOV R9, R147 ;  /* 0x0000009300097202 */ /* 0x000fe40000000f00 */
[----:B------:R-:W-:Y:S02]  /*d700*/  MOV R10, R144 ;  /* 0x00000090000a7202 */ /* 0x000fe40000000f00 */
[----:B------:R-:W-:Y:S02]  /*d710*/  MOV R11, R145 ;  /* 0x00000091000b7202 */ /* 0x000fe40000000f00 */
[C---:B------:R-:W-:Y:S03]  /*d720*/  HMMA.16816.F32 R144, R168.reuse, R156, R12 ;  /* 0x0000009ca890723c */ /* 0x040fe6000000180c */
[----:B------:R-:W-:Y:S04]  /*d730*/  MOV R5, R155 ;  /* 0x0000009b00057202 */ /* 0x000fe80000000f00 */
[----:B------:R-:W-:Y:S02]  /*d740*/  MOV R14, R148 ;  /* 0x00000094000e7202 */ /* 0x000fe40000000f00 */
[----:B------:R-:W-:Y:S02]  /*d750*/  MOV R15, R149 ;  /* 0x00000095000f7202 */ /* 0x000fe40000000f00 */
[C---:B---3--:R-:W-:Y:S07]  /*d760*/  HMMA.16816.F32 R148, R168.reuse, R158, R16 ;  /* 0x0000009ea894723c */ /* 0x048fee0000001810 */
[----:B------:R-:W-:Y:S02]  /*d770*/  MOV R18, R152 ;  /* 0x0000009800127202 */ /* 0x000fe40000000f00 */
[----:B------:R-:W-:Y:S02]  /*d780*/  MOV R19, R153 ;  /* 0x0000009900137202 */ /* 0x000fe40000000f00 */
[C---:B------:R-:W-:Y:S07]  /*d790*/  HMMA.16816.F32 R152, R168.reuse, R160, R20 ;  /* 0x000000a0a898723c */ /* 0x040fee0000001814 */
[----:B------:R-:W-:Y:S01]  /*d7a0*/  MOV R22, R14 ;  /* 0x0000000e00167202 */ /* 0x000fe20000000f00 */
[C---:B------:R-:W-:Y:S01]  /*d7b0*/  HMMA.16816.F32 R156, R168.reuse, R162, R24 ;  /* 0x000000a2a89c723c */ /* 0x040fe20000001818 */
[----:B------:R-:W-:Y:S03]  /*d7c0*/  LDSM.16.MT88.4 R24, [R251+0x7800] ;  /* 0x00780000fb18783b */ /* 0x000fe60000004200 */
[----:B------:R-:W-:Y:S04]  /*d7d0*/  MOV R23, R15 ;  /* 0x0000000f00177202 */ /* 0x000fe80000000f00 */
[C---:B------:R-:W-:Y:S01]  /*d7e0*/  HMMA.16816.F32 R160, R168.reuse, R164, R28 ;  /* 0x000000a4a8a0723c */ /* 0x040fe2000000181c */
[----:B------:R-:W-:Y:S06]  /*d7f0*/  LDSM.16.MT88.4 R12, [R248+0x5800] ;  /* 0x00580000f80c783b */ /* 0x000fec0000004200 */
[----:B------:R-:W-:Y:S01]  /*d800*/  MOV R31, R4 ;  /* 0x00000004001f7202 */ /* 0x000fe20000000f00 */
[C---:B------:R-:W-:Y:S04]  /*d810*/  HMMA.16816.F32 R164, R168.reuse, R166, R32 ;  /* 0x000000a6a8a4723c */ /* 0x040fe80000001820 */
[----:B------:R-:W-:Y:S02]  /*d820*/  MOV R30, R5 ;  /* 0x00000005001e7202 */ /* 0x000fe40000000f00 */
[----:B------:R-:W-:Y:S02]  /*d830*/  MOV R29, R6 ;  /* 0x00000006001d7202 */ /* 0x000fe40000000f00 */
[C---:B------:R-:W-:Y:S04]  /*d840*/  HMMA.16816.F32 R36, R168.reuse, R180, R36 ;  /* 0x000000b4a824723c */ /* 0x040fe80000001824 */
[----:B------:R-:W-:Y:S02]  /*d850*/  MOV R28, R7 ;  /* 0x00000007001c7202 */ /* 0x000fe40000000f00 */
[----:B------:R-:W1:Y:S01]  /*d860*/  LDSM.16.MT88.4 R4, [R251+0x3800] ;  /* 0x00380000fb04783b */ /* 0x000e620000004200 */
[----:B------:R-:W-:Y:S01]  /*d870*/  MOV R35, R8 ;  /* 0x0000000800237202 */ /* 0x000fe20000000f00 */
[C---:B------:R-:W-:Y:S04]  /*d880*/  HMMA.16816.F32 R40, R168.reuse, R182, R40 ;  /* 0x000000b6a828723c */ /* 0x040fe80000001828 */
[----:B------:R-:W-:Y:S02]  /*d890*/  MOV R34, R9 ;  /* 0x0000000900227202 */ /* 0x000fe40000000f00 */
[----:B------:R-:W-:Y:S02]  /*d8a0*/  MOV R33, R10 ;  /* 0x0000000a00217202 */ /* 0x000fe40000000f00 */
[C---:B--2---:R-:W-:Y:S04]  /*d8b0*/  HMMA.16816.F32 R44, R168.reuse, R184, R44 ;  /* 0x000000b8a82c723c */ /* 0x044fe8000000182c */
[----:B------:R-:W-:Y:S02]  /*d8c0*/  MOV R32, R11 ;  /* 0x0000000b00207202 */ /* 0x000fe40000000f00 */
[----:B------:R-:W2:Y:S01]  /*d8d0*/  LDSM.16.MT88.4 R8, [R22+0x3800] ;  /* 0x003800001608783b */ /* 0x000ea20000004200 */
[----:B------:R-:W-:Y:S01]  /*d8e0*/  MOV R181, R18 ;  /* 0x0000001200b57202 */ /* 0x000fe20000000f00 */
[C---:B------:R-:W-:Y:S04]  /*d8f0*/  HMMA.16816.F32 R48, R168.reuse, R186, R48 ;  /* 0x000000baa830723c */ /* 0x040fe80000001830 */
[----:B------:R-:W-:Y:S02]  /*d900*/  MOV R180, R19 ;  /* 0x0000001300b47202 */ /* 0x000fe40000000f00 */
[----:B------:R-:W3:Y:S01]  /*d910*/  LDSM.16.MT88.4 R16, [R252+0x5800] ;  /* 0x00580000fc10783b */ /* 0x000ee20000004200 */
[----:B------:R-:W-:Y:S02]  /*d920*/  MOV R182, R22 ;  /* 0x0000001600b67202 */ /* 0x000fe40000000f00 */
[----:B------:R-:W-:Y:S03]  /*d930*/  MOV R183, R23 ;  /* 0x0000001700b77202 */ /* 0x000fe60000000f00 */
[----:B------:R-:W-:Y:S02]  /*d940*/  FADD.FTZ R2, R180, R2 ;  /* 0x00000002b4027221 */ /* 0x000fe40000010000 */
[----:B------:R-:W4:Y:S01]  /*d950*/  LDSM.16.MT88.4 R20, [R251+0x5800] ;  /* 0x00580000fb14783b */ /* 0x000f220000004200 */
[----:B------:R-:W-:Y:S02]  /*d960*/  FADD.FTZ R0, R183, R0 ;  /* 0x00000000b7007221 */ /* 0x000fe40000010000 */
        /* <DEDUP_REMOVED lines=8> */
[----:B------:R-:W-:Y:S04]  /*d9f0*/  FADD.FTZ R0, R191, R0 ;  /* 0x00000000bf007221 */ /* 0x000fe80000010000 */
[C---:B--2---:R-:W-:Y:S04]  /*da00*/  HMMA.16816.F32 R60, R168.reuse, R8, R60 ;  /* 0x00000008a83c723c */ /* 0x044fe8000000183c */
[----:B------:R-:W-:Y:S02]  /*da10*/  FADD.FTZ R3, R190, R0 ;  /* 0x00000000be037221 */ /* 0x000fe40000010000 */
[----:B------:R-:W-:Y:S02]  /*da20*/  FADD.FTZ R0, R28, R2 ;  /* 0x000000021c007221 */ /* 0x000fe40000010000 */
[C---:B------:R-:W-:Y:S01]  /*da30*/  HMMA.16816.F32 R64, R168.reuse, R10, R64 ;  /* 0x0000000aa840723c */ /* 0x040fe20000001840 */
[----:B------:R-:W2:Y:S03]  /*da40*/  LDSM.16.MT88.4 R8, [R248+0x7800] ;  /* 0x00780000f808783b */ /* 0x000ea60000004200 */
[----:B------:R-:W-:Y:S02]  /*da50*/  FADD.FTZ R0, R29, R0 ;  /* 0x000000001d007221 */ /* 0x000fe40000010000 */
[----:B------:R-:W-:Y:S02]  /*da60*/  FADD.FTZ R3, R188, R3 ;  /* 0x00000003bc037221 */ /* 0x000fe40000010000 */
[C---:B------:R-:W-:Y:S04]  /*da70*/  HMMA.16816.F32 R68, R168.reuse, R12, R68 ;  /* 0x0000000ca844723c */ /* 0x040fe80000001844 */
[----:B------:R-:W-:Y:S02]  /*da80*/  FADD.FTZ R2, R30, R0 ;  /* 0x000000001e027221 */ /* 0x000fe40000010000 */
[----:B------:R-:W-:Y:S02]  /*da90*/  FADD.FTZ R3, R189, R3 ;  /* 0x00000003bd037221 */ /* 0x000fe40000010000 */
[C---:B------:R-:W-:Y:S01]  /*daa0*/  HMMA.16816.F32 R72, R168.reuse, R14, R72 ;  /* 0x0000000ea848723c */ /* 0x040fe20000001848 */
[----:B------:R-:W2:Y:S03]  /*dab0*/  LDSM.16.MT88.4 R12, [R252+0x7800] ;  /* 0x00780000fc0c783b */ /* 0x000ea60000004200 */
[----:B------:R-:W-:Y:S02]  /*dac0*/  FADD.FTZ R2, R31, R2 ;  /* 0x000000021f027221 */ /* 0x000fe40000010000 */
[----:B------:R-:W-:Y:S01]  /*dad0*/  FADD.FTZ R0, R135, R3 ;  /* 0x0000000387007221 */ /* 0x000fe20000010000 */
[----:B------:R-:W-:Y:S01]  /*dae0*/  MOV R135, R132 ;  /* 0x0000008400877202 */ /* 0x000fe20000000f00 */
[C---:B---3--:R-:W-:Y:S01]  /*daf0*/  HMMA.16816.F32 R76, R168.reuse, R16, R76 ;  /* 0x00000010a84c723c */ /* 0x048fe2000000184c */
[----:B------:R-:W-:Y:S03]  /*db00*/  STL [R1+0x7c], R2 ;  /* 0x00007c0201007387 */ /* 0x000fe60000100800 */
[----:B------:R-:W-:Y:S01]  /*db10*/  FADD.FTZ R0, R134, R0 ;  /* 0x0000000086007221 */ /* 0x000fe20000010000 */
[----:B------:R-:W-:Y:S03]  /*db20*/  MOV R134, R133 ;  /* 0x0000008500867202 */ /* 0x000fe60000000f00 */
[C---:B------:R-:W-:Y:S01]  /*db30*/  HMMA.16816.F32 R80, R168.reuse, R18, R80 ;  /* 0x00000012a850723c */ /* 0x040fe20000001850 */
[----:B------:R-:W3:Y:S07]  /*db40*/  LDSM.16.MT88.4 R16, [R182+0x7800] ;  /* 0x00780000b610783b */ /* 0x000eee0000004200 */
[C---:B----4-:R-:W-:Y:S01]  /*db50*/  HMMA.16816.F32 R84, R168.reuse, R20, R84 ;  /* 0x00000014a854723c */ /* 0x050fe20000001854 */
[----:B------:R4:W-:Y:S07]  /*db60*/  STL [R1+0x80], R0 ;  /* 0x0000800001007387 */ /* 0x0009ee0000100800 */
[C---:B------:R-:W-:Y:S08]  /*db70*/  HMMA.16816.F32 R88, R168.reuse, R22, R88 ;  /* 0x00000016a858723c */ /* 0x040ff00000001858 */
[C---:B-1----:R-:W-:Y:S08]  /*db80*/  HMMA.16816.F32 R92, R168.reuse, R4, R92 ;  /* 0x00000004a85c723c */ /* 0x042ff0000000185c */
[C---:B------:R-:W-:Y:S08]  /*db90*/  HMMA.16816.F32 R96, R168.reuse, R6, R96 ;  /* 0x00000006a860723c */ /* 0x040ff00000001860 */
[C---:B--2---:R-:W-:Y:S08]  /*dba0*/  HMMA.16816.F32 R100, R168.reuse, R8, R100 ;  /* 0x00000008a864723c */ /* 0x044ff00000001864 */
[C---:B------:R-:W-:Y:S08]  /*dbb0*/  HMMA.16816.F32 R104, R168.reuse, R10, R104 ;  /* 0x0000000aa868723c */ /* 0x040ff00000001868 */
[C---:B------:R-:W-:Y:S08]  /*dbc0*/  HMMA.16816.F32 R108, R168.reuse, R12, R108 ;  /* 0x0000000ca86c723c */ /* 0x040ff0000000186c */
[C---:B------:R-:W-:Y:S08]  /*dbd0*/  HMMA.16816.F32 R112, R168.reuse, R14, R112 ;  /* 0x0000000ea870723c */ /* 0x040ff00000001870 */
[C---:B------:R-:W-:Y:S08]  /*dbe0*/  HMMA.16816.F32 R116, R168.reuse, R24, R116 ;  /* 0x00000018a874723c */ /* 0x040ff00000001874 */
[C---:B------:R-:W-:Y:S08]  /*dbf0*/  HMMA.16816.F32 R120, R168.reuse, R26, R120 ;  /* 0x0000001aa878723c */ /* 0x040ff00000001878 */
[C---:B---3--:R-:W-:Y:S08]  /*dc00*/  HMMA.16816.F32 R124, R168.reuse, R16, R124 ;  /* 0x00000010a87c723c */ /* 0x048ff0000000187c */
[----:B------:R-:W-:Y:S01]  /*dc10*/  HMMA.16816.F32 R128, R168, R18, R128 ;  /* 0x00000012a880723c */ /* 0x000fe20000001880 */
[----:B----4-:R-:W-:-:S07]  /*dc20*/  @P0 BRA `(.L_x_479) ;  /* 0xffffc27000000947 */ /* 0x010fce000383ffff */
.L_x_478:
[----:B------:R-:W-:Y:S07]  /*dc30*/  @!UPT UIADD3 URZ, URZ, URZ, URZ ;  /* 0x0000003f3f3ff290 */ /* 0x000fee000fffe03f */
[----:B------:R-:W-:Y:S02]  /*dc40*/  MOV R7, 0x1f ;  /* 0x0000001f00077802 */ /* 0x000fe40000000f00 */
[----:B------:R-:W-:Y:S01]  /*dc50*/  MOV R6, 0xffffffff ;  /* 0xffffffff00067802 */ /* 0x000fe20000000f00 */
[----:B------:R-:W-:Y:S06]  /*dc60*/  BRA.DIV ~URZ, `(.L_x_480) ;  /* 0x00002f227f007947 */ /* 0x000fec000b800000 */
[----:B------:R-:W2:Y:S04]  /*dc70*/  LDL R0, [R1+0x7c] ;  /* 0x00007c0001007983 */ /* 0x000ea80000100800 */
[----:B--2---:R1:W2:Y:S02]  /*dc80*/  SHFL.BFLY PT, R4, R0, 0x2, 0x1f ;  /* 0x0c401f0000047f89 */ /* 0x0042a400000e0000 */
.L_x_512:
[----:B-1----:R-:W3:Y:S02]  /*dc90*/  LDL.LU R0, [R1+0x7c] ;  /* 0x00007c0001007983 */ /* 0x002ee40000300800 */
[----:B--23--:R-:W-:Y:S01]  /*dca0*/  FADD.FTZ R4, R4, R0 ;  /* 0x0000000004047221 */ /* 0x00cfe20000010000 */
[----:B------:R-:W-:Y:S05]  /*dcb0*/  BRA.DIV ~URZ, `(.L_x_481) ;  /* 0x00002f327f007947 */ /* 0x000fea000b800000 */
[----:B------:R-:W2:Y:S04]  /*dcc0*/  LDL.LU R5, [R1+0x80] ;  /* 0x0000800001057983 */ /* 0x000ea80000300800 */
[----:B------:R-:W1:Y:S02]  /*dcd0*/  SHFL.BFLY PT, R2, R4, 0x1, 0x1f ;  /* 0x0c201f0004027f89 */ /* 0x000e6400000e0000 */
[----:B-1----:R-:W-:-:S02]  /*dce0*/  FADD.FTZ R4, R4, R2 ;  /* 0x0000000204047221 */ /* 0x002fc40000010000 */
[----:B--2---:R-:W1:Y:S02]  /*dcf0*/  SHFL.BFLY PT, R0, R5, 0x2, 0x1f ;  /* 0x0c401f0005007f89 */ /* 0x004e6400000e0000 */
[----:B-1----:R-:W-:-:S05]  /*dd00*/  FADD.FTZ R0, R0, R5 ;  /* 0x0000000500007221 */ /* 0x002fca0000010000 */
[----:B------:R1:W2:Y:S02]  /*dd10*/  SHFL.BFLY PT, R3, R0, 0x1, 0x1f ;  /* 0x0c201f0000037f89 */ /* 0x0002a400000e0000 */
.L_x_513:
[----:B------:R-:W-:Y:S01]  /*dd20*/  FSETP.NE.FTZ.AND P1, PT, R4, RZ, PT ;  /* 0x000000ff0400720b */ /* 0x000fe20003f35000 */
[----:B--2---:R-:W-:Y:S01]  /*dd30*/  FADD.FTZ R3, R3, R0 ;  /* 0x0000000003037221 */ /* 0x004fe20000010000 */
[----:B------:R-:W-:Y:S02]  /*dd40*/  MOV R2, RZ ;  /* 0x000000ff00027202 */ /* 0x000fe40000000f00 */
[----:B-1----:R-:W-:Y:S02]  /*dd50*/  MOV R0, RZ ;  /* 0x000000ff00007202 */ /* 0x002fe40000000f00 */
[----:B------:R-:W-:Y:S02]  /*dd60*/  FSETP.NE.FTZ.AND P0, PT, R3, RZ, PT ;  /* 0x000000ff0300720b */ /* 0x000fe40003f15000 */
[----:B-----5:R-:W-:-:S05]  /*dd70*/  MOV R174, 0xff800000 ;  /* 0xff80000000ae7802 */ /* 0x020fca0000000f00 */
[----:B------:R-:W1:Y:S01]  /*dd80*/  @P1 MUFU.RCP R2, R4 ;  /* 0x0000000400021308 */ /* 0x000e620000001000 */
[----:B------:R-:W-:-:S07]  /*dd90*/  @P1 MOV R6, 0x3f317218 ;  /* 0x3f31721800061802 */ /* 0x000fce0000000f00 */
[----:B------:R-:W2:Y:S01]  /*dda0*/  @P1 MUFU.LG2 R4, R4 ;  /* 0x0000000400041308 */ /* 0x000ea20000000c00 */
[----:B-1----:R-:W-:-:S07]  /*ddb0*/  FMUL.FTZ R134, R2, R36 ;  /* 0x0000002402867220 */ /* 0x002fce0000410000 */
[----:B------:R-:W1:Y:S01]  /*ddc0*/  @P0 MUFU.RCP R0, R3 ;  /* 0x0000000300000308 */ /* 0x000e620000001000 */
        /* <DEDUP_REMOVED lines=64> */
[----:B------:R3:W4:Y:S01]  /*e1d0*/  @P0 MUFU.LG2 R2, R3 ;  /* 0x0000000300020308 */ /* 0x0007220000000c00 */
[----:B--2---:R-:W-:Y:S02]  /*e1e0*/  @P1 FMUL.FTZ R5, R4, 0.69314718246459960938 ;  /* 0x3f31721804051820 */ /* 0x004fe40000410000 */
[----:B------:R-:W-:Y:S02]  /*e1f0*/  @P1 FMUL.FTZ R4, R6, c[0x0][0x2d0] ;  /* 0x0000b40006041a20 */ /* 0x000fe40000410000 */
[----:B-1----:R-:W-:Y:S01]  /*e200*/  FMUL.FTZ R6, R0, R46 ;  /* 0x0000002e00067220 */ /* 0x002fe20000410000 */
[----:B------:R-:W-:Y:S01]  /*e210*/  MOV R46, 0x1 ;  /* 0x00000001002e7802 */ /* 0x000fe20000000f00 */
[----:B------:R-:W-:-:S02]  /*e220*/  @P1 FFMA.FTZ R174, R4, R133, R5 ;  /* 0x0000008504ae1223 */ /* 0x000fc40000010005 */
[C---:B------:R-:W-:Y:S02]  /*e230*/  FMUL.FTZ R45, R0.reuse, R43 ;  /* 0x0000002b002d7220 */ /* 0x040fe40000410000 */
[C---:B------:R-:W-:Y:S02]  /*e240*/  FMUL.FTZ R138, R0.reuse, R138 ;  /* 0x0000008a008a7220 */ /* 0x040fe40000410000 */
[C---:B------:R-:W-:Y:S02]  /*e250*/  FMUL.FTZ R139, R0.reuse, R139 ;  /* 0x0000008b008b7220 */ /* 0x040fe40000410000 */
[----:B------:R-:W-:Y:S01]  /*e260*/  FMUL.FTZ R142, R0, R142 ;  /* 0x0000008e008e7220 */ /* 0x000fe20000410000 */
[----:B---3--:R-:W-:Y:S01]  /*e270*/  @P0 MOV R3, 0x3f317218 ;  /* 0x3f31721800030802 */ /* 0x008fe20000000f00 */
[----:B----4-:R-:W-:Y:S02]  /*e280*/  @P0 FMUL.FTZ R2, R2, 0.69314718246459960938 ;  /* 0x3f31721802020820 */ /* 0x010fe40000410000 */
[----:B------:R-:W-:-:S02]  /*e290*/  FMUL.FTZ R61, R0, R143 ;  /* 0x0000008f003d7220 */ /* 0x000fc40000410000 */
[----:B------:R-:W-:Y:S02]  /*e2a0*/  @P0 FMUL.FTZ R3, R3, c[0x0][0x2d0] ;  /* 0x0000b40003030a20 */ /* 0x000fe40000410000 */
        /* <DEDUP_REMOVED lines=58> */
[----:B------:R-:W-:Y:S01]  /*e650*/  PRMT R0, R46, 0x7610, R0 ;  /* 0x000076102e007816 */ /* 0x000fe20000000000 */
[----:B------:R-:W-:-:S02]  /*e660*/  @P0 FFMA.FTZ R65, R3, R132, R2 ;  /* 0x0000008403410223 */ /* 0x000fc40000010002 */
.L_x_473:
[----:B------:R1:W5:Y:S01]  /*e670*/  LDL R48, [R1+0xc0] ;  /* 0x0000c00001307983 */ /* 0x0003620000100800 */
[----:B------:R-:W-:Y:S03]  /*e680*/  BSSY B0, `(.L_x_482) ;  /* 0x0000012000007945 */ /* 0x000fe60003800000 */
[----:B------:R-:W3:Y:S02]  /*e690*/  S2R R67, SR_TID.X ;  /* 0x0000000000437919 */ /* 0x000ee40000002100 */
[----:B---3--:R-:W-:-:S13]  /*e6a0*/  LOP3.LUT P0, RZ, R67, 0xff, RZ, 0xc0, !PT ;  /* 0x000000ff43ff7812 */ /* 0x008fda000780c0ff */
[----:B------:R-:W-:Y:S05]  /*e6b0*/  @P0 BRA `(.L_x_483) ;  /* 0x000000e000000947 */ /* 0x000fea0003800000 */
[----:B-1----:R-:W1:Y:S01]  /*e6c0*/  S2R R46, SR_LANEID ;  /* 0x00000000002e7919 */ /* 0x002e620000000000 */
[----:B------:R-:W-:Y:S01]  /*e6d0*/  VOTEU.ANY UR4, UPT, PT ;  /* 0x0000000000047886 */ /* 0x000fe200038e0100 */
[----:B------:R-:W-:Y:S01]  /*e6e0*/  IMAD.MOV.U32 R47, RZ, RZ, c[0x0][0x584] ;  /* 0x00016100ff2f7624 */ /* 0x000fe200078e00ff */
[----:B------:R-:W1:Y:S08]  /*e6f0*/  FLO.U32 R3, UR4 ;  /* 0x0000000400037d00 */ /* 0x000e7000080e0000 */
[----:B------:R-:W3:Y:S01]  /*e700*/  POPC R2, UR4 ;  /* 0x0000000400027d09 */ /* 0x000ee20008000000 */
[----:B-1----:R-:W-:Y:S01]  /*e710*/  ISETP.EQ.U32.AND P0, PT, R3, R46, PT ;  /* 0x0000002e0300720c */ /* 0x002fe20003f02070 */
[----:B------:R-:W-:-:S12]  /*e720*/  IMAD.MOV.U32 R46, RZ, RZ, c[0x0][0x580] ;  /* 0x00016000ff2e7624 */ /* 0x000fd800078e00ff */
[----:B---3--:R1:W3:Y:S04]  /*e730*/  @P0 ATOMG.E.ADD.STRONG.GPU PT, R2, [R46.64], R2 ;  /* 0x000000022e0209a8 */ /* 0x0082e800081ee1c6 */
[----:B-1----:R-:W1:Y:S04]  /*e740*/  S2R R46, SR_LTMASK ;  /* 0x00000000002e7919 */ /* 0x002e680000003900 */
[----:B---3--:R1:W3:Y:S02]  /*e750*/  SHFL.IDX PT, R3, R2, R3, 0x1f ;  /* 0x00001f0302037589 */ /* 0x0082e400000e0000 */
[----:B-1----:R-:W-:-:S06]  /*e760*/  LOP3.LUT R2, R46, UR4, RZ, 0xc0, !PT ;  /* 0x000000042e027c12 */ /* 0x002fcc000f8ec0ff */
[----:B------:R-:W3:Y:S02]  /*e770*/  POPC R2, R2 ;  /* 0x0000000200027309 */ /* 0x000ee40000000000 */
[----:B---3-5:R-:W-:-:S05]  /*e780*/  IADD3 R48, R3, c[0x0][0xc], R2 ;  /* 0x0000030003307a10 */ /* 0x028fca0007ffe002 */
[----:B------:R1:W-:Y:S02]  /*e790*/  STL [R1+0xc0], R48 ;  /* 0x0000c03001007387 */ /* 0x0003e40000100800 */
.L_x_483:
[----:B-1----:R-:W-:Y:S05]  /*e7a0*/  BSYNC B0 ;  /* 0x0000000000007941 */ /* 0x002fea0003800000 */
.L_x_482:
[----:B------:R-:W-:Y:S01]  /*e7b0*/  PRMT R0, R0, 0x9910, RZ ;  /* 0x0000991000007816 */ /* 0x000fe200000000ff */
[----:B------:R-:W-:Y:S01]  /*e7c0*/  BSSY B1, `(.L_x_484) ;  /* 0x0000226000017945 */ /* 0x000fe20003800000 */
[----:B-----5:R-:W-:Y:S02]  /*e7d0*/  IMAD.MOV.U32 R81, RZ, RZ, R48 ;  /* 0x000000ffff517224 */ /* 0x020fe400078e0030 */
[----:B------:R-:W-:Y:S01]  /*e7e0*/  ISETP.NE.AND P0, PT, R0, RZ, PT ;  /* 0x000000ff0000720c */ /* 0x000fe20003f05270 */
[----:B------:R-:W-:-:S12]  /*e7f0*/  IMAD.MOV.U32 R83, RZ, RZ, -0x1 ;  /* 0xffffffffff537424 */ /* 0x000fd800078e00ff */
[----:B------:R-:W-:Y:S05]  /*e800*/  @!P0 BRA `(.L_x_485) ;  /* 0x000015a000008947 */ /* 0x000fea0003800000 */
[----:B------:R-:W3:Y:S04]  /*e810*/  LDL R87, [R1+0xc4] ;  /* 0x0000c40001577983 */ /* 0x000ee80000100800 */
[----:B------:R-:W4:Y:S04]  /*e820*/  LDL R85, [R1+0xc8] ;  /* 0x0000c80001557983 */ /* 0x000f280000100800 */
[----:B------:R-:W5:Y:S04]  /*e830*/  LDL R79, [R1+0xd0] ;  /* 0x0000d000014f7983 */ /* 0x000f680000100800 */
[----:B--2---:R-:W2:Y:S04]  /*e840*/  LDL R77, [R1+0xcc] ;  /* 0x0000cc00014d7983 */ /* 0x004ea80000100800 */
[----:B------:R-:W2:Y:S04]  /*e850*/  LDL R75, [R1+0xe0] ;  /* 0x0000e000014b7983 */ /* 0x000ea80000100800 */
[----:B------:R-:W2:Y:S04]  /*e860*/  LDL R73, [R1+0xd8] ;  /* 0x0000d80001497983 */ /* 0x000ea80000100800 */
[----:B------:R-:W2:Y:S04]  /*e870*/  LDL R71, [R1+0xdc] ;  /* 0x0000dc0001477983 */ /* 0x000ea80000100800 */
[----:B------:R-:W2:Y:S01]  /*e880*/  LDL R69, [R1+0xd4] ;  /* 0x0000d40001457983 */ /* 0x000ea20000100800 */
[----:B------:R-:W-:Y:S01]  /*e890*/  WARPSYNC 0xffffffff ;  /* 0xffffffff00007948 */ /* 0x000fe20003800000 */
[----:B------:R-:W-:-:S02]  /*e8a0*/  F2FP.PACK_AB R64, R137, R136 ;  /* 0x000000888940723e */ /* 0x000fc400000000ff */
[----:B------:R-:W-:Y:S01]  /*e8b0*/  BAR.SYNC.DEFER_BLOCKING 0x1, 0x100 ;  /* 0x0044000000007b1d */ /* 0x000fe20000010000 */
        /* <DEDUP_REMOVED lines=62> */
[----:B------:R-:W-:Y:S01]  /*eca0*/  F2FP.PACK_AB R0, R131, R130 ;  /* 0x000000828300723e */ /* 0x000fe200000000ff */
[----:B---3--:R1:W-:Y:S04]  /*ecb0*/  STS [R87], R64 ;  /* 0x0000004057007388 */ /* 0x0083e80000000800 */
[----:B------:R1:W-:Y:S04]  /*ecc0*/  STS [R87+0x400], R63 ;  /* 0x0004003f57007388 */ /* 0x0003e80000000800 */
[----:B----4-:R1:W-:Y:S04]  /*ecd0*/  STS [R85], R62 ;  /* 0x0000003e55007388 */ /* 0x0103e80000000800 */
[----:B------:R1:W-:Y:S04]  /*ece0*/  STS [R85+0x400], R61 ;  /* 0x0004003d55007388 */ /* 0x0003e80000000800 */
[----:B-----5:R1:W-:Y:S04]  /*ecf0*/  STS [R79], R60 ;  /* 0x0000003c4f007388 */ /* 0x0203e80000000800 */
[----:B------:R1:W-:Y:S04]  /*ed00*/  STS [R79+0x400], R59 ;  /* 0x0004003b4f007388 */ /* 0x0003e80000000800 */
[----:B--2---:R1:W-:Y:S04]  /*ed10*/  STS [R77], R58 ;  /* 0x0000003a4d007388 */ /* 0x0043e80000000800 */
[----:B------:R1:W-:Y:S04]  /*ed20*/  STS [R77+0x400], R57 ;  /* 0x000400394d007388 */ /* 0x0003e80000000800 */
[----:B------:R1:W-:Y:S04]  /*ed30*/  STS [R75], R56 ;  /* 0x000000384b007388 */ /* 0x0003e80000000800 */
[----:B------:R1:W-:Y:S04]  /*ed40*/  STS [R75+0x400], R55 ;  /* 0x000400374b007388 */ /* 0x0003e80000000800 */
[----:B------:R1:W-:Y:S04]  /*ed50*/  STS [R73], R54 ;  /* 0x0000003649007388 */ /* 0x0003e80000000800 */
[----:B------:R1:W-:Y:S04]  /*ed60*/  STS [R73+0x400], R53 ;  /* 0x0004003549007388 */ /* 0x0003e80000000800 */
[----:B------:R1:W-:Y:S04]  /*ed70*/  STS [R71], R52 ;  /* 0x0000003447007388 */ /* 0x0003e80000000800 */
[----:B------:R1:W-:Y:S04]  /*ed80*/  STS [R71+0x400], R51 ;  /* 0x0004003347007388 */ /* 0x0003e80000000800 */
[----:B------:R1:W-:Y:S04]  /*ed90*/  STS [R69], R50 ;  /* 0x0000003245007388 */ /* 0x0003e80000000800 */
        /* <DEDUP_REMOVED lines=49> */
[----:B------:R-:W-:Y:S06]  /*f0b0*/  BAR.SYNC.DEFER_BLOCKING 0x1, 0x100 ;  /* 0x0044000000007b1d */ /* 0x000fec0000010000 */
[----:B------:R-:W-:Y:S05]  /*f0c0*/  BRA.CONV ~URZ, `(.L_x_486) ;  /* 0x000000737f007947 */ /* 0x000fea000b800000 */
[----:B-1----:R-:W-:Y:S01]  /*f0d0*/  SHF.R.S32.HI R5, RZ, 0x1f, R67 ;  /* 0x0000001fff057819 */ /* 0x002fe20000011443 */
[----:B------:R-:W-:Y:S01]  /*f0e0*/  IMAD.MOV.U32 R4, RZ, RZ, RZ ;  /* 0x000000ffff047224 */ /* 0x000fe200078e00ff */
[----:B------:R-:W-:Y:S01]  /*f0f0*/  MOV R6, 0xf140 ;  /* 0x0000f14000067802 */ /* 0x000fe20000000f00 */
[----:B------:R-:W-:Y:S01]  /*f100*/  IMAD.MOV.U32 R0, RZ, RZ, 0x1f ;  /* 0x0000001fff007424 */ /* 0x000fe200078e00ff */
[----:B------:R-:W-:-:S04]  /*f110*/  LEA.HI R5, R5, R67, RZ, 0x7 ;  /* 0x0000004305057211 */ /* 0x000fc800078f38ff */
[----:B------:R-:W-:Y:S02]  /*f120*/  SHF.R.S32.HI R5, RZ, 0x7, R5 ;  /* 0x00000007ff057819 */ /* 0x000fe40000011405 */
[----:B------:R-:W-:Y:S05]  /*f130*/  CALL.REL.NOINC `($__internal_1_$__cuda_sm70_shflsync_idx_p) ;  /* 0x00001f7000007944 */ /* 0x000fea0003c00000 */
.L_x_486:
[----:B-1----:R-:W2:Y:S04]  /*f140*/  LDL R2, [R1+0xac] ;  /* 0x0000ac0001027983 */ /* 0x002ea80000100800 */
[----:B------:R-:W3:Y:S04]  /*f150*/  LDL R13, [R1+0xe8] ;  /* 0x0000e800010d7983 */ /* 0x000ee80000100800 */
[----:B------:R-:W4:Y:S04]  /*f160*/  LDL.LU R11, [R1+0xa4] ;  /* 0x0000a400010b7983 */ /* 0x000f280000300800 */
[----:B------:R-:W2:Y:S04]  /*f170*/  LDL.LU R12, [R1+0xa8] ;  /* 0x0000a800010c7983 */ /* 0x000ea80000300800 */
[----:B------:R-:W2:Y:S01]  /*f180*/  LDL.LU R17, [R1+0xa0] ;  /* 0x0000a00001117983 */ /* 0x000ea20000300800 */
[----:B------:R-:W-:-:S03]  /*f190*/  IMAD.MOV.U32 R0, RZ, RZ, 0x1 ;  /* 0x00000001ff007424 */ /* 0x000fc600078e00ff */
[----:B------:R-:W3:Y:S02]  /*f1a0*/  LDL R14, [R1+0xf0] ;  /* 0x0000f000010e7983 */ /* 0x000ee40000100800 */
[----:B------:R-:W-:Y:S02]  /*f1b0*/  ISETP.NE.AND P0, PT, R0, c[0x0][0x4e8], PT ;  /* 0x00013a0000007a0c */ /* 0x000fe40003f05270 */
[----:B------:R-:W1:Y:S04]  /*f1c0*/  S2R R16, SR_TID.X ;  /* 0x0000000000107919 */ /* 0x000e680000002100 */
[----:B------:R2:W5:Y:S04]  /*f1d0*/  LDL.64 R86, [R1+0x90] ;  /* 0x0000900001567983 */ /* 0x0005680000100a00 */
[----:B------:R2:W5:Y:S04]  /*f1e0*/  LDL R85, [R1+0xbc] ;  /* 0x0000bc0001557983 */ /* 0x0005680000100800 */
[----:B------:R2:W5:Y:S04]  /*f1f0*/  LDL R84, [R1+0x9c] ;  /* 0x00009c0001547983 */ /* 0x0005680000100800 */
[----:B------:R2:W5:Y:S04]  /*f200*/  LDL R82, [R1+0xb8] ;  /* 0x0000b80001527983 */ /* 0x0005680000100800 */
[----:B------:R2:W5:Y:S01]  /*f210*/  LDL R80, [R1+0x98] ;  /* 0x0000980001507983 */ /* 0x0005620000100800 */
[----:B-1----:R-:W-:-:S04]  /*f220*/  SHF.R.S32.HI R15, RZ, 0x1f, R16 ;  /* 0x0000001fff0f7819 */ /* 0x002fc80000011410 */
[----:B------:R-:W-:-:S04]  /*f230*/  LEA.HI R15, R15, R16, RZ, 0x5 ;  /* 0x000000100f0f7211 */ /* 0x000fc800078f28ff */
[----:B------:R-:W-:-:S04]  /*f240*/  LOP3.LUT R15, R15, 0xffffffe0, RZ, 0xc0, !PT ;  /* 0xffffffe00f0f7812 */ /* 0x000fc800078ec0ff */
[----:B------:R-:W-:Y:S02]  /*f250*/  IADD3 R15, -R15, R16, RZ ;  /* 0x000000100f0f7210 */ /* 0x000fe40007ffe1ff */
[----:B----4-:R-:W-:-:S05]  /*f260*/  SHF.R.S32.HI R5, RZ, 0x1f, R11 ;  /* 0x0000001fff057819 */ /* 0x010fca000001140b */
[----:B------:R-:W-:Y:S01]  /*f270*/  IMAD R6, R5, c[0x0][0x490], RZ ;  /* 0x0001240005067a24 */ /* 0x000fe200078e02ff */
[----:B--2---:R-:W-:Y:S01]  /*f280*/  IADD3 R4, R2, R17, RZ ;  /* 0x0000001102047210 */ /* 0x004fe20007ffe0ff */
[----:B------:R-:W-:-:S04]  /*f290*/  IMAD.WIDE.U32 R2, R11, c[0x0][0x490], RZ ;  /* 0x000124000b027a25 */ /* 0x000fc800078e00ff */
[----:B------:R-:W-:-:S04]  /*f2a0*/  @P0 IMAD.HI.U32 R7, R4, c[0x0][0x4ec], RZ ;  /* 0x00013b0004070a27 */ /* 0x000fc800078e00ff */
[----:B------:R-:W-:Y:S02]  /*f2b0*/  IMAD R6, R11, c[0x0][0x494], R6 ;  /* 0x000125000b067a24 */ /* 0x000fe400078e0206 */
[----:B------:R-:W-:Y:S01]  /*f2c0*/  IMAD.MOV.U32 R0, RZ, RZ, R4 ;  /* 0x000000ffff007224 */ /* 0x000fe200078e0004 */
[----:B------:R-:W-:Y:S02]  /*f2d0*/  @P0 SHF.R.U32.HI R0, RZ, c[0x0][0x4f0], R7 ;  /* 0x00013c00ff000a19 */ /* 0x000fe40000011607 */
[----:B------:R-:W-:-:S03]  /*f2e0*/  IADD3 R3, R3, R6, RZ ;  /* 0x0000000603037210 */ /* 0x000fc60007ffe0ff */
[----:B------:R-:W-:Y:S02]  /*f2f0*/  IMAD.MOV R8, RZ, RZ, -R0 ;  /* 0x000000ffff087224 */ /* 0x000fe400078e0a00 */
[----:B------:R-:W-:-:S04]  /*f300*/  IMAD.WIDE.U32 R6, R12, c[0x0][0x498], R2 ;  /* 0x000126000c067a25 */ /* 0x000fc800078e0002 */
[----:B------:R-:W-:Y:S01]  /*f310*/  IMAD R2, R8, c[0x0][0x4e8], R4 ;  /* 0x00013a0008027a24 */ /* 0x000fe200078e0204 */
[----:B------:R-:W-:Y:S02]  /*f320*/  IADD3 R4, P1, R0, R6, RZ ;  /* 0x0000000600047210 */ /* 0x000fe40007f3e0ff */
[----:B---3--:R-:W-:Y:S02]  /*f330*/  IADD3 R6, R13, R17, RZ ;  /* 0x000000110d067210 */ /* 0x008fe40007ffe0ff */
[----:B------:R-:W2:Y:S01]  /*f340*/  LDL R13, [R1+0x58] ;  /* 0x00005800010d7983 */ /* 0x000ea20000100800 */
[----:B------:R-:W-:-:S05]  /*f350*/  SHF.R.S32.HI R10, RZ, 0x1f, R12 ;  /* 0x0000001fff0a7819 */ /* 0x000fca000001140c */
[----:B------:R-:W-:Y:S01]  /*f360*/  IMAD R9, R10, c[0x0][0x498], RZ ;  /* 0x000126000a097a24 */ /* 0x000fe200078e02ff */
[----:B------:R-:W-:-:S03]  /*f370*/  SHF.R.S32.HI R8, RZ, 0x1f, R0 ;  /* 0x0000001fff087819 */ /* 0x000fc60000011400 */
[----:B------:R-:W-:Y:S01]  /*f380*/  IMAD R3, R12, c[0x0][0x49c], R9 ;  /* 0x000127000c037a24 */ /* 0x000fe200078e0209 */
[----:B------:R-:W-:Y:S01]  /*f390*/  SHF.R.S32.HI R9, RZ, 0x1f, R2 ;  /* 0x0000001fff097819 */ /* 0x000fe20000011402 */
[----:B------:R-:W-:-:S03]  /*f3a0*/  IMAD R0, R5, c[0x0][0x3e8], RZ ;  /* 0x0000fa0005007a24 */ /* 0x000fc600078e02ff */
[----:B------:R-:W-:Y:S01]  /*f3b0*/  IADD3.X R5, R8, R7, R3, P1, !PT ;  /* 0x0000000708057210 */ /* 0x000fe20000ffe403 */
[----:B------:R-:W-:Y:S02]  /*f3c0*/  IMAD R3, R9, c[0x0][0x488], RZ ;  /* 0x0001220009037a24 */ /* 0x000fe400078e02ff */
[C---:B------:R-:W-:Y:S02]  /*f3d0*/  IMAD R7, R11.reuse, c[0x0][0x3ec], R0 ;  /* 0x0000fb000b077a24 */ /* 0x040fe400078e0200 */
[----:B------:R-:W-:-:S04]  /*f3e0*/  IMAD.WIDE.U32 R8, R11, c[0x0][0x3e8], RZ ;  /* 0x0000fa000b087a25 */ /* 0x000fc800078e00ff */
[C---:B------:R-:W-:Y:S02]  /*f3f0*/  IMAD R11, R2.reuse, c[0x0][0x48c], R3 ;  /* 0x00012300020b7a24 */ /* 0x040fe400078e0203 */
[----:B------:R-:W-:-:S04]  /*f400*/  IMAD.WIDE.U32 R4, R2, c[0x0][0x488], R4 ;  /* 0x0001220002047a25 */ /* 0x000fc800078e0004 */
[----:B------:R-:W-:Y:S01]  /*f410*/  @P0 IMAD.HI.U32 R2, R6, c[0x0][0x4ec], RZ ;  /* 0x00013b0006020a27 */ /* 0x000fe200078e00ff */
[----:B------:R-:W-:-:S03]  /*f420*/  IADD3 R3, R9, R7, RZ ;  /* 0x0000000709037210 */ /* 0x000fc60007ffe0ff */
[----:B------:R-:W-:Y:S01]  /*f430*/  IMAD.MOV.U32 R0, RZ, RZ, R6 ;  /* 0x000000ffff007224 */ /* 0x000fe200078e0006 */
[----:B------:R-:W-:Y:S01]  /*f440*/  @P0 SHF.R.U32.HI R0, RZ, c[0x0][0x4f0], R2 ;  /* 0x00013c00ff000a19 */ /* 0x000fe20000011602 */
[----:B------:R-:W-:Y:S01]  /*f450*/  IMAD.IADD R5, R5, 0x1, R11 ;  /* 0x0000000105057824 */ /* 0x000fe200078e020b */
[----:B------:R-:W-:Y:S01]  /*f460*/  LEA R9, P0, R4, c[0x0][0x450], 0x2 ;  /* 0x0001140004097a11 */ /* 0x000fe200078010ff */
[----:B------:R-:W-:Y:S01]  /*f470*/  IMAD R10, R10, c[0x0][0x3f0], RZ ;  /* 0x0000fc000a0a7a24 */ /* 0x000fe200078e02ff */
[----:B------:R-:W-:Y:S02]  /*f480*/  MOV R2, R8 ;  /* 0x0000000800027202 */ /* 0x000fe40000000f00 */
[----:B------:R-:W-:Y:S01]  /*f490*/  LEA.HI.X R4, R4, c[0x0][0x454], R5, 0x2, P0 ;  /* 0x0001150004047a11 */ /* 0x000fe200000f1405 */
[C---:B------:R-:W-:Y:S02]  /*f4a0*/  IMAD R5, R12.reuse, c[0x0][0x3f4], R10 ;  /* 0x0000fd000c057a24 */ /* 0x040fe400078e020a */
[----:B------:R-:W-:Y:S01]  /*f4b0*/  IMAD.WIDE.U32 R2, R12, c[0x0][0x3f0], R2 ;  /* 0x0000fc000c027a25 */ /* 0x000fe200078e0002 */
[----:B------:R-:W-:-:S02]  /*f4c0*/  LOP3.LUT P0, RZ, R15, 0x3, RZ, 0xc0, !PT ;  /* 0x000000030fff7812 */ /* 0x000fc4000780c0ff */
[----:B------:R1:W5:Y:S01]  /*f4d0*/  LDL R15, [R1+0xb4] ;  /* 0x0000b400010f7983 */ /* 0x0003620000100800 */
[----:B------:R-:W-:Y:S01]  /*f4e0*/  IMAD.IADD R3, R3, 0x1, R5 ;  /* 0x0000000103037824 */ /* 0x000fe200078e0205 */
[----:B------:R-:W-:Y:S02]  /*f4f0*/  IADD3 R5, R14, R17, RZ ;  /* 0x000000110e057210 */ /* 0x000fe40007ffe0ff */
[----:B------:R1:W5:Y:S01]  /*f500*/  LDL R14, [R1+0x88] ;  /* 0x00008800010e7983 */ /* 0x0003620000100800 */
[----:B------:R-:W-:-:S03]  /*f510*/  ULDC UR5, c[0x0][0x4e8] ;  /* 0x00013a0000057ab9 */ /* 0x000fc60000000800 */
[----:B------:R-:W-:Y:S01]  /*f520*/  SHFL.IDX PT, R10, R9, RZ, 0x1c1f ;  /* 0x001c1fff090a7589 */ /* 0x000fe200000e0000 */
[----:B------:R-:W-:-:S03]  /*f530*/  ULDC UR4, c[0x0][0x388] ;  /* 0x0000e20000047ab9 */ /* 0x000fc60000000800 */
[----:B------:R-:W3:Y:S01]  /*f540*/  SHFL.IDX PT, R11, R4, RZ, 0x1c1f ;  /* 0x001c1fff040b7589 */ /* 0x000ee200000e0000 */
[----:B------:R-:W-:-:S03]  /*f550*/  IMAD.MOV R7, RZ, RZ, -R0 ;  /* 0x000000ffff077224 */ /* 0x000fc600078e0a00 */
[----:B------:R-:W-:Y:S04]  /*f560*/  SHFL.IDX PT, R8, R9, 0x1, 0x1c1f ;  /* 0x003c1f0009087f89 */ /* 0x000fe800000e0000 */
[----:B------:R4:W1:Y:S01]  /*f570*/  SHFL.IDX PT, R9, R4, 0x1, 0x1c1f ;  /* 0x003c1f0004097f89 */ /* 0x00086200000e0000 */
[----:B------:R-:W-:-:S03]  /*f580*/  UIMAD UR4, UR5, UR4, URZ ;  /* 0x00000004050472a4 */ /* 0x000fc6000f8e023f */
[----:B------:R-:W1:Y:S03]  /*f590*/  S2R R18, SR_TID.X ;  /* 0x0000000000127919 */ /* 0x000e660000002100 */
[----:B------:R-:W-:Y:S02]  /*f5a0*/  ISETP.GE.OR P1, PT, R5, UR4, P0 ;  /* 0x0000000405007c0c */ /* 0x000fe40008726670 */
[----:B------:R-:W-:Y:S01]  /*f5b0*/  SHF.R.S32.HI R12, RZ, 0x1f, R0 ;  /* 0x0000001fff0c7819 */ /* 0x000fe20000011400 */
[----:B----4-:R-:W-:Y:S01]  /*f5c0*/  IMAD R4, R7, c[0x0][0x4e8], R6 ;  /* 0x00013a0007047a24 */ /* 0x010fe200078e0206 */
[----:B------:R-:W-:-:S04]  /*f5d0*/  IADD3 R7, R5, 0x8, RZ ;  /* 0x0000000805077810 */ /* 0x000fc80007ffe0ff */
[----:B------:R-:W-:Y:S01]  /*f5e0*/  ISETP.GE.OR P0, PT, R7, UR4, P0 ;  /* 0x0000000407007c0c */ /* 0x000fe20008706670 */
[----:B------:R-:W-:-:S04]  /*f5f0*/  IMAD R6, R12, c[0x0][0x3e0], RZ ;  /* 0x0000f8000c067a24 */ /* 0x000fc800078e02ff */
[----:B---3--:R3:W-:Y:S01]  /*f600*/  @!P1 ST.E [R10.64], R174 ;  /* 0x000000ae0a009985 */ /* 0x0087e2000c101906 */
[----:B------:R-:W-:Y:S01]  /*f610*/  IMAD.WIDE.U32 R2, R0, c[0x0][0x3e0], R2 ;  /* 0x0000f80000027a25 */ /* 0x000fe200078e0002 */
[----:B-1----:R-:W-:-:S03]  /*f620*/  SHF.R.S32.HI R16, RZ, 0x1f, R18 ;  /* 0x0000001fff107819 */ /* 0x002fc60000011412 */
[----:B------:R-:W-:Y:S01]  /*f630*/  IMAD R5, R0, c[0x0][0x3e4], R6 ;  /* 0x0000f90000057a24 */ /* 0x000fe200078e0206 */
[----:B------:R-:W-:Y:S02]  /*f640*/  SHF.R.S32.HI R0, RZ, 0x1f, R4 ;  /* 0x0000001fff007819 */ /* 0x000fe40000011404 */
[----:B------:R3:W-:Y:S01]  /*f650*/  @!P0 ST.E [R8.64], R65 ;  /* 0x0000004108008985 */ /* 0x0007e2000c101906 */
[----:B------:R-:W-:Y:S01]  /*f660*/  IMAD.IADD R3, R3, 0x1, R5 ;  /* 0x0000000103037824 */ /* 0x000fe200078e0205 */
[----:B------:R-:W-:Y:S01]  /*f670*/  LEA.HI R16, R16, R18, RZ, 0x3 ;  /* 0x0000001210107211 */ /* 0x000fe200078f18ff */
[----:B------:R-:W-:Y:S02]  /*f680*/  IMAD R0, R0, c[0x0][0x3d8], RZ ;  /* 0x0000f60000007a24 */ /* 0x000fe400078e02ff */
[----:B------:R-:W-:Y:S01]  /*f690*/  IMAD.WIDE.U32 R2, R4, c[0x0][0x3d8], R2 ;  /* 0x0000f60004027a25 */ /* 0x000fe200078e0002 */
[----:B------:R-:W-:-:S03]  /*f6a0*/  SHF.R.S32.HI R16, RZ, 0x3, R16 ;  /* 0x00000003ff107819 */ /* 0x000fc60000011410 */
[----:B------:R-:W-:Y:S01]  /*f6b0*/  IMAD R0, R4, c[0x0][0x3dc], R0 ;  /* 0x0000f70004007a24 */ /* 0x000fe200078e0200 */
[----:B------:R-:W-:Y:S01]  /*f6c0*/  LEA R5, P0, R2, c[0x0][0x380], 0x1 ;  /* 0x0000e00002057a11 */ /* 0x000fe200078008ff */
[----:B------:R-:W-:-:S03]  /*f6d0*/  IMAD.IADD R4, R16, 0x1, R17 ;  /* 0x0000000110047824 */ /* 0x000fc600078e0211 */
[----:B------:R-:W-:-:S04]  /*f6e0*/  IADD3 R3, R3, R0, RZ ;  /* 0x0000000003037210 */ /* 0x000fc80007ffe0ff */
[----:B------:R-:W-:Y:S02]  /*f6f0*/  LEA.HI.X R3, R2, c[0x0][0x384], R3, 0x1, P0 ;  /* 0x0000e10002037a11 */ /* 0x000fe400000f0c03 */
[----:B------:R-:W-:Y:S01]  /*f700*/  ISETP.GE.AND P0, PT, R4, UR4, PT ;  /* 0x0000000404007c0c */ /* 0x000fe2000bf06270 */
[----:B------:R3:W1:Y:S01]  /*f710*/  SHFL.IDX PT, R0, R5, RZ, 0x181f ;  /* 0x00181fff05007589 */ /* 0x00066200000e0000 */
[----:B------:R-:W-:Y:S03]  /*f720*/  BSSY B0, `(.L_x_487) ;  /* 0x0000023000007945 */ /* 0x000fe60003800000 */
[----:B------:R3:W4:Y:S04]  /*f730*/  SHFL.IDX PT, R2, R3, RZ, 0x181f ;  /* 0x00181fff03027589 */ /* 0x00072800000e0000 */
[----:B--2---:R3:W2:Y:S04]  /*f740*/  LDS.128 R44, [R13+0x1080] ;  /* 0x001080000d2c7984 */ /* 0x0046a80000000c00 */
        /* <DEDUP_REMOVED lines=12> */
[----:B--2-4-:R-:W2:Y:S01]  /*f810*/  LDS.128 R28, [R13+0x80] ;  /* 0x000080000d1c7984 */ /* 0x014ea20000000c00 */
[----:B-----5:R-:W-:-:S02]  /*f820*/  ISETP.GE.AND P3, PT, R86, c[0x0][0x3c8], PT ;  /* 0x0000f20056007a0c */ /* 0x020fc40003f66270 */
[----:B------:R-:W-:Y:S01]  /*f830*/  ISETP.GE.AND P2, PT, R84, c[0x0][0x3c8], PT ;  /* 0x0000f20054007a0c */ /* 0x000fe20003f46270 */
[----:B------:R-:W4:Y:S01]  /*f840*/  LDS.128 R24, [R13+0x4080] ;  /* 0x004080000d187984 */ /* 0x000f220000000c00 */
[----:B------:R-:W-:Y:S02]  /*f850*/  ISETP.GE.AND P1, PT, R80, c[0x0][0x3c8], PT ;  /* 0x0000f20050007a0c */ /* 0x000fe40003f26270 */
[----:B------:R-:W-:Y:S01]  /*f860*/  ISETP.GE.AND P0, PT, R14, c[0x0][0x3c8], PT ;  /* 0x0000f2000e007a0c */ /* 0x000fe20003f06270 */
[----:B------:R-:W3:Y:S04]  /*f870*/  LDS.128 R20, [R13+0x8080] ;  /* 0x008080000d147984 */ /* 0x000ee80000000c00 */
[----:B------:R1:W3:Y:S02]  /*f880*/  LDS.128 R16, [R13+0xc080] ;  /* 0x00c080000d107984 */ /* 0x0002e40000000c00 */
[----:B-1----:R-:W-:-:S02]  /*f890*/  @!P3 LEA R12, P4, R86, R0, 0x1 ;  /* 0x00000000560cb211 */ /* 0x002fc400078808ff */
[-C--:B---3--:R-:W-:Y:S02]  /*f8a0*/  @!P2 LEA R10, P6, R84, R0.reuse, 0x1 ;  /* 0x00000000540aa211 */ /* 0x088fe400078c08ff */
[----:B------:R-:W-:Y:S02]  /*f8b0*/  @!P1 LEA R8, P5, R80, R0, 0x1 ;  /* 0x0000000050089211 */ /* 0x000fe400078a08ff */
[-C--:B------:R-:W-:Y:S02]  /*f8c0*/  @!P2 LEA.HI.X R11, R84, R2.reuse, R85, 0x1, P6 ;  /* 0x00000002540ba211 */ /* 0x080fe400030f0c55 */
[-C--:B------:R-:W-:Y:S02]  /*f8d0*/  @!P1 LEA.HI.X R9, R80, R2.reuse, R82, 0x1, P5 ;  /* 0x0000000250099211 */ /* 0x080fe400028f0c52 */
[----:B------:R-:W-:Y:S02]  /*f8e0*/  @!P3 LEA.HI.X R13, R86, R2, R87, 0x1, P4 ;  /* 0x00000002560db211 */ /* 0x000fe400020f0c57 */
[----:B------:R-:W-:-:S03]  /*f8f0*/  @!P0 LEA R6, P4, R14, R0, 0x1 ;  /* 0x000000000e068211 */ /* 0x000fc600078808ff */
[----:B--2---:R1:W-:Y:S01]  /*f900*/  @!P3 ST.E.128 [R12.64], R28 ;  /* 0x0000001c0c00b985 */ /* 0x0043e2000c101d06 */
[----:B------:R-:W-:-:S03]  /*f910*/  @!P0 LEA.HI.X R7, R14, R2, R15, 0x1, P4 ;  /* 0x000000020e078211 */ /* 0x000fc600020f0c0f */
[----:B----4-:R1:W-:Y:S04]  /*f920*/  @!P2 ST.E.128 [R10.64], R24 ;  /* 0x000000180a00a985 */ /* 0x0103e8000c101d06 */
[----:B------:R1:W-:Y:S04]  /*f930*/  @!P1 ST.E.128 [R8.64], R20 ;  /* 0x0000001408009985 */ /* 0x0003e8000c101d06 */
[----:B------:R1:W-:Y:S02]  /*f940*/  @!P0 ST.E.128 [R6.64], R16 ;  /* 0x0000001006008985 */ /* 0x0003e4000c101d06 */
.L_x_488:
[----:B--2-4-:R-:W-:Y:S05]  /*f950*/  BSYNC B0 ;  /* 0x0000000000007941 */ /* 0x014fea0003800000 */
.L_x_487:
[----:B-1----:R-:W-:Y:S01]  /*f960*/  IADD3 R6, R4, 0x20, RZ ;  /* 0x0000002004067810 */ /* 0x002fe20007ffe0ff */
[----:B------:R1:W2:Y:S01]  /*f970*/  SHFL.IDX PT, R2, R3, 0x1, 0x181f ;  /* 0x00381f0003027f89 */ /* 0x0002a200000e0000 */
[----:B------:R-:W-:Y:S02]  /*f980*/  BSSY B0, `(.L_x_489) ;  /* 0x0000014000007945 */ /* 0x000fe40003800000 */
[----:B------:R-:W-:Y:S01]  /*f990*/  ISETP.GE.AND P0, PT, R6, UR4, PT ;  /* 0x0000000406007c0c */ /* 0x000fe2000bf06270 */
[----:B------:R1:W4:-:S12]  /*f9a0*/  SHFL.IDX PT, R0, R5, 0x1, 0x181f ;  /* 0x00381f0005007f89 */ /* 0x00031800000e0000 */
[----:B------:R-:W-:Y:S05]  /*f9b0*/  @P0 BRA `(.L_x_490) ;  /* 0x0000010000000947 */ /* 0x000fea0003800000 */
[----:B-----5:R-:W-:Y:S02]  /*f9c0*/  ISETP.GE.AND P3, PT, R86, c[0x0][0x3c8], PT ;  /* 0x0000f20056007a0c */ /* 0x020fe40003f66270 */
[----:B------:R-:W-:Y:S02]  /*f9d0*/  ISETP.GE.AND P2, PT, R84, c[0x0][0x3c8], PT ;  /* 0x0000f20054007a0c */ /* 0x000fe40003f46270 */
[----:B------:R-:W-:Y:S02]  /*f9e0*/  ISETP.GE.AND P1, PT, R80, c[0x0][0x3c8], PT ;  /* 0x0000f20050007a0c */ /* 0x000fe40003f26270 */
[----:B------:R-:W-:-:S07]  /*f9f0*/  ISETP.GE.AND P0, PT, R14, c[0x0][0x3c8], PT ;  /* 0x0000f2000e007a0c */ /* 0x000fce0003f06270 */
[-C--:B----4-:R-:W-:Y:S02]  /*fa00*/  @!P3 LEA R12, P4, R86, R0.reuse, 0x1 ;  /* 0x00000000560cb211 */ /* 0x090fe400078808ff */
[----:B---3--:R-:W-:Y:S02]  /*fa10*/  @!P2 LEA R10, P6, R84, R0, 0x1 ;  /* 0x00000000540aa211 */ /* 0x008fe400078c08ff */
[----:B--2---:R-:W-:Y:S02]  /*fa20*/  @!P3 LEA.HI.X R13, R86, R2, R87, 0x1, P4 ;  /* 0x00000002560db211 */ /* 0x004fe400020f0c57 */
[-C--:B------:R-:W-:Y:S02]  /*fa30*/  @!P1 LEA R8, P5, R80, R0.reuse, 0x1 ;  /* 0x0000000050089211 */ /* 0x080fe400078a08ff */
[----:B------:R-:W-:Y:S01]  /*fa40*/  @!P0 LEA R6, P4, R14, R0, 0x1 ;  /* 0x000000000e068211 */ /* 0x000fe200078808ff */
[----:B------:R2:W-:Y:S01]  /*fa50*/  @!P3 ST.E.128 [R12.64], R44 ;  /* 0x0000002c0c00b985 */ /* 0x0005e2000c101d06 */
[----:B------:R-:W-:-:S02]  /*fa60*/  @!P2 LEA.HI.X R11, R84, R2, R85, 0x1, P6 ;  /* 0x00000002540ba211 */ /* 0x000fc400030f0c55 */
[-C--:B------:R-:W-:Y:S02]  /*fa70*/  @!P1 LEA.HI.X R9, R80, R2.reuse, R82, 0x1, P5 ;  /* 0x0000000250099211 */ /* 0x080fe400028f0c52 */
[----:B------:R-:W-:Y:S01]  /*fa80*/  @!P0 LEA.HI.X R7, R14, R2, R15, 0x1, P4 ;  /* 0x000000020e078211 */ /* 0x000fe200020f0c0f */
[----:B------:R2:W-:Y:S04]  /*fa90*/  @!P2 ST.E.128 [R10.64], R40 ;  /* 0x000000280a00a985 */ /* 0x0005e8000c101d06 */
[----:B------:R2:W-:Y:S04]  /*faa0*/  @!P1 ST.E.128 [R8.64], R36 ;  /* 0x0000002408009985 */ /* 0x0005e8000c101d06 */
[----:B------:R2:W-:Y:S02]  /*fab0*/  @!P0 ST.E.128 [R6.64], R32 ;  /* 0x0000002006008985 */ /* 0x0005e4000c101d06 */
.L_x_490:
[----:B------:R-:W-:Y:S05]  /*fac0*/  BSYNC B0 ;  /* 0x0000000000007941 */ /* 0x000fea0003800000 */
.L_x_489:
[----:B--2---:R-:W-:Y:S01]  /*fad0*/  IADD3 R6, R4, 0x40, RZ ;  /* 0x0000004004067810 */ /* 0x004fe20007ffe0ff */
[----:B------:R2:W1:Y:S01]  /*fae0*/  SHFL.IDX PT, R2, R3, 0x2, 0x181f ;  /* 0x00581f0003027f89 */ /* 0x00046200000e0000 */
[----:B------:R-:W-:Y:S02]  /*faf0*/  BSSY B0, `(.L_x_491) ;  /* 0x0000014000007945 */ /* 0x000fe40003800000 */
[----:B------:R-:W-:Y:S01]  /*fb00*/  ISETP.GE.AND P0, PT, R6, UR4, PT ;  /* 0x0000000406007c0c */ /* 0x000fe2000bf06270 */
[----:B----4-:R2:W4:-:S12]  /*fb10*/  SHFL.IDX PT, R0, R5, 0x2, 0x181f ;  /* 0x00581f0005007f89 */ /* 0x01051800000e0000 */
[----:B------:R-:W-:Y:S05]  /*fb20*/  @P0 BRA `(.L_x_492) ;  /* 0x0000010000000947 */ /* 0x000fea0003800000 */
[----:B-----5:R-:W-:Y:S02]  /*fb30*/  ISETP.GE.AND P3, PT, R86, c[0x0][0x3c8], PT ;  /* 0x0000f20056007a0c */ /* 0x020fe40003f66270 */
[----:B------:R-:W-:Y:S02]  /*fb40*/  ISETP.GE.AND P2, PT, R84, c[0x0][0x3c8], PT ;  /* 0x0000f20054007a0c */ /* 0x000fe40003f46270 */
[----:B------:R-:W-:Y:S02]  /*fb50*/  ISETP.GE.AND P1, PT, R80, c[0x0][0x3c8], PT ;  /* 0x0000f20050007a0c */ /* 0x000fe40003f26270 */
[----:B------:R-:W-:-:S07]  /*fb60*/  ISETP.GE.AND P0, PT, R14, c[0x0][0x3c8], PT ;  /* 0x0000f2000e007a0c */ /* 0x000fce0003f06270 */
[-C--:B----4-:R-:W-:Y:S02]  /*fb70*/  @!P3 LEA R12, P4, R86, R0.reuse, 0x1 ;  /* 0x00000000560cb211 */ /* 0x090fe400078808ff */
[----:B---3--:R-:W-:Y:S02]  /*fb80*/  @!P2 LEA R10, P6, R84, R0, 0x1 ;  /* 0x00000000540aa211 */ /* 0x008fe400078c08ff */
[----:B-1----:R-:W-:Y:S02]  /*fb90*/  @!P3 LEA.HI.X R13, R86, R2, R87, 0x1, P4 ;  /* 0x00000002560db211 */ /* 0x002fe400020f0c57 */
        /* <DEDUP_REMOVED lines=9> */
.L_x_492:
[----:B------:R-:W-:Y:S05]  /*fc30*/  BSYNC B0 ;  /* 0x0000000000007941 */ /* 0x000fea0003800000 */
.L_x_491:
[----:B-1----:R1:W2:Y:S04]  /*fc40*/  SHFL.IDX PT, R2, R3, 0x3, 0x181f ;  /* 0x00781f0003027f89 */ /* 0x0022a800000e0000 */
[----:B----4-:R4:W3:Y:S02]  /*fc50*/  SHFL.IDX PT, R0, R5, 0x3, 0x181f ;  /* 0x00781f0005007f89 */ /* 0x0108e400000e0000 */
[----:B-123--:R-:W-:-:S04]  /*fc60*/  IADD3 R3, R4, 0x60, RZ ;  /* 0x0000006004037810 */ /* 0x00efc80007ffe0ff */
[----:B------:R-:W-:-:S13]  /*fc70*/  ISETP.GE.AND P0, PT, R3, UR4, PT ;  /* 0x0000000403007c0c */ /* 0x000fda000bf06270 */
[----:B------:R-:W-:Y:S05]  /*fc80*/  @P0 BRA `(.L_x_493) ;  /* 0x00000d9000000947 */ /* 0x000fea0003800000 */
[----:B----45:R-:W-:Y:S02]  /*fc90*/  ISETP.GE.AND P2, PT, R86, c[0x0][0x3c8], PT ;  /* 0x0000f20056007a0c */ /* 0x030fe40003f46270 */
[----:B------:R-:W-:Y:S02]  /*fca0*/  ISETP.GE.AND P1, PT, R84, c[0x0][0x3c8], PT ;  /* 0x0000f20054007a0c */ /* 0x000fe40003f26270 */
[----:B------:R-:W-:-:S09]  /*fcb0*/  ISETP.GE.AND P0, PT, R80, c[0x0][0x3c8], PT ;  /* 0x0000f20050007a0c */ /* 0x000fd20003f06270 */
[-C--:B------:R-:W-:Y:S02]  /*fcc0*/  @!P2 LEA R8, P5, R86, R0.reuse, 0x1 ;  /* 0x000000005608a211 */ /* 0x080fe400078a08ff */
[-C--:B------:R-:W-:Y:S02]  /*fcd0*/  @!P1 LEA R6, P4, R84, R0.reuse, 0x1 ;  /* 0x0000000054069211 */ /* 0x080fe400078808ff */
[----:B------:R-:W-:Y:S02]  /*fce0*/  @!P0 LEA R4, P3, R80, R0, 0x1 ;  /* 0x0000000050048211 */ /* 0x000fe400078608ff */
[-C--:B------:R-:W-:Y:S02]  /*fcf0*/  @!P2 LEA.HI.X R9, R86, R2.reuse, R87, 0x1, P5 ;  /* 0x000000025609a211 */ /* 0x080fe400028f0c57 */
[-C--:B------:R-:W-:Y:S02]  /*fd00*/  @!P1 LEA.HI.X R7, R84, R2.reuse, R85, 0x1, P4 ;  /* 0x0000000254079211 */ /* 0x080fe400020f0c55 */
[----:B------:R-:W-:Y:S01]  /*fd10*/  @!P0 LEA.HI.X R5, R80, R2, R82, 0x1, P3 ;  /* 0x0000000250058211 */ /* 0x000fe200018f0c52 */
[----:B------:R1:W-:Y:S04]  /*fd20*/  @!P2 ST.E.128 [R8.64], R72 ;  /* 0x000000480800a985 */ /* 0x0003e8000c101d06 */
[----:B------:R1:W-:Y:S04]  /*fd30*/  @!P1 ST.E.128 [R6.64], R68 ;  /* 0x0000004406009985 */ /* 0x0003e8000c101d06 */
[----:B------:R1:W-:Y:S01]  /*fd40*/  @!P0 ST.E.128 [R4.64], R64 ;  /* 0x0000004004008985 */ /* 0x0003e2000c101d06 */
[----:B------:R-:W-:-:S13]  /*fd50*/  ISETP.GE.AND P0, PT, R14, c[0x0][0x3c8], PT ;  /* 0x0000f2000e007a0c */ /* 0x000fda0003f06270 */
[----:B------:R-:W-:Y:S05]  /*fd60*/  @P0 BRA `(.L_x_493) ;  /* 0x00000cb000000947 */ /* 0x000fea0003800000 */
[----:B-1----:R-:W-:-:S04]  /*fd70*/  LEA R4, P0, R14, R0, 0x1 ;  /* 0x000000000e047211 */ /* 0x002fc800078008ff */
[----:B------:R-:W-:-:S05]  /*fd80*/  LEA.HI.X R5, R14, R2, R15, 0x1, P0 ;  /* 0x000000020e057211 */ /* 0x000fca00000f0c0f */
[----:B------:R1:W-:Y:S01]  /*fd90*/  ST.E.128 [R4.64], R76 ;  /* 0x0000004c04007985 */ /* 0x0003e2000c101d06 */
[----:B------:R-:W-:Y:S05]  /*fda0*/  BRA `(.L_x_493) ;  /* 0x00000c7000007947 */ /* 0x000fea0003800000 */
.L_x_485:
[----:B------:R-:W3:Y:S04]  /*fdb0*/  LDL R0, [R1+0xa0] ;  /* 0x0000a00001007983 */ /* 0x000ee80000100800 */
[----:B------:R-:W4:Y:S04]  /*fdc0*/  LDL R14, [R1+0xa4] ;  /* 0x0000a400010e7983 */ /* 0x000f280000100800 */
[----:B------:R-:W5:Y:S01]  /*fdd0*/  LDL R13, [R1+0xa8] ;  /* 0x0000a800010d7983 */ /* 0x000f620000100800 */
[----:B------:R-:W-:Y:S03]  /*fde0*/  BSSY B0, `(.L_x_494) ;  /* 0x0000025000007945 */ /* 0x000fe60003800000 */
[----:B------:R-:W1:Y:S02]  /*fdf0*/  S2R R12, SR_TID.X ;  /* 0x00000000000c7919 */ /* 0x000e640000002100 */
[----:B-1----:R-:W-:Y:S01]  /*fe00*/  ISETP.GE.AND P0, PT, R12, 0x80, PT ;  /* 0x000000800c00780c */ /* 0x002fe20003f06270 */
[----:B---3--:R-:W-:Y:S01]  /*fe10*/  IMAD.MOV.U32 R11, RZ, RZ, R0 ;  /* 0x000000ffff0b7224 */ /* 0x008fe200078e0000 */
[----:B----4-:R-:W-:-:S02]  /*fe20*/  SHF.R.S32.HI R7, RZ, 0x1f, R14 ;  /* 0x0000001fff077819 */ /* 0x010fc4000001140e */
[----:B-----5:R-:W-:-:S09]  /*fe30*/  SHF.R.S32.HI R8, RZ, 0x1f, R13 ;  /* 0x0000001fff087819 */ /* 0x020fd2000001140d */
[----:B------:R-:W-:Y:S05]  /*fe40*/  @P0 BRA `(.L_x_495) ;  /* 0x000001e000000947 */ /* 0x000fea0003800000 */
[----:B------:R-:W-:Y:S02]  /*fe50*/  MOV R2, c[0x0][0x4e8] ;  /* 0x00013a0000027a02 */ /* 0x000fe40000000f00 */
[----:B------:R-:W-:-:S03]  /*fe60*/  IADD3 R6, R11, R12, RZ ;  /* 0x0000000c0b067210 */ /* 0x000fc60007ffe0ff */
[----:B------:R-:W-:-:S05]  /*fe70*/  IMAD R0, R2, c[0x0][0x388], RZ ;  /* 0x0000e20002007a24 */ /* 0x000fca00078e02ff */
[----:B------:R-:W-:-:S13]  /*fe80*/  ISETP.GE.AND P0, PT, R6, R0, PT ;  /* 0x000000000600720c */ /* 0x000fda0003f06270 */
[----:B------:R-:W-:Y:S05]  /*fe90*/  @P0 BRA `(.L_x_495) ;  /* 0x0000019000000947 */ /* 0x000fea0003800000 */
[----:B------:R-:W-:Y:S01]  /*fea0*/  ISETP.NE.AND P0, PT, R2, 0x1, PT ;  /* 0x000000010200780c */ /* 0x000fe20003f05270 */
[----:B------:R-:W-:Y:S01]  /*feb0*/  IMAD R4, R7, c[0x0][0x490], RZ ;  /* 0x0001240007047a24 */ /* 0x000fe200078e02ff */
[----:B------:R-:W-:Y:S01]  /*fec0*/  MOV R0, R6 ;  /* 0x0000000600007202 */ /* 0x000fe20000000f00 */
[----:B------:R-:W-:-:S04]  /*fed0*/  IMAD.WIDE.U32 R2, R14, c[0x0][0x490], RZ ;  /* 0x000124000e027a25 */ /* 0x000fc800078e00ff */
[----:B------:R-:W-:Y:S02]  /*fee0*/  IMAD R4, R14, c[0x0][0x494], R4 ;  /* 0x000125000e047a24 */ /* 0x000fe400078e0204 */
[----:B------:R-:W-:-:S03]  /*fef0*/  IMAD R10, R8, c[0x0][0x498], RZ ;  /* 0x00012600080a7a24 */ /* 0x000fc600078e02ff */
[----:B------:R-:W-:Y:S01]  /*ff00*/  IADD3 R3, R3, R4, RZ ;  /* 0x0000000403037210 */ /* 0x000fe20007ffe0ff */
[----:B------:R-:W-:-:S05]  /*ff10*/  @P0 IMAD.HI.U32 R5, R6, c[0x0][0x4ec], RZ ;  /* 0x00013b0006050a27 */ /* 0x000fca00078e00ff */
[----:B------:R-:W-:Y:S01]  /*ff20*/  @P0 SHF.R.U32.HI R0, RZ, c[0x0][0x4f0], R5 ;  /* 0x00013c00ff000a19 */ /* 0x000fe20000011605 */
[----:B------:R-:W-:-:S03]  /*ff30*/  IMAD.WIDE.U32 R4, R13, c[0x0][0x498], R2 ;  /* 0x000126000d047a25 */ /* 0x000fc600078e0002 */
[C---:B------:R-:W-:Y:S01]  /*ff40*/  IADD3 R9, -R0.reuse, RZ, RZ ;  /* 0x000000ff00097210 */ /* 0x040fe20007ffe1ff */
[----:B------:R-:W-:Y:S01]  /*ff50*/  IMAD R3, R13, c[0x0][0x49c], R10 ;  /* 0x000127000d037a24 */ /* 0x000fe200078e020a */
[----:B------:R-:W-:-:S03]  /*ff60*/  IADD3 R4, P0, R0, R4, RZ ;  /* 0x0000000400047210 */ /* 0x000fc60007f1e0ff */
[----:B------:R-:W-:Y:S01]  /*ff70*/  IMAD R2, R9, c[0x0][0x4e8], R6 ;  /* 0x00013a0009027a24 */ /* 0x000fe200078e0206 */
[----:B------:R-:W-:-:S04]  /*ff80*/  SHF.R.S32.HI R6, RZ, 0x1f, R0 ;  /* 0x0000001fff067819 */ /* 0x000fc80000011400 */
[----:B------:R-:W-:Y:S02]  /*ff90*/  SHF.R.S32.HI R0, RZ, 0x1f, R2 ;  /* 0x0000001fff007819 */ /* 0x000fe40000011402 */
[----:B------:R-:W-:-:S03]  /*ffa0*/  IADD3.X R5, R6, R5, R3, P0, !PT ;  /* 0x0000000506057210 */ /* 0x000fc600007fe403 */
[----:B------:R-:W-:-:S04]  /*ffb0*/  IMAD R0, R0, c[0x0][0x488], RZ ;  /* 0x0001220000007a24 */ /* 0x000fc800078e02ff */
[C---:B------:R-:W-:Y:S02]  /*ffc0*/  IMAD R0, R2.reuse, c[0x0][0x48c], R0 ;  /* 0x0001230002007a24 */ /* 0x040fe400078e0200 */
[----:B------:R-:W-:-:S05]  /*ffd0*/  IMAD.WIDE.U32 R2, R2, c[0x0][0x488], R4 ;  /* 0x0001220002027a25 */ /* 0x000fca00078e0004 */
[----:B------:R-:W-:Y:S02]  /*ffe0*/  IADD3 R0, R3, R0, RZ ;  /* 0x0000000003007210 */ /* 0x000fe40007ffe0ff */
[----:B------:R-:W-:-:S04]  /*fff0*/  LEA R4, P0, R2, c[0x0][0x450], 0x2 ;  /* 0x0001140002047a11 */ /* 0x000fc800078010ff */
[----:B------:R-:W-:Y:S02]  /*10000*/  LEA.HI.X R5, R2, c[0x0][0x454], R0, 0x2, P0 ;  /* 0x0001150002057a11 */ /* 0x000fe400000f1400 */
[----:B------:R-:W-:-:S05]  /*10010*/  MOV R0, 0xff800000 ;  /* 0xff80000000007802 */ /* 0x000fca0000000f00 */
[----:B------:R1:W-:Y:S02]  /*10020*/  STG.E [R4.64], R0 ;  /* 0x0000000004007986 */ /* 0x0003e4000c101906 */
.L_x_495:
[----:B------:R-:W-:Y:S05]  /*10030*/  BSYNC B0 ;  /* 0x0000000000007941 */ /* 0x000fea0003800000 */
.L_x_494:
[----:B------:R-:W3:Y:S01]  /*10040*/  LDL R2, [R1+0xe8] ;  /* 0x0000e80001027983 */ /* 0x000ee20000100800 */
[----:B-1----:R-:W-:Y:S01]  /*10050*/  MOV R0, c[0x0][0x4e8] ;  /* 0x00013a0000007a02 */ /* 0x002fe20000000f00 */
[----:B------:R-:W-:Y:S01]  /*10060*/  IMAD R7, R7, c[0x0][0x3e8], RZ ;  /* 0x0000fa0007077a24 */ /* 0x000fe200078e02ff */
[----:B------:R-:W-:Y:S01]  /*10070*/  SHF.R.S32.HI R9, RZ, 0x1f, R12 ;  /* 0x0000001fff097819 */ /* 0x000fe2000001140c */
[----:B------:R-:W-:Y:S01]  /*10080*/  IMAD R5, R8, c[0x0][0x3f0], RZ ;  /* 0x0000fc0008057a24 */ /* 0x000fe200078e02ff */
[----:B------:R-:W-:Y:S01]  /*10090*/  ISETP.NE.AND P0, PT, R0, 0x1, PT ;  /* 0x000000010000780c */ /* 0x000fe20003f05270 */
[----:B------:R-:W-:Y:S01]  /*100a0*/  IMAD R7, R14, c[0x0][0x3ec], R7 ;  /* 0x0000fb000e077a24 */ /* 0x000fe200078e0207 */
[----:B------:R-:W-:-:S04]  /*100b0*/  LEA.HI R9, R9, R12, RZ, 0x3 ;  /* 0x0000000c09097211 */ /* 0x000fc800078f18ff */
[----:B------:R-:W-:-:S04]  /*100c0*/  SHF.R.S32.HI R9, RZ, 0x3, R9 ;  /* 0x00000003ff097819 */ /* 0x000fc80000011409 */
[-C--:B------:R-:W-:Y:S02]  /*100d0*/  IADD3 R12, R9, R11.reuse, RZ ;  /* 0x0000000b090c7210 */ /* 0x080fe40007ffe0ff */
[----:B---3--:R-:W-:Y:S01]  /*100e0*/  IADD3 R4, R2, R11, RZ ;  /* 0x0000000b02047210 */ /* 0x008fe20007ffe0ff */
[----:B------:R-:W-:-:S03]  /*100f0*/  IMAD.WIDE.U32 R2, R14, c[0x0][0x3e8], RZ ;  /* 0x0000fa000e027a25 */ /* 0x000fc600078e00ff */
[----:B------:R-:W-:Y:S01]  /*10100*/  MOV R0, R4 ;  /* 0x0000000400007202 */ /* 0x000fe20000000f00 */
[----:B------:R-:W-:-:S04]  /*10110*/  @P0 IMAD.HI.U32 R6, R4, c[0x0][0x4ec], RZ ;  /* 0x00013b0004060a27 */ /* 0x000fc800078e00ff */
[----:B------:R-:W-:Y:S01]  /*10120*/  IMAD.IADD R3, R3, 0x1, R7 ;  /* 0x0000000103037824 */ /* 0x000fe200078e0207 */
[----:B------:R-:W-:Y:S01]  /*10130*/  @P0 SHF.R.U32.HI R0, RZ, c[0x0][0x4f0], R6 ;  /* 0x00013c00ff000a19 */ /* 0x000fe20000011606 */
[C---:B------:R-:W-:Y:S02]  /*10140*/  IMAD R7, R13.reuse, c[0x0][0x3f4], R5 ;  /* 0x0000fd000d077a24 */ /* 0x040fe400078e0205 */
[----:B------:R-:W-:Y:S01]  /*10150*/  IMAD.WIDE.U32 R2, R13, c[0x0][0x3f0], R2 ;  /* 0x0000fc000d027a25 */ /* 0x000fe200078e0002 */
[----:B------:R-:W-:Y:S02]  /*10160*/  SHF.R.S32.HI R6, RZ, 0x1f, R0 ;  /* 0x0000001fff067819 */ /* 0x000fe40000011400 */
[----:B------:R-:W-:Y:S02]  /*10170*/  IADD3 R5, -R0, RZ, RZ ;  /* 0x000000ff00057210 */ /* 0x000fe40007ffe1ff */
[----:B------:R-:W-:Y:S01]  /*10180*/  IADD3 R3, R3, R7, RZ ;  /* 0x0000000703037210 */ /* 0x000fe20007ffe0ff */
[----:B------:R-:W-:-:S02]  /*10190*/  IMAD R6, R6, c[0x0][0x3e0], RZ ;  /* 0x0000f80006067a24 */ /* 0x000fc400078e02ff */
[----:B------:R-:W-:Y:S02]  /*101a0*/  IMAD R4, R5, c[0x0][0x4e8], R4 ;  /* 0x00013a0005047a24 */ /* 0x000fe400078e0204 */
[C---:B------:R-:W-:Y:S02]  /*101b0*/  IMAD R5, R0.reuse, c[0x0][0x3e4], R6 ;  /* 0x0000f90000057a24 */ /* 0x040fe400078e0206 */
[----:B------:R-:W-:Y:S01]  /*101c0*/  IMAD.WIDE.U32 R2, R0, c[0x0][0x3e0], R2 ;  /* 0x0000f80000027a25 */ /* 0x000fe200078e0002 */
[----:B------:R-:W-:-:S03]  /*101d0*/  SHF.R.S32.HI R0, RZ, 0x1f, R4 ;  /* 0x0000001fff007819 */ /* 0x000fc60000011404 */
[----:B------:R-:W-:Y:S02]  /*101e0*/  IMAD.IADD R3, R3, 0x1, R5 ;  /* 0x0000000103037824 */ /* 0x000fe400078e0205 */
[----:B------:R-:W-:Y:S02]  /*101f0*/  IMAD R0, R0, c[0x0][0x3d8], RZ ;  /* 0x0000f60000007a24 */ /* 0x000fe400078e02ff */
[----:B------:R-:W-:-:S04]  /*10200*/  IMAD.WIDE.U32 R2, R4, c[0x0][0x3d8], R2 ;  /* 0x0000f60004027a25 */ /* 0x000fc800078e0002 */
[----:B------:R-:W-:Y:S01]  /*10210*/  IMAD R4, R4, c[0x0][0x3dc], R0 ;  /* 0x0000f70004047a24 */ /* 0x000fe200078e0200 */
[----:B------:R-:W-:-:S04]  /*10220*/  LEA R13, P0, R2, c[0x0][0x380], 0x1 ;  /* 0x0000e000020d7a11 */ /* 0x000fc800078008ff */
[----:B------:R-:W-:-:S04]  /*10230*/  IADD3 R3, R3, R4, RZ ;  /* 0x0000000403037210 */ /* 0x000fc80007ffe0ff */
[----:B------:R-:W-:Y:S01]  /*10240*/  LEA.HI.X R3, R2, c[0x0][0x384], R3, 0x1, P0 ;  /* 0x0000e10002037a11 */ /* 0x000fe200000f0c03 */
[----:B------:R-:W-:Y:S05]  /*10250*/  BRA.DIV ~URZ, `(.L_x_496) ;  /* 0x00000a927f007947 */ /* 0x000fea000b800000 */
[----:B------:R1:W3:Y:S02]  /*10260*/  SHFL.IDX PT, R2, R3, RZ, 0x181f ;  /* 0x00181fff03027589 */ /* 0x0002e400000e0000 */
.L_x_514:
[----:B------:R-:W-:Y:S05]  /*10270*/  BRA.DIV ~URZ, `(.L_x_497) ;  /* 0x00000ae27f007947 */ /* 0x000fea000b800000 */
[----:B------:R4:W1:Y:S02]  /*10280*/  SHFL.IDX PT, R0, R13, RZ, 0x181f ;  /* 0x00181fff0d007589 */ /* 0x00086400000e0000 */
.L_x_515:
[----:B------:R-:W-:Y:S01]  /*10290*/  MOV R14, c[0x0][0x4e8] ;  /* 0x00013a00000e7a02 */ /* 0x000fe20000000f00 */
[----:B------:R-:W-:Y:S04]  /*102a0*/  BSSY B0, `(.L_x_498) ;  /* 0x000001b000007945 */ /* 0x000fe80003800000 */
[----:B------:R-:W-:-:S05]  /*102b0*/  IMAD R14, R14, c[0x0][0x388], RZ ;  /* 0x0000e2000e0e7a24 */ /* 0x000fca00078e02ff */
[----:B------:R-:W-:-:S13]  /*102c0*/  ISETP.GE.AND P0, PT, R12, R14, PT ;  /* 0x0000000e0c00720c */ /* 0x000fda0003f06270 */
[----:B------:R-:W-:Y:S05]  /*102d0*/  @P0 BRA `(.L_x_499) ;  /* 0x0000017000000947 */ /* 0x000fea0003800000 */
[----:B------:R-:W5:Y:S04]  /*102e0*/  LDL.64 R6, [R1+0x90] ;  /* 0x0000900001067983 */ /* 0x000f680000100a00 */
[----:B--2---:R-:W2:Y:S04]  /*102f0*/  LDL R4, [R1+0x9c] ;  /* 0x00009c0001047983 */ /* 0x004ea80000100800 */
[----:B----4-:R-:W4:Y:S04]  /*10300*/  LDL R17, [R1+0x98] ;  /* 0x0000980001117983 */ /* 0x010f280000100800 */
[----:B---3--:R-:W3:Y:S04]  /*10310*/  LDL R15, [R1+0x88] ;  /* 0x00008800010f7983 */ /* 0x008ee80000100800 */
[----:B------:R-:W3:Y:S04]  /*10320*/  LDL R5, [R1+0xbc] ;  /* 0x0000bc0001057983 */ /* 0x000ee80000100800 */
[----:B------:R-:W3:Y:S04]  /*10330*/  LDL R18, [R1+0xb8] ;  /* 0x0000b80001127983 */ /* 0x000ee80000100800 */
[----:B------:R-:W3:Y:S01]  /*10340*/  LDL R16, [R1+0xb4] ;  /* 0x0000b40001107983 */ /* 0x000ee20000100800 */
[----:B-----5:R-:W-:-:S02]  /*10350*/  ISETP.GE.AND P3, PT, R6, c[0x0][0x3c8], PT ;  /* 0x0000f20006007a0c */ /* 0x020fc40003f66270 */
[----:B--2---:R-:W-:Y:S02]  /*10360*/  ISETP.GE.AND P2, PT, R4, c[0x0][0x3c8], PT ;  /* 0x0000f20004007a0c */ /* 0x004fe40003f46270 */
[----:B----4-:R-:W-:Y:S02]  /*10370*/  ISETP.GE.AND P1, PT, R17, c[0x0][0x3c8], PT ;  /* 0x0000f20011007a0c */ /* 0x010fe40003f26270 */
[----:B---3--:R-:W-:-:S07]  /*10380*/  ISETP.GE.AND P0, PT, R15, c[0x0][0x3c8], PT ;  /* 0x0000f2000f007a0c */ /* 0x008fce0003f06270 */
[-C--:B-1----:R-:W-:Y:S02]  /*10390*/  @!P3 LEA R10, P4, R6, R0.reuse, 0x1 ;  /* 0x00000000060ab211 */ /* 0x082fe400078808ff */
[----:B------:R-:W-:Y:S02]  /*103a0*/  @!P2 LEA R8, P6, R4, R0, 0x1 ;  /* 0x000000000408a211 */ /* 0x000fe400078c08ff */
[----:B------:R-:W-:Y:S02]  /*103b0*/  @!P3 LEA.HI.X R11, R6, R2, R7, 0x1, P4 ;  /* 0x00000002060bb211 */ /* 0x000fe400020f0c07 */
[----:B------:R-:W-:Y:S02]  /*103c0*/  @!P1 LEA R6, P5, R17, R0, 0x1 ;  /* 0x0000000011069211 */ /* 0x000fe400078a08ff */
[----:B------:R-:W-:Y:S02]  /*103d0*/  @!P2 LEA.HI.X R9, R4, R2, R5, 0x1, P6 ;  /* 0x000000020409a211 */ /* 0x000fe400030f0c05 */
[----:B------:R-:W-:-:S02]  /*103e0*/  @!P0 LEA R4, P4, R15, R0, 0x1 ;  /* 0x000000000f048211 */ /* 0x000fc400078808ff */
[-C--:B------:R-:W-:Y:S02]  /*103f0*/  @!P1 LEA.HI.X R7, R17, R2.reuse, R18, 0x1, P5 ;  /* 0x0000000211079211 */ /* 0x080fe400028f0c12 */
[----:B------:R-:W-:Y:S01]  /*10400*/  @!P0 LEA.HI.X R5, R15, R2, R16, 0x1, P4 ;  /* 0x000000020f058211 */ /* 0x000fe200020f0c10 */
[----:B------:R1:W-:Y:S04]  /*10410*/  @!P3 ST.E.128 [R10.64], RZ ;  /* 0x000000ff0a00b985 */ /* 0x0003e8000c101d06 */
[----:B------:R1:W-:Y:S04]  /*10420*/  @!P2 ST.E.128 [R8.64], RZ ;  /* 0x000000ff0800a985 */ /* 0x0003e8000c101d06 */
[----:B------:R1:W-:Y:S04]  /*10430*/  @!P1 ST.E.128 [R6.64], RZ ;  /* 0x000000ff06009985 */ /* 0x0003e8000c101d06 */
[----:B------:R1:W-:Y:S02]  /*10440*/  @!P0 ST.E.128 [R4.64], RZ ;  /* 0x000000ff04008985 */ /* 0x0003e4000c101d06 */
.L_x_499:
[----:B------:R-:W-:Y:S05]  /*10450*/  BSYNC B0 ;  /* 0x0000000000007941 */ /* 0x000fea0003800000 */
.L_x_498:
[----:B------:R-:W-:Y:S05]  /*10460*/  BRA.DIV ~URZ, `(.L_x_500) ;  /* 0x000009527f007947 */ /* 0x000fea000b800000 */
[----:B---3--:R3:W2:Y:S04]  /*10470*/  SHFL.IDX PT, R2, R3, 0x1, 0x181f ;  /* 0x00381f0003027f89 */ /* 0x0086a800000e0000 */
[----:B-1----:R3:W1:Y:S02]  /*10480*/  SHFL.IDX PT, R0, R13, 0x1, 0x181f ;  /* 0x00381f000d007f89 */ /* 0x00266400000e0000 */
.L_x_516:
[----:B------:R-:W-:Y:S01]  /*10490*/  IADD3 R4, R12, 0x20, RZ ;  /* 0x000000200c047810 */ /* 0x000fe20007ffe0ff */
[----:B------:R-:W-:Y:S03]  /*104a0*/  BSSY B0, `(.L_x_501) ;  /* 0x000001a000007945 */ /* 0x000fe60003800000 */
[----:B------:R-:W-:-:S13]  /*104b0*/  ISETP.GE.AND P0, PT, R4, R14, PT ;  /* 0x0000000e0400720c */ /* 0x000fda0003f06270 */
[----:B------:R-:W-:Y:S05]  /*104c0*/  @P0 BRA `(.L_x_502) ;  /* 0x0000017000000947 */ /* 0x000fea0003800000 */
[----:B------:R-:W5:Y:S04]  /*104d0*/  LDL.64 R6, [R1+0x90] ;  /* 0x0000900001067983 */ /* 0x000f680000100a00 */
[----:B---3--:R-:W3:Y:S04]  /*104e0*/  LDL R5, [R1+0x9c] ;  /* 0x00009c0001057983 */ /* 0x008ee80000100800 */
[----:B----4-:R-:W4:Y:S04]  /*104f0*/  LDL R17, [R1+0x98] ;  /* 0x0000980001117983 */ /* 0x010f280000100800 */
[----:B--2---:R-:W2:Y:S04]  /*10500*/  LDL R15, [R1+0x88] ;  /* 0x00008800010f7983 */ /* 0x004ea80000100800 */
[----:B------:R-:W2:Y:S04]  /*10510*/  LDL R19, [R1+0xbc] ;  /* 0x0000bc0001137983 */ /* 0x000ea80000100800 */
[----:B------:R-:W2:Y:S04]  /*10520*/  LDL R18, [R1+0xb8] ;  /* 0x0000b80001127983 */ /* 0x000ea80000100800 */
[----:B------:R-:W2:Y:S01]  /*10530*/  LDL R16, [R1+0xb4] ;  /* 0x0000b40001107983 */ /* 0x000ea20000100800 */
[----:B-----5:R-:W-:-:S02]  /*10540*/  ISETP.GE.AND P3, PT, R6, c[0x0][0x3c8], PT ;  /* 0x0000f20006007a0c */ /* 0x020fc40003f66270 */
[----:B---3--:R-:W-:Y:S02]  /*10550*/  ISETP.GE.AND P2, PT, R5, c[0x0][0x3c8], PT ;  /* 0x0000f20005007a0c */ /* 0x008fe40003f46270 */
[----:B----4-:R-:W-:Y:S02]  /*10560*/  ISETP.GE.AND P1, PT, R17, c[0x0][0x3c8], PT ;  /* 0x0000f20011007a0c */ /* 0x010fe40003f26270 */
[----:B--2---:R-:W-:-:S07]  /*10570*/  ISETP.GE.AND P0, PT, R15, c[0x0][0x3c8], PT ;  /* 0x0000f2000f007a0c */ /* 0x004fce0003f06270 */
[CC--:B-1----:R-:W-:Y:S02]  /*10580*/  @!P3 LEA R10, P4, R6.reuse, R0.reuse, 0x1 ;  /* 0x00000000060ab211 */ /* 0x0c2fe400078808ff */
        /* <DEDUP_REMOVED lines=11> */
.L_x_502:
[----:B------:R-:W-:Y:S05]  /*10640*/  BSYNC B0 ;  /* 0x0000000000007941 */ /* 0x000fea0003800000 */
.L_x_501:
[----:B------:R-:W-:Y:S05]  /*10650*/  BRA.DIV ~URZ, `(.L_x_503) ;  /* 0x000008227f007947 */ /* 0x000fea000b800000 */
[----:B--2---:R2:W3:Y:S02]  /*10660*/  SHFL.IDX PT, R2, R3, 0x2, 0x181f ;  /* 0x00581f0003027f89 */ /* 0x0044e400000e0000 */
.L_x_517:
[----:B------:R-:W-:Y:S05]  /*10670*/  BRA.DIV ~URZ, `(.L_x_504) ;  /* 0x000008727f007947 */ /* 0x000fea000b800000 */
[----:B-1----:R1:W2:Y:S02]  /*10680*/  SHFL.IDX PT, R0, R13, 0x2, 0x181f ;  /* 0x00581f000d007f89 */ /* 0x0022a400000e0000 */
.L_x_518:
[----:B------:R-:W-:Y:S01]  /*10690*/  IADD3 R4, R12, 0x40, RZ ;  /* 0x000000400c047810 */ /* 0x000fe20007ffe0ff */
[----:B------:R-:W-:Y:S03]  /*106a0*/  BSSY B0, `(.L_x_505) ;  /* 0x000001a000007945 */ /* 0x000fe60003800000 */
[----:B------:R-:W-:-:S13]  /*106b0*/  ISETP.GE.AND P0, PT, R4, R14, PT ;  /* 0x0000000e0400720c */ /* 0x000fda0003f06270 */
[----:B------:R-:W-:Y:S05]  /*106c0*/  @P0 BRA `(.L_x_506) ;  /* 0x0000017000000947 */ /* 0x000fea0003800000 */
[----:B------:R-:W5:Y:S04]  /*106d0*/  LDL.64 R6, [R1+0x90] ;  /* 0x0000900001067983 */ /* 0x000f680000100a00 */
[----:B----4-:R-:W4:Y:S04]  /*106e0*/  LDL R5, [R1+0x9c] ;  /* 0x00009c0001057983 */ /* 0x010f280000100800 */
[----:B---3--:R-:W3:Y:S04]  /*106f0*/  LDL R17, [R1+0x98] ;  /* 0x0000980001117983 */ /* 0x008ee80000100800 */
[----:B--2---:R-:W2:Y:S04]  /*10700*/  LDL R15, [R1+0x88] ;  /* 0x00008800010f7983 */ /* 0x004ea80000100800 */
[----:B------:R-:W2:Y:S04]  /*10710*/  LDL R19, [R1+0xbc] ;  /* 0x0000bc0001137983 */ /* 0x000ea80000100800 */
[----:B------:R-:W2:Y:S04]  /*10720*/  LDL R18, [R1+0xb8] ;  /* 0x0000b80001127983 */ /* 0x000ea80000100800 */
[----:B------:R-:W2:Y:S01]  /*10730*/  LDL R16, [R1+0xb4] ;  /* 0x0000b40001107983 */ /* 0x000ea20000100800 */
[----:B-----5:R-:W-:-:S02]  /*10740*/  ISETP.GE.AND P3, PT, R6, c[0x0][0x3c8], PT ;  /* 0x0000f20006007a0c */ /* 0x020fc40003f66270 */
[----:B----4-:R-:W-:Y:S02]  /*10750*/  ISETP.GE.AND P2, PT, R5, c[0x0][0x3c8], PT ;  /* 0x0000f20005007a0c */ /* 0x010fe40003f46270 */
[----:B---3--:R-:W-:Y:S02]  /*10760*/  ISETP.GE.AND P1, PT, R17, c[0x0][0x3c8], PT ;  /* 0x0000f20011007a0c */ /* 0x008fe40003f26270 */
[----:B--2---:R-:W-:-:S07]  /*10770*/  ISETP.GE.AND P0, PT, R15, c[0x0][0x3c8], PT ;  /* 0x0000f2000f007a0c */ /* 0x004fce0003f06270 */
[CC--:B------:R-:W-:Y:S02]  /*10780*/  @!P3 LEA R10, P4, R6.reuse, R0.reuse, 0x1 ;  /* 0x00000000060ab211 */ /* 0x0c0fe400078808ff */
        /* <DEDUP_REMOVED lines=11> */
.L_x_506:
[----:B------:R-:W-:Y:S05]  /*10840*/  BSYNC B0 ;  /* 0x0000000000007941 */ /* 0x000fea0003800000 */
.L_x_505:
[----:B------:R-:W-:Y:S05]  /*10850*/  BRA.DIV ~URZ, `(.L_x_507) ;  /* 0x000006f27f007947 */ /* 0x000fea000b800000 */
[----:B---3--:R3:W1:Y:S04]  /*10860*/  SHFL.IDX PT, R2, R3, 0x3, 0x181f ;  /* 0x00781f0003027f89 */ /* 0x00866800000e0000 */
[----:B--2---:R3:W2:Y:S02]  /*10870*/  SHFL.IDX PT, R0, R13, 0x3, 0x181f ;  /* 0x00781f000d007f89 */ /* 0x0046a400000e0000 */
.L_x_519:
[----:B------:R-:W-:-:S04]  /*10880*/  IADD3 R12, R12, 0x60, RZ ;  /* 0x000000600c0c7810 */ /* 0x000fc80007ffe0ff */
        /* <DEDUP_REMOVED lines=8> */
[----:B-1----:R-:W2:Y:S01]  /*10910*/  LDL R13, [R1+0xb4] ;  /* 0x0000b400010d7983 */ /* 0x002ea20000100800 */
[----:B-----5:R-:W-:-:S02]  /*10920*/  ISETP.GE.AND P3, PT, R6, c[0x0][0x3c8], PT ;  /* 0x0000f20006007a0c */ /* 0x020fc40003f66270 */
[----:B---3--:R-:W-:Y:S02]  /*10930*/  ISETP.GE.AND P2, PT, R4, c[0x0][0x3c8], PT ;  /* 0x0000f20004007a0c */ /* 0x008fe40003f46270 */
[----:B----4-:R-:W-:Y:S02]  /*10940*/  ISETP.GE.AND P1, PT, R15, c[0x0][0x3c8], PT ;  /* 0x0000f2000f007a0c */ /* 0x010fe40003f26270 */
[----:B--2---:R-:W-:-:S07]  /*10950*/  ISETP.GE.AND P0, PT, R3, c[0x0][0x3c8], PT ;  /* 0x0000f20003007a0c */ /* 0x004fce0003f06270 */
[-C--:B------:R-:W-:Y:S02]  /*10960*/  @!P3 LEA R10, P4, R6, R0.reuse, 0x1 ;  /* 0x00000000060ab211 */ /* 0x080fe400078808ff */
        /* <DEDUP_REMOVED lines=11> */
.L_x_493:
[----:B----4-:R-:W-:Y:S05]  /*10a20*/  BSYNC B1 ;  /* 0x0000000000017941 */ /* 0x010fea0003800000 */
.L_x_484:
[----:B--2---:R-:W2:Y:S02]  /*10a30*/  LDL R0, [R1+0xec] ;  /* 0x0000ec0001007983 */ /* 0x004ea40000100800 */
[----:B--2---:R-:W-:-:S13]  /*10a40*/  ISETP.NE.AND P0, PT, R0, RZ, PT ;  /* 0x000000ff0000720c */ /* 0x004fda0003f05270 */
[----:B------:R-:W-:Y:S01]  /*10a50*/  @P0 WARPSYNC 0xffffffff ;  /* 0xffffffff00000948 */ /* 0x000fe20003800000 */
[----:B------:R-:W-:Y:S06]  /*10a60*/  @P0 BAR.SYNC.DEFER_BLOCKING 0x5, 0x100 ;  /* 0x0144000000000b1d */ /* 0x000fec0000010000 */
[----:B------:R-:W2:Y:S04]  /*10a70*/  @P0 LDS R0, [0x18100] ;  /* 0x01810000ff000984 */ /* 0x000ea80000000800 */
[----:B--2---:R2:W-:Y:S04]  /*10a80*/  @P0 STL [R1+0xc0], R0 ;  /* 0x0000c00001000387 */ /* 0x0045e80000100800 */
[----:B------:R-:W-:Y:S06]  /*10a90*/  @P0 BAR.ARV 0x4, 0x100 ;  /* 0x0104000000000b1d */ /* 0x000fec0000002000 */
[----:B------:R-:W-:Y:S05]  /*10aa0*/  @P0 BRA `(.L_x_508) ;  /* 0x0000009000000947 */ /* 0x000fea0003800000 */
[----:B------:R-:W-:Y:S05]  /*10ab0*/  BRA.DIV ~URZ, `(.L_x_509) ;  /* 0x000005527f007947 */ /* 0x000fea000b800000 */
[----:B--2---:R2:W4:Y:S02]  /*10ac0*/  SHFL.IDX PT, R0, R81, RZ, 0x1f ;  /* 0x00001fff51007589 */ /* 0x00452400000e0000 */
.L_x_520:
[----:B-1----:R-:W1:Y:S01]  /*10ad0*/  S2R R2, SR_TID.X ;  /* 0x0000000000027919 */ /* 0x002e620000002100 */
[----:B------:R-:W-:Y:S03]  /*10ae0*/  WARPSYNC 0xffffffff ;  /* 0xffffffff00007948 */ /* 0x000fe60003800000 */
[----:B------:R-:W-:Y:S06]  /*10af0*/  BAR.SYNC.DEFER_BLOCKING 0x4, 0x100 ;  /* 0x0104000000007b1d */ /* 0x000fec0000010000 */
[----:B----4-:R4:W-:Y:S01]  /*10b00*/  STL [R1+0xc0], R0 ;  /* 0x0000c00001007387 */ /* 0x0109e20000100800 */
[----:B-1----:R-:W-:-:S13]  /*10b10*/  LOP3.LUT P0, RZ, R2, 0xff, RZ, 0xc0, !PT ;  /* 0x000000ff02ff7812 */ /* 0x002fda000780c0ff */
[----:B------:R4:W-:Y:S04]  /*10b20*/  @!P0 STS [0x18100], R81 ;  /* 0x01810051ff008388 */ /* 0x0009e80000000800 */
[----:B------:R-:W-:Y:S06]  /*10b30*/  BAR.ARV 0x5, 0x100 ;  /* 0x0144000000007b1d */ /* 0x000fec0000002000 */
.L_x_508:
[----:B--2-4-:R-:W2:Y:S02]  /*10b40*/  LDL R0, [R1+0xc0] ;  /* 0x0000c00001007983 */ /* 0x014ea40000100800 */
[----:B--2---:R-:W-:-:S13]  /*10b50*/  ISETP.GE.AND P0, PT, R0, c[0x0][0x538], PT ;  /* 0x00014e0000007a0c */ /* 0x004fda0003f06270 */
[----:B-1-3-5:R-:W-:Y:S01]  /*10b60*/  @P0 CALL.REL.NOINC `(.L_x_510) ;  /* 0x0000001000000944 */ /* 0x02afe20003c00000 */
[----:B------:R-:W-:Y:S05]  /*10b70*/  BRA `(.L_x_511) ;  /* 0xffff007000007947 */ /* 0x000fea000383ffff */
.L_x_510:
[----:B------:R-:W-:Y:S05]  /*10b80*/  EXIT ;  /* 0x000000000000794d */ /* 0x000fea0003800000 */
.L_x_480:
[----:B------:R1:W5:Y:S01]  /*10b90*/  LDL R0, [R1+0x7c] ;  /* 0x00007c0001007983 */ /* 0x0003620000100800 */
[----:B------:R-:W-:Y:S02]  /*10ba0*/  MOV R3, 0x2 ;  /* 0x0000000200037802 */ /* 0x000fe40000000f00 */
[----:B------:R-:W-:Y:S02]  /*10bb0*/  MOV R2, 0x10bd0 ;  /* 0x00010bd000027802 */ /* 0x000fe40000000f00 */
[----:B-1---5:R-:W-:Y:S05]  /*10bc0*/  CALL.REL.NOINC `($__internal_0_$__cuda_sm70_shflsync_bfly_p) ;  /* 0x000004a000007944 */ /* 0x022fea0003c00000 */
[----:B------:R-:W-:Y:S01]  /*10bd0*/  MOV R4, R5 ;  /* 0x0000000500047202 */ /* 0x000fe20000000f00 */
[----:B------:R-:W-:Y:S05]  /*10be0*/  BRA `(.L_x_512) ;  /* 0xffffd0a000007947 */ /* 0x000fea000383ffff */
.L_x_481:
[----:B------:R-:W-:Y:S01]  /*10bf0*/  IMAD.MOV.U32 R0, RZ, RZ, R4 ;  /* 0x000000ffff007224 */ /* 0x000fe200078e0004 */
[----:B------:R-:W-:Y:S02]  /*10c00*/  MOV R3, 0x1 ;  /* 0x0000000100037802 */ /* 0x000fe40000000f00 */
[----:B------:R-:W-:Y:S02]  /*10c10*/  MOV R2, 0x10c30 ;  /* 0x00010c3000027802 */ /* 0x000fe40000000f00 */
[----:B-----5:R-:W-:Y:S05]  /*10c20*/  CALL.REL.NOINC `($__internal_0_$__cuda_sm70_shflsync_bfly_p) ;  /* 0x0000044000007944 */ /* 0x020fea0003c00000 */
[----:B------:R1:W5:Y:S01]  /*10c30*/  LDL R0, [R1+0x80] ;  /* 0x0000800001007983 */ /* 0x0003620000100800 */
[----:B------:R-:W-:Y:S01]  /*10c40*/  FADD.FTZ R4, R4, R5 ;  /* 0x0000000504047221 */ /* 0x000fe20000010000 */
[----:B------:R-:W-:Y:S02]  /*10c50*/  MOV R3, 0x2 ;  /* 0x0000000200037802 */ /* 0x000fe40000000f00 */
[----:B------:R-:W-:-:S02]  /*10c60*/  MOV R2, 0x10c80 ;  /* 0x00010c8000027802 */ /* 0x000fc40000000f00 */
[----:B-1---5:R-:W-:Y:S05]  /*10c70*/  CALL.REL.NOINC `($__internal_0_$__cuda_sm70_shflsync_bfly_p) ;  /* 0x000003f000007944 */ /* 0x022fea0003c00000 */
[----:B------:R-:W2:Y:S01]  /*10c80*/  LDL.LU R0, [R1+0x80] ;  /* 0x0000800001007983 */ /* 0x000ea20000300800 */
[----:B------:R-:W-:-:S02]  /*10c90*/  MOV R3, 0x1 ;  /* 0x0000000100037802 */ /* 0x000fc40000000f00 */
[----:B------:R-:W-:Y:S01]  /*10ca0*/  MOV R2, 0x10cd0 ;  /* 0x00010cd000027802 */ /* 0x000fe20000000f00 */
[----:B--2---:R-:W-:Y:S02]  /*10cb0*/  FADD.FTZ R0, R0, R5 ;  /* 0x0000000500007221 */ /* 0x004fe40000010000 */
[----:B------:R-:W-:Y:S05]  /*10cc0*/  CALL.REL.NOINC `($__internal_0_$__cuda_sm70_shflsync_bfly_p) ;  /* 0x000003a000007944 */ /* 0x000fea0003c00000 */
[----:B------:R-:W-:Y:S01]  /*10cd0*/  MOV R3, R5 ;  /* 0x0000000500037202 */ /* 0x000fe20000000f00 */
[----:B------:R-:W-:Y:S05]  /*10ce0*/  BRA `(.L_x_513) ;  /* 0xffffd03000007947 */ /* 0x000fea000383ffff */
.L_x_496:
[----:B------:R-:W-:Y:S01]  /*10cf0*/  IMAD.MOV.U32 R5, RZ, RZ, R3 ;  /* 0x000000ffff057224 */ /* 0x000fe200078e0003 */
[----:B------:R-:W-:Y:S01]  /*10d00*/  MOV R4, RZ ;  /* 0x000000ff00047202 */ /* 0x000fe20000000f00 */
[----:B------:R-:W-:Y:S01]  /*10d10*/  IMAD.MOV.U32 R0, RZ, RZ, 0x181f ;  /* 0x0000181fff007424 */ /* 0x000fe200078e00ff */
[----:B------:R-:W-:Y:S02]  /*10d20*/  MOV R6, 0x10d40 ;  /* 0x00010d4000067802 */ /* 0x000fe40000000f00 */
[----:B--2---:R-:W-:Y:S05]  /*10d30*/  CALL.REL.NOINC `($__internal_1_$__cuda_sm70_shflsync_idx_p) ;  /* 0x0000037000007944 */ /* 0x004fea0003c00000 */
[----:B------:R-:W-:Y:S01]  /*10d40*/  MOV R2, R0 ;  /* 0x0000000000027202 */ /* 0x000fe20000000f00 */
[----:B------:R-:W-:Y:S05]  /*10d50*/  BRA `(.L_x_514) ;  /* 0xfffff51000007947 */ /* 0x000fea000383ffff */
.L_x_497:
[----:B------:R-:W-:Y:S01]  /*10d60*/  IMAD.MOV.U32 R5, RZ, RZ, R13 ;  /* 0x000000ffff057224 */ /* 0x000fe200078e000d */
[----:B------:R-:W-:Y:S01]  /*10d70*/  MOV R4, RZ ;  /* 0x000000ff00047202 */ /* 0x000fe20000000f00 */
[----:B------:R-:W-:Y:S01]  /*10d80*/  IMAD.MOV.U32 R0, RZ, RZ, 0x181f ;  /* 0x0000181fff007424 */ /* 0x000fe200078e00ff */
[----:B------:R-:W-:Y:S02]  /*10d90*/  MOV R6, 0x10db0 ;  /* 0x00010db000067802 */ /* 0x000fe40000000f00 */
[----:B-123--:R-:W-:Y:S05]  /*10da0*/  CALL.REL.NOINC `($__internal_1_$__cuda_sm70_shflsync_idx_p) ;  /* 0x0000030000007944 */ /* 0x00efea0003c00000 */
[----:B------:R-:W-:Y:S05]  /*10db0*/  BRA `(.L_x_515) ;  /* 0xfffff4d000007947 */ /* 0x000fea000383ffff */
.L_x_500:
[----:B-1----:R-:W-:Y:S01]  /*10dc0*/  IMAD.MOV.U32 R5, RZ, RZ, R3 ;  /* 0x000000ffff057224 */ /* 0x002fe200078e0003 */
[----:B------:R-:W-:Y:S01]  /*10dd0*/  MOV R4, 0x1 ;  /* 0x0000000100047802 */ /* 0x000fe20000000f00 */
[----:B------:R-:W-:Y:S01]  /*10de0*/  IMAD.MOV.U32 R0, RZ, RZ, 0x181f ;  /* 0x0000181fff007424 */ /* 0x000fe200078e00ff */
[----:B------:R-:W-:-:S02]  /*10df0*/  MOV R6, 0x10e10 ;  /* 0x00010e1000067802 */ /* 0x000fc40000000f00 */
[----:B--234-:R-:W-:Y:S05]  /*10e00*/  CALL.REL.NOINC `($__internal_1_$__cuda_sm70_shflsync_idx_p) ;  /* 0x000002a000007944 */ /* 0x01cfea0003c00000 */
[----:B------:R-:W-:Y:S01]  /*10e10*/  IMAD.MOV.U32 R2, RZ, RZ, R0 ;  /* 0x000000ffff027224 */ /* 0x000fe200078e0000 */
[----:B------:R-:W-:Y:S01]  /*10e20*/  MOV R4, 0x1 ;  /* 0x0000000100047802 */ /* 0x000fe20000000f00 */
[----:B------:R-:W-:Y:S01]  /*10e30*/  IMAD.MOV.U32 R5, RZ, RZ, R13 ;  /* 0x000000ffff057224 */ /* 0x000fe200078e000d */
[----:B------:R-:W-:-:S02]  /*10e40*/  MOV R0, 0x181f ;  /* 0x0000181f00007802 */ /* 0x000fc40000000f00 */
[----:B------:R-:W-:Y:S02]  /*10e50*/  MOV R6, 0x10e70 ;  /* 0x00010e7000067802 */ /* 0x000fe40000000f00 */
[----:B------:R-:W-:Y:S05]  /*10e60*/  CALL.REL.NOINC `($__internal_1_$__cuda_sm70_shflsync_idx_p) ;  /* 0x0000024000007944 */ /* 0x000fea0003c00000 */
[----:B------:R-:W-:Y:S05]  /*10e70*/  BRA `(.L_x_516) ;  /* 0xfffff61000007947 */ /* 0x000fea000383ffff */
.L_x_503:
[----:B-1----:R-:W-:Y:S01]  /*10e80*/  IMAD.MOV.U32 R5, RZ, RZ, R3 ;  /* 0x000000ffff057224 */ /* 0x002fe200078e0003 */
[----:B------:R-:W-:Y:S01]  /*10e90*/  MOV R4, 0x2 ;  /* 0x0000000200047802 */ /* 0x000fe20000000f00 */
[----:B------:R-:W-:Y:S01]  /*10ea0*/  IMAD.MOV.U32 R0, RZ, RZ, 0x181f ;  /* 0x0000181fff007424 */ /* 0x000fe200078e00ff */
[----:B------:R-:W-:Y:S02]  /*10eb0*/  MOV R6, 0x10ed0 ;  /* 0x00010ed000067802 */ /* 0x000fe40000000f00 */
[----:B--234-:R-:W-:Y:S05]  /*10ec0*/  CALL.REL.NOINC `($__internal_1_$__cuda_sm70_shflsync_idx_p) ;  /* 0x000001e000007944 */ /* 0x01cfea0003c00000 */
[----:B------:R-:W-:Y:S01]  /*10ed0*/  MOV R2, R0 ;  /* 0x0000000000027202 */ /* 0x000fe20000000f00 */
[----:B------:R-:W-:Y:S05]  /*10ee0*/  BRA `(.L_x_517) ;  /* 0xfffff78000007947 */ /* 0x000fea000383ffff */
.L_x_504:
[----:B-1----:R-:W-:Y:S01]  /*10ef0*/  IMAD.MOV.U32 R5, RZ, RZ, R13 ;  /* 0x000000ffff057224 */ /* 0x002fe200078e000d */
[----:B------:R-:W-:Y:S01]  /*10f00*/  MOV R4, 0x2 ;  /* 0x0000000200047802 */ /* 0x000fe20000000f00 */
[----:B------:R-:W-:Y:S01]  /*10f10*/  IMAD.MOV.U32 R0, RZ, RZ, 0x181f ;  /* 0x0000181fff007424 */ /* 0x000fe200078e00ff */
[----:B------:R-:W-:Y:S02]  /*10f20*/  MOV R6, 0x10f40 ;  /* 0x00010f4000067802 */ /* 0x000fe40000000f00 */
[----:B--234-:R-:W-:Y:S05]  /*10f30*/  CALL.REL.NOINC `($__internal_1_$__cuda_sm70_shflsync_idx_p) ;  /* 0x0000017000007944 */ /* 0x01cfea0003c00000 */
[----:B------:R-:W-:Y:S05]  /*10f40*/  BRA `(.L_x_518) ;  /* 0xfffff74000007947 */ /* 0x000fea000383ffff */
.L_x_507:
[----:B--2---:R-:W-:Y:S01]  /*10f50*/  IMAD.MOV.U32 R5, RZ, RZ, R3 ;  /* 0x000000ffff057224 */ /* 0x004fe200078e0003 */
[----:B------:R-:W-:Y:S01]  /*10f60*/  MOV R4, 0x3 ;  /* 0x0000000300047802 */ /* 0x000fe20000000f00 */
[----:B------:R-:W-:Y:S01]  /*10f70*/  IMAD.MOV.U32 R0, RZ, RZ, 0x181f ;  /* 0x0000181fff007424 */ /* 0x000fe200078e00ff */
[----:B------:R-:W-:-:S02]  /*10f80*/  MOV R6, 0x10fa0 ;  /* 0x00010fa000067802 */ /* 0x000fc40000000f00 */
[----:B-1-34-:R-:W-:Y:S05]  /*10f90*/  CALL.REL.NOINC `($__internal_1_$__cuda_sm70_shflsync_idx_p) ;  /* 0x0000011000007944 */ /* 0x01afea0003c00000 */
[----:B------:R-:W-:Y:S01]  /*10fa0*/  IMAD.MOV.U32 R2, RZ, RZ, R0 ;  /* 0x000000ffff027224 */ /* 0x000fe200078e0000 */
[----:B------:R-:W-:Y:S01]  /*10fb0*/  MOV R4, 0x3 ;  /* 0x0000000300047802 */ /* 0x000fe20000000f00 */
[----:B------:R-:W-:Y:S01]  /*10fc0*/  IMAD.MOV.U32 R5, RZ, RZ, R13 ;  /* 0x000000ffff057224 */ /* 0x000fe200078e000d */
[----:B------:R-:W-:-:S02]  /*10fd0*/  MOV R0, 0x181f ;  /* 0x0000181f00007802 */ /* 0x000fc40000000f00 */
[----:B------:R-:W-:Y:S02]  /*10fe0*/  MOV R6, 0x11000 ;  /* 0x0001100000067802 */ /* 0x000fe40000000f00 */
[----:B------:R-:W-:Y:S05]  /*10ff0*/  CALL.REL.NOINC `($__internal_1_$__cuda_sm70_shflsync_idx_p) ;  /* 0x000000b000007944 */ /* 0x000fea0003c00000 */
[----:B------:R-:W-:Y:S05]  /*11000*/  BRA `(.L_x_519) ;  /* 0xfffff87000007947 */ /* 0x000fea000383ffff */
.L_x_509:
[----:B-1----:R-:W-:Y:S01]  /*11010*/  IMAD.MOV.U32 R5, RZ, RZ, R81 ;  /* 0x000000ffff057224 */ /* 0x002fe200078e0051 */
[----:B------:R-:W-:Y:S01]  /*11020*/  MOV R4, RZ ;  /* 0x000000ff00047202 */ /* 0x000fe20000000f00 */
[----:B--2---:R-:W-:Y:S01]  /*11030*/  IMAD.MOV.U32 R0, RZ, RZ, 0x1f ;  /* 0x0000001fff007424 */ /* 0x004fe200078e00ff */
[----:B------:R-:W-:Y:S02]  /*11040*/  MOV R6, 0x11060 ;  /* 0x0001106000067802 */ /* 0x000fe40000000f00 */
[----:B---3-5:R-:W-:Y:S05]  /*11050*/  CALL.REL.NOINC `($__internal_1_$__cuda_sm70_shflsync_idx_p) ;  /* 0x0000005000007944 */ /* 0x028fea0003c00000 */
[----:B------:R-:W-:Y:S05]  /*11060*/  BRA `(.L_x_520) ;  /* 0xfffffa6000007947 */ /* 0x000fea000383ffff */
        .weak           $__internal_0_$__cuda_sm70_shflsync_bfly_p
        .type           $__internal_0_$__cuda_sm70_shflsync_bfly_p,@function
        .size           $__internal_0_$__cuda_sm70_shflsync_bfly_p,($__internal_1_$__cuda_sm70_shflsync_idx_p - $__internal_0_$__cuda_sm70_shflsync_bfly_p)
$__internal_0_$__cuda_sm70_shflsync_bfly_p:
[----:B------:R-:W-:Y:S04]  /*11070*/  WARPSYNC R6 ;  /* 0x0000000600007348 */ /* 0x000fe80003800000 */
[----:B------:R1:W2:Y:S02]  /*11080*/  SHFL.BFLY PT, R5, R0, R3, R7 ;  /* 0x0c00000300057389 */ /* 0x0002a400000e0007 */
[----:B-1----:R-:W-:-:S04]  /*11090*/  MOV R3, 0x0 ;  /* 0x0000000000037802 */ /* 0x002fc80000000f00 */
[----:B--2---:R-:W-:Y:S05]  /*110a0*/  RET.REL.NODEC R2 `(_ZN7cutlass13device_kernelIN5flash19enable_sm80_to_sm89INS1_16FlashAttnFwdSm80INS1_25CollectiveMainloopFwdSm80ILi8ELi1ELb1EN4cute5tupleIJNS5_1CILi128EEENS7_ILi64EEENS7_ILi256EEEEEELi256ENS_6half_tEfNS_4arch4Sm80ELb1ELb0ELb1ELb0ELb0ELb0ELb1ELb0EEENS1_21CollectiveEpilogueFwdINS6_IJS8_SA_S9_EEENS6_IJNS7_ILi1EEESI_SI_EEESC_SE_Li256ELb0ELb1ELb0ELb0EEENS1_30DynamicPersistentTileSchedulerILi256ELi256ELb0ELb1ELb0EEEEEEEEEvNT_6ParamsE) ;  /* 0xfffeef5002007950 */ /* 0x004fea0003c3ffff */
        .weak           $__internal_1_$__cuda_sm70_shflsync_idx_p
        .type           $__internal_1_$__cuda_sm70_shflsync_idx_p,@function
        .size           $__internal_1_$__cuda_sm70_shflsync_idx_p,(.L_x_2995 - $__internal_1_$__cuda_sm70_shflsync_idx_p)
$__internal_1_$__cuda_sm70_shflsync_idx_p:
[----:B------:R-:W-:Y:S04]  /*110b0*/  WARPSYNC R83 ;  /* 0x0000005300007348 */ /* 0x000fe80003800000 */
[----:B------:R1:W2:Y:S02]  /*110c0*/  SHFL.IDX PT, R0, R5, R4, R0 ;  /* 0x0000000405007389 */ /* 0x0002a400000e0000 */
[----:B-1----:R-:W-:Y:S02]  /*110d0*/  MOV R4, R6 ;  /* 0x0000000600047202 */ /* 0x002fe40000000f00 */
[----:B------:R-:W-:-:S04]  /*110e0*/  MOV R5, 0x0 ;  /* 0x0000000000057802 */ /* 0x000fc80000000f00 */
[----:B--2---:R-:W-:Y:S05]  /*110f0*/  RET.REL.NODEC R4 `(_ZN7cutlass13device_kernelIN5flash19enable_sm80_to_sm89INS1_16FlashAttnFwdSm80INS1_25CollectiveMainloopFwdSm80ILi8ELi1ELb1EN4cute5tupleIJNS5_1CILi128EEENS7_ILi64EEENS7_ILi256EEEEEELi256ENS_6half_tEfNS_4arch4Sm80ELb1ELb0ELb1ELb0ELb0ELb0ELb1ELb0EEENS1_21CollectiveEpilogueFwdINS6_IJS8_SA_S9_EEENS6_IJNS7_ILi1EEESI_SI_EEESC_SE_Li256ELb0ELb1ELb0ELb0EEENS1_30DynamicPersistentTileSchedulerILi256ELi256ELb0ELb1ELb0EEEEEEEEEvNT_6ParamsE) ;  /* 0xfffeef0004007950 */ /* 0x004fea0003c3ffff */
.L_x_521:
        /* <DEDUP_REMOVED lines=16> */
.L_x_2995:


//--------------------- .text._ZN7cutlass13device_kernelIN5flash19enable_sm80_to_sm89INS1_16FlashAttnFwdSm80INS1_25CollectiveMainloopFwdSm80ILi8ELi1ELb1EN4cute5tupleIJNS5_1CILi128EEENS7_ILi64EEENS7_ILi256EEEEEELi256ENS_6half_tEfNS_4arch4Sm80ELb1ELb0ELb1ELb1ELb0ELb0ELb1ELb0EEENS1_21CollectiveEpilogueFwdINS6_IJS8_SA_S9_EEENS6_IJNS7_ILi1EEESI_SI_EEESC_SE_Li256ELb1ELb1ELb0ELb0EEENS1_19SingleTileSchedulerILb1ELb0ELb1ELi128EEEEEEEEEvNT_6ParamsE --------------------------
	.section	.text._ZN7cutlass13device_kernelIN5flash19enable_sm80_to_sm89INS1_16FlashAttnFwdSm80INS1_25CollectiveMainloopFwdSm80ILi8ELi1ELb1EN4cute5tupleIJNS5_1CILi128EEENS7_ILi64EEENS7_ILi256EEEEEELi256ENS_6half_tEfNS_4arch4Sm80ELb1ELb0ELb1ELb1ELb0ELb0ELb1ELb0EEENS1_21CollectiveEpilogueFwdINS6_IJS8_SA_S9_EEENS6_IJNS7_ILi1EEESI_SI_EEESC_SE_Li256ELb1ELb1ELb0ELb0EEENS1_19SingleTileSchedulerILb1ELb0ELb1ELi128EEEEEEEEEvNT_6ParamsE,"ax",@progbits
	.sectioninfo	@"SHI_REGISTERS=255"
	.align	128
.text._ZN7cutlass13device_kernelIN5flash19enable_sm80_to_sm89INS1_16FlashAttnFwdSm80INS1_25CollectiveMainloopFwdSm80ILi8ELi1ELb1EN4cute5tupleIJNS5_1CILi128EEENS7_ILi64EEENS7_ILi256EEEEEELi256ENS_6half_tEfNS_4arch4Sm80ELb1ELb0ELb1ELb1ELb0ELb0ELb1ELb0EEENS1_21CollectiveEpilogueFwdINS6_IJS8_SA_S9_EEENS6_IJNS7_ILi1EEESI_SI_EEESC_SE_Li256ELb1ELb1ELb0ELb0EEENS1_19SingleTileSchedulerILb1ELb0ELb1ELi128EEEEEEEEEvNT_6ParamsE:
        .type           _ZN7cutlass13device_kernelIN5flash19enable_sm80_to_sm89INS1_16FlashAttnFwdSm80INS1_25CollectiveMainloopFwdSm80ILi8ELi1ELb1EN4cute5tupleIJNS5_1CILi128EEENS7_ILi64EEENS7_ILi256EEEEEELi256ENS_6half_tEfNS_4arch4Sm80ELb1ELb0ELb1ELb1ELb0ELb0ELb1ELb0EEENS1_21CollectiveEpilogueFwdINS6_IJS8_SA_S9_EEENS6_IJNS7_ILi1EEESI_SI_EEESC_SE_Li256ELb1ELb1ELb0ELb0EEENS1_19SingleTileSchedulerILb1ELb0ELb1ELi128EEEEEEEEEvNT_6ParamsE,@function
        .size           _ZN7cutlass13device_kernelIN5flash19enable_sm80_to_sm89INS1_16FlashAttnFwdSm80INS1_25CollectiveMainloopFwdSm80ILi8ELi1ELb1EN4cute5tupleIJNS5_1CILi128EEENS7_ILi64EEENS7_ILi256EEEEEELi256ENS_6half_tEfNS_4arch4Sm80ELb1ELb0ELb1ELb1ELb0ELb0ELb1ELb0EEENS1_21CollectiveEpilogueFwdINS6_IJS8_SA_S9_EEENS6_IJNS7_ILi1EEESI_SI_EEESC_SE_Li256ELb1ELb1ELb0ELb0EEENS1_19SingleTileSchedulerILb1ELb0ELb1ELi128EEEEEEEEEvNT_6ParamsE,(.L_x_2998 - _ZN7cutlass13device_kernelIN5flash19enable_sm80_to_sm89INS1_16FlashAttnFwdSm80INS1_25CollectiveMainloopFwdSm80ILi8ELi1ELb1EN4cute5tupleIJNS5_1CILi128EEENS7_ILi64EEENS7_ILi256EEEEEELi256ENS_6half_tEfNS_4arch4Sm80ELb1ELb0ELb1ELb1ELb0ELb0ELb1ELb0EEENS1_21CollectiveEpilogueFwdINS6_IJS8_SA_S9_EEENS6_IJNS7_ILi1EEESI_SI_EEESC_SE_Li256ELb1ELb1ELb0ELb0EEENS1_19SingleTileSchedulerILb1ELb0ELb1ELi128EEEEEEEEEvNT_6ParamsE)
        .other          _ZN7cutlass13device_kernelIN5flash19enable_sm80_to_sm89INS1_16FlashAttnFwdSm80INS1_25CollectiveMainloopFwdSm80ILi8ELi1ELb1EN4cute5tupleIJNS5_1CILi128EEENS7_ILi64EEENS7_ILi256EEEEEELi256ENS_6half_tEfNS_4arch4Sm80ELb1ELb0ELb1ELb1ELb0ELb0ELb1ELb0EEENS1_21CollectiveEpilogueFwdINS6_IJS8_SA_S9_EEENS6_IJNS7_ILi1EEESI_SI_EEESC_SE_Li256ELb1ELb1ELb0ELb0EEENS1_19SingleTileSchedulerILb1ELb0ELb1ELi128EEEEEEEEEvNT_6ParamsE,@"STO_CUDA_ENTRY STV_DEFAULT"
_ZN7cutlass13device_kernelIN5flash19enable_sm80_to_sm89INS1_16FlashAttnFwdSm80INS1_25CollectiveMainloopFwdSm80ILi8ELi1ELb1EN4cute5tupleIJNS5_1CILi128EEENS7_ILi64EEENS7_ILi256EEEEEELi256ENS_6half_tEfNS_4arch4Sm80ELb1ELb0ELb1ELb1ELb0ELb0ELb1ELb0EEENS1_21CollectiveEpilogueFwdINS6_IJS8_SA_S9_EEENS6_IJNS7_ILi1EEESI_SI_EEESC_SE_Li256ELb1ELb1ELb0ELb0EEENS1_19SingleTileSchedulerILb1ELb0ELb1ELi128EEEEEEEEEvNT_6ParamsE:
[----:B------:R-:W-:Y:S02]  /*0000*/  MOV R1, c[0x0][0x28] ;  /* 0x00000a0000017a02 */ /* 0x000fe40000000f00 */
[----:B------:R-:W1:Y:S01]  /*0010*/  S2R R101, SR_TID.X ;  /* 0x0000000000657919 */ /* 0x000e620000002100 */
[----:B------:R-:W-:Y:S01]  /*0020*/  IMAD.MOV.U32 R23, RZ, RZ, 0x4 ;  /* 0x00000004ff177424 */ /* 0x000fe200078e00ff */
[----:B------:R-:W2:Y:S01]  /*0030*/  S2UR UR6, SR_CTAID.X ;  /* 0x00000000000679c3 */ /* 0x000ea20000002500 */
[----:B------:R-:W-:Y:S01]  /*0040*/  ULDC.64 UR22, c[0x0][0x118] ;  /* 0x0000460000167ab9 */ /* 0x000fe20000000a00 */
[----:B------:R-:W3:Y:S01]  /*0050*/  S2R R5, SR_CTAID.Z ;  /* 0x0000000000057919 */ /* 0x000ee20000002700 */
[----:B------:R-:W-:Y:S02]  /*0060*/  IADD3 R1, R1, -0x130, RZ ;  /* 0xfffffed001017810 */ /* 0x000fe40007ffe0ff */
[----:B-1----:R-:W-:Y:S01]  /*0070*/  SHF.R.U32.HI R0, RZ, 0x5, R101 ;  /* 0x00000005ff007819 */ /* 0x002fe20000011665 */
[----:B---3--:R-:W-:-:S05]  /*0080*/  IMAD.WIDE R2, R5, R23, c[0x0][0x568] ;  /* 0x00015a0005027625 */ /* 0x008fca00078e0217 */
[----:B------:R-:W1:Y:S02]  /*0090*/  SHFL.IDX PT, R0, R0, RZ, 0x1f ;  /* 0x00001fff00007589 */ /* 0x000e6400000e0000 */
[----:B-1----:R-:W-:-:S13]  /*00a0*/  ISETP.NE.AND P0, PT, R0, RZ, PT ;  /* 0x000000ff0000720c */ /* 0x002fda0003f05270 */
[----:B--2---:R-:W-:Y:S05]  /*00b0*/  @!P0 BRA `(.L_x_522) ;  /* 0x0000014000008947 */ /* 0x004fea0003800000 */
[----:B------:R-:W-:-:S04]  /*00c0*/  ISETP.NE.U32.AND P0, PT, RZ, c[0x0][0x568], PT ;  /* 0x00015a00ff007a0c */ /* 0x000fc80003f05070 */
[----:B------:R-:W-:-:S13]  /*00d0*/  ISETP.NE.AND.EX P0, PT, RZ, c[0x0][0x56c], PT, P0 ;  /* 0x00015b00ff007a0c */ /* 0x000fda0003f05300 */
[----:B------:R-:W-:Y:S05]  /*00e0*/  @!P0 BRA `(.L_x_523) ;  /* 0x0000002000008947 */ /* 0x000fea0003800000 */
[----:B------:R1:W5:Y:S01]  /*00f0*/  LDG.E R0, [R2.64] ;  /* 0x0000001602007981 */ /* 0x000362000c1e1900 */
[----:B------:R-:W-:Y:S05]  /*0100*/  BRA `(.L_x_524) ;  /* 0x0000009000007947 */ /* 0x000fea0003800000 */
.L_x_523:
        /* <DEDUP_REMOVED lines=8> */
.L_x_525:
[----:B------:R-:W-:-:S04]  /*0190*/  MOV R0, c[0x0][0x54c] ;  /* 0x0001530000007a02 */ /* 0x000fc80000000f00 */
.L_x_524:
[----:B------:R-:W-:Y:S01]  /*01a0*/  USHF.L.U32 UR6, UR6, 0x7, URZ ;  /* 0x0000000706067899 */ /* 0x000fe2000800063f */
[----:B-----5:R-:W-:-:S05]  /*01b0*/  IMAD R0, R0, c[0x0][0x548], RZ ;  /* 0x0001520000007a24 */ /* 0x020fca00078e02ff */
[----:B------:R-:W-:-:S04]  /*01c0*/  ISETP.LE.AND P0, PT, R0, UR6, PT ;  /* 0x0000000600007c0c */ /* 0x000fc8000bf03270 */
[----:B------:R-:W-:-:S05]  /*01d0*/  SEL R0, R5, 0xffffffff, !P0 ;  /* 0xffffffff05007807 */ /* 0x000fca0004000000 */
[----:B------:R2:W-:Y:S01]  /*01e0*/  STL [R1+0xe4], R0 ;  /* 0x0000e40001007387 */ /* 0x0005e20000100800 */
[----:B------:R-:W-:Y:S05]  /*01f0*/  BRA `(.L_x_526) ;  /* 0x0000013000007947 */ /* 0x000fea0003800000 */
.L_x_522:
[----:B------:R-:W-:-:S04]  /*0200*/  ISETP.NE.U32.AND P0, PT, RZ, c[0x0][0x568], PT ;  /* 0x00015a00ff007a0c */ /* 0x000fc80003f05070 */
[----:B------:R-:W-:-:S13]  /*0210*/  ISETP.NE.AND.EX P0, PT, RZ, c[0x0][0x56c], PT, P0 ;  /* 0x00015b00ff007a0c */ /* 0x000fda0003f05300 */
[----:B------:R-:W-:Y:S05]  /*0220*/  @!P0 BRA `(.L_x_527) ;  /* 0x0000002000008947 */ /* 0x000fea0003800000 */
[----:B------:R1:W5:Y:S01]  /*0230*/  LDG.E R0, [R2.64] ;  /* 0x0000001602007981 */ /* 0x000362000c1e1900 */
[----:B------:R-:W-:Y:S05]  /*0240*/  BRA `(.L_x_528) ;  /* 0x0000009000007947 */ /* 0x000fea0003800000 */
.L_x_527:
        /* <DEDUP_REMOVED lines=8> */
.L_x_529:
[----:B------:R-:W-:-:S04]  /*02d0*/  MOV R0, c[0x0][0x54c] ;  /* 0x0001530000007a02 */ /* 0x000fc80000000f00 */
.L_x_528:
[----:B------:R-:W-:Y:S01]  /*02e0*/  USHF.L.U32 UR6, UR6, 0x7, URZ ;  /* 0x0000000706067899 */ /* 0x000fe2000800063f */
[----:B-----5:R-:W-:-:S05]  /*02f0*/  IMAD R0, R0, c[0x0][0x548], RZ ;  /* 0x0001520000007a24 */ /* 0x020fca00078e02ff */
[----:B------:R-:W-:-:S04]  /*0300*/  ISETP.LE.AND P0, PT, R0, UR6, PT ;  /* 0x0000000600007c0c */ /* 0x000fc8000bf03270 */
[----:B------:R-:W-:-:S05]  /*0310*/  SEL R0, R5, 0xffffffff, !P0 ;  /* 0xffffffff05007807 */ /* 0x000fca0004000000 */
[----:B------:R2:W-:Y:S04]  /*0320*/  STL [R1+0xe4], R0 ;  /* 0x0000e40001007387 */ /* 0x0005e80000100800 */
.L_x_526:
[----:B------:R-:W3:Y:S02]  /*0330*/  LDL R40, [R1+0xe4] ;  /* 0x0000e40001287983 */ /* 0x000ee40000100800 */
[----:B---3--:R-:W-:-:S13]  /*0340*/  ISETP.GE.AND P0, PT, R40, RZ, PT ;  /* 0x000000ff2800720c */ /* 0x008fda0003f06270 */
[----:B------:R-:W-:Y:S05]  /*0350*/  @!P0 EXIT ;  /* 0x000000000000894d */ /* 0x000fea0003800000 */
[----:B------:R-:W-:Y:S02]  /*0360*/  ISETP.NE.U32.AND P1, PT, RZ, c[0x0][0x370], PT ;  /* 0x0000dc00ff007a0c */ /* 0x000fe40003f25070 */
[----:B------:R-:W-:Y:S02]  /*0370*/  ISETP.NE.U32.AND P0, PT, RZ, c[0x0][0x360], PT ;  /* 0x0000d800ff007a0c */ /* 0x000fe40003f05070 */
[----:B------:R-:W-:Y:S02]  /*0380*/  ISETP.NE.AND.EX P1, PT, RZ, c[0x0][0x374], PT, P1 ;  /* 0x0000dd00ff007a0c */ /* 0x000fe40003f25310 */
[----:B------:R-:W-:Y:S02]  /*0390*/  ISETP.NE.AND.EX P0, PT, RZ, c[0x0][0x364], PT, P0 ;  /* 0x0000d900ff007a0c */ /* 0x000fe40003f05300 */
[----:B------:R-:W-:Y:S02]  /*03a0*/  ISETP.NE.U32.AND P4, PT, RZ, c[0x0][0x348], PT ;  /* 0x0000d200ff007a0c */ /* 0x000fe40003f85070 */
[----:B------:R-:W-:-:S02]  /*03b0*/  ISETP.NE.U32.AND P3, PT, RZ, c[0x0][0x350], PT ;  /* 0x0000d400ff007a0c */ /* 0x000fc40003f65070 */
[----:B------:R-:W-:Y:S02]  /*03c0*/  ISETP.NE.AND.EX P4, PT, RZ, c[0x0][0x34c], PT, P4 ;  /* 0x0000d300ff007a0c */ /* 0x000fe40003f85340 */
[----:B------:R-:W-:-:S03]  /*03d0*/  ISETP.NE.AND.EX P3, PT, RZ, c[0x0][0x354], PT, P3 ;  /* 0x0000d500ff007a0c */ /* 0x000fc60003f65330 */
[----:B------:R-:W-:-:S04]  /*03e0*/  @P1 IMAD.WIDE R4, R40, R23, c[0x0][0x370] ;  /* 0x0000dc0028041625 */ /* 0x000fc800078e0217 */
[----:B-1----:R-:W-:Y:S01]  /*03f0*/  @P0 IMAD.WIDE R2, R40, R23, c[0x0][0x360] ;  /* 0x0000d80028020625 */ /* 0x002fe200078e0217 */
[----:B------:R1:W3:Y:S01]  /*0400*/  @P1 LDG.E R8, [R4.64] ;  /* 0x0000001604081981 */ /* 0x0002e2000c1e1900 */
[----:B------:R-:W-:-:S03]  /*0410*/  CS2R R6, SRZ ;  /* 0x0000000000067805 */ /* 0x000fc6000001ff00 */
[----:B--2---:R2:W4:Y:S01]  /*0420*/  @P0 LDG.E R0, [R2.64] ;  /* 0x0000001602000981 */ /* 0x004522000c1e1900 */
[----:B-1----:R-:W-:-:S04]  /*0430*/  IMAD.WIDE R4, R40, R23, c[0x0][0x348] ;  /* 0x0000d20028047625 */ /* 0x002fc800078e0217 */
[----:B--2---:R-:W-:Y:S01]  /*0440*/  IMAD.WIDE R2, R40, R23, c[0x0][0x350] ;  /* 0x0000d40028027625 */ /* 0x004fe200078e0217 */
[----:B------:R1:W5:Y:S04]  /*0450*/  @P4 LDG.E R6, [R4.64] ;  /* 0x0000001604064981 */ /* 0x000368000c1e1900 */
[----:B------:R1:W5:Y:S01]  /*0460*/  @P3 LDG.E R7, [R2.64] ;  /* 0x0000001602073981 */ /* 0x000362000c1e1900 */
[----:B------:R-:W-:Y:S02]  /*0470*/  UMOV UR7, URZ ;  /* 0x0000003f00077c82 */ /* 0x000fe40008000000 */
[----:B------:R-:W-:Y:S02]  /*0480*/  ULDC UR19, c[0x0][0x168] ;  /* 0x00005a0000137ab9 */ /* 0x000fe40000000800 */
[----:B------:R-:W-:Y:S01]  /*0490*/  ULDC UR10, c[0x0][0x1d0] ;  /* 0x00007400000a7ab9 */ /* 0x000fe20000000800 */
[----:B---3--:R1:W2:Y:S08]  /*04a0*/  @P1 R2UR UR7, R8 ;  /* 0x00000000080713c2 */ /* 0x0082b000000e0000 */
[----:B----4-:R1:W3:Y:S02]  /*04b0*/  @P0 R2UR UR19, R0 ;  /* 0x00000000001303c2 */ /* 0x0102e400000e0000 */
[----:B-123--:R-:W-:Y:S05]  /*04c0*/  @P0 BRA `(.L_x_530) ;  /* 0x0000006000000947 */ /* 0x00efea0003800000 */
[----:B------:R-:W-:Y:S05]  /*04d0*/  @!P4 BRA `(.L_x_530) ;  /* 0x000000500000c947 */ /* 0x000fea0003800000 */
[----:B------:R1:W2:Y:S04]  /*04e0*/  LDG.E R0, [R4.64] ;  /* 0x0000001604007981 */ /* 0x0002a8000c1e1900 */
[----:B-1----:R-:W3:Y:S01]  /*04f0*/  LDG.E R4, [R4.64+0x4] ;  /* 0x0000041604047981 */ /* 0x002ee2000c1e1900 */
[----:B--2---:R-:W1:Y:S08]  /*0500*/  R2UR UR19, R0 ;  /* 0x00000000001373c2 */ /* 0x004e7000000e0000 */
[----:B---3--:R-:W1:Y:S02]  /*0510*/  R2UR UR4, R4 ;  /* 0x00000000040473c2 */ /* 0x008e6400000e0000 */
[----:B-1----:R-:W-:-:S06]  /*0520*/  UIADD3 UR19, -UR19, UR4, URZ ;  /* 0x0000000413137290 */ /* 0x002fcc000fffe13f */
.L_x_530:
[----:B------:R-:W-:-:S04]  /*0530*/  ISETP.NE.U32.AND P0, PT, RZ, c[0x0][0x368], PT ;  /* 0x0000da00ff007a0c */ /* 0x000fc80003f05070 */
[----:B------:R-:W-:-:S13]  /*0540*/  ISETP.NE.AND.EX P0, PT, RZ, c[0x0][0x36c], PT, P0 ;  /* 0x0000db00ff007a0c */ /* 0x000fda0003f05300 */
[----:B------:R-:W-:Y:S05]  /*0550*/  @!P0 BRA `(.L_x_531) ;  /* 0x0000004000008947 */ /* 0x000fea0003800000 */
[----:B------:R-:W-:-:S05]  /*0560*/  IMAD.WIDE R2, R40, R23, c[0x0][0x368] ;  /* 0x0000da0028027625 */ /* 0x000fca00078e0217 */
[----:B------:R-:W2:Y:S02]  /*0570*/  LDG.E R0, [R2.64] ;  /* 0x0000001602007981 */ /* 0x000ea4000c1e1900 */
[----:B--2---:R1:W2:Y:S02]  /*0580*/  R2UR UR10, R0 ;  /* 0x00000000000a73c2 */ /* 0x0042a400000e0000 */
[----:B-12---:R-:W-:Y:S05]  /*0590*/  BRA `(.L_x_532) ;  /* 0x0000006000007947 */ /* 0x006fea0003800000 */
.L_x_531:
[----:B------:R-:W-:Y:S05]  /*05a0*/  @!P3 BRA `(.L_x_532) ;  /* 0x000000500000b947 */ /* 0x000fea0003800000 */
[----:B------:R1:W2:Y:S04]  /*05b0*/  LDG.E R0, [R2.64] ;  /* 0x0000001602007981 */ /* 0x0002a8000c1e1900 */
[----:B-1----:R-:W3:Y:S01]  /*05c0*/  LDG.E R2, [R2.64+0x4] ;  /* 0x0000041602027981 */ /* 0x002ee2000c1e1900 */
[----:B--2---:R-:W1:Y:S08]  /*05d0*/  R2UR UR10, R0 ;  /* 0x00000000000a73c2 */ /* 0x004e7000000e0000 */
[----:B---3--:R-:W1:Y:S02]  /*05e0*/  R2UR UR4, R2 ;  /* 0x00000000020473c2 */ /* 0x008e6400000e0000 */
[----:B-1----:R-:W-:-:S06]  /*05f0*/  UIADD3 UR10, -UR10, UR4, URZ ;  /* 0x000000040a0a7290 */ /* 0x002fcc000fffe13f */
.L_x_532:
[----:B------:R-:W-:Y:S01]  /*0600*/  ULDC UR4, c[0x0][0x2c4] ;  /* 0x0000b10000047ab9 */ /* 0x000fe20000000800 */
[----:B-----5:R-:W-:Y:S01]  /*0610*/  IADD3 R25, R7, UR7, RZ ;  /* 0x0000000707197c10 */ /* 0x020fe2000fffe0ff */
[----:B------:R-:W-:Y:S01]  /*0620*/  UISETP.NE.AND UP1, UPT, UR4, 0x1, UPT ;  /* 0x000000010400788c */ /* 0x000fe2000bf25270 */
[----:B------:R-:W-:Y:S01]  /*0630*/  PLOP3.LUT P1, PT, PT, PT, PT, 0x80, 0x0 ;  /* 0x000000000000781c */ /* 0x000fe20003f2f070 */
[----:B------:R-:W-:Y:S01]  /*0640*/  UIADD3 UR10, -UR7, UR10, URZ ;  /* 0x0000000a070a7290 */ /* 0x000fe2000fffe13f */
[----:B------:R-:W-:Y:S01]  /*0650*/  CS2R R10, SRZ ;  /* 0x00000000000a7805 */ /* 0x000fe2000001ff00 */
[----:B------:R-:W-:Y:S01]  /*0660*/  ULDC.64 UR4, c[0x0][0x2c8] ;  /* 0x0000b20000047ab9 */ /* 0x000fe20000000a00 */
[----:B------:R-:W-:Y:S01]  /*0670*/  IMAD.MOV.U32 R130, RZ, RZ, RZ ;  /* 0x000000ffff827224 */ /* 0x000fe200078e00ff */
[----:B------:R-:W-:Y:S01]  /*0680*/  UIADD3 UR7, UR10, 0x40, -UR19 ;  /* 0x000000400a077890 */ /* 0x000fe2000fffe813 */
[----:B------:R-:W-:Y:S01]  /*0690*/  CS2R R128, SRZ ;  /* 0x0000000000807805 */ /* 0x000fe2000001ff00 */
[----:B------:R-:W-:Y:S01]  /*06a0*/  CS2R R14, SRZ ;  /* 0x00000000000e7805 */ /* 0x000fe2000001ff00 */
[----:B------:R-:W-:Y:S01]  /*06b0*/  IMAD.MOV.U32 R126, RZ, RZ, RZ ;  /* 0x000000ffff7e7224 */ /* 0x000fe200078e00ff */
[----:B------:R-:W-:Y:S01]  /*06c0*/  CS2R R124, SRZ ;  /* 0x00000000007c7805 */ /* 0x000fe2000001ff00 */
[----:B------:R-:W-:Y:S01]  /*06d0*/  @UP1 UIADD3 UR8, UR6, 0x7f, URZ ;  /* 0x0000007f06081890 */ /* 0x000fe2000fffe03f */
[----:B------:R-:W-:Y:S01]  /*06e0*/  MOV R122, RZ ;  /* 0x000000ff007a7202 */ /* 0x000fe20000000f00 */
[----:B------:R-:W-:Y:S01]  /*06f0*/  CS2R R120, SRZ ;  /* 0x0000000000787805 */ /* 0x000fe2000001ff00 */
[----:B------:R-:W-:Y:S01]  /*0700*/  CS2R R12, SRZ ;  /* 0x00000000000c7805 */ /* 0x000fe2000001ff00 */
[----:B------:R-:W-:Y:S01]  /*0710*/  UIMAD.WIDE.U32 UR8, UR8, UR4, URZ ;  /* 0x00000004080872a5 */ /* 0x000fe2000f8e003f */
[----:B------:R-:W-:Y:S01]  /*0720*/  IMAD.MOV.U32 R118, RZ, RZ, RZ ;  /* 0x000000ffff767224 */ /* 0x000fe200078e00ff */
[----:B------:R-:W-:Y:S01]  /*0730*/  UIADD3 UR4, UR6, 0x7f, URZ ;  /* 0x0000007f06047890 */ /* 0x000fe2000fffe03f */
[----:B------:R-:W-:Y:S01]  /*0740*/  CS2R R116, SRZ ;  /* 0x0000000000747805 */ /* 0x000fe2000001ff00 */
[----:B------:R-:W-:Y:S01]  /*0750*/  @UP1 USHF.R.U32.HI UR4, URZ, UR5, UR9 ;  /* 0x000000053f041299 */ /* 0x000fe20008011609 */
[----:B------:R-:W-:Y:S01]  /*0760*/  CS2R R16, SRZ ;  /* 0x0000000000107805 */ /* 0x000fe2000001ff00 */
[----:B------:R-:W-:Y:S01]  /*0770*/  UIADD3 UR5, UR10, 0x3f, URZ ;  /* 0x0000003f0a057890 */ /* 0x000fe2000fffe03f */
[----:B------:R-:W-:Y:S01]  /*0780*/  MOV R114, RZ ;  /* 0x000000ff00727202 */ /* 0x000fe20000000f00 */
[----:B------:R-:W-:Y:S01]  /*0790*/  UIADD3 UR7, UR7, UR4, URZ ;  /* 0x0000000407077290 */ /* 0x000fe2000fffe03f */
[----:B------:R-:W-:Y:S01]  /*07a0*/  CS2R R112, SRZ ;  /* 0x0000000000707805 */ /* 0x000fe2000001ff00 */
[----:B------:R-:W-:Y:S01]  /*07b0*/  USHF.R.S32.HI UR8, URZ, 0x1f, UR5 ;  /* 0x0000001f3f087899 */ /* 0x000fe20008011405 */
[----:B------:R-:W-:Y:S01]  /*07c0*/  CS2R R18, SRZ ;  /* 0x0000000000127805 */ /* 0x000fe2000001ff00 */
[----:B------:R-:W-:Y:S01]  /*07d0*/  USHF.R.S32.HI UR4, URZ, 0x1f, UR7 ;  /* 0x0000001f3f047899 */ /* 0x000fe20008011407 */
[----:B------:R-:W-:Y:S01]  /*07e0*/  IMAD.MOV.U32 R110, RZ, RZ, RZ ;  /* 0x000000ffff6e7224 */ /* 0x000fe200078e00ff */
[----:B------:R-:W-:Y:S01]  /*07f0*/  ULEA.HI UR8, UR8, UR5, URZ, 0x6 ;  /* 0x0000000508087291 */ /* 0x000fe2000f8f303f */
[----:B------:R-:W-:Y:S01]  /*0800*/  CS2R R108, SRZ ;  /* 0x00000000006c7805 */ /* 0x000fe2000001ff00 */
[----:B------:R-:W-:Y:S01]  /*0810*/  ULEA.HI UR4, UR4, UR7, URZ, 0x6 ;  /* 0x0000000704047291 */ /* 0x000fe2000f8f303f */
[----:B------:R-:W-:Y:S01]  /*0820*/  CS2R R106, SRZ ;  /* 0x00000000006a7805 */ /* 0x000fe2000001ff00 */
[----:B------:R-:W-:Y:S01]  /*0830*/  USHF.R.S32.HI UR8, URZ, 0x6, UR8 ;  /* 0x000000063f087899 */ /* 0x000fe20008011408 */
[----:B------:R-:W-:Y:S01]  /*0840*/  CS2R R104, SRZ ;  /* 0x0000000000687805 */ /* 0x000fe2000001ff00 */
[----:B------:R-:W-:Y:S01]  /*0850*/  USHF.R.S32.HI UR4, URZ, 0x6, UR4 ;  /* 0x000000063f047899 */ /* 0x000fe20008011404 */
[----:B------:R-:W-:Y:S01]  /*0860*/  CS2R R102, SRZ ;  /* 0x0000000000667805 */ /* 0x000fe2000001ff00 */
[----:B------:R-:W-:Y:S01]  /*0870*/  MOV R22, RZ ;  /* 0x000000ff00167202 */ /* 0x000fe20000000f00 */
[----:B------:R-:W-:Y:S01]  /*0880*/  IMAD.MOV.U32 R100, RZ, RZ, RZ ;  /* 0x000000ffff647224 */ /* 0x000fe200078e00ff */
[----:B------:R-:W-:Y:S01]  /*0890*/  UISETP.LT.AND UP0, UPT, UR8, UR4, UPT ;  /* 0x000000040800728c */ /* 0x000fe2000bf01270 */
[----:B------:R-:W-:Y:S01]  /*08a0*/  CS2R R98, SRZ ;  /* 0x0000000000627805 */ /* 0x000fe2000001ff00 */
[----:B------:R-:W-:Y:S01]  /*08b0*/  MOV R24, RZ ;  /* 0x000000ff00187202 */ /* 0x000fe20000000f00 */
[----:B------:R-:W-:Y:S01]  /*08c0*/  IMAD.MOV.U32 R96, RZ, RZ, RZ ;  /* 0x000000ffff607224 */ /* 0x000fe200078e00ff */
[----:B------:R-:W-:Y:S01]  /*08d0*/  USEL UR17, UR8, UR4, UP0 ;  /* 0x0000000408117287 */ /* 0x000fe20008000000 */
[----:B------:R-:W-:Y:S01]  /*08e0*/  CS2R R94, SRZ ;  /* 0x00000000005e7805 */ /* 0x000fe2000001ff00 */
[----:B------:R-:W-:Y:S01]  /*08f0*/  CS2R R92, SRZ ;  /* 0x00000000005c7805 */ /* 0x000fe2000001ff00 */
[----:B------:R-:W-:Y:S01]  /*0900*/  CS2R R90, SRZ ;  /* 0x00000000005a7805 */ /* 0x000fe2000001ff00 */
[----:B------:R-:W-:Y:S01]  /*0910*/  UISETP.GE.AND UP0, UPT, UR17, 0x1, UPT ;  /* 0x000000011100788c */ /* 0x000fe2000bf06270 */
[----:B------:R-:W-:Y:S01]  /*0920*/  CS2R R26, SRZ ;  /* 0x00000000001a7805 */ /* 0x000fe2000001ff00 */
[----:B------:R-:W-:Y:S01]  /*0930*/  MOV R88, RZ ;  /* 0x000000ff00587202 */ /* 0x000fe20000000f00 */
[----:B------:R-:W-:Y:S01]  /*0940*/  CS2R R86, SRZ ;  /* 0x0000000000567805 */ /* 0x000fe2000001ff00 */
[----:B------:R-:W-:Y:S01]  /*0950*/  IMAD.MOV.U32 R84, RZ, RZ, RZ ;  /* 0x000000ffff547224 */ /* 0x000fe200078e00ff */
[----:B------:R-:W-:Y:S01]  /*0960*/  CS2R R82, SRZ ;  /* 0x0000000000527805 */ /* 0x000fe2000001ff00 */
[----:B------:R-:W-:Y:S01]  /*0970*/  PLOP3.LUT P0, PT, PT, PT, UP0, 0x80, 0x0 ;  /* 0x000000000000781c */ /* 0x000fe20003f0f008 */
[----:B------:R-:W-:Y:S01]  /*0980*/  CS2R R28, SRZ ;  /* 0x00000000001c7805 */ /* 0x000fe2000001ff00 */
[----:B------:R-:W-:Y:S01]  /*0990*/  MOV R80, RZ ;  /* 0x000000ff00507202 */ /* 0x000fe20000000f00 */
[----:B------:R-:W-:Y:S01]  /*09a0*/  CS2R R78, SRZ ;  /* 0x00000000004e7805 */ /* 0x000fe2000001ff00 */
[----:B------:R-:W-:Y:S01]  /*09b0*/  IMAD.MOV.U32 R76, RZ, RZ, RZ ;  /* 0x000000ffff4c7224 */ /* 0x000fe200078e00ff */
[----:B------:R-:W-:Y:S01]  /*09c0*/  CS2R R74, SRZ ;  /* 0x00000000004a7805 */ /* 0x000fe2000001ff00 */
        /* <DEDUP_REMOVED lines=40> */
[----:B------:R-:W-:Y:S01]  /*0c50*/  ISETP.NE.U32.AND P2, PT, RZ, c[0x0][0x340], PT ;  /* 0x0000d000ff007a0c */ /* 0x000fe20003f45070 */
[----:B------:R-:W1:Y:S01]  /*0c60*/  S2R R26, SR_CTAID.Y ;  /* 0x00000000001a7919 */ /* 0x000e620000002600 */
[----:B------:R-:W-:-:S02]  /*0c70*/  SHF.R.S32.HI R98, RZ, 0x1f, R101 ;  /* 0x0000001fff627819 */ /* 0x000fc40000011465 */
[----:B------:R-:W-:Y:S02]  /*0c80*/  SHF.R.S32.HI R0, RZ, 0x1f, R6 ;  /* 0x0000001fff007819 */ /* 0x000fe40000011406 */
[----:B------:R-:W-:Y:S02]  /*0c90*/  PLOP3.LUT P1, PT, PT, PT, UP1, 0x80, 0x0 ;  /* 0x000000000000781c */ /* 0x000fe40003f2f018 */
[----:B------:R-:W-:Y:S02]  /*0ca0*/  PLOP3.LUT P0, PT, PT, PT, UP1, 0x80, 0x0 ;  /* 0x000000000000781c */ /* 0x000fe40003f0f018 */
[----:B------:R-:W-:Y:S01]  /*0cb0*/  SHF.R.S32.HI R11, RZ, 0x1f, R40 ;  /* 0x0000001fff0b7819 */ /* 0x000fe20000011428 */
[----:B------:R-:W-:Y:S01]  /*0cc0*/  UIADD3 UR9, UR17, -0x1, URZ ;  /* 0xffffffff11097890 */ /* 0x000fe2000fffe03f */
[----:B------:R-:W-:Y:S01]  /*0cd0*/  ISETP.NE.AND.EX P2, PT, RZ, c[0x0][0x344], PT, P2 ;  /* 0x0000d100ff007a0c */ /* 0x000fe20003f45320 */
[----:B------:R-:W-:Y:S02]  /*0ce0*/  ULDC UR4, c[0x0][0x2c4] ;  /* 0x0000b10000047ab9 */ /* 0x000fe40000000800 */
[----:B------:R-:W-:-:S10]  /*0cf0*/  ULDC.64 UR14, c[0x0][0x1e0] ;  /* 0x00007800000e7ab9 */ /* 0x000fd40000000a00 */
[----:B------:R-:W-:-:S05]  /*0d00*/  @P2 IMAD.WIDE R2, R40, R23, c[0x0][0x340] ;  /* 0x0000d00028022625 */ /* 0x000fca00078e0217 */
[----:B------:R2:W3:Y:S01]  /*0d10*/  @P2 LDG.E R12, [R2.64] ;  /* 0x00000016020c2981 */ /* 0x0004e2000c1e1900 */
[-C--:B------:R-:W-:Y:S01]  /*0d20*/  LEA.HI R5, R98, R101.reuse, RZ, 0x3 ;  /* 0x0000006562057211 */ /* 0x080fe200078f18ff */
[----:B------:R-:W-:Y:S01]  /*0d30*/  IMAD R0, R0, c[0x0][0x178], RZ ;  /* 0x00005e0000007a24 */ /* 0x000fe200078e02ff */
[----:B-1----:R-:W-:Y:S01]  /*0d40*/  SHF.R.S32.HI R27, RZ, 0x1f, R26 ;  /* 0x0000001fff1b7819 */ /* 0x002fe2000001141a */
[----:B------:R-:W-:Y:S01]  /*0d50*/  UIMAD UR4, UR19, UR4, URZ ;  /* 0x00000004130472a4 */ /* 0x000fe2000f8e023f */
[----:B------:R-:W-:Y:S01]  /*0d60*/  LOP3.LUT R4, R5, 0xfffffff8, RZ, 0xc0, !PT ;  /* 0xfffffff805047812 */ /* 0x000fe200078ec0ff */
[----:B------:R-:W-:Y:S01]  /*0d70*/  IMAD R0, R6, c[0x0][0x17c], R0 ;  /* 0x00005f0006007a24 */ /* 0x000fe200078e0200 */
[----:B------:R-:W-:Y:S01]  /*0d80*/  SHF.R.S32.HI R19, RZ, 0x3, R5 ;  /* 0x00000003ff137819 */ /* 0x000fe20000011405 */
[----:B------:R-:W-:Y:S01]  /*0d90*/  UMOV UR12, 0x6 ;  /* 0x00000006000c7882 */ /* 0x000fe20000000000 */
[----:B------:R-:W-:Y:S01]  /*0da0*/  LEA.HI R97, R98, R101, RZ, 0x5 ;  /* 0x0000006562617211 */ /* 0x000fe200078f28ff */
[----:B------:R-:W-:Y:S01]  /*0db0*/  IMAD.IADD R21, R101, 0x1, -R4 ;  /* 0x0000000165157824 */ /* 0x000fe200078e0a04 */
[----:B------:R-:W-:Y:S01]  /*0dc0*/  SEL R4, R40, RZ, !P4 ;  /* 0x000000ff28047207 */ /* 0x000fe20006000000 */
[----:B------:R-:W-:Y:S01]  /*0dd0*/  USHF.L.U32 UR8, UR14, 0x6, URZ ;  /* 0x000000060e087899 */ /* 0x000fe2000800063f */
[----:B------:R-:W-:Y:S01]  /*0de0*/  IADD3 R14, R19, UR6, RZ ;  /* 0x00000006130e7c10 */ /* 0x000fe2000fffe0ff */
[C---:B------:R-:W-:Y:S01]  /*0df0*/  IMAD R5, R21.reuse, 0x20, R19 ;  /* 0x0000002015057824 */ /* 0x040fe200078e0213 */
[----:B------:R-:W-:Y:S01]  /*0e00*/  USHF.L.U64.HI UR7, UR14, UR12, UR15 ;  /* 0x0000000c0e077299 */ /* 0x000fe2000801020f */
[----:B------:R-:W-:Y:S01]  /*0e10*/  IMAD.SHL.U32 R8, R21, 0x8, RZ ;  /* 0x0000000815087824 */ /* 0x000fe200078e00ff */
[----:B------:R-:W-:Y:S01]  /*0e20*/  USHF.R.S32.HI UR11, URZ, 0x1f, UR9 ;  /* 0x0000001f3f0b7899 */ /* 0x000fe20008011409 */
[----:B------:R-:W-:Y:S01]  /*0e30*/  IMAD.U32 R104, RZ, RZ, UR8 ;  /* 0x00000008ff687e24 */ /* 0x000fe2000f8e00ff */
[----:B------:R-:W-:Y:S01]  /*0e40*/  IADD3 R5, R5, UR6, RZ ;  /* 0x0000000605057c10 */ /* 0x000fe2000fffe0ff */
[----:B------:R-:W-:Y:S01]  /*0e50*/  UIMAD UR5, UR7, UR9, URZ ;  /* 0x00000009070572a4 */ /* 0x000fe2000f8e023f */
[C---:B------:R-:W-:Y:S01]  /*0e60*/  IADD3 R16, R8.reuse, 0x40, RZ ;  /* 0x0000004008107810 */ /* 0x040fe20007ffe0ff */
[----:B------:R-:W-:Y:S01]  /*0e70*/  USHF.L.U32 UR16, UR14, 0x5, URZ ;  /* 0x000000050e107899 */ /* 0x000fe2000800063f */
[C---:B------:R-:W-:Y:S01]  /*0e80*/  IADD3 R17, R8.reuse, 0x80, RZ ;  /* 0x0000008008117810 */ /* 0x040fe20007ffe0ff */
[----:B------:R-:W-:Y:S01]  /*0e90*/  @P1 IMAD.HI.U32 R7, R5, c[0x0][0x2c8], RZ ;  /* 0x0000b20005071a27 */ /* 0x000fe200078e00ff */
[----:B------:R-:W-:Y:S01]  /*0ea0*/  IADD3 R22, R8, 0xc0, RZ ;  /* 0x000000c008167810 */ /* 0x000fe20007ffe0ff */
[----:B------:R-:W-:Y:S01]  /*0eb0*/  UIMAD UR5, UR11, UR8, UR5 ;  /* 0x000000080b0572a4 */ /* 0x000fe2000f8e0205 */
[----:B------:R-:W-:Y:S01]  /*0ec0*/  BAR.SYNC.DEFER_BLOCKING 0x0 ;  /* 0x0000000000007b1d */ /* 0x000fe20000010000 */
[----:B--2---:R-:W-:Y:S01]  /*0ed0*/  IMAD.WIDE.U32 R2, R6, c[0x0][0x178], RZ ;  /* 0x00005e0006027a25 */ /* 0x004fe200078e00ff */
[----:B------:R-:W-:Y:S01]  /*0ee0*/  SEL R6, R11, RZ, !P4 ;  /* 0x000000ff0b067207 */ /* 0x000fe20006000000 */
[----:B------:R-:W-:Y:S01]  /*0ef0*/  UISETP.GE.AND UP0, UPT, UR17, 0x2, UPT ;  /* 0x000000021100788c */ /* 0x000fe2000bf06270 */
[----:B------:R-:W-:Y:S01]  /*0f00*/  ISETP.GE.AND P5, PT, R8, c[0x0][0x198], PT ;  /* 0x0000660008007a0c */ /* 0x000fe20003fa6270 */
[----:B------:R-:W-:Y:S01]  /*0f10*/  IMAD.IADD R3, R3, 0x1, R0 ;  /* 0x0000000103037824 */ /* 0x000fe200078e0200 */
[----:B------:R-:W-:Y:S01]  /*0f20*/  ISETP.GE.AND P4, PT, R16, c[0x0][0x198], PT ;  /* 0x0000660010007a0c */ /* 0x000fe20003f86270 */
[----:B------:R-:W-:Y:S01]  /*0f30*/  IMAD R0, R27, c[0x0][0x1b8], RZ ;  /* 0x00006e001b007a24 */ /* 0x000fe200078e02ff */
[----:B------:R-:W-:Y:S01]  /*0f40*/  SHF.R.S32.HI R96, RZ, 0x5, R97 ;  /* 0x00000005ff607819 */ /* 0x000fe20000011461 */
[----:B------:R-:W-:Y:S01]  /*0f50*/  IMAD.WIDE.U32 R2, R26, c[0x0][0x1b8], R2 ;  /* 0x00006e001a027a25 */ /* 0x000fe200078e0002 */
[----:B------:R-:W-:-:S03]  /*0f60*/  UIADD3 UR17, UR17, -0x2, URZ ;  /* 0xfffffffe11117890 */ /* 0x000fc6000fffe03f */
[----:B------:R-:W-:Y:S01]  /*0f70*/  IMAD R0, R26, c[0x0][0x1bc], R0 ;  /* 0x00006f001a007a24 */ /* 0x000fe200078e0200 */
[----:B------:R-:W-:Y:S01]  /*0f80*/  @UP0 UIMAD UR7, UR7, UR17, URZ ;  /* 0x00000011070702a4 */ /* 0x000fe2000f8e023f */
[----:B------:R-:W-:Y:S02]  /*0f90*/  IMAD R6, R6, c[0x0][0x1c0], RZ ;  /* 0x0000700006067a24 */ /* 0x000fe400078e02ff */
[----:B------:R-:W-:Y:S02]  /*0fa0*/  IMAD.IADD R3, R3, 0x1, R0 ;  /* 0x0000000103037824 */ /* 0x000fe400078e0200 */
[----:B------:R-:W-:Y:S01]  /*0fb0*/  IMAD.MOV.U32 R0, RZ, RZ, R5 ;  /* 0x000000ffff007224 */ /* 0x000fe200078e0005 */
[----:B------:R-:W-:Y:S01]  /*0fc0*/  @P0 SHF.R.U32.HI R0, RZ, c[0x0][0x2cc], R7 ;  /* 0x0000b300ff000a19 */ /* 0x000fe20000011607 */
[C---:B------:R-:W-:Y:S02]  /*0fd0*/  IMAD R7, R4.reuse, c[0x0][0x1c4], R6 ;  /* 0x0000710004077a24 */ /* 0x040fe400078e0206 */
[----:B------:R-:W-:Y:S01]  /*0fe0*/  IMAD.WIDE.U32 R2, R4, c[0x0][0x1c0], R2 ;  /* 0x0000700004027a25 */ /* 0x000fe200078e0002 */
[----:B------:R-:W-:-:S03]  /*0ff0*/  SHF.R.S32.HI R6, RZ, 0x1f, R0 ;  /* 0x0000001fff067819 */ /* 0x000fc60000011400 */
[----:B------:R-:W-:Y:S01]  /*1000*/  IMAD.MOV R4, RZ, RZ, -R0 ;  /* 0x000000ffff047224 */ /* 0x000fe200078e0a00 */
[----:B------:R-:W-:Y:S01]  /*1010*/  IADD3 R3, R3, R7, RZ ;  /* 0x0000000703037210 */ /* 0x000fe20007ffe0ff */
[----:B------:R-:W-:Y:S02]  /*1020*/  IMAD R6, R6, c[0x0][0x1b0], RZ ;  /* 0x00006c0006067a24 */ /* 0x000fe400078e02ff */
[----:B------:R-:W-:Y:S02]  /*1030*/  IMAD R4, R4, c[0x0][0x2c4], R5 ;  /* 0x0000b10004047a24 */ /* 0x000fe400078e0205 */
[C---:B------:R-:W-:Y:S02]  /*1040*/  IMAD R5, R0.reuse, c[0x0][0x1b4], R6 ;  /* 0x00006d0000057a24 */ /* 0x040fe400078e0206 */
[----:B------:R-:W-:Y:S01]  /*1050*/  IMAD.WIDE.U32 R2, R0, c[0x0][0x1b0], R2 ;  /* 0x00006c0000027a25 */ /* 0x000fe200078e0002 */
[----:B------:R-:W-:-:S03]  /*1060*/  SHF.R.S32.HI R0, RZ, 0x1f, R4 ;  /* 0x0000001fff007819 */ /* 0x000fc60000011404 */
[----:B------:R-:W-:Y:S02]  /*1070*/  IMAD.SHL.U32 R6, R19, 0x40, RZ ;  /* 0x0000004013067824 */ /* 0x000fe400078e00ff */
[----:B------:R-:W-:Y:S02]  /*1080*/  IMAD.IADD R3, R3, 0x1, R5 ;  /* 0x0000000103037824 */ /* 0x000fe400078e0205 */
[----:B------:R-:W-:Y:S01]  /*1090*/  IMAD R5, R0, c[0x0][0x1a8], RZ ;  /* 0x00006a0000057a24 */ /* 0x000fe200078e02ff */
[----:B------:R-:W-:Y:S01]  /*10a0*/  LOP3.LUT R0, R6, 0x1c0, RZ, 0xc0, !PT ;  /* 0x000001c006007812 */ /* 0x000fe200078ec0ff */
[----:B------:R-:W-:Y:S01]  /*10b0*/  IMAD.WIDE.U32 R2, R4, c[0x0][0x1a8], R2 ;  /* 0x00006a0004027a25 */ /* 0x000fe200078e0002 */
[----:B------:R-:W-:Y:S02]  /*10c0*/  IADD3 R6, -R19, UR10, RZ ;  /* 0x0000000a13067c10 */ /* 0x000fe4000fffe1ff */
[----:B------:R-:W-:Y:S01]  /*10d0*/  LOP3.LUT R7, R0, 0x38, R8, 0xf8, !PT ;  /* 0x0000003800077812 */ /* 0x000fe200078ef808 */
[----:B------:R-:W-:Y:S01]  /*10e0*/  IMAD R9, R4, c[0x0][0x1ac], R5 ;  /* 0x00006b0004097a24 */ /* 0x000fe200078e0205 */
[----:B------:R-:W-:Y:S01]  /*10f0*/  SHF.R.U32.HI R4, RZ, 0x3, R0 ;  /* 0x00000003ff047819 */ /* 0x000fe20000011600 */
[----:B------:R-:W-:Y:S01]  /*1100*/  IMAD.U32 R5, RZ, RZ, UR9 ;  /* 0x00000009ff057e24 */ /* 0x000fe2000f8e00ff */
[C---:B------:R-:W-:Y:S01]  /*1110*/  LEA R18, P0, R2.reuse, c[0x0][0x160], 0x1 ;  /* 0x0000580002127a11 */ /* 0x040fe200078008ff */
[----:B------:R-:W-:Y:S01]  /*1120*/  IMAD.IADD R0, R3, 0x1, R9 ;  /* 0x0000000103007824 */ /* 0x000fe200078e0209 */
[----:B------:R-:W-:Y:S01]  /*1130*/  SHF.R.S32.HI R9, RZ, 0x1f, R8 ;  /* 0x0000001fff097819 */ /* 0x000fe20000011408 */
[----:B------:R-:W-:Y:S01]  /*1140*/  IMAD R20, R5, -0x40, R6 ;  /* 0xffffffc005147824 */ /* 0x000fe200078e0206 */
[----:B------:R-:W-:Y:S01]  /*1150*/  LOP3.LUT R5, R7, R4, RZ, 0x3c, !PT ;  /* 0x0000000407057212 */ /* 0x000fe200078e3cff */
[----:B------:R-:W1:Y:S01]  /*1160*/  SHFL.IDX PT, R6, R18, RZ, 0x181f ;  /* 0x00181fff12067589 */ /* 0x000e6200000e0000 */
[----:B------:R-:W-:-:S02]  /*1170*/  LEA.HI.X R15, R2, c[0x0][0x164], R0, 0x1, P0 ;  /* 0x00005900020f7a11 */ /* 0x000fc400000f0c00 */
[----:B------:R-:W-:Y:S02]  /*1180*/  ISETP.GE.AND P0, PT, R14, UR4, PT ;  /* 0x000000040e007c0c */ /* 0x000fe4000bf06270 */
[----:B------:R-:W-:Y:S01]  /*1190*/  LEA.HI R0, R98, R101, RZ, 0x6 ;  /* 0x0000006562007211 */ /* 0x000fe200078f30ff */
[----:B------:R-:W2:Y:S01]  /*11a0*/  SHFL.IDX PT, R7, R15, RZ, 0x181f ;  /* 0x00181fff0f077589 */ /* 0x000ea200000e0000 */
[C---:B------:R-:W-:Y:S02]  /*11b0*/  IADD3 R4, R14.reuse, 0x20, RZ ;  /* 0x000000200e047810 */ /* 0x040fe40007ffe0ff */
[----:B------:R-:W-:Y:S01]  /*11c0*/  IADD3 R2, R14, 0x40, RZ ;  /* 0x000000400e027810 */ /* 0x000fe20007ffe0ff */
[----:B------:R-:W-:Y:S01]  /*11d0*/  IMAD.SHL.U32 R0, R0, 0x8, RZ ;  /* 0x0000000800007824 */ /* 0x000fe200078e00ff */
[----:B------:R-:W-:Y:S02]  /*11e0*/  ISETP.GE.AND P1, PT, R4, UR4, PT ;  /* 0x0000000404007c0c */ /* 0x000fe4000bf26270 */
[----:B------:R-:W-:-:S02]  /*11f0*/  ISETP.GE.AND P6, PT, R2, UR4, PT ;  /* 0x0000000402007c0c */ /* 0x000fc4000bfc6270 */
[----:B------:R-:W-:Y:S02]  /*1200*/  LOP3.LUT R10, R5, 0xfffffe00, R0, 0xf8, !PT ;  /* 0xfffffe00050a7812 */ /* 0x000fe400078ef800 */
[----:B------:R-:W-:Y:S02]  /*1210*/  @!P0 SHF.R.S32.HI R5, RZ, 0x1f, R16 ;  /* 0x0000001fff058819 */ /* 0x000fe40000011410 */
[----:B------:R-:W-:Y:S01]  /*1220*/  @!P0 SHF.R.S32.HI R4, RZ, 0x1f, R17 ;  /* 0x0000001fff048819 */ /* 0x000fe20000011411 */
[----:B------:R-:W-:Y:S01]  /*1230*/  IMAD.SHL.U32 R107, R10, 0x2, RZ ;  /* 0x000000020a6b7824 */ /* 0x000fe200078e00ff */
[----:B------:R-:W-:Y:S02]  /*1240*/  @!P0 SHF.R.S32.HI R0, RZ, 0x1f, R22 ;  /* 0x0000001fff008819 */ /* 0x000fe40000011416 */
[----:B------:R-:W-:Y:S02]  /*1250*/  IADD3 R14, R14, 0x60, RZ ;  /* 0x000000600e0e7810 */ /* 0x000fe40007ffe0ff */
[----:B------:R-:W-:Y:S01]  /*1260*/  @!P0 LEA.HI R0, R0, R22, RZ, 0x3 ;  /* 0x0000001600008211 */ /* 0x000fe200078f18ff */
[----:B------:R-:W-:Y:S03]  /*1270*/  STL [R1+0x48], R107 ;  /* 0x0000486b01007387 */ /* 0x000fe60000100800 */
[----:B------:R-:W-:-:S02]  /*1280*/  @!P0 LOP3.LUT R0, R0, 0xfffffff8, RZ, 0xc0, !PT ;  /* 0xfffffff800008812 */ /* 0x000fc400078ec0ff */
[----:B---3--:R-:W-:Y:S01]  /*1290*/  @P2 SHF.R.S32.HI R3, RZ, 0x1f, R12 ;  /* 0x0000001fff032819 */ /* 0x008fe2000001140c */
[----:B------:R-:W-:Y:S01]  /*12a0*/  @!P2 IMAD.MOV.U32 R3, RZ, RZ, R11 ;  /* 0x000000ffff03a224 */ /* 0x000fe200078e000b */
[----:B------:R-:W-:Y:S01]  /*12b0*/  @P2 MOV R2, R12 ;  /* 0x0000000c00022202 */ /* 0x000fe20000000f00 */
[----:B------:R-:W-:Y:S01]  /*12c0*/  @!P2 IMAD.MOV.U32 R2, RZ, RZ, R40 ;  /* 0x000000ffff02a224 */ /* 0x000fe200078e0028 */
[----:B------:R-:W-:Y:S02]  /*12d0*/  @!P0 LEA.HI R12, R5, R16, RZ, 0x3 ;  /* 0x00000010050c8211 */ /* 0x000fe400078f18ff */
[----:B------:R-:W-:Y:S02]  /*12e0*/  @!P0 LEA.HI R5, R4, R17, RZ, 0x3 ;  /* 0x0000001104058211 */ /* 0x000fe400078f18ff */
[----:B------:R-:W3:Y:S01]  /*12f0*/  SHFL.IDX PT, R4, R18, 0x1, 0x181f ;  /* 0x00381f0012047f89 */ /* 0x000ee200000e0000 */
[----:B------:R-:W-:Y:S02]  /*1300*/  SEL R23, R2, RZ, !P3 ;  /* 0x000000ff02177207 */ /* 0x000fe40005800000 */
[----:B------:R-:W-:-:S02]  /*1310*/  @!P0 LOP3.LUT R10, R5, 0xfffffff8, RZ, 0xc0, !PT ;  /* 0xfffffff8050a8812 */ /* 0x000fc400078ec0ff */
[----:B------:R-:W4:Y:S01]  /*1320*/  SHFL.IDX PT, R5, R15, 0x1, 0x181f ;  /* 0x00381f000f057f89 */ /* 0x000f2200000e0000 */
[----:B------:R-:W-:Y:S02]  /*1330*/  SEL R24, R3, RZ, !P3 ;  /* 0x000000ff03187207 */ /* 0x000fe40005800000 */
[----:B-1----:R-:W-:Y:S01]  /*1340*/  @!P0 LEA R2, P2, R8, R6, 0x1 ;  /* 0x0000000608028211 */ /* 0x002fe200078408ff */
[----:B--2---:R-:W-:Y:S01]  /*1350*/  @!P0 IMAD.WIDE R10, R10, 0x2, R6 ;  /* 0x000000020a0a8825 */ /* 0x004fe200078e0206 */
[----:B------:R-:W-:Y:S02]  /*1360*/  ISETP.GE.AND P3, PT, R17, c[0x0][0x198], PT ;  /* 0x0000660011007a0c */ /* 0x000fe40003f66270 */
[----:B------:R-:W-:Y:S02]  /*1370*/  @!P0 LOP3.LUT R12, R12, 0xfffffff8, RZ, 0xc0, !PT ;  /* 0xfffffff80c0c8812 */ /* 0x000fe400078ec0ff */
[----:B------:R-:W-:Y:S02]  /*1380*/  @!P0 LEA.HI.X R3, R8, R7, R9, 0x1, P2 ;  /* 0x0000000708038211 */ /* 0x000fe400010f0c09 */
[----:B------:R-:W-:Y:S01]  /*1390*/  ISETP.GE.AND P2, PT, R22, c[0x0][0x198], PT ;  /* 0x0000660016007a0c */ /* 0x000fe20003f46270 */
[----:B------:R-:W-:-:S02]  /*13a0*/  @!P0 IMAD.WIDE R12, R12, 0x2, R6 ;  /* 0x000000020c0c8825 */ /* 0x000fc400078e0206 */
[----:B------:R1:W-:Y:S02]  /*13b0*/  @!P0 LDGSTS.E.BYPASS.LTC128B.128 [R107+0x100], [R2.64], !P5 ;  /* 0x00100000026b8fae */ /* 0x0003e4000e901d56 */
[----:B------:R-:W-:Y:S01]  /*13c0*/  @!P0 IMAD.WIDE R6, R0, 0x2, R6 ;  /* 0x0000000200068825 */ /* 0x000fe200078e0206 */
[----:B------:R-:W-:Y:S01]  /*13d0*/  @!P1 SHF.R.S32.HI R0, RZ, 0x1f, R22 ;  /* 0x0000001fff009819 */ /* 0x000fe20000011416 */
[----:B------:R2:W-:Y:S03]  /*13e0*/  @!P0 LDGSTS.E.BYPASS.LTC128B.128 [R107+0x4100], [R12.64], !P4 ;  /* 0x041000000c6b8fae */ /* 0x0005e6000e101d56 */
[----:B------:R-:W-:Y:S01]  /*13f0*/  @!P1 LEA.HI R0, R0, R22, RZ, 0x3 ;  /* 0x0000001600009211 */ /* 0x000fe200078f18ff */
[----:B------:R5:W-:Y:S03]  /*1400*/  @!P0 LDGSTS.E.BYPASS.LTC128B.128 [R107+0x8100], [R10.64], !P3 ;  /* 0x081000000a6b8fae */ /* 0x000be6000d901d56 */
[----:B------:R-:W-:Y:S01]  /*1410*/  @!P1 LOP3.LUT R0, R0, 0xfffffff8, RZ, 0xc0, !PT ;  /* 0xfffffff800009812 */ /* 0x000fe200078ec0ff */
[----:B------:R3:W-:Y:S01]  /*1420*/  @!P0 LDGSTS.E.BYPASS.LTC128B.128 [R107+0xc100], [R6.64], !P2 ;  /* 0x0c100000066b8fae */ /* 0x0007e2000d101d56 */
[----:B-1----:R-:W-:-:S02]  /*1430*/  @!P1 SHF.R.S32.HI R3, RZ, 0x1f, R16 ;  /* 0x0000001fff039819 */ /* 0x002fc40000011410 */
[----:B------:R-:W-:Y:S02]  /*1440*/  @!P1 SHF.R.S32.HI R2, RZ, 0x1f, R17 ;  /* 0x0000001fff029819 */ /* 0x000fe40000011411 */
[----:B------:R-:W-:Y:S02]  /*1450*/  @!P1 LEA.HI R3, R3, R16, RZ, 0x3 ;  /* 0x0000001003039211 */ /* 0x000fe400078f18ff */
[----:B-----5:R-:W-:Y:S02]  /*1460*/  @!P1 LEA.HI R10, R2, R17, RZ, 0x3 ;  /* 0x00000011020a9211 */ /* 0x020fe400078f18ff */
[----:B------:R-:W1:Y:S01]  /*1470*/  SHFL.IDX PT, R2, R18, 0x2, 0x181f ;  /* 0x00581f0012027f89 */ /* 0x000e6200000e0000 */
[----:B--2---:R-:W-:Y:S02]  /*1480*/  @!P1 LOP3.LUT R12, R3, 0xfffffff8, RZ, 0xc0, !PT ;  /* 0xfffffff8030c9812 */ /* 0x004fe400078ec0ff */
[----:B---3--:R-:W-:Y:S01]  /*1490*/  @!P1 LEA R6, P0, R8, R4, 0x1 ;  /* 0x0000000408069211 */ /* 0x008fe200078008ff */
[----:B------:R-:W2:Y:S01]  /*14a0*/  SHFL.IDX PT, R3, R15, 0x2, 0x181f ;  /* 0x00581f000f037f89 */ /* 0x000ea200000e0000 */
[----:B------:R-:W-:Y:S01]  /*14b0*/  @!P1 LOP3.LUT R10, R10, 0xfffffff8, RZ, 0xc0, !PT ;  /* 0xfffffff80a0a9812 */ /* 0x000fe200078ec0ff */
[----:B----4-:R-:W-:Y:S01]  /*14c0*/  @!P1 IMAD.WIDE R12, R12, 0x2, R4 ;  /* 0x000000020c0c9825 */ /* 0x010fe200078e0204 */
[----:B------:R-:W-:-:S02]  /*14d0*/  @!P1 LEA.HI.X R7, R8, R5, R9, 0x1, P0 ;  /* 0x0000000508079211 */ /* 0x000fc400000f0c09 */
[----:B------:R-:W-:Y:S01]  /*14e0*/  ISETP.GE.AND P0, PT, R14, UR4, PT ;  /* 0x000000040e007c0c */ /* 0x000fe2000bf06270 */
[--C-:B------:R-:W-:Y:S01]  /*14f0*/  @!P1 IMAD.WIDE R10, R10, 0x2, R4.reuse ;  /* 0x000000020a0a9825 */ /* 0x100fe200078e0204 */
[----:B------:R-:W-:Y:S01]  /*1500*/  UMOV UR4, 0x5 ;  /* 0x0000000500047882 */ /* 0x000fe20000000000 */
[----:B------:R3:W-:Y:S01]  /*1510*/  @!P1 LDGSTS.E.BYPASS.LTC128B.128 [R107+0x1100], [R6.64], !P5 ;  /* 0x01100000066b9fae */ /* 0x0007e2000e901d56 */
[----:B------:R-:W-:Y:S01]  /*1520*/  USHF.L.U64.HI UR15, UR14, UR4, UR15 ;  /* 0x000000040e0f7299 */ /* 0x000fe2000801020f */
[----:B------:R-:W-:Y:S01]  /*1530*/  @!P1 IMAD.WIDE R4, R0, 0x2, R4 ;  /* 0x0000000200049825 */ /* 0x000fe200078e0204 */
[----:B------:R-:W-:Y:S01]  /*1540*/  @!P6 SHF.R.S32.HI R0, RZ, 0x1f, R22 ;  /* 0x0000001fff00e819 */ /* 0x000fe20000011416 */
[----:B------:R4:W-:Y:S03]  /*1550*/  @!P1 LDGSTS.E.BYPASS.LTC128B.128 [R107+0x5100], [R12.64], !P4 ;  /* 0x051000000c6b9fae */ /* 0x0009e6000e101d56 */
[----:B------:R-:W-:Y:S01]  /*1560*/  @!P6 LEA.HI R0, R0, R22, RZ, 0x3 ;  /* 0x000000160000e211 */ /* 0x000fe200078f18ff */
[----:B------:R2:W-:Y:S03]  /*1570*/  @!P1 LDGSTS.E.BYPASS.LTC128B.128 [R107+0x9100], [R10.64], !P3 ;  /* 0x091000000a6b9fae */ /* 0x0005e6000d901d56 */
[----:B------:R-:W-:Y:S01]  /*1580*/  @!P6 LOP3.LUT R0, R0, 0xfffffff8, RZ, 0xc0, !PT ;  /* 0xfffffff80000e812 */ /* 0x000fe200078ec0ff */
[----:B------:R5:W-:Y:S01]  /*1590*/  @!P1 LDGSTS.E.BYPASS.LTC128B.128 [R107+0xd100], [R4.64], !P2 ;  /* 0x0d100000046b9fae */ /* 0x000be2000d101d56 */
[----:B---3--:R-:W-:-:S04]  /*15a0*/  @!P6 SHF.R.S32.HI R6, RZ, 0x1f, R17 ;  /* 0x0000001fff06e819 */ /* 0x008fc80000011411 */
[----:B------:R-:W-:Y:S02]  /*15b0*/  @!P6 LEA.HI R7, R6, R17, RZ, 0x3 ;  /* 0x000000110607e211 */ /* 0x000fe400078f18ff */
[----:B-1----:R-:W-:Y:S02]  /*15c0*/  @!P6 LEA R6, P1, R8, R2, 0x1 ;  /* 0x000000020806e211 */ /* 0x002fe400078208ff */
[----:B----4-:R-:W-:Y:S01]  /*15d0*/  @!P6 LOP3.LUT R12, R7, 0xfffffff8, RZ, 0xc0, !PT ;  /* 0xfffffff8070ce812 */ /* 0x010fe200078ec0ff */
[----:B--2---:R-:W-:Y:S01]  /*15e0*/  @!P6 IMAD.WIDE R10, R0, 0x2, R2 ;  /* 0x00000002000ae825 */ /* 0x004fe200078e0202 */
[----:B------:R-:W-:Y:S02]  /*15f0*/  @!P6 LEA.HI.X R7, R8, R3, R9, 0x1, P1 ;  /* 0x000000030807e211 */ /* 0x000fe400008f0c09 */
[----:B-----5:R-:W-:Y:S01]  /*1600*/  @!P6 SHF.R.S32.HI R5, RZ, 0x1f, R16 ;  /* 0x0000001fff05e819 */ /* 0x020fe20000011410 */
[----:B------:R1:W-:Y:S01]  /*1610*/  SHFL.IDX PT, R4, R18, 0x3, 0x181f ;  /* 0x00781f0012047f89 */ /* 0x0003e200000e0000 */
[----:B------:R-:W-:Y:S01]  /*1620*/  @!P6 IMAD.WIDE R12, R12, 0x2, R2 ;  /* 0x000000020c0ce825 */ /* 0x000fe200078e0202 */
[----:B------:R-:W-:-:S02]  /*1630*/  SHF.R.S32.HI R0, RZ, 0x1f, R25 ;  /* 0x0000001fff007819 */ /* 0x000fc40000011419 */
[----:B------:R-:W-:Y:S01]  /*1640*/  @!P6 LEA.HI R14, R5, R16, RZ, 0x3 ;  /* 0x00000010050ee211 */ /* 0x000fe200078f18ff */
[----:B------:R2:W-:Y:S03]  /*1650*/  @!P6 LDGSTS.E.BYPASS.LTC128B.128 [R107+0x2100], [R6.64], !P5 ;  /* 0x02100000066befae */ /* 0x0005e6000e901d56 */
[----:B------:R-:W-:Y:S01]  /*1660*/  @!P6 LOP3.LUT R14, R14, 0xfffffff8, RZ, 0xc0, !PT ;  /* 0xfffffff80e0ee812 */ /* 0x000fe200078ec0ff */
[----:B------:R3:W4:Y:S01]  /*1670*/  SHFL.IDX PT, R5, R15, 0x3, 0x181f ;  /* 0x00781f000f057f89 */ /* 0x00072200000e0000 */
[----:B-1----:R-:W-:-:S03]  /*1680*/  IADD3 R18, P1, R25, R19, RZ ;  /* 0x0000001319127210 */ /* 0x002fc60007f3e0ff */
[----:B---3--:R-:W-:Y:S01]  /*1690*/  @!P6 IMAD.WIDE R14, R14, 0x2, R2 ;  /* 0x000000020e0ee825 */ /* 0x008fe200078e0202 */
[----:B--2---:R-:W-:-:S04]  /*16a0*/  @!P0 SHF.R.S32.HI R6, RZ, 0x1f, R16 ;  /* 0x0000001fff068819 */ /* 0x004fc80000011410 */
[----:B------:R1:W-:Y:S01]  /*16b0*/  @!P6 LDGSTS.E.BYPASS.LTC128B.128 [R107+0x6100], [R14.64], !P4 ;  /* 0x061000000e6befae */ /* 0x0003e2000e101d56 */
[----:B------:R-:W-:-:S03]  /*16c0*/  @!P0 LEA.HI R6, R6, R16, RZ, 0x3 ;  /* 0x0000001006068211 */ /* 0x000fc600078f18ff */
[----:B------:R2:W-:Y:S01]  /*16d0*/  @!P6 LDGSTS.E.BYPASS.LTC128B.128 [R107+0xa100], [R12.64], !P3 ;  /* 0x0a1000000c6befae */ /* 0x0005e2000d901d56 */
[----:B------:R-:W-:-:S03]  /*16e0*/  @!P0 LOP3.LUT R6, R6, 0xfffffff8, RZ, 0xc0, !PT ;  /* 0xfffffff806068812 */ /* 0x000fc600078ec0ff */
[----:B------:R3:W-:Y:S01]  /*16f0*/  @!P6 LDGSTS.E.BYPASS.LTC128B.128 [R107+0xe100], [R10.64], !P2 ;  /* 0x0e1000000a6befae */ /* 0x0007e2000d101d56 */
[----:B------:R-:W-:Y:S01]  /*1700*/  ISETP.GE.AND P6, PT, R20, 0x1, PT ;  /* 0x000000011400780c */ /* 0x000fe20003fc6270 */
[----:B----4-:R-:W-:Y:S01]  /*1710*/  @!P0 IMAD.WIDE R6, R6, 0x2, R4 ;  /* 0x0000000206068825 */ /* 0x010fe200078e0204 */
[----:B-1----:R-:W-:Y:S02]  /*1720*/  LEA.HI R14, R98, R101, RZ, 0x4 ;  /* 0x00000065620e7211 */ /* 0x002fe400078f20ff */
[----:B--2---:R-:W-:Y:S02]  /*1730*/  LEA.HI.X.SX32 R13, R19, R0, 0x1, P1 ;  /* 0x00000000130d7211 */ /* 0x004fe400008f0eff */
[C---:B------:R-:W-:Y:S02]  /*1740*/  @!P0 LEA R2, P1, R8.reuse, R4, 0x1 ;  /* 0x0000000408028211 */ /* 0x040fe400078208ff */
[----:B------:R-:W-:Y:S01]  /*1750*/  SHF.R.S32.HI R12, RZ, 0x4, R14 ;  /* 0x00000004ff0c7819 */ /* 0x000fe2000001140e */
[----:B------:R-:W-:Y:S01]  /*1760*/  IMAD R0, R13, c[0x0][0x1e0], RZ ;  /* 0x000078000d007a24 */ /* 0x000fe200078e02ff */
[----:B------:R-:W-:-:S02]  /*1770*/  @!P0 LEA.HI.X R3, R8, R5, R9, 0x1, P1 ;  /* 0x0000000508038211 */ /* 0x000fc400008f0c09 */
[----:B---3--:R-:W-:Y:S01]  /*1780*/  LEA.HI R10, R14, R12, RZ, 0x1 ;  /* 0x0000000c0e0a7211 */ /* 0x008fe200078f08ff */
[----:B------:R-:W-:Y:S01]  /*1790*/  IMAD R11, R18, c[0x0][0x1e4], R0 ;  /* 0x00007900120b7a24 */ /* 0x000fe200078e0200 */
[----:B------:R-:W-:Y:S01]  /*17a0*/  @!P0 SHF.R.S32.HI R0, RZ, 0x1f, R17 ;  /* 0x0000001fff008819 */ /* 0x000fe20000011411 */
[----:B------:R1:W-:Y:S01]  /*17b0*/  @!P0 LDGSTS.E.BYPASS.LTC128B.128 [R107+0x3100], [R2.64], !P5 ;  /* 0x03100000026b8fae */ /* 0x0003e2000e901d56 */
[----:B------:R-:W-:Y:S02]  /*17c0*/  LOP3.LUT R10, R10, 0xfffffffe, RZ, 0xc0, !PT ;  /* 0xfffffffe0a0a7812 */ /* 0x000fe400078ec0ff */
[----:B------:R-:W-:Y:S01]  /*17d0*/  @!P0 LEA.HI R0, R0, R17, RZ, 0x3 ;  /* 0x0000001100008211 */ /* 0x000fe200078f18ff */
[----:B------:R2:W-:Y:S01]  /*17e0*/  @!P0 LDGSTS.E.BYPASS.LTC128B.128 [R107+0x7100], [R6.64], !P4 ;  /* 0x07100000066b8fae */ /* 0x0005e2000e101d56 */
[----:B------:R-:W-:Y:S01]  /*17f0*/  ISETP.GE.AND P1, PT, R20, 0x21, PT ;  /* 0x000000211400780c */ /* 0x000fe20003f26270 */
[----:B------:R-:W-:Y:S01]  /*1800*/  IMAD.IADD R12, R12, 0x1, -R10 ;  /* 0x000000010c0c7824 */ /* 0x000fe200078e0a0a */
[----:B------:R-:W-:Y:S01]  /*1810*/  ISETP.GE.AND P5, PT, R8, c[0x0][0x1d4], PT ;  /* 0x0000750008007a0c */ /* 0x000fe20003fa6270 */
[----:B------:R-:W-:Y:S01]  /*1820*/  IMAD R10, R27, c[0x0][0x1e8], RZ ;  /* 0x00007a001b0a7a24 */ /* 0x000fe200078e02ff */
[----:B------:R-:W-:-:S03]  /*1830*/  ISETP.GE.AND P4, PT, R16, c[0x0][0x1d4], PT ;  /* 0x0000750010007a0c */ /* 0x000fc60003f86270 */
[----:B------:R-:W-:Y:S02]  /*1840*/  IMAD R10, R26, c[0x0][0x1ec], R10 ;  /* 0x00007b001a0a7a24 */ /* 0x000fe400078e020a */
[----:B-1----:R-:W-:Y:S01]  /*1850*/  IMAD.WIDE.U32 R2, R18, c[0x0][0x1e0], R8 ;  /* 0x0000780012027a25 */ /* 0x002fe200078e0008 */
[----:B--2---:R-:W-:-:S03]  /*1860*/  @!P0 SHF.R.S32.HI R7, RZ, 0x1f, R22 ;  /* 0x0000001fff078819 */ /* 0x004fc60000011416 */
[----:B------:R-:W-:Y:S01]  /*1870*/  IMAD.IADD R3, R3, 0x1, R11 ;  /* 0x0000000103037824 */ /* 0x000fe200078e020b */
[----:B------:R-:W-:Y:S01]  /*1880*/  @!P0 LOP3.LUT R6, R0, 0xfffffff8, RZ, 0xc0, !PT ;  /* 0xfffffff800068812 */ /* 0x000fe200078ec0ff */
[----:B------:R-:W-:Y:S01]  /*1890*/  IMAD R11, R27, c[0x0][0x210], RZ ;  /* 0x000084001b0b7a24 */ /* 0x000fe200078e02ff */
[----:B------:R-:W-:Y:S01]  /*18a0*/  @!P0 LEA.HI R0, R7, R22, RZ, 0x3 ;  /* 0x0000001607008211 */ /* 0x000fe200078f18ff */
[----:B------:R-:W-:-:S03]  /*18b0*/  IMAD.WIDE.U32 R2, R26, c[0x0][0x1e8], R2 ;  /* 0x00007a001a027a25 */ /* 0x000fc600078e0002 */
[----:B------:R-:W-:Y:S01]  /*18c0*/  @!P0 LOP3.LUT R0, R0, 0xfffffff8, RZ, 0xc0, !PT ;  /* 0xfffffff800008812 */ /* 0x000fe200078ec0ff */
[----:B------:R-:W-:-:S04]  /*18d0*/  @!P0 IMAD.WIDE R6, R6, 0x2, R4 ;  /* 0x0000000206068825 */ /* 0x000fc800078e0204 */
[----:B------:R-:W-:Y:S01]  /*18e0*/  @!P0 IMAD.WIDE R4, R0, 0x2, R4 ;  /* 0x0000000200048825 */ /* 0x000fe200078e0204 */
[----:B------:R1:W-:Y:S01]  /*18f0*/  @!P0 LDGSTS.E.BYPASS.LTC128B.128 [R107+0xb100], [R6.64], !P3 ;  /* 0x0b100000066b8fae */ /* 0x0003e2000d901d56 */
[----:B------:R-:W-:Y:S02]  /*1900*/  ISETP.GE.AND P3, PT, R17, c[0x0][0x1d4], PT ;  /* 0x0000750011007a0c */ /* 0x000fe40003f66270 */
[----:B------:R-:W-:Y:S01]  /*1910*/  IMAD.IADD R3, R3, 0x1, R10 ;  /* 0x0000000103037824 */ /* 0x000fe200078e020a */
[----:B------:R2:W-:Y:S01]  /*1920*/  @!P0 LDGSTS.E.BYPASS.LTC128B.128 [R107+0xf100], [R4.64], !P2 ;  /* 0x0f100000046b8fae */ /* 0x0005e2000d101d56 */
[----:B------:R-:W-:Y:S01]  /*1930*/  IMAD R0, R24, c[0x0][0x1f0], RZ ;  /* 0x00007c0018007a24 */ /* 0x000fe200078e02ff */
[----:B------:R-:W-:Y:S01]  /*1940*/  LOP3.LUT R10, R14, 0xfffffff0, RZ, 0xc0, !PT ;  /* 0xfffffff00e0a7812 */ /* 0x000fe200078ec0ff */
[C---:B------:R-:W-:Y:S01]  /*1950*/  IMAD.WIDE.U32 R28, R23.reuse, c[0x0][0x1f0], R2 ;  /* 0x00007c00171c7a25 */ /* 0x040fe200078e0002 */
[----:B------:R-:W-:Y:S01]  /*1960*/  ISETP.GE.AND P2, PT, R22, c[0x0][0x1d4], PT ;  /* 0x0000750016007a0c */ /* 0x000fe20003f46270 */
[----:B------:R-:W0:Y:S02]  /*1970*/  LDGDEPBAR ;  /* 0x00000000000079af */ /* 0x000e240000000000 */
[----:B------:R-:W-:-:S02]  /*1980*/  IMAD R0, R23, c[0x0][0x1f4], R0 ;  /* 0x00007d0017007a24 */ /* 0x000fc400078e0200 */
[----:B------:R-:W-:Y:S01]  /*1990*/  IMAD.MOV.U32 R108, RZ, RZ, R28 ;  /* 0x000000ffff6c7224 */ /* 0x000fe200078e001c */
[----:B------:R3:W-:Y:S01]  /*19a0*/  STL.64 [R1+0xc8], R28 ;  /* 0x0000c81c01007387 */ /* 0x0007e20000100a00 */
[----:B------:R-:W-:Y:S01]  /*19b0*/  IMAD.IADD R10, R101, 0x1, -R10 ;  /* 0x00000001650a7824 */ /* 0x000fe200078e0a0a */
[----:B------:R-:W-:Y:S01]  /*19c0*/  IADD3 R109, R29, R0, RZ ;  /* 0x000000001d6d7210 */ /* 0x000fe20007ffe0ff */
[----:B------:R-:W-:Y:S02]  /*19d0*/  IMAD R0, R13, c[0x0][0x208], RZ ;  /* 0x000082000d007a24 */ /* 0x000fe400078e02ff */
[----:B------:R-:W-:Y:S02]  /*19e0*/  IMAD R11, R26, c[0x0][0x214], R11 ;  /* 0x000085001a0b7a24 */ /* 0x000fe400078e020b */
[----:B------:R-:W-:Y:S01]  /*19f0*/  IMAD.WIDE.U32 R2, R104, UR9, R108 ;  /* 0x0000000968027c25 */ /* 0x000fe2000f8e006c */
[----:B------:R-:W-:Y:S04]  /*1a00*/  STL.64 [R1+0xb8], R108 ;  /* 0x0000b86c01007387 */ /* 0x000fe80000100a00 */
[----:B------:R-:W-:Y:S01]  /*1a10*/  IADD3 R3, R3, UR5, RZ ;  /* 0x0000000503037c10 */ /* 0x000fe2000fffe0ff */
[C---:B-1----:R-:W-:Y:S01]  /*1a20*/  IMAD R6, R18.reuse, c[0x0][0x20c], R0 ;  /* 0x0000830012067a24 */ /* 0x042fe200078e0200 */
[----:B------:R-:W-:Y:S01]  /*1a30*/  ULDC.64 UR4, c[0x0][0x208] ;  /* 0x0000820000047ab9 */ /* 0x000fe20000000a00 */
[----:B------:R-:W-:Y:S01]  /*1a40*/  IMAD.SHL.U32 R0, R21, 0x40, RZ ;  /* 0x0000004015007824 */ /* 0x000fe200078e00ff */
[----:B------:R-:W-:Y:S01]  /*1a50*/  UIMAD.WIDE.U32 UR20, UR9, UR4, URZ ;  /* 0x00000004091472a5 */ /* 0x000fe2000f8e003f */
[----:B--2---:R-:W-:Y:S01]  /*1a60*/  IMAD.WIDE.U32 R4, R18, c[0x0][0x208], R8 ;  /* 0x0000820012047a25 */ /* 0x004fe200078e0008 */
[----:B------:R-:W-:Y:S01]  /*1a70*/  @P6 LEA R8, P0, R2, c[0x0][0x1c8], 0x1 ;  /* 0x0000720002086a11 */ /* 0x000fe200078008ff */
[----:B------:R-:W-:Y:S01]  /*1a80*/  UIMAD UR11, UR11, UR4, URZ ;  /* 0x000000040b0b72a4 */ /* 0x000fe2000f8e023f */
[----:B------:R-:W-:Y:S01]  /*1a90*/  LOP3.LUT R0, R0, 0x1c0, RZ, 0xc0, !PT ;  /* 0x000001c000007812 */ /* 0x000fe200078ec0ff */
[----:B------:R-:W-:Y:S01]  /*1aa0*/  IMAD.SHL.U32 R7, R19, 0x8, RZ ;  /* 0x0000000813077824 */ /* 0x000fe200078e00ff */
[C---:B------:R-:W-:Y:S01]  /*1ab0*/  @P6 LEA.HI.X R9, R2.reuse, c[0x0][0x1cc], R3, 0x1, P0 ;  /* 0x0000730002096a11 */ /* 0x040fe200000f0c03 */
[----:B------:R-:W-:Y:S01]  /*1ac0*/  IMAD.IADD R5, R5, 0x1, R6 ;  /* 0x0000000105057824 */ /* 0x000fe200078e0206 */
[----:B------:R-:W-:Y:S01]  /*1ad0*/  @P1 IADD3 R2, P0, R2, UR16, RZ ;  /* 0x0000001002021c10 */ /* 0x000fe2000ff1e0ff */
[----:B------:R-:W-:Y:S01]  /*1ae0*/  UIMAD UR11, UR9, UR5, UR11 ;  /* 0x00000005090b72a4 */ /* 0x000fe2000f8e020b */
[----:B------:R-:W-:Y:S01]  /*1af0*/  LOP3.LUT R7, R0, 0x8, R7, 0xf8, !PT ;  /* 0x0000000800077812 */ /* 0x000fe200078ef807 */
[----:B------:R1:W-:Y:S01]  /*1b00*/  @P6 LDGSTS.E.BYPASS.LTC128B.128 [R107+0x10100], [R8.64], !P5 ;  /* 0x10100000086b6fae */ /* 0x0003e2000e901d56 */
[----:B------:R-:W-:Y:S01]  /*1b10*/  SHF.R.U32.HI R0, RZ, 0x3, R0 ;  /* 0x00000003ff007819 */ /* 0x000fe20000011600 */
[----:B------:R-:W-:Y:S01]  /*1b20*/  UIADD3 UR11, UR21, UR11, URZ ;  /* 0x0000000b150b7290 */ /* 0x000fe2000fffe03f */
[----:B------:R-:W-:Y:S01]  /*1b30*/  @P1 IADD3.X R3, R3, UR15, RZ, P0, !PT ;  /* 0x0000000f03031c10 */ /* 0x000fe200087fe4ff */
[----:B------:R1:W-:Y:S01]  /*1b40*/  @P6 LDGSTS.E.BYPASS.LTC128B.128 [R107+0x12100], [R8.64+0x80], !P4 ;  /* 0x12100080086b6fae */ /* 0x0003e2000e101d56 */
[C---:B------:R-:W-:Y:S01]  /*1b50*/  @P1 LEA R6, P0, R2.reuse, c[0x0][0x1c8], 0x1 ;  /* 0x0000720002061a11 */ /* 0x040fe200078008ff */
[----:B------:R-:W-:Y:S01]  /*1b60*/  USHF.L.U32 UR13, UR4, 0x6, URZ ;  /* 0x00000006040d7899 */ /* 0x000fe2000800063f */
[----:B------:R-:W-:Y:S01]  /*1b70*/  LOP3.LUT R0, R7, R0, RZ, 0x3c, !PT ;  /* 0x0000000007007212 */ /* 0x000fe200078e3cff */
[----:B------:R1:W-:Y:S01]  /*1b80*/  @P6 LDGSTS.E.BYPASS.LTC128B.128 [R107+0x14100], [R8.64+0x100], !P3 ;  /* 0x14100100086b6fae */ /* 0x0003e2000d901d56 */
[----:B------:R-:W-:Y:S01]  /*1b90*/  @P1 LEA.HI.X R7, R2, c[0x0][0x1cc], R3, 0x1, P0 ;  /* 0x0000730002071a11 */ /* 0x000fe200000f0c03 */
[----:B------:R-:W-:Y:S01]  /*1ba0*/  USHF.L.U64.HI UR12, UR4, UR12, UR5 ;  /* 0x0000000c040c7299 */ /* 0x000fe20008010205 */
[----:B------:R-:W-:Y:S01]  /*1bb0*/  SHF.R.S32.HI R2, RZ, 0x1f, R10 ;  /* 0x0000001fff027819 */ /* 0x000fe2000001140a */
[----:B------:R1:W-:Y:S01]  /*1bc0*/  @P6 LDGSTS.E.BYPASS.LTC128B.128 [R107+0x16100], [R8.64+0x180], !P2 ;  /* 0x16100180086b6fae */ /* 0x0003e2000d101d56 */
[----:B------:R-:W-:Y:S01]  /*1bd0*/  LEA R0, R12, R0, 0x9 ;  /* 0x000000000c007211 */ /* 0x000fe200078e48ff */
[----:B------:R-:W-:Y:S01]  /*1be0*/  UMOV UR4, 0xffffffc0 ;  /* 0xffffffc000047882 */ /* 0x000fe20000000000 */
[----:B------:R-:W-:Y:S01]  /*1bf0*/  LOP3.LUT P0, RZ, R21, 0x2, RZ, 0xc0, !PT ;  /* 0x0000000215ff7812 */ /* 0x000fe2000780c0ff */
[----:B------:R2:W-:Y:S01]  /*1c00*/  @P1 LDGSTS.E.BYPASS.LTC128B.128 [R107+0x11100], [R6.64], !P5 ;  /* 0x11100000066b1fae */ /* 0x0005e2000e901d56 */
[----:B------:R-:W-:Y:S01]  /*1c10*/  LEA.HI R14, R2, R10, RZ, 0x3 ;  /* 0x0000000a020e7211 */ /* 0x000fe200078f18ff */
[----:B------:R-:W-:Y:S01]  /*1c20*/  IMAD.SHL.U32 R248, R0, 0x2, RZ ;  /* 0x0000000200f87824 */ /* 0x000fe200078e00ff */
[----:B------:R-:W-:Y:S01]  /*1c30*/  MOV R13, UR11 ;  /* 0x0000000b000d7c02 */ /* 0x000fe20008000f00 */
[----:B------:R2:W-:Y:S01]  /*1c40*/  @P1 LDGSTS.E.BYPASS.LTC128B.128 [R107+0x13100], [R6.64+0x80], !P4 ;  /* 0x13100080066b1fae */ /* 0x0005e2000e101d56 */
[----:B------:R-:W-:Y:S01]  /*1c50*/  LOP3.LUT R0, R14, 0xfffffff8, RZ, 0xc0, !PT ;  /* 0xfffffff80e007812 */ /* 0x000fe200078ec0ff */
[----:B------:R-:W-:Y:S01]  /*1c60*/  IMAD.WIDE.U32 R2, R26, c[0x0][0x210], R4 ;  /* 0x000084001a027a25 */ /* 0x000fe200078e0004 */
[C---:B------:R-:W-:Y:S01]  /*1c70*/  IADD3 R4, R248.reuse, 0x10100, RZ ;  /* 0x00010100f8047810 */ /* 0x040fe20007ffe0ff */
[----:B------:R2:W-:Y:S01]  /*1c80*/  @P1 LDGSTS.E.BYPASS.LTC128B.128 [R107+0x15100], [R6.64+0x100], !P3 ;  /* 0x15100100066b1fae */ /* 0x0005e2000d901d56 */
[----:B------:R-:W-:Y:S01]  /*1c90*/  IADD3 R105, R248, 0x10120, RZ ;  /* 0x00010120f8697810 */ /* 0x000fe20007ffe0ff */
[----:B------:R-:W-:Y:S01]  /*1ca0*/  IMAD.IADD R10, R10, 0x1, -R0 ;  /* 0x000000010a0a7824 */ /* 0x000fe200078e0a00 */
[----:B------:R-:W-:Y:S01]  /*1cb0*/  SEL R5, RZ, 0x1, P5 ;  /* 0x00000001ff057807 */ /* 0x000fe20002800000 */
[----:B------:R2:W-:Y:S01]  /*1cc0*/  @P1 LDGSTS.E.BYPASS.LTC128B.128 [R107+0x17100], [R6.64+0x180], !P2 ;  /* 0x17100180066b1fae */ /* 0x0005e2000d101d56 */
[----:B------:R-:W-:Y:S01]  /*1cd0*/  IMAD R0, R24, c[0x0][0x218], RZ ;  /* 0x0000860018007a24 */ /* 0x000fe200078e02ff */
[----:B------:R-:W-:Y:S01]  /*1ce0*/  @P0 IADD3 R105, R4, -0x20, RZ ;  /* 0xffffffe004690810 */ /* 0x000fe20007ffe0ff */
[----:B------:R-:W-:Y:S01]  /*1cf0*/  IMAD.IADD R3, R3, 0x1, R11 ;  /* 0x0000000103037824 */ /* 0x000fe200078e020b */
[----:B------:R-:W0:Y:S01]  /*1d00*/  LDGDEPBAR ;  /* 0x00000000000079af */ /* 0x000e220000000000 */
[C---:B------:R-:W-:Y:S01]  /*1d10*/  IMAD R4, R23.reuse, c[0x0][0x21c], R0 ;  /* 0x0000870017047a24 */ /* 0x040fe200078e0200 */
[----:B------:R-:W-:Y:S01]  /*1d20*/  SEL R11, RZ, 0x4, P3 ;  /* 0x00000004ff0b7807 */ /* 0x000fe20001800000 */
[C---:B------:R-:W-:Y:S01]  /*1d30*/  IMAD.SHL.U32 R0, R10.reuse, 0x40, RZ ;  /* 0x000000400a007824 */ /* 0x040fe200078e00ff */
[C---:B------:R-:W-:Y:S01]  /*1d40*/  LOP3.LUT P1, RZ, R10.reuse, 0x2, RZ, 0xc0, !PT ;  /* 0x000000020aff7812 */ /* 0x040fe2000782c0ff */
[----:B---3--:R-:W-:Y:S01]  /*1d50*/  IMAD.WIDE.U32 R28, R23, c[0x0][0x218], R2 ;  /* 0x00008600171c7a25 */ /* 0x008fe200078e0002 */
[----:B------:R-:W-:Y:S01]  /*1d60*/  LOP3.LUT P6, RZ, R10, 0x4, RZ, 0xc0, !PT ;  /* 0x000000040aff7812 */ /* 0x000fe200078cc0ff */
[----:B------:R-:W-:Y:S01]  /*1d70*/  UIMAD UR11, UR9, -0x40, UR10 ;  /* 0xffffffc0090b78a4 */ /* 0x000fe2000f8e020a */
[----:B------:R-:W-:Y:S01]  /*1d80*/  LOP3.LUT R0, R0, 0x1c0, RZ, 0xc0, !PT ;  /* 0x000001c000007812 */ /* 0x000fe200078ec0ff */
[----:B------:R-:W-:Y:S01]  /*1d90*/  IMAD.U32 R3, RZ, RZ, UR21 ;  /* 0x00000015ff037e24 */ /* 0x000fe2000f8e00ff */
[----:B------:R-:W-:Y:S01]  /*1da0*/  STL [R1+0x8], R105 ;  /* 0x0000086901007387 */ /* 0x000fe20000100800 */
[----:B------:R-:W-:Y:S01]  /*1db0*/  IMAD.SHL.U32 R3, R12, 0x8, RZ ;  /* 0x000000080c037824 */ /* 0x000fe200078e00ff */
[----:B------:R-:W-:Y:S01]  /*1dc0*/  SEL R12, RZ, 0x2, P4 ;  /* 0x00000002ff0c7807 */ /* 0x000fe20002000000 */
[----:B------:R-:W-:Y:S01]  /*1dd0*/  IMAD.U32 R2, RZ, RZ, UR20 ;  /* 0x00000014ff027e24 */ /* 0x000fe2000f8e00ff */
[----:B------:R-:W-:Y:S01]  /*1de0*/  STL.64 [R1+0xd0], R28 ;  /* 0x0000d01c01007387 */ /* 0x000fe20000100a00 */
[----:B------:R-:W-:Y:S01]  /*1df0*/  IMAD.IADD R17, R29, 0x1, R4 ;  /* 0x000000011d117824 */ /* 0x000fe200078e0204 */
[----:B------:R-:W-:Y:S01]  /*1e00*/  LOP3.LUT R3, R0, 0x8, R3, 0xf8, !PT ;  /* 0x0000000800037812 */ /* 0x000fe200078ef803 */
[----:B------:R-:W-:Y:S01]  /*1e10*/  UIMAD UR4, UR9, UR4, 0x1 ;  /* 0x00000001090474a4 */ /* 0x000fe2000f8e0204 */
[----:B------:R-:W-:-:S02]  /*1e20*/  SHF.R.U32.HI R0, RZ, 0x3, R0 ;  /* 0x00000003ff007819 */ /* 0x000fc40000011600 */
[----:B------:R-:W-:Y:S01]  /*1e30*/  LEA R4, P0, R2, R28, 0x6 ;  /* 0x0000001c02047211 */ /* 0x000fe200078030ff */
[----:B------:R-:W-:Y:S01]  /*1e40*/  STL [R1+0xc4], R17 ;  /* 0x0000c41101007387 */ /* 0x000fe20000100800 */
[----:B------:R-:W-:Y:S02]  /*1e50*/  IADD3 R11, R11, R12, R5 ;  /* 0x0000000c0b0b7210 */ /* 0x000fe40007ffe005 */
[----:B------:R-:W-:Y:S01]  /*1e60*/  LOP3.LUT R5, R3, R0, RZ, 0x3c, !PT ;  /* 0x0000000003057212 */ /* 0x000fe200078e3cff */
[----:B------:R-:W-:Y:S01]  /*1e70*/  IMAD.SHL.U32 R3, R14, 0x40, RZ ;  /* 0x000000400e037824 */ /* 0x000fe200078e00ff */
[----:B------:R-:W-:Y:S01]  /*1e80*/  LEA.HI.X R2, R2, R17, R13, 0x6, P0 ;  /* 0x0000001102027211 */ /* 0x000fe200000f340d */
[----:B------:R-:W-:-:S04]  /*1e90*/  DEPBAR.LE SB0, 0x1 ;  /* 0x000080400000791a */ /* 0x000fc80000000000 */
[----:B------:R-:W-:Y:S01]  /*1ea0*/  BAR.SYNC.DEFER_BLOCKING 0x0 ;  /* 0x0000000000007b1d */ /* 0x000fe20000010000 */
[C---:B--2---:R-:W-:Y:S02]  /*1eb0*/  LEA R6, P0, R4.reuse, c[0x0][0x1f8], 0x1 ;  /* 0x00007e0004067a11 */ /* 0x044fe400078008ff */
[----:B------:R-:W-:Y:S02]  /*1ec0*/  LOP3.LUT R3, R5, 0xfffffe00, R3, 0xf8, !PT ;  /* 0xfffffe0005037812 */ /* 0x000fe400078ef803 */
[----:B------:R-:W-:Y:S02]  /*1ed0*/  SEL R0, RZ, 0x8, P2 ;  /* 0x00000008ff007807 */ /* 0x000fe40001000000 */
[----:B------:R-:W-:Y:S01]  /*1ee0*/  LEA.HI.X R7, R4, c[0x0][0x1fc], R2, 0x1, P0 ;  /* 0x00007f0004077a11 */ /* 0x000fe200000f0c02 */
[----:B------:R-:W-:Y:S01]  /*1ef0*/  IMAD.MOV.U32 R4, RZ, RZ, 0x10 ;  /* 0x00000010ff047424 */ /* 0x000fe200078e00ff */
[----:B------:R-:W-:Y:S01]  /*1f00*/  LEA R232, R96, R3, 0xa ;  /* 0x0000000360e87211 */ /* 0x000fe200078e50ff */
[----:B------:R-:W-:Y:S01]  /*1f10*/  IMAD.IADD R11, R11, 0x1, R0 ;  /* 0x000000010b0b7824 */ /* 0x000fe200078e0200 */
[----:B------:R-:W-:Y:S01]  /*1f20*/  IADD3 R5, -R19, UR11, RZ ;  /* 0x0000000b13057c10 */ /* 0x000fe2000fffe1ff */
[----:B------:R-:W-:Y:S01]  /*1f30*/  IMAD.MOV.U32 R0, RZ, RZ, 0x20 ;  /* 0x00000020ff007424 */ /* 0x000fe200078e00ff */
[----:B------:R-:W-:Y:S01]  /*1f40*/  SEL R4, R4, 0xfffffff0, !P1 ;  /* 0xfffffff004047807 */ /* 0x000fe20004800000 */
[----:B------:R-:W-:Y:S01]  /*1f50*/  IMAD.MOV.U32 R2, RZ, RZ, 0x40 ;  /* 0x00000040ff027424 */ /* 0x000fe200078e00ff */
[C---:B------:R-:W-:Y:S01]  /*1f60*/  LEA R240, R232.reuse, 0x100, 0x1 ;  /* 0x00000100e8f07811 */ /* 0x040fe200078e08ff */
[----:B------:R-:W-:Y:S01]  /*1f70*/  IMAD.SHL.U32 R232, R232, 0x2, RZ ;  /* 0x00000002e8e87824 */ /* 0x000fe200078e00ff */
[----:B------:R-:W-:Y:S01]  /*1f80*/  SEL R0, R0, 0xffffffe0, !P6 ;  /* 0xffffffe000007807 */ /* 0x000fe20007000000 */
[----:B------:R-:W-:Y:S01]  /*1f90*/  IMAD.SHL.U32 R249, R3, 0x2, RZ ;  /* 0x0000000203f97824 */ /* 0x000fe200078e00ff */
[----:B-1----:R-:W-:Y:S01]  /*1fa0*/  IADD3 R8, P0, R6, UR13, RZ ;  /* 0x0000000d06087c10 */ /* 0x002fe2000ff1e0ff */
[--C-:B------:R-:W-:Y:S01]  /*1fb0*/  IMAD R236, R4, 0x2, R240.reuse ;  /* 0x0000000204ec7824 */ /* 0x100fe200078e02f0 */
[----:B------:R-:W-:Y:S01]  /*1fc0*/  LOP3.LUT P6, RZ, R11, 0x2, RZ, 0xc0, !PT ;  /* 0x000000020bff7812 */ /* 0x000fe200078cc0ff */
[C---:B------:R-:W-:Y:S01]  /*1fd0*/  IMAD R240, R0.reuse, 0x2, R240 ;  /* 0x0000000200f07824 */ /* 0x040fe200078e02f0 */
[----:B------:R-:W-:Y:S01]  /*1fe0*/  ISETP.LT.OR P1, PT, R5, 0x1, P5 ;  /* 0x000000010500780c */ /* 0x000fe20002f21670 */
[----:B------:R-:W-:Y:S01]  /*1ff0*/  IMAD R244, R0, 0x2, R236 ;  /* 0x0000000200f47824 */ /* 0x000fe200078e02ec */
[----:B------:R-:W-:Y:S01]  /*2000*/  LDSM.16.M88.4 R168, [R232+0x100] ;  /* 0x00010000e8a8783b */ /* 0x000fe20000000200 */
[----:B------:R-:W-:Y:S01]  /*2010*/  IADD3.X R9, R7, UR12, RZ, P0, !PT ;  /* 0x0000000c07097c10 */ /* 0x000fe200087fe4ff */
[--C-:B------:R-:W-:Y:S01]  /*2020*/  IMAD R250, R4, 0x2, R249.reuse ;  /* 0x0000000204fa7824 */ /* 0x100fe200078e02f9 */
[C---:B------:R-:W-:Y:S01]  /*2030*/  ISETP.LT.OR P0, PT, R5.reuse, 0x1, !P6 ;  /* 0x000000010500780c */ /* 0x040fe20007701670 */
[----:B------:R-:W-:Y:S01]  /*2040*/  LDSM.16.M88.4 R200, [R232+0x4100] ;  /* 0x00410000e8c8783b */ /* 0x000fe20000000200 */
[----:B------:R-:W-:Y:S01]  /*2050*/  P2R R12, PR, RZ, 0x10 ;  /* 0x00000010ff0c7803 */ /* 0x000fe20000000000 */
[C---:B------:R-:W-:Y:S01]  /*2060*/  IMAD R124, R0.reuse, 0x2, R249 ;  /* 0x00000002007c7824 */ /* 0x040fe200078e02f9 */
[----:B------:R-:W-:Y:S01]  /*2070*/  ISETP.LT.OR P6, PT, R5, 0x21, !P6 ;  /* 0x000000210500780c */ /* 0x000fe200077c1670 */
        /* <DEDUP_REMOVED lines=18> */
[----:B------:R-:W-:Y:S04]  /*21a0*/  LDSM.16.M88.4 R16, [R248+0x10100] ;  /* 0x01010000f810783b */ /* 0x000fe80000000200 */
[----:B------:R-:W-:Y:S04]  /*21b0*/  LDSM.16.M88.4 R24, [R248+0x10900] ;  /* 0x01090000f818783b */ /* 0x000fe80000000200 */
[----:B------:R-:W-:Y:S04]  /*21c0*/  LDSM.16.M88.4 R32, [R248+0x11100] ;  /* 0x01110000f820783b */ /* 0x000fe80000000200 */
[----:B------:R-:W1:Y:S04]  /*21d0*/  LDSM.16.M88.4 R40, [R248+0x11900] ;  /* 0x01190000f828783b */ /* 0x000e680000000200 */
[----:B------:R-:W-:Y:S04]  /*21e0*/  LDSM.16.M88.4 R28, [R105] ;  /* 0x00000000691c783b */ /* 0x000fe80000000200 */
[----:B------:R-:W2:Y:S04]  /*21f0*/  LDSM.16.M88.4 R48, [R105+0x800] ;  /* 0x000800006930783b */ /* 0x000ea80000000200 */
[----:B------:R-:W-:Y:S04]  /*2200*/  LDSM.16.M88.4 R56, [R105+0x1000] ;  /* 0x001000006938783b */ /* 0x000fe80000000200 */
[----:B------:R-:W3:Y:S04]  /*2210*/  LDSM.16.M88.4 R68, [R105+0x1800] ;  /* 0x001800006944783b */ /* 0x000ee80000000200 */
[----:B------:R-:W-:Y:S01]  /*2220*/  @!PT LDS RZ, [RZ] ;  /* 0x00000000fffff984 */ /* 0x000fe20000000800 */
[----:B------:R-:W-:Y:S01]  /*2230*/  @!PT LDS RZ, [RZ] ;  /* 0x00000000fffff984 */ /* 0x000fe20000000800 */
[----:B------:R-:W-:Y:S01]  /*2240*/  @!PT LDS RZ, [RZ] ;  /* 0x00000000fffff984 */ /* 0x000fe20000000800 */
[----:B------:R4:W-:Y:S01]  /*2250*/  LDGSTS.E.BYPASS.LTC128B.128 [R107+0x100], [R6.64], !P1 ;  /* 0x00100000066b7fae */ /* 0x0009e2000c901d56 */
[----:B------:R-:W-:-:S03]  /*2260*/  LOP3.LUT P1, RZ, R11, 0x4, RZ, 0xc0, !PT ;  /* 0x000000040bff7812 */ /* 0x000fc6000782c0ff */
[----:B------:R4:W-:Y:S01]  /*2270*/  LDGSTS.E.BYPASS.LTC128B.128 [R107+0x2100], [R6.64+0x80], !P0 ;  /* 0x02100080066b7fae */ /* 0x0009e2000c101d56 */
[C---:B------:R-:W-:Y:S02]  /*2280*/  ISETP.LT.OR P0, PT, R5.reuse, 0x1, !P1 ;  /* 0x000000010500780c */ /* 0x040fe40004f01670 */
[----:B------:R-:W-:-:S11]  /*2290*/  ISETP.LT.OR P1, PT, R5, 0x21, !P1 ;  /* 0x000000210500780c */ /* 0x000fd60004f21670 */
[----:B------:R4:W-:Y:S01]  /*22a0*/  LDGSTS.E.BYPASS.LTC128B.128 [R107+0x4100], [R6.64+0x100], !P0 ;  /* 0x04100100066b7fae */ /* 0x0009e2000c101d56 */
[----:B------:R-:W-:Y:S01]  /*22b0*/  LOP3.LUT P0, RZ, R21, 0x4, RZ, 0xc0, !PT ;  /* 0x0000000415ff7812 */ /* 0x000fe2000780c0ff */
[C---:B-1----:R-:W-:Y:S03]  /*22c0*/  HMMA.16816.F32 R36, R168.reuse, R40, RZ ;  /* 0x00000028a824723c */ /* 0x042fe600000018ff */
[----:B------:R-:W-:Y:S02]  /*22d0*/  SEL R2, R2, 0xffffffc0, !P0 ;  /* 0xffffffc002027807 */ /* 0x000fe40004000000 */
[----:B------:R-:W-:Y:S02]  /*22e0*/  LOP3.LUT P0, RZ, R11, 0x8, RZ, 0xc0, !PT ;  /* 0x000000080bff7812 */ /* 0x000fe4000780c0ff */
[----:B------:R-:W-:Y:S01]  /*22f0*/  IADD3 R251, R2, R105, RZ ;  /* 0x0000006902fb7210 */ /* 0x000fe20007ffe0ff */
[----:B------:R-:W-:Y:S01]  /*2300*/  IMAD.IADD R99, R248, 0x1, R2 ;  /* 0x00000001f8637824 */ /* 0x000fe200078e0202 */
[C---:B------:R-:W-:Y:S01]  /*2310*/  ISETP.LT.OR P4, PT, R5.reuse, 0x1, !P0 ;  /* 0x000000010500780c */ /* 0x040fe20004781670 */
[----:B------:R-:W-:Y:S01]  /*2320*/  HMMA.16816.F32 R20, R168, R26, RZ ;  /* 0x0000001aa814723c */ /* 0x000fe200000018ff */
[----:B------:R-:W-:-:S02]  /*2330*/  ISETP.LT.OR P0, PT, R5, 0x21, !P0 ;  /* 0x000000210500780c */ /* 0x000fc40004701670 */
[----:B------:R-:W-:Y:S05]  /*2340*/  STL [R1+0x4], R99 ;  /* 0x0000046301007387 */ /* 0x000fea0000100800 */
[----:B------:R-:W-:Y:S04]  /*2350*/  HMMA.16816.F32 R40, R168, R42, RZ ;  /* 0x0000002aa828723c */ /* 0x000fe800000018ff */
[----:B------:R4:W-:Y:S01]  /*2360*/  LDGSTS.E.BYPASS.LTC128B.128 [R107+0x6100], [R6.64+0x180], !P4 ;  /* 0x06100180066b7fae */ /* 0x0009e2000e101d56 */
[----:B------:R-:W-:-:S02]  /*2370*/  ISETP.LT.OR P4, PT, R5, 0x21, P5 ;  /* 0x000000210500780c */ /* 0x000fc40002f81670 */
[----:B------:R-:W-:-:S04]  /*2380*/  LEA.HI R5, R98, R101, RZ, 0x2 ;  /* 0x0000006562057211 */ /* 0x000fc800078f10ff */
[----:B------:R-:W-:-:S05]  /*2390*/  LOP3.LUT R5, R5, 0xfffffffc, RZ, 0xc0, !PT ;  /* 0xfffffffc05057812 */ /* 0x000fca00078ec0ff */
[----:B--2---:R-:W-:Y:S01]  /*23a0*/  HMMA.16816.F32 R20, R172, R50, R20 ;  /* 0x00000032ac14723c */ /* 0x004fe20000001814 */
[----:B------:R-:W-:Y:S01]  /*23b0*/  IMAD.IADD R5, R101, 0x1, -R5 ;  /* 0x0000000165057824 */ /* 0x000fe200078e0a05 */
[----:B------:R1:W-:Y:S01]  /*23c0*/  LDGSTS.E.BYPASS.LTC128B.128 [R107+0x1100], [R8.64], !P4 ;  /* 0x01100000086b7fae */ /* 0x0003e2000e101d56 */
[----:B------:R-:W-:-:S03]  /*23d0*/  ISETP.NE.AND P4, PT, R12, RZ, PT ;  /* 0x000000ff0c00720c */ /* 0x000fc60003f85270 */
[----:B------:R1:W-:Y:S02]  /*23e0*/  LDGSTS.E.BYPASS.LTC128B.128 [R107+0x3100], [R8.64+0x80], !P6 ;  /* 0x03100080086b7fae */ /* 0x0003e4000f101d56 */
[----:B------:R-:W-:Y:S02]  /*23f0*/  HMMA.16816.F32 R12, R168, R16, RZ ;  /* 0x00000010a80c723c */ /* 0x000fe400000018ff */
[----:B------:R1:W-:Y:S01]  /*2400*/  LDGSTS.E.BYPASS.LTC128B.128 [R107+0x5100], [R8.64+0x100], !P1 ;  /* 0x05100100086b7fae */ /* 0x0003e2000c901d56 */
[----:B------:R-:W-:-:S03]  /*2410*/  PLOP3.LUT P1, PT, PT, PT, UP1, 0x80, 0x0 ;  /* 0x000000000000781c */ /* 0x000fc60003f2f018 */
[----:B------:R1:W-:Y:S01]  /*2420*/  LDGSTS.E.BYPASS.LTC128B.128 [R107+0x7100], [R8.64+0x180], !P0 ;  /* 0x07100180086b7fae */ /* 0x0003e2000c101d56 */
[----:B----4-:R-:W-:Y:S01]  /*2430*/  SHF.R.S32.HI R6, RZ, 0x1f, R96 ;  /* 0x0000001fff067819 */ /* 0x010fe20000011460 */
[----:B------:R-:W-:Y:S01]  /*2440*/  HMMA.16816.F32 R16, R168, R18, RZ ;  /* 0x00000012a810723c */ /* 0x000fe200000018ff */
[----:B------:R-:W-:Y:S01]  /*2450*/  LEA.HI R7, R5, R5, RZ, 0x1 ;  /* 0x0000000505077211 */ /* 0x000fe200078f08ff */
[----:B------:R-:W2:Y:S01]  /*2460*/  LDSM.16.M88.4 R60, [R99+0x10100] ;  /* 0x01010000633c783b */ /* 0x000ea20000000200 */
[----:B------:R-:W-:Y:S02]  /*2470*/  LEA.HI R6, R6, R96, RZ, 0x3 ;  /* 0x0000006006067211 */ /* 0x000fe400078f18ff */
[----:B------:R-:W-:Y:S01]  /*2480*/  LOP3.LUT R7, R7, 0x1ffffffe, RZ, 0xc0, !PT ;  /* 0x1ffffffe07077812 */ /* 0x000fe200078ec0ff */
[----:B------:R-:W4:Y:S01]  /*2490*/  LDSM.16.M88.4 R52, [R99+0x10900] ;  /* 0x010900006334783b */ /* 0x000f220000000200 */
[----:B------:R-:W-:Y:S01]  /*24a0*/  LOP3.LUT R6, R6, 0xffffff8, RZ, 0xc0, !PT ;  /* 0x0ffffff806067812 */ /* 0x000fe200078ec0ff */
[----:B---3--:R-:W-:Y:S01]  /*24b0*/  HMMA.16816.F32 R40, R172, R70, R40 ;  /* 0x00000046ac28723c */ /* 0x008fe20000001828 */
[----:B------:R-:W-:Y:S01]  /*24c0*/  PLOP3.LUT P0, PT, PT, PT, UP1, 0x80, 0x0 ;  /* 0x000000000000781c */ /* 0x000fe20003f0f018 */
[----:B------:R-:W3:Y:S01]  /*24d0*/  LDSM.16.M88.4 R64, [R99+0x11100] ;  /* 0x011100006340783b */ /* 0x000ee20000000200 */
[----:B------:R-:W-:-:S03]  /*24e0*/  IMAD.IADD R7, R5, 0x1, -R7 ;  /* 0x0000000105077824 */ /* 0x000fc600078e0a07 */
[----:B------:R-:W5:Y:S02]  /*24f0*/  LDSM.16.M88.4 R72, [R99+0x11900] ;  /* 0x011900006348783b */ /* 0x000f640000000200 */
[C---:B------:R-:W-:Y:S02]  /*2500*/  HMMA.16816.F32 R44, R172.reuse, R28, R12 ;  /* 0x0000001cac2c723c */ /* 0x040fe4000000180c */
[----:B------:R-:W2:Y:S04]  /*2510*/  LDSM.16.M88.4 R84, [R251] ;  /* 0x00000000fb54783b */ /* 0x000ea80000000200 */
[----:B------:R-:W-:Y:S02]  /*2520*/  LDSM.16.M88.4 R80, [R248+0x12100] ;  /* 0x01210000f850783b */ /* 0x000fe40000000200 */
[----:B------:R-:W-:Y:S02]  /*2530*/  HMMA.16816.F32 R12, R172, R30, R16 ;  /* 0x0000001eac0c723c */ /* 0x000fe40000001810 */
[----:B------:R-:W2:Y:S04]  /*2540*/  LDSM.16.M88.4 R16, [R251+0x800] ;  /* 0x00080000fb10783b */ /* 0x000ea80000000200 */
[----:B------:R-:W-:Y:S02]  /*2550*/  LDSM.16.M88.4 R76, [R105+0x2000] ;  /* 0x00200000694c783b */ /* 0x000fe40000000200 */
[C---:B-1----:R-:W-:Y:S02]  /*2560*/  HMMA.16816.F32 R8, R168.reuse, R24, RZ ;  /* 0x00000018a808723c */ /* 0x042fe400000018ff */
[----:B------:R-:W-:Y:S04]  /*2570*/  LDSM.16.M88.4 R92, [R105+0x4000] ;  /* 0x00400000695c783b */ /* 0x000fe80000000200 */
[----:B------:R-:W-:Y:S02]  /*2580*/  LDSM.16.M88.4 R88, [R99+0x14100] ;  /* 0x014100006358783b */ /* 0x000fe40000000200 */
[C---:B------:R-:W-:Y:S02]  /*2590*/  HMMA.16816.F32 R24, R168.reuse, R32, RZ ;  /* 0x00000020a818723c */ /* 0x040fe400000018ff */
[----:B------:R-:W0:Y:S06]  /*25a0*/  LDGDEPBAR ;  /* 0x00000000000079af */ /* 0x000e2c0000000000 */
[----:B------:R-:W-:Y:S08]  /*25b0*/  HMMA.16816.F32 R32, R168, R34, RZ ;  /* 0x00000022a820723c */ /* 0x000ff000000018ff */
[C---:B------:R-:W-:Y:S01]  /*25c0*/  HMMA.16816.F32 R8, R172.reuse, R48, R8 ;  /* 0x00000030ac08723c */ /* 0x040fe20000001808 */
[----:B------:R-:W-:Y:S07]  /*25d0*/  LDSM.16.M88.4 R48, [R248+0x12900] ;  /* 0x01290000f830783b */ /* 0x000fee0000000200 */
[C---:B------:R-:W-:Y:S08]  /*25e0*/  HMMA.16816.F32 R24, R172.reuse, R56, R24 ;  /* 0x00000038ac18723c */ /* 0x040ff00000001818 */
[C---:B------:R-:W-:Y:S01]  /*25f0*/  HMMA.16816.F32 R28, R172.reuse, R58, R32 ;  /* 0x0000003aac1c723c */ /* 0x040fe20000001820 */
[----:B------:R-:W1:Y:S07]  /*2600*/  LDSM.16.M88.4 R56, [R251+0x1000] ;  /* 0x00100000fb38783b */ /* 0x000e6e0000000200 */
[----:B------:R-:W-:Y:S01]  /*2610*/  HMMA.16816.F32 R32, R172, R68, R36 ;  /* 0x00000044ac20723c */ /* 0x000fe20000001824 */
[----:B------:R-:W1:Y:S07]  /*2620*/  LDSM.16.M88.4 R68, [R251+0x1800] ;  /* 0x00180000fb44783b */ /* 0x000e6e0000000200 */
[C---:B--2---:R-:W-:Y:S08]  /*2630*/  HMMA.16816.F32 R36, R192.reuse, R60, R44 ;  /* 0x0000003cc024723c */ /* 0x044ff0000000182c */
[C---:B------:R-:W-:Y:S01]  /*2640*/  HMMA.16816.F32 R12, R192.reuse, R62, R12 ;  /* 0x0000003ec00c723c */ /* 0x040fe2000000180c */
[----:B------:R-:W2:Y:S07]  /*2650*/  LDSM.16.M88.4 R60, [R248+0x13100] ;  /* 0x01310000f83c783b */ /* 0x000eae0000000200 */
[C---:B----4-:R-:W-:Y:S08]  /*2660*/  HMMA.16816.F32 R8, R192.reuse, R52, R8 ;  /* 0x00000034c008723c */ /* 0x050ff00000001808 */
[C---:B------:R-:W-:Y:S01]  /*2670*/  HMMA.16816.F32 R20, R192.reuse, R54, R20 ;  /* 0x00000036c014723c */ /* 0x040fe20000001814 */
[----:B------:R-:W-:Y:S07]  /*2680*/  LDSM.16.M88.4 R52, [R105+0x3000] ;  /* 0x003000006934783b */ /* 0x000fee0000000200 */
[C---:B---3--:R-:W-:Y:S08]  /*2690*/  HMMA.16816.F32 R24, R192.reuse, R64, R24 ;  /* 0x00000040c018723c */ /* 0x048ff00000001818 */
[C---:B------:R-:W-:Y:S01]  /*26a0*/  HMMA.16816.F32 R28, R192.reuse, R66, R28 ;  /* 0x00000042c01c723c */ /* 0x040fe2000000181c */
[----:B------:R-:W-:Y:S07]  /*26b0*/  LDSM.16.M88.4 R64, [R105+0x3800] ;  /* 0x003800006940783b */ /* 0x000fee0000000200 */
[----:B-----5:R-:W-:Y:S08]  /*26c0*/  HMMA.16816.F32 R32, R192, R72, R32 ;  /* 0x00000048c020723c */ /* 0x020ff00000001820 */
[----:B------:R-:W-:Y:S08]  /*26d0*/  HMMA.16816.F32 R36, R196, R84, R36 ;  /* 0x00000054c424723c */ /* 0x000ff00000001824 */
[----:B------:R-:W-:Y:S01]  /*26e0*/  HMMA.16816.F32 R44, R192, R74, R40 ;  /* 0x0000004ac02c723c */ /* 0x000fe20000001828 */
[----:B------:R-:W3:Y:S04]  /*26f0*/  LDSM.16.M88.4 R72, [R248+0x13900] ;  /* 0x01390000f848783b */ /* 0x000ee80000000200 */
[----:B------:R-:W4:Y:S03]  /*2700*/  LDSM.16.M88.4 R40, [R105+0x2800] ;  /* 0x002800006928783b */ /* 0x000f260000000200 */
[C---:B------:R-:W-:Y:S01]  /*2710*/  HMMA.16816.F32 R12, R196.reuse, R86, R12 ;  /* 0x00000056c40c723c */ /* 0x040fe2000000180c */
[----:B------:R-:W5:Y:S07]  /*2720*/  LDSM.16.M88.4 R84, [R99+0x12100] ;  /* 0x012100006354783b */ /* 0x000f6e0000000200 */
[C---:B------:R-:W-:Y:S08]  /*2730*/  HMMA.16816.F32 R8, R196.reuse, R16, R8 ;  /* 0x00000010c408723c */ /* 0x040ff00000001808 */
[C---:B------:R-:W-:Y:S08]  /*2740*/  HMMA.16816.F32 R20, R196.reuse, R18, R20 ;  /* 0x00000012c414723c */ /* 0x040ff00000001814 */
[C---:B-1----:R-:W-:Y:S08]  /*2750*/  HMMA.16816.F32 R24, R196.reuse, R56, R24 ;  /* 0x00000038c418723c */ /* 0x042ff00000001818 */
[C---:B------:R-:W-:Y:S01]  /*2760*/  HMMA.16816.F32 R28, R196.reuse, R58, R28 ;  /* 0x0000003ac41c723c */ /* 0x040fe2000000181c */
[----:B------:R-:W-:Y:S07]  /*2770*/  LDSM.16.M88.4 R56, [R99+0x13100] ;  /* 0x013100006338783b */ /* 0x000fee0000000200 */
[----:B------:R-:W-:Y:S08]  /*2780*/  HMMA.16816.F32 R32, R196, R68, R32 ;  /* 0x00000044c420723c */ /* 0x000ff00000001820 */
[----:B------:R-:W-:Y:S08]  /*2790*/  HMMA.16816.F32 R36, R200, R80, R36 ;  /* 0x00000050c824723c */ /* 0x000ff00000001824 */
[----:B------:R-:W-:Y:S01]  /*27a0*/  HMMA.16816.F32 R44, R196, R70, R44 ;  /* 0x00000046c42c723c */ /* 0x000fe2000000182c */
[----:B------:R-:W-:Y:S07]  /*27b0*/  LDSM.16.M88.4 R68, [R99+0x13900] ;  /* 0x013900006344783b */ /* 0x000fee0000000200 */
[C---:B------:R-:W-:Y:S01]  /*27c0*/  HMMA.16816.F32 R12, R200.reuse, R82, R12 ;  /* 0x00000052c80c723c */ /* 0x040fe2000000180c */
[----:B------:R-:W-:Y:S07]  /*27d0*/  LDSM.16.M88.4 R80, [R251+0x2000] ;  /* 0x00200000fb50783b */ /* 0x000fee0000000200 */
[C---:B------:R-:W-:Y:S08]  /*27e0*/  HMMA.16816.F32 R8, R200.reuse, R48, R8 ;  /* 0x00000030c808723c */ /* 0x040ff00000001808 */
[C---:B------:R-:W-:Y:S01]  /*27f0*/  HMMA.16816.F32 R20, R200.reuse, R50, R20 ;  /* 0x00000032c814723c */ /* 0x040fe20000001814 */
[----:B------:R-:W1:Y:S07]  /*2800*/  LDSM.16.M88.4 R48, [R99+0x12900] ;  /* 0x012900006330783b */ /* 0x000e6e0000000200 */
[C---:B--2---:R-:W-:Y:S08]  /*2810*/  HMMA.16816.F32 R24, R200.reuse, R60, R24 ;  /* 0x0000003cc818723c */ /* 0x044ff00000001818 */
[C---:B------:R-:W-:Y:S01]  /*2820*/  HMMA.16816.F32 R28, R200.reuse, R62, R28 ;  /* 0x0000003ec81c723c */ /* 0x040fe2000000181c */
[----:B------:R-:W-:Y:S07]  /*2830*/  LDSM.16.M88.4 R60, [R248+0x15100] ;  /* 0x01510000f83c783b */ /* 0x000fee0000000200 */
[----:B---3--:R-:W-:Y:S08]  /*2840*/  HMMA.16816.F32 R32, R200, R72, R32 ;  /* 0x00000048c820723c */ /* 0x008ff00000001820 */
[----:B------:R-:W-:Y:S08]  /*2850*/  HMMA.16816.F32 R36, R204, R76, R36 ;  /* 0x0000004ccc24723c */ /* 0x000ff00000001824 */
[----:B------:R-:W-:Y:S01]  /*2860*/  HMMA.16816.F32 R44, R200, R74, R44 ;  /* 0x0000004ac82c723c */ /* 0x000fe2000000182c */
[----:B------:R-:W-:Y:S07]  /*2870*/  LDSM.16.M88.4 R72, [R248+0x15900] ;  /* 0x01590000f848783b */ /* 0x000fee0000000200 */
[C---:B------:R-:W-:Y:S01]  /*2880*/  HMMA.16816.F32 R16, R204.reuse, R78, R12 ;  /* 0x0000004ecc10723c */ /* 0x040fe2000000180c */
[----:B------:R-:W-:Y:S07]  /*2890*/  LDSM.16.M88.4 R76, [R248+0x14100] ;  /* 0x01410000f84c783b */ /* 0x000fee0000000200 */
[C---:B----4-:R-:W-:Y:S08]  /*28a0*/  HMMA.16816.F32 R12, R204.reuse, R40, R8 ;  /* 0x00000028cc0c723c */ /* 0x050ff00000001808 */
[C---:B------:R-:W-:Y:S01]  /*28b0*/  HMMA.16816.F32 R8, R204.reuse, R42, R20 ;  /* 0x0000002acc08723c */ /* 0x040fe20000001814 */
[----:B------:R-:W2:Y:S07]  /*28c0*/  LDSM.16.M88.4 R40, [R251+0x2800] ;  /* 0x00280000fb28783b */ /* 0x000eae0000000200 */
[C---:B------:R-:W-:Y:S08]  /*28d0*/  HMMA.16816.F32 R24, R204.reuse, R52, R24 ;  /* 0x00000034cc18723c */ /* 0x040ff00000001818 */
[C---:B------:R-:W-:Y:S01]  /*28e0*/  HMMA.16816.F32 R28, R204.reuse, R54, R28 ;  /* 0x00000036cc1c723c */ /* 0x040fe2000000181c */
[----:B------:R-:W3:Y:S07]  /*28f0*/  LDSM.16.M88.4 R52, [R251+0x3000] ;  /* 0x00300000fb34783b */ /* 0x000eee0000000200 */
[----:B------:R-:W-:Y:S08]  /*2900*/  HMMA.16816.F32 R32, R204, R64, R32 ;  /* 0x00000040cc20723c */ /* 0x000ff00000001820 */
[----:B-----5:R-:W-:Y:S08]  /*2910*/  HMMA.16816.F32 R36, R208, R84, R36 ;  /* 0x00000054d024723c */ /* 0x020ff00000001824 */
[----:B------:R-:W-:Y:S01]  /*2920*/  HMMA.16816.F32 R44, R204, R66, R44 ;  /* 0x00000042cc2c723c */ /* 0x000fe2000000182c */
[----:B------:R-:W4:Y:S07]  /*2930*/  LDSM.16.M88.4 R64, [R251+0x3800] ;  /* 0x00380000fb40783b */ /* 0x000f2e0000000200 */
[C---:B------:R-:W-:Y:S01]  /*2940*/  HMMA.16816.F32 R20, R208.reuse, R86, R16 ;  /* 0x00000056d014723c */ /* 0x040fe20000001810 */
[----:B------:R-:W-:Y:S07]  /*2950*/  LDSM.16.M88.4 R84, [R251+0x4000] ;  /* 0x00400000fb54783b */ /* 0x000fee0000000200 */
[C---:B-1----:R-:W-:Y:S08]  /*2960*/  HMMA.16816.F32 R16, R208.reuse, R48, R12 ;  /* 0x00000030d010723c */ /* 0x042ff0000000180c */
[C---:B------:R-:W-:Y:S01]  /*2970*/  HMMA.16816.F32 R12, R208.reuse, R50, R8 ;  /* 0x00000032d00c723c */ /* 0x040fe20000001808 */
[----:B------:R-:W1:Y:S07]  /*2980*/  LDSM.16.M88.4 R48, [R248+0x14900] ;  /* 0x01490000f830783b */ /* 0x000e6e0000000200 */
[C---:B------:R-:W-:Y:S08]  /*2990*/  HMMA.16816.F32 R8, R208.reuse, R56, R24 ;  /* 0x00000038d008723c */ /* 0x040ff00000001818 */
[C---:B------:R-:W-:Y:S01]  /*29a0*/  HMMA.16816.F32 R28, R208.reuse, R58, R28 ;  /* 0x0000003ad01c723c */ /* 0x040fe2000000181c */
[----:B------:R-:W-:Y:S07]  /*29b0*/  LDSM.16.M88.4 R56, [R105+0x5000] ;  /* 0x005000006938783b */ /* 0x000fee0000000200 */
[----:B------:R-:W-:Y:S08]  /*29c0*/  HMMA.16816.F32 R32, R208, R68, R32 ;  /* 0x00000044d020723c */ /* 0x000ff00000001820 */
[C---:B------:R-:W-:Y:S08]  /*29d0*/  HMMA.16816.F32 R36, R212.reuse, R80, R36 ;  /* 0x00000050d424723c */ /* 0x040ff00000001824 */
[C---:B------:R-:W-:Y:S01]  /*29e0*/  HMMA.16816.F32 R24, R212.reuse, R82, R20 ;  /* 0x00000052d418723c */ /* 0x040fe20000001814 */
[----:B------:R-:W-:Y:S07]  /*29f0*/  LDSM.16.M88.4 R80, [R248+0x16100] ;  /* 0x01610000f850783b */ /* 0x000fee0000000200 */
[C---:B--2---:R-:W-:Y:S08]  /*2a00*/  HMMA.16816.F32 R20, R212.reuse, R40, R16 ;  /* 0x00000028d414723c */ /* 0x044ff00000001810 */
[C---:B------:R-:W-:Y:S01]  /*2a10*/  HMMA.16816.F32 R16, R212.reuse, R42, R12 ;  /* 0x0000002ad410723c */ /* 0x040fe2000000180c */
[----:B------:R-:W2:Y:S07]  /*2a20*/  LDSM.16.M88.4 R40, [R105+0x4800] ;  /* 0x004800006928783b */ /* 0x000eae0000000200 */
[C---:B---3--:R-:W-:Y:S08]  /*2a30*/  HMMA.16816.F32 R12, R212.reuse, R52, R8 ;  /* 0x00000034d40c723c */ /* 0x048ff00000001808 */
[C---:B------:R-:W-:Y:S01]  /*2a40*/  HMMA.16816.F32 R8, R212.reuse, R54, R28 ;  /* 0x00000036d408723c */ /* 0x040fe2000000181c */
[----:B------:R-:W-:Y:S07]  /*2a50*/  LDSM.16.M88.4 R52, [R99+0x14900] ;  /* 0x014900006334783b */ /* 0x000fee0000000200 */
[----:B----4-:R-:W-:Y:S08]  /*2a60*/  HMMA.16816.F32 R32, R212, R64, R32 ;  /* 0x00000040d420723c */ /* 0x010ff00000001820 */
[----:B------:R-:W-:Y:S08]  /*2a70*/  HMMA.16816.F32 R36, R216, R76, R36 ;  /* 0x0000004cd824723c */ /* 0x000ff00000001824 */
[----:B------:R-:W-:Y:S01]  /*2a80*/  HMMA.16816.F32 R44, R208, R70, R44 ;  /* 0x00000046d02c723c */ /* 0x000fe2000000182c */
[----:B------:R-:W3:Y:S07]  /*2a90*/  LDSM.16.M88.4 R68, [R105+0x5800] ;  /* 0x005800006944783b */ /* 0x000eee0000000200 */
[C---:B------:R-:W-:Y:S01]  /*2aa0*/  HMMA.16816.F32 R28, R216.reuse, R78, R24 ;  /* 0x0000004ed81c723c */ /* 0x040fe20000001818 */
[----:B------:R-:W-:Y:S07]  /*2ab0*/  LDSM.16.M88.4 R76, [R99+0x15900] ;  /* 0x01590000634c783b */ /* 0x000fee0000000200 */
[C---:B-1----:R-:W-:Y:S08]  /*2ac0*/  HMMA.16816.F32 R24, R216.reuse, R48, R20 ;  /* 0x00000030d818723c */ /* 0x042ff00000001814 */
[C---:B------:R-:W-:Y:S01]  /*2ad0*/  HMMA.16816.F32 R20, R216.reuse, R50, R16 ;  /* 0x00000032d814723c */ /* 0x040fe20000001810 */
[----:B------:R-:W-:Y:S07]  /*2ae0*/  LDSM.16.M88.4 R48, [R251+0x4800] ;  /* 0x00480000fb30783b */ /* 0x000fee0000000200 */
[C---:B------:R-:W-:Y:S08]  /*2af0*/  HMMA.16816.F32 R16, R216.reuse, R60, R12 ;  /* 0x0000003cd810723c */ /* 0x040ff0000000180c */
[C---:B------:R-:W-:Y:S01]  /*2b00*/  HMMA.16816.F32 R12, R216.reuse, R62, R8 ;  /* 0x0000003ed80c723c */ /* 0x040fe20000001808 */
[----:B------:R-:W1:Y:S07]  /*2b10*/  LDSM.16.M88.4 R60, [R99+0x15100] ;  /* 0x01510000633c783b */ /* 0x000e6e0000000200 */
[----:B------:R-:W-:Y:S08]  /*2b20*/  HMMA.16816.F32 R8, R216, R72, R32 ;  /* 0x00000048d808723c */ /* 0x000ff00000001820 */
[----:B------:R-:W-:Y:S08]  /*2b30*/  HMMA.16816.F32 R36, R220, R92, R36 ;  /* 0x0000005cdc24723c */ /* 0x000ff00000001824 */
[----:B------:R-:W-:Y:S01]  /*2b40*/  HMMA.16816.F32 R44, R212, R66, R44 ;  /* 0x00000042d42c723c */ /* 0x000fe2000000182c */
[----:B------:R-:W-:Y:S07]  /*2b50*/  LDSM.16.M88.4 R64, [R251+0x5000] ;  /* 0x00500000fb40783b */ /* 0x000fee0000000200 */
[C---:B------:R-:W-:Y:S08]  /*2b60*/  HMMA.16816.F32 R32, R220.reuse, R94, R28 ;  /* 0x0000005edc20723c */ /* 0x040ff0000000181c */
[C---:B--2---:R-:W-:Y:S08]  /*2b70*/  HMMA.16816.F32 R28, R220.reuse, R40, R24 ;  /* 0x00000028dc1c723c */ /* 0x044ff00000001818 */
[C---:B------:R-:W-:Y:S08]  /*2b80*/  HMMA.16816.F32 R24, R220.reuse, R42, R20 ;  /* 0x0000002adc18723c */ /* 0x040ff00000001814 */
[C---:B------:R-:W-:Y:S08]  /*2b90*/  HMMA.16816.F32 R20, R220.reuse, R56, R16 ;  /* 0x00000038dc14723c */ /* 0x040ff00000001810 */
[C---:B------:R-:W-:Y:S01]  /*2ba0*/  HMMA.16816.F32 R16, R220.reuse, R58, R12 ;  /* 0x0000003adc10723c */ /* 0x040fe2000000180c */
[----:B------:R-:W-:Y:S07]  /*2bb0*/  LDSM.16.M88.4 R56, [R248+0x16900] ;  /* 0x01690000f838783b */ /* 0x000fee0000000200 */
[----:B---3--:R-:W-:Y:S08]  /*2bc0*/  HMMA.16816.F32 R12, R220, R68, R8 ;  /* 0x00000044dc0c723c */ /* 0x008ff00000001808 */
[----:B------:R-:W-:Y:S08]  /*2bd0*/  HMMA.16816.F32 R8, R224, R88, R36 ;  /* 0x00000058e008723c */ /* 0x000ff00000001824 */
[----:B------:R-:W-:Y:S01]  /*2be0*/  HMMA.16816.F32 R44, R216, R74, R44 ;  /* 0x0000004ad82c723c */ /* 0x000fe2000000182c */
[----:B------:R-:W2:Y:S07]  /*2bf0*/  LDSM.16.M88.4 R72, [R251+0x5800] ;  /* 0x00580000fb48783b */ /* 0x000eae0000000200 */
[----:B------:R-:W-:Y:S08]  /*2c00*/  HMMA.16816.F32 R40, R224, R90, R32 ;  /* 0x0000005ae028723c */ /* 0x000ff00000001820 */
[----:B------:R-:W-:Y:S08]  /*2c10*/  HMMA.16816.F32 R8, R228, R84, R8 ;  /* 0x00000054e408723c */ /* 0x000ff00000001808 */
[----:B------:R-:W-:Y:S08]  /*2c20*/  HMMA.16816.F32 R36, R224, R52, R28 ;  /* 0x00000034e024723c */ /* 0x000ff0000000181c */
[----:B------:R-:W-:Y:S01]  /*2c30*/  HMMA.16816.F32 R44, R220, R70, R44 ;  /* 0x00000046dc2c723c */ /* 0x000fe2000000182c */
[----:B------:R-:W3:Y:S07]  /*2c40*/  LDSM.16.M88.4 R68, [R105+0x6000] ;  /* 0x006000006944783b */ /* 0x000eee0000000200 */
[C---:B-1----:R-:W-:Y:S08]  /*2c50*/  HMMA.16816.F32 R28, R224.reuse, R60, R20 ;  /* 0x0000003ce01c723c */ /* 0x042ff00000001814 */
[C---:B------:R-:W-:Y:S08]  /*2c60*/  HMMA.16816.F32 R20, R224.reuse, R76, R12 ;  /* 0x0000004ce014723c */ /* 0x040ff0000000180c */
[C---:B------:R-:W-:Y:S01]  /*2c70*/  HMMA.16816.F32 R32, R224.reuse, R54, R24 ;  /* 0x00000036e020723c */ /* 0x040fe20000001818 */
[----:B------:R-:W-:Y:S07]  /*2c80*/  LDSM.16.M88.4 R52, [R251+0x6000] ;  /* 0x00600000fb34783b */ /* 0x000fee0000000200 */
[----:B------:R-:W-:Y:S08]  /*2c90*/  HMMA.16816.F32 R24, R224, R62, R16 ;  /* 0x0000003ee018723c */ /* 0x000ff00000001810 */
[----:B------:R-:W-:Y:S08]  /*2ca0*/  HMMA.16816.F32 R12, R228, R86, R40 ;  /* 0x00000056e40c723c */ /* 0x000ff00000001828 */
[----:B------:R-:W-:Y:S08]  /*2cb0*/  HMMA.16816.F32 R8, R232, R80, R8 ;  /* 0x00000050e808723c */ /* 0x000ff00000001808 */
[----:B------:R-:W-:Y:S08]  /*2cc0*/  HMMA.16816.F32 R16, R224, R78, R44 ;  /* 0x0000004ee010723c */ /* 0x000ff0000000182c */
[C---:B--2---:R-:W-:Y:S01]  /*2cd0*/  HMMA.16816.F32 R44, R228.reuse, R72, R20 ;  /* 0x00000048e42c723c */ /* 0x044fe20000001814 */
[----:B------:R-:W1:Y:S07]  /*2ce0*/  LDSM.16.M88.4 R20, [R248+0x17100] ;  /* 0x01710000f814783b */ /* 0x000e6e0000000200 */
[C---:B------:R-:W-:Y:S08]  /*2cf0*/  HMMA.16816.F32 R36, R228.reuse, R48, R36 ;  /* 0x00000030e424723c */ /* 0x040ff00000001824 */
[C---:B------:R-:W-:Y:S01]  /*2d00*/  HMMA.16816.F32 R40, R228.reuse, R50, R32 ;  /* 0x00000032e428723c */ /* 0x040fe20000001820 */
[----:B------:R-:W2:Y:S04]  /*2d10*/  LDSM.16.M88.4 R48, [R248+0x17900] ;  /* 0x01790000f830783b */ /* 0x000ea80000000200 */
[----:B------:R-:W-:Y:S03]  /*2d20*/  LDSM.16.M88.4 R32, [R105+0x6800] ;  /* 0x006800006920783b */ /* 0x000fe60000000200 */
[C---:B------:R-:W-:Y:S08]  /*2d30*/  HMMA.16816.F32 R60, R228.reuse, R64, R28 ;  /* 0x00000040e43c723c */ /* 0x040ff0000000181c */
[----:B------:R-:W-:Y:S01]  /*2d40*/  HMMA.16816.F32 R28, R228, R66, R24 ;  /* 0x00000042e41c723c */ /* 0x000fe20000001818 */
[----:B------:R-:W4:Y:S07]  /*2d50*/  LDSM.16.M88.4 R24, [R99+0x16100] ;  /* 0x016100006318783b */ /* 0x000f2e0000000200 */
[----:B------:R-:W-:Y:S08]  /*2d60*/  HMMA.16816.F32 R12, R232, R82, R12 ;  /* 0x00000052e80c723c */ /* 0x000ff0000000180c */
[----:B---3--:R-:W-:Y:S08]  /*2d70*/  HMMA.16816.F32 R8, R236, R68, R8 ;  /* 0x00000044ec08723c */ /* 0x008ff00000001808 */
[----:B------:R-:W-:Y:S08]  /*2d80*/  HMMA.16816.F32 R72, R228, R74, R16 ;  /* 0x0000004ae448723c */ /* 0x000ff00000001810 */
[----:B------:R-:W-:Y:S08]  /*2d90*/  HMMA.16816.F32 R12, R236, R70, R12 ;  /* 0x00000046ec0c723c */ /* 0x000ff0000000180c */
[C---:B-1----:R-:W-:Y:S08]  /*2da0*/  HMMA.16816.F32 R64, R232.reuse, R20, R60 ;  /* 0x00000014e840723c */ /* 0x042ff0000000183c */
[C---:B--2---:R-:W-:Y:S01]  /*2db0*/  HMMA.16816.F32 R60, R232.reuse, R48, R44 ;  /* 0x00000030e83c723c */ /* 0x044fe2000000182c */
[----:B------:R-:W1:Y:S07]  /*2dc0*/  LDSM.16.M88.4 R44, [R105+0x7000] ;  /* 0x00700000692c783b */ /* 0x000e6e0000000200 */
[----:B------:R-:W-:Y:S01]  /*2dd0*/  HMMA.16816.F32 R16, R232, R56, R36 ;  /* 0x00000038e810723c */ /* 0x000fe20000001824 */
[----:B------:R-:W-:Y:S07]  /*2de0*/  LDSM.16.M88.4 R36, [R251+0x6800] ;  /* 0x00680000fb24783b */ /* 0x000fee0000000200 */
[----:B----4-:R-:W-:Y:S08]  /*2df0*/  HMMA.16816.F32 R8, R240, R24, R8 ;  /* 0x00000018f008723c */ /* 0x010ff00000001808 */
[----:B------:R-:W-:Y:S01]  /*2e00*/  HMMA.16816.F32 R56, R232, R58, R40 ;  /* 0x0000003ae838723c */ /* 0x000fe20000001828 */
[----:B------:R-:W2:Y:S07]  /*2e10*/  LDSM.16.M88.4 R40, [R99+0x16900] ;  /* 0x016900006328783b */ /* 0x000eae0000000200 */
[----:B------:R-:W-:Y:S01]  /*2e20*/  HMMA.16816.F32 R12, R240, R26, R12 ;  /* 0x0000001af00c723c */ /* 0x000fe2000000180c */
[----:B------:R-:W-:Y:S07]  /*2e30*/  LDSM.16.M88.4 R24, [R99+0x17100] ;  /* 0x017100006318783b */ /* 0x000fee0000000200 */
[C---:B------:R-:W-:Y:S08]  /*2e40*/  HMMA.16816.F32 R76, R232.reuse, R22, R28 ;  /* 0x00000016e84c723c */ /* 0x040ff0000000181c */
[----:B------:R-:W-:Y:S01]  /*2e50*/  HMMA.16816.F32 R72, R232, R50, R72 ;  /* 0x00000032e848723c */ /* 0x000fe20000001848 */
[----:B------:R-:W3:Y:S07]  /*2e60*/  LDSM.16.M88.4 R48, [R105+0x7800] ;  /* 0x007800006930783b */ /* 0x000eee0000000200 */
[----:B------:R-:W-:Y:S08]  /*2e70*/  HMMA.16816.F32 R16, R236, R32, R16 ;  /* 0x00000020ec10723c */ /* 0x000ff00000001810 */
[----:B------:R-:W-:Y:S08]  /*2e80*/  HMMA.16816.F32 R28, R244, R52, R8 ;  /* 0x00000034f41c723c */ /* 0x000ff00000001808 */
[----:B------:R-:W-:Y:S08]  /*2e90*/  HMMA.16816.F32 R8, R236, R34, R56 ;  /* 0x00000022ec08723c */ /* 0x000ff00000001838 */
[----:B------:R-:W-:Y:S08]  /*2ea0*/  HMMA.16816.F32 R32, R244, R54, R12 ;  /* 0x00000036f420723c */ /* 0x000ff0000000180c */
[----:B-1----:R-:W-:Y:S01]  /*2eb0*/  HMMA.16816.F32 R20, R236, R44, R64 ;  /* 0x0000002cec14723c */ /* 0x002fe20000001840 */
[----:B------:R-:W-:-:S02]  /*2ec0*/  FMUL.FTZ R28, R28, c[0x0][0x320] ;  /* 0x0000c8001c1c7a20 */ /* 0x000fc40000410000 */
[----:B------:R-:W-:Y:S02]  /*2ed0*/  FMUL.FTZ R29, R29, c[0x0][0x320] ;  /* 0x0000c8001d1d7a20 */ /* 0x000fe40000410000 */
[----:B------:R-:W-:Y:S01]  /*2ee0*/  FMUL.FTZ R30, R30, c[0x0][0x320] ;  /* 0x0000c8001e1e7a20 */ /* 0x000fe20000410000 */
[----:B------:R-:W-:Y:S01]  /*2ef0*/  MUFU.TANH R68, R28 ;  /* 0x0000001c00447308 */ /* 0x000fe20000002400 */
[----:B------:R-:W-:Y:S01]  /*2f00*/  FMUL.FTZ R31, R31, c[0x0][0x320] ;  /* 0x0000c8001f1f7a20 */ /* 0x000fe20000410000 */
[----:B------:R-:W-:Y:S06]  /*2f10*/  HMMA.16816.F32 R12, R236, R46, R76 ;  /* 0x0000002eec0c723c */ /* 0x000fec000000184c */
[----:B------:R-:W-:Y:S02]  /*2f20*/  MUFU.TANH R59, R29 ;  /* 0x0000001d003b7308 */ /* 0x000fe40000002400 */
[----:B--2---:R-:W-:Y:S01]  /*2f30*/  HMMA.16816.F32 R16, R240, R40, R16 ;  /* 0x00000028f010723c */ /* 0x004fe20000001810 */
[----:B------:R-:W-:-:S02]  /*2f40*/  FMUL.FTZ R33, R33, c[0x0][0x320] ;  /* 0x0000c80021217a20 */ /* 0x000fc40000410000 */
[----:B------:R-:W-:Y:S02]  /*2f50*/  FMUL.FTZ R32, R32, c[0x0][0x320] ;  /* 0x0000c80020207a20 */ /* 0x000fe40000410000 */
[----:B------:R-:W-:Y:S01]  /*2f60*/  FMUL.FTZ R34, R34, c[0x0][0x320] ;  /* 0x0000c80022227a20 */ /* 0x000fe20000410000 */
[----:B------:R-:W-:Y:S01]  /*2f70*/  MUFU.TANH R57, R33 ;  /* 0x0000002100397308 */ /* 0x000fe20000002400 */
[----:B------:R-:W-:Y:S01]  /*2f80*/  FMUL.FTZ R2, R35, c[0x0][0x320] ;  /* 0x0000c80023027a20 */ /* 0x000fe20000410000 */
[----:B------:R-:W-:Y:S06]  /*2f90*/  HMMA.16816.F32 R8, R240, R42, R8 ;  /* 0x0000002af008723c */ /* 0x000fec0000001808 */
[----:B------:R-:W1:Y:S02]  /*2fa0*/  MUFU.TANH R56, R32 ;  /* 0x0000002000387308 */ /* 0x000e640000002400 */
[----:B---3--:R-:W-:Y:S06]  /*2fb0*/  HMMA.16816.F32 R52, R236, R48, R60 ;  /* 0x00000030ec34723c */ /* 0x008fec000000183c */
[----:B------:R2:W-:Y:S02]  /*2fc0*/  MUFU.TANH R58, R34 ;  /* 0x00000022003a7308 */ /* 0x0005e40000002400 */
[C---:B------:R-:W-:Y:S06]  /*2fd0*/  HMMA.16816.F32 R20, R240.reuse, R24, R20 ;  /* 0x00000018f014723c */ /* 0x040fec0000001814 */
[----:B------:R3:W-:Y:S02]  /*2fe0*/  MUFU.TANH R49, R2 ;  /* 0x0000000200317308 */ /* 0x0007e40000002400 */
[----:B------:R-:W-:Y:S01]  /*2ff0*/  HMMA.16816.F32 R12, R240, R26, R12 ;  /* 0x0000001af00c723c */ /* 0x000fe2000000180c */
[----:B------:R-:W-:Y:S04]  /*3000*/  LDSM.16.M88.4 R24, [R99+0x17900] ;  /* 0x017900006318783b */ /* 0x000fe80000000200 */
[----:B--2---:R-:W2:Y:S01]  /*3010*/  LDSM.16.M88.4 R32, [R251+0x7000] ;  /* 0x00700000fb20783b */ /* 0x004ea20000000200 */
[----:B------:R-:W-:Y:S02]  /*3020*/  MUFU.TANH R64, R30 ;  /* 0x0000001e00407308 */ /* 0x000fe40000002400 */
[----:B------:R-:W-:Y:S01]  /*3030*/  HMMA.16816.F32 R44, R244, R36, R16 ;  /* 0x00000024f42c723c */ /* 0x000fe20000001810 */
[----:B---3--:R-:W-:-:S05]  /*3040*/  LOP3.LUT R2, R97, 0xffffffe0, RZ, 0xc0, !PT ;  /* 0xffffffe061027812 */ /* 0x008fca00078ec0ff */
[----:B------:R3:W-:Y:S02]  /*3050*/  MUFU.TANH R48, R31 ;  /* 0x0000001f00307308 */ /* 0x0007e40000002400 */
[----:B------:R-:W-:Y:S01]  /*3060*/  HMMA.16816.F32 R36, R244, R38, R8 ;  /* 0x00000026f424723c */ /* 0x000fe20000001808 */
[----:B------:R-:W-:-:S06]  /*3070*/  IMAD.IADD R2, R101, 0x1, -R2 ;  /* 0x0000000165027824 */ /* 0x000fcc00078e0a02 */
[----:B------:R-:W-:Y:S01]  /*3080*/  IMAD.IADD R9, R96, 0x1, -R6 ;  /* 0x0000000160097824 */ /* 0x000fe200078e0a06 */
[----:B------:R-:W-:Y:S01]  /*3090*/  SHF.R.S32.HI R8, RZ, 0x1f, R2 ;  /* 0x0000001fff087819 */ /* 0x000fe20000011402 */
[----:B------:R-:W-:Y:S03]  /*30a0*/  HMMA.16816.F32 R16, R236, R50, R72 ;  /* 0x00000032ec10723c */ /* 0x000fe60000001848 */
[----:B------:R-:W-:Y:S01]  /*30b0*/  LEA.HI R6, R8, R2, RZ, 0x2 ;  /* 0x0000000208067211 */ /* 0x000fe200078f10ff */
[----:B---3--:R-:W3:Y:S03]  /*30c0*/  LDSM.16.M88.4 R28, [R251+0x7800] ;  /* 0x00780000fb1c783b */ /* 0x008ee60000000200 */
[----:B------:R-:W-:Y:S01]  /*30d0*/  LEA.HI.SX32 R8, R6, UR6, 0x1e ;  /* 0x0000000606087c11 */ /* 0x000fe2000f8ff2ff */
[----:B------:R-:W-:Y:S01]  /*30e0*/  FMUL.FTZ R45, R45, c[0x0][0x320] ;  /* 0x0000c8002d2d7a20 */ /* 0x000fe20000410000 */
[----:B------:R-:W-:-:S04]  /*30f0*/  DEPBAR.LE SB0, 0x0 ;  /* 0x000080000000791a */ /* 0x000fc80000000000 */
[----:B------:R-:W-:Y:S01]  /*3100*/  IMAD R5, R9, 0x10, R8 ;  /* 0x0000001009057824 */ /* 0x000fe200078e0208 */
[----:B------:R-:W4:Y:S01]  /*3110*/  MUFU.TANH R45, R45 ;  /* 0x0000002d002d7308 */ /* 0x000f220000002400 */
[----:B------:R-:W-:Y:S02]  /*3120*/  FMUL.FTZ R44, R44, c[0x0][0x320] ;  /* 0x0000c8002c2c7a20 */ /* 0x000fe40000410000 */
[----:B------:R-:W-:Y:S02]  /*3130*/  IMAD R10, R7, 0x8, R5 ;  /* 0x00000008070a7824 */ /* 0x000fe400078e0205 */
[----:B------:R-:W-:Y:S02]  /*3140*/  FMUL.FTZ R36, R36, c[0x0][0x320] ;  /* 0x0000c80024247a20 */ /* 0x000fe40000410000 */
[----:B------:R-:W-:Y:S01]  /*3150*/  @P1 IMAD.HI.U32 R7, R10, c[0x0][0x2c8], RZ ;  /* 0x0000b2000a071a27 */ /* 0x000fe200078e00ff */
[----:B------:R-:W-:Y:S01]  /*3160*/  MOV R5, R10 ;  /* 0x0000000a00057202 */ /* 0x000fe20000000f00 */
[----:B--2---:R-:W-:Y:S01]  /*3170*/  HMMA.16816.F32 R40, R244, R32, R20 ;  /* 0x00000020f428723c */ /* 0x004fe20000001814 */
[----:B------:R2:W-:Y:S01]  /*3180*/  STL [R1+0xdc], R10 ;  /* 0x0000dc0a01007387 */ /* 0x0005e20000100800 */
[----:B------:R-:W-:Y:S01]  /*3190*/  FMUL.FTZ R37, R37, c[0x0][0x320] ;  /* 0x0000c80025257a20 */ /* 0x000fe20000410000 */
[----:B------:R-:W-:Y:S01]  /*31a0*/  @P0 SHF.R.U32.HI R5, RZ, c[0x0][0x2cc], R7 ;  /* 0x0000b300ff050a19 */ /* 0x000fe20000011607 */
[----:B------:R-:W-:Y:S01]  /*31b0*/  MUFU.TANH R44, R44 ;  /* 0x0000002c002c7308 */ /* 0x000fe20000002400 */
[----:B------:R-:W-:-:S02]  /*31c0*/  FMUL.FTZ R47, R47, c[0x0][0x320] ;  /* 0x0000c8002f2f7a20 */ /* 0x000fc40000410000 */
[----:B------:R-:W-:Y:S01]  /*31d0*/  FMUL.FTZ R46, R46, c[0x0][0x320] ;  /* 0x0000c8002e2e7a20 */ /* 0x000fe20000410000 */
[----:B------:R-:W-:Y:S01]  /*31e0*/  HMMA.16816.F32 R20, R244, R34, R12 ;  /* 0x00000022f414723c */ /* 0x000fe2000000180c */
[----:B------:R-:W5:Y:S01]  /*31f0*/  SHFL.IDX PT, R12, R5, RZ, 0x1c1f ;  /* 0x001c1fff050c7589 */ /* 0x000f6200000e0000 */
[----:B------:R-:W-:Y:S02]  /*3200*/  FMUL.FTZ R39, R39, c[0x0][0x320] ;  /* 0x0000c80027277a20 */ /* 0x000fe40000410000 */
[----:B------:R-:W-:Y:S01]  /*3210*/  MUFU.TANH R36, R36 ;  /* 0x0000002400247308 */ /* 0x000fe20000002400 */
[----:B------:R1:W3:Y:S01]  /*3220*/  SHFL.IDX PT, R7, R5, 0x1, 0x1c1f ;  /* 0x003c1f0005077f89 */ /* 0x0002e200000e0000 */
[----:B------:R-:W-:Y:S02]  /*3230*/  FMUL.FTZ R38, R38, c[0x0][0x320] ;  /* 0x0000c80026267a20 */ /* 0x000fe40000410000 */
[C---:B------:R-:W-:Y:S04]  /*3240*/  HMMA.16816.F32 R16, R240.reuse, R26, R16 ;  /* 0x0000001af010723c */ /* 0x040fe80000001810 */
[----:B------:R-:W-:Y:S04]  /*3250*/  MUFU.TANH R37, R37 ;  /* 0x0000002500257308 */ /* 0x000fe80000002400 */
[----:B------:R-:W-:Y:S01]  /*3260*/  FMUL.FTZ R41, R41, c[0x0][0x320] ;  /* 0x0000c80029297a20 */ /* 0x000fe20000410000 */
[----:B--2---:R-:W-:Y:S01]  /*3270*/  HMMA.16816.F32 R8, R240, R24, R52 ;  /* 0x00000018f008723c */ /* 0x004fe20000001834 */
[----:B------:R-:W-:-:S02]  /*3280*/  FMUL.FTZ R42, R42, c[0x0][0x320] ;  /* 0x0000c8002a2a7a20 */ /* 0x000fc40000410000 */
[----:B------:R-:W-:Y:S01]  /*3290*/  MUFU.TANH R47, R47 ;  /* 0x0000002f002f7308 */ /* 0x000fe20000002400 */
[----:B------:R-:W-:-:S03]  /*32a0*/  FMUL.FTZ R43, R43, c[0x0][0x320] ;  /* 0x0000c8002b2b7a20 */ /* 0x000fc60000410000 */
[----:B------:R-:W-:Y:S02]  /*32b0*/  FMUL.FTZ R20, R20, c[0x0][0x320] ;  /* 0x0000c80014147a20 */ /* 0x000fe40000410000 */
[----:B------:R-:W-:Y:S01]  /*32c0*/  FMUL.FTZ R22, R22, c[0x0][0x320] ;  /* 0x0000c80016167a20 */ /* 0x000fe20000410000 */
[----:B-1----:R-:W-:Y:S01]  /*32d0*/  LOP3.LUT R5, R6, 0x7ffffffc, RZ, 0xc0, !PT ;  /* 0x7ffffffc06057812 */ /* 0x002fe200078ec0ff */
[----:B------:R-:W-:Y:S01]  /*32e0*/  MUFU.TANH R41, R41 ;  /* 0x0000002900297308 */ /* 0x000fe20000002400 */
[----:B------:R-:W-:-:S03]  /*32f0*/  FMUL.FTZ R23, R23, c[0x0][0x320] ;  /* 0x0000c80017177a20 */ /* 0x000fc60000410000 */
[C---:B---3--:R-:W-:Y:S01]  /*3300*/  HMMA.16816.F32 R24, R244.reuse, R30, R16 ;  /* 0x0000001ef418723c */ /* 0x048fe20000001810 */
[----:B------:R-:W-:Y:S02]  /*3310*/  IMAD.IADD R5, R2, 0x1, -R5 ;  /* 0x0000000102057824 */ /* 0x000fe400078e0a05 */
[----:B------:R-:W-:Y:S01]  /*3320*/  IMAD.U32 R2, RZ, RZ, UR4 ;  /* 0x00000004ff027e24 */ /* 0x000fe2000f8e00ff */
[----:B------:R-:W-:Y:S01]  /*3330*/  @UP0 USHF.R.S32.HI UR4, URZ, 0x1f, UR17 ;  /* 0x0000001f3f040899 */ /* 0x000fe20008011411 */
[----:B------:R-:W-:Y:S01]  /*3340*/  IMAD.SHL.U32 R13, R5, 0x2, RZ ;  /* 0x00000002050d7824 */ /* 0x000fe200078e00ff */
[----:B------:R-:W-:Y:S02]  /*3350*/  MUFU.TANH R20, R20 ;  /* 0x0000001400147308 */ /* 0x000fe40000002400 */
[----:B------:R-:W-:Y:S02]  /*3360*/  @UP0 UIMAD UR4, UR4, UR8, UR7 ;  /* 0x00000008040402a4 */ /* 0x000fe4000f8e0207 */
[C---:B------:R-:W-:Y:S01]  /*3370*/  IADD3 R2, -R13.reuse, UR10, R2 ;  /* 0x0000000a0d027c10 */ /* 0x040fe2000fffe102 */
[----:B------:R-:W-:Y:S01]  /*3380*/  HMMA.16816.F32 R32, R244, R28, R8 ;  /* 0x0000001cf420723c */ /* 0x000fe20000001808 */
[----:B------:R-:W-:Y:S01]  /*3390*/  IADD3 R6, -R13, UR11, RZ ;  /* 0x0000000b0d067c10 */ /* 0x000fe2000fffe1ff */
[----:B------:R1:W-:Y:S01]  /*33a0*/  STL [R1+0xe0], R13 ;  /* 0x0000e00d01007387 */ /* 0x0003e20000100800 */
[----:B------:R-:W-:Y:S01]  /*33b0*/  IADD3 R2, R2, -UR19, RZ ;  /* 0x8000001302027c10 */ /* 0x000fe2000fffe0ff */
[----:B------:R-:W-:Y:S02]  /*33c0*/  MUFU.TANH R46, R46 ;  /* 0x0000002e002e7308 */ /* 0x000fe40000002400 */
[----:B------:R-:W-:Y:S01]  /*33d0*/  STL [R1], R124 ;  /* 0x0000007c01007387 */ /* 0x000fe20000100800 */
[----:B------:R-:W-:-:S02]  /*33e0*/  FMUL.FTZ R8, R40, c[0x0][0x320] ;  /* 0x0000c80028087a20 */ /* 0x000fc40000410000 */
[C---:B-----5:R-:W-:Y:S02]  /*33f0*/  IMAD.IADD R5, R2.reuse, 0x1, R12 ;  /* 0x0000000102057824 */ /* 0x060fe400078e020c */
[----:B------:R-:W-:Y:S01]  /*3400*/  IMAD.IADD R2, R2, 0x1, R7 ;  /* 0x0000000102027824 */ /* 0x000fe200078e0207 */
[----:B------:R-:W-:Y:S01]  /*3410*/  MUFU.TANH R39, R39 ;  /* 0x0000002700277308 */ /* 0x000fe20000002400 */
[----:B------:R-:W-:Y:S01]  /*3420*/  FMUL.FTZ R9, R21, c[0x0][0x320] ;  /* 0x0000c80015097a20 */ /* 0x000fe20000410000 */
[----:B------:R-:W-:Y:S01]  /*3430*/  IMNMX R5, R6, R5, PT ;  /* 0x0000000506057217 */ /* 0x000fe20003800200 */
[----:B------:R-:W-:Y:S01]  /*3440*/  FMUL.FTZ R24, R24, c[0x0][0x320] ;  /* 0x0000c80018187a20 */ /* 0x000fe20000410000 */
[----:B------:R-:W-:Y:S01]  /*3450*/  IMNMX R2, R6, R2, PT ;  /* 0x0000000206027217 */ /* 0x000fe20003800200 */
[----:B------:R-:W-:Y:S01]  /*3460*/  FMUL.FTZ R25, R25, c[0x0][0x320] ;  /* 0x0000c80019197a20 */ /* 0x000fe20000410000 */
[C---:B------:R-:W-:Y:S01]  /*3470*/  ISETP.GT.AND P0, PT, R5.reuse, 0x8, PT ;  /* 0x000000080500780c */ /* 0x040fe20003f04270 */
[----:B------:R-:W-:Y:S01]  /*3480*/  FMUL.FTZ R10, R26, c[0x0][0x320] ;  /* 0x0000c8001a0a7a20 */ /* 0x000fe20000410000 */
[----:B------:R-:W2:Y:S01]  /*3490*/  MUFU.TANH R8, R8 ;  /* 0x0000000800087308 */ /* 0x000ea20000002400 */
[----:B------:R-:W-:-:S02]  /*34a0*/  ISETP.GT.AND P6, PT, R5, RZ, PT ;  /* 0x000000ff0500720c */ /* 0x000fc40003fc4270 */
[----:B------:R-:W-:Y:S01]  /*34b0*/  FSEL R11, R56, -INF , P0 ;  /* 0xff800000380b7808 */ /* 0x000fe20000000000 */
[----:B------:R-:W-:Y:S01]  /*34c0*/  FMUL.FTZ R32, R32, c[0x0][0x320] ;  /* 0x0000c80020207a20 */ /* 0x000fe20000410000 */
[----:B------:R-:W-:Y:S01]  /*34d0*/  ISETP.GT.AND P0, PT, R5, 0x11, PT ;  /* 0x000000110500780c */ /* 0x000fe20003f04270 */
[----:B------:R-:W-:Y:S01]  /*34e0*/  FMUL.FTZ R33, R33, c[0x0][0x320] ;  /* 0x0000c80021217a20 */ /* 0x000fe20000410000 */
[----:B------:R-:W-:Y:S01]  /*34f0*/  ISETP.GT.AND P1, PT, R5, 0x1, PT ;  /* 0x000000010500780c */ /* 0x000fe20003f24270 */
[----:B------:R-:W3:Y:S01]  /*3500*/  MUFU.TANH R9, R9 ;  /* 0x0000000900097308 */ /* 0x000ee20000002400 */
[----:B----4-:R-:W-:Y:S01]  /*3510*/  FSEL R19, R45, -INF , P0 ;  /* 0xff8000002d137808 */ /* 0x010fe20000000000 */
[----:B------:R-:W-:Y:S01]  /*3520*/  FMUL.FTZ R34, R34, c[0x0][0x320] ;  /* 0x0000c80022227a20 */ /* 0x000fe20000410000 */
[----:B------:R-:W-:Y:S01]  /*3530*/  ISETP.GT.AND P0, PT, R5, 0x20, PT ;  /* 0x000000200500780c */ /* 0x000fe20003f04270 */
[----:B------:R-:W-:Y:S01]  /*3540*/  FMUL.FTZ R17, R35, c[0x0][0x320] ;  /* 0x0000c80023117a20 */ /* 0x000fe20000410000 */
[----:B------:R-:W-:-:S02]  /*3550*/  FSEL R6, R68, -INF , P6 ;  /* 0xff80000044067808 */ /* 0x000fc40003000000 */
[----:B------:R-:W-:Y:S01]  /*3560*/  FSEL R7, R59, -INF , P1 ;  /* 0xff8000003b077808 */ /* 0x000fe20000800000 */
[----:B------:R-:W4:Y:S01]  /*3570*/  MUFU.TANH R38, R38 ;  /* 0x0000002600267308 */ /* 0x000f220000002400 */
[C---:B------:R-:W-:Y:S02]  /*3580*/  ISETP.GT.AND P6, PT, R5.reuse, 0x9, PT ;  /* 0x000000090500780c */ /* 0x040fe40003fc4270 */
[----:B------:R-:W-:Y:S02]  /*3590*/  ISETP.GT.AND P1, PT, R5, 0x10, PT ;  /* 0x000000100500780c */ /* 0x000fe40003f24270 */
[----:B--2---:R-:W-:Y:S02]  /*35a0*/  FSEL R100, R8, -INF , P0 ;  /* 0xff80000008647808 */ /* 0x004fe40000000000 */
[----:B------:R-:W-:Y:S01]  /*35b0*/  FMNMX.FTZ R8, R6, R7, !PT ;  /* 0x0000000706087209 */ /* 0x000fe20007810000 */
[----:B------:R-:W2:Y:S01]  /*35c0*/  MUFU.TANH R32, R32 ;  /* 0x0000002000207308 */ /* 0x000ea20000002400 */
[----:B------:R-:W-:-:S02]  /*35d0*/  FSEL R12, R57, -INF , P6 ;  /* 0xff800000390c7808 */ /* 0x000fc40003000000 */
[----:B-1----:R-:W-:Y:S02]  /*35e0*/  FSEL R13, R44, -INF , P1 ;  /* 0xff8000002c0d7808 */ /* 0x002fe40000800000 */
[C---:B------:R-:W-:Y:S02]  /*35f0*/  ISETP.GT.AND P6, PT, R5.reuse, 0x18, PT ;  /* 0x000000180500780c */ /* 0x040fe40003fc4270 */
[----:B------:R-:W-:Y:S01]  /*3600*/  ISETP.GT.AND P1, PT, R5, 0x19, PT ;  /* 0x000000190500780c */ /* 0x000fe20003f24270 */
[----:B------:R-:W1:Y:S01]  /*3610*/  MUFU.TANH R33, R33 ;  /* 0x0000002100217308 */ /* 0x000e620000002400 */
[----:B------:R-:W-:Y:S02]  /*3620*/  FMNMX.FTZ R8, R11, R8, !PT ;  /* 0x000000080b087209 */ /* 0x000fe40007810000 */
[----:B------:R-:W-:Y:S02]  /*3630*/  FSEL R28, R36, -INF , P6 ;  /* 0xff800000241c7808 */ /* 0x000fe40003000000 */
[----:B------:R-:W-:-:S02]  /*3640*/  FSEL R30, R37, -INF , P1 ;  /* 0xff800000251e7808 */ /* 0x000fc40000800000 */
[----:B------:R-:W-:Y:S01]  /*3650*/  FMNMX.FTZ R8, R12, R8, !PT ;  /* 0x000000080c087209 */ /* 0x000fe20007810000 */
[----:B------:R-:W-:Y:S01]  /*3660*/  MUFU.TANH R25, R25 ;  /* 0x0000001900197308 */ /* 0x000fe20000002400 */
[C---:B------:R-:W-:Y:S02]  /*3670*/  ISETP.GT.AND P6, PT, R5.reuse, 0x21, PT ;  /* 0x000000210500780c */ /* 0x040fe40003fc4270 */
[C---:B------:R-:W-:Y:S02]  /*3680*/  ISETP.GT.AND P1, PT, R5.reuse, 0x28, PT ;  /* 0x000000280500780c */ /* 0x040fe40003f24270 */
[----:B------:R-:W-:Y:S02]  /*3690*/  ISETP.GT.AND P0, PT, R5, 0x29, PT ;  /* 0x000000290500780c */ /* 0x000fe40003f04270 */
[----:B------:R-:W-:Y:S01]  /*36a0*/  FMNMX.FTZ R8, R13, R8, !PT ;  /* 0x000000080d087209 */ /* 0x000fe20007810000 */
[----:B------:R-:W-:Y:S01]  /*36b0*/  MUFU.TANH R42, R42 ;  /* 0x0000002a002a7308 */ /* 0x000fe20000002400 */
[----:B------:R-:W-:-:S02]  /*36c0*/  FSEL R101, R41, -INF , P6 ;  /* 0xff80000029657808 */ /* 0x000fc40003000000 */
[----:B------:R-:W-:Y:S02]  /*36d0*/  FSEL R103, R20, -INF , P1 ;  /* 0xff80000014677808 */ /* 0x000fe40000800000 */
[----:B---3--:R-:W-:Y:S01]  /*36e0*/  FSEL R102, R9, -INF , P0 ;  /* 0xff80000009667808 */ /* 0x008fe20000000000 */
[----:B------:R-:W-:Y:S01]  /*36f0*/  FMUL.FTZ R9, R27, c[0x0][0x320] ;  /* 0x0000c8001b097a20 */ /* 0x000fe20000410000 */
[C---:B------:R-:W-:Y:S01]  /*3700*/  ISETP.GT.AND P6, PT, R2.reuse, RZ, PT ;  /* 0x000000ff0200720c */ /* 0x040fe20003fc4270 */
[----:B------:R-:W-:Y:S01]  /*3710*/  MUFU.TANH R43, R43 ;  /* 0x0000002b002b7308 */ /* 0x000fe20000002400 */
[C---:B------:R-:W-:Y:S02]  /*3720*/  ISETP.GT.AND P1, PT, R2.reuse, 0x1, PT ;  /* 0x000000010200780c */ /* 0x040fe40003f24270 */
[----:B------:R-:W-:Y:S02]  /*3730*/  ISETP.GT.AND P0, PT, R2, 0x8, PT ;  /* 0x000000080200780c */ /* 0x000fe40003f04270 */
[----:B------:R-:W-:-:S02]  /*3740*/  FMNMX.FTZ R8, R19, R8, !PT ;  /* 0x0000000813087209 */ /* 0x000fc40007810000 */
[----:B------:R-:W-:Y:S01]  /*3750*/  FSEL R15, R64, -INF , P6 ;  /* 0xff800000400f7808 */ /* 0x000fe20003000000 */
[----:B------:R-:W-:Y:S01]  /*3760*/  MUFU.TANH R22, R22 ;  /* 0x0000001600167308 */ /* 0x000fe20000002400 */
[----:B------:R-:W-:Y:S02]  /*3770*/  FSEL R14, R48, -INF , P1 ;  /* 0xff800000300e7808 */ /* 0x000fe40000800000 */
[----:B------:R-:W-:Y:S02]  /*3780*/  FSEL R16, R58, -INF , P0 ;  /* 0xff8000003a107808 */ /* 0x000fe40000000000 */
[C---:B------:R-:W-:Y:S02]  /*3790*/  ISETP.GT.AND P6, PT, R2.reuse, 0x9, PT ;  /* 0x000000090200780c */ /* 0x040fe40003fc4270 */
[C---:B------:R-:W-:Y:S01]  /*37a0*/  ISETP.GT.AND P1, PT, R2.reuse, 0x10, PT ;  /* 0x000000100200780c */ /* 0x040fe20003f24270 */
[----:B------:R-:W-:Y:S01]  /*37b0*/  MUFU.TANH R20, R23 ;  /* 0x0000001700147308 */ /* 0x000fe20000002400 */
[----:B------:R-:W-:-:S02]  /*37c0*/  ISETP.GT.AND P0, PT, R2, 0x11, PT ;  /* 0x000000110200780c */ /* 0x000fc40003f04270 */
[----:B------:R-:W-:Y:S02]  /*37d0*/  FMNMX.FTZ R133, R28, R8, !PT ;  /* 0x000000081c857209 */ /* 0x000fe40007810000 */
[----:B------:R-:W-:Y:S02]  /*37e0*/  FSEL R18, R49, -INF , P6 ;  /* 0xff80000031127808 */ /* 0x000fe40003000000 */
[----:B------:R-:W-:Y:S01]  /*37f0*/  FSEL R29, R46, -INF , P1 ;  /* 0xff8000002e1d7808 */ /* 0x000fe20000800000 */
[----:B------:R3:W5:Y:S01]  /*3800*/  MUFU.TANH R8, R24 ;  /* 0x0000001800087308 */ /* 0x0007620000002400 */
[C---:B------:R-:W-:Y:S02]  /*3810*/  ISETP.GT.AND P6, PT, R2.reuse, 0x18, PT ;  /* 0x000000180200780c */ /* 0x040fe40003fc4270 */
[----:B------:R-:W-:Y:S02]  /*3820*/  ISETP.GT.AND P1, PT, R2, 0x19, PT ;  /* 0x000000190200780c */ /* 0x000fe40003f24270 */
[----:B------:R-:W-:-:S02]  /*3830*/  FMNMX.FTZ R133, R30, R133, !PT ;  /* 0x000000851e857209 */ /* 0x000fc40007810000 */
[----:B----4-:R-:W-:Y:S01]  /*3840*/  FSEL R44, R38, -INF , P6 ;  /* 0xff800000262c7808 */ /* 0x010fe20003000000 */
[----:B------:R-:W4:Y:S01]  /*3850*/  MUFU.TANH R34, R34 ;  /* 0x0000002200227308 */ /* 0x000f220000002400 */
[----:B------:R-:W-:Y:S01]  /*3860*/  FSEL R45, R39, -INF , P1 ;  /* 0xff800000272d7808 */ /* 0x000fe20000800000 */
[----:B------:R-:W-:Y:S01]  /*3870*/  BAR.SYNC.DEFER_BLOCKING 0x0 ;  /* 0x0000000000007b1d */ /* 0x000fe20000010000 */
[C---:B------:R-:W-:Y:S02]  /*3880*/  ISETP.GT.AND P6, PT, R5.reuse, 0x31, PT ;  /* 0x000000310500780c */ /* 0x040fe40003fc4270 */
[----:B------:R-:W-:Y:S02]  /*3890*/  FMNMX.FTZ R133, R100, R133, !PT ;  /* 0x0000008564857209 */ /* 0x000fe40007810000 */
[----:B------:R-:W-:Y:S01]  /*38a0*/  ISETP.GT.AND P1, PT, R5, 0x38, PT ;  /* 0x000000380500780c */ /* 0x000fe20003f24270 */
[----:B------:R-:W1:Y:S01]  /*38b0*/  MUFU.TANH R17, R17 ;  /* 0x0000001100117308 */ /* 0x000e620000002400 */
[----:B---3--:R-:W-:-:S02]  /*38c0*/  FSEL R24, R47, -INF , P0 ;  /* 0xff8000002f187808 */ /* 0x008fc40000000000 */
[----:B------:R-:W-:Y:S02]  /*38d0*/  ISETP.GT.AND P0, PT, R5, 0x30, PT ;  /* 0x000000300500780c */ /* 0x000fe40003f04270 */
[----:B------:R-:W-:Y:S02]  /*38e0*/  FMNMX.FTZ R133, R101, R133, !PT ;  /* 0x0000008565857209 */ /* 0x000fe40007810000 */
[----:B--2---:R-:W-:Y:S01]  /*38f0*/  FSEL R99, R32, -INF , P0 ;  /* 0xff80000020637808 */ /* 0x004fe20000000000 */
[----:B------:R-:W2:Y:S01]  /*3900*/  MUFU.TANH R10, R10 ;  /* 0x0000000a000a7308 */ /* 0x000ea20000002400 */
[----:B------:R-:W-:Y:S02]  /*3910*/  ISETP.GT.AND P0, PT, R5, 0x39, PT ;  /* 0x000000390500780c */ /* 0x000fe40003f04270 */
[----:B------:R-:W-:Y:S02]  /*3920*/  FMNMX.FTZ R5, R15, R14, !PT ;  /* 0x0000000e0f057209 */ /* 0x000fe40007810000 */
[----:B------:R-:W-:-:S02]  /*3930*/  FMNMX.FTZ R133, R103, R133, !PT ;  /* 0x0000008567857209 */ /* 0x000fc40007810000 */
[----:B------:R-:W-:Y:S01]  /*3940*/  FMNMX.FTZ R5, R16, R5, !PT ;  /* 0x0000000510057209 */ /* 0x000fe20007810000 */
[----:B------:R-:W3:Y:S01]  /*3950*/  MUFU.TANH R9, R9 ;  /* 0x0000000900097308 */ /* 0x000ee20000002400 */
[----:B------:R-:W-:Y:S02]  /*3960*/  FMNMX.FTZ R133, R102, R133, !PT ;  /* 0x0000008566857209 */ /* 0x000fe40007810000 */
[----:B------:R-:W-:Y:S02]  /*3970*/  FMNMX.FTZ R5, R18, R5, !PT ;  /* 0x0000000512057209 */ /* 0x000fe40007810000 */
[----:B-1----:R-:W-:Y:S02]  /*3980*/  FSEL R98, R33, -INF , P6 ;  /* 0xff80000021627808 */ /* 0x002fe40003000000 */
[----:B------:R-:W-:Y:S02]  /*3990*/  FMNMX.FTZ R5, R29, R5, !PT ;  /* 0x000000051d057209 */ /* 0x000fe40007810000 */
[----:B------:R-:W-:-:S02]  /*39a0*/  FMNMX.FTZ R133, R99, R133, !PT ;  /* 0x0000008563857209 */ /* 0x000fc40007810000 */
[----:B------:R-:W-:Y:S02]  /*39b0*/  FMNMX.FTZ R5, R24, R5, !PT ;  /* 0x0000000518057209 */ /* 0x000fe40007810000 */
[----:B-----5:R-:W-:Y:S02]  /*39c0*/  FSEL R97, R8, -INF , P1 ;  /* 0xff80000008617808 */ /* 0x020fe40000800000 */
[----:B------:R-:W-:Y:S02]  /*39d0*/  FMNMX.FTZ R133, R98, R133, !PT ;  /* 0x0000008562857209 */ /* 0x000fe40007810000 */
[----:B------:R-:W-:Y:S02]  /*39e0*/  ISETP.GT.AND P6, PT, R2, 0x20, PT ;  /* 0x000000200200780c */ /* 0x000fe40003fc4270 */
[----:B------:R-:W-:Y:S02]  /*39f0*/  FMNMX.FTZ R5, R44, R5, !PT ;  /* 0x000000052c057209 */ /* 0x000fe40007810000 */
[----:B------:R-:W-:-:S02]  /*3a00*/  FSEL R96, R25, -INF , P0 ;  /* 0xff80000019607808 */ /* 0x000fc40000000000 */
[----:B------:R-:W-:Y:S02]  /*3a10*/  FMNMX.FTZ R133, R97, R133, !PT ;  /* 0x0000008561857209 */ /* 0x000fe40007810000 */
[----:B------:R-:W-:Y:S02]  /*3a20*/  ISETP.GT.AND P1, PT, R2, 0x21, PT ;  /* 0x000000210200780c */ /* 0x000fe40003f24270 */
[----:B------:R-:W-:Y:S02]  /*3a30*/  FSEL R85, R42, -INF , P6 ;  /* 0xff8000002a557808 */ /* 0x000fe40003000000 */
[----:B------:R-:W-:Y:S02]  /*3a40*/  FMNMX.FTZ R5, R45, R5, !PT ;  /* 0x000000052d057209 */ /* 0x000fe40007810000 */
[----:B------:R-:W-:Y:S02]  /*3a50*/  FMNMX.FTZ R133, R96, R133, !PT ;  /* 0x0000008560857209 */ /* 0x000fe40007810000 */
[----:B------:R-:W-:-:S02]  /*3a60*/  ISETP.GT.AND P0, PT, R2, 0x28, PT ;  /* 0x000000280200780c */ /* 0x000fc40003f04270 */
[----:B------:R-:W-:Y:S01]  /*3a70*/  FSEL R84, R43, -INF , P1 ;  /* 0xff8000002b547808 */ /* 0x000fe20000800000 */
[----:B------:R-:W1:Y:S01]  /*3a80*/  SHFL.BFLY PT, R8, R133, 0x2, 0x1f ;  /* 0x0c401f0085087f89 */ /* 0x000e6200000e0000 */
[----:B------:R-:W-:Y:S02]  /*3a90*/  FMNMX.FTZ R5, R85, R5, !PT ;  /* 0x0000000555057209 */ /* 0x000fe40007810000 */
[----:B------:R-:W-:Y:S02]  /*3aa0*/  ISETP.GT.AND P1, PT, R2, 0x29, PT ;  /* 0x000000290200780c */ /* 0x000fe40003f24270 */
[----:B------:R-:W-:Y:S02]  /*3ab0*/  FSEL R87, R22, -INF , P0 ;  /* 0xff80000016577808 */ /* 0x000fe40000000000 */
[----:B------:R-:W-:Y:S02]  /*3ac0*/  FMNMX.FTZ R5, R84, R5, !PT ;  /* 0x0000000554057209 */ /* 0x000fe40007810000 */
[----:B------:R-:W-:-:S02]  /*3ad0*/  ISETP.GT.AND P0, PT, R2, 0x30, PT ;  /* 0x000000300200780c */ /* 0x000fc40003f04270 */
[----:B------:R-:W-:Y:S02]  /*3ae0*/  FSEL R86, R20, -INF , P1 ;  /* 0xff80000014567808 */ /* 0x000fe40000800000 */
[----:B------:R-:W-:Y:S02]  /*3af0*/  FMNMX.FTZ R5, R87, R5, !PT ;  /* 0x0000000557057209 */ /* 0x000fe40007810000 */
[----:B------:R-:W-:Y:S02]  /*3b00*/  ISETP.GT.AND P1, PT, R2, 0x31, PT ;  /* 0x000000310200780c */ /* 0x000fe40003f24270 */
[----:B----4-:R-:W-:Y:S02]  /*3b10*/  FSEL R93, R34, -INF , P0 ;  /* 0xff800000225d7808 */ /* 0x010fe40000000000 */
[----:B------:R-:W-:Y:S02]  /*3b20*/  FMNMX.FTZ R5, R86, R5, !PT ;  /* 0x0000000556057209 */ /* 0x000fe40007810000 */
[----:B------:R-:W-:-:S02]  /*3b30*/  ISETP.GT.AND P0, PT, R2, 0x38, PT ;  /* 0x000000380200780c */ /* 0x000fc40003f04270 */
[----:B------:R-:W-:Y:S02]  /*3b40*/  FSEL R92, R17, -INF , P1 ;  /* 0xff800000115c7808 */ /* 0x000fe40000800000 */
[----:B------:R-:W-:Y:S02]  /*3b50*/  FMNMX.FTZ R5, R93, R5, !PT ;  /* 0x000000055d057209 */ /* 0x000fe40007810000 */
[----:B------:R-:W-:Y:S02]  /*3b60*/  ISETP.GT.AND P1, PT, R2, 0x39, PT ;  /* 0x000000390200780c */ /* 0x000fe40003f24270 */
[----:B--2---:R-:W-:Y:S02]  /*3b70*/  FSEL R125, R10, -INF , P0 ;  /* 0xff8000000a7d7808 */ /* 0x004fe40000000000 */
[----:B------:R-:W-:Y:S02]  /*3b80*/  FMNMX.FTZ R2, R92, R5, !PT ;  /* 0x000000055c027209 */ /* 0x000fe40007810000 */
[----:B---3--:R-:W-:-:S02]  /*3b90*/  FSEL R50, R9, -INF , P1 ;  /* 0xff80000009327808 */ /* 0x008fc40000800000 */
[----:B------:R-:W-:Y:S02]  /*3ba0*/  FMNMX.FTZ R2, R125, R2, !PT ;  /* 0x000000027d027209 */ /* 0x000fe40007810000 */
[----:B-1----:R-:W-:Y:S02]  /*3bb0*/  FMNMX.FTZ R133, R133, R8, !PT ;  /* 0x0000000885857209 */ /* 0x002fe40007810000 */
[----:B------:R-:W-:Y:S02]  /*3bc0*/  FMNMX.FTZ R2, R50, R2, !PT ;  /* 0x0000000232027209 */ /* 0x000fe40007810000 */
[----:B------:R-:W-:Y:S01]  /*3bd0*/  PLOP3.LUT P0, PT, PT, PT, UP0, 0x80, 0x0 ;  /* 0x000000000000781c */ /* 0x000fe20003f0f008 */
[----:B------:R-:W1:Y:S01]  /*3be0*/  SHFL.BFLY PT, R5, R133, 0x1, 0x1f ;  /* 0x0c201f0085057f89 */ /* 0x000e6200000e0000 */
[----:B------:R-:W-:-:S03]  /*3bf0*/  MOV R10, UR16 ;  /* 0x00000010000a7c02 */ /* 0x000fc60008000f00 */
[----:B------:R-:W2:Y:S08]  /*3c00*/  SHFL.BFLY PT, R132, R2, 0x2, 0x1f ;  /* 0x0c401f0002847f89 */ /* 0x000eb000000e0000 */
[----:B------:R-:W-:Y:S01]  /*3c10*/  @P0 IMAD.WIDE.U32 R8, R104, UR17, R108 ;  /* 0x0000001168080c25 */ /* 0x000fe2000f8e006c */
[----:B-1----:R-:W-:Y:S02]  /*3c20*/  FMNMX.FTZ R133, R133, R5, !PT ;  /* 0x0000000585857209 */ /* 0x002fe40007810000 */
[----:B--2---:R-:W-:-:S03]  /*3c30*/  FMNMX.FTZ R132, R2, R132, !PT ;  /* 0x0000008402847209 */ /* 0x004fc60007810000 */
[C---:B------:R-:W-:Y:S01]  /*3c40*/  FMUL.FTZ R5, R133.reuse, c[0x0][0x2d0] ;  /* 0x0000b40085057a20 */ /* 0x040fe20000410000 */
[----:B------:R-:W-:Y:S01]  /*3c50*/  FSETP.NEU.FTZ.AND P1, PT, R133, -INF , PT ;  /* 0xff8000008500780b */ /* 0x000fe20003f3d000 */
[----:B------:R-:W1:Y:S03]  /*3c60*/  SHFL.BFLY PT, R17, R132, 0x1, 0x1f ;  /* 0x0c201f0084117f89 */ /* 0x000e6600000e0000 */
[----:B------:R-:W-:Y:S02]  /*3c70*/  FSEL R2, R5, RZ, P1 ;  /* 0x000000ff05027208 */ /* 0x000fe40000800000 */
[----:B------:R-:W-:Y:S01]  /*3c80*/  @P0 IADD3 R5, R9, UR4, RZ ;  /* 0x0000000409050c10 */ /* 0x000fe2000fffe0ff */
[----:B------:R-:W-:Y:S02]  /*3c90*/  ULDC.64 UR4, c[0x0][0x2c8] ;  /* 0x0000b20000047ab9 */ /* 0x000fe40000000a00 */
[--C-:B------:R-:W-:Y:S01]  /*3ca0*/  FFMA.FTZ R6, R6, c[0x0][0x2d0], -R2.reuse ;  /* 0x0000b40006067a23 */ /* 0x100fe20000010802 */
[----:B------:R-:W-:Y:S01]  /*3cb0*/  UIMAD.WIDE.U32 UR8, UR6, UR4, URZ ;  /* 0x00000004060872a5 */ /* 0x000fe2000f8e003f */
[----:B------:R-:W-:-:S02]  /*3cc0*/  FFMA.FTZ R9, R7, c[0x0][0x2d0], -R2 ;  /* 0x0000b40007097a23 */ /* 0x000fc40000010802 */
[----:B------:R2:W-:Y:S04]  /*3cd0*/  MUFU.EX2 R82, R6 ;  /* 0x0000000600527308 */ /* 0x0005e80000000800 */
[----:B------:R-:W-:Y:S02]  /*3ce0*/  @UP1 UMOV UR7, UR9 ;  /* 0x0000000900071c82 */ /* 0x000fe40008000000 */
[----:B------:R-:W-:Y:S02]  /*3cf0*/  @UP1 USHF.R.U32.HI UR6, URZ, UR5, UR7 ;  /* 0x000000053f061299 */ /* 0x000fe40008011607 */
[----:B------:R3:W-:Y:S02]  /*3d00*/  MUFU.EX2 R81, R9 ;  /* 0x0000000900517308 */ /* 0x0007e40000000800 */
[----:B------:R-:W-:Y:S01]  /*3d10*/  UIADD3 UR6, UR6, UR10, -UR19 ;  /* 0x0000000a06067290 */ /* 0x000fe2000fffe813 */
[----:B-1----:R-:W-:-:S03]  /*3d20*/  FMNMX.FTZ R132, R132, R17, !PT ;  /* 0x0000001184847209 */ /* 0x002fc60007810000 */
[----:B------:R-:W-:Y:S01]  /*3d30*/  USHF.R.S32.HI UR4, URZ, 0x1f, UR6 ;  /* 0x0000001f3f047899 */ /* 0x000fe20008011406 */
[----:B--2---:R-:W-:-:S03]  /*3d40*/  @P0 LEA R6, P1, R8, c[0x0][0x1c8], 0x1 ;  /* 0x0000720008060a11 */ /* 0x004fc600078208ff */
[----:B------:R-:W-:Y:S01]  /*3d50*/  ULEA.HI UR4, UR4, UR6, URZ, 0x6 ;  /* 0x0000000604047291 */ /* 0x000fe2000f8f303f */
[----:B------:R-:W-:Y:S01]  /*3d60*/  @P0 LEA.HI.X R7, R8, c[0x0][0x1cc], R5, 0x1, P1 ;  /* 0x0000730008070a11 */ /* 0x000fe200008f0c05 */
[----:B------:R-:W-:Y:S02]  /*3d70*/  IMAD.U32 R8, RZ, RZ, UR16 ;  /* 0x00000010ff087e24 */ /* 0x000fe4000f8e00ff */
[----:B------:R-:W-:Y:S01]  /*3d80*/  FFMA.FTZ R5, R11, c[0x0][0x2d0], -R2 ;  /* 0x0000b4000b057a23 */ /* 0x000fe20000010802 */
[----:B------:R-:W-:Y:S01]  /*3d90*/  USHF.R.S32.HI UR9, URZ, 0x6, UR4 ;  /* 0x000000063f097899 */ /* 0x000fe20008011404 */
[----:B---3--:R-:W-:Y:S01]  /*3da0*/  IMAD.U32 R9, RZ, RZ, UR15 ;  /* 0x0000000fff097e24 */ /* 0x008fe2000f8e00ff */
[----:B------:R-:W-:Y:S01]  /*3db0*/  @P0 LEA R8, P1, R8, R6, 0x1 ;  /* 0x0000000608080211 */ /* 0x000fe200078208ff */
[----:B------:R1:W-:Y:S01]  /*3dc0*/  MUFU.EX2 R83, R5 ;  /* 0x0000000500537308 */ /* 0x0003e20000000800 */
[----:B------:R2:W-:Y:S01]  /*3dd0*/  @P0 LDGSTS.E.BYPASS.LTC128B.128 [R107+0x10100], [R6.64], !P5 ;  /* 0x10100000066b0fae */ /* 0x0005e2000e901d56 */
[----:B------:R-:W-:Y:S01]  /*3de0*/  UISETP.LT.AND UP0, UPT, URZ, UR9, UPT ;  /* 0x000000093f00728c */ /* 0x000fe2000bf01270 */
[----:B------:R-:W-:-:S02]  /*3df0*/  @P0 LEA.HI.X R9, R10, R7, R9, 0x1, P1 ;  /* 0x000000070a090211 */ /* 0x000fc400008f0c09 */
[----:B------:R-:W-:Y:S01]  /*3e00*/  FSETP.NEU.FTZ.AND P1, PT, R132, -INF , PT ;  /* 0xff8000008400780b */ /* 0x000fe20003f3d000 */
[----:B------:R2:W-:Y:S01]  /*3e10*/  @P0 LDGSTS.E.BYPASS.LTC128B.128 [R107+0x12100], [R6.64+0x80], !P4 ;  /* 0x12100080066b0fae */ /* 0x0005e2000e101d56 */
[----:B------:R-:W-:-:S03]  /*3e20*/  USEL UR9, URZ, UR9, !UP0 ;  /* 0x000000093f097287 */ /* 0x000fc6000c000000 */
[----:B------:R2:W-:Y:S01]  /*3e30*/  @P0 LDGSTS.E.BYPASS.LTC128B.128 [R107+0x14100], [R6.64+0x100], !P3 ;  /* 0x14100100066b0fae */ /* 0x0005e2000d901d56 */
[----:B------:R-:W-:-:S03]  /*3e40*/  UISETP.GE.AND UP0, UPT, UR17, UR9, UPT ;  /* 0x000000091100728c */ /* 0x000fc6000bf06270 */
[----:B------:R2:W-:Y:S01]  /*3e50*/  @P0 LDGSTS.E.BYPASS.LTC128B.128 [R107+0x16100], [R6.64+0x180], !P2 ;  /* 0x16100180066b0fae */ /* 0x0005e2000d101d56 */
[----:B-1----:R-:W-:Y:S02]  /*3e60*/  FFMA.FTZ R5, R12, c[0x0][0x2d0], -R2 ;  /* 0x0000b4000c057a23 */ /* 0x002fe40000010802 */
[----:B------:R-:W-:Y:S01]  /*3e70*/  FMUL.FTZ R12, R132, c[0x0][0x2d0] ;  /* 0x0000b400840c7a20 */ /* 0x000fe20000410000 */
[----:B------:R1:W-:Y:S01]  /*3e80*/  @P0 LDGSTS.E.BYPASS.LTC128B.128 [R107+0x11100], [R8.64], !P5 ;  /* 0x11100000086b0fae */ /* 0x0003e2000e901d56 */
[----:B------:R3:W4:Y:S03]  /*3e90*/  MUFU.EX2 R95, R5 ;  /* 0x00000005005f7308 */ /* 0x0007260000000800 */
[----:B------:R-:W-:Y:S01]  /*3ea0*/  FSEL R12, R12, RZ, P1 ;  /* 0x000000ff0c0c7208 */ /* 0x000fe20000800000 */
[----:B------:R1:W-:Y:S04]  /*3eb0*/  @P0 LDGSTS.E.BYPASS.LTC128B.128 [R107+0x13100], [R8.64+0x80], !P4 ;  /* 0x13100080086b0fae */ /* 0x0003e8000e101d56 */
[--C-:B------:R-:W-:Y:S01]  /*3ec0*/  FFMA.FTZ R3, R15, c[0x0][0x2d0], -R12.reuse ;  /* 0x0000b4000f037a23 */ /* 0x100fe2000001080c */
[----:B------:R1:W-:Y:S01]  /*3ed0*/  @P0 LDGSTS.E.BYPASS.LTC128B.128 [R107+0x15100], [R8.64+0x100], !P3 ;  /* 0x15100100086b0fae */ /* 0x0003e2000d901d56 */
[----:B------:R-:W-:-:S02]  /*3ee0*/  FFMA.FTZ R0, R44, c[0x0][0x2d0], -R12 ;  /* 0x0000b4002c007a23 */ /* 0x000fc4000001080c */
[----:B------:R5:W-:Y:S01]  /*3ef0*/  MUFU.EX2 R15, R3 ;  /* 0x00000003000f7308 */ /* 0x000be20000000800 */
[----:B------:R1:W-:Y:S01]  /*3f00*/  @P0 LDGSTS.E.BYPASS.LTC128B.128 [R107+0x17100], [R8.64+0x180], !P2 ;  /* 0x17100180086b0fae */ /* 0x0003e2000d101d56 */
[----:B------:R-:W-:Y:S01]  /*3f10*/  PLOP3.LUT P0, PT, PT, PT, UP0, 0x80, 0x0 ;  /* 0x000000000000781c */ /* 0x000fe20003f0f008 */
[----:B---3--:R-:W-:Y:S02]  /*3f20*/  FFMA.FTZ R5, R13, c[0x0][0x2d0], -R2 ;  /* 0x0000b4000d057a23 */ /* 0x008fe40000010802 */
[----:B------:R-:W3:Y:S01]  /*3f30*/  LDSM.16.MT88.4 R20, [R249+0x100] ;  /* 0x00010000f914783b */ /* 0x000ee20000004200 */
[----:B----4-:R-:W-:Y:S02]  /*3f40*/  F2FP.PACK_AB R10, R95, R83 ;  /* 0x000000535f0a723e */ /* 0x010fe400000000ff */
[----:B------:R2:W-:Y:S01]  /*3f50*/  MUFU.EX2 R106, R5 ;  /* 0x00000005006a7308 */ /* 0x0005e20000000800 */
[----:B------:R-:W-:Y:S04]  /*3f60*/  LDSM.16.MT88.4 R52, [R124+0x100] ;  /* 0x000100007c34783b */ /* 0x000fe80000004200 */
[----:B------:R-:W-:Y:S01]  /*3f70*/  LDSM.16.MT88.4 R32, [R250+0x900] ;  /* 0x00090000fa20783b */ /* 0x000fe20000004200 */
[----:B-----5:R-:W-:-:S03]  /*3f80*/  FFMA.FTZ R3, R14, c[0x0][0x2d0], -R12 ;  /* 0x0000b4000e037a23 */ /* 0x020fc6000001080c */
[----:B------:R-:W-:Y:S01]  /*3f90*/  LDSM.16.MT88.4 R36, [R249+0x900] ;  /* 0x00090000f924783b */ /* 0x000fe20000004200 */
[----:B------:R-:W-:Y:S01]  /*3fa0*/  IMAD.MOV.U32 R14, RZ, RZ, R50 ;  /* 0x000000ffff0e7224 */ /* 0x000fe200078e0032 */
[----:B------:R4:W5:Y:S02]  /*3fb0*/  MUFU.EX2 R13, R3 ;  /* 0x00000003000d7308 */ /* 0x0009640000000800 */
[----:B------:R-:W-:Y:S04]  /*3fc0*/  LDSM.16.MT88.4 R72, [R124+0x900] ;  /* 0x000900007c48783b */ /* 0x000fe80000004200 */
[----:B--2---:R-:W2:Y:S01]  /*3fd0*/  LDSM.16.MT88.4 R4, [R250+0x100] ;  /* 0x00010000fa04783b */ /* 0x004ea20000004200 */
[----:B-1----:R-:W-:Y:S01]  /*3fe0*/  F2FP.PACK_AB R8, R81, R82 ;  /* 0x000000525108723e */ /* 0x002fe200000000ff */
[----:B------:R1:W-:Y:S02]  /*3ff0*/  MUFU.EX2 R107, R0 ;  /* 0x00000000006b7308 */ /* 0x0003e40000000800 */
[----:B------:R-:W-:Y:S04]  /*4000*/  LDSM.16.MT88.4 R68, [R250+0x2100] ;  /* 0x00210000fa44783b */ /* 0x000fe80000004200 */
[----:B------:R-:W-:Y:S01]  /*4010*/  LDSM.16.MT88.4 R60, [R249+0x2100] ;  /* 0x00210000f93c783b */ /* 0x000fe20000004200 */
[----:B----4-:R-:W-:Y:S01]  /*4020*/  FFMA.FTZ R3, R16, c[0x0][0x2d0], -R12 ;  /* 0x0000b40010037a23 */ /* 0x010fe2000001080c */
[----:B-----5:R-:W-:-:S02]  /*4030*/  F2FP.PACK_AB R9, R13, R15 ;  /* 0x0000000f0d09723e */ /* 0x020fc400000000ff */
[----:B------:R-:W-:Y:S01]  /*4040*/  LDSM.16.MT88.4 R76, [R124+0x2100] ;  /* 0x002100007c4c783b */ /* 0x000fe20000004200 */
[----:B------:R4:W-:Y:S03]  /*4050*/  MUFU.EX2 R80, R3 ;  /* 0x0000000300507308 */ /* 0x0009e60000000800 */
[----:B------:R-:W0:Y:S01]  /*4060*/  LDGDEPBAR ;  /* 0x00000000000079af */ /* 0x000e220000000000 */
[----:B-1----:R-:W-:-:S03]  /*4070*/  FFMA.FTZ R0, R45, c[0x0][0x2d0], -R12 ;  /* 0x0000b4002d007a23 */ /* 0x002fc6000001080c */
[----:B------:R-:W-:Y:S01]  /*4080*/  LDSM.16.MT88.4 R44, [R249+0x2900] ;  /* 0x00290000f92c783b */ /* 0x000fe20000004200 */
[----:B------:R-:W-:Y:S01]  /*4090*/  MUFU.EX2 R126, R0 ;  /* 0x00000000007e7308 */ /* 0x000fe20000000800 */
[----:B----4-:R-:W-:-:S07]  /*40a0*/  FFMA.FTZ R3, R18, c[0x0][0x2d0], -R12 ;  /* 0x0000b40012037a23 */ /* 0x010fce000001080c */
[----:B------:R1:W4:Y:S02]  /*40b0*/  MUFU.EX2 R135, R3 ;  /* 0x0000000300877308 */ /* 0x0003240000000800 */
[----:B-1----:R-:W-:Y:S01]  /*40c0*/  FFMA.FTZ R3, R19, c[0x0][0x2d0], -R2 ;  /* 0x0000b40013037a23 */ /* 0x002fe20000010802 */
[----:B----4-:R-:W-:-:S05]  /*40d0*/  F2FP.PACK_AB R11, R135, R80 ;  /* 0x00000050870b723e */ /* 0x010fca00000000ff */
[----:B------:R1:W-:Y:S02]  /*40e0*/  MUFU.EX2 R108, R3 ;  /* 0x00000003006c7308 */ /* 0x0003e40000000800 */
[C---:B---3--:R-:W-:Y:S08]  /*40f0*/  HMMA.16816.F32 R40, R8.reuse, R22, RZ ;  /* 0x000000160828723c */ /* 0x048ff000000018ff */
[----:B------:R-:W-:Y:S01]  /*4100*/  HMMA.16816.F32 R48, R8, R20, RZ ;  /* 0x000000140830723c */ /* 0x000fe200000018ff */
[----:B-1----:R-:W-:-:S04]  /*4110*/  FFMA.FTZ R3, R28, c[0x0][0x2d0], -R2 ;  /* 0x0000b4001c037a23 */ /* 0x002fc80000010802 */
[----:B------:R1:W-:Y:S03]  /*4120*/  MUFU.EX2 R88, R3 ;  /* 0x0000000300587308 */ /* 0x0003e60000000800 */
[C---:B--2---:R-:W-:Y:S07]  /*4130*/  HMMA.16816.F32 R20, R8.reuse, R6, RZ ;  /* 0x000000060814723c */ /* 0x044fee00000018ff */
[----:B------:R-:W-:Y:S01]  /*4140*/  F2FP.PACK_AB R7, R126, R107 ;  /* 0x0000006b7e07723e */ /* 0x000fe200000000ff */
[----:B------:R-:W-:Y:S01]  /*4150*/  HMMA.16816.F32 R16, R8, R52, RZ ;  /* 0x000000340810723c */ /* 0x000fe200000018ff */
[----:B-1----:R-:W-:-:S07]  /*4160*/  FFMA.FTZ R3, R30, c[0x0][0x2d0], -R2 ;  /* 0x0000b4001e037a23 */ /* 0x002fce0000010802 */
[----:B------:R-:W-:Y:S01]  /*4170*/  HMMA.16816.F32 R64, R8, R54, RZ ;  /* 0x000000360840723c */ /* 0x000fe200000018ff */
[----:B------:R1:W2:Y:S02]  /*4180*/  MUFU.EX2 R94, R3 ;  /* 0x00000003005e7308 */ /* 0x0002a40000000800 */
[--C-:B-1----:R-:W-:Y:S01]  /*4190*/  FFMA.FTZ R3, R29, c[0x0][0x2d0], -R12.reuse ;  /* 0x0000b4001d037a23 */ /* 0x102fe2000001080c */
[----:B--2---:R-:W-:Y:S01]  /*41a0*/  F2FP.PACK_AB R6, R94, R88 ;  /* 0x000000585e06723e */ /* 0x004fe200000000ff */
[----:B------:R-:W1:Y:S04]  /*41b0*/  LDSM.16.MT88.4 R28, [R252+0x100] ;  /* 0x00010000fc1c783b */ /* 0x000e680000004200 */
[----:B------:R2:W-:Y:S02]  /*41c0*/  MUFU.EX2 R90, R3 ;  /* 0x00000003005a7308 */ /* 0x0005e40000000800 */
[----:B--2---:R-:W-:-:S02]  /*41d0*/  FFMA.FTZ R3, R24, c[0x0][0x2d0], -R12 ;  /* 0x0000b40018037a23 */ /* 0x004fc4000001080c */
[C---:B------:R-:W-:Y:S04]  /*41e0*/  HMMA.16816.F32 R24, R8.reuse, R4, RZ ;  /* 0x000000040818723c */ /* 0x040fe800000018ff */
[----:B------:R-:W2:Y:S03]  /*41f0*/  MUFU.EX2 R109, R3 ;  /* 0x00000003006d7308 */ /* 0x000ea60000000800 */
[----:B------:R-:W-:Y:S02]  /*4200*/  F2FP.PACK_AB R4, R108, R106 ;  /* 0x0000006a6c04723e */ /* 0x000fe400000000ff */
[----:B--2---:R-:W-:Y:S01]  /*4210*/  F2FP.PACK_AB R5, R109, R90 ;  /* 0x0000005a6d05723e */ /* 0x004fe200000000ff */
[----:B-1----:R-:W-:Y:S11]  /*4220*/  HMMA.16816.F32 R52, R8, R28, RZ ;  /* 0x0000001c0834723c */ /* 0x002ff600000018ff */
[----:B------:R-:W-:Y:S03]  /*4230*/  @!UPT UIADD3 URZ, URZ, URZ, URZ ;  /* 0x0000003f3f3ff290 */ /* 0x000fe6000fffe03f */
[C---:B------:R-:W-:Y:S08]  /*4240*/  HMMA.16816.F32 R56, R4.reuse, R32, R24 ;  /* 0x000000200438723c */ /* 0x040ff00000001818 */
[C---:B------:R-:W-:Y:S01]  /*4250*/  HMMA.16816.F32 R148, R4.reuse, R38, R40 ;  /* 0x000000260494723c */ /* 0x040fe20000001828 */
[----:B------:R-:W1:Y:S07]  /*4260*/  LDSM.16.MT88.4 R40, [R250+0x2900] ;  /* 0x00290000fa28783b */ /* 0x000e6e0000004200 */
[C---:B------:R-:W-:Y:S08]  /*4270*/  HMMA.16816.F32 R16, R4.reuse, R72, R16 ;  /* 0x000000480410723c */ /* 0x040ff00000001810 */
[----:B------:R-:W-:Y:S01]  /*4280*/  MOV R114, R58 ;  /* 0x0000003a00727202 */ /* 0x000fe20000000f00 */
[----:B------:R-:W-:Y:S01]  /*4290*/  IMAD.MOV.U32 R113, RZ, RZ, R59 ;  /* 0x000000ffff717224 */ /* 0x000fe200078e003b */
[----:B------:R-:W-:Y:S01]  /*42a0*/  HMMA.16816.F32 R140, R4, R36, R48 ;  /* 0x00000024048c723c */ /* 0x000fe20000001830 */
[----:B------:R-:W-:Y:S01]  /*42b0*/  IMAD.MOV.U32 R111, RZ, RZ, R56 ;  /* 0x000000ffff6f7224 */ /* 0x000fe200078e0038 */
[----:B------:R-:W-:Y:S01]  /*42c0*/  LDSM.16.MT88.4 R48, [R252+0x900] ;  /* 0x00090000fc30783b */ /* 0x000fe20000004200 */
[----:B------:R-:W-:-:S03]  /*42d0*/  IMAD.MOV.U32 R110, RZ, RZ, R57 ;  /* 0x000000ffff6e7224 */ /* 0x000fc600078e0039 */
[----:B------:R-:W2:Y:S02]  /*42e0*/  LDSM.16.MT88.4 R56, [R124+0x2900] ;  /* 0x002900007c38783b */ /* 0x000ea40000004200 */
[----:B------:R-:W-:Y:S06]  /*42f0*/  HMMA.16816.F32 R156, R4, R34, R20 ;  /* 0x00000022049c723c */ /* 0x000fec0000001814 */
[----:B------:R-:W-:Y:S01]  /*4300*/  IMAD.MOV.U32 R134, RZ, RZ, R16 ;  /* 0x000000ffff867224 */ /* 0x000fe200078e0010 */
[----:B------:R-:W-:Y:S01]  /*4310*/  MOV R0, R19 ;  /* 0x0000001300007202 */ /* 0x000fe20000000f00 */
[----:B------:R-:W-:Y:S01]  /*4320*/  HMMA.16816.F32 R36, R8, R30, RZ ;  /* 0x0000001e0824723c */ /* 0x000fe200000018ff */
[----:B------:R-:W-:-:S02]  /*4330*/  IMAD.MOV.U32 R127, RZ, RZ, R17 ;  /* 0x000000ffff7f7224 */ /* 0x000fc400078e0011 */
[----:B------:R-:W-:-:S05]  /*4340*/  IMAD.MOV.U32 R3, RZ, RZ, R18 ;  /* 0x000000ffff037224 */ /* 0x000fca00078e0012 */
[C---:B------:R-:W-:Y:S08]  /*4350*/  HMMA.16816.F32 R24, R8.reuse, R68, RZ ;  /* 0x000000440818723c */ /* 0x040ff000000018ff */
[C---:B------:R-:W-:Y:S01]  /*4360*/  HMMA.16816.F32 R20, R8.reuse, R70, RZ ;  /* 0x000000460814723c */ /* 0x040fe200000018ff */
[----:B------:R-:W3:Y:S07]  /*4370*/  LDSM.16.MT88.4 R68, [R252+0x2100] ;  /* 0x00210000fc44783b */ /* 0x000eee0000004200 */
[C---:B------:R-:W-:Y:S08]  /*4380*/  HMMA.16816.F32 R28, R8.reuse, R62, RZ ;  /* 0x0000003e081c723c */ /* 0x040ff000000018ff */
[----:B------:R-:W-:Y:S08]  /*4390*/  HMMA.16816.F32 R32, R8, R60, RZ ;  /* 0x0000003c0820723c */ /* 0x000ff000000018ff */
[----:B------:R-:W-:Y:S01]  /*43a0*/  HMMA.16816.F32 R164, R4, R74, R64 ;  /* 0x0000004a04a4723c */ /* 0x000fe20000001840 */
[----:B------:R-:W4:Y:S07]  /*43b0*/  LDSM.16.MT88.4 R64, [R249+0x4100] ;  /* 0x00410000f940783b */ /* 0x000f2e0000004200 */
[C---:B------:R-:W-:Y:S08]  /*43c0*/  HMMA.16816.F32 R16, R8.reuse, R76, RZ ;  /* 0x0000004c0810723c */ /* 0x040ff000000018ff */
[----:B------:R-:W-:Y:S08]  /*43d0*/  HMMA.16816.F32 R60, R8, R78, RZ ;  /* 0x0000004e083c723c */ /* 0x000ff000000018ff */
[C---:B-1----:R-:W-:Y:S01]  /*43e0*/  HMMA.16816.F32 R184, R4.reuse, R40, R24 ;  /* 0x0000002804b8723c */ /* 0x042fe20000001818 */
[----:B------:R-:W1:Y:S07]  /*43f0*/  LDSM.16.MT88.4 R24, [R252+0x2900] ;  /* 0x00290000fc18783b */ /* 0x000e6e0000004200 */
[C---:B------:R-:W-:Y:S01]  /*4400*/  HMMA.16816.F32 R72, R4.reuse, R46, R28 ;  /* 0x0000002e0448723c */ /* 0x040fe2000000181c */
[----:B------:R-:W5:Y:S07]  /*4410*/  LDSM.16.MT88.4 R28, [R250+0x4100] ;  /* 0x00410000fa1c783b */ /* 0x000f6e0000004200 */
[C---:B------:R-:W-:Y:S01]  /*4420*/  HMMA.16816.F32 R188, R4.reuse, R44, R32 ;  /* 0x0000002c04bc723c */ /* 0x040fe20000001820 */
[----:B------:R-:W1:Y:S07]  /*4430*/  LDSM.16.MT88.4 R44, [R249+0x4900] ;  /* 0x00490000f92c783b */ /* 0x000e6e0000004200 */
[C---:B--2---:R-:W-:Y:S08]  /*4440*/  HMMA.16816.F32 R180, R4.reuse, R56, R16 ;  /* 0x0000003804b4723c */ /* 0x044ff00000001810 */
[C---:B------:R-:W-:Y:S01]  /*4450*/  HMMA.16816.F32 R160, R4.reuse, R58, R60 ;  /* 0x0000003a04a0723c */ /* 0x040fe2000000183c */
[----:B------:R-:W2:Y:S04]  /*4460*/  LDSM.16.MT88.4 R56, [R124+0x4100] ;  /* 0x004100007c38783b */ /* 0x000ea80000004200 */
[----:B------:R-:W-:Y:S03]  /*4470*/  LDSM.16.MT88.4 R60, [R252+0x4100] ;  /* 0x00410000fc3c783b */ /* 0x000fe60000004200 */
[----:B------:R-:W-:Y:S01]  /*4480*/  HMMA.16816.F32 R76, R4, R42, R20 ;  /* 0x0000002a044c723c */ /* 0x000fe20000001814 */
[----:B------:R-:W1:Y:S07]  /*4490*/  LDSM.16.MT88.4 R40, [R250+0x4900] ;  /* 0x00490000fa28783b */ /* 0x000e6e0000004200 */
[C---:B---3--:R-:W-:Y:S07]  /*44a0*/  HMMA.16816.F32 R20, R8.reuse, R68, RZ ;  /* 0x000000440814723c */ /* 0x048fee00000018ff */
[----:B------:R-:W-:Y:S01]  /*44b0*/  IMAD.MOV.U32 R69, RZ, RZ, R95 ;  /* 0x000000ffff457224 */ /* 0x000fe200078e005f */
[----:B------:R-:W-:Y:S01]  /*44c0*/  HMMA.16816.F32 R16, R8, R70, RZ ;  /* 0x000000460810723c */ /* 0x000fe200000018ff */
[----:B------:R-:W-:-:S06]  /*44d0*/  IMAD.MOV.U32 R68, RZ, RZ, R94 ;  /* 0x000000ffff447224 */ /* 0x000fcc00078e005e */
[----:B------:R-:W-:Y:S01]  /*44e0*/  IMAD.MOV.U32 R70, RZ, RZ, R93 ;  /* 0x000000ffff467224 */ /* 0x000fe200078e005d */
[----:B------:R-:W-:Y:S01]  /*44f0*/  HMMA.16816.F32 R176, R4, R50, R36 ;  /* 0x0000003204b0723c */ /* 0x000fe20000001824 */
[----:B------:R-:W-:-:S07]  /*4500*/  IMAD.MOV.U32 R71, RZ, RZ, R105 ;  /* 0x000000ffff477224 */ /* 0x000fce00078e0069 */
[C---:B----4-:R-:W-:Y:S08]  /*4510*/  HMMA.16816.F32 R36, R8.reuse, R64, RZ ;  /* 0x000000400824723c */ /* 0x050ff000000018ff */
[----:B------:R-:W-:Y:S01]  /*4520*/  HMMA.16816.F32 R32, R8, R66, RZ ;  /* 0x000000420820723c */ /* 0x000fe200000018ff */
[----:B------:R-:W3:Y:S07]  /*4530*/  LDSM.16.MT88.4 R64, [R249+0x6100] ;  /* 0x00610000f940783b */ /* 0x000eee0000004200 */
[C---:B------:R-:W-:Y:S01]  /*4540*/  HMMA.16816.F32 R116, R4.reuse, R48, R52 ;  /* 0x000000300474723c */ /* 0x040fe20000001834 */
[----:B------:R-:W4:Y:S04]  /*4550*/  LDSM.16.MT88.4 R52, [R124+0x4900] ;  /* 0x004900007c34783b */ /* 0x000f280000004200 */
[----:B------:R-:W-:Y:S03]  /*4560*/  LDSM.16.MT88.4 R48, [R252+0x4900] ;  /* 0x00490000fc30783b */ /* 0x000fe60000004200 */
[C---:B-1----:R-:W-:Y:S08]  /*4570*/  HMMA.16816.F32 R152, R4.reuse, R24, R20 ;  /* 0x000000180498723c */ /* 0x042ff00000001814 */
[----:B------:R-:W-:Y:S08]  /*4580*/  HMMA.16816.F32 R144, R4, R26, R16 ;  /* 0x0000001a0490723c */ /* 0x000ff00000001810 */
[----:B-----5:R-:W-:Y:S01]  /*4590*/  HMMA.16816.F32 R20, R8, R28, RZ ;  /* 0x0000001c0814723c */ /* 0x020fe200000018ff */
[----:B------:R-:W-:-:S02]  /*45a0*/  IMAD.MOV.U32 R112, RZ, RZ, R116 ;  /* 0x000000ffff707224 */ /* 0x000fc400078e0074 */
[----:B------:R-:W-:Y:S02]  /*45b0*/  IMAD.MOV.U32 R104, RZ, RZ, R117 ;  /* 0x000000ffff687224 */ /* 0x000fe400078e0075 */
[----:B------:R-:W-:Y:S02]  /*45c0*/  IMAD.MOV.U32 R91, RZ, RZ, R119 ;  /* 0x000000ffff5b7224 */ /* 0x000fe400078e0077 */
[----:B------:R-:W-:Y:S01]  /*45d0*/  IMAD.MOV.U32 R89, RZ, RZ, R118 ;  /* 0x000000ffff597224 */ /* 0x000fe200078e0076 */
[----:B------:R-:W-:Y:S08]  /*45e0*/  HMMA.16816.F32 R16, R8, R30, RZ ;  /* 0x0000001e0810723c */ /* 0x000ff000000018ff */
[C---:B------:R-:W-:Y:S01]  /*45f0*/  HMMA.16816.F32 R136, R4.reuse, R44, R36 ;  /* 0x0000002c0488723c */ /* 0x040fe20000001824 */
[----:B------:R-:W-:Y:S07]  /*4600*/  LDSM.16.MT88.4 R36, [R250+0x6100] ;  /* 0x00610000fa24783b */ /* 0x000fee0000004200 */
[----:B------:R-:W-:Y:S01]  /*4610*/  HMMA.16816.F32 R120, R4, R46, R32 ;  /* 0x0000002e0478723c */ /* 0x000fe20000001820 */
[----:B------:R-:W1:Y:S07]  /*4620*/  LDSM.16.MT88.4 R44, [R249+0x6900] ;  /* 0x00690000f92c783b */ /* 0x000e6e0000004200 */
[C---:B--2---:R-:W-:Y:S07]  /*4630*/  HMMA.16816.F32 R28, R8.reuse, R58, RZ ;  /* 0x0000003a081c723c */ /* 0x044fee00000018ff */
[----:B------:R-:W-:Y:S01]  /*4640*/  IMAD.MOV.U32 R58, RZ, RZ, R109 ;  /* 0x000000ffff3a7224 */ /* 0x000fe200078e006d */
[----:B------:R-:W-:Y:S01]  /*4650*/  HMMA.16816.F32 R32, R8, R56, RZ ;  /* 0x000000380820723c */ /* 0x000fe200000018ff */
[----:B------:R-:W-:-:S06]  /*4660*/  IMAD.MOV.U32 R59, RZ, RZ, R108 ;  /* 0x000000ffff3b7224 */ /* 0x000fcc00078e006c */
[----:B------:R-:W-:Y:S01]  /*4670*/  IMAD.MOV.U32 R56, RZ, RZ, R111 ;  /* 0x000000ffff387224 */ /* 0x000fe200078e006f */
[----:B------:R-:W-:Y:S01]  /*4680*/  HMMA.16816.F32 R128, R4, R40, R20 ;  /* 0x000000280480723c */ /* 0x000fe20000001814 */
[----:B------:R-:W-:-:S06]  /*4690*/  IMAD.MOV.U32 R57, RZ, RZ, R110 ;  /* 0x000000ffff397224 */ /* 0x000fcc00078e006e */
[----:B------:R-:W-:Y:S01]  /*46a0*/  IMAD.MOV.U32 R40, RZ, RZ, R114 ;  /* 0x000000ffff287224 */ /* 0x000fe200078e0072 */
[----:B------:R-:W-:Y:S01]  /*46b0*/  HMMA.16816.F32 R116, R4, R42, R16 ;  /* 0x0000002a0474723c */ /* 0x000fe20000001810 */
[----:B------:R-:W-:-:S06]  /*46c0*/  IMAD.MOV.U32 R41, RZ, RZ, R104 ;  /* 0x000000ffff297224 */ /* 0x000fcc00078e0068 */
[----:B------:R-:W-:Y:S01]  /*46d0*/  IMAD.MOV.U32 R42, RZ, RZ, R113 ;  /* 0x000000ffff2a7224 */ /* 0x000fe200078e0071 */
[----:B------:R-:W-:Y:S01]  /*46e0*/  HMMA.16816.F32 R20, R8, R62, RZ ;  /* 0x0000003e0814723c */ /* 0x000fe200000018ff */
[----:B------:R-:W-:-:S06]  /*46f0*/  MOV R43, R112 ;  /* 0x00000070002b7202 */ /* 0x000fcc0000000f00 */
[----:B------:R-:W-:Y:S01]  /*4700*/  IMAD.MOV.U32 R62, RZ, RZ, R91 ;  /* 0x000000ffff3e7224 */ /* 0x000fe200078e005b */
[----:B---3--:R-:W-:Y:S01]  /*4710*/  HMMA.16816.F32 R16, R8, R64, RZ ;  /* 0x000000400810723c */ /* 0x008fe200000018ff */
[----:B------:R-:W-:-:S06]  /*4720*/  MOV R63, R106 ;  /* 0x0000006a003f7202 */ /* 0x000fcc0000000f00 */
[----:B------:R-:W-:Y:S01]  /*4730*/  MOV R64, R90 ;  /* 0x0000005a00407202 */ /* 0x000fe20000000f00 */
[----:B----4-:R-:W-:Y:S01]  /*4740*/  HMMA.16816.F32 R108, R4, R54, R28 ;  /* 0x00000036046c723c */ /* 0x010fe2000000181c */
[----:B------:R-:W2:Y:S01]  /*4750*/  LDSM.16.MT88.4 R28, [R250+0x6900] ;  /* 0x00690000fa1c783b */ /* 0x000ea20000004200 */
[----:B------:R-:W-:-:S06]  /*4760*/  IMAD.MOV.U32 R65, RZ, RZ, R89 ;  /* 0x000000ffff417224 */ /* 0x000fcc00078e0059 */
[----:B------:R-:W-:Y:S07]  /*4770*/  HMMA.16816.F32 R112, R4, R52, R32 ;  /* 0x000000340470723c */ /* 0x000fee0000001820 */
[----:B------:R-:W-:Y:S01]  /*4780*/  IMAD.MOV.U32 R35, RZ, RZ, R88 ;  /* 0x000000ffff237224 */ /* 0x000fe200078e0058 */
[----:B------:R-:W-:Y:S07]  /*4790*/  HMMA.16816.F32 R24, R8, R60, RZ ;  /* 0x0000003c0818723c */ /* 0x000fee00000018ff */
[----:B------:R-:W-:Y:S01]  /*47a0*/  IMAD.MOV.U32 R61, RZ, RZ, R92 ;  /* 0x000000ffff3d7224 */ /* 0x000fe200078e005c */
[----:B-1----:R-:W-:Y:S01]  /*47b0*/  HMMA.16816.F32 R88, R4, R44, R16 ;  /* 0x0000002c0458723c */ /* 0x002fe20000001810 */
[----:B------:R-:W-:-:S06]  /*47c0*/  IMAD.MOV.U32 R60, RZ, RZ, R107 ;  /* 0x000000ffff3c7224 */ /* 0x000fcc00078e006b */
[----:B------:R-:W-:Y:S01]  /*47d0*/  IMAD.MOV.U32 R45, RZ, RZ, R35 ;  /* 0x000000ffff2d7224 */ /* 0x000fe200078e0023 */
[----:B------:R-:W-:Y:S01]  /*47e0*/  HMMA.16816.F32 R92, R4, R50, R20 ;  /* 0x00000032045c723c */ /* 0x000fe20000001814 */
[----:B------:R-:W1:Y:S01]  /*47f0*/  LDSM.16.MT88.4 R32, [R124+0x6100] ;  /* 0x006100007c20783b */ /* 0x000e620000004200 */
[----:B------:R-:W-:-:S06]  /*4800*/  IMAD.MOV.U32 R44, RZ, RZ, R58 ;  /* 0x000000ffff2c7224 */ /* 0x000fcc00078e003a */
[C---:B------:R-:W-:Y:S07]  /*4810*/  HMMA.16816.F32 R20, R8.reuse, R36, RZ ;  /* 0x000000240814723c */ /* 0x040fee00000018ff */
[----:B------:R-:W-:Y:S01]  /*4820*/  MOV R37, R57 ;  /* 0x0000003900257202 */ /* 0x000fe20000000f00 */
[----:B------:R-:W-:Y:S01]  /*4830*/  HMMA.16816.F32 R16, R8, R38, RZ ;  /* 0x000000260810723c */ /* 0x000fe200000018ff */
[----:B------:R-:W-:-:S06]  /*4840*/  IMAD.MOV.U32 R36, RZ, RZ, R42 ;  /* 0x000000ffff247224 */ /* 0x000fcc00078e002a */
[----:B------:R-:W-:Y:S01]  /*4850*/  IMAD.MOV.U32 R38, RZ, RZ, R43 ;  /* 0x000000ffff267224 */ /* 0x000fe200078e002b */
[----:B------:R-:W-:Y:S01]  /*4860*/  HMMA.16816.F32 R104, R4, R48, R24 ;  /* 0x000000300468723c */ /* 0x000fe20000001818 */
[----:B------:R-:W-:-:S07]  /*4870*/  IMAD.MOV.U32 R39, RZ, RZ, R40 ;  /* 0x000000ffff277224 */ /* 0x000fce00078e0028 */
[----:B--2---:R-:W-:Y:S01]  /*4880*/  HMMA.16816.F32 R52, R4, R28, R20 ;  /* 0x0000001c0434723c */ /* 0x004fe20000001814 */
[----:B------:R-:W2:Y:S07]  /*4890*/  LDSM.16.MT88.4 R20, [R124+0x6900] ;  /* 0x006900007c14783b */ /* 0x000eae0000004200 */
[----:B------:R-:W-:Y:S07]  /*48a0*/  HMMA.16816.F32 R24, R8, R66, RZ ;  /* 0x000000420818723c */ /* 0x000fee00000018ff */
[----:B------:R-:W-:Y:S01]  /*48b0*/  IMAD.MOV.U32 R67, RZ, RZ, R59 ;  /* 0x000000ffff437224 */ /* 0x000fe200078e003b */
[----:B------:R-:W-:Y:S01]  /*48c0*/  HMMA.16816.F32 R48, R4, R30, R16 ;  /* 0x0000001e0430723c */ /* 0x000fe20000001810 */
[----:B------:R-:W-:-:S07]  /*48d0*/  IMAD.MOV.U32 R66, RZ, RZ, R56 ;  /* 0x000000ffff427224 */ /* 0x000fce00078e0038 */
[----:B-1----:R-:W-:Y:S07]  /*48e0*/  HMMA.16816.F32 R16, R8, R32, RZ ;  /* 0x000000200810723c */ /* 0x002fee00000018ff */
[----:B------:R-:W-:Y:S01]  /*48f0*/  IMAD.MOV.U32 R33, RZ, RZ, R127 ;  /* 0x000000ffff217224 */ /* 0x000fe200078e007f */
[----:B------:R-:W-:Y:S01]  /*4900*/  HMMA.16816.F32 R56, R4, R46, R24 ;  /* 0x0000002e0438723c */ /* 0x000fe20000001818 */
[----:B------:R-:W-:-:S06]  /*4910*/  IMAD.MOV.U32 R32, RZ, RZ, R134 ;  /* 0x000000ffff207224 */ /* 0x000fcc00078e0086 */
[----:B------:R-:W-:Y:S02]  /*4920*/  IMAD.MOV.U32 R27, RZ, RZ, R41 ;  /* 0x000000ffff1b7224 */ /* 0x000fe400078e0029 */
[----:B------:R-:W-:Y:S02]  /*4930*/  IMAD.MOV.U32 R47, RZ, RZ, R0 ;  /* 0x000000ffff2f7224 */ /* 0x000fe400078e0000 */
[----:B------:R-:W-:Y:S02]  /*4940*/  FFMA.FTZ R0, R100, c[0x0][0x2d0], -R2 ;  /* 0x0000b40064007a23 */ /* 0x000fe40000010802 */
[----:B------:R-:W-:Y:S02]  /*4950*/  IMAD.MOV.U32 R46, RZ, RZ, R3 ;  /* 0x000000ffff2e7224 */ /* 0x000fe400078e0003 */
[----:B------:R-:W-:Y:S01]  /*4960*/  FADD.FTZ R3, R82, R81 ;  /* 0x0000005152037221 */ /* 0x000fe20000010000 */
[----:B--2---:R-:W-:Y:S01]  /*4970*/  HMMA.16816.F32 R40, R4, R20, R16 ;  /* 0x000000140428723c */ /* 0x004fe20000001810 */
[----:B------:R-:W-:Y:S01]  /*4980*/  IMAD.MOV.U32 R81, RZ, RZ, R44 ;  /* 0x000000ffff517224 */ /* 0x000fe200078e002c */
[----:B------:R-:W-:Y:S01]  /*4990*/  MOV R82, R67 ;  /* 0x0000004300527202 */ /* 0x000fe20000000f00 */
[----:B------:R-:W-:-:S05]  /*49a0*/  FADD.FTZ R3, R83, R3 ;  /* 0x0000000353037221 */ /* 0x000fca0000010000 */
[----:B------:R-:W-:Y:S07]  /*49b0*/  HMMA.16816.F32 R16, R8, R34, RZ ;  /* 0x000000220810723c */ /* 0x000fee00000018ff */
[----:B------:R-:W-:Y:S01]  /*49c0*/  IMAD.MOV.U32 R34, RZ, RZ, R38 ;  /* 0x000000ffff227224 */ /* 0x000fe200078e0026 */
[----:B------:R-:W-:Y:S01]  /*49d0*/  MOV R38, R39 ;  /* 0x0000002700267202 */ /* 0x000fe20000000f00 */
[----:B------:R-:W-:Y:S02]  /*49e0*/  IMAD.MOV.U32 R35, RZ, RZ, R27 ;  /* 0x000000ffff237224 */ /* 0x000fe400078e001b */
[----:B------:R-:W-:-:S02]  /*49f0*/  IMAD.MOV.U32 R39, RZ, RZ, R36 ;  /* 0x000000ffff277224 */ /* 0x000fc400078e0024 */
[----:B------:R-:W-:Y:S02]  /*4a00*/  IMAD.MOV.U32 R36, RZ, RZ, R66 ;  /* 0x000000ffff247224 */ /* 0x000fe400078e0042 */
[----:B------:R-:W-:Y:S02]  /*4a10*/  IMAD.MOV.U32 R66, RZ, RZ, R64 ;  /* 0x000000ffff427224 */ /* 0x000fe400078e0040 */
[----:B------:R-:W-:Y:S02]  /*4a20*/  IMAD.MOV.U32 R64, RZ, RZ, R61 ;  /* 0x000000ffff407224 */ /* 0x000fe400078e003d */
[----:B------:R-:W-:Y:S02]  /*4a30*/  IMAD.MOV.U32 R61, RZ, RZ, R70 ;  /* 0x000000ffff3d7224 */ /* 0x000fe400078e0046 */
[----:B------:R-:W-:Y:S01]  /*4a40*/  IMAD.MOV.U32 R70, RZ, RZ, R71 ;  /* 0x000000ffff467224 */ /* 0x000fe200078e0047 */
[----:B------:R-:W-:Y:S01]  /*4a50*/  MOV R71, R68 ;  /* 0x0000004400477202 */ /* 0x000fe20000000f00 */
[----:B------:R-:W-:Y:S01]  /*4a60*/  IMAD.MOV.U32 R68, RZ, RZ, R126 ;  /* 0x000000ffff447224 */ /* 0x000fe200078e007e */
[----:B------:R-:W-:Y:S01]  /*4a70*/  HMMA.16816.F32 R28, R4, R22, R16 ;  /* 0x00000016041c723c */ /* 0x000fe20000001810 */
[----:B------:R-:W1:Y:S01]  /*4a80*/  LDSM.16.MT88.4 R16, [R252+0x6100] ;  /* 0x00610000fc10783b */ /* 0x000e620000004200 */
[----:B------:R-:W-:-:S06]  /*4a90*/  IMAD.MOV.U32 R100, RZ, RZ, R34 ;  /* 0x000000ffff647224 */ /* 0x000fcc00078e0022 */
[C---:B-1----:R-:W-:Y:S08]  /*4aa0*/  HMMA.16816.F32 R20, R8.reuse, R16, RZ ;  /* 0x000000100814723c */ /* 0x042ff000000018ff */
[----:B------:R-:W-:Y:S01]  /*4ab0*/  HMMA.16816.F32 R8, R8, R18, RZ ;  /* 0x000000120808723c */ /* 0x000fe200000018ff */
[----:B------:R-:W1:Y:S11]  /*4ac0*/  LDSM.16.MT88.4 R16, [R252+0x6900] ;  /* 0x00690000fc10783b */ /* 0x000e760000004200 */
[----:B------:R-:W-:Y:S04]  /*4ad0*/  @!UPT UIADD3 URZ, URZ, URZ, URZ ;  /* 0x0000003f3f3ff290 */ /* 0x000fe8000fffe03f */
[C---:B-1----:R-:W-:Y:S07]  /*4ae0*/  HMMA.16816.F32 R24, R4.reuse, R16, R20 ;  /* 0x000000100418723c */ /* 0x042fee0000001814 */
[----:B------:R-:W-:Y:S01]  /*4af0*/  IMAD.MOV.U32 R16, RZ, RZ, R124 ;  /* 0x000000ffff107224 */ /* 0x000fe200078e007c */
[----:B------:R-:W-:Y:S01]  /*4b00*/  HMMA.16816.F32 R20, R4, R18, R8 ;  /* 0x000000120414723c */ /* 0x000fe20000001808 */
[----:B------:R1:W-:Y:S01]  /*4b10*/  MUFU.EX2 R18, R0 ;  /* 0x0000000000127308 */ /* 0x0003e20000000800 */
[----:B------:R-:W2:Y:S01]  /*4b20*/  LDSM.16.MT88.4 R8, [R249+0x1100] ;  /* 0x00110000f908783b */ /* 0x000ea20000004200 */
[----:B-1----:R-:W-:-:S02]  /*4b30*/  FFMA.FTZ R0, R101, c[0x0][0x2d0], -R2 ;  /* 0x0000b40065007a23 */ /* 0x002fc40000010802 */
[----:B------:R-:W-:-:S04]  /*4b40*/  IMAD.MOV.U32 R101, RZ, RZ, R35 ;  /* 0x000000ffff657224 */ /* 0x000fc800078e0023 */
[----:B------:R1:W3:Y:S02]  /*4b50*/  MUFU.EX2 R126, R0 ;  /* 0x00000000007e7308 */ /* 0x0002e40000000800 */
[----:B-1----:R-:W-:Y:S01]  /*4b60*/  FFMA.FTZ R0, R103, c[0x0][0x2d0], -R2 ;  /* 0x0000b40067007a23 */ /* 0x002fe20000010802 */
[----:B---3--:R-:W-:Y:S01]  /*4b70*/  F2FP.PACK_AB R4, R126, R18 ;  /* 0x000000127e04723e */ /* 0x008fe200000000ff */
[----:B------:R-:W-:-:S04]  /*4b80*/  IMAD.MOV.U32 R103, RZ, RZ, R62 ;  /* 0x000000ffff677224 */ /* 0x000fc800078e003e */
[----:B------:R1:W-:Y:S01]  /*4b90*/  MUFU.EX2 R127, R0 ;  /* 0x00000000007f7308 */ /* 0x0003e20000000800 */
[----:B------:R-:W-:Y:S02]  /*4ba0*/  IMAD.MOV.U32 R62, RZ, RZ, R60 ;  /* 0x000000ffff3e7224 */ /* 0x000fe400078e003c */
[----:B------:R-:W-:Y:S02]  /*4bb0*/  IMAD.MOV.U32 R60, RZ, RZ, R125 ;  /* 0x000000ffff3c7224 */ /* 0x000fe400078e007d */
[--C-:B-1----:R-:W-:Y:S02]  /*4bc0*/  FFMA.FTZ R0, R102, c[0x0][0x2d0], -R2.reuse ;  /* 0x0000b40066007a23 */ /* 0x102fe40000010802 */
[----:B------:R-:W-:Y:S02]  /*4bd0*/  IMAD.MOV.U32 R102, RZ, RZ, R65 ;  /* 0x000000ffff667224 */ /* 0x000fe400078e0041 */
[----:B------:R1:W3:Y:S01]  /*4be0*/  MUFU.EX2 R134, R0 ;  /* 0x0000000000867308 */ /* 0x0002e20000000800 */
[----:B------:R-:W-:Y:S01]  /*4bf0*/  IMAD.MOV.U32 R65, RZ, RZ, R63 ;  /* 0x000000ffff417224 */ /* 0x000fe200078e003f */
[----:B------:R-:W-:Y:S01]  /*4c00*/  MOV R63, R14 ;  /* 0x0000000e003f7202 */ /* 0x000fe20000000f00 */
[----:B------:R-:W-:-:S02]  /*4c10*/  FFMA.FTZ R14, R98, c[0x0][0x2d0], -R2 ;  /* 0x0000b400620e7a23 */ /* 0x000fc40000010802 */
[----:B------:R-:W-:Y:S02]  /*4c20*/  IMAD.MOV.U32 R98, RZ, RZ, R46 ;  /* 0x000000ffff627224 */ /* 0x000fe400078e002e */
[----:B-1----:R-:W-:Y:S01]  /*4c30*/  FFMA.FTZ R0, R85, c[0x0][0x2d0], -R12 ;  /* 0x0000b40055007a23 */ /* 0x002fe2000001080c */
[----:B---3--:R-:W-:Y:S01]  /*4c40*/  F2FP.PACK_AB R6, R134, R127 ;  /* 0x0000007f8606723e */ /* 0x008fe200000000ff */
[----:B------:R-:W-:Y:S02]  /*4c50*/  IMAD.MOV.U32 R85, RZ, RZ, R64 ;  /* 0x000000ffff557224 */ /* 0x000fe400078e0040 */
[----:B------:R1:W-:Y:S02]  /*4c60*/  MUFU.EX2 R124, R0 ;  /* 0x00000000007c7308 */ /* 0x0003e40000000800 */
[----:B-1----:R-:W-:Y:S02]  /*4c70*/  FFMA.FTZ R0, R84, c[0x0][0x2d0], -R12 ;  /* 0x0000b40054007a23 */ /* 0x002fe4000001080c */
[----:B------:R-:W-:-:S04]  /*4c80*/  IMAD.MOV.U32 R84, RZ, RZ, R45 ;  /* 0x000000ffff547224 */ /* 0x000fc800078e002d */
[----:B------:R1:W3:Y:S02]  /*4c90*/  MUFU.EX2 R17, R0 ;  /* 0x0000000000117308 */ /* 0x0002e40000000800 */
[----:B-1----:R-:W-:Y:S01]  /*4ca0*/  FFMA.FTZ R0, R87, c[0x0][0x2d0], -R12 ;  /* 0x0000b40057007a23 */ /* 0x002fe2000001080c */
[----:B---3--:R-:W-:Y:S01]  /*4cb0*/  F2FP.PACK_AB R5, R17, R124 ;  /* 0x0000007c1105723e */ /* 0x008fe200000000ff */
[----:B------:R-:W-:-:S04]  /*4cc0*/  IMAD.MOV.U32 R87, RZ, RZ, R66 ;  /* 0x000000ffff577224 */ /* 0x000fc800078e0042 */
[----:B------:R1:W-:Y:S02]  /*4cd0*/  MUFU.EX2 R19, R0 ;  /* 0x0000000000137308 */ /* 0x0003e40000000800 */
[----:B-1----:R-:W-:Y:S01]  /*4ce0*/  FFMA.FTZ R0, R86, c[0x0][0x2d0], -R12 ;  /* 0x0000b40056007a23 */ /* 0x002fe2000001080c */
[----:B------:R-:W-:-:S05]  /*4cf0*/  MOV R86, R16 ;  /* 0x0000001000567202 */ /* 0x000fca0000000f00 */
[----:B------:R-:W1:Y:S02]  /*4d00*/  MUFU.EX2 R125, R0 ;  /* 0x00000000007d7308 */ /* 0x000e640000000800 */
[----:B-1----:R-:W-:Y:S01]  /*4d10*/  F2FP.PACK_AB R7, R125, R19 ;  /* 0x000000137d07723e */ /* 0x002fe200000000ff */
[----:B------:R-:W-:Y:S02]  /*4d20*/  FADD.FTZ R0, R15, R13 ;  /* 0x0000000d0f007221 */ /* 0x000fe40000010000 */
[--C-:B------:R-:W-:Y:S02]  /*4d30*/  FFMA.FTZ R15, R99, c[0x0][0x2d0], -R2.reuse ;  /* 0x0000b400630f7a23 */ /* 0x100fe40000010802 */
[--C-:B------:R-:W-:Y:S02]  /*4d40*/  FFMA.FTZ R13, R97, c[0x0][0x2d0], -R2.reuse ;  /* 0x0000b400610d7a23 */ /* 0x100fe40000010802 */
[----:B------:R-:W-:Y:S01]  /*4d50*/  FFMA.FTZ R2, R96, c[0x0][0x2d0], -R2 ;  /* 0x0000b40060027a23 */ /* 0x000fe20000010802 */
[----:B--2---:R-:W-:Y:S01]  /*4d60*/  HMMA.16816.F32 R140, R4, R8, R140 ;  /* 0x00000008048c723c */ /* 0x004fe2000000188c */
[----:B------:R-:W-:-:S02]  /*4d70*/  IMAD.MOV.U32 R96, RZ, RZ, R32 ;  /* 0x000000ffff607224 */ /* 0x000fc400078e0020 */
[----:B------:R-:W-:Y:S02]  /*4d80*/  IMAD.MOV.U32 R97, RZ, RZ, R33 ;  /* 0x000000ffff617224 */ /* 0x000fe400078e0021 */
[----:B------:R-:W-:Y:S02]  /*4d90*/  IMAD.MOV.U32 R99, RZ, RZ, R47 ;  /* 0x000000ffff637224 */ /* 0x000fe400078e002f */
[----:B------:R-:W-:Y:S01]  /*4da0*/  FADD.FTZ R16, R80, R0 ;  /* 0x0000000050107221 */ /* 0x000fe20000010000 */
[----:B------:R-:W-:Y:S01]  /*4db0*/  HMMA.16816.F32 R32, R4, R10, R148 ;  /* 0x0000000a0420723c */ /* 0x000fe20000001894 */
[----:B------:R-:W1:Y:S01]  /*4dc0*/  LDSM.16.MT88.4 R8, [R250+0x1100] ;  /* 0x00110000fa08783b */ /* 0x000e620000004200 */
[----:B------:R-:W-:-:S06]  /*4dd0*/  IMAD.MOV.U32 R0, RZ, RZ, R70 ;  /* 0x000000ffff007224 */ /* 0x000fcc00078e0046 */
[C---:B-1----:R-:W-:Y:S08]  /*4de0*/  HMMA.16816.F32 R148, R4.reuse, R8, R36 ;  /* 0x000000080494723c */ /* 0x042ff00000001824 */
[C---:B------:R-:W-:Y:S01]  /*4df0*/  HMMA.16816.F32 R36, R4.reuse, R10, R156 ;  /* 0x0000000a0424723c */ /* 0x040fe2000000189c */
[----:B------:R-:W1:Y:S07]  /*4e00*/  LDSM.16.MT88.4 R8, [R86+0x1100] ;  /* 0x001100005608783b */ /* 0x000e6e0000004200 */
[C---:B-1----:R-:W-:Y:S07]  /*4e10*/  HMMA.16816.F32 R156, R4.reuse, R8, R96 ;  /* 0x00000008049c723c */ /* 0x042fee0000001860 */
[----:B------:R-:W-:Y:S01]  /*4e20*/  IMAD.MOV.U32 R99, RZ, RZ, R61 ;  /* 0x000000ffff637224 */ /* 0x000fe200078e003d */
[----:B------:R-:W-:Y:S01]  /*4e30*/  HMMA.16816.F32 R44, R4, R10, R164 ;  /* 0x0000000a042c723c */ /* 0x000fe200000018a4 */
[----:B------:R-:W1:Y:S01]  /*4e40*/  LDSM.16.MT88.4 R8, [R252+0x1100] ;  /* 0x00110000fc08783b */ /* 0x000e620000004200 */
[----:B------:R-:W-:-:S02]  /*4e50*/  IMAD.MOV.U32 R96, RZ, RZ, R71 ;  /* 0x000000ffff607224 */ /* 0x000fc400078e0047 */
[----:B------:R-:W-:Y:S02]  /*4e60*/  IMAD.MOV.U32 R97, RZ, RZ, R68 ;  /* 0x000000ffff617224 */ /* 0x000fe400078e0044 */
[----:B------:R-:W-:Y:S02]  /*4e70*/  IMAD.MOV.U32 R98, RZ, RZ, R69 ;  /* 0x000000ffff627224 */ /* 0x000fe400078e0045 */
[----:B-1----:R-:W-:Y:S07]  /*4e80*/  HMMA.16816.F32 R164, R4, R8, R100 ;  /* 0x0000000804a4723c */ /* 0x002fee0000001864 */
[----:B------:R-:W-:Y:S01]  /*4e90*/  IMAD.MOV.U32 R101, RZ, RZ, R62 ;  /* 0x000000ffff657224 */ /* 0x000fe200078e003e */
[----:B------:R-:W-:Y:S01]  /*4ea0*/  MOV R102, R60 ;  /* 0x0000003c00667202 */ /* 0x000fe20000000f00 */
[----:B------:R-:W-:-:S02]  /*4eb0*/  IMAD.MOV.U32 R103, RZ, RZ, R63 ;  /* 0x000000ffff677224 */ /* 0x000fc400078e003f */
[----:B------:R-:W-:Y:S01]  /*4ec0*/  HMMA.16816.F32 R60, R4, R10, R176 ;  /* 0x0000000a043c723c */ /* 0x000fe200000018b0 */
[----:B------:R-:W1:Y:S01]  /*4ed0*/  LDSM.16.MT88.4 R8, [R249+0x3100] ;  /* 0x00310000f908783b */ /* 0x000e620000004200 */
[----:B------:R-:W-:-:S06]  /*4ee0*/  IMAD.MOV.U32 R100, RZ, RZ, R65 ;  /* 0x000000ffff647224 */ /* 0x000fcc00078e0041 */
[C---:B-1----:R-:W-:Y:S07]  /*4ef0*/  HMMA.16816.F32 R64, R4.reuse, R8, R188 ;  /* 0x000000080440723c */ /* 0x042fee00000018bc */
[----:B------:R-:W-:Y:S01]  /*4f00*/  IMAD.MOV.U32 R188, RZ, RZ, R87 ;  /* 0x000000ffffbc7224 */ /* 0x000fe200078e0057 */
[----:B------:R-:W-:Y:S01]  /*4f10*/  HMMA.16816.F32 R68, R4, R10, R72 ;  /* 0x0000000a0444723c */ /* 0x000fe20000001848 */
[----:B------:R-:W1:Y:S01]  /*4f20*/  LDSM.16.MT88.4 R8, [R250+0x3100] ;  /* 0x00310000fa08783b */ /* 0x000e620000004200 */
[----:B------:R-:W-:Y:S01]  /*4f30*/  IMAD.MOV.U32 R189, RZ, RZ, R82 ;  /* 0x000000ffffbd7224 */ /* 0x000fe200078e0052 */
[----:B------:R-:W-:Y:S01]  /*4f40*/  MOV R191, R84 ;  /* 0x0000005400bf7202 */ /* 0x000fe20000000f00 */
[----:B------:R-:W-:-:S04]  /*4f50*/  IMAD.MOV.U32 R190, RZ, RZ, R81 ;  /* 0x000000ffffbe7224 */ /* 0x000fc800078e0051 */
[C---:B-1----:R-:W-:Y:S07]  /*4f60*/  HMMA.16816.F32 R72, R4.reuse, R8, R184 ;  /* 0x000000080448723c */ /* 0x042fee00000018b8 */
[----:B------:R-:W-:Y:S01]  /*4f70*/  IMAD.MOV.U32 R186, RZ, RZ, R86 ;  /* 0x000000ffffba7224 */ /* 0x000fe200078e0056 */
[----:B------:R-:W-:Y:S01]  /*4f80*/  HMMA.16816.F32 R76, R4, R10, R76 ;  /* 0x0000000a044c723c */ /* 0x000fe2000000184c */
[----:B------:R-:W-:-:S03]  /*4f90*/  IMAD.MOV.U32 R187, RZ, RZ, R85 ;  /* 0x000000ffffbb7224 */ /* 0x000fc600078e0055 */
[----:B------:R-:W1:Y:S04]  /*4fa0*/  LDSM.16.MT88.4 R8, [R186+0x3100] ;  /* 0x00310000ba08783b */ /* 0x000e680000004200 */
[C---:B-1----:R-:W-:Y:S08]  /*4fb0*/  HMMA.16816.F32 R180, R4.reuse, R8, R180 ;  /* 0x0000000804b4723c */ /* 0x042ff000000018b4 */
[----:B------:R-:W-:Y:S11]  /*4fc0*/  HMMA.16816.F32 R8, R4, R10, R160 ;  /* 0x0000000a0408723c */ /* 0x000ff600000018a0 */
[----:B------:R-:W-:Y:S05]  /*4fd0*/  @!UPT UIADD3 URZ, URZ, URZ, URZ ;  /* 0x0000003f3f3ff290 */ /* 0x000fea000fffe03f */
[----:B------:R-:W-:Y:S01]  /*4fe0*/  MOV R179, R180 ;  /* 0x000000b400b37202 */ /* 0x000fe20000000f00 */
[----:B------:R-:W-:Y:S02]  /*4ff0*/  IMAD.MOV.U32 R178, RZ, RZ, R181 ;  /* 0x000000ffffb27224 */ /* 0x000fe400078e00b5 */
[----:B------:R-:W-:Y:S02]  /*5000*/  IMAD.MOV.U32 R177, RZ, RZ, R182 ;  /* 0x000000ffffb17224 */ /* 0x000fe400078e00b6 */
[----:B------:R-:W-:-:S03]  /*5010*/  IMAD.MOV.U32 R176, RZ, RZ, R183 ;  /* 0x000000ffffb07224 */ /* 0x000fc600078e00b7 */
[----:B------:R-:W-:Y:S02]  /*5020*/  IMAD.MOV.U32 R183, RZ, RZ, R8 ;  /* 0x000000ffffb77224 */ /* 0x000fe400078e0008 */
[----:B------:R-:W-:Y:S02]  /*5030*/  IMAD.MOV.U32 R182, RZ, RZ, R9 ;  /* 0x000000ffffb67224 */ /* 0x000fe400078e0009 */
[----:B------:R-:W-:Y:S02]  /*5040*/  IMAD.MOV.U32 R181, RZ, RZ, R10 ;  /* 0x000000ffffb57224 */ /* 0x000fe400078e000a */
[----:B------:R-:W-:Y:S02]  /*5050*/  IMAD.MOV.U32 R180, RZ, RZ, R11 ;  /* 0x000000ffffb47224 */ /* 0x000fe400078e000b */
[----:B------:R-:W1:Y:S02]  /*5060*/  LDSM.16.MT88.4 R8, [R252+0x3100] ;  /* 0x00310000fc08783b */ /* 0x000e640000004200 */
        /* <DEDUP_REMOVED lines=12> */
[----:B------:R-:W-:Y:S02]  /*5130*/  FADD.FTZ R3, R147, R3 ;  /* 0x0000000393037221 */ /* 0x000fe40000010000 */
[----:B------:R-:W-:-:S02]  /*5140*/  FFMA.FTZ R0, R0, c[0x0][0x2d0], -R12 ;  /* 0x0000b40000007a23 */ /* 0x000fc4000001080c */
[----:B------:R-:W-:Y:S01]  /*5150*/  FADD.FTZ R3, R154, R3 ;  /* 0x000000039a037221 */ /* 0x000fe20000010000 */
[C---:B-1----:R-:W-:Y:S08]  /*5160*/  HMMA.16816.F32 R96, R4.reuse, R8, R136 ;  /* 0x000000080460723c */ /* 0x042ff00000001888 */
[C---:B------:R-:W-:Y:S01]  /*5170*/  HMMA.16816.F32 R100, R4.reuse, R10, R120 ;  /* 0x0000000a0464723c */ /* 0x040fe20000001878 */
[----:B------:R-:W1:Y:S07]  /*5180*/  LDSM.16.MT88.4 R8, [R250+0x5100] ;  /* 0x00510000fa08783b */ /* 0x000e6e0000004200 */
[----:B-1----:R-:W-:Y:S11]  /*5190*/  HMMA.16816.F32 R128, R4, R8, R128 ;  /* 0x000000080480723c */ /* 0x002ff60000001880 */
[----:B------:R-:W-:Y:S11]  /*51a0*/  @!UPT UIADD3 URZ, URZ, URZ, URZ ;  /* 0x0000003f3f3ff290 */ /* 0x000ff6000fffe03f */
[----:B------:R-:W-:Y:S02]  /*51b0*/  @!UPT UIADD3 URZ, URZ, URZ, URZ ;  /* 0x0000003f3f3ff290 */ /* 0x000fe4000fffe03f */
[----:B------:R-:W-:Y:S02]  /*51c0*/  IMAD.MOV.U32 R139, RZ, RZ, R128 ;  /* 0x000000ffff8b7224 */ /* 0x000fe400078e0080 */
[----:B------:R-:W-:Y:S01]  /*51d0*/  IMAD.MOV.U32 R138, RZ, RZ, R129 ;  /* 0x000000ffff8a7224 */ /* 0x000fe200078e0081 */
[----:B------:R-:W-:Y:S01]  /*51e0*/  MOV R129, R189 ;  /* 0x000000bd00817202 */ /* 0x000fe20000000f00 */
[----:B------:R-:W-:Y:S02]  /*51f0*/  IMAD.MOV.U32 R137, RZ, RZ, R130 ;  /* 0x000000ffff897224 */ /* 0x000fe400078e0082 */
[----:B------:R-:W-:Y:S02]  /*5200*/  IMAD.MOV.U32 R136, RZ, RZ, R131 ;  /* 0x000000ffff887224 */ /* 0x000fe400078e0083 */
[----:B------:R-:W-:Y:S02]  /*5210*/  IMAD.MOV.U32 R128, RZ, RZ, R188 ;  /* 0x000000ffff807224 */ /* 0x000fe400078e00bc */
[----:B------:R-:W-:-:S02]  /*5220*/  IMAD.MOV.U32 R130, RZ, RZ, R190 ;  /* 0x000000ffff827224 */ /* 0x000fc400078e00be */
[----:B------:R-:W-:Y:S02]  /*5230*/  IMAD.MOV.U32 R131, RZ, RZ, R191 ;  /* 0x000000ffff837224 */ /* 0x000fe400078e00bf */
[----:B------:R-:W-:Y:S07]  /*5240*/  HMMA.16816.F32 R188, R4, R10, R116 ;  /* 0x0000000a04bc723c */ /* 0x000fee0000001874 */
[----:B------:R-:W-:Y:S02]  /*5250*/  IMAD.MOV.U32 R118, RZ, RZ, R186 ;  /* 0x000000ffff767224 */ /* 0x000fe400078e00ba */
[----:B------:R-:W-:-:S03]  /*5260*/  IMAD.MOV.U32 R119, RZ, RZ, R187 ;  /* 0x000000ffff777224 */ /* 0x000fc600078e00bb */
[----:B------:R-:W1:Y:S02]  /*5270*/  LDSM.16.MT88.4 R8, [R118+0x5100] ;  /* 0x005100007608783b */ /* 0x000e640000004200 */
[C---:B-1----:R-:W-:Y:S08]  /*5280*/  HMMA.16816.F32 R120, R4.reuse, R8, R112 ;  /* 0x000000080478723c */ /* 0x042ff00000001870 */
[C---:B------:R-:W-:Y:S01]  /*5290*/  HMMA.16816.F32 R112, R4.reuse, R10, R108 ;  /* 0x0000000a0470723c */ /* 0x040fe2000000186c */
[----:B------:R-:W1:Y:S07]  /*52a0*/  LDSM.16.MT88.4 R8, [R252+0x5100] ;  /* 0x00510000fc08783b */ /* 0x000e6e0000004200 */
[C---:B-1----:R-:W-:Y:S08]  /*52b0*/  HMMA.16816.F32 R108, R4.reuse, R8, R104 ;  /* 0x00000008046c723c */ /* 0x042ff00000001868 */
[----:B------:R-:W-:Y:S01]  /*52c0*/  HMMA.16816.F32 R104, R4, R10, R92 ;  /* 0x0000000a0468723c */ /* 0x000fe2000000185c */
[----:B------:R-:W1:Y:S06]  /*52d0*/  LDSM.16.MT88.4 R8, [R249+0x7100] ;  /* 0x00710000f908783b */ /* 0x000e6c0000004200 */
[----:B------:R-:W-:Y:S01]  /*52e0*/  IMAD.MOV.U32 R92, RZ, RZ, R144 ;  /* 0x000000ffff5c7224 */ /* 0x000fe200078e0090 */
[----:B------:R-:W-:Y:S01]  /*52f0*/  MOV R95, R183 ;  /* 0x000000b7005f7202 */ /* 0x000fe20000000f00 */
[----:B------:R-:W-:Y:S01]  /*5300*/  IMAD.MOV.U32 R93, RZ, RZ, R145 ;  /* 0x000000ffff5d7224 */ /* 0x000fe200078e0091 */
[----:B------:R-:W-:Y:S01]  /*5310*/  MOV R145, R177 ;  /* 0x000000b100917202 */ /* 0x000fe20000000f00 */
[----:B------:R-:W-:-:S02]  /*5320*/  IMAD.MOV.U32 R94, RZ, RZ, R146 ;  /* 0x000000ffff5e7224 */ /* 0x000fc400078e0092 */
[----:B------:R-:W-:Y:S02]  /*5330*/  IMAD.MOV.U32 R144, RZ, RZ, R178 ;  /* 0x000000ffff907224 */ /* 0x000fe400078e00b2 */
[----:B------:R-:W-:Y:S01]  /*5340*/  IMAD.MOV.U32 R146, RZ, RZ, R176 ;  /* 0x000000ffff927224 */ /* 0x000fe200078e00b0 */
[C---:B-1----:R-:W-:Y:S08]  /*5350*/  HMMA.16816.F32 R88, R4.reuse, R8, R88 ;  /* 0x000000080458723c */ /* 0x042ff00000001858 */
[----:B------:R-:W-:Y:S01]  /*5360*/  HMMA.16816.F32 R184, R4, R10, R56 ;  /* 0x0000000a04b8723c */ /* 0x000fe20000001838 */
[----:B------:R-:W1:Y:S06]  /*5370*/  LDSM.16.MT88.4 R8, [R250+0x7100] ;  /* 0x00710000fa08783b */ /* 0x000e6c0000004200 */
[----:B------:R-:W-:-:S02]  /*5380*/  IMAD.MOV.U32 R58, RZ, RZ, R118 ;  /* 0x000000ffff3a7224 */ /* 0x000fc400078e0076 */
[----:B------:R-:W-:Y:S02]  /*5390*/  IMAD.MOV.U32 R59, RZ, RZ, R119 ;  /* 0x000000ffff3b7224 */ /* 0x000fe400078e0077 */
[----:B------:R-:W-:Y:S02]  /*53a0*/  IMAD.MOV.U32 R56, RZ, RZ, R93 ;  /* 0x000000ffff387224 */ /* 0x000fe400078e005d */
[----:B------:R-:W-:Y:S02]  /*53b0*/  IMAD.MOV.U32 R57, RZ, RZ, R94 ;  /* 0x000000ffff397224 */ /* 0x000fe400078e005e */
[----:B------:R-:W-:Y:S01]  /*53c0*/  IMAD.MOV.U32 R93, RZ, RZ, R138 ;  /* 0x000000ffff5d7224 */ /* 0x000fe200078e008a */
[----:B------:R-:W-:Y:S01]  /*53d0*/  MOV R162, R89 ;  /* 0x0000005900a27202 */ /* 0x000fe20000000f00 */
[----:B------:R-:W-:Y:S01]  /*53e0*/  IMAD.MOV.U32 R163, RZ, RZ, R88 ;  /* 0x000000ffffa37224 */ /* 0x000fe200078e0058 */
[----:B------:R-:W-:Y:S01]  /*53f0*/  MOV R89, R129 ;  /* 0x0000008100597202 */ /* 0x000fe20000000f00 */
[----:B------:R-:W-:-:S02]  /*5400*/  IMAD.MOV.U32 R161, RZ, RZ, R90 ;  /* 0x000000ffffa17224 */ /* 0x000fc400078e005a */
[----:B------:R-:W-:Y:S02]  /*5410*/  IMAD.MOV.U32 R160, RZ, RZ, R91 ;  /* 0x000000ffffa07224 */ /* 0x000fe400078e005b */
[----:B------:R-:W-:Y:S02]  /*5420*/  IMAD.MOV.U32 R88, RZ, RZ, R128 ;  /* 0x000000ffff587224 */ /* 0x000fe400078e0080 */
[----:B------:R-:W-:Y:S02]  /*5430*/  IMAD.MOV.U32 R90, RZ, RZ, R130 ;  /* 0x000000ffff5a7224 */ /* 0x000fe400078e0082 */
[----:B------:R-:W-:Y:S02]  /*5440*/  IMAD.MOV.U32 R91, RZ, RZ, R131 ;  /* 0x000000ffff5b7224 */ /* 0x000fe400078e0083 */
[----:B------:R-:W-:Y:S02]  /*5450*/  IMAD.MOV.U32 R128, RZ, RZ, R182 ;  /* 0x000000ffff807224 */ /* 0x000fe400078e00b6 */
[----:B------:R-:W-:-:S02]  /*5460*/  IMAD.MOV.U32 R129, RZ, RZ, R181 ;  /* 0x000000ffff817224 */ /* 0x000fc400078e00b5 */
[----:B------:R-:W-:Y:S02]  /*5470*/  IMAD.MOV.U32 R130, RZ, RZ, R180 ;  /* 0x000000ffff827224 */ /* 0x000fe400078e00b4 */
[----:B------:R-:W-:Y:S02]  /*5480*/  IMAD.MOV.U32 R131, RZ, RZ, R179 ;  /* 0x000000ffff837224 */ /* 0x000fe400078e00b3 */
[----:B------:R-:W-:Y:S01]  /*5490*/  IMAD.MOV.U32 R94, RZ, RZ, R137 ;  /* 0x000000ffff5e7224 */ /* 0x000fe200078e0089 */
[C---:B-1----:R-:W-:Y:S07]  /*54a0*/  HMMA.16816.F32 R180, R4.reuse, R8, R52 ;  /* 0x0000000804b4723c */ /* 0x042fee0000001834 */
[----:B------:R-:W-:Y:S01]  /*54b0*/  IMAD.MOV.U32 R52, RZ, RZ, R89 ;  /* 0x000000ffff347224 */ /* 0x000fe200078e0059 */
[----:B------:R-:W-:Y:S01]  /*54c0*/  HMMA.16816.F32 R176, R4, R10, R48 ;  /* 0x0000000a04b0723c */ /* 0x000fe20000001830 */
[----:B------:R-:W1:Y:S01]  /*54d0*/  LDSM.16.MT88.4 R8, [R58+0x7100] ;  /* 0x007100003a08783b */ /* 0x000e620000004200 */
[----:B------:R-:W-:Y:S01]  /*54e0*/  IMAD.MOV.U32 R53, RZ, RZ, R90 ;  /* 0x000000ffff357224 */ /* 0x000fe200078e005a */
[----:B------:R-:W-:Y:S01]  /*54f0*/  MOV R55, R92 ;  /* 0x0000005c00377202 */ /* 0x000fe20000000f00 */
        /* <DEDUP_REMOVED lines=10> */
[----:B------:R-:W-:Y:S01]  /*55a0*/  LDSM.16.MT88.4 R144, [R250+0x1900] ;  /* 0x00190000fa90783b */ /* 0x000fe20000004200 */
[----:B------:R-:W-:-:S02]  /*55b0*/  IMAD.MOV.U32 R88, RZ, RZ, R95 ;  /* 0x000000ffff587224 */ /* 0x000fc400078e005f */
[----:B------:R-:W-:Y:S02]  /*55c0*/  IMAD.MOV.U32 R95, RZ, RZ, R136 ;  /* 0x000000ffff5f7224 */ /* 0x000fe400078e0088 */
[----:B------:R-:W-:Y:S01]  /*55d0*/  LDSM.16.MT88.4 R136, [R249+0x1900] ;  /* 0x00190000f988783b */ /* 0x000fe20000004200 */
[C---:B-1----:R-:W-:Y:S03]  /*55e0*/  HMMA.16816.F32 R116, R4.reuse, R8, R40 ;  /* 0x000000080474723c */ /* 0x042fe60000001828 */
[----:B------:R-:W-:Y:S05]  /*55f0*/  LDSM.16.MT88.4 R40, [R249+0x3900] ;  /* 0x00390000f928783b */ /* 0x000fea0000004200 */
[C---:B------:R-:W-:Y:S01]  /*5600*/  HMMA.16816.F32 R28, R4.reuse, R10, R28 ;  /* 0x0000000a041c723c */ /* 0x040fe2000000181c */
[----:B------:R-:W1:Y:S07]  /*5610*/  LDSM.16.MT88.4 R8, [R252+0x7100] ;  /* 0x00710000fc08783b */ /* 0x000e6e0000004200 */
[C---:B-1----:R-:W-:Y:S01]  /*5620*/  HMMA.16816.F32 R24, R4.reuse, R8, R24 ;  /* 0x000000080418723c */ /* 0x042fe20000001818 */
[----:B------:R1:W-:Y:S07]  /*5630*/  MUFU.EX2 R8, R15 ;  /* 0x0000000f00087308 */ /* 0x0003ee0000000800 */
[----:B------:R-:W-:Y:S01]  /*5640*/  HMMA.16816.F32 R20, R4, R10, R20 ;  /* 0x0000000a0414723c */ /* 0x000fe20000001814 */
[----:B------:R2:W-:Y:S06]  /*5650*/  MUFU.EX2 R5, R0 ;  /* 0x0000000000057308 */ /* 0x0005ec0000000800 */
[----:B------:R-:W-:-:S02]  /*5660*/  FFMA.FTZ R4, R152, c[0x0][0x2d0], -R12 ;  /* 0x0000b40098047a23 */ /* 0x000fc4000001080c */
[----:B------:R3:W-:Y:S01]  /*5670*/  MUFU.EX2 R11, R2 ;  /* 0x00000002000b7308 */ /* 0x0007e20000000800 */
[----:B-1----:R-:W-:Y:S02]  /*5680*/  IMAD.MOV.U32 R15, RZ, RZ, R160 ;  /* 0x000000ffff0f7224 */ /* 0x002fe400078e00a0 */
[----:B--2---:R-:W-:-:S05]  /*5690*/  FFMA.FTZ R0, R59, c[0x0][0x2d0], -R12 ;  /* 0x0000b4003b007a23 */ /* 0x004fca000001080c */
[----:B------:R1:W2:Y:S01]  /*56a0*/  MUFU.EX2 R10, R14 ;  /* 0x0000000e000a7308 */ /* 0x0002a20000000800 */
[----:B------:R-:W-:Y:S02]  /*56b0*/  IMAD.MOV.U32 R59, RZ, RZ, R155 ;  /* 0x000000ffff3b7224 */ /* 0x000fe400078e009b */
[----:B---3--:R-:W-:-:S05]  /*56c0*/  FFMA.FTZ R2, R153, c[0x0][0x2d0], -R12 ;  /* 0x0000b40099027a23 */ /* 0x008fca000001080c */
[----:B------:R3:W4:Y:S01]  /*56d0*/  MUFU.EX2 R7, R0 ;  /* 0x0000000000077308 */ /* 0x0007220000000800 */
[----:B------:R-:W5:Y:S01]  /*56e0*/  LDSM.16.MT88.4 R152, [R58+0x1900] ;  /* 0x001900003a98783b */ /* 0x000f620000004200 */
[----:B------:R-:W-:-:S06]  /*56f0*/  IMAD.MOV.U32 R12, RZ, RZ, R163 ;  /* 0x000000ffff0c7224 */ /* 0x000fcc00078e00a3 */
[----:B------:R2:W-:Y:S01]  /*5700*/  MUFU.EX2 R6, R2 ;  /* 0x0000000200067308 */ /* 0x0005e20000000800 */
[----:B-1----:R-:W-:Y:S02]  /*5710*/  IMAD.MOV.U32 R14, RZ, RZ, R161 ;  /* 0x000000ffff0e7224 */ /* 0x002fe400078e00a1 */
[----:B---3--:R-:W-:-:S05]  /*5720*/  FADD.FTZ R0, R135, R16 ;  /* 0x0000001087007221 */ /* 0x008fca0000010000 */
[----:B------:R-:W1:Y:S01]  /*5730*/  MUFU.EX2 R9, R13 ;  /* 0x0000000d00097308 */ /* 0x000e620000000800 */
[----:B------:R-:W-:Y:S01]  /*5740*/  IMAD.MOV.U32 R135, RZ, RZ, R55 ;  /* 0x000000ffff877224 */ /* 0x000fe200078e0037 */
[----:B------:R-:W-:Y:S01]  /*5750*/  MOV R16, R57 ;  /* 0x0000003900107202 */ /* 0x000fe20000000f00 */
[----:B------:R-:W-:Y:S02]  /*5760*/  IMAD.MOV.U32 R55, RZ, RZ, R131 ;  /* 0x000000ffff377224 */ /* 0x000fe400078e0083 */
[----:B--2---:R-:W-:-:S03]  /*5770*/  FADD.FTZ R2, R51, R0 ;  /* 0x0000000033027221 */ /* 0x004fc60000010000 */
[----:B------:R-:W2:Y:S01]  /*5780*/  MUFU.EX2 R4, R4 ;  /* 0x0000000400047308 */ /* 0x000ea20000000800 */
[----:B------:R-:W3:Y:S01]  /*5790*/  LDSM.16.MT88.4 R48, [R250+0x3900] ;  /* 0x00390000fa30783b */ /* 0x000ee20000004200 */
[----:B------:R-:W-:Y:S02]  /*57a0*/  FADD.FTZ R0, R52, R3 ;  /* 0x0000000334007221 */ /* 0x000fe40000010000 */
[----:B------:R-:W-:Y:S02]  /*57b0*/  FADD.FTZ R2, R53, R2 ;  /* 0x0000000235027221 */ /* 0x000fe40000010000 */
[----:B------:R-:W-:Y:S02]  /*57c0*/  FADD.FTZ R0, R54, R0 ;  /* 0x0000000036007221 */ /* 0x000fe40000010000 */
[----:B------:R-:W-:Y:S01]  /*57d0*/  IMAD.MOV.U32 R52, RZ, RZ, R128 ;  /* 0x000000ffff347224 */ /* 0x000fe200078e0080 */
[----:B------:R-:W-:Y:S01]  /*57e0*/  F2FP.PACK_AB R128, R10, R8 ;  /* 0x000000080a80723e */ /* 0x000fe200000000ff */
[----:B------:R-:W-:Y:S01]  /*57f0*/  IMAD.MOV.U32 R53, RZ, RZ, R129 ;  /* 0x000000ffff357224 */ /* 0x000fe200078e0081 */
[----:B----4-:R-:W-:Y:S01]  /*5800*/  F2FP.PACK_AB R129, R7, R5 ;  /* 0x000000050781723e */ /* 0x010fe200000000ff */
[----:B------:R-:W-:Y:S01]  /*5810*/  IMAD.MOV.U32 R54, RZ, RZ, R130 ;  /* 0x000000ffff367224 */ /* 0x000fe200078e0082 */
[----:B-1----:R-:W-:Y:S01]  /*5820*/  F2FP.PACK_AB R130, R11, R9 ;  /* 0x000000090b82723e */ /* 0x002fe200000000ff */
[----:B------:R-:W-:Y:S01]  /*5830*/  IMAD.MOV.U32 R13, RZ, RZ, R162 ;  /* 0x000000ffff0d7224 */ /* 0x000fe200078e00a2 */
[----:B--2---:R-:W-:Y:S01]  /*5840*/  F2FP.PACK_AB R131, R6, R4 ;  /* 0x000000040683723e */ /* 0x004fe200000000ff */
[----:B------:R-:W1:Y:S01]  /*5850*/  LDSM.16.MT88.4 R160, [R252+0x1900] ;  /* 0x00190000fca0783b */ /* 0x000e620000004200 */
[----:B------:R-:W-:-:S04]  /*5860*/  IMAD.MOV.U32 R3, RZ, RZ, R56 ;  /* 0x000000ffff037224 */ /* 0x000fc800078e0038 */
[----:B------:R-:W-:Y:S01]  /*5870*/  FADD.FTZ R0, R3, R0 ;  /* 0x0000000003007221 */ /* 0x000fe20000010000 */
[----:B------:R-:W-:Y:S03]  /*5880*/  HMMA.16816.F32 R148, R128, R144, R148 ;  /* 0x000000908094723c */ /* 0x000fe60000001894 */
[----:B------:R-:W-:-:S04]  /*5890*/  FADD.FTZ R0, R18, R0 ;  /* 0x0000000012007221 */ /* 0x000fc80000010000 */
[----:B------:R-:W-:Y:S01]  /*58a0*/  FADD.FTZ R0, R126, R0 ;  /* 0x000000007e007221 */ /* 0x000fe20000010000 */
[----:B------:R-:W-:Y:S03]  /*58b0*/  HMMA.16816.F32 R144, R128, R146, R36 ;  /* 0x000000928090723c */ /* 0x000fe60000001824 */
[----:B------:R-:W-:-:S05]  /*58c0*/  FADD.FTZ R0, R127, R0 ;  /* 0x000000007f007221 */ /* 0x000fca0000010000 */
[C---:B-----5:R-:W-:Y:S08]  /*58d0*/  HMMA.16816.F32 R156, R128.reuse, R152, R156 ;  /* 0x00000098809c723c */ /* 0x060ff0000000189c */
[C---:B------:R-:W-:Y:S08]  /*58e0*/  HMMA.16816.F32 R152, R128.reuse, R154, R44 ;  /* 0x0000009a8098723c */ /* 0x040ff0000000182c */
[C---:B------:R-:W-:Y:S01]  /*58f0*/  HMMA.16816.F32 R36, R128.reuse, R40, R64 ;  /* 0x000000288024723c */ /* 0x040fe20000001840 */
[----:B------:R-:W2:Y:S07]  /*5900*/  LDSM.16.MT88.4 R64, [R252+0x3900] ;  /* 0x00390000fc40783b */ /* 0x000eae0000004200 */
[C---:B---3--:R-:W-:Y:S01]  /*5910*/  HMMA.16816.F32 R44, R128.reuse, R48, R72 ;  /* 0x00000030802c723c */ /* 0x048fe20000001848 */
[----:B------:R-:W3:Y:S07]  /*5920*/  LDSM.16.MT88.4 R72, [R249+0x5900] ;  /* 0x00590000f948783b */ /* 0x000eee0000004200 */
[C---:B------:R-:W-:Y:S08]  /*5930*/  HMMA.16816.F32 R140, R128.reuse, R136, R140 ;  /* 0x00000088808c723c */ /* 0x040ff0000000188c */
[C---:B------:R-:W-:Y:S07]  /*5940*/  HMMA.16816.F32 R136, R128.reuse, R138, R32 ;  /* 0x0000008a8088723c */ /* 0x040fee0000001820 */
[----:B------:R-:W-:Y:S01]  /*5950*/  IMAD.MOV.U32 R34, RZ, RZ, R58 ;  /* 0x000000ffff227224 */ /* 0x000fe200078e003a */
[----:B-1----:R-:W-:Y:S01]  /*5960*/  HMMA.16816.F32 R164, R128, R160, R164 ;  /* 0x000000a080a4723c */ /* 0x002fe200000018a4 */
[----:B------:R-:W-:-:S03]  /*5970*/  MOV R35, R59 ;  /* 0x0000003b00237202 */ /* 0x000fc60000000f00 */
[----:B------:R-:W1:Y:S02]  /*5980*/  LDSM.16.MT88.4 R56, [R34+0x3900] ;  /* 0x003900002238783b */ /* 0x000e640000004200 */
[----:B------:R-:W-:Y:S02]  /*5990*/  FADD.FTZ R2, R35, R2 ;  /* 0x0000000223027221 */ /* 0x000fe40000010000 */
[----:B------:R-:W-:Y:S02]  /*59a0*/  HMMA.16816.F32 R160, R128, R162, R60 ;  /* 0x000000a280a0723c */ /* 0x000fe4000000183c */
[----:B------:R-:W-:-:S04]  /*59b0*/  FADD.FTZ R2, R135, R2 ;  /* 0x0000000287027221 */ /* 0x000fc80000010000 */
[----:B------:R-:W-:Y:S02]  /*59c0*/  FADD.FTZ R3, R124, R2 ;  /* 0x000000027c037221 */ /* 0x000fe40000010000 */
[C---:B------:R-:W-:Y:S01]  /*59d0*/  HMMA.16816.F32 R40, R128.reuse, R42, R68 ;  /* 0x0000002a8028723c */ /* 0x040fe20000001844 */
[----:B------:R-:W-:Y:S02]  /*59e0*/  FADD.FTZ R2, R134, R0 ;  /* 0x0000000086027221 */ /* 0x000fe40000010000 */
[----:B------:R-:W-:Y:S02]  /*59f0*/  FADD.FTZ R3, R17, R3 ;  /* 0x0000000311037221 */ /* 0x000fe40000010000 */
[----:B------:R-:W-:Y:S02]  /*5a00*/  FADD.FTZ R2, R8, R2 ;  /* 0x0000000208027221 */ /* 0x000fe40000010000 */
[----:B------:R-:W-:Y:S01]  /*5a10*/  FADD.FTZ R3, R19, R3 ;  /* 0x0000000313037221 */ /* 0x000fe20000010000 */
[----:B--2---:R-:W-:Y:S01]  /*5a20*/  HMMA.16816.F32 R60, R128, R64, R80 ;  /* 0x00000040803c723c */ /* 0x004fe20000001850 */
[----:B------:R-:W2:Y:S01]  /*5a30*/  LDSM.16.MT88.4 R80, [R250+0x5900] ;  /* 0x00590000fa50783b */ /* 0x000ea20000004200 */
[----:B------:R-:W-:-:S02]  /*5a40*/  FADD.FTZ R2, R10, R2 ;  /* 0x000000020a027221 */ /* 0x000fc40000010000 */
[----:B------:R-:W-:Y:S02]  /*5a50*/  FADD.FTZ R0, R125, R3 ;  /* 0x000000037d007221 */ /* 0x000fe40000010000 */
[----:B------:R-:W-:Y:S02]  /*5a60*/  FADD.FTZ R2, R9, R2 ;  /* 0x0000000209027221 */ /* 0x000fe40000010000 */
[----:B---3--:R-:W-:Y:S01]  /*5a70*/  HMMA.16816.F32 R68, R128, R72, R96 ;  /* 0x000000488044723c */ /* 0x008fe20000001860 */
[----:B------:R-:W3:Y:S01]  /*5a80*/  LDSM.16.MT88.4 R96, [R252+0x5900] ;  /* 0x00590000fc60783b */ /* 0x000ee20000004200 */
[----:B------:R-:W-:Y:S02]  /*5a90*/  FADD.FTZ R0, R5, R0 ;  /* 0x0000000005007221 */ /* 0x000fe40000010000 */
[----:B------:R-:W-:Y:S02]  /*5aa0*/  FADD.FTZ R3, R11, R2 ;  /* 0x000000020b037221 */ /* 0x000fe40000010000 */
[----:B------:R-:W-:-:S02]  /*5ab0*/  FADD.FTZ R0, R7, R0 ;  /* 0x0000000007007221 */ /* 0x000fc40000010000 */
[----:B------:R-:W-:Y:S01]  /*5ac0*/  HMMA.16816.F32 R48, R128, R50, R76 ;  /* 0x000000328030723c */ /* 0x000fe2000000184c */
[----:B------:R4:W-:Y:S01]  /*5ad0*/  STL [R1+0x80], R3 ;  /* 0x0000800301007387 */ /* 0x0009e20000100800 */
[----:B------:R-:W-:-:S04]  /*5ae0*/  FADD.FTZ R0, R4, R0 ;  /* 0x0000000004007221 */ /* 0x000fc80000010000 */
[----:B------:R-:W-:Y:S01]  /*5af0*/  FADD.FTZ R2, R6, R0 ;  /* 0x0000000006027221 */ /* 0x000fe20000010000 */
[C---:B------:R-:W-:Y:S01]  /*5b00*/  IADD3 R0, R16.reuse, 0x800, RZ ;  /* 0x0000080010007810 */ /* 0x040fe20007ffe0ff */
[C---:B-1----:R-:W-:Y:S03]  /*5b10*/  HMMA.16816.F32 R52, R128.reuse, R56, R52 ;  /* 0x000000388034723c */ /* 0x042fe60000001834 */
[----:B------:R1:W-:Y:S04]  /*5b20*/  STL [R1+0x84], R2 ;  /* 0x0000840201007387 */ /* 0x0003e80000100800 */
[----:B------:R5:W-:Y:S01]  /*5b30*/  STL [R1+0x44], R0 ;  /* 0x0000440001007387 */ /* 0x000be20000100800 */
[C---:B------:R-:W-:Y:S03]  /*5b40*/  HMMA.16816.F32 R56, R128.reuse, R58, R88 ;  /* 0x0000003a8038723c */ /* 0x040fe60000001858 */
[----:B------:R-:W5:Y:S05]  /*5b50*/  LDSM.16.MT88.4 R88, [R34+0x5900] ;  /* 0x005900002258783b */ /* 0x000f6a0000004200 */
[----:B------:R-:W-:Y:S01]  /*5b60*/  HMMA.16816.F32 R64, R128, R66, R84 ;  /* 0x000000428040723c */ /* 0x000fe20000001854 */
[----:B----4-:R-:W-:-:S05]  /*5b70*/  IADD3 R3, R16, 0x1000, RZ ;  /* 0x0000100010037810 */ /* 0x010fca0007ffe0ff */
[----:B------:R4:W-:Y:S02]  /*5b80*/  STL [R1+0x40], R3 ;  /* 0x0000400301007387 */ /* 0x0009e40000100800 */
[----:B--2---:R-:W-:Y:S01]  /*5b90*/  HMMA.16816.F32 R76, R128, R80, R92 ;  /* 0x00000050804c723c */ /* 0x004fe2000000185c */
[----:B-1----:R-:W-:-:S07]  /*5ba0*/  IADD3 R2, R16, 0x1800, RZ ;  /* 0x0000180010027810 */ /* 0x002fce0007ffe0ff */
[C---:B---3--:R-:W-:Y:S01]  /*5bb0*/  HMMA.16816.F32 R92, R128.reuse, R96, R108 ;  /* 0x00000060805c723c */ /* 0x048fe2000000186c */
[C---:B-----5:R-:W-:Y:S01]  /*5bc0*/  IADD3 R0, R16.reuse, 0x2000, RZ ;  /* 0x0000200010007810 */ /* 0x060fe20007ffe0ff */
[----:B------:R1:W-:Y:S04]  /*5bd0*/  STL [R1+0x3c], R2 ;  /* 0x00003c0201007387 */ /* 0x0003e80000100800 */
[----:B------:R2:W-:Y:S02]  /*5be0*/  STL [R1+0x38], R0 ;  /* 0x0000380001007387 */ /* 0x0005e40000100800 */
[C---:B------:R-:W-:Y:S02]  /*5bf0*/  HMMA.16816.F32 R96, R128.reuse, R98, R104 ;  /* 0x000000628060723c */ /* 0x040fe40000001868 */
[----:B------:R-:W3:Y:S06]  /*5c00*/  LDSM.16.MT88.4 R104, [R249+0x7900] ;  /* 0x00790000f968783b */ /* 0x000eec0000004200 */
[----:B------:R-:W-:Y:S01]  /*5c10*/  HMMA.16816.F32 R72, R128, R74, R100 ;  /* 0x0000004a8048723c */ /* 0x000fe20000001864 */
[----:B----4-:R-:W-:-:S07]  /*5c20*/  IADD3 R3, R16, 0x3800, RZ ;  /* 0x0000380010037810 */ /* 0x010fce0007ffe0ff */
[----:B------:R-:W-:Y:S01]  /*5c30*/  HMMA.16816.F32 R84, R128, R88, R120 ;  /* 0x000000588054723c */ /* 0x000fe20000001878 */
[----:B------:R-:W4:Y:S01]  /*5c40*/  LDSM.16.MT88.4 R120, [R34+0x7900] ;  /* 0x007900002278783b */ /* 0x000f220000004200 */
[C---:B-1----:R-:W-:Y:S02]  /*5c50*/  IADD3 R2, R16.reuse, 0x2800, RZ ;  /* 0x0000280010027810 */ /* 0x042fe40007ffe0ff */
[----:B--2---:R-:W-:-:S04]  /*5c60*/  IADD3 R0, R16, 0x3000, RZ ;  /* 0x0000300010007810 */ /* 0x004fc80007ffe0ff */
[C---:B------:R-:W-:Y:S01]  /*5c70*/  HMMA.16816.F32 R88, R128.reuse, R90, R112 ;  /* 0x0000005a8058723c */ /* 0x040fe20000001870 */
[----:B------:R-:W1:Y:S04]  /*5c80*/  LDSM.16.MT88.4 R112, [R250+0x7900] ;  /* 0x00790000fa70783b */ /* 0x000e680000004200 */
[----:B------:R2:W-:Y:S03]  /*5c90*/  STL [R1+0x34], R2 ;  /* 0x0000340201007387 */ /* 0x0005e60000100800 */
[C---:B------:R-:W-:Y:S01]  /*5ca0*/  HMMA.16816.F32 R80, R128.reuse, R82, R188 ;  /* 0x000000528050723c */ /* 0x040fe200000018bc */
[----:B------:R5:W-:Y:S04]  /*5cb0*/  STL [R1+0x30], R0 ;  /* 0x0000300001007387 */ /* 0x000be80000100800 */
[----:B------:R4:W-:Y:S03]  /*5cc0*/  STL [R1+0x2c], R3 ;  /* 0x00002c0301007387 */ /* 0x0009e60000100800 */
[C---:B---3--:R-:W-:Y:S01]  /*5cd0*/  HMMA.16816.F32 R100, R128.reuse, R104, R12 ;  /* 0x000000688064723c */ /* 0x048fe2000000180c */
[----:B------:R-:W3:Y:S07]  /*5ce0*/  LDSM.16.MT88.4 R12, [R252+0x7900] ;  /* 0x00790000fc0c783b */ /* 0x000eee0000004200 */
[----:B------:R-:W-:Y:S01]  /*5cf0*/  HMMA.16816.F32 R104, R128, R106, R184 ;  /* 0x0000006a8068723c */ /* 0x000fe200000018b8 */
[----:B--2---:R-:W-:-:S02]  /*5d00*/  IADD3 R2, R16, 0x4000, RZ ;  /* 0x0000400010027810 */ /* 0x004fc40007ffe0ff */
[----:B-----5:R-:W-:-:S03]  /*5d10*/  IADD3 R0, R16, 0x4800, RZ ;  /* 0x0000480010007810 */ /* 0x020fc60007ffe0ff */
[----:B------:R2:W-:Y:S02]  /*5d20*/  STL [R1+0x28], R2 ;  /* 0x0000280201007387 */ /* 0x0005e40000100800 */
[C---:B----4-:R-:W-:Y:S01]  /*5d30*/  HMMA.16816.F32 R116, R128.reuse, R120, R116 ;  /* 0x000000788074723c */ /* 0x050fe20000001874 */
[C---:B------:R-:W-:Y:S01]  /*5d40*/  IADD3 R3, R16.reuse, 0x5000, RZ ;  /* 0x0000500010037810 */ /* 0x040fe20007ffe0ff */
[----:B------:R4:W-:Y:S04]  /*5d50*/  STL [R1+0x24], R0 ;  /* 0x0000240001007387 */ /* 0x0009e80000100800 */
[----:B------:R5:W-:Y:S02]  /*5d60*/  STL [R1+0x20], R3 ;  /* 0x0000200301007387 */ /* 0x000be40000100800 */
[C---:B-1----:R-:W-:Y:S08]  /*5d70*/  HMMA.16816.F32 R108, R128.reuse, R112, R180 ;  /* 0x00000070806c723c */ /* 0x042ff000000018b4 */
[----:B------:R-:W-:Y:S01]  /*5d80*/  HMMA.16816.F32 R112, R128, R114, R176 ;  /* 0x000000728070723c */ /* 0x000fe200000018b0 */
[----:B--2---:R-:W-:-:S07]  /*5d90*/  IADD3 R2, R16, 0x5800, RZ ;  /* 0x0000580010027810 */ /* 0x004fce0007ffe0ff */
[----:B------:R-:W-:Y:S01]  /*5da0*/  HMMA.16816.F32 R120, R128, R122, R28 ;  /* 0x0000007a8078723c */ /* 0x000fe2000000181c */
[C---:B----4-:R-:W-:Y:S01]  /*5db0*/  IADD3 R0, R16.reuse, 0x6000, RZ ;  /* 0x0000600010007810 */ /* 0x050fe20007ffe0ff */
[----:B------:R1:W-:Y:S01]  /*5dc0*/  STL [R1+0x1c], R2 ;  /* 0x00001c0201007387 */ /* 0x0003e20000100800 */
[----:B-----5:R-:W-:-:S03]  /*5dd0*/  IADD3 R3, R16, 0x6800, RZ ;  /* 0x0000680010037810 */ /* 0x020fc60007ffe0ff */
[----:B------:R2:W-:Y:S02]  /*5de0*/  STL [R1+0x18], R0 ;  /* 0x0000180001007387 */ /* 0x0005e40000100800 */
[C---:B---3--:R-:W-:Y:S02]  /*5df0*/  HMMA.16816.F32 R124, R128.reuse, R12, R24 ;  /* 0x0000000c807c723c */ /* 0x048fe40000001818 */
[----:B------:R3:W-:Y:S06]  /*5e00*/  STL [R1+0x14], R3 ;  /* 0x0000140301007387 */ /* 0x0007ec0000100800 */
[----:B------:R-:W-:Y:S01]  /*5e10*/  HMMA.16816.F32 R128, R128, R14, R20 ;  /* 0x0000000e8080723c */ /* 0x000fe20000001814 */
[----:B-1----:R-:W-:-:S02]  /*5e20*/  IADD3 R2, R16, 0x7000, RZ ;  /* 0x0000700010027810 */ /* 0x002fc40007ffe0ff */
[----:B--2---:R-:W-:-:S05]  /*5e30*/  IADD3 R0, R16, 0x7800, RZ ;  /* 0x0000780010007810 */ /* 0x004fca0007ffe0ff */
[----:B------:R3:W-:Y:S04]  /*5e40*/  STL [R1+0xc], R0 ;  /* 0x00000c0001007387 */ /* 0x0007e80000100800 */
[----:B------:R3:W-:Y:S01]  /*5e50*/  STL [R1+0x10], R2 ;  /* 0x0000100201007387 */ /* 0x0007e20000100800 */
[----:B------:R-:W-:Y:S05]  /*5e60*/  @!P0 BRA `(.L_x_534) ;  /* 0x0000441000008947 */ /* 0x000fea0003800000 */
[----:B------:R-:W2:Y:S04]  /*5e70*/  LDL R16, [R1+0xdc] ;  /* 0x0000dc0001107983 */ /* 0x000ea80000100800 */
[----:B------:R-:W4:Y:S04]  /*5e80*/  LDL.64 R188, [R1+0xd0] ;  /* 0x0000d00001bc7983 */ /* 0x000f280000100a00 */
[----:B------:R-:W5:Y:S04]  /*5e90*/  LDL.64 R190, [R1+0xc0] ;  /* 0x0000c00001be7983 */ /* 0x000f680000100a00 */
[----:B---3--:R-:W3:Y:S04]  /*5ea0*/  LDL.64 R32, [R1+0xc8] ;  /* 0x0000c80001207983 */ /* 0x008ee80000100a00 */
[----:B------:R-:W3:Y:S01]  /*5eb0*/  LDL.64 R34, [R1+0xb8] ;  /* 0x0000b80001227983 */ /* 0x000ee20000100a00 */
[----:B------:R-:W-:-:S02]  /*5ec0*/  PLOP3.LUT P1, PT, PT, PT, UP1, 0x80, 0x0 ;  /* 0x000000000000781c */ /* 0x000fc40003f2f018 */
[----:B------:R-:W-:Y:S01]  /*5ed0*/  PLOP3.LUT P0, PT, PT, PT, UP1, 0x80, 0x0 ;  /* 0x000000000000781c */ /* 0x000fe20003f0f018 */
[----:B------:R-:W-:Y:S01]  /*5ee0*/  IMAD.MOV.U32 R134, RZ, RZ, R132 ;  /* 0x000000ffff867224 */ /* 0x000fe200078e0084 */
[----:B------:R-:W-:Y:S02]  /*5ef0*/  UMOV UR18, UR17 ;  /* 0x0000001100127c82 */ /* 0x000fe40008000000 */
[----:B------:R-:W-:Y:S02]  /*5f00*/  UMOV UR8, 0xffffffc0 ;  /* 0xffffffc000087882 */ /* 0x000fe40000000000 */
[----:B------:R-:W-:Y:S02]  /*5f10*/  ULDC.64 UR6, c[0x0][0x208] ;  /* 0x0000820000067ab9 */ /* 0x000fe40000000a00 */
[----:B------:R-:W-:-:S03]  /*5f20*/  ULDC.64 UR4, c[0x0][0x1e0] ;  /* 0x0000780000047ab9 */ /* 0x000fc60000000a00 */
[----:B--2---:R-:W-:Y:S01]  /*5f30*/  @P1 IMAD.HI.U32 R0, R16, c[0x0][0x2c8], RZ ;  /* 0x0000b20010001a27 */ /* 0x004fe200078e00ff */
[----:B----4-:R-:W-:-:S04]  /*5f40*/  IADD3 R3, P6, R188, 0x40, RZ ;  /* 0x00000040bc037810 */ /* 0x010fc80007fde0ff */
[----:B------:R-:W-:Y:S02]  /*5f50*/  @P0 SHF.R.U32.HI R0, RZ, c[0x0][0x2cc], R0 ;  /* 0x0000b300ff000a19 */ /* 0x000fe40000011600 */
[C---:B------:R-:W-:Y:S01]  /*5f60*/  IADD3 R2, P1, R188.reuse, 0x80, RZ ;  /* 0x00000080bc027810 */ /* 0x040fe20007f3e0ff */
[----:B------:R5:W-:Y:S04]  /*5f70*/  STL [R1+0xb4], R3 ;  /* 0x0000b40301007387 */ /* 0x000be80000100800 */
[----:B------:R1:W-:Y:S04]  /*5f80*/  @P0 STL [R1+0xd8], R0 ;  /* 0x0000d80001000387 */ /* 0x0003e80000100800 */
[----:B------:R3:W-:Y:S01]  /*5f90*/  STL [R1+0xac], R2 ;  /* 0x0000ac0201007387 */ /* 0x0007e20000100800 */
[----:B-----5:R-:W-:Y:S01]  /*5fa0*/  IMAD.X R3, RZ, RZ, R191, P6 ;  /* 0x000000ffff037224 */ /* 0x020fe200030e06bf */
[----:B-1----:R-:W-:-:S02]  /*5fb0*/  IADD3 R0, P0, R188, 0xc0, RZ ;  /* 0x000000c0bc007810 */ /* 0x002fc40007f1e0ff */
[----:B---3--:R-:W-:-:S03]  /*5fc0*/  IADD3 R2, P6, R32, 0x40, RZ ;  /* 0x0000004020027810 */ /* 0x008fc60007fde0ff */
[----:B------:R1:W-:Y:S04]  /*5fd0*/  STL [R1+0xa4], R0 ;  /* 0x0000a40001007387 */ /* 0x0003e80000100800 */
[----:B------:R2:W-:Y:S04]  /*5fe0*/  STL [R1+0xb0], R3 ;  /* 0x0000b00301007387 */ /* 0x0005e80000100800 */
[----:B------:R3:W-:Y:S01]  /*5ff0*/  STL [R1+0x9c], R2 ;  /* 0x00009c0201007387 */ /* 0x0007e20000100800 */
[----:B------:R-:W-:Y:S02]  /*6000*/  IMAD.X R4, RZ, RZ, R35, P6 ;  /* 0x000000ffff047224 */ /* 0x000fe400030e0623 */
[----:B-1----:R-:W-:Y:S01]  /*6010*/  IMAD.X R0, RZ, RZ, R191, P1 ;  /* 0x000000ffff007224 */ /* 0x002fe200008e06bf */
[----:B--2---:R-:W-:-:S04]  /*6020*/  IADD3 R3, P1, R32, 0x80, RZ ;  /* 0x0000008020037810 */ /* 0x004fc80007f3e0ff */
[----:B------:R1:W-:Y:S01]  /*6030*/  STL [R1+0xa8], R0 ;  /* 0x0000a80001007387 */ /* 0x0003e20000100800 */
[----:B---3--:R-:W-:-:S03]  /*6040*/  IMAD.X R2, RZ, RZ, R191, P0 ;  /* 0x000000ffff027224 */ /* 0x008fc600000e06bf */
[----:B------:R-:W-:Y:S04]  /*6050*/  STL [R1+0x94], R3 ;  /* 0x0000940301007387 */ /* 0x000fe80000100800 */
[----:B------:R2:W-:Y:S01]  /*6060*/  STL [R1+0xa0], R2 ;  /* 0x0000a00201007387 */ /* 0x0005e20000100800 */
[----:B-1----:R-:W-:-:S05]  /*6070*/  IADD3 R0, P0, R32, 0xc0, RZ ;  /* 0x000000c020007810 */ /* 0x002fca0007f1e0ff */
[----:B------:R1:W-:Y:S01]  /*6080*/  STL [R1+0x8c], R0 ;  /* 0x00008c0001007387 */ /* 0x0003e20000100800 */
[----:B--2---:R-:W-:-:S03]  /*6090*/  IMAD.X R2, RZ, RZ, R35, P1 ;  /* 0x000000ffff027224 */ /* 0x004fc600008e0623 */
[----:B------:R2:W-:Y:S04]  /*60a0*/  STL [R1+0x98], R4 ;  /* 0x0000980401007387 */ /* 0x0005e80000100800 */
[----:B------:R2:W-:Y:S01]  /*60b0*/  STL [R1+0x90], R2 ;  /* 0x0000900201007387 */ /* 0x0005e20000100800 */
[----:B-1----:R-:W-:-:S05]  /*60c0*/  IMAD.X R0, RZ, RZ, R35, P0 ;  /* 0x000000ffff007224 */ /* 0x002fca00000e0623 */
[----:B------:R2:W-:Y:S01]  /*60d0*/  STL [R1+0x88], R0 ;  /* 0x0000880001007387 */ /* 0x0005e20000100800 */
[----:B------:R-:W-:-:S03]  /*60e0*/  IMAD.MOV.U32 R3, RZ, RZ, R133 ;  /* 0x000000ffff037224 */ /* 0x000fc600078e0085 */
.L_x_535:
[----:B------:R-:W3:Y:S01]  /*60f0*/  LDL.64 R26, [R1+0xd0] ;  /* 0x0000d000011a7983 */ /* 0x000ee20000100a00 */
[----:B------:R-:W-:Y:S01]  /*6100*/  UISETP.GE.AND UP2, UPT, UR18, URZ, UPT ;  /* 0x0000003f1200728c */ /* 0x000fe2000bf46270 */
[----:B------:R-:W-:Y:S04]  /*6110*/  DEPBAR.LE SB0, 0x0 ;  /* 0x000080000000791a */ /* 0x000fe80000000000 */
[----:B------:R-:W4:Y:S01]  /*6120*/  LDL.64 R22, [R1+0xc0] ;  /* 0x0000c00001167983 */ /* 0x000f220000100a00 */
[----:B------:R-:W-:Y:S01]  /*6130*/  PLOP3.LUT P0, PT, PT, PT, UP2, 0x80, 0x0 ;  /* 0x000000000000781c */ /* 0x000fe20003f0f028 */
[----:B------:R-:W-:Y:S04]  /*6140*/  UIADD3 UR17, UR18, -0x1, URZ ;  /* 0xffffffff12117890 */ /* 0x000fe8000fffe03f */
[----:B--2---:R-:W2:Y:S01]  /*6150*/  LDL R24, [R1+0xb4] ;  /* 0x0000b40001187983 */ /* 0x004ea20000100800 */
[----:B------:R-:W-:Y:S02]  /*6160*/  @UP2 USHF.R.S32.HI UR11, URZ, 0x1f, UR18 ;  /* 0x0000001f3f0b2899 */ /* 0x000fe40008011412 */
[----:B------:R-:W-:Y:S01]  /*6170*/  @UP2 UIMAD.WIDE.U32 UR20, UR18, UR6, URZ ;  /* 0x00000006121422a5 */ /* 0x000fe2000f8e003f */
[----:B------:R-:W2:Y:S01]  /*6180*/  LDL R28, [R1+0xb0] ;  /* 0x0000b000011c7983 */ /* 0x000ea20000100800 */
[----:B------:R-:W-:Y:S02]  /*6190*/  @UP2 UIMAD UR11, UR11, UR6, URZ ;  /* 0x000000060b0b22a4 */ /* 0x000fe4000f8e023f */
[----:B------:R-:W-:Y:S01]  /*61a0*/  @UP2 USHF.L.U32 UR14, UR20, 0x6, URZ ;  /* 0x00000006140e2899 */ /* 0x000fe2000800063f */
[----:B------:R-:W2:Y:S01]  /*61b0*/  LDL R33, [R1+0xac] ;  /* 0x0000ac0001217983 */ /* 0x000ea20000100800 */
[----:B------:R-:W-:Y:S03]  /*61c0*/  @UP2 UIMAD UR11, UR18, UR7, UR11 ;  /* 0x00000007120b22a4 */ /* 0x000fe6000f8e020b */
[----:B------:R-:W2:Y:S01]  /*61d0*/  LDL R31, [R1+0xa4] ;  /* 0x0000a400011f7983 */ /* 0x000ea20000100800 */
[----:B------:R-:W-:Y:S03]  /*61e0*/  @UP2 UIADD3 UR11, UR21, UR11, URZ ;  /* 0x0000000b150b2290 */ /* 0x000fe6000fffe03f */
[----:B------:R-:W2:Y:S01]  /*61f0*/  LDL R30, [R1+0xa8] ;  /* 0x0000a800011e7983 */ /* 0x000ea20000100800 */
[----:B------:R-:W-:Y:S03]  /*6200*/  @UP2 USHF.L.U64.HI UR11, UR20, 0x6, UR11 ;  /* 0x00000006140b2899 */ /* 0x000fe6000801020b */
[----:B------:R-:W2:Y:S04]  /*6210*/  LDL R32, [R1+0xa0] ;  /* 0x0000a00001207983 */ /* 0x000ea80000100800 */
[----:B------:R-:W2:Y:S04]  /*6220*/  LDL R176, [R1+0x8] ;  /* 0x0000080001b07983 */ /* 0x000ea80000100800 */
[----:B------:R1:W-:Y:S04]  /*6230*/  STL [R1+0x12c], R131 ;  /* 0x00012c8301007387 */ /* 0x0003e80000100800 */
[----:B------:R-:W2:Y:S04]  /*6240*/  LDL R180, [R1+0x44] ;  /* 0x0000440001b47983 */ /* 0x000ea80000100800 */
[----:B------:R-:W2:Y:S04]  /*6250*/  LDL R184, [R1+0x40] ;  /* 0x0000400001b87983 */ /* 0x000ea80000100800 */
[----:B------:R-:W2:Y:S04]  /*6260*/  LDL R135, [R1+0x3c] ;  /* 0x00003c0001877983 */ /* 0x000ea80000100800 */
[----:B------:R-:W-:Y:S08]  /*6270*/  BAR.SYNC.DEFER_BLOCKING 0x0 ;  /* 0x0000000000007b1d */ /* 0x000ff00000010000 */
[----:B------:R-:W2:Y:S08]  /*6280*/  LDSM.16.M88.4 R8, [R248+0x10100] ;  /* 0x01010000f808783b */ /* 0x000eb00000000200 */
[----:B-1----:R-:W2:Y:S04]  /*6290*/  LDL R131, [R1+0x48] ;  /* 0x0000480001837983 */ /* 0x002ea80000100800 */
[----:B------:R-:W1:Y:S01]  /*62a0*/  LDSM.16.M88.4 R16, [R248+0x10900] ;  /* 0x01090000f810783b */ /* 0x000e620000000200 */
[----:B---3--:R-:W-:Y:S04]  /*62b0*/  @P0 IADD3 R0, P6, R26, UR14, RZ ;  /* 0x0000000e1a000c10 */ /* 0x008fe8000ffde0ff */
[----:B----4-:R-:W-:Y:S02]  /*62c0*/  @P0 IADD3.X R4, R23, UR11, RZ, P6, !PT ;  /* 0x0000000b17040c10 */ /* 0x010fe4000b7fe4ff */
[----:B------:R-:W-:Y:S02]  /*62d0*/  @P0 LEA R14, P6, R0, c[0x0][0x1f8], 0x1 ;  /* 0x00007e00000e0a11 */ /* 0x000fe400078c08ff */
[----:B--2---:R-:W-:Y:S02]  /*62e0*/  @P0 IADD3 R2, P1, R24, UR14, RZ ;  /* 0x0000000e18020c10 */ /* 0x004fe4000ff3e0ff */
[----:B------:R-:W-:Y:S02]  /*62f0*/  @P0 LEA.HI.X R15, R0, c[0x0][0x1fc], R4, 0x1, P6 ;  /* 0x00007f00000f0a11 */ /* 0x000fe400030f0c04 */
[----:B------:R-:W-:Y:S02]  /*6300*/  @P0 IADD3.X R5, R28, UR11, RZ, P1, !PT ;  /* 0x0000000b1c050c10 */ /* 0x000fe40008ffe4ff */
[C---:B------:R-:W-:Y:S02]  /*6310*/  @P0 LEA R12, P1, R2.reuse, c[0x0][0x1f8], 0x1 ;  /* 0x00007e00020c0a11 */ /* 0x040fe400078208ff */
[----:B------:R-:W-:Y:S02]  /*6320*/  @P0 IADD3 R0, P6, R33, UR14, RZ ;  /* 0x0000000e21000c10 */ /* 0x000fe4000ffde0ff */
[----:B------:R-:W-:Y:S02]  /*6330*/  @P0 LEA.HI.X R13, R2, c[0x0][0x1fc], R5, 0x1, P1 ;  /* 0x00007f00020d0a11 */ /* 0x000fe400008f0c05 */
[----:B------:R-:W-:Y:S02]  /*6340*/  @P0 LEA R6, P1, R0, c[0x0][0x1f8], 0x1 ;  /* 0x00007e0000060a11 */ /* 0x000fe400078208ff */
[----:B------:R-:W-:Y:S02]  /*6350*/  @P0 IADD3.X R4, R30, UR11, RZ, P6, !PT ;  /* 0x0000000b1e040c10 */ /* 0x000fe4000b7fe4ff */
[----:B------:R-:W-:Y:S01]  /*6360*/  @P0 IADD3 R2, P6, R31, UR14, RZ ;  /* 0x0000000e1f020c10 */ /* 0x000fe2000ffde0ff */
[----:B------:R-:W-:Y:S01]  /*6370*/  @UP2 ULEA UR14, UP0, UR6, UR14, 0x5 ;  /* 0x0000000e060e2291 */ /* 0x000fe2000f80283f */
[----:B------:R-:W-:Y:S02]  /*6380*/  @P0 LEA.HI.X R7, R0, c[0x0][0x1fc], R4, 0x1, P1 ;  /* 0x00007f0000070a11 */ /* 0x000fe400008f0c04 */
[----:B------:R-:W-:Y:S01]  /*6390*/  @P0 IADD3.X R0, R32, UR11, RZ, P6, !PT ;  /* 0x0000000b20000c10 */ /* 0x000fe2000b7fe4ff */
[----:B------:R-:W-:Y:S01]  /*63a0*/  @UP2 ULEA.HI.X UR11, UR6, UR11, UR7, 0x5, UP0 ;  /* 0x0000000b060b2291 */ /* 0x000fe200080f2c07 */
[----:B------:R-:W-:Y:S01]  /*63b0*/  @P0 LEA R20, P1, R2, c[0x0][0x1f8], 0x1 ;  /* 0x00007e0002140a11 */ /* 0x000fe200078208ff */
[----:B------:R-:W-:Y:S01]  /*63c0*/  LDSM.16.M88.4 R176, [R176] ;  /* 0x00000000b0b0783b */ /* 0x000fe20000000200 */
[----:B------:R-:W-:Y:S01]  /*63d0*/  @P0 IADD3 R4, P6, R26, UR14, RZ ;  /* 0x0000000e1a040c10 */ /* 0x000fe2000ffde0ff */
[----:B------:R-:W-:Y:S01]  /*63e0*/  UISETP.GE.AND UP2, UPT, UR18, 0x1, UPT ;  /* 0x000000011200788c */ /* 0x000fe2000bf46270 */
[----:B------:R-:W-:Y:S02]  /*63f0*/  @P0 LEA.HI.X R21, R2, c[0x0][0x1fc], R0, 0x1, P1 ;  /* 0x00007f0002150a11 */ /* 0x000fe400008f0c00 */
[----:B------:R-:W-:Y:S02]  /*6400*/  @P0 IADD3 R0, P1, R24, UR14, RZ ;  /* 0x0000000e18000c10 */ /* 0x000fe4000ff3e0ff */
[----:B------:R-:W-:Y:S01]  /*6410*/  @P0 IADD3.X R2, R23, UR11, RZ, P6, !PT ;  /* 0x0000000b17020c10 */ /* 0x000fe2000b7fe4ff */
[----:B------:R-:W2:Y:S01]  /*6420*/  LDSM.16.M88.4 R24, [R248+0x11100] ;  /* 0x01110000f818783b */ /* 0x000ea20000000200 */
[----:B------:R-:W-:Y:S02]  /*6430*/  @P0 IADD3.X R5, R28, UR11, RZ, P1, !PT ;  /* 0x0000000b1c050c10 */ /* 0x000fe40008ffe4ff */
[----:B------:R-:W-:Y:S02]  /*6440*/  @P0 LEA R28, P1, R0, c[0x0][0x1f8], 0x1 ;  /* 0x00007e00001c0a11 */ /* 0x000fe400078208ff */
[----:B------:R-:W-:Y:S01]  /*6450*/  @P0 LEA R22, P6, R4, c[0x0][0x1f8], 0x1 ;  /* 0x00007e0004160a11 */ /* 0x000fe200078c08ff */
[----:B------:R-:W-:Y:S01]  /*6460*/  @UP2 UIMAD.WIDE.U32 UR20, UR17, UR4, URZ ;  /* 0x00000004111422a5 */ /* 0x000fe2000f8e003f */
[----:B------:R-:W-:Y:S01]  /*6470*/  @P0 LEA.HI.X R29, R0, c[0x0][0x1fc], R5, 0x1, P1 ;  /* 0x00007f00001d0a11 */ /* 0x000fe200008f0c05 */
[----:B------:R-:W-:Y:S01]  /*6480*/  LDSM.16.M88.4 R180, [R180] ;  /* 0x00000000b4b4783b */ /* 0x000fe20000000200 */
[----:B------:R-:W-:Y:S02]  /*6490*/  @P0 IADD3 R0, P1, R31, UR14, RZ ;  /* 0x0000000e1f000c10 */ /* 0x000fe4000ff3e0ff */
[----:B------:R-:W-:Y:S02]  /*64a0*/  @P0 LEA.HI.X R23, R4, c[0x0][0x1fc], R2, 0x1, P6 ;  /* 0x00007f0004170a11 */ /* 0x000fe400030f0c02 */
[----:B------:R-:W-:Y:S02]  /*64b0*/  @P0 IADD3.X R5, R32, UR11, RZ, P1, !PT ;  /* 0x0000000b20050c10 */ /* 0x000fe40008ffe4ff */
[C---:B------:R-:W-:Y:S01]  /*64c0*/  @P0 LEA R132, P1, R0.reuse, c[0x0][0x1f8], 0x1 ;  /* 0x00007e0000840a11 */ /* 0x040fe200078208ff */
[----:B------:R-:W-:Y:S01]  /*64d0*/  LDSM.16.M88.4 R184, [R184] ;  /* 0x00000000b8b8783b */ /* 0x000fe20000000200 */
[----:B------:R-:W-:Y:S01]  /*64e0*/  @P0 IADD3 R2, P6, R33, UR14, RZ ;  /* 0x0000000e21020c10 */ /* 0x000fe2000ffde0ff */
[----:B------:R-:W-:Y:S01]  /*64f0*/  @UP2 USHF.L.U32 UR14, UR20, 0x6, URZ ;  /* 0x00000006140e2899 */ /* 0x000fe2000800063f */
[----:B------:R-:W-:Y:S02]  /*6500*/  @P0 LEA.HI.X R133, R0, c[0x0][0x1fc], R5, 0x1, P1 ;  /* 0x00007f0000850a11 */ /* 0x000fe400008f0c05 */
[----:B------:R-:W-:Y:S01]  /*6510*/  @P0 IADD3.X R4, R30, UR11, RZ, P6, !PT ;  /* 0x0000000b1e040c10 */ /* 0x000fe2000b7fe4ff */
[----:B------:R-:W-:Y:S01]  /*6520*/  UIMAD UR11, UR18, UR8, 0x1 ;  /* 0x00000001120b74a4 */ /* 0x000fe2000f8e0208 */
[C---:B------:R-:W-:Y:S01]  /*6530*/  @P0 LEA R30, P6, R2.reuse, c[0x0][0x1f8], 0x1 ;  /* 0x00007e00021e0a11 */ /* 0x040fe200078c08ff */
[----:B------:R-:W3:Y:S03]  /*6540*/  LDL R0, [R1+0x4] ;  /* 0x0000040001007983 */ /* 0x000ee60000100800 */
[----:B------:R-:W-:Y:S01]  /*6550*/  @P0 LEA.HI.X R31, R2, c[0x0][0x1fc], R4, 0x1, P6 ;  /* 0x00007f00021f0a11 */ /* 0x000fe200030f0c04 */
[----:B------:R-:W4:Y:S08]  /*6560*/  LDSM.16.M88.4 R32, [R248+0x11900] ;  /* 0x01190000f820783b */ /* 0x000f300000000200 */
[----:B------:R1:W1:Y:S08]  /*6570*/  LDSM.16.M88.4 R188, [R135] ;  /* 0x0000000087bc783b */ /* 0x0002700000000200 */
        /* <DEDUP_REMOVED lines=8> */
[----:B------:R4:W-:Y:S01]  /*6600*/  @P0 LDGSTS.E.BYPASS.LTC128B.128 [R131+0x3100], [R28.64], !P4 ;  /* 0x031000001c830fae */ /* 0x0009e2000e101d56 */
[C---:B-1---5:R-:W-:Y:S07]  /*6610*/  HMMA.16816.F32 R4, R168.reuse, R8, RZ ;  /* 0x00000008a804723c */ /* 0x062fee00000018ff */
[----:B------:R4:W-:Y:S01]  /*6620*/  @P0 LDGSTS.E.BYPASS.LTC128B.128 [R131+0x5100], [R30.64], !P3 ;  /* 0x051000001e830fae */ /* 0x0009e2000d901d56 */
[C---:B------:R-:W-:Y:S07]  /*6630*/  HMMA.16816.F32 R8, R168.reuse, R10, RZ ;  /* 0x0000000aa808723c */ /* 0x040fee00000018ff */
[----:B------:R1:W-:Y:S01]  /*6640*/  @P0 LDGSTS.E.BYPASS.LTC128B.128 [R131+0x7100], [R132.64], !P2 ;  /* 0x0710000084830fae */ /* 0x0003e2000d101d56 */
[----:B------:R-:W-:Y:S01]  /*6650*/  PLOP3.LUT P0, PT, PT, PT, UP1, 0x80, 0x0 ;  /* 0x000000000000781c */ /* 0x000fe20003f0f018 */
[C---:B------:R-:W-:Y:S06]  /*6660*/  HMMA.16816.F32 R12, R168.reuse, R16, RZ ;  /* 0x00000010a80c723c */ /* 0x040fec00000018ff */
[----:B------:R-:W3:Y:S02]  /*6670*/  LDL R135, [R1+0x30] ;  /* 0x0000300001877983 */ /* 0x000ee40000100800 */
[C---:B------:R-:W-:Y:S02]  /*6680*/  HMMA.16816.F32 R16, R168.reuse, R18, RZ ;  /* 0x00000012a810723c */ /* 0x040fe400000018ff */
[----:B------:R-:W0:Y:S06]  /*6690*/  LDGDEPBAR ;  /* 0x00000000000079af */ /* 0x000e2c0000000000 */
[C---:B--2---:R-:W-:Y:S02]  /*66a0*/  HMMA.16816.F32 R20, R168.reuse, R24, RZ ;  /* 0x00000018a814723c */ /* 0x044fe400000018ff */
[----:B------:R-:W2:Y:S06]  /*66b0*/  LDL R2, [R1+0x2c] ;  /* 0x00002c0001027983 */ /* 0x000eac0000100800 */
[C---:B------:R-:W-:Y:S01]  /*66c0*/  HMMA.16816.F32 R24, R168.reuse, R26, RZ ;  /* 0x0000001aa818723c */ /* 0x040fe200000018ff */
[----:B-1----:R-:W2:Y:S04]  /*66d0*/  LDL R132, [R1+0x38] ;  /* 0x0000380001847983 */ /* 0x002ea80000100800 */
[----:B------:R-:W2:Y:S03]  /*66e0*/  LDL R133, [R1+0x34] ;  /* 0x0000340001857983 */ /* 0x000ea60000100800 */
[C---:B----4-:R-:W-:Y:S01]  /*66f0*/  HMMA.16816.F32 R28, R168.reuse, R32, RZ ;  /* 0x00000020a81c723c */ /* 0x050fe200000018ff */
[----:B------:R-:W-:Y:S04]  /*6700*/  STL [R1+0xf4], R168 ;  /* 0x0000f4a801007387 */ /* 0x000fe80000100800 */
[----:B------:R-:W-:Y:S03]  /*6710*/  STL [R1+0xf0], R169 ;  /* 0x0000f0a901007387 */ /* 0x000fe60000100800 */
[----:B------:R-:W-:Y:S01]  /*6720*/  HMMA.16816.F32 R32, R168, R34, RZ ;  /* 0x00000022a820723c */ /* 0x000fe200000018ff */
[----:B------:R-:W-:Y:S04]  /*6730*/  STL [R1+0xec], R170 ;  /* 0x0000ecaa01007387 */ /* 0x000fe80000100800 */
[----:B------:R1:W-:Y:S03]  /*6740*/  STL [R1+0xe8], R171 ;  /* 0x0000e8ab01007387 */ /* 0x0003e60000100800 */
        /* <DEDUP_REMOVED lines=20> */
[----:B-1----:R-:W4:Y:S03]  /*6890*/  LDL R171, [R1+0x90] ;  /* 0x0000900001ab7983 */ /* 0x002f260000100800 */
[----:B------:R-:W-:Y:S01]  /*68a0*/  HMMA.16816.F32 R32, R172, R190, R32 ;  /* 0x000000beac20723c */ /* 0x000fe20000001820 */
[----:B------:R-:W2:Y:S04]  /*68b0*/  LDL R168, [R1+0xe0] ;  /* 0x0000e00001a87983 */ /* 0x000ea80000100800 */
[----:B------:R-:W2:Y:S04]  /*68c0*/  LDL R170, [R1+0x8c] ;  /* 0x00008c0001aa7983 */ /* 0x000ea80000100800 */
[----:B------:R-:W2:Y:S04]  /*68d0*/  LDL R169, [R1+0x88] ;  /* 0x0000880001a97983 */ /* 0x000ea80000100800 */
[----:B---3--:R-:W1:Y:S08]  /*68e0*/  LDSM.16.M88.4 R176, [R0+0x10100] ;  /* 0x0101000000b0783b */ /* 0x008e700000000200 */
[----:B------:R-:W3:Y:S08]  /*68f0*/  LDSM.16.M88.4 R180, [R0+0x10900] ;  /* 0x0109000000b4783b */ /* 0x000ef00000000200 */
[----:B------:R-:W-:Y:S01]  /*6900*/  LDSM.16.M88.4 R184, [R0+0x11900] ;  /* 0x0119000000b8783b */ /* 0x000fe20000000200 */
[C---:B-1----:R-:W-:Y:S08]  /*6910*/  HMMA.16816.F32 R4, R192.reuse, R176, R4 ;  /* 0x000000b0c004723c */ /* 0x042ff00000001804 */
[C---:B------:R-:W-:Y:S01]  /*6920*/  HMMA.16816.F32 R8, R192.reuse, R178, R8 ;  /* 0x000000b2c008723c */ /* 0x040fe20000001808 */
[----:B------:R-:W1:Y:S07]  /*6930*/  LDSM.16.M88.4 R176, [R0+0x11100] ;  /* 0x0111000000b0783b */ /* 0x000e6e0000000200 */
[C---:B---3--:R-:W-:Y:S08]  /*6940*/  HMMA.16816.F32 R12, R192.reuse, R180, R12 ;  /* 0x000000b4c00c723c */ /* 0x048ff0000000180c */
[C---:B------:R-:W-:Y:S01]  /*6950*/  HMMA.16816.F32 R16, R192.reuse, R182, R16 ;  /* 0x000000b6c010723c */ /* 0x040fe20000001810 */
[----:B------:R-:W3:Y:S07]  /*6960*/  LDSM.16.M88.4 R180, [R251] ;  /* 0x00000000fbb4783b */ /* 0x000eee0000000200 */
[C---:B-1----:R-:W-:Y:S08]  /*6970*/  HMMA.16816.F32 R20, R192.reuse, R176, R20 ;  /* 0x000000b0c014723c */ /* 0x042ff00000001814 */
[C---:B------:R-:W-:Y:S01]  /*6980*/  HMMA.16816.F32 R24, R192.reuse, R178, R24 ;  /* 0x000000b2c018723c */ /* 0x040fe20000001818 */
[----:B------:R-:W1:Y:S07]  /*6990*/  LDSM.16.M88.4 R176, [R251+0x800] ;  /* 0x00080000fbb0783b */ /* 0x000e6e0000000200 */
[C---:B------:R-:W-:Y:S08]  /*69a0*/  HMMA.16816.F32 R28, R192.reuse, R184, R28 ;  /* 0x000000b8c01c723c */ /* 0x040ff0000000181c */
[----:B------:R-:W-:Y:S01]  /*69b0*/  HMMA.16816.F32 R32, R192, R186, R32 ;  /* 0x000000bac020723c */ /* 0x000fe20000001820 */
[----:B------:R-:W1:Y:S07]  /*69c0*/  LDSM.16.M88.4 R184, [R251+0x1000] ;  /* 0x00100000fbb8783b */ /* 0x000e6e0000000200 */
[C---:B---3--:R-:W-:Y:S08]  /*69d0*/  HMMA.16816.F32 R4, R196.reuse, R180, R4 ;  /* 0x000000b4c404723c */ /* 0x048ff00000001804 */
[C---:B------:R-:W-:Y:S01]  /*69e0*/  HMMA.16816.F32 R8, R196.reuse, R182, R8 ;  /* 0x000000b6c408723c */ /* 0x040fe20000001808 */
[----:B------:R-:W3:Y:S07]  /*69f0*/  LDSM.16.M88.4 R180, [R251+0x1800] ;  /* 0x00180000fbb4783b */ /* 0x000eee0000000200 */
[C---:B-1----:R-:W-:Y:S08]  /*6a00*/  HMMA.16816.F32 R12, R196.reuse, R176, R12 ;  /* 0x000000b0c40c723c */ /* 0x042ff0000000180c */
[C---:B------:R-:W-:Y:S01]  /*6a10*/  HMMA.16816.F32 R16, R196.reuse, R178, R16 ;  /* 0x000000b2c410723c */ /* 0x040fe20000001810 */
[----:B------:R-:W1:Y:S07]  /*6a20*/  LDSM.16.M88.4 R176, [R248+0x12100] ;  /* 0x01210000f8b0783b */ /* 0x000e6e0000000200 */
[C---:B------:R-:W-:Y:S08]  /*6a30*/  HMMA.16816.F32 R20, R196.reuse, R184, R20 ;  /* 0x000000b8c414723c */ /* 0x040ff00000001814 */
[C---:B------:R-:W-:Y:S01]  /*6a40*/  HMMA.16816.F32 R24, R196.reuse, R186, R24 ;  /* 0x000000bac418723c */ /* 0x040fe20000001818 */
[----:B------:R-:W2:Y:S07]  /*6a50*/  LDSM.16.M88.4 R184, [R248+0x12900] ;  /* 0x01290000f8b8783b */ /* 0x000eae0000000200 */
[C---:B---3--:R-:W-:Y:S08]  /*6a60*/  HMMA.16816.F32 R28, R196.reuse, R180, R28 ;  /* 0x000000b4c41c723c */ /* 0x048ff0000000181c */
[----:B------:R-:W-:Y:S01]  /*6a70*/  HMMA.16816.F32 R32, R196, R182, R32 ;  /* 0x000000b6c420723c */ /* 0x000fe20000001820 */
[----:B------:R-:W3:Y:S07]  /*6a80*/  LDSM.16.M88.4 R180, [R248+0x13100] ;  /* 0x01310000f8b4783b */ /* 0x000eee0000000200 */
[C---:B-1----:R-:W-:Y:S08]  /*6a90*/  HMMA.16816.F32 R4, R200.reuse, R176, R4 ;  /* 0x000000b0c804723c */ /* 0x042ff00000001804 */
[C---:B------:R-:W-:Y:S01]  /*6aa0*/  HMMA.16816.F32 R8, R200.reuse, R178, R8 ;  /* 0x000000b2c808723c */ /* 0x040fe20000001808 */
[----:B------:R-:W1:Y:S07]  /*6ab0*/  LDSM.16.M88.4 R176, [R248+0x13900] ;  /* 0x01390000f8b0783b */ /* 0x000e6e0000000200 */
[C---:B--2---:R-:W-:Y:S08]  /*6ac0*/  HMMA.16816.F32 R12, R200.reuse, R184, R12 ;  /* 0x000000b8c80c723c */ /* 0x044ff0000000180c */
[C---:B------:R-:W-:Y:S01]  /*6ad0*/  HMMA.16816.F32 R16, R200.reuse, R186, R16 ;  /* 0x000000bac810723c */ /* 0x040fe20000001810 */
[----:B------:R2:W4:Y:S07]  /*6ae0*/  LDSM.16.M88.4 R184, [R132] ;  /* 0x0000000084b8783b */ /* 0x00052e0000000200 */
[C---:B---3--:R-:W-:Y:S08]  /*6af0*/  HMMA.16816.F32 R20, R200.reuse, R180, R20 ;  /* 0x000000b4c814723c */ /* 0x048ff00000001814 */
[C---:B------:R-:W-:Y:S01]  /*6b00*/  HMMA.16816.F32 R24, R200.reuse, R182, R24 ;  /* 0x000000b6c818723c */ /* 0x040fe20000001818 */
[----:B------:R3:W3:Y:S07]  /*6b10*/  LDSM.16.M88.4 R180, [R133] ;  /* 0x0000000085b4783b */ /* 0x0006ee0000000200 */
[C---:B-1----:R-:W-:Y:S01]  /*6b20*/  HMMA.16816.F32 R28, R200.reuse, R176, R28 ;  /* 0x000000b0c81c723c */ /* 0x042fe2000000181c */
[----:B--2---:R-:W2:Y:S07]  /*6b30*/  LDL R132, [R1+0x20] ;  /* 0x0000200001847983 */ /* 0x004eae0000100800 */
[----:B------:R-:W-:Y:S01]  /*6b40*/  HMMA.16816.F32 R32, R200, R178, R32 ;  /* 0x000000b2c820723c */ /* 0x000fe20000001820 */
[----:B------:R1:W1:Y:S07]  /*6b50*/  LDSM.16.M88.4 R176, [R135] ;  /* 0x0000000087b0783b */ /* 0x00026e0000000200 */
[C---:B----4-:R-:W-:Y:S01]  /*6b60*/  HMMA.16816.F32 R4, R204.reuse, R184, R4 ;  /* 0x000000b8cc04723c */ /* 0x050fe20000001804 */
[----:B---3--:R-:W3:Y:S07]  /*6b70*/  LDL R133, [R1+0x24] ;  /* 0x0000240001857983 */ /* 0x008eee0000100800 */
[C---:B------:R-:W-:Y:S01]  /*6b80*/  HMMA.16816.F32 R8, R204.reuse, R186, R8 ;  /* 0x000000bacc08723c */ /* 0x040fe20000001808 */
[----:B------:R4:W4:Y:S07]  /*6b90*/  LDSM.16.M88.4 R184, [R2] ;  /* 0x0000000002b8783b */ /* 0x00092e0000000200 */
[C---:B------:R-:W-:Y:S01]  /*6ba0*/  HMMA.16816.F32 R12, R204.reuse, R180, R12 ;  /* 0x000000b4cc0c723c */ /* 0x040fe2000000180c */
[----:B-1----:R-:W3:Y:S07]  /*6bb0*/  LDL R135, [R1+0x28] ;  /* 0x0000280001877983 */ /* 0x002eee0000100800 */
[C---:B------:R-:W-:Y:S01]  /*6bc0*/  HMMA.16816.F32 R16, R204.reuse, R182, R16 ;  /* 0x000000b6cc10723c */ /* 0x040fe20000001810 */
[----:B------:R-:W1:Y:S07]  /*6bd0*/  LDSM.16.M88.4 R180, [R0+0x12100] ;  /* 0x0121000000b4783b */ /* 0x000e6e0000000200 */
[C---:B------:R-:W-:Y:S01]  /*6be0*/  HMMA.16816.F32 R20, R204.reuse, R176, R20 ;  /* 0x000000b0cc14723c */ /* 0x040fe20000001814 */
[----:B----4-:R-:W4:Y:S07]  /*6bf0*/  LDL R2, [R1+0x1c] ;  /* 0x00001c0001027983 */ /* 0x010f2e0000100800 */
        /* <DEDUP_REMOVED lines=38> */
[----:B--2---:R1:W-:Y:S08]  /*6e60*/  LDSM.16.M88.4 R184, [R132] ;  /* 0x0000000084b8783b */ /* 0x0043f00000000200 */
[----:B---3--:R2:W-:Y:S08]  /*6e70*/  LDSM.16.M88.4 R176, [R133] ;  /* 0x0000000085b0783b */ /* 0x0085f00000000200 */
[----:B-1----:R-:W3:Y:S04]  /*6e80*/  LDL R132, [R1+0x10] ;  /* 0x0000100001847983 */ /* 0x002ee80000100800 */
[----:B------:R1:W4:Y:S08]  /*6e90*/  LDSM.16.M88.4 R180, [R135] ;  /* 0x0000000087b4783b */ /* 0x0003300000000200 */
[----:B--2---:R-:W2:Y:S04]  /*6ea0*/  LDL R133, [R1+0x14] ;  /* 0x0000140001857983 */ /* 0x004ea80000100800 */
[----:B-1----:R-:W2:Y:S01]  /*6eb0*/  LDL R135, [R1+0x18] ;  /* 0x0000180001877983 */ /* 0x002ea20000100800 */
[C---:B----4-:R-:W-:Y:S08]  /*6ec0*/  HMMA.16816.F32 R4, R220.reuse, R180, R4 ;  /* 0x000000b4dc04723c */ /* 0x050ff00000001804 */
[C---:B------:R-:W-:Y:S01]  /*6ed0*/  HMMA.16816.F32 R8, R220.reuse, R182, R8 ;  /* 0x000000b6dc08723c */ /* 0x040fe20000001808 */
[----:B------:R1:W4:Y:S07]  /*6ee0*/  LDSM.16.M88.4 R180, [R2] ;  /* 0x0000000002b4783b */ /* 0x00032e0000000200 */
[C---:B------:R-:W-:Y:S08]  /*6ef0*/  HMMA.16816.F32 R12, R220.reuse, R176, R12 ;  /* 0x000000b0dc0c723c */ /* 0x040ff0000000180c */
[C---:B------:R-:W-:Y:S01]  /*6f00*/  HMMA.16816.F32 R16, R220.reuse, R178, R16 ;  /* 0x000000b2dc10723c */ /* 0x040fe20000001810 */
[----:B------:R-:W4:Y:S07]  /*6f10*/  LDSM.16.M88.4 R176, [R0+0x14100] ;  /* 0x0141000000b0783b */ /* 0x000f2e0000000200 */
[C---:B------:R-:W-:Y:S01]  /*6f20*/  HMMA.16816.F32 R20, R220.reuse, R184, R20 ;  /* 0x000000b8dc14723c */ /* 0x040fe20000001814 */
[----:B-1----:R-:W2:Y:S07]  /*6f30*/  LDL R2, [R1+0xc] ;  /* 0x00000c0001027983 */ /* 0x002eae0000100800 */
[C---:B------:R-:W-:Y:S01]  /*6f40*/  HMMA.16816.F32 R24, R220.reuse, R186, R24 ;  /* 0x000000badc18723c */ /* 0x040fe20000001818 */
[----:B------:R-:W1:Y:S07]  /*6f50*/  LDSM.16.M88.4 R184, [R0+0x14900] ;  /* 0x0149000000b8783b */ /* 0x000e6e0000000200 */
[C---:B----4-:R-:W-:Y:S08]  /*6f60*/  HMMA.16816.F32 R28, R220.reuse, R180, R28 ;  /* 0x000000b4dc1c723c */ /* 0x050ff0000000181c */
[----:B------:R-:W-:Y:S01]  /*6f70*/  HMMA.16816.F32 R32, R220, R182, R32 ;  /* 0x000000b6dc20723c */ /* 0x000fe20000001820 */
[----:B------:R-:W4:Y:S07]  /*6f80*/  LDSM.16.M88.4 R180, [R0+0x15100] ;  /* 0x0151000000b4783b */ /* 0x000f2e0000000200 */
[C---:B------:R-:W-:Y:S08]  /*6f90*/  HMMA.16816.F32 R4, R224.reuse, R176, R4 ;  /* 0x000000b0e004723c */ /* 0x040ff00000001804 */
[C---:B------:R-:W-:Y:S01]  /*6fa0*/  HMMA.16816.F32 R8, R224.reuse, R178, R8 ;  /* 0x000000b2e008723c */ /* 0x040fe20000001808 */
[----:B------:R-:W4:Y:S07]  /*6fb0*/  LDSM.16.M88.4 R176, [R0+0x15900] ;  /* 0x0159000000b0783b */ /* 0x000f2e0000000200 */
[C---:B-1----:R-:W-:Y:S08]  /*6fc0*/  HMMA.16816.F32 R12, R224.reuse, R184, R12 ;  /* 0x000000b8e00c723c */ /* 0x042ff0000000180c */
[C---:B------:R-:W-:Y:S01]  /*6fd0*/  HMMA.16816.F32 R16, R224.reuse, R186, R16 ;  /* 0x000000bae010723c */ /* 0x040fe20000001810 */
[----:B------:R-:W1:Y:S07]  /*6fe0*/  LDSM.16.M88.4 R184, [R251+0x4000] ;  /* 0x00400000fbb8783b */ /* 0x000e6e0000000200 */
[C---:B----4-:R-:W-:Y:S08]  /*6ff0*/  HMMA.16816.F32 R20, R224.reuse, R180, R20 ;  /* 0x000000b4e014723c */ /* 0x050ff00000001814 */
[C---:B------:R-:W-:Y:S01]  /*7000*/  HMMA.16816.F32 R24, R224.reuse, R182, R24 ;  /* 0x000000b6e018723c */ /* 0x040fe20000001818 */
[----:B------:R-:W4:Y:S07]  /*7010*/  LDSM.16.M88.4 R180, [R251+0x4800] ;  /* 0x00480000fbb4783b */ /* 0x000f2e0000000200 */
[C---:B------:R-:W-:Y:S08]  /*7020*/  HMMA.16816.F32 R28, R224.reuse, R176, R28 ;  /* 0x000000b0e01c723c */ /* 0x040ff0000000181c */
[----:B------:R-:W-:Y:S01]  /*7030*/  HMMA.16816.F32 R32, R224, R178, R32 ;  /* 0x000000b2e020723c */ /* 0x000fe20000001820 */
        /* <DEDUP_REMOVED lines=8> */
[C---:B------:R-:W-:Y:S01]  /*70c0*/  HMMA.16816.F32 R24, R228.reuse, R178, R24 ;  /* 0x000000b2e418723c */ /* 0x040fe20000001818 */
[----:B------:R-:W4:Y:S07]  /*70d0*/  LDSM.16.M88.4 R176, [R248+0x16900] ;  /* 0x01690000f8b0783b */ /* 0x000f2e0000000200 */
[C---:B-1----:R-:W-:Y:S08]  /*70e0*/  HMMA.16816.F32 R28, R228.reuse, R184, R28 ;  /* 0x000000b8e41c723c */ /* 0x042ff0000000181c */
[----:B------:R-:W-:Y:S01]  /*70f0*/  HMMA.16816.F32 R32, R228, R186, R32 ;  /* 0x000000bae420723c */ /* 0x000fe20000001820 */
[----:B------:R-:W1:Y:S07]  /*7100*/  LDSM.16.M88.4 R184, [R248+0x17100] ;  /* 0x01710000f8b8783b */ /* 0x000e6e0000000200 */
[C---:B----4-:R-:W-:Y:S08]  /*7110*/  HMMA.16816.F32 R4, R232.reuse, R180, R4 ;  /* 0x000000b4e804723c */ /* 0x050ff00000001804 */
[C---:B------:R-:W-:Y:S01]  /*7120*/  HMMA.16816.F32 R8, R232.reuse, R182, R8 ;  /* 0x000000b6e808723c */ /* 0x040fe20000001808 */
[----:B------:R-:W4:Y:S07]  /*7130*/  LDSM.16.M88.4 R180, [R248+0x17900] ;  /* 0x01790000f8b4783b */ /* 0x000f2e0000000200 */
[C---:B------:R-:W-:Y:S08]  /*7140*/  HMMA.16816.F32 R12, R232.reuse, R176, R12 ;  /* 0x000000b0e80c723c */ /* 0x040ff0000000180c */
[C---:B------:R-:W-:Y:S08]  /*7150*/  HMMA.16816.F32 R16, R232.reuse, R178, R16 ;  /* 0x000000b2e810723c */ /* 0x040ff00000001810 */
[C---:B-1----:R-:W-:Y:S08]  /*7160*/  HMMA.16816.F32 R20, R232.reuse, R184, R20 ;  /* 0x000000b8e814723c */ /* 0x042ff00000001814 */
[C---:B------:R-:W-:Y:S08]  /*7170*/  HMMA.16816.F32 R24, R232.reuse, R186, R24 ;  /* 0x000000bae818723c */ /* 0x040ff00000001818 */
[C---:B----4-:R-:W-:Y:S08]  /*7180*/  HMMA.16816.F32 R28, R232.reuse, R180, R28 ;  /* 0x000000b4e81c723c */ /* 0x050ff0000000181c */
[----:B------:R-:W-:Y:S01]  /*7190*/  HMMA.16816.F32 R32, R232, R182, R32 ;  /* 0x000000b6e820723c */ /* 0x000fe20000001820 */
[----:B---3--:R-:W-:Y:S08]  /*71a0*/  LDSM.16.M88.4 R180, [R132] ;  /* 0x0000000084b4783b */ /* 0x008ff00000000200 */
[----:B--2---:R-:W-:Y:S08]  /*71b0*/  LDSM.16.M88.4 R184, [R133] ;  /* 0x0000000085b8783b */ /* 0x004ff00000000200 */
[----:B------:R-:W1:Y:S02]  /*71c0*/  LDSM.16.M88.4 R176, [R135] ;  /* 0x0000000087b0783b */ /* 0x000e640000000200 */
[C---:B-1----:R-:W-:Y:S08]  /*71d0*/  HMMA.16816.F32 R4, R236.reuse, R176, R4 ;  /* 0x000000b0ec04723c */ /* 0x042ff00000001804 */
[C---:B------:R-:W-:Y:S01]  /*71e0*/  HMMA.16816.F32 R8, R236.reuse, R178, R8 ;  /* 0x000000b2ec08723c */ /* 0x040fe20000001808 */
[----:B------:R1:W2:Y:S07]  /*71f0*/  LDSM.16.M88.4 R176, [R2] ;  /* 0x0000000002b0783b */ /* 0x0002ae0000000200 */
[C---:B------:R-:W-:Y:S08]  /*7200*/  HMMA.16816.F32 R12, R236.reuse, R184, R12 ;  /* 0x000000b8ec0c723c */ /* 0x040ff0000000180c */
[C---:B------:R-:W-:Y:S01]  /*7210*/  HMMA.16816.F32 R16, R236.reuse, R186, R16 ;  /* 0x000000baec10723c */ /* 0x040fe20000001810 */
[----:B------:R-:W3:Y:S07]  /*7220*/  LDSM.16.M88.4 R184, [R0+0x16100] ;  /* 0x0161000000b8783b */ /* 0x000eee0000000200 */
[C---:B------:R-:W-:Y:S01]  /*7230*/  HMMA.16816.F32 R20, R236.reuse, R180, R20 ;  /* 0x000000b4ec14723c */ /* 0x040fe20000001814 */
[----:B-1----:R-:W4:Y:S07]  /*7240*/  LDL R2, [R1+0xd8] ;  /* 0x0000d80001027983 */ /* 0x002f2e0000100800 */
[C---:B------:R-:W-:Y:S01]  /*7250*/  HMMA.16816.F32 R24, R236.reuse, R182, R24 ;  /* 0x000000b6ec18723c */ /* 0x040fe20000001818 */
[----:B------:R-:W1:Y:S07]  /*7260*/  LDSM.16.M88.4 R180, [R0+0x16900] ;  /* 0x0169000000b4783b */ /* 0x000e6e0000000200 */
[C---:B--2---:R-:W-:Y:S08]  /*7270*/  HMMA.16816.F32 R28, R236.reuse, R176, R28 ;  /* 0x000000b0ec1c723c */ /* 0x044ff0000000181c */
[----:B------:R-:W-:Y:S01]  /*7280*/  HMMA.16816.F32 R32, R236, R178, R32 ;  /* 0x000000b2ec20723c */ /* 0x000fe20000001820 */
[----:B------:R-:W2:Y:S07]  /*7290*/  LDSM.16.M88.4 R176, [R0+0x17100] ;  /* 0x0171000000b0783b */ /* 0x000eae0000000200 */
[C---:B---3--:R-:W-:Y:S08]  /*72a0*/  HMMA.16816.F32 R4, R240.reuse, R184, R4 ;  /* 0x000000b8f004723c */ /* 0x048ff00000001804 */
[C---:B------:R-:W-:Y:S01]  /*72b0*/  HMMA.16816.F32 R8, R240.reuse, R186, R8 ;  /* 0x000000baf008723c */ /* 0x040fe20000001808 */
[----:B------:R3:W3:Y:S07]  /*72c0*/  LDSM.16.M88.4 R184, [R0+0x17900] ;  /* 0x0179000000b8783b */ /* 0x0006ee0000000200 */
[C---:B-1----:R-:W-:Y:S08]  /*72d0*/  HMMA.16816.F32 R12, R240.reuse, R180, R12 ;  /* 0x000000b4f00c723c */ /* 0x042ff0000000180c */
[C---:B------:R-:W-:Y:S01]  /*72e0*/  HMMA.16816.F32 R16, R240.reuse, R182, R16 ;  /* 0x000000b6f010723c */ /* 0x040fe20000001810 */
[----:B------:R-:W1:Y:S07]  /*72f0*/  LDSM.16.M88.4 R180, [R251+0x6000] ;  /* 0x00600000fbb4783b */ /* 0x000e6e0000000200 */
[C---:B--2---:R-:W-:Y:S01]  /*7300*/  HMMA.16816.F32 R20, R240.reuse, R176, R20 ;  /* 0x000000b0f014723c */ /* 0x044fe20000001814 */
[----:B---3--:R3:W4:Y:S07]  /*7310*/  LDL R0, [R1+0xdc] ;  /* 0x0000dc0001007983 */ /* 0x00872e0000100800 */
[C---:B------:R-:W-:Y:S01]  /*7320*/  HMMA.16816.F32 R24, R240.reuse, R178, R24 ;  /* 0x000000b2f018723c */ /* 0x040fe20000001818 */
[----:B------:R-:W3:Y:S07]  /*7330*/  LDSM.16.M88.4 R176, [R251+0x6800] ;  /* 0x00680000fbb0783b */ /* 0x000eee0000000200 */
[C---:B------:R-:W-:Y:S08]  /*7340*/  HMMA.16816.F32 R28, R240.reuse, R184, R28 ;  /* 0x000000b8f01c723c */ /* 0x040ff0000000181c */
[----:B------:R-:W-:Y:S08]  /*7350*/  HMMA.16816.F32 R32, R240, R186, R32 ;  /* 0x000000baf020723c */ /* 0x000ff00000001820 */
[C---:B-1----:R-:W-:Y:S08]  /*7360*/  HMMA.16816.F32 R4, R244.reuse, R180, R4 ;  /* 0x000000b4f404723c */ /* 0x042ff00000001804 */
[C---:B------:R-:W-:Y:S08]  /*7370*/  HMMA.16816.F32 R8, R244.reuse, R182, R8 ;  /* 0x000000b6f408723c */ /* 0x040ff00000001808 */
[C---:B---3--:R-:W-:Y:S01]  /*7380*/  HMMA.16816.F32 R12, R244.reuse, R176, R12 ;  /* 0x000000b0f40c723c */ /* 0x048fe2000000180c */
[----:B------:R-:W3:Y:S04]  /*7390*/  LDL R177, [R1+0x9c] ;  /* 0x00009c0001b17983 */ /* 0x000ee80000100800 */
[----:B------:R-:W3:Y:S03]  /*73a0*/  LDL R176, [R1+0x98] ;  /* 0x0000980001b07983 */ /* 0x000ee60000100800 */
[----:B------:R-:W-:Y:S01]  /*73b0*/  FMUL.FTZ R4, R4, c[0x0][0x320] ;  /* 0x0000c80004047a20 */ /* 0x000fe20000410000 */
[C---:B------:R-:W-:Y:S01]  /*73c0*/  HMMA.16816.F32 R16, R244.reuse, R178, R16 ;  /* 0x000000b2f410723c */ /* 0x040fe20000001810 */
[----:B------:R-:W3:Y:S02]  /*73d0*/  LDL.64 R178, [R1+0xb8] ;  /* 0x0000b80001b27983 */ /* 0x000ee40000100a00 */
[----:B------:R-:W1:Y:S01]  /*73e0*/  MUFU.TANH R190, R4 ;  /* 0x0000000400be7308 */ /* 0x000e620000002400 */
[----:B------:R-:W-:Y:S02]  /*73f0*/  FMUL.FTZ R5, R5, c[0x0][0x320] ;  /* 0x0000c80005057a20 */ /* 0x000fe40000410000 */
[----:B------:R-:W-:Y:S02]  /*7400*/  FMUL.FTZ R6, R6, c[0x0][0x320] ;  /* 0x0000c80006067a20 */ /* 0x000fe40000410000 */
[----:B------:R-:W-:Y:S04]  /*7410*/  FMUL.FTZ R7, R7, c[0x0][0x320] ;  /* 0x0000c80007077a20 */ /* 0x000fe80000410000 */
[----:B------:R-:W-:Y:S01]  /*7420*/  FMUL.FTZ R8, R8, c[0x0][0x320] ;  /* 0x0000c80008087a20 */ /* 0x000fe20000410000 */
[----:B------:R-:W1:Y:S01]  /*7430*/  MUFU.TANH R185, R5 ;  /* 0x0000000500b97308 */ /* 0x000e620000002400 */
        /* <DEDUP_REMOVED lines=11> */
[----:B------:R1:W1:Y:S01]  /*74f0*/  MUFU.TANH R181, R7 ;  /* 0x0000000700b57308 */ /* 0x0002620000002400 */
[----:B------:R-:W-:Y:S09]  /*7500*/  FMUL.FTZ R15, R15, c[0x0][0x320] ;  /* 0x0000c8000f0f7a20 */ /* 0x000ff20000410000 */
[----:B------:R-:W3:Y:S10]  /*7510*/  MUFU.TANH R180, R8 ;  /* 0x0000000800b47308 */ /* 0x000ef40000002400 */
[----:B------:R-:W3:Y:S01]  /*7520*/  MUFU.TANH R135, R9 ;  /* 0x0000000900877308 */ /* 0x000ee20000002400 */
[----:B-1----:R-:W1:Y:S09]  /*7530*/  LDSM.16.M88.4 R4, [R251+0x7000] ;  /* 0x00700000fb04783b */ /* 0x002e720000000200 */
[----:B------:R-:W1:Y:S10]  /*7540*/  MUFU.TANH R133, R10 ;  /* 0x0000000a00857308 */ /* 0x000e740000002400 */
[----:B------:R1:W-:Y:S10]  /*7550*/  MUFU.TANH R132, R11 ;  /* 0x0000000b00847308 */ /* 0x0003f40000002400 */
[----:B------:R-:W-:Y:S10]  /*7560*/  MUFU.TANH R14, R14 ;  /* 0x0000000e000e7308 */ /* 0x000ff40000002400 */
[----:B------:R-:W-:Y:S01]  /*7570*/  MUFU.TANH R187, R17 ;  /* 0x0000001100bb7308 */ /* 0x000fe20000002400 */
[C---:B-1----:R-:W-:Y:S01]  /*7580*/  HMMA.16816.F32 R20, R244.reuse, R4, R20 ;  /* 0x00000004f414723c */ /* 0x042fe20000001814 */
[----:B------:R-:W1:Y:S01]  /*7590*/  LDSM.16.M88.4 R8, [R251+0x7800] ;  /* 0x00780000fb08783b */ /* 0x000e620000000200 */
[----:B------:R-:W-:Y:S07]  /*75a0*/  DEPBAR.LE SB0, 0x0 ;  /* 0x000080000000791a */ /* 0x000fee0000000000 */
[----:B------:R1:W-:Y:S01]  /*75b0*/  MUFU.TANH R186, R16 ;  /* 0x0000001000ba7308 */ /* 0x0003e20000002400 */
[C---:B------:R-:W-:Y:S01]  /*75c0*/  HMMA.16816.F32 R24, R244.reuse, R6, R24 ;  /* 0x00000006f418723c */ /* 0x040fe20000001818 */
[----:B------:R-:W-:Y:S11]  /*75d0*/  BAR.SYNC.DEFER_BLOCKING 0x0 ;  /* 0x0000000000007b1d */ /* 0x000ff60000010000 */
[----:B------:R-:W-:Y:S02]  /*75e0*/  @!UPT UIADD3 URZ, URZ, URZ, URZ ;  /* 0x0000003f3f3ff290 */ /* 0x000fe4000fffe03f */
        /* <DEDUP_REMOVED lines=10> */
[----:B------:R1:W-:Y:S04]  /*7690*/  MUFU.TANH R13, R20 ;  /* 0x00000014000d7308 */ /* 0x0003e80000002400 */
[----:B------:R-:W-:Y:S06]  /*76a0*/  HMMA.16816.F32 R32, R244, R10, R32 ;  /* 0x0000000af420723c */ /* 0x000fec0000001820 */
[----:B------:R-:W1:Y:S10]  /*76b0*/  MUFU.TANH R182, R12 ;  /* 0x0000000c00b67308 */ /* 0x000e740000002400 */
[----:B------:R1:W-:Y:S01]  /*76c0*/  MUFU.TANH R12, R21 ;  /* 0x00000015000c7308 */ /* 0x0003e20000002400 */
[----:B------:R-:W-:Y:S02]  /*76d0*/  FMUL.FTZ R28, R28, c[0x0][0x320] ;  /* 0x0000c8001c1c7a20 */ /* 0x000fe40000410000 */
[----:B------:R-:W-:Y:S02]  /*76e0*/  FMUL.FTZ R29, R29, c[0x0][0x320] ;  /* 0x0000c8001d1d7a20 */ /* 0x000fe40000410000 */
[----:B------:R-:W-:Y:S02]  /*76f0*/  FMUL.FTZ R30, R30, c[0x0][0x320] ;  /* 0x0000c8001e1e7a20 */ /* 0x000fe40000410000 */
[----:B------:R-:W-:Y:S03]  /*7700*/  FMUL.FTZ R31, R31, c[0x0][0x320] ;  /* 0x0000c8001f1f7a20 */ /* 0x000fe60000410000 */
[----:B------:R1:W-:Y:S01]  /*7710*/  MUFU.TANH R188, R18 ;  /* 0x0000001200bc7308 */ /* 0x0003e20000002400 */
[----:B------:R-:W-:Y:S02]  /*7720*/  FMUL.FTZ R32, R32, c[0x0][0x320] ;  /* 0x0000c80020207a20 */ /* 0x000fe40000410000 */
[----:B------:R-:W-:Y:S02]  /*7730*/  FMUL.FTZ R6, R33, c[0x0][0x320] ;  /* 0x0000c80021067a20 */ /* 0x000fe40000410000 */
[----:B------:R-:W-:Y:S05]  /*7740*/  FMUL.FTZ R35, R35, c[0x0][0x320] ;  /* 0x0000c80023237a20 */ /* 0x000fea0000410000 */
[----:B------:R1:W-:Y:S10]  /*7750*/  MUFU.TANH R189, R19 ;  /* 0x0000001300bd7308 */ /* 0x0003f40000002400 */
[----:B------:R1:W-:Y:S10]  /*7760*/  MUFU.TANH R5, R22 ;  /* 0x0000001600057308 */ /* 0x0003f40000002400 */
[----:B------:R-:W1:Y:S10]  /*7770*/  MUFU.TANH R15, R15 ;  /* 0x0000000f000f7308 */ /* 0x000e740000002400 */
[----:B------:R-:W1:Y:S10]  /*7780*/  MUFU.TANH R24, R24 ;  /* 0x0000001800187308 */ /* 0x000e740000002400 */
[----:B------:R-:W-:Y:S10]  /*7790*/  MUFU.TANH R28, R28 ;  /* 0x0000001c001c7308 */ /* 0x000ff40000002400 */
[----:B------:R-:W1:Y:S10]  /*77a0*/  MUFU.TANH R25, R25 ;  /* 0x0000001900197308 */ /* 0x000e740000002400 */
[----:B------:R-:W1:Y:S01]  /*77b0*/  MUFU.TANH R29, R29 ;  /* 0x0000001d001d7308 */ /* 0x000e620000002400 */
[----:B----4-:R-:W-:Y:S05]  /*77c0*/  @P0 MOV R0, R2 ;  /* 0x0000000200000202 */ /* 0x010fea0000000f00 */
[----:B------:R-:W4:Y:S04]  /*77d0*/  SHFL.IDX PT, R2, R0, RZ, 0x1c1f ;  /* 0x001c1fff00027589 */ /* 0x000f2800000e0000 */
[----:B------:R-:W1:Y:S04]  /*77e0*/  MUFU.TANH R32, R32 ;  /* 0x0000002000207308 */ /* 0x000e680000002400 */
[----:B------:R1:W3:Y:S06]  /*77f0*/  SHFL.IDX PT, R4, R0, 0x1, 0x1c1f ;  /* 0x003c1f0000047f89 */ /* 0x0002ec00000e0000 */
[----:B------:R-:W3:Y:S10]  /*7800*/  MUFU.TANH R6, R6 ;  /* 0x0000000600067308 */ /* 0x000ef40000002400 */
[----:B------:R-:W-:Y:S01]  /*7810*/  MUFU.TANH R23, R23 ;  /* 0x0000001700177308 */ /* 0x000fe20000002400 */
[----:B-1----:R-:W-:Y:S09]  /*7820*/  MOV R0, UR10 ;  /* 0x0000000a00007c02 */ /* 0x002ff20008000f00 */
[----:B------:R-:W1:Y:S01]  /*7830*/  MUFU.TANH R26, R26 ;  /* 0x0000001a001a7308 */ /* 0x000e620000002400 */
[----:B------:R-:W-:Y:S01]  /*7840*/  IADD3 R0, R0, UR11, -R168 ;  /* 0x0000000b00007c10 */ /* 0x000fe2000fffe8a8 */
[----:B------:R-:W-:Y:S01]  /*7850*/  @UP2 USHF.R.S32.HI UR11, URZ, 0x1f, UR17 ;  /* 0x0000001f3f0b2899 */ /* 0x000fe20008011411 */
[----:B------:R-:W2:Y:S02]  /*7860*/  LDL R168, [R1+0x94] ;  /* 0x0000940001a87983 */ /* 0x000ea40000100800 */
[----:B------:R-:W-:Y:S01]  /*7870*/  IADD3 R0, R0, -UR19, RZ ;  /* 0x8000001300007c10 */ /* 0x000fe2000fffe0ff */
[----:B------:R-:W-:Y:S04]  /*7880*/  @UP2 UIMAD UR11, UR11, UR4, URZ ;  /* 0x000000040b0b22a4 */ /* 0x000fe8000f8e023f */
[----:B------:R-:W-:Y:S01]  /*7890*/  MUFU.TANH R30, R30 ;  /* 0x0000001e001e7308 */ /* 0x000fe20000002400 */
[C---:B----4-:R-:W-:Y:S01]  /*78a0*/  IADD3 R2, R0.reuse, R2, RZ ;  /* 0x0000000200027210 */ /* 0x050fe20007ffe0ff */
[----:B------:R-:W-:Y:S01]  /*78b0*/  @UP2 UIMAD UR11, UR17, UR5, UR11 ;  /* 0x00000005110b22a4 */ /* 0x000fe2000f8e020b */
[----:B---3--:R-:W-:Y:S02]  /*78c0*/  IADD3 R0, R0, R4, RZ ;  /* 0x0000000400007210 */ /* 0x008fe40007ffe0ff */
[C---:B------:R-:W-:Y:S01]  /*78d0*/  ISETP.GT.AND P6, PT, R2.reuse, RZ, PT ;  /* 0x000000ff0200720c */ /* 0x040fe20003fc4270 */
[----:B------:R-:W-:Y:S01]  /*78e0*/  @UP2 UIADD3 UR11, UR21, UR11, URZ ;  /* 0x0000000b150b2290 */ /* 0x000fe2000fffe03f */
[----:B------:R-:W-:Y:S02]  /*78f0*/  ISETP.GT.AND P0, PT, R2, 0x1, PT ;  /* 0x000000010200780c */ /* 0x000fe40003f04270 */
[----:B------:R-:W-:Y:S01]  /*7900*/  FSEL R11, R190, -INF , P6 ;  /* 0xff800000be0b7808 */ /* 0x000fe20003000000 */
[----:B------:R-:W3:Y:S01]  /*7910*/  MUFU.TANH R27, R27 ;  /* 0x0000001b001b7308 */ /* 0x000ee20000002400 */
[----:B------:R-:W-:Y:S01]  /*7920*/  ISETP.GT.AND P6, PT, R0, 0x1, PT ;  /* 0x000000010000780c */ /* 0x000fe20003fc4270 */
[----:B------:R-:W-:Y:S01]  /*7930*/  @UP2 USHF.L.U64.HI UR11, UR20, 0x6, UR11 ;  /* 0x00000006140b2899 */ /* 0x000fe2000801020b */
[----:B------:R-:W-:Y:S02]  /*7940*/  FSEL R16, R185, -INF , P0 ;  /* 0xff800000b9107808 */ /* 0x000fe40000000000 */
[----:B------:R-:W-:Y:S02]  /*7950*/  ISETP.GT.AND P0, PT, R2, 0x8, PT ;  /* 0x000000080200780c */ /* 0x000fe40003f04270 */
[----:B------:R-:W-:Y:S02]  /*7960*/  FSEL R20, R181, -INF , P6 ;  /* 0xff800000b5147808 */ /* 0x000fe40003000000 */
[----:B------:R-:W-:Y:S01]  /*7970*/  FSEL R17, R180, -INF , P0 ;  /* 0xff800000b4117808 */ /* 0x000fe20000000000 */
[----:B------:R-:W-:Y:S01]  /*7980*/  MUFU.TANH R31, R31 ;  /* 0x0000001f001f7308 */ /* 0x000fe20000002400 */
[----:B------:R-:W4:Y:S01]  /*7990*/  LDL.64 R180, [R1+0xc8] ;  /* 0x0000c80001b47983 */ /* 0x000f220000100a00 */
[----:B------:R-:W-:Y:S02]  /*79a0*/  FMNMX.FTZ R4, R11, R3, !PT ;  /* 0x000000030b047209 */ /* 0x000fe40007810000 */
[----:B------:R-:W-:Y:S02]  /*79b0*/  ISETP.GT.AND P1, PT, R0, RZ, PT ;  /* 0x000000ff0000720c */ /* 0x000fe40003f24270 */
[----:B------:R-:W-:Y:S02]  /*79c0*/  FMNMX.FTZ R4, R16, R4, !PT ;  /* 0x0000000410047209 */ /* 0x000fe40007810000 */
[----:B------:R-:W-:Y:S02]  /*79d0*/  FSEL R21, R183, -INF , P1 ;  /* 0xff800000b7157808 */ /* 0x000fe40000800000 */
[----:B------:R-:W-:Y:S02]  /*79e0*/  ISETP.GT.AND P1, PT, R2, 0x9, PT ;  /* 0x000000090200780c */ /* 0x000fe40003f24270 */
[----:B------:R-:W-:Y:S02]  /*79f0*/  ISETP.GT.AND P6, PT, R0, 0x8, PT ;  /* 0x000000080000780c */ /* 0x000fe40003fc4270 */
[----:B------:R-:W-:Y:S02]  /*7a00*/  FSEL R18, R135, -INF , P1 ;  /* 0xff80000087127808 */ /* 0x000fe40000800000 */
[----:B------:R-:W-:Y:S01]  /*7a10*/  ISETP.GT.AND P1, PT, R2, 0x10, PT ;  /* 0x000000100200780c */ /* 0x000fe20003f24270 */
[----:B------:R-:W-:Y:S01]  /*7a20*/  MUFU.TANH R135, R35 ;  /* 0x0000002300877308 */ /* 0x000fe20000002400 */
[----:B------:R-:W-:Y:S02]  /*7a30*/  FMNMX.FTZ R4, R17, R4, !PT ;  /* 0x0000000411047209 */ /* 0x000fe40007810000 */
[----:B------:R-:W-:Y:S02]  /*7a40*/  ISETP.GT.AND P0, PT, R0, 0x9, PT ;  /* 0x000000090000780c */ /* 0x000fe40003f04270 */
[----:B------:R-:W-:Y:S02]  /*7a50*/  FSEL R19, R133, -INF , P6 ;  /* 0xff80000085137808 */ /* 0x000fe40003000000 */
[----:B------:R-:W-:Y:S02]  /*7a60*/  ISETP.GT.AND P6, PT, R2, 0x11, PT ;  /* 0x000000110200780c */ /* 0x000fe40003fc4270 */
[----:B------:R-:W-:Y:S02]  /*7a70*/  FSEL R182, R182, -INF , P1 ;  /* 0xff800000b6b67808 */ /* 0x000fe40000800000 */
[----:B------:R-:W-:Y:S02]  /*7a80*/  FMNMX.FTZ R4, R18, R4, !PT ;  /* 0x0000000412047209 */ /* 0x000fe40007810000 */
[----:B------:R-:W-:Y:S02]  /*7a90*/  ISETP.GT.AND P1, PT, R0, 0x11, PT ;  /* 0x000000110000780c */ /* 0x000fe40003f24270 */
[----:B------:R-:W-:Y:S02]  /*7aa0*/  FSEL R22, R132, -INF , P0 ;  /* 0xff80000084167808 */ /* 0x000fe40000000000 */
[----:B------:R-:W-:Y:S02]  /*7ab0*/  ISETP.GT.AND P0, PT, R0, 0x10, PT ;  /* 0x000000100000780c */ /* 0x000fe40003f04270 */
[----:B------:R-:W-:Y:S02]  /*7ac0*/  FSEL R184, R184, -INF , P6 ;  /* 0xff800000b8b87808 */ /* 0x000fe40003000000 */
[----:B------:R-:W-:Y:S02]  /*7ad0*/  ISETP.GT.AND P6, PT, R2, 0x18, PT ;  /* 0x000000180200780c */ /* 0x000fe40003fc4270 */
[----:B------:R-:W-:Y:S02]  /*7ae0*/  FMNMX.FTZ R4, R182, R4, !PT ;  /* 0x00000004b6047209 */ /* 0x000fe40007810000 */
[----:B------:R-:W-:Y:S02]  /*7af0*/  FSEL R183, R14, -INF , P0 ;  /* 0xff8000000eb77808 */ /* 0x000fe40000000000 */
[----:B------:R-:W-:Y:S02]  /*7b00*/  FMNMX.FTZ R4, R184, R4, !PT ;  /* 0x00000004b8047209 */ /* 0x000fe40007810000 */
[----:B------:R-:W-:Y:S02]  /*7b10*/  ISETP.GT.AND P0, PT, R2, 0x19, PT ;  /* 0x000000190200780c */ /* 0x000fe40003f04270 */
[----:B------:R-:W-:Y:S02]  /*7b20*/  FSEL R185, R15, -INF , P1 ;  /* 0xff8000000fb97808 */ /* 0x000fe40000800000 */
        /* <DEDUP_REMOVED lines=9> */
[----:B------:R-:W-:Y:S02]  /*7bc0*/  FMNMX.FTZ R4, R186, R4, !PT ;  /* 0x00000004ba047209 */ /* 0x000fe40007810000 */
[----:B------:R-:W-:Y:S02]  /*7bd0*/  FSEL R203, R13, -INF , P0 ;  /* 0xff8000000dcb7808 */ /* 0x000fe40000000000 */
[----:B------:R-:W-:Y:S02]  /*7be0*/  FSEL R196, R12, -INF , P1 ;  /* 0xff8000000cc47808 */ /* 0x000fe40000800000 */
[C---:B------:R-:W-:Y:S02]  /*7bf0*/  ISETP.GT.AND P0, PT, R2.reuse, 0x28, PT ;  /* 0x000000280200780c */ /* 0x040fe40003f04270 */
[C---:B------:R-:W-:Y:S02]  /*7c00*/  ISETP.GT.AND P1, PT, R2.reuse, 0x29, PT ;  /* 0x000000290200780c */ /* 0x040fe40003f24270 */
[----:B------:R-:W-:Y:S02]  /*7c10*/  FMNMX.FTZ R4, R187, R4, !PT ;  /* 0x00000004bb047209 */ /* 0x000fe40007810000 */
[----:B------:R-:W-:Y:S02]  /*7c20*/  FSEL R191, R5, -INF , P6 ;  /* 0xff80000005bf7808 */ /* 0x000fe40003000000 */
[----:B------:R-:W-:Y:S02]  /*7c30*/  ISETP.GT.AND P6, PT, R2, 0x30, PT ;  /* 0x000000300200780c */ /* 0x000fe40003fc4270 */
[----:B------:R-:W-:Y:S02]  /*7c40*/  FSEL R197, R24, -INF , P0 ;  /* 0xff80000018c57808 */ /* 0x000fe40000000000 */
[----:B------:R-:W-:Y:S02]  /*7c50*/  FSEL R198, R25, -INF , P1 ;  /* 0xff80000019c67808 */ /* 0x000fe40000800000 */
[----:B------:R-:W-:Y:S02]  /*7c60*/  FSEL R193, R28, -INF , P6 ;  /* 0xff8000001cc17808 */ /* 0x000fe40003000000 */
[C---:B------:R-:W-:Y:S02]  /*7c70*/  ISETP.GT.AND P6, PT, R2.reuse, 0x39, PT ;  /* 0x000000390200780c */ /* 0x040fe40003fc4270 */
[C---:B------:R-:W-:Y:S02]  /*7c80*/  ISETP.GT.AND P0, PT, R2.reuse, 0x31, PT ;  /* 0x000000310200780c */ /* 0x040fe40003f04270 */
[----:B------:R-:W-:Y:S02]  /*7c90*/  ISETP.GT.AND P1, PT, R2, 0x38, PT ;  /* 0x000000380200780c */ /* 0x000fe40003f24270 */
[----:B------:R-:W-:Y:S02]  /*7ca0*/  FMNMX.FTZ R2, R203, R4, !PT ;  /* 0x00000004cb027209 */ /* 0x000fe40007810000 */
[----:B------:R-:W-:Y:S02]  /*7cb0*/  FSEL R194, R29, -INF , P0 ;  /* 0xff8000001dc27808 */ /* 0x000fe40000000000 */
[----:B------:R-:W-:Y:S02]  /*7cc0*/  FMNMX.FTZ R2, R196, R2, !PT ;  /* 0x00000002c4027209 */ /* 0x000fe40007810000 */
[----:B------:R-:W-:Y:S02]  /*7cd0*/  FMNMX.FTZ R5, R21, R134, !PT ;  /* 0x0000008615057209 */ /* 0x000fe40007810000 */
        /* <DEDUP_REMOVED lines=9> */
[----:B------:R-:W-:Y:S01]  /*7d70*/  FMNMX.FTZ R4, R22, R5, !PT ;  /* 0x0000000516047209 */ /* 0x000fe20007810000 */
[----:B------:R-:W-:Y:S01]  /*7d80*/  FMUL.FTZ R5, R34, c[0x0][0x320] ;  /* 0x0000c80022057a20 */ /* 0x000fe20000410000 */
[----:B------:R-:W-:Y:S02]  /*7d90*/  FMNMX.FTZ R2, R172, R2, !PT ;  /* 0x00000002ac027209 */ /* 0x000fe40007810000 */
[----:B------:R-:W-:Y:S02]  /*7da0*/  FMNMX.FTZ R4, R183, R4, !PT ;  /* 0x00000004b7047209 */ /* 0x000fe40007810000 */
[----:B------:R-:W-:Y:S01]  /*7db0*/  PLOP3.LUT P6, PT, PT, PT, UP2, 0x80, 0x0 ;  /* 0x000000000000781c */ /* 0x000fe20003fcf028 */
[----:B------:R-:W3:Y:S01]  /*7dc0*/  SHFL.BFLY PT, R133, R2, 0x2, 0x1f ;  /* 0x0c401f0002857f89 */ /* 0x000ee200000e0000 */
[----:B------:R-:W3:Y:S01]  /*7dd0*/  MUFU.TANH R5, R5 ;  /* 0x0000000500057308 */ /* 0x000ee20000002400 */
[----:B------:R-:W-:Y:S02]  /*7de0*/  FMNMX.FTZ R4, R185, R4, !PT ;  /* 0x00000004b9047209 */ /* 0x000fe40007810000 */
[----:B------:R-:W-:Y:S02]  /*7df0*/  ISETP.GT.AND P0, PT, R0, 0x21, PT ;  /* 0x000000210000780c */ /* 0x000fe40003f04270 */
[----:B------:R-:W-:Y:S02]  /*7e00*/  FMNMX.FTZ R4, R188, R4, !PT ;  /* 0x00000004bc047209 */ /* 0x000fe40007810000 */
[----:B------:R-:W-:Y:S02]  /*7e10*/  ISETP.GT.AND P1, PT, R0, 0x28, PT ;  /* 0x000000280000780c */ /* 0x000fe40003f24270 */
[----:B------:R-:W-:Y:S02]  /*7e20*/  FMNMX.FTZ R4, R189, R4, !PT ;  /* 0x00000004bd047209 */ /* 0x000fe40007810000 */
[----:B-1----:R-:W-:Y:S02]  /*7e30*/  FSEL R199, R26, -INF , P1 ;  /* 0xff8000001ac77808 */ /* 0x002fe40000800000 */
[----:B------:R-:W-:Y:S02]  /*7e40*/  FSEL R190, R23, -INF , P0 ;  /* 0xff80000017be7808 */ /* 0x000fe40000000000 */
[C---:B------:R-:W-:Y:S02]  /*7e50*/  ISETP.GT.AND P0, PT, R0.reuse, 0x29, PT ;  /* 0x000000290000780c */ /* 0x040fe40003f04270 */
[----:B------:R-:W-:Y:S02]  /*7e60*/  ISETP.GT.AND P1, PT, R0, 0x30, PT ;  /* 0x000000300000780c */ /* 0x000fe40003f24270 */
[----:B------:R-:W-:Y:S02]  /*7e70*/  FMNMX.FTZ R4, R191, R4, !PT ;  /* 0x00000004bf047209 */ /* 0x000fe40007810000 */
[----:B---3--:R-:W-:Y:S02]  /*7e80*/  FSEL R192, R27, -INF , P0 ;  /* 0xff8000001bc07808 */ /* 0x008fe40000000000 */
[----:B------:R-:W-:Y:S02]  /*7e90*/  FSEL R173, R30, -INF , P1 ;  /* 0xff8000001ead7808 */ /* 0x000fe40000800000 */
[C---:B------:R-:W-:Y:S02]  /*7ea0*/  ISETP.GT.AND P1, PT, R0.reuse, 0x38, PT ;  /* 0x000000380000780c */ /* 0x040fe40003f24270 */
[----:B------:R-:W-:Y:S02]  /*7eb0*/  ISETP.GT.AND P0, PT, R0, 0x31, PT ;  /* 0x000000310000780c */ /* 0x000fe40003f04270 */
[----:B------:R-:W-:Y:S02]  /*7ec0*/  FMNMX.FTZ R133, R2, R133, !PT ;  /* 0x0000008502857209 */ /* 0x000fe40007810000 */
[----:B------:R-:W-:Y:S02]  /*7ed0*/  FMNMX.FTZ R4, R190, R4, !PT ;  /* 0x00000004be047209 */ /* 0x000fe40007810000 */
[----:B------:R-:W-:Y:S01]  /*7ee0*/  FSEL R175, R5, -INF , P1 ;  /* 0xff80000005af7808 */ /* 0x000fe20000800000 */
[----:B------:R-:W1:Y:S01]  /*7ef0*/  SHFL.BFLY PT, R23, R133, 0x1, 0x1f ;  /* 0x0c201f0085177f89 */ /* 0x000e6200000e0000 */
[----:B------:R-:W-:Y:S02]  /*7f00*/  FSEL R174, R31, -INF , P0 ;  /* 0xff8000001fae7808 */ /* 0x000fe40000000000 */
[----:B------:R-:W-:Y:S02]  /*7f10*/  ISETP.GT.AND P0, PT, R0, 0x39, PT ;  /* 0x000000390000780c */ /* 0x000fe40003f04270 */
[----:B------:R-:W-:Y:S02]  /*7f20*/  FMNMX.FTZ R4, R199, R4, !PT ;  /* 0x00000004c7047209 */ /* 0x000fe40007810000 */
[----:B------:R-:W-:Y:S02]  /*7f30*/  FSEL R135, R135, -INF , P0 ;  /* 0xff80000087877808 */ /* 0x000fe40000000000 */
[----:B------:R-:W-:Y:S04]  /*7f40*/  FMNMX.FTZ R4, R192, R4, !PT ;  /* 0x00000004c0047209 */ /* 0x000fe80007810000 */
[----:B------:R-:W-:Y:S04]  /*7f50*/  FMNMX.FTZ R4, R173, R4, !PT ;  /* 0x00000004ad047209 */ /* 0x000fe80007810000 */
[----:B------:R-:W-:Y:S04]  /*7f60*/  FMNMX.FTZ R0, R174, R4, !PT ;  /* 0x00000004ae007209 */ /* 0x000fe80007810000 */
[----:B------:R-:W-:Y:S02]  /*7f70*/  FMNMX.FTZ R0, R175, R0, !PT ;  /* 0x00000000af007209 */ /* 0x000fe40007810000 */
[----:B-1----:R-:W-:Y:S02]  /*7f80*/  FMNMX.FTZ R133, R133, R23, !PT ;  /* 0x0000001785857209 */ /* 0x002fe40007810000 */
[----:B------:R-:W-:Y:S05]  /*7f90*/  FMNMX.FTZ R0, R135, R0, !PT ;  /* 0x0000000087007209 */ /* 0x000fea0007810000 */
[----:B------:R-:W1:Y:S02]  /*7fa0*/  SHFL.BFLY PT, R2, R0, 0x2, 0x1f ;  /* 0x0c401f0000027f89 */ /* 0x000e6400000e0000 */
[----:B-1----:R-:W-:Y:S06]  /*7fb0*/  FMNMX.FTZ R0, R0, R2, !PT ;  /* 0x0000000200007209 */ /* 0x002fec0007810000 */
[----:B------:R-:W1:Y:S02]  /*7fc0*/  SHFL.BFLY PT, R2, R0, 0x1, 0x1f ;  /* 0x0c201f0000027f89 */ /* 0x000e6400000e0000 */
[----:B-1----:R-:W-:Y:S02]  /*7fd0*/  FMNMX.FTZ R132, R0, R2, !PT ;  /* 0x0000000200847209 */ /* 0x002fe40007810000 */
[----:B----4-:R-:W-:Y:S03]  /*7fe0*/  @P6 IADD3 R5, P1, R180, UR14, RZ ;  /* 0x0000000eb4056c10 */ /* 0x010fe6000ff3e0ff */
[----:B------:R-:W-:Y:S01]  /*7ff0*/  FMUL.FTZ R181, R132, c[0x0][0x2d0] ;  /* 0x0000b40084b57a20 */ /* 0x000fe20000410000 */
[----:B------:R-:W-:Y:S02]  /*8000*/  @P6 LEA R6, P0, R5, c[0x0][0x1c8], 0x1 ;  /* 0x0000720005066a11 */ /* 0x000fe400078008ff */
[----:B------:R-:W-:Y:S02]  /*8010*/  @P6 IADD3.X R7, R179, UR11, RZ, P1, !PT ;  /* 0x0000000bb3076c10 */ /* 0x000fe40008ffe4ff */
[----:B------:R-:W-:Y:S02]  /*8020*/  @P6 IADD3 R4, P1, R177, UR14, RZ ;  /* 0x0000000eb1046c10 */ /* 0x000fe4000ff3e0ff */
[----:B------:R-:W-:Y:S02]  /*8030*/  @P6 LEA.HI.X R7, R5, c[0x0][0x1cc], R7, 0x1, P0 ;  /* 0x0000730005076a11 */ /* 0x000fe400000f0c07 */
[----:B------:R-:W-:Y:S02]  /*8040*/  @P6 LEA R8, P0, R4, c[0x0][0x1c8], 0x1 ;  /* 0x0000720004086a11 */ /* 0x000fe400078008ff */
[----:B------:R-:W-:Y:S01]  /*8050*/  @P6 IADD3.X R9, R176, UR11, RZ, P1, !PT ;  /* 0x0000000bb0096c10 */ /* 0x000fe20008ffe4ff */
[----:B------:R1:W-:Y:S01]  /*8060*/  @P6 LDGSTS.E.BYPASS.LTC128B.128 [R131+0x10100], [R6.64], !P5 ;  /* 0x1010000006836fae */ /* 0x0003e2000e901d56 */
[----:B--2---:R-:W-:Y:S02]  /*8070*/  @P6 IADD3 R5, P1, R168, UR14, RZ ;  /* 0x0000000ea8056c10 */ /* 0x004fe4000ff3e0ff */
[----:B------:R-:W-:Y:S02]  /*8080*/  @P6 LEA.HI.X R9, R4, c[0x0][0x1cc], R9, 0x1, P0 ;  /* 0x0000730004096a11 */ /* 0x000fe400000f0c09 */
[----:B------:R-:W-:Y:S02]  /*8090*/  @P6 LEA R12, P0, R5, c[0x0][0x1c8], 0x1 ;  /* 0x00007200050c6a11 */ /* 0x000fe400078008ff */
[----:B------:R-:W-:Y:S01]  /*80a0*/  @P6 IADD3.X R10, R171, UR11, RZ, P1, !PT ;  /* 0x0000000bab0a6c10 */ /* 0x000fe20008ffe4ff */
[----:B------:R2:W-:Y:S01]  /*80b0*/  @P6 LDGSTS.E.BYPASS.LTC128B.128 [R131+0x12100], [R8.64], !P4 ;  /* 0x1210000008836fae */ /* 0x0005e2000e101d56 */
[----:B------:R-:W-:Y:S01]  /*80c0*/  @P6 IADD3 R4, P1, R170, UR14, RZ ;  /* 0x0000000eaa046c10 */ /* 0x000fe2000ff3e0ff */
[----:B------:R-:W-:Y:S01]  /*80d0*/  @UP2 UIADD3 UR14, UP0, UR16, UR14, URZ ;  /* 0x0000000e100e2290 */ /* 0x000fe2000ff1e03f */
[----:B------:R-:W-:Y:S02]  /*80e0*/  @P6 LEA.HI.X R13, R5, c[0x0][0x1cc], R10, 0x1, P0 ;  /* 0x00007300050d6a11 */ /* 0x000fe400000f0c0a */
[C---:B------:R-:W-:Y:S02]  /*80f0*/  @P6 LEA R14, P0, R4.reuse, c[0x0][0x1c8], 0x1 ;  /* 0x00007200040e6a11 */ /* 0x040fe400078008ff */
[----:B------:R-:W-:Y:S01]  /*8100*/  @P6 IADD3.X R5, R169, UR11, RZ, P1, !PT ;  /* 0x0000000ba9056c10 */ /* 0x000fe20008ffe4ff */
[----:B------:R3:W-:Y:S01]  /*8110*/  @P6 LDGSTS.E.BYPASS.LTC128B.128 [R131+0x14100], [R12.64], !P3 ;  /* 0x141000000c836fae */ /* 0x0007e2000d901d56 */
[C---:B------:R-:W-:Y:S01]  /*8120*/  FSETP.NEU.FTZ.AND P1, PT, R133.reuse, -INF , PT ;  /* 0xff8000008500780b */ /* 0x040fe20003f3d000 */
[----:B------:R-:W-:Y:S01]  /*8130*/  @UP2 UIADD3.X UR11, UR15, UR11, URZ, UP0, !UPT ;  /* 0x0000000b0f0b2290 */ /* 0x000fe200087fe43f */
[----:B------:R-:W-:Y:S01]  /*8140*/  @P6 LEA.HI.X R15, R4, c[0x0][0x1cc], R5, 0x1, P0 ;  /* 0x00007300040f6a11 */ /* 0x000fe200000f0c05 */
[----:B------:R-:W-:Y:S01]  /*8150*/  UISETP.GT.AND UP0, UPT, UR18, UR9, UPT ;  /* 0x000000091200728c */ /* 0x000fe2000bf04270 */
[----:B------:R-:W-:Y:S01]  /*8160*/  @P6 IADD3 R4, P0, R180, UR14, RZ ;  /* 0x0000000eb4046c10 */ /* 0x000fe2000ff1e0ff */
[C---:B------:R-:W-:Y:S01]  /*8170*/  FMUL.FTZ R180, R133.reuse, c[0x0][0x2d0] ;  /* 0x0000b40085b47a20 */ /* 0x040fe20000410000 */
[----:B------:R-:W-:Y:S01]  /*8180*/  FSEL R0, R133, RZ, P1 ;  /* 0x000000ff85007208 */ /* 0x000fe20000800000 */
[----:B------:R3:W-:Y:S01]  /*8190*/  @P6 LDGSTS.E.BYPASS.LTC128B.128 [R131+0x16100], [R14.64], !P2 ;  /* 0x161000000e836fae */ /* 0x0007e2000d101d56 */
[----:B------:R-:W-:Y:S01]  /*81a0*/  @P6 IADD3.X R5, R179, UR11, RZ, P0, !PT ;  /* 0x0000000bb3056c10 */ /* 0x000fe200087fe4ff */
[----:B------:R-:W-:Y:S01]  /*81b0*/  UMOV UR18, UR17 ;  /* 0x0000001100127c82 */ /* 0x000fe20008000000 */
[----:B------:R-:W-:Y:S01]  /*81c0*/  FSEL R180, R180, RZ, P1 ;  /* 0x000000ffb4b47208 */ /* 0x000fe20000800000 */
[----:B------:R-:W-:Y:S01]  /*81d0*/  FADD.FTZ R0, -R0, R3 ;  /* 0x0000000300007221 */ /* 0x000fe20000010100 */
[C---:B------:R-:W-:Y:S03]  /*81e0*/  @P6 LEA R10, P0, R4.reuse, c[0x0][0x1c8], 0x1 ;  /* 0x00007200040a6a11 */ /* 0x040fe600078008ff */
[--C-:B-1----:R-:W-:Y:S01]  /*81f0*/  FFMA.FTZ R6, R11, c[0x0][0x2d0], -R180.reuse ;  /* 0x0000b4000b067a23 */ /* 0x102fe200000108b4 */
[----:B------:R-:W-:Y:S01]  /*8200*/  @P6 LEA.HI.X R11, R4, c[0x0][0x1cc], R5, 0x1, P0 ;  /* 0x00007300040b6a11 */ /* 0x000fe200000f0c05 */
[----:B------:R-:W-:Y:S01]  /*8210*/  FMUL.FTZ R0, R0, c[0x0][0x2d0] ;  /* 0x0000b40000007a20 */ /* 0x000fe20000410000 */
[----:B------:R-:W-:Y:S01]  /*8220*/  @P6 IADD3 R4, P0, R177, UR14, RZ ;  /* 0x0000000eb1046c10 */ /* 0x000fe2000ff1e0ff */
[----:B------:R1:W-:Y:S01]  /*8230*/  MUFU.EX2 R34, R6 ;  /* 0x0000000600227308 */ /* 0x0003e20000000800 */
[--C-:B------:R-:W-:Y:S01]  /*8240*/  FFMA.FTZ R16, R16, c[0x0][0x2d0], -R180.reuse ;  /* 0x0000b40010107a23 */ /* 0x100fe200000108b4 */
[----:B------:R4:W-:Y:S01]  /*8250*/  @P6 LDGSTS.E.BYPASS.LTC128B.128 [R131+0x11100], [R10.64], !P5 ;  /* 0x111000000a836fae */ /* 0x0009e2000e901d56 */
[----:B------:R-:W-:Y:S01]  /*8260*/  @P6 IADD3.X R5, R176, UR11, RZ, P0, !PT ;  /* 0x0000000bb0056c10 */ /* 0x000fe200087fe4ff */
[--C-:B------:R-:W-:Y:S02]  /*8270*/  FFMA.FTZ R17, R17, c[0x0][0x2d0], -R180.reuse ;  /* 0x0000b40011117a23 */ /* 0x100fe400000108b4 */
[----:B------:R-:W-:Y:S04]  /*8280*/  FFMA.FTZ R18, R18, c[0x0][0x2d0], -R180 ;  /* 0x0000b40012127a23 */ /* 0x000fe800000108b4 */
[----:B------:R-:W2:Y:S10]  /*8290*/  MUFU.EX2 R3, R0 ;  /* 0x0000000000037308 */ /* 0x000eb40000000800 */
[----:B------:R3:W-:Y:S01]  /*82a0*/  MUFU.EX2 R32, R17 ;  /* 0x0000001100207308 */ /* 0x0007e20000000800 */
[C---:B-1----:R-:W-:Y:S04]  /*82b0*/  @P6 LEA R6, P0, R4.reuse, c[0x0][0x1c8], 0x1 ;  /* 0x0000720004066a11 */ /* 0x042fe800078008ff */
[----:B------:R-:W-:Y:S02]  /*82c0*/  @P6 LEA.HI.X R7, R4, c[0x0][0x1cc], R5, 0x1, P0 ;  /* 0x0000730004076a11 */ /* 0x000fe400000f0c05 */
[----:B------:R-:W-:Y:S03]  /*82d0*/  @P6 IADD3 R4, P0, R168, UR14, RZ ;  /* 0x0000000ea8046c10 */ /* 0x000fe6000ff1e0ff */
[----:B------:R-:W1:Y:S01]  /*82e0*/  MUFU.EX2 R168, R16 ;  /* 0x0000001000a87308 */ /* 0x000e620000000800 */
[----:B------:R4:W-:Y:S01]  /*82f0*/  @P6 LDGSTS.E.BYPASS.LTC128B.128 [R131+0x13100], [R6.64], !P4 ;  /* 0x1310000006836fae */ /* 0x0009e2000e101d56 */
[----:B------:R-:W-:Y:S01]  /*8300*/  @P6 IADD3.X R5, R171, UR11, RZ, P0, !PT ;  /* 0x0000000bab056c10 */ /* 0x000fe200087fe4ff */
[C---:B--2---:R-:W-:Y:S01]  /*8310*/  FMUL.FTZ R25, R3.reuse, R153 ;  /* 0x0000009903197220 */ /* 0x044fe20000410000 */
[C---:B------:R-:W-:Y:S01]  /*8320*/  @P6 LEA R8, P0, R4.reuse, c[0x0][0x1c8], 0x1 ;  /* 0x0000720004086a11 */ /* 0x040fe200078008ff */
[C---:B------:R-:W-:Y:S02]  /*8330*/  FMUL.FTZ R36, R3.reuse, R36 ;  /* 0x0000002403247220 */ /* 0x040fe40000410000 */
[C---:B------:R-:W-:Y:S01]  /*8340*/  FMUL.FTZ R37, R3.reuse, R37 ;  /* 0x0000002503257220 */ /* 0x040fe20000410000 */
[----:B------:R-:W-:Y:S01]  /*8350*/  @P6 LEA.HI.X R9, R4, c[0x0][0x1cc], R5, 0x1, P0 ;  /* 0x0000730004096a11 */ /* 0x000fe200000f0c05 */
[C---:B------:R-:W-:Y:S01]  /*8360*/  FMUL.FTZ R40, R3.reuse, R40 ;  /* 0x0000002803287220 */ /* 0x040fe20000410000 */
[----:B------:R-:W-:Y:S01]  /*8370*/  @P6 IADD3 R2, P0, R170, UR14, RZ ;  /* 0x0000000eaa026c10 */ /* 0x000fe2000ff1e0ff */
[----:B------:R-:W2:Y:S01]  /*8380*/  MUFU.EX2 R171, R18 ;  /* 0x0000001200ab7308 */ /* 0x000ea20000000800 */
[C---:B---3--:R-:W-:Y:S01]  /*8390*/  FMUL.FTZ R17, R3.reuse, R145 ;  /* 0x0000009103117220 */ /* 0x048fe20000410000 */
[----:B------:R3:W-:Y:S01]  /*83a0*/  @P6 LDGSTS.E.BYPASS.LTC128B.128 [R131+0x15100], [R8.64], !P3 ;  /* 0x1510000008836fae */ /* 0x0007e2000d901d56 */
[----:B------:R-:W-:Y:S01]  /*83b0*/  @P6 LEA R4, P1, R2, c[0x0][0x1c8], 0x1 ;  /* 0x0000720002046a11 */ /* 0x000fe200078208ff */
[----:B------:R-:W-:Y:S01]  /*83c0*/  FMUL.FTZ R41, R3, R41 ;  /* 0x0000002903297220 */ /* 0x000fe20000410000 */
[----:B------:R-:W-:Y:S01]  /*83d0*/  @P6 IADD3.X R5, R169, UR11, RZ, P0, !PT ;  /* 0x0000000ba9056c10 */ /* 0x000fe200087fe4ff */
[C---:B------:R-:W-:Y:S01]  /*83e0*/  FMUL.FTZ R44, R3.reuse, R44 ;  /* 0x0000002c032c7220 */ /* 0x040fe20000410000 */
[----:B------:R-:W-:Y:S01]  /*83f0*/  FSETP.NEU.FTZ.AND P0, PT, R132, -INF , PT ;  /* 0xff8000008400780b */ /* 0x000fe20003f1d000 */
[C---:B------:R-:W-:Y:S01]  /*8400*/  FMUL.FTZ R45, R3.reuse, R45 ;  /* 0x0000002d032d7220 */ /* 0x040fe20000410000 */
[----:B------:R-:W-:Y:S01]  /*8410*/  @P6 LEA.HI.X R5, R2, c[0x0][0x1cc], R5, 0x1, P1 ;  /* 0x0000730002056a11 */ /* 0x000fe200008f0c05 */
[----:B------:R-:W-:Y:S01]  /*8420*/  FMUL.FTZ R48, R3, R48 ;  /* 0x0000003003307220 */ /* 0x000fe20000410000 */
[----:B------:R-:W-:Y:S01]  /*8430*/  FSEL R181, R181, RZ, P0 ;  /* 0x000000ffb5b57208 */ /* 0x000fe20000000000 */
[----:B------:R-:W-:Y:S01]  /*8440*/  FMUL.FTZ R49, R3, R49 ;  /* 0x0000003103317220 */ /* 0x000fe20000410000 */
[----:B------:R-:W-:Y:S01]  /*8450*/  FSEL R2, R132, RZ, P0 ;  /* 0x000000ff84027208 */ /* 0x000fe20000000000 */
[----:B------:R4:W-:Y:S01]  /*8460*/  @P6 LDGSTS.E.BYPASS.LTC128B.128 [R131+0x17100], [R4.64], !P2 ;  /* 0x1710000004836fae */ /* 0x0009e2000d101d56 */
[----:B-1----:R-:W-:Y:S01]  /*8470*/  F2FP.PACK_AB R176, R168, R34 ;  /* 0x00000022a8b0723e */ /* 0x002fe200000000ff */
[--C-:B------:R-:W-:Y:S01]  /*8480*/  FFMA.FTZ R21, R21, c[0x0][0x2d0], -R181.reuse ;  /* 0x0000b40015157a23 */ /* 0x100fe200000108b5 */
[----:B------:R-:W-:Y:S01]  /*8490*/  PLOP3.LUT P0, PT, PT, PT, UP0, 0x80, 0x0 ;  /* 0x000000000000781c */ /* 0x000fe20003f0f008 */
[--C-:B------:R-:W-:Y:S02]  /*84a0*/  FFMA.FTZ R20, R20, c[0x0][0x2d0], -R181.reuse ;  /* 0x0000b40014147a23 */ /* 0x100fe400000108b5 */
[--C-:B------:R-:W-:Y:S01]  /*84b0*/  FFMA.FTZ R22, R22, c[0x0][0x2d0], -R181.reuse ;  /* 0x0000b40016167a23 */ /* 0x100fe200000108b5 */
[----:B------:R-:W-:Y:S01]  /*84c0*/  MUFU.EX2 R35, R21 ;  /* 0x0000001500237308 */ /* 0x000fe20000000800 */
[----:B------:R-:W-:Y:S01]  /*84d0*/  FADD.FTZ R0, -R2, R134 ;  /* 0x0000008602007221 */ /* 0x000fe20000010100 */
[----:B------:R-:W1:Y:S01]  /*84e0*/  LDSM.16.MT88.4 R12, [R249+0x100] ;  /* 0x00010000f90c783b */ /* 0x000e620000004200 */
[--C-:B------:R-:W-:Y:S01]  /*84f0*/  FFMA.FTZ R19, R19, c[0x0][0x2d0], -R181.reuse ;  /* 0x0000b40013137a23 */ /* 0x100fe200000108b5 */
[----:B--2---:R-:W-:Y:S01]  /*8500*/  F2FP.PACK_AB R178, R171, R32 ;  /* 0x00000020abb2723e */ /* 0x004fe200000000ff */
[----:B------:R-:W-:Y:S02]  /*8510*/  FMUL.FTZ R0, R0, c[0x0][0x2d0] ;  /* 0x0000b40000007a20 */ /* 0x000fe40000410000 */
[C---:B------:R-:W-:Y:S02]  /*8520*/  FMUL.FTZ R16, R3.reuse, R144 ;  /* 0x0000009003107220 */ /* 0x040fe40000410000 */
[C---:B---3--:R-:W-:Y:S01]  /*8530*/  FMUL.FTZ R8, R3.reuse, R136 ;  /* 0x0000008803087220 */ /* 0x048fe20000410000 */
[----:B------:R-:W2:Y:S01]  /*8540*/  MUFU.EX2 R169, R20 ;  /* 0x0000001400a97308 */ /* 0x000ea20000000800 */
[C---:B------:R-:W-:Y:S01]  /*8550*/  FMUL.FTZ R9, R3.reuse, R137 ;  /* 0x0000008903097220 */ /* 0x040fe20000410000 */
[----:B------:R-:W0:Y:S01]  /*8560*/  LDGDEPBAR ;  /* 0x00000000000079af */ /* 0x000e220000000000 */
[C---:B------:R-:W-:Y:S02]  /*8570*/  FMUL.FTZ R52, R3.reuse, R52 ;  /* 0x0000003403347220 */ /* 0x040fe40000410000 */
[C---:B------:R-:W-:Y:S02]  /*8580*/  FMUL.FTZ R53, R3.reuse, R53 ;  /* 0x0000003503357220 */ /* 0x040fe40000410000 */
[C---:B------:R-:W-:Y:S02]  /*8590*/  FMUL.FTZ R56, R3.reuse, R56 ;  /* 0x0000003803387220 */ /* 0x040fe40000410000 */
[C---:B------:R-:W-:Y:S01]  /*85a0*/  FMUL.FTZ R57, R3.reuse, R57 ;  /* 0x0000003903397220 */ /* 0x040fe20000410000 */
[----:B----4-:R-:W3:Y:S01]  /*85b0*/  LDL.LU R131, [R1+0x12c] ;  /* 0x00012c0001837983 */ /* 0x010ee20000300800 */
[----:B------:R4:W-:Y:S01]  /*85c0*/  MUFU.EX2 R33, R22 ;  /* 0x0000001600217308 */ /* 0x0009e20000000800 */
[C---:B------:R-:W-:Y:S02]  /*85d0*/  FMUL.FTZ R4, R3.reuse, R140 ;  /* 0x0000008c03047220 */ /* 0x040fe40000410000 */
[----:B------:R-:W3:Y:S01]  /*85e0*/  LDL R24, [R1] ;  /* 0x0000000001187983 */ /* 0x000ee20000100800 */
[C---:B------:R-:W-:Y:S02]  /*85f0*/  FMUL.FTZ R5, R3.reuse, R141 ;  /* 0x0000008d03057220 */ /* 0x040fe40000410000 */
[C---:B------:R-:W-:Y:S02]  /*8600*/  FMUL.FTZ R60, R3.reuse, R60 ;  /* 0x0000003c033c7220 */ /* 0x040fe40000410000 */
[C---:B------:R-:W-:Y:S02]  /*8610*/  FMUL.FTZ R61, R3.reuse, R61 ;  /* 0x0000003d033d7220 */ /* 0x040fe40000410000 */
[----:B------:R-:W1:Y:S01]  /*8620*/  MUFU.EX2 R170, R19 ;  /* 0x0000001300aa7308 */ /* 0x000e620000000800 */
[----:B------:R-:W-:Y:S01]  /*8630*/  FMUL.FTZ R64, R3, R64 ;  /* 0x0000004003407220 */ /* 0x000fe20000410000 */
[----:B--2---:R-:W-:Y:S01]  /*8640*/  F2FP.PACK_AB R177, R169, R35 ;  /* 0x00000023a9b1723e */ /* 0x004fe200000000ff */
[C---:B------:R-:W-:Y:S02]  /*8650*/  FMUL.FTZ R65, R3.reuse, R65 ;  /* 0x0000004103417220 */ /* 0x040fe40000410000 */
[C---:B------:R-:W-:Y:S02]  /*8660*/  FMUL.FTZ R68, R3.reuse, R68 ;  /* 0x0000004403447220 */ /* 0x040fe40000410000 */
[C---:B------:R-:W-:Y:S03]  /*8670*/  FMUL.FTZ R69, R3.reuse, R69 ;  /* 0x0000004503457220 */ /* 0x040fe60000410000 */
[----:B------:R-:W2:Y:S01]  /*8680*/  MUFU.EX2 R0, R0 ;  /* 0x0000000000007308 */ /* 0x000ea20000000800 */
[C---:B------:R-:W-:Y:S02]  /*8690*/  FMUL.FTZ R72, R3.reuse, R72 ;  /* 0x0000004803487220 */ /* 0x040fe40000410000 */
[C---:B------:R-:W-:Y:S01]  /*86a0*/  FMUL.FTZ R73, R3.reuse, R73 ;  /* 0x0000004903497220 */ /* 0x040fe20000410000 */
[----:B----4-:R-:W4:Y:S01]  /*86b0*/  LDSM.16.MT88.4 R20, [R250+0x100] ;  /* 0x00010000fa14783b */ /* 0x010f220000004200 */
[C---:B------:R-:W-:Y:S02]  /*86c0*/  FMUL.FTZ R76, R3.reuse, R76 ;  /* 0x0000004c034c7220 */ /* 0x040fe40000410000 */
[C---:B------:R-:W-:Y:S02]  /*86d0*/  FMUL.FTZ R77, R3.reuse, R77 ;  /* 0x0000004d034d7220 */ /* 0x040fe40000410000 */
[C---:B------:R-:W-:Y:S02]  /*86e0*/  FMUL.FTZ R80, R3.reuse, R80 ;  /* 0x0000005003507220 */ /* 0x040fe40000410000 */
[C---:B------:R-:W-:Y:S02]  /*86f0*/  FMUL.FTZ R81, R3.reuse, R81 ;  /* 0x0000005103517220 */ /* 0x040fe40000410000 */
[----:B------:R-:W-:Y:S01]  /*8700*/  FMUL.FTZ R84, R3, R84 ;  /* 0x0000005403547220 */ /* 0x000fe20000410000 */
[----:B-1----:R-:W-:Y:S01]  /*8710*/  F2FP.PACK_AB R179, R33, R170 ;  /* 0x000000aa21b3723e */ /* 0x002fe200000000ff */
[C---:B------:R-:W-:Y:S02]  /*8720*/  FMUL.FTZ R85, R3.reuse, R85 ;  /* 0x0000005503557220 */ /* 0x040fe40000410000 */
[C---:B------:R-:W-:Y:S02]  /*8730*/  FMUL.FTZ R88, R3.reuse, R88 ;  /* 0x0000005803587220 */ /* 0x040fe40000410000 */
[C---:B------:R-:W-:Y:S02]  /*8740*/  FMUL.FTZ R89, R3.reuse, R89 ;  /* 0x0000005903597220 */ /* 0x040fe40000410000 */
[--C-:B------:R-:W-:Y:S02]  /*8750*/  FFMA.FTZ R2, R182, c[0x0][0x2d0], -R180.reuse ;  /* 0x0000b400b6027a23 */ /* 0x100fe400000108b4 */
[C---:B------:R-:W-:Y:S02]  /*8760*/  FMUL.FTZ R92, R3.reuse, R92 ;  /* 0x0000005c035c7220 */ /* 0x040fe40000410000 */
[C---:B--2---:R-:W-:Y:S02]  /*8770*/  FMUL.FTZ R6, R0.reuse, R142 ;  /* 0x0000008e00067220 */ /* 0x044fe40000410000 */
[C---:B------:R-:W-:Y:S02]  /*8780*/  FMUL.FTZ R7, R0.reuse, R143 ;  /* 0x0000008f00077220 */ /* 0x040fe40000410000 */
[----:B------:R-:W-:Y:S01]  /*8790*/  LDSM.16.MT88.4 R140, [R249+0x900] ;  /* 0x00090000f98c783b */ /* 0x000fe20000004200 */
[C---:B------:R-:W-:Y:S02]  /*87a0*/  FMUL.FTZ R10, R0.reuse, R138 ;  /* 0x0000008a000a7220 */ /* 0x040fe40000410000 */
[C---:B------:R-:W-:Y:S02]  /*87b0*/  FMUL.FTZ R11, R0.reuse, R139 ;  /* 0x0000008b000b7220 */ /* 0x040fe40000410000 */
[C---:B------:R-:W-:Y:S03]  /*87c0*/  HMMA.16816.F32 R4, R176.reuse, R12, R4 ;  /* 0x0000000cb004723c */ /* 0x040fe60000001804 */
[----:B------:R-:W-:Y:S02]  /*87d0*/  LDSM.16.MT88.4 R136, [R252+0x100] ;  /* 0x00010000fc88783b */ /* 0x000fe40000004200 */
[C---:B------:R-:W-:Y:S02]  /*87e0*/  FMUL.FTZ R18, R0.reuse, R146 ;  /* 0x0000009200127220 */ /* 0x040fe40000410000 */
[C---:B------:R-:W-:Y:S01]  /*87f0*/  FMUL.FTZ R12, R3.reuse, R148 ;  /* 0x00000094030c7220 */ /* 0x040fe20000410000 */
[C---:B------:R-:W-:Y:S04]  /*8800*/  HMMA.16816.F32 R8, R176.reuse, R14, R8 ;  /* 0x0000000eb008723c */ /* 0x040fe80000001808 */
[----:B------:R-:W-:Y:S01]  /*8810*/  FMUL.FTZ R13, R3, R149 ;  /* 0x00000095030d7220 */ /* 0x000fe20000410000 */
[----:B------:R-:W-:Y:S01]  /*8820*/  MOV R149, R34 ;  /* 0x0000002200957202 */ /* 0x000fe20000000f00 */
[C---:B------:R-:W-:Y:S02]  /*8830*/  FMUL.FTZ R19, R0.reuse, R147 ;  /* 0x0000009300137220 */ /* 0x040fe40000410000 */
[C---:B------:R-:W-:Y:S01]  /*8840*/  FMUL.FTZ R14, R0.reuse, R150 ;  /* 0x00000096000e7220 */ /* 0x040fe20000410000 */
[----:B------:R-:W-:Y:S03]  /*8850*/  LDSM.16.MT88.4 R144, [R250+0x1100] ;  /* 0x00110000fa90783b */ /* 0x000fe60000004200 */
[C---:B------:R-:W-:Y:S02]  /*8860*/  FMUL.FTZ R15, R0.reuse, R151 ;  /* 0x00000097000f7220 */ /* 0x040fe40000410000 */
[--C-:B------:R-:W-:Y:S02]  /*8870*/  FFMA.FTZ R134, R199, c[0x0][0x2d0], -R181.reuse ;  /* 0x0000b400c7867a23 */ /* 0x100fe400000108b5 */
[C---:B------:R-:W-:Y:S02]  /*8880*/  FMUL.FTZ R26, R0.reuse, R154 ;  /* 0x0000009a001a7220 */ /* 0x040fe40000410000 */
[C---:B------:R-:W-:Y:S01]  /*8890*/  FMUL.FTZ R27, R0.reuse, R155 ;  /* 0x0000009b001b7220 */ /* 0x040fe20000410000 */
[C---:B----4-:R-:W-:Y:S03]  /*88a0*/  HMMA.16816.F32 R12, R176.reuse, R20, R12 ;  /* 0x00000014b00c723c */ /* 0x050fe6000000180c */
[----:B------:R-:W-:Y:S01]  /*88b0*/  MOV R155, R32 ;  /* 0x00000020009b7202 */ /* 0x000fe20000000f00 */
[C---:B------:R-:W-:Y:S01]  /*88c0*/  FMUL.FTZ R32, R3.reuse, R160 ;  /* 0x000000a003207220 */ /* 0x040fe20000410000 */
[----:B------:R-:W-:Y:S01]  /*88d0*/  MOV R160, R33 ;  /* 0x0000002100a07202 */ /* 0x000fe20000000f00 */
[C---:B------:R-:W-:Y:S01]  /*88e0*/  FMUL.FTZ R33, R3.reuse, R161 ;  /* 0x000000a103217220 */ /* 0x040fe20000410000 */
[----:B------:R-:W-:Y:S01]  /*88f0*/  MOV R161, R35 ;  /* 0x0000002300a17202 */ /* 0x000fe20000000f00 */
[C---:B------:R-:W-:Y:S04]  /*8900*/  HMMA.16816.F32 R16, R176.reuse, R22, R16 ;  /* 0x00000016b010723c */ /* 0x040fe80000001810 */
[C---:B------:R-:W-:Y:S02]  /*8910*/  FMUL.FTZ R20, R3.reuse, R156 ;  /* 0x0000009c03147220 */ /* 0x040fe40000410000 */
[C---:B------:R-:W-:Y:S02]  /*8920*/  FMUL.FTZ R21, R3.reuse, R157 ;  /* 0x0000009d03157220 */ /* 0x040fe40000410000 */
[C---:B------:R-:W-:Y:S04]  /*8930*/  FMUL.FTZ R22, R0.reuse, R158 ;  /* 0x0000009e00167220 */ /* 0x040fe80000410000 */
        /* <DEDUP_REMOVED lines=39> */
[--C-:B-1----:R-:W-:Y:S02]  /*8bb0*/  FFMA.FTZ R2, R184, c[0x0][0x2d0], -R180.reuse ;  /* 0x0000b400b8027a23 */ /* 0x102fe400000108b4 */
        /* <DEDUP_REMOVED lines=31> */
[--C-:B------:R-:W-:Y:S06]  /*8db0*/  FFMA.FTZ R184, R194, c[0x0][0x2d0], -R180.reuse ;  /* 0x0000b400c2b87a23 */ /* 0x100fec00000108b4 */
[----:B------:R-:W-:Y:S01]  /*8dc0*/  MUFU.EX2 R184, R184 ;  /* 0x000000b800b87308 */ /* 0x000fe20000000800 */
[C---:B---3--:R-:W-:Y:S01]  /*8dd0*/  FMUL.FTZ R131, R0.reuse, R131 ;  /* 0x0000008300837220 */ /* 0x048fe20000410000 */
[----:B------:R1:W2:Y:S01]  /*8de0*/  LDSM.16.MT88.4 R28, [R24+0x100] ;  /* 0x00010000181c783b */ /* 0x0002a20000004200 */
[----:B------:R-:W-:Y:S01]  /*8df0*/  MOV R157, R24 ;  /* 0x00000018009d7202 */ /* 0x000fe20000000f00 */
[C---:B-1----:R-:W-:Y:S01]  /*8e00*/  FMUL.FTZ R24, R3.reuse, R152 ;  /* 0x0000009803187220 */ /* 0x042fe20000410000 */
[C---:B--2---:R-:W-:Y:S07]  /*8e10*/  HMMA.16816.F32 R20, R176.reuse, R28, R20 ;  /* 0x0000001cb014723c */ /* 0x044fee0000001814 */
[C---:B------:R-:W-:Y:S01]  /*8e20*/  FMUL.FTZ R28, R3.reuse, R164 ;  /* 0x000000a4031c7220 */ /* 0x040fe20000410000 */
[C---:B------:R-:W-:Y:S01]  /*8e30*/  HMMA.16816.F32 R24, R176.reuse, R30, R24 ;  /* 0x0000001eb018723c */ /* 0x040fe20000001818 */
[----:B------:R1:W2:Y:S03]  /*8e40*/  MUFU.EX2 R164, R2 ;  /* 0x0000000200a47308 */ /* 0x0002a60000000800 */
[----:B------:R-:W-:Y:S03]  /*8e50*/  FMUL.FTZ R29, R3, R165 ;  /* 0x000000a5031d7220 */ /* 0x000fe60000410000 */
[C---:B------:R-:W-:Y:S02]  /*8e60*/  FMUL.FTZ R30, R0.reuse, R166 ;  /* 0x000000a6001e7220 */ /* 0x040fe40000410000 */
[----:B------:R-:W-:Y:S07]  /*8e70*/  FMUL.FTZ R31, R0, R167 ;  /* 0x000000a7001f7220 */ /* 0x000fee0000410000 */
[C---:B------:R-:W-:Y:S08]  /*8e80*/  HMMA.16816.F32 R28, R176.reuse, R136, R28 ;  /* 0x00000088b01c723c */ /* 0x040ff0000000181c */
[C---:B------:R-:W-:Y:S01]  /*8e90*/  HMMA.16816.F32 R32, R176.reuse, R138, R32 ;  /* 0x0000008ab020723c */ /* 0x040fe20000001820 */
[----:B------:R-:W3:Y:S03]  /*8ea0*/  LDSM.16.MT88.4 R136, [R249+0x2100] ;  /* 0x00210000f988783b */ /* 0x000ee60000004200 */
[--C-:B-1----:R-:W-:Y:S02]  /*8eb0*/  FFMA.FTZ R2, R183, c[0x0][0x2d0], -R181.reuse ;  /* 0x0000b400b7027a23 */ /* 0x102fe400000108b5 */
[--C-:B------:R-:W-:Y:S02]  /*8ec0*/  FFMA.FTZ R183, R195, c[0x0][0x2d0], -R180.reuse ;  /* 0x0000b400c3b77a23 */ /* 0x100fe400000108b4 */
[----:B------:R1:W-:Y:S10]  /*8ed0*/  MUFU.EX2 R153, R2 ;  /* 0x0000000200997308 */ /* 0x0003f40000000800 */
[----:B------:R-:W-:Y:S01]  /*8ee0*/  MUFU.EX2 R183, R183 ;  /* 0x000000b700b77308 */ /* 0x000fe20000000800 */
[--C-:B-1----:R-:W-:Y:S02]  /*8ef0*/  FFMA.FTZ R2, R185, c[0x0][0x2d0], -R181.reuse ;  /* 0x0000b400b9027a23 */ /* 0x102fe400000108b5 */
[--C-:B------:R-:W-:Y:S07]  /*8f00*/  FFMA.FTZ R185, R193, c[0x0][0x2d0], -R180.reuse ;  /* 0x0000b400c1b97a23 */ /* 0x100fee00000108b4 */
[----:B------:R1:W4:Y:S01]  /*8f10*/  MUFU.EX2 R165, R2 ;  /* 0x0000000200a57308 */ /* 0x0003220000000800 */
[C---:B---3--:R-:W-:Y:S09]  /*8f20*/  HMMA.16816.F32 R36, R176.reuse, R136, R36 ;  /* 0x00000088b024723c */ /* 0x048ff20000001824 */
[----:B------:R-:W-:Y:S01]  /*8f30*/  MUFU.EX2 R185, R185 ;  /* 0x000000b900b97308 */ /* 0x000fe20000000800 */
[C---:B------:R-:W-:Y:S01]  /*8f40*/  HMMA.16816.F32 R40, R176.reuse, R138, R40 ;  /* 0x0000008ab028723c */ /* 0x040fe20000001828 */
[----:B------:R-:W3:Y:S02]  /*8f50*/  LDSM.16.MT88.4 R136, [R250+0x2100] ;  /* 0x00210000fa88783b */ /* 0x000ee40000004200 */
[--C-:B-1----:R-:W-:Y:S06]  /*8f60*/  FFMA.FTZ R2, R186, c[0x0][0x2d0], -R180.reuse ;  /* 0x0000b400ba027a23 */ /* 0x102fec00000108b4 */
[----:B------:R-:W-:Y:S10]  /*8f70*/  MUFU.EX2 R186, R134 ;  /* 0x0000008600ba7308 */ /* 0x000ff40000000800 */
[----:B------:R1:W-:Y:S01]  /*8f80*/  MUFU.EX2 R166, R2 ;  /* 0x0000000200a67308 */ /* 0x0003e20000000800 */
[C---:B---3--:R-:W-:Y:S03]  /*8f90*/  HMMA.16816.F32 R44, R176.reuse, R136, R44 ;  /* 0x00000088b02c723c */ /* 0x048fe6000000182c */
[--C-:B-1----:R-:W-:Y:S05]  /*8fa0*/  FFMA.FTZ R2, R187, c[0x0][0x2d0], -R180.reuse ;  /* 0x0000b400bb027a23 */ /* 0x102fea00000108b4 */
[C---:B------:R-:W-:Y:S01]  /*8fb0*/  HMMA.16816.F32 R48, R176.reuse, R138, R48 ;  /* 0x0000008ab030723c */ /* 0x040fe20000001830 */
[----:B------:R-:W1:Y:S01]  /*8fc0*/  LDSM.16.MT88.4 R136, [R157+0x2100] ;  /* 0x002100009d88783b */ /* 0x000e620000004200 */
[----:B------:R3:W1:Y:S02]  /*8fd0*/  MUFU.EX2 R154, R2 ;  /* 0x00000002009a7308 */ /* 0x0006640000000800 */
[--C-:B---3--:R-:W-:Y:S08]  /*8fe0*/  FFMA.FTZ R2, R188, c[0x0][0x2d0], -R181.reuse ;  /* 0x0000b400bc027a23 */ /* 0x108ff000000108b5 */
[----:B------:R3:W-:Y:S01]  /*8ff0*/  MUFU.EX2 R167, R2 ;  /* 0x0000000200a77308 */ /* 0x0007e20000000800 */
[C---:B-1----:R-:W-:Y:S08]  /*9000*/  HMMA.16816.F32 R52, R176.reuse, R136, R52 ;  /* 0x00000088b034723c */ /* 0x042ff00000001834 */
[C---:B------:R-:W-:Y:S01]  /*9010*/  HMMA.16816.F32 R56, R176.reuse, R138, R56 ;  /* 0x0000008ab038723c */ /* 0x040fe20000001838 */
[----:B------:R-:W1:Y:S03]  /*9020*/  LDSM.16.MT88.4 R136, [R252+0x2100] ;  /* 0x00210000fc88783b */ /* 0x000e660000004200 */
[--C-:B---3--:R-:W-:Y:S04]  /*9030*/  FFMA.FTZ R2, R189, c[0x0][0x2d0], -R181.reuse ;  /* 0x0000b400bd027a23 */ /* 0x108fe800000108b5 */
[----:B------:R3:W1:Y:S04]  /*9040*/  MUFU.EX2 R152, R2 ;  /* 0x0000000200987308 */ /* 0x0006680000000800 */
[--C-:B---3--:R-:W-:Y:S02]  /*9050*/  FFMA.FTZ R2, R203, c[0x0][0x2d0], -R180.reuse ;  /* 0x0000b400cb027a23 */ /* 0x108fe400000108b4 */
[----:B------:R3:W5:Y:S04]  /*9060*/  LDL.LU R203, [R1+0x128] ;  /* 0x0001280001cb7983 */ /* 0x0007680000300800 */
[----:B------:R2:W-:Y:S01]  /*9070*/  MUFU.EX2 R189, R2 ;  /* 0x0000000200bd7308 */ /* 0x0005e20000000800 */
[----:B------:R-:W3:Y:S01]  /*9080*/  LDL.LU R148, [R1+0x80] ;  /* 0x0000800001947983 */ /* 0x000ee20000300800 */
[C---:B-1----:R-:W-:Y:S08]  /*9090*/  HMMA.16816.F32 R60, R176.reuse, R136, R60 ;  /* 0x00000088b03c723c */ /* 0x042ff0000000183c */
[C---:B------:R-:W-:Y:S01]  /*90a0*/  HMMA.16816.F32 R64, R176.reuse, R138, R64 ;  /* 0x0000008ab040723c */ /* 0x040fe20000001840 */
[----:B------:R-:W1:Y:S03]  /*90b0*/  LDSM.16.MT88.4 R136, [R249+0x4100] ;  /* 0x00410000f988783b */ /* 0x000e660000004200 */
[--C-:B--2---:R-:W-:Y:S05]  /*90c0*/  FFMA.FTZ R2, R196, c[0x0][0x2d0], -R180.reuse ;  /* 0x0000b400c4027a23 */ /* 0x104fea00000108b4 */
[----:B------:R2:W5:Y:S01]  /*90d0*/  LDL.LU R196, [R1+0x124] ;  /* 0x0001240001c47983 */ /* 0x0005620000300800 */
[----:B------:R1:W-:Y:S02]  /*90e0*/  MUFU.EX2 R158, R2 ;  /* 0x00000002009e7308 */ /* 0x0003e40000000800 */
[C---:B-1----:R-:W-:Y:S03]  /*90f0*/  HMMA.16816.F32 R68, R176.reuse, R136, R68 ;  /* 0x00000088b044723c */ /* 0x042fe60000001844 */
[--C-:B------:R-:W-:Y:S05]  /*9100*/  FFMA.FTZ R2, R191, c[0x0][0x2d0], -R181.reuse ;  /* 0x0000b400bf027a23 */ /* 0x100fea00000108b5 */
[----:B------:R1:W-:Y:S01]  /*9110*/  MUFU.EX2 R188, R2 ;  /* 0x0000000200bc7308 */ /* 0x0003e20000000800 */
[C---:B------:R-:W-:Y:S01]  /*9120*/  HMMA.16816.F32 R72, R176.reuse, R138, R72 ;  /* 0x0000008ab048723c */ /* 0x040fe20000001848 */
[----:B------:R-:W2:Y:S02]  /*9130*/  LDSM.16.MT88.4 R136, [R250+0x4100] ;  /* 0x00410000fa88783b */ /* 0x000ea40000004200 */
[--C-:B-1----:R-:W-:Y:S06]  /*9140*/  FFMA.FTZ R2, R190, c[0x0][0x2d0], -R181.reuse ;  /* 0x0000b400be027a23 */ /* 0x102fec00000108b5 */
[----:B------:R1:W-:Y:S01]  /*9150*/  MUFU.EX2 R190, R2 ;  /* 0x0000000200be7308 */ /* 0x0003e20000000800 */
[C---:B--2---:R-:W-:Y:S08]  /*9160*/  HMMA.16816.F32 R76, R176.reuse, R136, R76 ;  /* 0x00000088b04c723c */ /* 0x044ff0000000184c */
[C---:B------:R-:W-:Y:S01]  /*9170*/  HMMA.16816.F32 R80, R176.reuse, R138, R80 ;  /* 0x0000008ab050723c */ /* 0x040fe20000001850 */
[----:B------:R-:W2:Y:S03]  /*9180*/  LDSM.16.MT88.4 R136, [R157+0x4100] ;  /* 0x004100009d88783b */ /* 0x000ea60000004200 */
[--C-:B-1----:R-:W-:Y:S04]  /*9190*/  FFMA.FTZ R2, R197, c[0x0][0x2d0], -R180.reuse ;  /* 0x0000b400c5027a23 */ /* 0x102fe800000108b4 */
[----:B------:R1:W-:Y:S01]  /*91a0*/  MUFU.EX2 R191, R2 ;  /* 0x0000000200bf7308 */ /* 0x0003e20000000800 */
[----:B------:R1:W5:Y:S04]  /*91b0*/  LDL.LU R197, [R1+0x120] ;  /* 0x0001200001c57983 */ /* 0x0003680000300800 */
[----:B------:R-:W4:Y:S01]  /*91c0*/  LDL.LU R156, [R1+0x84] ;  /* 0x00008400019c7983 */ /* 0x000f220000300800 */
[--C-:B-1----:R-:W-:Y:S03]  /*91d0*/  FFMA.FTZ R2, R198, c[0x0][0x2d0], -R180.reuse ;  /* 0x0000b400c6027a23 */ /* 0x102fe600000108b4 */
[----:B------:R1:W5:Y:S01]  /*91e0*/  LDL.LU R198, [R1+0x11c] ;  /* 0x00011c0001c67983 */ /* 0x0003620000300800 */
[----:B------:R-:W-:Y:S01]  /*91f0*/  FFMA.FTZ R180, R172, c[0x0][0x2d0], -R180 ;  /* 0x0000b400acb47a23 */ /* 0x000fe200000108b4 */
[----:B------:R1:W-:Y:S02]  /*9200*/  MUFU.EX2 R159, R2 ;  /* 0x00000002009f7308 */ /* 0x0003e40000000800 */
[----:B------:R1:W5:Y:S01]  /*9210*/  LDL.LU R199, [R1+0x118] ;  /* 0x0001180001c77983 */ /* 0x0003620000300800 */
[C---:B--2---:R-:W-:Y:S07]  /*9220*/  HMMA.16816.F32 R84, R176.reuse, R136, R84 ;  /* 0x00000088b054723c */ /* 0x044fee0000001854 */
[----:B------:R-:W2:Y:S01]  /*9230*/  MUFU.EX2 R180, R180 ;  /* 0x000000b400b47308 */ /* 0x000ea20000000800 */
[C---:B------:R-:W-:Y:S01]  /*9240*/  HMMA.16816.F32 R88, R176.reuse, R138, R88 ;  /* 0x0000008ab058723c */ /* 0x040fe20000001858 */
[----:B------:R-:W2:Y:S03]  /*9250*/  LDSM.16.MT88.4 R136, [R252+0x4100] ;  /* 0x00410000fc88783b */ /* 0x000ea60000004200 */
[----:B-1----:R-:W-:Y:S05]  /*9260*/  FFMA.FTZ R2, R192, c[0x0][0x2d0], -R181 ;  /* 0x0000b400c0027a23 */ /* 0x002fea00000108b5 */
[----:B------:R1:W5:Y:S01]  /*9270*/  LDL.LU R192, [R1+0x114] ;  /* 0x0001140001c07983 */ /* 0x0003620000300800 */
[----:B------:R3:W-:Y:S03]  /*9280*/  MUFU.EX2 R187, R2 ;  /* 0x0000000200bb7308 */ /* 0x0007e60000000800 */
[----:B------:R1:W5:Y:S04]  /*9290*/  LDL.LU R193, [R1+0x110] ;  /* 0x0001100001c17983 */ /* 0x0003680000300800 */
[----:B------:R1:W5:Y:S04]  /*92a0*/  LDL.LU R194, [R1+0x10c] ;  /* 0x00010c0001c27983 */ /* 0x0003680000300800 */
[----:B------:R1:W5:Y:S04]  /*92b0*/  LDL.LU R195, [R1+0x108] ;  /* 0x0001080001c37983 */ /* 0x0003680000300800 */
[----:B------:R1:W5:Y:S01]  /*92c0*/  LDL.LU R172, [R1+0x104] ;  /* 0x0001040001ac7983 */ /* 0x0003620000300800 */
[C---:B--2---:R-:W-:Y:S08]  /*92d0*/  HMMA.16816.F32 R92, R176.reuse, R136, R92 ;  /* 0x00000088b05c723c */ /* 0x044ff0000000185c */
[C---:B------:R-:W-:Y:S01]  /*92e0*/  HMMA.16816.F32 R96, R176.reuse, R138, R96 ;  /* 0x0000008ab060723c */ /* 0x040fe20000001860 */
[----:B------:R-:W2:Y:S07]  /*92f0*/  LDSM.16.MT88.4 R136, [R249+0x6100] ;  /* 0x00610000f988783b */ /* 0x000eae0000004200 */
[C---:B--2---:R-:W-:Y:S08]  /*9300*/  HMMA.16816.F32 R100, R176.reuse, R136, R100 ;  /* 0x00000088b064723c */ /* 0x044ff00000001864 */
[C---:B------:R-:W-:Y:S01]  /*9310*/  HMMA.16816.F32 R104, R176.reuse, R138, R104 ;  /* 0x0000008ab068723c */ /* 0x040fe20000001868 */
[----:B------:R-:W2:Y:S07]  /*9320*/  LDSM.16.MT88.4 R136, [R250+0x6100] ;  /* 0x00610000fa88783b */ /* 0x000eae0000004200 */
[C---:B--2---:R-:W-:Y:S04]  /*9330*/  HMMA.16816.F32 R108, R176.reuse, R136, R108 ;  /* 0x00000088b06c723c */ /* 0x044fe8000000186c */
[----:B---3--:R-:W-:Y:S02]  /*9340*/  FFMA.FTZ R2, R3, R148, R149 ;  /* 0x0000009403027223 */ /* 0x008fe40000010095 */
[----:B------:R-:W-:Y:S02]  /*9350*/  LDSM.16.MT88.4 R148, [R157+0x1100] ;  /* 0x001100009d94783b */ /* 0x000fe40000004200 */
[C---:B------:R-:W-:Y:S06]  /*9360*/  HMMA.16816.F32 R112, R176.reuse, R138, R112 ;  /* 0x0000008ab070723c */ /* 0x040fec0000001870 */
[----:B------:R-:W2:Y:S02]  /*9370*/  LDSM.16.MT88.4 R136, [R157+0x6100] ;  /* 0x006100009d88783b */ /* 0x000ea40000004200 */
[C---:B--2---:R-:W-:Y:S08]  /*9380*/  HMMA.16816.F32 R116, R176.reuse, R136, R116 ;  /* 0x00000088b074723c */ /* 0x044ff00000001874 */
[C---:B------:R-:W-:Y:S01]  /*9390*/  HMMA.16816.F32 R120, R176.reuse, R138, R120 ;  /* 0x0000008ab078723c */ /* 0x040fe20000001878 */
[----:B------:R-:W2:Y:S07]  /*93a0*/  LDSM.16.MT88.4 R136, [R252+0x6100] ;  /* 0x00610000fc88783b */ /* 0x000eae0000004200 */
[C---:B--2---:R-:W-:Y:S07]  /*93b0*/  HMMA.16816.F32 R124, R176.reuse, R136, R124 ;  /* 0x00000088b07c723c */ /* 0x044fee000000187c */
[----:B------:R-:W-:Y:S01]  /*93c0*/  F2FP.PACK_AB R136, R164, R162 ;  /* 0x000000a2a488723e */ /* 0x000fe200000000ff */
[----:B------:R-:W-:Y:S04]  /*93d0*/  HMMA.16816.F32 R128, R176, R138, R128 ;  /* 0x0000008ab080723c */ /* 0x000fe80000001880 */
[----:B----4-:R-:W-:Y:S03]  /*93e0*/  F2FP.PACK_AB R137, R165, R153 ;  /* 0x00000099a589723e */ /* 0x010fe600000000ff */
[----:B------:R-:W-:Y:S02]  /*93f0*/  F2FP.PACK_AB R138, R154, R166 ;  /* 0x000000a69a8a723e */ /* 0x000fe400000000ff */
[----:B------:R-:W-:Y:S03]  /*9400*/  F2FP.PACK_AB R139, R152, R167 ;  /* 0x000000a7988b723e */ /* 0x000fe600000000ff */
[----:B------:R-:W-:Y:S01]  /*9410*/  F2FP.PACK_AB R176, R184, R185 ;  /* 0x000000b9b8b0723e */ /* 0x000fe200000000ff */
[----:B------:R-:W-:Y:S01]  /*9420*/  FFMA.FTZ R156, R0, R156, R161 ;  /* 0x0000009c009c7223 */ /* 0x000fe200000100a1 */
[----:B------:R-:W-:Y:S01]  /*9430*/  MOV R161, R155 ;  /* 0x0000009b00a17202 */ /* 0x000fe20000000f00 */
[--C-:B------:R-:W-:Y:S01]  /*9440*/  FFMA.FTZ R0, R173, c[0x0][0x2d0], -R181.reuse ;  /* 0x0000b400ad007a23 */ /* 0x100fe200000108b5 */
[C---:B------:R-:W-:Y:S01]  /*9450*/  HMMA.16816.F32 R4, R136.reuse, R140, R4 ;  /* 0x0000008c8804723c */ /* 0x040fe20000001804 */
[----:B------:R1:W5:Y:S02]  /*9460*/  LDL.LU R173, [R1+0x100] ;  /* 0x0001000001ad7983 */ /* 0x0003640000300800 */
[----:B------:R2:W-:Y:S02]  /*9470*/  MUFU.EX2 R3, R0 ;  /* 0x0000000000037308 */ /* 0x0005e40000000800 */
[----:B------:R-:W-:Y:S03]  /*9480*/  F2FP.PACK_AB R178, R180, R183 ;  /* 0x000000b7b4b2723e */ /* 0x000fe600000000ff */
[C---:B------:R-:W-:Y:S01]  /*9490*/  HMMA.16816.F32 R8, R136.reuse, R142, R8 ;  /* 0x0000008e8808723c */ /* 0x040fe20000001808 */
[----:B------:R-:W3:Y:S03]  /*94a0*/  LDSM.16.MT88.4 R140, [R250+0x900] ;  /* 0x00090000fa8c783b */ /* 0x000ee60000004200 */
[--C-:B--2---:R-:W-:Y:S05]  /*94b0*/  FFMA.FTZ R0, R174, c[0x0][0x2d0], -R181.reuse ;  /* 0x0000b400ae007a23 */ /* 0x104fea00000108b5 */
[----:B------:R1:W5:Y:S01]  /*94c0*/  LDL.LU R174, [R1+0xfc] ;  /* 0x0000fc0001ae7983 */ /* 0x0003620000300800 */
[----:B------:R2:W4:Y:S01]  /*94d0*/  MUFU.EX2 R182, R0 ;  /* 0x0000000000b67308 */ /* 0x0005220000000800 */
[C---:B---3--:R-:W-:Y:S03]  /*94e0*/  HMMA.16816.F32 R12, R136.reuse, R140, R12 ;  /* 0x0000008c880c723c */ /* 0x048fe6000000180c */
[--C-:B--2---:R-:W-:Y:S01]  /*94f0*/  FFMA.FTZ R0, R175, c[0x0][0x2d0], -R181.reuse ;  /* 0x0000b400af007a23 */ /* 0x104fe200000108b5 */
[----:B----4-:R-:W-:Y:S04]  /*9500*/  F2FP.PACK_AB R177, R182, R3 ;  /* 0x00000003b6b1723e */ /* 0x010fe800000000ff */
[C---:B------:R-:W-:Y:S01]  /*9510*/  HMMA.16816.F32 R16, R136.reuse, R142, R16 ;  /* 0x0000008e8810723c */ /* 0x040fe20000001810 */
[----:B------:R-:W2:Y:S01]  /*9520*/  LDSM.16.MT88.4 R140, [R157+0x900] ;  /* 0x000900009d8c783b */ /* 0x000ea20000004200 */
[----:B------:R3:W-:Y:S02]  /*9530*/  MUFU.EX2 R134, R0 ;  /* 0x0000000000867308 */ /* 0x0007e40000000800 */
[----:B------:R-:W-:Y:S05]  /*9540*/  FFMA.FTZ R181, R135, c[0x0][0x2d0], -R181 ;  /* 0x0000b40087b57a23 */ /* 0x000fea00000108b5 */
[----:B------:R1:W5:Y:S03]  /*9550*/  LDL.LU R175, [R1+0xf8] ;  /* 0x0000f80001af7983 */ /* 0x0003660000300800 */
[----:B------:R-:W4:Y:S01]  /*9560*/  MUFU.EX2 R181, R181 ;  /* 0x000000b500b57308 */ /* 0x000f220000000800 */
[----:B---3--:R-:W-:Y:S02]  /*9570*/  FADD.FTZ R0, R168, R2 ;  /* 0x00000002a8007221 */ /* 0x008fe40000010000 */
[----:B------:R1:W5:Y:S01]  /*9580*/  LDL.LU R168, [R1+0xf4] ;  /* 0x0000f40001a87983 */ /* 0x0003620000300800 */
[----:B------:R-:W-:Y:S01]  /*9590*/  FADD.FTZ R2, R169, R156 ;  /* 0x0000009ca9027221 */ /* 0x000fe20000010000 */
[----:B------:R-:W-:Y:S01]  /*95a0*/  MOV R156, R162 ;  /* 0x000000a2009c7202 */ /* 0x000fe20000000f00 */
[----:B------:R-:W-:Y:S01]  /*95b0*/  FADD.FTZ R0, R161, R0 ;  /* 0x00000000a1007221 */ /* 0x000fe20000010000 */
[----:B------:R1:W5:Y:S01]  /*95c0*/  LDL.LU R169, [R1+0xf0] ;  /* 0x0000f00001a97983 */ /* 0x0003620000300800 */
[----:B------:R-:W-:Y:S02]  /*95d0*/  FADD.FTZ R135, R170, R2 ;  /* 0x00000002aa877221 */ /* 0x000fe40000010000 */
[----:B------:R-:W-:Y:S01]  /*95e0*/  FADD.FTZ R2, R171, R0 ;  /* 0x00000000ab027221 */ /* 0x000fe20000010000 */
[----:B------:R1:W5:Y:S01]  /*95f0*/  LDL.LU R170, [R1+0xec] ;  /* 0x0000ec0001aa7983 */ /* 0x0003620000300800 */
[----:B------:R-:W-:Y:S02]  /*9600*/  MOV R0, R160 ;  /* 0x000000a000007202 */ /* 0x000fe40000000f00 */
[----:B----4-:R-:W-:Y:S01]  /*9610*/  F2FP.PACK_AB R179, R181, R134 ;  /* 0x00000086b5b3723e */ /* 0x010fe200000000ff */
[----:B------:R-:W-:Y:S01]  /*9620*/  LDSM.16.MT88.4 R160, [R157+0x1900] ;  /* 0x001900009da0783b */ /* 0x000fe20000004200 */
[C---:B--2---:R-:W-:Y:S03]  /*9630*/  HMMA.16816.F32 R20, R136.reuse, R140, R20 ;  /* 0x0000008c8814723c */ /* 0x044fe60000001814 */
[----:B------:R-:W-:Y:S04]  /*9640*/  FADD.FTZ R0, R0, R135 ;  /* 0x0000008700007221 */ /* 0x000fe80000010000 */
[----:B------:R1:W5:Y:S01]  /*9650*/  LDL.LU R171, [R1+0xe8] ;  /* 0x0000e80001ab7983 */ /* 0x0003620000300800 */
[C---:B------:R-:W-:Y:S03]  /*9660*/  HMMA.16816.F32 R24, R136.reuse, R142, R24 ;  /* 0x0000008e8818723c */ /* 0x040fe60000001818 */
[----:B------:R-:W2:Y:S05]  /*9670*/  LDSM.16.MT88.4 R140, [R252+0x900] ;  /* 0x00090000fc8c783b */ /* 0x000eaa0000004200 */
        /* <DEDUP_REMOVED lines=37> */
[----:B------:R-:W-:Y:S01]  /*98d0*/  HMMA.16816.F32 R128, R136, R142, R128 ;  /* 0x0000008e8880723c */ /* 0x000fe20000001880 */
[----:B------:R-:W2:Y:S06]  /*98e0*/  LDSM.16.MT88.4 R140, [R249+0x1100] ;  /* 0x00110000f98c783b */ /* 0x000eac0000004200 */
[----:B------:R-:W-:Y:S02]  /*98f0*/  F2FP.PACK_AB R136, R158, R189 ;  /* 0x000000bd9e88723e */ /* 0x000fe400000000ff */
[----:B------:R-:W-:Y:S03]  /*9900*/  F2FP.PACK_AB R137, R190, R188 ;  /* 0x000000bcbe89723e */ /* 0x000fe600000000ff */
[----:B------:R-:W-:Y:S02]  /*9910*/  F2FP.PACK_AB R138, R159, R191 ;  /* 0x000000bf9f8a723e */ /* 0x000fe400000000ff */
[----:B------:R-:W-:Y:S07]  /*9920*/  F2FP.PACK_AB R139, R187, R186 ;  /* 0x000000babb8b723e */ /* 0x000fee00000000ff */
[C---:B--2---:R-:W-:Y:S08]  /*9930*/  HMMA.16816.F32 R4, R136.reuse, R140, R4 ;  /* 0x0000008c8804723c */ /* 0x044ff00000001804 */
[C---:B------:R-:W-:Y:S01]  /*9940*/  HMMA.16816.F32 R8, R136.reuse, R142, R8 ;  /* 0x0000008e8808723c */ /* 0x040fe20000001808 */
[----:B------:R-:W2:Y:S07]  /*9950*/  LDSM.16.MT88.4 R140, [R252+0x1100] ;  /* 0x00110000fc8c783b */ /* 0x000eae0000004200 */
[C---:B------:R-:W-:Y:S08]  /*9960*/  HMMA.16816.F32 R12, R136.reuse, R144, R12 ;  /* 0x00000090880c723c */ /* 0x040ff0000000180c */
[C---:B------:R-:W-:Y:S01]  /*9970*/  HMMA.16816.F32 R16, R136.reuse, R146, R16 ;  /* 0x000000928810723c */ /* 0x040fe20000001810 */
[----:B------:R-:W3:Y:S07]  /*9980*/  LDSM.16.MT88.4 R144, [R249+0x3100] ;  /* 0x00310000f990783b */ /* 0x000eee0000004200 */
[C---:B------:R-:W-:Y:S08]  /*9990*/  HMMA.16816.F32 R20, R136.reuse, R148, R20 ;  /* 0x000000948814723c */ /* 0x040ff00000001814 */
[C---:B------:R-:W-:Y:S01]  /*99a0*/  HMMA.16816.F32 R24, R136.reuse, R150, R24 ;  /* 0x000000968818723c */ /* 0x040fe20000001818 */
[----:B------:R-:W4:Y:S07]  /*99b0*/  LDSM.16.MT88.4 R148, [R250+0x3100] ;  /* 0x00310000fa94783b */ /* 0x000f2e0000004200 */
        /* <DEDUP_REMOVED lines=33> */
[C---:B----4-:R-:W-:Y:S07]  /*9bd0*/  HMMA.16816.F32 R116, R136.reuse, R148, R116 ;  /* 0x000000948874723c */ /* 0x050fee0000001874 */
[----:B------:R-:W-:Y:S01]  /*9be0*/  MOV R148, R154 ;  /* 0x0000009a00947202 */ /* 0x000fe20000000f00 */
[C---:B------:R-:W-:Y:S04]  /*9bf0*/  HMMA.16816.F32 R120, R136.reuse, R150, R120 ;  /* 0x000000968878723c */ /* 0x040fe80000001878 */
[----:B------:R-:W-:Y:S03]  /*9c00*/  MOV R149, R153 ;  /* 0x0000009900957202 */ /* 0x000fe60000000f00 */
[----:B------:R-:W-:Y:S01]  /*9c10*/  MOV R151, R152 ;  /* 0x0000009800977202 */ /* 0x000fe20000000f00 */
[C---:B--2---:R-:W-:Y:S01]  /*9c20*/  HMMA.16816.F32 R124, R136.reuse, R140, R124 ;  /* 0x0000008c887c723c */ /* 0x044fe2000000187c */
[----:B------:R-:W2:Y:S07]  /*9c30*/  LDSM.16.MT88.4 R152, [R250+0x1900] ;  /* 0x00190000fa98783b */ /* 0x000eae0000004200 */
[----:B------:R-:W-:Y:S08]  /*9c40*/  HMMA.16816.F32 R128, R136, R142, R128 ;  /* 0x0000008e8880723c */ /* 0x000ff00000001880 */
[C---:B---3--:R-:W-:Y:S01]  /*9c50*/  HMMA.16816.F32 R140, R176.reuse, R144, R4 ;  /* 0x00000090b08c723c */ /* 0x048fe20000001804 */
[----:B------:R-:W3:Y:S06]  /*9c60*/  LDSM.16.MT88.4 R4, [R252+0x1900] ;  /* 0x00190000fc04783b */ /* 0x000eec0000004200 */
[----:B------:R-:W-:Y:S01]  /*9c70*/  MOV R144, R151 ;  /* 0x0000009700907202 */ /* 0x000fe20000000f00 */
[C---:B------:R-:W-:Y:S01]  /*9c80*/  HMMA.16816.F32 R136, R176.reuse, R146, R8 ;  /* 0x00000092b088723c */ /* 0x040fe20000001808 */
[----:B------:R-:W4:Y:S03]  /*9c90*/  LDSM.16.MT88.4 R8, [R249+0x3900] ;  /* 0x00390000f908783b */ /* 0x000f260000004200 */
[----:B------:R-:W-:Y:S03]  /*9ca0*/  MOV R145, R148 ;  /* 0x0000009400917202 */ /* 0x000fe60000000f00 */
[----:B------:R-:W-:Y:S02]  /*9cb0*/  MOV R147, R149 ;  /* 0x0000009500937202 */ /* 0x000fe40000000f00 */
[C---:B--2---:R-:W-:Y:S07]  /*9cc0*/  HMMA.16816.F32 R148, R176.reuse, R152, R12 ;  /* 0x00000098b094723c */ /* 0x044fee000000180c */
[----:B------:R-:W-:Y:S01]  /*9cd0*/  MOV R15, R147 ;  /* 0x00000093000f7202 */ /* 0x000fe20000000f00 */
[----:B------:R-:W-:Y:S01]  /*9ce0*/  IMAD.MOV.U32 R153, RZ, RZ, R145 ;  /* 0x000000ffff997224 */ /* 0x000fe200078e0091 */
[----:B------:R-:W-:Y:S02]  /*9cf0*/  MOV R152, R144 ;  /* 0x0000009000987202 */ /* 0x000fe40000000f00 */
[C---:B------:R-:W-:Y:S07]  /*9d00*/  HMMA.16816.F32 R144, R176.reuse, R154, R16 ;  /* 0x0000009ab090723c */ /* 0x040fee0000001810 */
[----:B------:R-:W-:Y:S02]  /*9d10*/  MOV R16, R156 ;  /* 0x0000009c00107202 */ /* 0x000fe40000000f00 */
[----:B------:R-:W-:Y:S03]  /*9d20*/  MOV R17, R159 ;  /* 0x0000009f00117202 */ /* 0x000fe60000000f00 */
[----:B------:R-:W-:Y:S02]  /*9d30*/  MOV R18, R158 ;  /* 0x0000009e00127202 */ /* 0x000fe40000000f00 */
[----:B------:R-:W-:Y:S02]  /*9d40*/  MOV R19, R157 ;  /* 0x0000009d00137202 */ /* 0x000fe40000000f00 */
[C---:B------:R-:W-:Y:S03]  /*9d50*/  HMMA.16816.F32 R156, R176.reuse, R160, R20 ;  /* 0x000000a0b09c723c */ /* 0x040fe60000001814 */
[----:B------:R-:W-:Y:S02]  /*9d60*/  MOV R155, R15 ;  /* 0x0000000f009b7202 */ /* 0x000fe40000000f00 */
[----:B------:R-:W2:Y:S02]  /*9d70*/  LDSM.16.MT88.4 R12, [R250+0x3900] ;  /* 0x00390000fa0c783b */ /* 0x000ea40000004200 */
[----:B------:R-:W-:Y:S01]  /*9d80*/  MOV R160, R155 ;  /* 0x0000009b00a07202 */ /* 0x000fe20000000f00 */
[----:B------:R-:W-:Y:S01]  /*9d90*/  IMAD.MOV.U32 R20, RZ, RZ, R153 ;  /* 0x000000ffff147224 */ /* 0x000fe200078e0099 */
[----:B------:R-:W-:Y:S02]  /*9da0*/  MOV R21, R152 ;  /* 0x0000009800157202 */ /* 0x000fe40000000f00 */
[C---:B------:R-:W-:Y:S03]  /*9db0*/  HMMA.16816.F32 R152, R176.reuse, R162, R24 ;  /* 0x000000a2b098723c */ /* 0x040fe60000001818 */
[----:B------:R-:W-:Y:S02]  /*9dc0*/  MOV R161, R16 ;  /* 0x0000001000a17202 */ /* 0x000fe40000000f00 */
[----:B------:R-:W-:Y:S02]  /*9dd0*/  MOV R23, R17 ;  /* 0x0000001100177202 */ /* 0x000fe40000000f00 */
[----:B------:R-:W-:Y:S02]  /*9de0*/  MOV R163, R19 ;  /* 0x0000001300a37202 */ /* 0x000fe40000000f00 */
[----:B------:R-:W-:Y:S03]  /*9df0*/  MOV R22, R18 ;  /* 0x0000001200167202 */ /* 0x000fe60000000f00 */
[----:B------:R1:W2:Y:S01]  /*9e00*/  LDSM.16.MT88.4 R16, [R163+0x3900] ;  /* 0x00390000a310783b */ /* 0x0002a20000004200 */
[----:B------:R-:W-:Y:S02]  /*9e10*/  MOV R27, R167 ;  /* 0x000000a7001b7202 */ /* 0x000fe40000000f00 */
[----:B------:R-:W-:Y:S02]  /*9e20*/  MOV R26, R166 ;  /* 0x000000a6001a7202 */ /* 0x000fe40000000f00 */
[----:B------:R-:W-:Y:S02]  /*9e30*/  MOV R25, R165 ;  /* 0x000000a500197202 */ /* 0x000fe40000000f00 */
[----:B------:R-:W-:Y:S02]  /*9e40*/  MOV R24, R164 ;  /* 0x000000a400187202 */ /* 0x000fe40000000f00 */
[C---:B---3--:R-:W-:Y:S07]  /*9e50*/  HMMA.16816.F32 R164, R176.reuse, R4, R28 ;  /* 0x00000004b0a4723c */ /* 0x048fee000000181c */
[----:B------:R-:W-:Y:S02]  /*9e60*/  MOV R29, R163 ;  /* 0x000000a3001d7202 */ /* 0x000fe40000000f00 */
[----:B------:R-:W-:Y:S03]  /*9e70*/  MOV R31, R160 ;  /* 0x000000a0001f7202 */ /* 0x000fe60000000f00 */
[----:B------:R-:W-:Y:S02]  /*9e80*/  MOV R30, R161 ;  /* 0x000000a1001e7202 */ /* 0x000fe40000000f00 */
[C---:B-1----:R-:W-:Y:S01]  /*9e90*/  HMMA.16816.F32 R160, R176.reuse, R6, R32 ;  /* 0x00000006b0a0723c */ /* 0x042fe20000001820 */
[----:B------:R-:W1:Y:S02]  /*9ea0*/  LDSM.16.MT88.4 R4, [R252+0x3900] ;  /* 0x00390000fc04783b */ /* 0x000e640000004200 */
[----:B------:R-:W-:Y:S02]  /*9eb0*/  FADD.FTZ R2, R30, R2 ;  /* 0x000000021e027221 */ /* 0x000fe40000010000 */
[----:B------:R-:W-:Y:S02]  /*9ec0*/  FADD.FTZ R0, R31, R0 ;  /* 0x000000001f007221 */ /* 0x000fe40000010000 */
[----:B------:R-:W-:Y:S01]  /*9ed0*/  FADD.FTZ R2, R24, R2 ;  /* 0x0000000218027221 */ /* 0x000fe20000010000 */
[C---:B----4-:R-:W-:Y:S04]  /*9ee0*/  HMMA.16816.F32 R36, R176.reuse, R8, R36 ;  /* 0x00000008b024723c */ /* 0x050fe80000001824 */
[----:B------:R-:W-:Y:S02]  /*9ef0*/  FADD.FTZ R2, R26, R2 ;  /* 0x000000021a027221 */ /* 0x000fe40000010000 */
[----:B------:R-:W-:Y:S02]  /*9f00*/  FADD.FTZ R0, R25, R0 ;  /* 0x0000000019007221 */ /* 0x000fe40000010000 */
[C---:B------:R-:W-:Y:S01]  /*9f10*/  HMMA.16816.F32 R40, R176.reuse, R10, R40 ;  /* 0x0000000ab028723c */ /* 0x040fe20000001828 */
[----:B------:R-:W3:Y:S03]  /*9f20*/  LDSM.16.MT88.4 R8, [R249+0x5900] ;  /* 0x00590000f908783b */ /* 0x000ee60000004200 */
[----:B------:R-:W-:Y:S02]  /*9f30*/  FADD.FTZ R2, R20, R2 ;  /* 0x0000000214027221 */ /* 0x000fe40000010000 */
[----:B------:R-:W-:Y:S02]  /*9f40*/  FADD.FTZ R0, R27, R0 ;  /* 0x000000001b007221 */ /* 0x000fe40000010000 */
        /* <DEDUP_REMOVED lines=11> */
[----:B------:R-:W4:Y:S03]  /*a000*/  LDSM.16.MT88.4 R16, [R29+0x5900] ;  /* 0x005900001d10783b */ /* 0x000f260000004200 */
[----:B------:R-:W-:Y:S02]  /*a010*/  FADD.FTZ R2, R23, R2 ;  /* 0x0000000217027221 */ /* 0x000fe40000010000 */
[----:B------:R-:W-:Y:S02]  /*a020*/  FADD.FTZ R0, R186, R0 ;  /* 0x00000000ba007221 */ /* 0x000fe40000010000 */
[C---:B-1----:R-:W-:Y:S04]  /*a030*/  HMMA.16816.F32 R60, R176.reuse, R4, R60 ;  /* 0x00000004b03c723c */ /* 0x042fe8000000183c */
[----:B------:R-:W-:Y:S02]  /*a040*/  FADD.FTZ R2, R185, R2 ;  /* 0x00000002b9027221 */ /* 0x000fe40000010000 */
[----:B------:R-:W-:Y:S02]  /*a050*/  FADD.FTZ R0, R187, R0 ;  /* 0x00000000bb007221 */ /* 0x000fe40000010000 */
[C---:B------:R-:W-:Y:S01]  /*a060*/  HMMA.16816.F32 R64, R176.reuse, R6, R64 ;  /* 0x00000006b040723c */ /* 0x040fe20000001840 */
[----:B------:R-:W1:Y:S03]  /*a070*/  LDSM.16.MT88.4 R4, [R252+0x5900] ;  /* 0x00590000fc04783b */ /* 0x000e660000004200 */
[----:B------:R-:W-:Y:S02]  /*a080*/  FADD.FTZ R3, R3, R0 ;  /* 0x0000000003037221 */ /* 0x000fe40000010000 */
[----:B------:R-:W-:Y:S02]  /*a090*/  FADD.FTZ R0, R184, R2 ;  /* 0x00000002b8007221 */ /* 0x000fe40000010000 */
[C---:B---3--:R-:W-:Y:S04]  /*a0a0*/  HMMA.16816.F32 R68, R176.reuse, R8, R68 ;  /* 0x00000008b044723c */ /* 0x048fe80000001844 */
[----:B------:R-:W-:Y:S02]  /*a0b0*/  FADD.FTZ R2, R183, R0 ;  /* 0x00000000b7027221 */ /* 0x000fe40000010000 */
[----:B------:R-:W-:Y:S02]  /*a0c0*/  FADD.FTZ R3, R182, R3 ;  /* 0x00000003b6037221 */ /* 0x000fe40000010000 */
[C---:B------:R-:W-:Y:S01]  /*a0d0*/  HMMA.16816.F32 R72, R176.reuse, R10, R72 ;  /* 0x0000000ab048723c */ /* 0x040fe20000001848 */
[----:B------:R-:W3:Y:S03]  /*a0e0*/  LDSM.16.MT88.4 R8, [R249+0x7900] ;  /* 0x00790000f908783b */ /* 0x000ee60000004200 */
[----:B------:R-:W-:Y:S02]  /*a0f0*/  FADD.FTZ R2, R180, R2 ;  /* 0x00000002b4027221 */ /* 0x000fe40000010000 */
[----:B------:R-:W-:Y:S01]  /*a100*/  FADD.FTZ R0, R134, R3 ;  /* 0x0000000386007221 */ /* 0x000fe20000010000 */
[----:B------:R-:W-:Y:S01]  /*a110*/  MOV R134, R132 ;  /* 0x0000008400867202 */ /* 0x000fe20000000f00 */
[C---:B--2---:R-:W-:Y:S01]  /*a120*/  HMMA.16816.F32 R76, R176.reuse, R12, R76 ;  /* 0x0000000cb04c723c */ /* 0x044fe2000000184c */
[----:B------:R-:W-:Y:S03]  /*a130*/  STL [R1+0x80], R2 ;  /* 0x0000800201007387 */ /* 0x000fe60000100800 */
[----:B------:R-:W-:Y:S01]  /*a140*/  FADD.FTZ R0, R181, R0 ;  /* 0x00000000b5007221 */ /* 0x000fe20000010000 */
[----:B------:R-:W-:Y:S03]  /*a150*/  MOV R3, R133 ;  /* 0x0000008500037202 */ /* 0x000fe60000000f00 */
[C---:B------:R-:W-:Y:S01]  /*a160*/  HMMA.16816.F32 R80, R176.reuse, R14, R80 ;  /* 0x0000000eb050723c */ /* 0x040fe20000001850 */
[----:B------:R-:W2:Y:S07]  /*a170*/  LDSM.16.MT88.4 R12, [R250+0x7900] ;  /* 0x00790000fa0c783b */ /* 0x000eae0000004200 */
[C---:B----4-:R-:W-:Y:S01]  /*a180*/  HMMA.16816.F32 R84, R176.reuse, R16, R84 ;  /* 0x00000010b054723c */ /* 0x050fe20000001854 */
[----:B------:R-:W-:Y:S07]  /*a190*/  STL [R1+0x84], R0 ;  /* 0x0000840001007387 */ /* 0x000fee0000100800 */
[C---:B------:R-:W-:Y:S01]  /*a1a0*/  HMMA.16816.F32 R88, R176.reuse, R18, R88 ;  /* 0x00000012b058723c */ /* 0x040fe20000001858 */
[----:B------:R-:W4:Y:S07]  /*a1b0*/  LDSM.16.MT88.4 R16, [R29+0x7900] ;  /* 0x007900001d10783b */ /* 0x000f2e0000004200 */
[C---:B-1----:R-:W-:Y:S08]  /*a1c0*/  HMMA.16816.F32 R92, R176.reuse, R4, R92 ;  /* 0x00000004b05c723c */ /* 0x042ff0000000185c */
[C---:B------:R-:W-:Y:S01]  /*a1d0*/  HMMA.16816.F32 R96, R176.reuse, R6, R96 ;  /* 0x00000006b060723c */ /* 0x040fe20000001860 */
[----:B------:R-:W1:Y:S07]  /*a1e0*/  LDSM.16.MT88.4 R4, [R252+0x7900] ;  /* 0x00790000fc04783b */ /* 0x000e6e0000004200 */
[C---:B---3--:R-:W-:Y:S08]  /*a1f0*/  HMMA.16816.F32 R100, R176.reuse, R8, R100 ;  /* 0x00000008b064723c */ /* 0x048ff00000001864 */
[C---:B------:R-:W-:Y:S08]  /*a200*/  HMMA.16816.F32 R104, R176.reuse, R10, R104 ;  /* 0x0000000ab068723c */ /* 0x040ff00000001868 */
[C---:B--2---:R-:W-:Y:S08]  /*a210*/  HMMA.16816.F32 R108, R176.reuse, R12, R108 ;  /* 0x0000000cb06c723c */ /* 0x044ff0000000186c */
[C---:B------:R-:W-:Y:S08]  /*a220*/  HMMA.16816.F32 R112, R176.reuse, R14, R112 ;  /* 0x0000000eb070723c */ /* 0x040ff00000001870 */
[C---:B----4-:R-:W-:Y:S08]  /*a230*/  HMMA.16816.F32 R116, R176.reuse, R16, R116 ;  /* 0x00000010b074723c */ /* 0x050ff00000001874 */
[C---:B------:R-:W-:Y:S08]  /*a240*/  HMMA.16816.F32 R120, R176.reuse, R18, R120 ;  /* 0x00000012b078723c */ /* 0x040ff00000001878 */
[C---:B-1----:R-:W-:Y:S08]  /*a250*/  HMMA.16816.F32 R124, R176.reuse, R4, R124 ;  /* 0x00000004b07c723c */ /* 0x042ff0000000187c */
[----:B------:R-:W-:Y:S01]  /*a260*/  HMMA.16816.F32 R128, R176, R6, R128 ;  /* 0x00000006b080723c */ /* 0x000fe20000001880 */
[----:B------:R-:W-:-:S07]  /*a270*/  @P0 BRA `(.L_x_535) ;  /* 0xffffbe7000000947 */ /* 0x000fce000383ffff */
.L_x_534:
[----:B------:R-:W-:-:S13]  /*a280*/  ISETP.LE.AND P0, PT, RZ, UR17, PT ;  /* 0x00000011ff007c0c */ /* 0x000fda000bf03270 */
[----:B------:R-:W-:Y:S05]  /*a290*/  @!P0 BRA `(.L_x_536) ;  /* 0x00003b3000008947 */ /* 0x000fea0003800000 */
[----:B------:R-:W2:Y:S01]  /*a2a0*/  LDL.64 R6, [R1+0xd0] ;  /* 0x0000d00001067983 */ /* 0x000ea20000100a00 */
[----:B------:R-:W-:-:S03]  /*a2b0*/  ULDC.64 UR4, c[0x0][0x208] ;  /* 0x0000820000047ab9 */ /* 0x000fc60000000a00 */
[----:B------:R-:W4:Y:S04]  /*a2c0*/  LDL.64 R4, [R1+0xc0] ;  /* 0x0000c00001047983 */ /* 0x000f280000100a00 */
[----:B---3--:R-:W3:Y:S04]  /*a2d0*/  LDL.64 R10, [R1+0xc8] ;  /* 0x0000c800010a7983 */ /* 0x008ee80000100a00 */
[----:B------:R-:W3:Y:S01]  /*a2e0*/  LDL.64 R8, [R1+0xb8] ;  /* 0x0000b80001087983 */ /* 0x000ee20000100a00 */
[----:B------:R-:W-:Y:S02]  /*a2f0*/  USHF.L.U64.HI UR9, UR4, 0x5, UR5 ;  /* 0x0000000504097899 */ /* 0x000fe40008010205 */
[----:B------:R-:W-:-:S03]  /*a300*/  USHF.L.U32 UR8, UR4, 0x5, URZ ;  /* 0x0000000504087899 */ /* 0x000fc6000800063f */
[----:B------:R-:W-:Y:S01]  /*a310*/  ULDC.64 UR4, c[0x0][0x1e0] ;  /* 0x0000780000047ab9 */ /* 0x000fe20000000a00 */
[C---:B--2---:R-:W-:Y:S02]  /*a320*/  IADD3 R14, P6, R6.reuse, 0x40, RZ ;  /* 0x00000040060e7810 */ /* 0x044fe40007fde0ff */
[----:B------:R-:W-:-:S03]  /*a330*/  IADD3 R2, P0, R6, 0xc0, RZ ;  /* 0x000000c006027810 */ /* 0x000fc60007f1e0ff */
[----:B----4-:R-:W-:Y:S01]  /*a340*/  IMAD.X R15, RZ, RZ, R5, P6 ;  /* 0x000000ffff0f7224 */ /* 0x010fe200030e0605 */
[----:B---3--:R-:W-:-:S04]  /*a350*/  IADD3 R3, P6, R10, 0x40, RZ ;  /* 0x000000400a037810 */ /* 0x008fc80007fde0ff */
[----:B------:R-:W-:Y:S01]  /*a360*/  STL.64 [R1+0x60], R14 ;  /* 0x0000600e01007387 */ /* 0x000fe20000100a00 */
[----:B------:R-:W-:-:S03]  /*a370*/  IADD3 R12, P1, R6, 0x80, RZ ;  /* 0x00000080060c7810 */ /* 0x000fc60007f3e0ff */
[----:B------:R1:W-:Y:S02]  /*a380*/  STL [R1+0x7c], R3 ;  /* 0x00007c0301007387 */ /* 0x0003e40000100800 */
[----:B------:R-:W-:Y:S01]  /*a390*/  IMAD.X R13, RZ, RZ, R5, P1 ;  /* 0x000000ffff0d7224 */ /* 0x000fe200008e0605 */
[----:B------:R-:W-:Y:S01]  /*a3a0*/  IADD3 R0, P1, R10, 0x80, RZ ;  /* 0x000000800a007810 */ /* 0x000fe20007f3e0ff */
[----:B------:R-:W-:Y:S01]  /*a3b0*/  IMAD.X R11, RZ, RZ, R9, P6 ;  /* 0x000000ffff0b7224 */ /* 0x000fe200030e0609 */
[----:B------:R-:W-:Y:S01]  /*a3c0*/  MOV R4, R6 ;  /* 0x0000000600047202 */ /* 0x000fe20000000f00 */
[----:B-1----:R-:W-:-:S05]  /*a3d0*/  IMAD.X R3, RZ, RZ, R5, P0 ;  /* 0x000000ffff037224 */ /* 0x002fca00000e0605 */
[----:B------:R1:W-:Y:S04]  /*a3e0*/  STL.64 [R1+0x50], R2 ;  /* 0x0000500201007387 */ /* 0x0003e80000100a00 */
[----:B------:R-:W-:Y:S04]  /*a3f0*/  STL.64 [R1+0x58], R12 ;  /* 0x0000580c01007387 */ /* 0x000fe80000100a00 */
[----:B------:R-:W-:Y:S01]  /*a400*/  STL [R1+0x74], R0 ;  /* 0x0000740001007387 */ /* 0x000fe20000100800 */
[----:B-1----:R-:W-:Y:S02]  /*a410*/  IADD3 R2, P0, R10, 0xc0, RZ ;  /* 0x000000c00a027810 */ /* 0x002fe40007f1e0ff */
[----:B------:R-:W-:-:S03]  /*a420*/  IADD3.X R10, RZ, R9, RZ, P1, !PT ;  /* 0x00000009ff0a7210 */ /* 0x000fc60000ffe4ff */
[----:B------:R1:W-:Y:S04]  /*a430*/  STL [R1+0x6c], R2 ;  /* 0x00006c0201007387 */ /* 0x0003e80000100800 */
[----:B------:R2:W-:Y:S04]  /*a440*/  STL [R1+0x78], R11 ;  /* 0x0000780b01007387 */ /* 0x0005e80000100800 */
[----:B------:R2:W-:Y:S01]  /*a450*/  STL [R1+0x70], R10 ;  /* 0x0000700a01007387 */ /* 0x0005e20000100800 */
[----:B-1----:R-:W-:-:S05]  /*a460*/  IMAD.X R2, RZ, RZ, R9, P0 ;  /* 0x000000ffff027224 */ /* 0x002fca00000e0609 */
[----:B------:R2:W-:Y:S04]  /*a470*/  STL [R1+0x68], R2 ;  /* 0x0000680201007387 */ /* 0x0005e80000100800 */
[----:B------:R2:W-:Y:S01]  /*a480*/  STL.64 [R1+0xc0], R4 ;  /* 0x0000c00401007387 */ /* 0x0005e20000100a00 */
[----:B------:R-:W-:Y:S01]  /*a490*/  MOV R3, R132 ;  /* 0x0000008400037202 */ /* 0x000fe20000000f00 */
[----:B------:R-:W-:Y:S02]  /*a4a0*/  IMAD.MOV.U32 R0, RZ, RZ, R133 ;  /* 0x000000ffff007224 */ /* 0x000fe400078e0085 */
.L_x_537:
[----:B--2---:R-:W2:Y:S01]  /*a4b0*/  LDL R4, [R1+0x8] ;  /* 0x0000080001047983 */ /* 0x004ea20000100800 */
[----:B------:R-:W-:Y:S04]  /*a4c0*/  DEPBAR.LE SB0, 0x0 ;  /* 0x000080000000791a */ /* 0x000fe80000000000 */
[----:B------:R-:W3:Y:S01]  /*a4d0*/  LDL R183, [R1+0x44] ;  /* 0x0000440001b77983 */ /* 0x000ee20000100800 */
[----:B------:R-:W-:Y:S02]  /*a4e0*/  USHF.R.S32.HI UR7, URZ, 0x1f, UR17 ;  /* 0x0000001f3f077899 */ /* 0x000fe40008011411 */
[----:B------:R-:W-:Y:S01]  /*a4f0*/  UIMAD UR6, UR12, UR17, URZ ;  /* 0x000000110c0672a4 */ /* 0x000fe2000f8e023f */
[----:B------:R-:W4:Y:S01]  /*a500*/  LDL R182, [R1+0x40] ;  /* 0x0000400001b67983 */ /* 0x000f220000100800 */
[----:B------:R-:W-:Y:S02]  /*a510*/  UIMAD.WIDE.U32 UR10, UR17, UR13, UR8 ;  /* 0x0000000d110a72a5 */ /* 0x000fe4000f8e0008 */
[----:B------:R-:W-:Y:S01]  /*a520*/  UIMAD UR6, UR7, UR13, UR6 ;  /* 0x0000000d070672a4 */ /* 0x000fe2000f8e0206 */
[----:B------:R-:W3:Y:S01]  /*a530*/  LDL R2, [R1+0x3c] ;  /* 0x00003c0001027983 */ /* 0x000ee20000100800 */
[----:B------:R-:W-:Y:S03]  /*a540*/  UISETP.GT.AND UP0, UPT, UR17, URZ, UPT ;  /* 0x0000003f1100728c */ /* 0x000fe6000bf04270 */
[----:B------:R1:W-:Y:S04]  /*a550*/  STL [R1+0xf8], R252 ;  /* 0x0000f8fc01007387 */ /* 0x0003e80000100800 */
[----:B------:R-:W-:Y:S08]  /*a560*/  BAR.SYNC.DEFER_BLOCKING 0x0 ;  /* 0x0000000000007b1d */ /* 0x000ff00000010000 */
[----:B------:R-:W1:Y:S08]  /*a570*/  LDSM.16.M88.4 R8, [R248+0x10100] ;  /* 0x01010000f808783b */ /* 0x000e700000000200 */
[----:B------:R-:W3:Y:S06]  /*a580*/  LDL.64 R180, [R1+0xc0] ;  /* 0x0000c00001b47983 */ /* 0x000eec0000100a00 */
[----:B------:R-:W3:Y:S06]  /*a590*/  LDL.64 R176, [R1+0x58] ;  /* 0x0000580001b07983 */ /* 0x000eec0000100a00 */
[----:B------:R-:W3:Y:S06]  /*a5a0*/  LDL.64 R178, [R1+0x60] ;  /* 0x0000600001b27983 */ /* 0x000eec0000100a00 */
[----:B-----5:R-:W-:Y:S04]  /*a5b0*/  STL [R1+0xf4], R168 ;  /* 0x0000f4a801007387 */ /* 0x020fe80000100800 */
[----:B------:R-:W-:Y:S04]  /*a5c0*/  STL [R1+0xf0], R169 ;  /* 0x0000f0a901007387 */ /* 0x000fe80000100800 */
[----:B------:R-:W-:Y:S04]  /*a5d0*/  STL [R1+0xec], R170 ;  /* 0x0000ecaa01007387 */ /* 0x000fe80000100800 */
[----:B------:R-:W-:Y:S04]  /*a5e0*/  STL [R1+0xe8], R171 ;  /* 0x0000e8ab01007387 */ /* 0x000fe80000100800 */
[----:B-1----:R-:W3:Y:S04]  /*a5f0*/  LDL R252, [R1+0x48] ;  /* 0x0000480001fc7983 */ /* 0x002ee80000100800 */
[----:B------:R-:W1:Y:S08]  /*a600*/  LDSM.16.M88.4 R16, [R248+0x10900] ;  /* 0x01090000f810783b */ /* 0x000e700000000200 */
[----:B------:R-:W1:Y:S08]  /*a610*/  LDSM.16.M88.4 R24, [R248+0x11100] ;  /* 0x01110000f818783b */ /* 0x000e700000000200 */
[----:B------:R-:W1:Y:S08]  /*a620*/  LDSM.16.M88.4 R32, [R248+0x11900] ;  /* 0x01190000f820783b */ /* 0x000e700000000200 */
[----:B--2---:R2:W3:Y:S02]  /*a630*/  LDSM.16.M88.4 R132, [R4] ;  /* 0x000000000484783b */ /* 0x0044e40000000200 */
[C---:B--2---:R-:W-:Y:S08]  /*a640*/  HMMA.16816.F32 R4, R168.reuse, R8, RZ ;  /* 0x00000008a804723c */ /* 0x044ff000000018ff */
[C---:B------:R-:W-:Y:S08]  /*a650*/  HMMA.16816.F32 R8, R168.reuse, R10, RZ ;  /* 0x0000000aa808723c */ /* 0x040ff000000018ff */
[C---:B-1----:R-:W-:Y:S08]  /*a660*/  HMMA.16816.F32 R12, R168.reuse, R16, RZ ;  /* 0x00000010a80c723c */ /* 0x042ff000000018ff */
[C---:B------:R-:W-:Y:S08]  /*a670*/  HMMA.16816.F32 R16, R168.reuse, R18, RZ ;  /* 0x00000012a810723c */ /* 0x040ff000000018ff */
[C---:B------:R-:W-:Y:S08]  /*a680*/  HMMA.16816.F32 R20, R168.reuse, R24, RZ ;  /* 0x00000018a814723c */ /* 0x040ff000000018ff */
[C---:B------:R-:W-:Y:S08]  /*a690*/  HMMA.16816.F32 R24, R168.reuse, R26, RZ ;  /* 0x0000001aa818723c */ /* 0x040ff000000018ff */
[C---:B------:R-:W-:Y:S08]  /*a6a0*/  HMMA.16816.F32 R28, R168.reuse, R32, RZ ;  /* 0x00000020a81c723c */ /* 0x040ff000000018ff */
[----:B------:R-:W-:Y:S01]  /*a6b0*/  HMMA.16816.F32 R32, R168, R34, RZ ;  /* 0x00000022a820723c */ /* 0x000fe200000018ff */
[----:B------:R-:W2:Y:S06]  /*a6c0*/  LDL.64 R170, [R1+0x50] ;  /* 0x0000500001aa7983 */ /* 0x000eac0000100a00 */
[----:B------:R-:W2:Y:S01]  /*a6d0*/  LDL.64 R168, [R1+0xd0] ;  /* 0x0000d00001a87983 */ /* 0x000ea20000100a00 */
[C---:B---3--:R-:W-:Y:S08]  /*a6e0*/  HMMA.16816.F32 R4, R172.reuse, R132, R4 ;  /* 0x00000084ac04723c */ /* 0x048ff00000001804 */
[C---:B------:R-:W-:Y:S01]  /*a6f0*/  HMMA.16816.F32 R8, R172.reuse, R134, R8 ;  /* 0x00000086ac08723c */ /* 0x040fe20000001808 */
[----:B------:R-:W1:Y:S07]  /*a700*/  LDSM.16.M88.4 R132, [R183] ;  /* 0x00000000b784783b */ /* 0x000e6e0000000200 */
[C---:B-1----:R-:W-:Y:S08]  /*a710*/  HMMA.16816.F32 R12, R172.reuse, R132, R12 ;  /* 0x00000084ac0c723c */ /* 0x042ff0000000180c */
[C---:B------:R-:W-:Y:S01]  /*a720*/  HMMA.16816.F32 R16, R172.reuse, R134, R16 ;  /* 0x00000086ac10723c */ /* 0x040fe20000001810 */
[----:B----4-:R-:W1:Y:S07]  /*a730*/  LDSM.16.M88.4 R132, [R182] ;  /* 0x00000000b684783b */ /* 0x010e6e0000000200 */
[C---:B-1----:R-:W-:Y:S08]  /*a740*/  HMMA.16816.F32 R20, R172.reuse, R132, R20 ;  /* 0x00000084ac14723c */ /* 0x042ff00000001814 */
[C---:B------:R-:W-:Y:S01]  /*a750*/  HMMA.16816.F32 R24, R172.reuse, R134, R24 ;  /* 0x00000086ac18723c */ /* 0x040fe20000001818 */
[----:B------:R-:W1:Y:S07]  /*a760*/  LDSM.16.M88.4 R132, [R2] ;  /* 0x000000000284783b */ /* 0x000e6e0000000200 */
[C---:B-1----:R-:W-:Y:S07]  /*a770*/  HMMA.16816.F32 R28, R172.reuse, R132, R28 ;  /* 0x00000084ac1c723c */ /* 0x042fee000000181c */
[----:B------:R-:W-:Y:S01]  /*a780*/  MOV R132, UR17 ;  /* 0x0000001100847c02 */ /* 0x000fe20008000f00 */
[----:B------:R-:W-:Y:S04]  /*a790*/  HMMA.16816.F32 R32, R172, R134, R32 ;  /* 0x00000086ac20723c */ /* 0x000fe80000001820 */
[----:B------:R-:W-:Y:S05]  /*a7a0*/  IMAD.WIDE.U32 R132, R132, UR13, R180 ;  /* 0x0000000d84847c25 */ /* 0x000fea000f8e00b4 */
[C---:B------:R-:W-:Y:S03]  /*a7b0*/  LEA R134, P0, R132.reuse, c[0x0][0x1f8], 0x1 ;  /* 0x00007e0084867a11 */ /* 0x040fe600078008ff */
[----:B------:R-:W-:Y:S04]  /*a7c0*/  IADD3 R2, R133, UR6, RZ ;  /* 0x0000000685027c10 */ /* 0x000fe8000fffe0ff */
[----:B------:R-:W-:Y:S02]  /*a7d0*/  LEA.HI.X R135, R132, c[0x0][0x1fc], R2, 0x1, P0 ;  /* 0x00007f0084877a11 */ /* 0x000fe400000f0c02 */
[----:B------:R-:W-:Y:S03]  /*a7e0*/  MOV R132, UR17 ;  /* 0x0000001100847c02 */ /* 0x000fe60008000f00 */
[----:B------:R-:W-:Y:S01]  /*a7f0*/  @!PT LDS RZ, [RZ] ;  /* 0x00000000fffff984 */ /* 0x000fe20000000800 */
[----:B------:R-:W-:Y:S01]  /*a800*/  @!PT LDS RZ, [RZ] ;  /* 0x00000000fffff984 */ /* 0x000fe20000000800 */
[----:B------:R-:W-:Y:S01]  /*a810*/  @!PT LDS RZ, [RZ] ;  /* 0x00000000fffff984 */ /* 0x000fe20000000800 */
[----:B------:R1:W-:Y:S02]  /*a820*/  LDGSTS.E.BYPASS.LTC128B.128 [R252+0x100], [R134.64], !P5 ;  /* 0x0010000086fc7fae */ /* 0x0003e4000e901d56 */
[----:B------:R-:W-:Y:S05]  /*a830*/  IMAD.WIDE.U32 R132, R132, UR13, R178 ;  /* 0x0000000d84847c25 */ /* 0x000fea000f8e00b2 */
[----:B------:R-:W-:Y:S02]  /*a840*/  IADD3 R2, R133, UR6, RZ ;  /* 0x0000000685027c10 */ /* 0x000fe4000fffe0ff */
[C---:B-1----:R-:W-:Y:S04]  /*a850*/  LEA R134, P0, R132.reuse, c[0x0][0x1f8], 0x1 ;  /* 0x00007e0084867a11 */ /* 0x042fe800078008ff */
[----:B------:R-:W-:Y:S02]  /*a860*/  LEA.HI.X R135, R132, c[0x0][0x1fc], R2, 0x1, P0 ;  /* 0x00007f0084877a11 */ /* 0x000fe400000f0c02 */
[----:B------:R-:W-:Y:S03]  /*a870*/  MOV R132, UR17 ;  /* 0x0000001100847c02 */ /* 0x000fe60008000f00 */
[----:B------:R1:W-:Y:S02]  /*a880*/  LDGSTS.E.BYPASS.LTC128B.128 [R252+0x2100], [R134.64], !P4 ;  /* 0x0210000086fc7fae */ /* 0x0003e4000e101d56 */
[----:B------:R-:W-:Y:S05]  /*a890*/  IMAD.WIDE.U32 R132, R132, UR13, R176 ;  /* 0x0000000d84847c25 */ /* 0x000fea000f8e00b0 */
[----:B------:R-:W-:Y:S02]  /*a8a0*/  IADD3 R2, R133, UR6, RZ ;  /* 0x0000000685027c10 */ /* 0x000fe4000fffe0ff */
[C---:B-1----:R-:W-:Y:S04]  /*a8b0*/  LEA R134, P0, R132.reuse, c[0x0][0x1f8], 0x1 ;  /* 0x00007e0084867a11 */ /* 0x042fe800078008ff */
[----:B------:R-:W-:Y:S02]  /*a8c0*/  LEA.HI.X R135, R132, c[0x0][0x1fc], R2, 0x1, P0 ;  /* 0x00007f0084877a11 */ /* 0x000fe400000f0c02 */
[----:B------:R-:W-:Y:S01]  /*a8d0*/  MOV R132, UR17 ;  /* 0x0000001100847c02 */ /* 0x000fe20008000f00 */
[----:B------:R-:W-:Y:S02]  /*a8e0*/  UIADD3 UR17, UR17, -0x1, URZ ;  /* 0xffffffff11117890 */ /* 0x000fe4000fffe03f */
[----:B------:R1:W-:Y:S02]  /*a8f0*/  LDGSTS.E.BYPASS.LTC128B.128 [R252+0x4100], [R134.64], !P3 ;  /* 0x0410000086fc7fae */ /* 0x0003e4000d901d56 */
[----:B--2---:R-:W-:Y:S05]  /*a900*/  IMAD.WIDE.U32 R132, R132, UR13, R170 ;  /* 0x0000000d84847c25 */ /* 0x004fea000f8e00aa */
[C---:B-1----:R-:W-:Y:S01]  /*a910*/  LEA R134, P0, R132.reuse, c[0x0][0x1f8], 0x1 ;  /* 0x00007e0084867a11 */ /* 0x042fe200078008ff */
[----:B------:R-:W2:Y:S01]  /*a920*/  LDL R169, [R1+0x2c] ;  /* 0x00002c0001a97983 */ /* 0x000ea20000100800 */
[----:B------:R-:W-:Y:S01]  /*a930*/  IADD3 R2, R133, UR6, RZ ;  /* 0x0000000685027c10 */ /* 0x000fe2000fffe0ff */
[----:B------:R-:W-:Y:S03]  /*a940*/  UIADD3 UR6, UR6, UR11, URZ ;  /* 0x0000000b06067290 */ /* 0x000fe6000fffe03f */
[----:B------:R-:W-:Y:S02]  /*a950*/  LEA.HI.X R135, R132, c[0x0][0x1fc], R2, 0x1, P0 ;  /* 0x00007f0084877a11 */ /* 0x000fe400000f0c02 */
[----:B------:R-:W-:Y:S02]  /*a960*/  IADD3 R2, P1, R168, UR10, RZ ;  /* 0x0000000aa8027c10 */ /* 0x000fe4000ff3e0ff */
[----:B------:R-:W3:Y:S02]  /*a970*/  LDL R168, [R1+0x4] ;  /* 0x0000040001a87983 */ /* 0x000ee40000100800 */
[C---:B------:R-:W-:Y:S02]  /*a980*/  LEA R132, P0, R2.reuse, c[0x0][0x1f8], 0x1 ;  /* 0x00007e0002847a11 */ /* 0x040fe400078008ff */
[----:B------:R-:W-:Y:S01]  /*a990*/  IADD3.X R133, R181, UR6, RZ, P1, !PT ;  /* 0x00000006b5857c10 */ /* 0x000fe20008ffe4ff */
[----:B------:R3:W-:Y:S03]  /*a9a0*/  LDGSTS.E.BYPASS.LTC128B.128 [R252+0x6100], [R134.64], !P2 ;  /* 0x0610000086fc7fae */ /* 0x0007e6000d101d56 */
[----:B------:R-:W-:Y:S02]  /*a9b0*/  LEA.HI.X R133, R2, c[0x0][0x1fc], R133, 0x1, P0 ;  /* 0x00007f0002857a11 */ /* 0x000fe400000f0c85 */
[----:B------:R-:W-:Y:S03]  /*a9c0*/  IADD3 R2, P1, R178, UR10, RZ ;  /* 0x0000000ab2027c10 */ /* 0x000fe6000ff3e0ff */
[----:B------:R1:W-:Y:S02]  /*a9d0*/  LDGSTS.E.BYPASS.LTC128B.128 [R252+0x1100], [R132.64], !P5 ;  /* 0x0110000084fc7fae */ /* 0x0003e4000e901d56 */
[C---:B-1----:R-:W-:Y:S02]  /*a9e0*/  LEA R132, P0, R2.reuse, c[0x0][0x1f8], 0x1 ;  /* 0x00007e0002847a11 */ /* 0x042fe400078008ff */
[----:B------:R-:W-:Y:S04]  /*a9f0*/  IADD3.X R133, R179, UR6, RZ, P1, !PT ;  /* 0x00000006b3857c10 */ /* 0x000fe80008ffe4ff */
[----:B------:R-:W-:Y:S02]  /*aa00*/  LEA.HI.X R133, R2, c[0x0][0x1fc], R133, 0x1, P0 ;  /* 0x00007f0002857a11 */ /* 0x000fe400000f0c85 */
[----:B------:R-:W-:Y:S02]  /*aa10*/  IADD3 R2, P1, R176, UR10, RZ ;  /* 0x0000000ab0027c10 */ /* 0x000fe4000ff3e0ff */
[----:B------:R-:W4:Y:S04]  /*aa20*/  LDL R176, [R1+0x38] ;  /* 0x0000380001b07983 */ /* 0x000f280000100800 */
[----:B------:R1:W-:Y:S02]  /*aa30*/  LDGSTS.E.BYPASS.LTC128B.128 [R252+0x3100], [R132.64], !P4 ;  /* 0x0310000084fc7fae */ /* 0x0003e4000e101d56 */
[C---:B-1----:R-:W-:Y:S02]  /*aa40*/  LEA R132, P0, R2.reuse, c[0x0][0x1f8], 0x1 ;  /* 0x00007e0002847a11 */ /* 0x042fe400078008ff */
[----:B------:R-:W-:Y:S04]  /*aa50*/  IADD3.X R133, R177, UR6, RZ, P1, !PT ;  /* 0x00000006b1857c10 */ /* 0x000fe80008ffe4ff */
[----:B------:R-:W-:Y:S02]  /*aa60*/  LEA.HI.X R133, R2, c[0x0][0x1fc], R133, 0x1, P0 ;  /* 0x00007f0002857a11 */ /* 0x000fe400000f0c85 */
[----:B------:R-:W-:Y:S01]  /*aa70*/  IADD3 R2, P1, R170, UR10, RZ ;  /* 0x0000000aaa027c10 */ /* 0x000fe2000ff3e0ff */
[----:B------:R-:W-:Y:S01]  /*aa80*/  @UP0 UIMAD.WIDE.U32 UR10, UR17, UR4, URZ ;  /* 0x00000004110a02a5 */ /* 0x000fe2000f8e003f */
[----:B------:R-:W2:Y:S03]  /*aa90*/  LDL R170, [R1+0x30] ;  /* 0x0000300001aa7983 */ /* 0x000ea60000100800 */
[----:B------:R-:W-:Y:S01]  /*aaa0*/  @UP0 USHF.L.U32 UR7, UR10, 0x6, URZ ;  /* 0x000000060a070899 */ /* 0x000fe2000800063f */
[----:B------:R1:W-:Y:S02]  /*aab0*/  LDGSTS.E.BYPASS.LTC128B.128 [R252+0x5100], [R132.64], !P3 ;  /* 0x0510000084fc7fae */ /* 0x0003e4000d901d56 */
[C---:B-1----:R-:W-:Y:S02]  /*aac0*/  LEA R132, P0, R2.reuse, c[0x0][0x1f8], 0x1 ;  /* 0x00007e0002847a11 */ /* 0x042fe400078008ff */
[----:B------:R-:W-:Y:S01]  /*aad0*/  IADD3.X R133, R171, UR6, RZ, P1, !PT ;  /* 0x00000006ab857c10 */ /* 0x000fe20008ffe4ff */
[----:B------:R-:W-:Y:S03]  /*aae0*/  @UP0 USHF.R.S32.HI UR6, URZ, 0x1f, UR17 ;  /* 0x0000001f3f060899 */ /* 0x000fe60008011411 */
[----:B------:R-:W2:Y:S01]  /*aaf0*/  LDL R171, [R1+0x34] ;  /* 0x0000340001ab7983 */ /* 0x000ea20000100800 */
[----:B------:R-:W-:Y:S01]  /*ab00*/  LEA.HI.X R133, R2, c[0x0][0x1fc], R133, 0x1, P0 ;  /* 0x00007f0002857a11 */ /* 0x000fe200000f0c85 */
[----:B------:R-:W-:Y:S02]  /*ab10*/  @UP0 UIMAD UR6, UR6, UR4, URZ ;  /* 0x00000004060602a4 */ /* 0x000fe4000f8e023f */
[----:B------:R-:W2:Y:S01]  /*ab20*/  LDL R2, [R1+0x1c] ;  /* 0x00001c0001027983 */ /* 0x000ea20000100800 */
[----:B------:R-:W-:Y:S01]  /*ab30*/  PLOP3.LUT P0, PT, PT, PT, UP0, 0x80, 0x0 ;  /* 0x000000000000781c */ /* 0x000fe20003f0f008 */
[----:B------:R-:W-:Y:S02]  /*ab40*/  @UP0 UIMAD UR6, UR17, UR5, UR6 ;  /* 0x00000005110602a4 */ /* 0x000fe4000f8e0206 */
[----:B------:R3:W-:Y:S02]  /*ab50*/  LDGSTS.E.BYPASS.LTC128B.128 [R252+0x7100], [R132.64], !P2 ;  /* 0x0710000084fc7fae */ /* 0x0007e4000d101d56 */
[----:B------:R-:W-:Y:S04]  /*ab60*/  @UP0 UIADD3 UR6, UR11, UR6, URZ ;  /* 0x000000060b060290 */ /* 0x000fe8000fffe03f */
[----:B------:R-:W-:Y:S02]  /*ab70*/  @UP0 USHF.L.U64.HI UR6, UR10, 0x6, UR6 ;  /* 0x000000060a060899 */ /* 0x000fe40008010206 */
[----:B------:R-:W0:Y:S08]  /*ab80*/  LDGDEPBAR ;  /* 0x00000000000079af */ /* 0x000e300000000000 */
[----:B---3--:R-:W1:Y:S02]  /*ab90*/  LDSM.16.M88.4 R132, [R168+0x10100] ;  /* 0x01010000a884783b */ /* 0x008e640000000200 */
[C---:B-1----:R-:W-:Y:S08]  /*aba0*/  HMMA.16816.F32 R4, R192.reuse, R132, R4 ;  /* 0x00000084c004723c */ /* 0x042ff00000001804 */
[C---:B------:R-:W-:Y:S01]  /*abb0*/  HMMA.16816.F32 R8, R192.reuse, R134, R8 ;  /* 0x00000086c008723c */ /* 0x040fe20000001808 */
[----:B------:R-:W1:Y:S07]  /*abc0*/  LDSM.16.M88.4 R132, [R168+0x10900] ;  /* 0x01090000a884783b */ /* 0x000e6e0000000200 */
[C---:B-1----:R-:W-:Y:S08]  /*abd0*/  HMMA.16816.F32 R12, R192.reuse, R132, R12 ;  /* 0x00000084c00c723c */ /* 0x042ff0000000180c */
[C---:B------:R-:W-:Y:S01]  /*abe0*/  HMMA.16816.F32 R16, R192.reuse, R134, R16 ;  /* 0x00000086c010723c */ /* 0x040fe20000001810 */
[----:B------:R-:W1:Y:S07]  /*abf0*/  LDSM.16.M88.4 R132, [R168+0x11100] ;  /* 0x01110000a884783b */ /* 0x000e6e0000000200 */
[C---:B-1----:R-:W-:Y:S08]  /*ac00*/  HMMA.16816.F32 R20, R192.reuse, R132, R20 ;  /* 0x00000084c014723c */ /* 0x042ff00000001814 */
[C---:B------:R-:W-:Y:S01]  /*ac10*/  HMMA.16816.F32 R24, R192.reuse, R134, R24 ;  /* 0x00000086c018723c */ /* 0x040fe20000001818 */
[----:B------:R-:W1:Y:S07]  /*ac20*/  LDSM.16.M88.4 R132, [R168+0x11900] ;  /* 0x01190000a884783b */ /* 0x000e6e0000000200 */
[C---:B-1----:R-:W-:Y:S08]  /*ac30*/  HMMA.16816.F32 R28, R192.reuse, R132, R28 ;  /* 0x00000084c01c723c */ /* 0x042ff0000000181c */
[----:B------:R-:W-:Y:S01]  /*ac40*/  HMMA.16816.F32 R32, R192, R134, R32 ;  /* 0x00000086c020723c */ /* 0x000fe20000001820 */
[----:B------:R-:W1:Y:S07]  /*ac50*/  LDSM.16.M88.4 R132, [R251] ;  /* 0x00000000fb84783b */ /* 0x000e6e0000000200 */
        /* <DEDUP_REMOVED lines=23> */
[----:B----4-:R-:W1:Y:S07]  /*add0*/  LDSM.16.M88.4 R132, [R176] ;  /* 0x00000000b084783b */ /* 0x010e6e0000000200 */
[C---:B-1----:R-:W-:Y:S08]  /*ade0*/  HMMA.16816.F32 R4, R204.reuse, R132, R4 ;  /* 0x00000084cc04723c */ /* 0x042ff00000001804 */
[C---:B------:R-:W-:Y:S01]  /*adf0*/  HMMA.16816.F32 R8, R204.reuse, R134, R8 ;  /* 0x00000086cc08723c */ /* 0x040fe20000001808 */
[----:B--2---:R1:W2:Y:S08]  /*ae00*/  LDSM.16.M88.4 R132, [R171] ;  /* 0x00000000ab84783b */ /* 0x0042b00000000200 */
[----:B-1----:R-:W3:Y:S01]  /*ae10*/  LDL R171, [R1+0x28] ;  /* 0x0000280001ab7983 */ /* 0x002ee20000100800 */
[C---:B--2---:R-:W-:Y:S08]  /*ae20*/  HMMA.16816.F32 R12, R204.reuse, R132, R12 ;  /* 0x00000084cc0c723c */ /* 0x044ff0000000180c */
[C---:B------:R-:W-:Y:S01]  /*ae30*/  HMMA.16816.F32 R16, R204.reuse, R134, R16 ;  /* 0x00000086cc10723c */ /* 0x040fe20000001810 */
[----:B------:R1:W2:Y:S08]  /*ae40*/  LDSM.16.M88.4 R132, [R170] ;  /* 0x00000000aa84783b */ /* 0x0002b00000000200 */
[----:B-1----:R-:W4:Y:S01]  /*ae50*/  LDL R170, [R1+0x24] ;  /* 0x0000240001aa7983 */ /* 0x002f220000100800 */
[C---:B--2---:R-:W-:Y:S08]  /*ae60*/  HMMA.16816.F32 R20, R204.reuse, R132, R20 ;  /* 0x00000084cc14723c */ /* 0x044ff00000001814 */
[C---:B------:R-:W-:Y:S01]  /*ae70*/  HMMA.16816.F32 R24, R204.reuse, R134, R24 ;  /* 0x00000086cc18723c */ /* 0x040fe20000001818 */
[----:B------:R1:W2:Y:S08]  /*ae80*/  LDSM.16.M88.4 R132, [R169] ;  /* 0x00000000a984783b */ /* 0x0002b00000000200 */
[----:B-1----:R-:W3:Y:S01]  /*ae90*/  LDL R169, [R1+0x20] ;  /* 0x0000200001a97983 */ /* 0x002ee20000100800 */
[C---:B--2---:R-:W-:Y:S08]  /*aea0*/  HMMA.16816.F32 R28, R204.reuse, R132, R28 ;  /* 0x00000084cc1c723c */ /* 0x044ff0000000181c */
        /* <DEDUP_REMOVED lines=37> */
[----:B---3--:R1:W2:Y:S08]  /*b100*/  LDSM.16.M88.4 R132, [R171] ;  /* 0x00000000ab84783b */ /* 0x0082b00000000200 */
[----:B-1----:R-:W3:Y:S01]  /*b110*/  LDL R171, [R1+0x18] ;  /* 0x0000180001ab7983 */ /* 0x002ee20000100800 */
[C---:B--2---:R-:W-:Y:S08]  /*b120*/  HMMA.16816.F32 R4, R220.reuse, R132, R4 ;  /* 0x00000084dc04723c */ /* 0x044ff00000001804 */
[C---:B------:R-:W-:Y:S01]  /*b130*/  HMMA.16816.F32 R8, R220.reuse, R134, R8 ;  /* 0x00000086dc08723c */ /* 0x040fe20000001808 */
[----:B----4-:R1:W2:Y:S08]  /*b140*/  LDSM.16.M88.4 R132, [R170] ;  /* 0x00000000aa84783b */ /* 0x0102b00000000200 */
[----:B-1----:R-:W4:Y:S01]  /*b150*/  LDL R170, [R1+0x14] ;  /* 0x0000140001aa7983 */ /* 0x002f220000100800 */
[C---:B--2---:R-:W-:Y:S08]  /*b160*/  HMMA.16816.F32 R12, R220.reuse, R132, R12 ;  /* 0x00000084dc0c723c */ /* 0x044ff0000000180c */
[C---:B------:R-:W-:Y:S01]  /*b170*/  HMMA.16816.F32 R16, R220.reuse, R134, R16 ;  /* 0x00000086dc10723c */ /* 0x040fe20000001810 */
[----:B------:R1:W2:Y:S08]  /*b180*/  LDSM.16.M88.4 R132, [R169] ;  /* 0x00000000a984783b */ /* 0x0002b00000000200 */
[----:B-1----:R-:W3:Y:S01]  /*b190*/  LDL R169, [R1+0x10] ;  /* 0x0000100001a97983 */ /* 0x002ee20000100800 */
        /* <DEDUP_REMOVED lines=42> */
[----:B---3--:R-:W1:Y:S07]  /*b440*/  LDSM.16.M88.4 R132, [R171] ;  /* 0x00000000ab84783b */ /* 0x008e6e0000000200 */
[C---:B-1----:R-:W-:Y:S08]  /*b450*/  HMMA.16816.F32 R4, R236.reuse, R132, R4 ;  /* 0x00000084ec04723c */ /* 0x042ff00000001804 */
[C---:B------:R-:W-:Y:S01]  /*b460*/  HMMA.16816.F32 R8, R236.reuse, R134, R8 ;  /* 0x00000086ec08723c */ /* 0x040fe20000001808 */
[----:B----4-:R-:W1:Y:S07]  /*b470*/  LDSM.16.M88.4 R132, [R170] ;  /* 0x00000000aa84783b */ /* 0x010e6e0000000200 */
[C---:B-1----:R-:W-:Y:S08]  /*b480*/  HMMA.16816.F32 R12, R236.reuse, R132, R12 ;  /* 0x00000084ec0c723c */ /* 0x042ff0000000180c */
[C---:B------:R-:W-:Y:S01]  /*b490*/  HMMA.16816.F32 R16, R236.reuse, R134, R16 ;  /* 0x00000086ec10723c */ /* 0x040fe20000001810 */
[----:B------:R-:W1:Y:S07]  /*b4a0*/  LDSM.16.M88.4 R132, [R169] ;  /* 0x00000000a984783b */ /* 0x000e6e0000000200 */
[C---:B-1----:R-:W-:Y:S08]  /*b4b0*/  HMMA.16816.F32 R20, R236.reuse, R132, R20 ;  /* 0x00000084ec14723c */ /* 0x042ff00000001814 */
[C---:B------:R-:W-:Y:S01]  /*b4c0*/  HMMA.16816.F32 R24, R236.reuse, R134, R24 ;  /* 0x00000086ec18723c */ /* 0x040fe20000001818 */
[----:B------:R-:W1:Y:S07]  /*b4d0*/  LDSM.16.M88.4 R132, [R2] ;  /* 0x000000000284783b */ /* 0x000e6e0000000200 */
        /* <DEDUP_REMOVED lines=17> */
[----:B------:R-:W1:Y:S11]  /*b5f0*/  LDSM.16.M88.4 R132, [R251+0x6800] ;  /* 0x00680000fb84783b */ /* 0x000e760000000200 */
[----:B------:R-:W-:Y:S04]  /*b600*/  @!UPT UIADD3 URZ, URZ, URZ, URZ ;  /* 0x0000003f3f3ff290 */ /* 0x000fe8000fffe03f */
[----:B------:R-:W-:Y:S02]  /*b610*/  FMUL.FTZ R7, R7, c[0x0][0x320] ;  /* 0x0000c80007077a20 */ /* 0x000fe40000410000 */
[----:B------:R-:W-:Y:S02]  /*b620*/  FMUL.FTZ R4, R4, c[0x0][0x320] ;  /* 0x0000c80004047a20 */ /* 0x000fe40000410000 */
[----:B------:R-:W-:Y:S01]  /*b630*/  MUFU.TANH R183, R7 ;  /* 0x0000000700b77308 */ /* 0x000fe20000002400 */
[----:B------:R-:W-:Y:S02]  /*b640*/  FMUL.FTZ R5, R5, c[0x0][0x320] ;  /* 0x0000c80005057a20 */ /* 0x000fe40000410000 */
[----:B------:R-:W-:Y:S02]  /*b650*/  FMUL.FTZ R6, R6, c[0x0][0x320] ;  /* 0x0000c80006067a20 */ /* 0x000fe40000410000 */
[----:B------:R-:W-:Y:S02]  /*b660*/  FMUL.FTZ R10, R10, c[0x0][0x320] ;  /* 0x0000c8000a0a7a20 */ /* 0x000fe40000410000 */
[----:B------:R-:W-:Y:S02]  /*b670*/  FMUL.FTZ R11, R11, c[0x0][0x320] ;  /* 0x0000c8000b0b7a20 */ /* 0x000fe40000410000 */
[----:B------:R-:W-:Y:S01]  /*b680*/  FMUL.FTZ R8, R8, c[0x0][0x320] ;  /* 0x0000c80008087a20 */ /* 0x000fe20000410000 */
[----:B------:R-:W2:Y:S01]  /*b690*/  MUFU.TANH R4, R4 ;  /* 0x0000000400047308 */ /* 0x000ea20000002400 */
[----:B------:R-:W-:Y:S09]  /*b6a0*/  FMUL.FTZ R9, R9, c[0x0][0x320] ;  /* 0x0000c80009097a20 */ /* 0x000ff20000410000 */
[----:B------:R-:W3:Y:S01]  /*b6b0*/  MUFU.TANH R182, R5 ;  /* 0x0000000500b67308 */ /* 0x000ee20000002400 */
[C---:B-1----:R-:W-:Y:S08]  /*b6c0*/  HMMA.16816.F32 R12, R244.reuse, R132, R12 ;  /* 0x00000084f40c723c */ /* 0x042ff0000000180c */
[C---:B------:R-:W-:Y:S01]  /*b6d0*/  HMMA.16816.F32 R16, R244.reuse, R134, R16 ;  /* 0x00000086f410723c */ /* 0x040fe20000001810 */
[----:B------:R-:W1:Y:S01]  /*b6e0*/  LDSM.16.M88.4 R132, [R251+0x7000] ;  /* 0x00700000fb84783b */ /* 0x000e620000000200 */
[----:B------:R-:W4:Y:S10]  /*b6f0*/  MUFU.TANH R181, R8 ;  /* 0x0000000800b57308 */ /* 0x000f340000002400 */
[----:B------:R-:W1:Y:S04]  /*b700*/  MUFU.TANH R180, R9 ;  /* 0x0000000900b47308 */ /* 0x000e680000002400 */
[----:B------:R-:W-:Y:S02]  /*b710*/  FMUL.FTZ R14, R14, c[0x0][0x320] ;  /* 0x0000c8000e0e7a20 */ /* 0x000fe40000410000 */
        /* <DEDUP_REMOVED lines=8> */
[----:B------:R-:W-:Y:S01]  /*b7a0*/  MUFU.TANH R178, R13 ;  /* 0x0000000d00b27308 */ /* 0x000fe20000002400 */
[C---:B-1----:R-:W-:Y:S09]  /*b7b0*/  HMMA.16816.F32 R20, R244.reuse, R132, R20 ;  /* 0x00000084f414723c */ /* 0x042ff20000001814 */
[----:B------:R1:W-:Y:S01]  /*b7c0*/  MUFU.TANH R176, R17 ;  /* 0x0000001100b07308 */ /* 0x0003e20000002400 */
[C---:B------:R-:W-:Y:S01]  /*b7d0*/  HMMA.16816.F32 R24, R244.reuse, R134, R24 ;  /* 0x00000086f418723c */ /* 0x040fe20000001818 */
[----:B------:R-:W2:Y:S01]  /*b7e0*/  LDSM.16.M88.4 R132, [R251+0x7800] ;  /* 0x00780000fb84783b */ /* 0x000ea20000000200 */
[----:B------:R-:W-:Y:S07]  /*b7f0*/  DEPBAR.LE SB0, 0x0 ;  /* 0x000080000000791a */ /* 0x000fee0000000000 */
[----:B------:R3:W-:Y:S01]  /*b800*/  MUFU.TANH R177, R16 ;  /* 0x0000001000b17308 */ /* 0x0007e20000002400 */
[----:B------:R-:W-:Y:S04]  /*b810*/  BAR.SYNC.DEFER_BLOCKING 0x0 ;  /* 0x0000000000007b1d */ /* 0x000fe80000010000 */
[----:B------:R-:W-:Y:S02]  /*b820*/  FMUL.FTZ R20, R20, c[0x0][0x320] ;  /* 0x0000c80014147a20 */ /* 0x000fe40000410000 */
[----:B-1----:R-:W-:Y:S02]  /*b830*/  FMUL.FTZ R17, R21, c[0x0][0x320] ;  /* 0x0000c80015117a20 */ /* 0x002fe40000410000 */
[----:B------:R-:W-:Y:S02]  /*b840*/  FMUL.FTZ R22, R22, c[0x0][0x320] ;  /* 0x0000c80016167a20 */ /* 0x000fe40000410000 */
[----:B------:R-:W-:Y:S04]  /*b850*/  FMUL.FTZ R23, R23, c[0x0][0x320] ;  /* 0x0000c80017177a20 */ /* 0x000fe80000410000 */
[----:B------:R-:W-:Y:S02]  /*b860*/  FMUL.FTZ R13, R25, c[0x0][0x320] ;  /* 0x0000c800190d7a20 */ /* 0x000fe40000410000 */
[----:B------:R-:W-:Y:S02]  /*b870*/  FMUL.FTZ R26, R26, c[0x0][0x320] ;  /* 0x0000c8001a1a7a20 */ /* 0x000fe40000410000 */
[----:B------:R-:W-:Y:S02]  /*b880*/  FMUL.FTZ R27, R27, c[0x0][0x320] ;  /* 0x0000c8001b1b7a20 */ /* 0x000fe40000410000 */
[----:B---3--:R-:W-:Y:S06]  /*b890*/  FMUL.FTZ R16, R24, c[0x0][0x320] ;  /* 0x0000c80018107a20 */ /* 0x008fec0000410000 */
[----:B------:R-:W-:Y:S01]  /*b8a0*/  MUFU.TANH R16, R16 ;  /* 0x0000001000107308 */ /* 0x000fe20000002400 */
[C---:B--2---:R-:W-:Y:S09]  /*b8b0*/  HMMA.16816.F32 R28, R244.reuse, R132, R28 ;  /* 0x00000084f41c723c */ /* 0x044ff2000000181c */
[----:B------:R-:W1:Y:S03]  /*b8c0*/  MUFU.TANH R179, R12 ;  /* 0x0000000c00b37308 */ /* 0x000e660000002400 */
[----:B------:R-:W-:Y:S01]  /*b8d0*/  FMNMX.FTZ R133, R4, R0, !PT ;  /* 0x0000000004857209 */ /* 0x000fe20007810000 */
[----:B------:R-:W-:Y:S03]  /*b8e0*/  HMMA.16816.F32 R32, R244, R134, R32 ;  /* 0x00000086f420723c */ /* 0x000fe60000001820 */
[----:B------:R-:W-:Y:S03]  /*b8f0*/  FMNMX.FTZ R133, R182, R133, !PT ;  /* 0x00000085b6857209 */ /* 0x000fe60007810000 */
[----:B------:R-:W2:Y:S01]  /*b900*/  MUFU.TANH R20, R20 ;  /* 0x0000001400147308 */ /* 0x000ea20000002400 */
[----:B----4-:R-:W-:Y:S05]  /*b910*/  FMNMX.FTZ R133, R181, R133, !PT ;  /* 0x00000085b5857209 */ /* 0x010fea0007810000 */
[----:B------:R-:W-:Y:S01]  /*b920*/  FMNMX.FTZ R133, R180, R133, !PT ;  /* 0x00000085b4857209 */ /* 0x000fe20007810000 */
[----:B------:R-:W-:Y:S03]  /*b930*/  FMUL.FTZ R9, R29, c[0x0][0x320] ;  /* 0x0000c8001d097a20 */ /* 0x000fe60000410000 */
[----:B------:R-:W3:Y:S01]  /*b940*/  MUFU.TANH R17, R17 ;  /* 0x0000001100117308 */ /* 0x000ee20000002400 */
[----:B------:R-:W-:Y:S02]  /*b950*/  FMUL.FTZ R30, R30, c[0x0][0x320] ;  /* 0x0000c8001e1e7a20 */ /* 0x000fe40000410000 */
[----:B------:R-:W-:Y:S01]  /*b960*/  FMUL.FTZ R31, R31, c[0x0][0x320] ;  /* 0x0000c8001f1f7a20 */ /* 0x000fe20000410000 */
[----:B-1----:R-:W-:Y:S01]  /*b970*/  FMNMX.FTZ R133, R179, R133, !PT ;  /* 0x00000085b3857209 */ /* 0x002fe20007810000 */
[----:B------:R-:W-:Y:S03]  /*b980*/  FMUL.FTZ R12, R28, c[0x0][0x320] ;  /* 0x0000c8001c0c7a20 */ /* 0x000fe60000410000 */
[----:B------:R-:W-:Y:S01]  /*b990*/  FMUL.FTZ R8, R32, c[0x0][0x320] ;  /* 0x0000c80020087a20 */ /* 0x000fe20000410000 */
[----:B------:R-:W-:Y:S01]  /*b9a0*/  FMNMX.FTZ R133, R178, R133, !PT ;  /* 0x00000085b2857209 */ /* 0x000fe20007810000 */
[----:B------:R-:W-:Y:S01]  /*b9b0*/  FMUL.FTZ R5, R33, c[0x0][0x320] ;  /* 0x0000c80021057a20 */ /* 0x000fe20000410000 */
[----:B------:R-:W1:Y:S01]  /*b9c0*/  MUFU.TANH R13, R13 ;  /* 0x0000000d000d7308 */ /* 0x000e620000002400 */
[----:B------:R-:W-:Y:S01]  /*b9d0*/  FMUL.FTZ R34, R34, c[0x0][0x320] ;  /* 0x0000c80022227a20 */ /* 0x000fe20000410000 */
[----:B------:R-:W-:Y:S04]  /*b9e0*/  FMNMX.FTZ R133, R177, R133, !PT ;  /* 0x00000085b1857209 */ /* 0x000fe80007810000 */
[----:B------:R-:W-:Y:S04]  /*b9f0*/  FMNMX.FTZ R133, R176, R133, !PT ;  /* 0x00000085b0857209 */ /* 0x000fe80007810000 */
[----:B------:R-:W4:Y:S01]  /*ba00*/  MUFU.TANH R12, R12 ;  /* 0x0000000c000c7308 */ /* 0x000f220000002400 */
[----:B--2---:R-:W-:Y:S04]  /*ba10*/  FMNMX.FTZ R133, R20, R133, !PT ;  /* 0x0000008514857209 */ /* 0x004fe80007810000 */
[----:B---3--:R-:W-:Y:S04]  /*ba20*/  FMNMX.FTZ R133, R17, R133, !PT ;  /* 0x0000008511857209 */ /* 0x008fe80007810000 */
[----:B------:R-:W-:Y:S01]  /*ba30*/  FMNMX.FTZ R133, R16, R133, !PT ;  /* 0x0000008510857209 */ /* 0x000fe20007810000 */
[----:B------:R-:W2:Y:S03]  /*ba40*/  MUFU.TANH R9, R9 ;  /* 0x0000000900097308 */ /* 0x000ea60000002400 */
[----:B-1----:R-:W-:Y:S07]  /*ba50*/  FMNMX.FTZ R133, R13, R133, !PT ;  /* 0x000000850d857209 */ /* 0x002fee0007810000 */
[----:B------:R-:W1:Y:S01]  /*ba60*/  MUFU.TANH R8, R8 ;  /* 0x0000000800087308 */ /* 0x000e620000002400 */
[----:B----4-:R-:W-:Y:S09]  /*ba70*/  FMNMX.FTZ R133, R12, R133, !PT ;  /* 0x000000850c857209 */ /* 0x010ff20007810000 */
[----:B------:R-:W3:Y:S01]  /*ba80*/  MUFU.TANH R5, R5 ;  /* 0x0000000500057308 */ /* 0x000ee20000002400 */
[----:B--2---:R-:W-:Y:S09]  /*ba90*/  FMNMX.FTZ R133, R9, R133, !PT ;  /* 0x0000008509857209 */ /* 0x004ff20007810000 */
[----:B------:R-:W-:Y:S01]  /*baa0*/  MUFU.TANH R28, R26 ;  /* 0x0000001a001c7308 */ /* 0x000fe20000002400 */
[----:B-1----:R-:W-:Y:S09]  /*bab0*/  FMNMX.FTZ R133, R8, R133, !PT ;  /* 0x0000008508857209 */ /* 0x002ff20007810000 */
[----:B------:R-:W-:Y:S01]  /*bac0*/  MUFU.TANH R21, R22 ;  /* 0x0000001600157308 */ /* 0x000fe20000002400 */
[----:B---3--:R-:W-:Y:S05]  /*bad0*/  FMNMX.FTZ R133, R5, R133, !PT ;  /* 0x0000008505857209 */ /* 0x008fea0007810000 */
[----:B------:R-:W1:Y:S04]  /*bae0*/  SHFL.BFLY PT, R2, R133, 0x2, 0x1f ;  /* 0x0c401f0085027f89 */ /* 0x000e6800000e0000 */
[----:B------:R-:W-:Y:S10]  /*baf0*/  MUFU.TANH R25, R23 ;  /* 0x0000001700197308 */ /* 0x000ff40000002400 */
[----:B------:R-:W-:Y:S10]  /*bb00*/  MUFU.TANH R184, R10 ;  /* 0x0000000a00b87308 */ /* 0x000ff40000002400 */
[----:B------:R-:W-:Y:S01]  /*bb10*/  MUFU.TANH R185, R11 ;  /* 0x0000000b00b97308 */ /* 0x000fe20000002400 */
[----:B-1----:R-:W-:Y:S05]  /*bb20*/  FMNMX.FTZ R133, R133, R2, !PT ;  /* 0x0000000285857209 */ /* 0x002fea0007810000 */
[----:B------:R-:W1:Y:S04]  /*bb30*/  SHFL.BFLY PT, R2, R133, 0x1, 0x1f ;  /* 0x0c201f0085027f89 */ /* 0x000e6800000e0000 */
[----:B------:R-:W-:Y:S10]  /*bb40*/  MUFU.TANH R189, R14 ;  /* 0x0000000e00bd7308 */ /* 0x000ff40000002400 */
[----:B------:R-:W-:Y:S10]  /*bb50*/  MUFU.TANH R188, R15 ;  /* 0x0000000f00bc7308 */ /* 0x000ff40000002400 */
[----:B------:R-:W-:Y:S01]  /*bb60*/  MUFU.TANH R187, R18 ;  /* 0x0000001200bb7308 */ /* 0x000fe20000002400 */
[----:B-1----:R-:W-:Y:S05]  /*bb70*/  FMNMX.FTZ R133, R133, R2, !PT ;  /* 0x0000000285857209 */ /* 0x002fea0007810000 */
[C---:B------:R-:W-:Y:S02]  /*bb80*/  FMUL.FTZ R2, R133.reuse, c[0x0][0x2d0] ;  /* 0x0000b40085027a20 */ /* 0x040fe40000410000 */
[----:B------:R-:W-:Y:S02]  /*bb90*/  FADD.FTZ R0, -R133, R0 ;  /* 0x0000000085007221 */ /* 0x000fe40000010100 */
[----:B------:R-:W-:Y:S01]  /*bba0*/  MUFU.TANH R190, R19 ;  /* 0x0000001300be7308 */ /* 0x000fe20000002400 */
[--C-:B------:R-:W-:Y:S02]  /*bbb0*/  FFMA.FTZ R135, R17, c[0x0][0x2d0], -R2.reuse ;  /* 0x0000b40011877a23 */ /* 0x100fe40000010802 */
[--C-:B------:R-:W-:Y:S02]  /*bbc0*/  FFMA.FTZ R4, R4, c[0x0][0x2d0], -R2.reuse ;  /* 0x0000b40004047a23 */ /* 0x100fe40000010802 */
[--C-:B------:R-:W-:Y:S02]  /*bbd0*/  FFMA.FTZ R134, R16, c[0x0][0x2d0], -R2.reuse ;  /* 0x0000b40010867a23 */ /* 0x100fe40000010802 */
        /* <DEDUP_REMOVED lines=9> */
[--C-:B------:R-:W-:Y:S02]  /*bc70*/  FFMA.FTZ R191, R13, c[0x0][0x2d0], -R2.reuse ;  /* 0x0000b4000dbf7a23 */ /* 0x100fe40000010802 */
[--C-:B------:R-:W-:Y:S02]  /*bc80*/  FFMA.FTZ R168, R12, c[0x0][0x2d0], -R2.reuse ;  /* 0x0000b4000ca87a23 */ /* 0x100fe40000010802 */
[--C-:B------:R-:W-:Y:S01]  /*bc90*/  FFMA.FTZ R169, R9, c[0x0][0x2d0], -R2.reuse ;  /* 0x0000b40009a97a23 */ /* 0x100fe20000010802 */
[----:B------:R-:W-:Y:S01]  /*bca0*/  MUFU.EX2 R176, R4 ;  /* 0x0000000400b07308 */ /* 0x000fe20000000800 */
[--C-:B------:R-:W-:Y:S02]  /*bcb0*/  FFMA.FTZ R170, R8, c[0x0][0x2d0], -R2.reuse ;  /* 0x0000b40008aa7a23 */ /* 0x100fe40000010802 */
[----:B------:R-:W-:Y:S02]  /*bcc0*/  FFMA.FTZ R171, R5, c[0x0][0x2d0], -R2 ;  /* 0x0000b40005ab7a23 */ /* 0x000fe40000010802 */
[----:B------:R-:W2:Y:S01]  /*bcd0*/  LDL.LU R2, [R1+0x80] ;  /* 0x0000800001027983 */ /* 0x000ea20000300800 */
[----:B------:R-:W-:Y:S06]  /*bce0*/  FMUL.FTZ R0, R0, c[0x0][0x2d0] ;  /* 0x0000b40000007a20 */ /* 0x000fec0000410000 */
[----:B------:R-:W1:Y:S02]  /*bcf0*/  MUFU.EX2 R0, R0 ;  /* 0x0000000000007308 */ /* 0x000e640000000800 */
[C---:B-1----:R-:W-:Y:S02]  /*bd00*/  FMUL.FTZ R5, R0.reuse, R141 ;  /* 0x0000008d00057220 */ /* 0x042fe40000410000 */
[C---:B------:R-:W-:Y:S01]  /*bd10*/  FMUL.FTZ R12, R0.reuse, R148 ;  /* 0x00000094000c7220 */ /* 0x040fe20000410000 */
[----:B------:R-:W3:Y:S01]  /*bd20*/  LDL.LU R141, [R1+0x84] ;  /* 0x00008400018d7983 */ /* 0x000ee20000300800 */
[C---:B------:R-:W-:Y:S02]  /*bd30*/  FMUL.FTZ R4, R0.reuse, R140 ;  /* 0x0000008c00047220 */ /* 0x040fe40000410000 */
[C---:B------:R-:W-:Y:S01]  /*bd40*/  FMUL.FTZ R8, R0.reuse, R136 ;  /* 0x0000008800087220 */ /* 0x040fe20000410000 */
[----:B------:R-:W-:Y:S01]  /*bd50*/  MOV R136, R134 ;  /* 0x0000008600887202 */ /* 0x000fe20000000f00 */
[C---:B------:R-:W-:Y:S01]  /*bd60*/  FMUL.FTZ R9, R0.reuse, R137 ;  /* 0x0000008900097220 */ /* 0x040fe20000410000 */
[----:B------:R-:W-:Y:S01]  /*bd70*/  MOV R137, R135 ;  /* 0x0000008700897202 */ /* 0x000fe20000000f00 */
[C---:B------:R-:W-:Y:S01]  /*bd80*/  FMUL.FTZ R13, R0.reuse, R149 ;  /* 0x00000095000d7220 */ /* 0x040fe20000410000 */
[----:B------:R-:W-:Y:S01]  /*bd90*/  MUFU.TANH R135, R34 ;  /* 0x0000002200877308 */ /* 0x000fe20000002400 */
[C---:B------:R-:W-:Y:S01]  /*bda0*/  FMUL.FTZ R16, R0.reuse, R144 ;  /* 0x0000009000107220 */ /* 0x040fe20000410000 */
[----:B------:R-:W-:Y:S01]  /*bdb0*/  MOV R149, R132 ;  /* 0x0000008400957202 */ /* 0x000fe20000000f00 */
[C---:B------:R-:W-:Y:S01]  /*bdc0*/  FMUL.FTZ R17, R0.reuse, R145 ;  /* 0x0000009100117220 */ /* 0x040fe20000410000 */
[----:B------:R-:W4:Y:S01]  /*bdd0*/  LDL R148, [R1+0x70] ;  /* 0x0000700001947983 */ /* 0x000f220000100800 */
[C---:B------:R-:W-:Y:S01]  /*bde0*/  FMUL.FTZ R20, R0.reuse, R156 ;  /* 0x0000009c00147220 */ /* 0x040fe20000410000 */
[----:B------:R-:W-:Y:S01]  /*bdf0*/  MOV R156, R21 ;  /* 0x00000015009c7202 */ /* 0x000fe20000000f00 */
        /* <DEDUP_REMOVED lines=9> */
[----:B------:R-:W3:Y:S01]  /*be90*/  LDL R164, [R1+0x74] ;  /* 0x0000740001a47983 */ /* 0x000ee20000100800 */
[C---:B------:R-:W-:Y:S01]  /*bea0*/  FMUL.FTZ R32, R0.reuse, R160 ;  /* 0x000000a000207220 */ /* 0x040fe20000410000 */
[----:B------:R-:W1:Y:S01]  /*beb0*/  MUFU.TANH R165, R27 ;  /* 0x0000001b00a57308 */ /* 0x000e620000002400 */
[C---:B------:R-:W-:Y:S02]  /*bec0*/  FMUL.FTZ R33, R0.reuse, R161 ;  /* 0x000000a100217220 */ /* 0x040fe40000410000 */
[C---:B------:R-:W-:Y:S02]  /*bed0*/  FMUL.FTZ R36, R0.reuse, R36 ;  /* 0x0000002400247220 */ /* 0x040fe40000410000 */
[C---:B------:R-:W-:Y:S02]  /*bee0*/  FMUL.FTZ R37, R0.reuse, R37 ;  /* 0x0000002500257220 */ /* 0x040fe40000410000 */
[C---:B------:R-:W-:Y:S02]  /*bef0*/  FMUL.FTZ R40, R0.reuse, R40 ;  /* 0x0000002800287220 */ /* 0x040fe40000410000 */
        /* <DEDUP_REMOVED lines=47> */
[----:B--2---:R-:W-:Y:S01]  /*c1f0*/  FFMA.FTZ R144, R0, R2, R176 ;  /* 0x0000000200907223 */ /* 0x004fe200000100b0 */
[----:B------:R-:W-:Y:S04]  /*c200*/  FMNMX.FTZ R0, R6, R3, !PT ;  /* 0x0000000306007209 */ /* 0x000fe80007810000 */
[----:B------:R-:W-:Y:S04]  /*c210*/  FMNMX.FTZ R0, R183, R0, !PT ;  /* 0x00000000b7007209 */ /* 0x000fe80007810000 */
[----:B------:R-:W-:Y:S04]  /*c220*/  FMNMX.FTZ R0, R184, R0, !PT ;  /* 0x00000000b8007209 */ /* 0x000fe80007810000 */
[----:B------:R-:W-:Y:S04]  /*c230*/  FMNMX.FTZ R0, R185, R0, !PT ;  /* 0x00000000b9007209 */ /* 0x000fe80007810000 */
[----:B------:R-:W-:Y:S04]  /*c240*/  FMNMX.FTZ R0, R189, R0, !PT ;  /* 0x00000000bd007209 */ /* 0x000fe80007810000 */
[----:B------:R-:W-:Y:S04]  /*c250*/  FMNMX.FTZ R0, R188, R0, !PT ;  /* 0x00000000bc007209 */ /* 0x000fe80007810000 */
[----:B------:R-:W-:Y:S04]  /*c260*/  FMNMX.FTZ R0, R187, R0, !PT ;  /* 0x00000000bb007209 */ /* 0x000fe80007810000 */
[----:B------:R-:W-:Y:S01]  /*c270*/  FMNMX.FTZ R2, R190, R0, !PT ;  /* 0x00000000be027209 */ /* 0x000fe20007810000 */
[----:B------:R-:W-:Y:S03]  /*c280*/  FMUL.FTZ R0, R35, c[0x0][0x320] ;  /* 0x0000c80023007a20 */ /* 0x000fe60000410000 */
[----:B------:R-:W-:Y:S01]  /*c290*/  FMNMX.FTZ R2, R156, R2, !PT ;  /* 0x000000029c027209 */ /* 0x000fe20007810000 */
[----:B------:R2:W1:Y:S03]  /*c2a0*/  MUFU.TANH R134, R0 ;  /* 0x0000000000867308 */ /* 0x0004660000002400 */
[----:B--2---:R-:W-:Y:S04]  /*c2b0*/  FMNMX.FTZ R0, R152, R2, !PT ;  /* 0x0000000298007209 */ /* 0x004fe80007810000 */
        /* <DEDUP_REMOVED lines=13> */
[----:B------:R-:W-:Y:S04]  /*c390*/  FFMA.FTZ R140, R6, c[0x0][0x2d0], -R2 ;  /* 0x0000b400068c7a23 */ /* 0x000fe80000010802 */
[----:B------:R-:W1:Y:S10]  /*c3a0*/  MUFU.EX2 R0, R0 ;  /* 0x0000000000007308 */ /* 0x000e740000000800 */
[----:B------:R-:W3:Y:S01]  /*c3b0*/  MUFU.EX2 R140, R140 ;  /* 0x0000008c008c7308 */ /* 0x000ee20000000800 */
[C---:B-1----:R-:W-:Y:S02]  /*c3c0*/  FMUL.FTZ R18, R0.reuse, R146 ;  /* 0x0000009200127220 */ /* 0x042fe40000410000 */
[C---:B------:R-:W-:Y:S02]  /*c3d0*/  FMUL.FTZ R19, R0.reuse, R147 ;  /* 0x0000009300137220 */ /* 0x040fe40000410000 */
[----:B------:R-:W2:Y:S01]  /*c3e0*/  LDL.64 R146, [R1+0xc8] ;  /* 0x0000c80001927983 */ /* 0x000ea20000100a00 */
[C---:B------:R-:W-:Y:S02]  /*c3f0*/  FMUL.FTZ R14, R0.reuse, R150 ;  /* 0x00000096000e7220 */ /* 0x040fe40000410000 */
[C---:B------:R-:W-:Y:S02]  /*c400*/  FMUL.FTZ R15, R0.reuse, R151 ;  /* 0x00000097000f7220 */ /* 0x040fe40000410000 */
[C---:B------:R-:W-:Y:S01]  /*c410*/  FMUL.FTZ R11, R0.reuse, R139 ;  /* 0x0000008b000b7220 */ /* 0x040fe20000410000 */
[----:B------:R-:W4:Y:S01]  /*c420*/  LDL.64 R150, [R1+0xb8] ;  /* 0x0000b80001967983 */ /* 0x000f220000100a00 */
[C---:B------:R-:W-:Y:S02]  /*c430*/  FMUL.FTZ R10, R0.reuse, R138 ;  /* 0x0000008a000a7220 */ /* 0x040fe40000410000 */
[C---:B------:R-:W-:Y:S02]  /*c440*/  FMUL.FTZ R7, R0.reuse, R143 ;  /* 0x0000008f00077220 */ /* 0x040fe40000410000 */
[C---:B------:R-:W-:Y:S01]  /*c450*/  FMUL.FTZ R6, R0.reuse, R142 ;  /* 0x0000008e00067220 */ /* 0x040fe20000410000 */
[----:B------:R-:W4:Y:S01]  /*c460*/  LDL R139, [R1+0x7c] ;  /* 0x00007c00018b7983 */ /* 0x000f220000100800 */
[C---:B------:R-:W-:Y:S02]  /*c470*/  FMUL.FTZ R34, R0.reuse, R162 ;  /* 0x000000a200227220 */ /* 0x040fe40000410000 */
[C---:B------:R-:W-:Y:S01]  /*c480*/  FMUL.FTZ R35, R0.reuse, R163 ;  /* 0x000000a300237220 */ /* 0x040fe20000410000 */
[----:B------:R-:W4:Y:S01]  /*c490*/  LDL R138, [R1+0x78] ;  /* 0x00007800018a7983 */ /* 0x000f220000100800 */
[C---:B---3--:R-:W-:Y:S02]  /*c4a0*/  FFMA.FTZ R141, R0.reuse, R141, R140 ;  /* 0x0000008d008d7223 */ /* 0x048fe4000001008c */
[C---:B------:R-:W-:Y:S01]  /*c4b0*/  FMUL.FTZ R22, R0.reuse, R158 ;  /* 0x0000009e00167220 */ /* 0x040fe20000410000 */
[----:B------:R-:W3:Y:S01]  /*c4c0*/  LDL R143, [R1+0x6c] ;  /* 0x00006c00018f7983 */ /* 0x000ee20000100800 */
[C---:B------:R-:W-:Y:S01]  /*c4d0*/  FMUL.FTZ R23, R0.reuse, R159 ;  /* 0x0000009f00177220 */ /* 0x040fe20000410000 */
[----:B------:R-:W-:Y:S01]  /*c4e0*/  MOV R159, R145 ;  /* 0x00000091009f7202 */ /* 0x000fe20000000f00 */
[C---:B------:R-:W-:Y:S01]  /*c4f0*/  FMUL.FTZ R26, R0.reuse, R154 ;  /* 0x0000009a001a7220 */ /* 0x040fe20000410000 */
[----:B------:R-:W3:Y:S01]  /*c500*/  LDL R142, [R1+0x68] ;  /* 0x00006800018e7983 */ /* 0x000ee20000100800 */
[C---:B------:R-:W-:Y:S01]  /*c510*/  FMUL.FTZ R27, R0.reuse, R155 ;  /* 0x0000009b001b7220 */ /* 0x040fe20000410000 */
[----:B------:R-:W-:Y:S01]  /*c520*/  MOV R158, R149 ;  /* 0x00000095009e7202 */ /* 0x000fe20000000f00 */
[C---:B------:R-:W-:Y:S01]  /*c530*/  FMUL.FTZ R30, R0.reuse, R166 ;  /* 0x000000a6001e7220 */ /* 0x040fe20000410000 */
[----:B------:R-:W-:Y:S01]  /*c540*/  MOV R155, R152 ;  /* 0x00000098009b7202 */ /* 0x000fe20000000f00 */
[C---:B------:R-:W-:Y:S01]  /*c550*/  FMUL.FTZ R31, R0.reuse, R167 ;  /* 0x000000a7001f7220 */ /* 0x040fe20000410000 */
[----:B------:R-:W-:Y:S01]  /*c560*/  MOV R166, R157 ;  /* 0x0000009d00a67202 */ /* 0x000fe20000000f00 */
        /* <DEDUP_REMOVED lines=54> */
[----:B--2---:R-:W-:Y:S02]  /*c8d0*/  @P0 IADD3 R0, P6, R146, UR7, RZ ;  /* 0x0000000792000c10 */ /* 0x004fe4000ffde0ff */
[----:B------:R-:W-:Y:S02]  /*c8e0*/  MOV R147, R153 ;  /* 0x0000009900937202 */ /* 0x000fe40000000f00 */
[C---:B------:R-:W-:Y:S01]  /*c8f0*/  @P0 LEA R136, P1, R0.reuse, c[0x0][0x1c8], 0x1 ;  /* 0x0000720000880a11 */ /* 0x040fe200078208ff */
[----:B------:R-:W-:Y:S01]  /*c900*/  MUFU.EX2 R153, R179 ;  /* 0x000000b300997308 */ /* 0x000fe20000000800 */
[----:B----4-:R-:W-:Y:S04]  /*c910*/  @P0 IADD3.X R3, R151, UR6, RZ, P6, !PT ;  /* 0x0000000697030c10 */ /* 0x010fe8000b7fe4ff */
        /* <DEDUP_REMOVED lines=11> */
[----:B---3--:R-:W-:Y:S01]  /*c9d0*/  @P0 IADD3 R0, P6, R143, UR7, RZ ;  /* 0x000000078f000c10 */ /* 0x008fe2000ffde0ff */
[----:B------:R-:W-:Y:S02]  /*c9e0*/  @UP0 UIADD3 UR7, UP1, UR16, UR7, URZ ;  /* 0x0000000710070290 */ /* 0x000fe4000ff3e03f */
[----:B------:R1:W-:Y:S01]  /*c9f0*/  @P0 LDGSTS.E.BYPASS.LTC128B.128 [R252+0x14100], [R136.64], !P3 ;  /* 0x1410000088fc0fae */ /* 0x0003e2000d901d56 */
[----:B------:R-:W-:Y:S01]  /*ca00*/  @P0 IADD3.X R3, R142, UR6, RZ, P6, !PT ;  /* 0x000000068e030c10 */ /* 0x000fe2000b7fe4ff */
[----:B------:R-:W-:Y:S01]  /*ca10*/  @UP0 UIADD3.X UR6, UR15, UR6, URZ, UP1, !UPT ;  /* 0x000000060f060290 */ /* 0x000fe20008ffe43f */
[C---:B-1----:R-:W-:Y:S04]  /*ca20*/  @P0 LEA R136, P1, R0.reuse, c[0x0][0x1c8], 0x1 ;  /* 0x0000720000880a11 */ /* 0x042fe800078208ff */
[----:B------:R-:W-:Y:S02]  /*ca30*/  @P0 LEA.HI.X R137, R0, c[0x0][0x1cc], R3, 0x1, P1 ;  /* 0x0000730000890a11 */ /* 0x000fe400008f0c03 */
[----:B------:R-:W-:Y:S03]  /*ca40*/  @P0 IADD3 R0, P6, R146, UR7, RZ ;  /* 0x0000000792000c10 */ /* 0x000fe6000ffde0ff */
[----:B------:R1:W-:Y:S01]  /*ca50*/  @P0 LDGSTS.E.BYPASS.LTC128B.128 [R252+0x16100], [R136.64], !P2 ;  /* 0x1610000088fc0fae */ /* 0x0003e2000d101d56 */
[----:B------:R-:W-:Y:S02]  /*ca60*/  @P0 IADD3.X R3, R151, UR6, RZ, P6, !PT ;  /* 0x0000000697030c10 */ /* 0x000fe4000b7fe4ff */
[----:B------:R2:W-:Y:S01]  /*ca70*/  MUFU.EX2 R151, R186 ;  /* 0x000000ba00977308 */ /* 0x0005e20000000800 */
[C---:B-1----:R-:W-:Y:S01]  /*ca80*/  @P0 LEA R136, P1, R0.reuse, c[0x0][0x1c8], 0x1 ;  /* 0x0000720000880a11 */ /* 0x042fe200078208ff */
[--C-:B--2---:R-:W-:Y:S03]  /*ca90*/  FFMA.FTZ R186, R161, c[0x0][0x2d0], -R2.reuse ;  /* 0x0000b400a1ba7a23 */ /* 0x104fe60000010802 */
[----:B------:R-:W-:Y:S02]  /*caa0*/  @P0 LEA.HI.X R137, R0, c[0x0][0x1cc], R3, 0x1, P1 ;  /* 0x0000730000890a11 */ /* 0x000fe400008f0c03 */
[----:B------:R-:W-:Y:S03]  /*cab0*/  @P0 IADD3 R0, P6, R139, UR7, RZ ;  /* 0x000000078b000c10 */ /* 0x000fe6000ffde0ff */
[----:B------:R-:W-:Y:S01]  /*cac0*/  MUFU.EX2 R186, R186 ;  /* 0x000000ba00ba7308 */ /* 0x000fe20000000800 */
[----:B------:R1:W-:Y:S01]  /*cad0*/  @P0 LDGSTS.E.BYPASS.LTC128B.128 [R252+0x11100], [R136.64], !P5 ;  /* 0x1110000088fc0fae */ /* 0x0003e2000e901d56 */
[----:B------:R-:W-:Y:S01]  /*cae0*/  @P0 IADD3.X R3, R138, UR6, RZ, P6, !PT ;  /* 0x000000068a030c10 */ /* 0x000fe2000b7fe4ff */
[----:B------:R-:W-:Y:S07]  /*caf0*/  FFMA.FTZ R138, R183, c[0x0][0x2d0], -R2 ;  /* 0x0000b400b78a7a23 */ /* 0x000fee0000010802 */
[----:B------:R-:W2:Y:S01]  /*cb00*/  MUFU.EX2 R139, R182 ;  /* 0x000000b6008b7308 */ /* 0x000ea20000000800 */
[C---:B-1----:R-:W-:Y:S04]  /*cb10*/  @P0 LEA R136, P1, R0.reuse, c[0x0][0x1c8], 0x1 ;  /* 0x0000720000880a11 */ /* 0x042fe800078208ff */
[----:B------:R-:W-:Y:S01]  /*cb20*/  @P0 LEA.HI.X R137, R0, c[0x0][0x1cc], R3, 0x1, P1 ;  /* 0x0000730000890a11 */ /* 0x000fe200008f0c03 */
[----:B--2---:R-:W-:Y:S01]  /*cb30*/  FADD.FTZ R146, R139, R144 ;  /* 0x000000908b927221 */ /* 0x004fe20000010000 */
[----:B------:R-:W-:Y:S03]  /*cb40*/  @P0 IADD3 R0, P6, R164, UR7, RZ ;  /* 0x00000007a4000c10 */ /* 0x000fe6000ffde0ff */
[----:B------:R-:W-:Y:S01]  /*cb50*/  MUFU.EX2 R164, R177 ;  /* 0x000000b100a47308 */ /* 0x000fe20000000800 */
[----:B------:R1:W-:Y:S01]  /*cb60*/  @P0 LDGSTS.E.BYPASS.LTC128B.128 [R252+0x13100], [R136.64], !P4 ;  /* 0x1310000088fc0fae */ /* 0x0003e2000e101d56 */
[----:B------:R-:W-:Y:S08]  /*cb70*/  @P0 IADD3.X R3, R148, UR6, RZ, P6, !PT ;  /* 0x0000000694030c10 */ /* 0x000ff0000b7fe4ff */
[----:B------:R-:W-:Y:S10]  /*cb80*/  MUFU.EX2 R148, R181 ;  /* 0x000000b500947308 */ /* 0x000ff40000000800 */
[----:B------:R-:W-:Y:S01]  /*cb90*/  MUFU.EX2 R177, R171 ;  /* 0x000000ab00b17308 */ /* 0x000fe20000000800 */
[C---:B-1----:R-:W-:Y:S04]  /*cba0*/  @P0 LEA R136, P1, R0.reuse, c[0x0][0x1c8], 0x1 ;  /* 0x0000720000880a11 */ /* 0x042fe800078208ff */
[----:B------:R-:W-:Y:S02]  /*cbb0*/  @P0 LEA.HI.X R137, R0, c[0x0][0x1cc], R3, 0x1, P1 ;  /* 0x0000730000890a11 */ /* 0x000fe400008f0c03 */
[----:B------:R-:W-:Y:S03]  /*cbc0*/  @P0 IADD3 R0, P6, R143, UR7, RZ ;  /* 0x000000078f000c10 */ /* 0x000fe6000ffde0ff */
[----:B------:R-:W1:Y:S01]  /*cbd0*/  MUFU.EX2 R3, R138 ;  /* 0x0000008a00037308 */ /* 0x000e620000000800 */
[----:B------:R2:W-:Y:S01]  /*cbe0*/  @P0 LDGSTS.E.BYPASS.LTC128B.128 [R252+0x15100], [R136.64], !P3 ;  /* 0x1510000088fc0fae */ /* 0x0005e2000d901d56 */
[----:B-1----:R-:W-:Y:S01]  /*cbf0*/  FADD.FTZ R145, R3, R141 ;  /* 0x0000008d03917221 */ /* 0x002fe20000010000 */
[----:B------:R-:W-:Y:S01]  /*cc00*/  F2FP.PACK_AB R138, R180, R148 ;  /* 0x00000094b48a723e */ /* 0x000fe200000000ff */
[----:B------:R-:W-:Y:S01]  /*cc10*/  FADD.FTZ R148, R148, R146 ;  /* 0x0000009294947221 */ /* 0x000fe20000010000 */
[----:B--2---:R-:W-:Y:S03]  /*cc20*/  @P0 LEA R136, P1, R0, c[0x0][0x1c8], 0x1 ;  /* 0x0000720000880a11 */ /* 0x004fe600078208ff */
[----:B------:R-:W-:Y:S01]  /*cc30*/  FADD.FTZ R148, R180, R148 ;  /* 0x00000094b4947221 */ /* 0x000fe20000010000 */
[----:B------:R-:W-:Y:S04]  /*cc40*/  @P0 IADD3.X R137, R142, UR6, RZ, P6, !PT ;  /* 0x000000068e890c10 */ /* 0x000fe8000b7fe4ff */
[----:B------:R-:W-:Y:S01]  /*cc50*/  @P0 LEA.HI.X R137, R0, c[0x0][0x1cc], R137, 0x1, P1 ;  /* 0x0000730000890a11 */ /* 0x000fe200008f0c89 */
[--C-:B------:R-:W-:Y:S02]  /*cc60*/  FFMA.FTZ R0, R184, c[0x0][0x2d0], -R2.reuse ;  /* 0x0000b400b8007a23 */ /* 0x100fe40000010802 */
[--C-:B------:R-:W-:Y:S02]  /*cc70*/  FFMA.FTZ R184, R135, c[0x0][0x2d0], -R2.reuse ;  /* 0x0000b40087b87a23 */ /* 0x100fe40000010802 */
[----:B------:R1:W-:Y:S04]  /*cc80*/  @P0 LDGSTS.E.BYPASS.LTC128B.128 [R252+0x17100], [R136.64], !P2 ;  /* 0x1710000088fc0fae */ /* 0x0003e8000d101d56 */
[----:B------:R-:W-:Y:S04]  /*cc90*/  MUFU.EX2 R184, R184 ;  /* 0x000000b800b87308 */ /* 0x000fe80000000800 */
[----:B------:R-:W0:Y:S08]  /*cca0*/  LDGDEPBAR ;  /* 0x00000000000079af */ /* 0x000e300000000000 */
[----:B-1----:R-:W2:Y:S01]  /*ccb0*/  LDL.LU R252, [R1+0xf8] ;  /* 0x0000f80001fc7983 */ /* 0x002ea20000300800 */
[----:B------:R-:W-:Y:S02]  /*ccc0*/  F2FP.PACK_AB R136, R139, R176 ;  /* 0x000000b08b88723e */ /* 0x000fe400000000ff */
[----:B------:R-:W-:Y:S01]  /*ccd0*/  F2FP.PACK_AB R137, R3, R140 ;  /* 0x0000008c0389723e */ /* 0x000fe200000000ff */
[----:B------:R-:W3:Y:S01]  /*cce0*/  LDL R176, [R1] ;  /* 0x0000000001b07983 */ /* 0x000ee20000100800 */
[----:B------:R1:W-:Y:S03]  /*ccf0*/  MUFU.EX2 R3, R0 ;  /* 0x0000000000037308 */ /* 0x0003e60000000800 */
[----:B------:R-:W4:Y:S01]  /*cd00*/  LDSM.16.MT88.4 R140, [R249+0x100] ;  /* 0x00010000f98c783b */ /* 0x000f220000004200 */
[--C-:B-1----:R-:W-:Y:S02]  /*cd10*/  FFMA.FTZ R0, R185, c[0x0][0x2d0], -R2.reuse ;  /* 0x0000b400b9007a23 */ /* 0x102fe40000010802 */
[--C-:B------:R-:W-:Y:S04]  /*cd20*/  FFMA.FTZ R185, R160, c[0x0][0x2d0], -R2.reuse ;  /* 0x0000b400a0b97a23 */ /* 0x100fe80000010802 */
[----:B------:R-:W1:Y:S10]  /*cd30*/  MUFU.EX2 R144, R0 ;  /* 0x0000000000907308 */ /* 0x000e740000000800 */
[----:B------:R-:W-:Y:S01]  /*cd40*/  MUFU.EX2 R185, R185 ;  /* 0x000000b900b97308 */ /* 0x000fe20000000800 */
[C---:B-1----:R-:W-:Y:S01]  /*cd50*/  F2FP.PACK_AB R139, R144.reuse, R3 ;  /* 0x00000003908b723e */ /* 0x042fe200000000ff */
[----:B------:R-:W-:Y:S02]  /*cd60*/  FADD.FTZ R3, R3, R145 ;  /* 0x0000009103037221 */ /* 0x000fe40000010000 */
[--C-:B------:R-:W-:Y:S02]  /*cd70*/  FFMA.FTZ R0, R189, c[0x0][0x2d0], -R2.reuse ;  /* 0x0000b400bd007a23 */ /* 0x100fe40000010802 */
[----:B------:R-:W-:Y:S02]  /*cd80*/  FADD.FTZ R3, R144, R3 ;  /* 0x0000000390037221 */ /* 0x000fe40000010000 */
[C---:B----4-:R-:W-:Y:S02]  /*cd90*/  HMMA.16816.F32 R4, R136.reuse, R140, R4 ;  /* 0x0000008c8804723c */ /* 0x050fe40000001804 */
[----:B------:R1:W-:Y:S06]  /*cda0*/  MUFU.EX2 R149, R0 ;  /* 0x0000000000957308 */ /* 0x0003ec0000000800 */
[C---:B------:R-:W-:Y:S01]  /*cdb0*/  HMMA.16816.F32 R8, R136.reuse, R142, R8 ;  /* 0x0000008e8808723c */ /* 0x040fe20000001808 */
[----:B------:R-:W4:Y:S03]  /*cdc0*/  LDSM.16.MT88.4 R140, [R250+0x100] ;  /* 0x00010000fa8c783b */ /* 0x000f260000004200 */
[--C-:B-1----:R-:W-:Y:S04]  /*cdd0*/  FFMA.FTZ R0, R188, c[0x0][0x2d0], -R2.reuse ;  /* 0x0000b400bc007a23 */ /* 0x102fe80000010802 */
[----:B------:R1:W-:Y:S01]  /*cde0*/  MUFU.EX2 R150, R0 ;  /* 0x0000000000967308 */ /* 0x0003e20000000800 */
[C---:B----4-:R-:W-:Y:S03]  /*cdf0*/  HMMA.16816.F32 R12, R136.reuse, R140, R12 ;  /* 0x0000008c880c723c */ /* 0x050fe6000000180c */
[--C-:B-1----:R-:W-:Y:S05]  /*ce00*/  FFMA.FTZ R0, R187, c[0x0][0x2d0], -R2.reuse ;  /* 0x0000b400bb007a23 */ /* 0x102fea0000010802 */
[C---:B------:R-:W-:Y:S01]  /*ce10*/  HMMA.16816.F32 R16, R136.reuse, R142, R16 ;  /* 0x0000008e8810723c */ /* 0x040fe20000001810 */
[----:B------:R1:W-:Y:S03]  /*ce20*/  MUFU.EX2 R152, R0 ;  /* 0x0000000000987308 */ /* 0x0003e60000000800 */
[--C-:B-1----:R-:W-:Y:S07]  /*ce30*/  FFMA.FTZ R0, R190, c[0x0][0x2d0], -R2.reuse ;  /* 0x0000b400be007a23 */ /* 0x102fee0000010802 */
[----:B------:R1:W-:Y:S10]  /*ce40*/  MUFU.EX2 R190, R168 ;  /* 0x000000a800be7308 */ /* 0x0003f40000000800 */
[----:B------:R4:W-:Y:S01]  /*ce50*/  MUFU.EX2 R157, R0 ;  /* 0x00000000009d7308 */ /* 0x0009e20000000800 */
[----:B-1----:R1:W5:Y:S04]  /*ce60*/  LDL.LU R168, [R1+0xf4] ;  /* 0x0000f40001a87983 */ /* 0x0023680000300800 */
[----:B------:R1:W5:Y:S01]  /*ce70*/  LDL.LU R169, [R1+0xf0] ;  /* 0x0000f00001a97983 */ /* 0x0003620000300800 */
[--C-:B----4-:R-:W-:Y:S04]  /*ce80*/  FFMA.FTZ R0, R156, c[0x0][0x2d0], -R2.reuse ;  /* 0x0000b4009c007a23 */ /* 0x110fe80000010802 */
[----:B------:R4:W-:Y:S02]  /*ce90*/  MUFU.EX2 R156, R0 ;  /* 0x00000000009c7308 */ /* 0x0009e40000000800 */
[--C-:B----4-:R-:W-:Y:S08]  /*cea0*/  FFMA.FTZ R0, R155, c[0x0][0x2d0], -R2.reuse ;  /* 0x0000b4009b007a23 */ /* 0x110ff00000010802 */
[----:B------:R4:W-:Y:S02]  /*ceb0*/  MUFU.EX2 R189, R0 ;  /* 0x0000000000bd7308 */ /* 0x0009e40000000800 */
[--C-:B----4-:R-:W-:Y:S02]  /*cec0*/  FFMA.FTZ R0, R147, c[0x0][0x2d0], -R2.reuse ;  /* 0x0000b40093007a23 */ /* 0x110fe40000010802 */
[----:B------:R-:W-:Y:S06]  /*ced0*/  LDSM.16.MT88.4 R144, [R250+0x1100] ;  /* 0x00110000fa90783b */ /* 0x000fec0000004200 */
[----:B------:R4:W-:Y:S02]  /*cee0*/  MUFU.EX2 R188, R0 ;  /* 0x0000000000bc7308 */ /* 0x0009e40000000800 */
[--C-:B----4-:R-:W-:Y:S08]  /*cef0*/  FFMA.FTZ R0, R165, c[0x0][0x2d0], -R2.reuse ;  /* 0x0000b400a5007a23 */ /* 0x110ff00000010802 */
[----:B------:R4:W-:Y:S01]  /*cf00*/  MUFU.EX2 R165, R170 ;  /* 0x000000aa00a57308 */ /* 0x0009e20000000800 */
[----:B------:R-:W-:Y:S09]  /*cf10*/  FFMA.FTZ R2, R134, c[0x0][0x2d0], -R2 ;  /* 0x0000b40086027a23 */ /* 0x000ff20000010802 */
[----:B------:R1:W-:Y:S10]  /*cf20*/  MUFU.EX2 R187, R0 ;  /* 0x0000000000bb7308 */ /* 0x0003f40000000800 */
[----:B------:R-:W3:Y:S01]  /*cf30*/  MUFU.EX2 R135, R2 ;  /* 0x0000000200877308 */ /* 0x000ee20000000800 */
[----:B----4-:R4:W5:Y:S04]  /*cf40*/  LDL.LU R170, [R1+0xec] ;  /* 0x0000ec0001aa7983 */ /* 0x0109680000300800 */
[----:B------:R4:W5:Y:S04]  /*cf50*/  LDL.LU R171, [R1+0xe8] ;  /* 0x0000e80001ab7983 */ /* 0x0009680000300800 */
[----:B--2---:R-:W-:Y:S01]  /*cf60*/  LDSM.16.MT88.4 R180, [R252+0x1900] ;  /* 0x00190000fcb4783b */ /* 0x004fe20000004200 */
[----:B-1----:R-:W-:Y:S07]  /*cf70*/  FADD.FTZ R0, R151, R148 ;  /* 0x0000009497007221 */ /* 0x002fee0000010000 */
[----:B---3--:R-:W1:Y:S01]  /*cf80*/  LDSM.16.MT88.4 R140, [R176+0x100] ;  /* 0x00010000b08c783b */ /* 0x008e620000004200 */
[----:B------:R-:W-:Y:S07]  /*cf90*/  F2FP.PACK_AB R179, R135, R184 ;  /* 0x000000b887b3723e */ /* 0x000fee00000000ff */
[----:B------:R-:W-:Y:S01]  /*cfa0*/  LDSM.16.MT88.4 R160, [R176+0x1900] ;  /* 0x00190000b0a0783b */ /* 0x000fe20000004200 */
        /* <DEDUP_REMOVED lines=44> */
[C---:B------:R-:W-:Y:S01]  /*d270*/  F2FP.PACK_AB R137, R150.reuse, R149 ;  /* 0x000000959689723e */ /* 0x040fe200000000ff */
[----:B------:R-:W-:Y:S01]  /*d280*/  FADD.FTZ R149, R149, R3 ;  /* 0x0000000395957221 */ /* 0x000fe20000010000 */
[----:B------:R-:W-:Y:S01]  /*d290*/  F2FP.PACK_AB R139, R157, R152 ;  /* 0x000000989d8b723e */ /* 0x000fe200000000ff */
[----:B------:R-:W-:Y:S02]  /*d2a0*/  FADD.FTZ R3, R153, R0 ;  /* 0x0000000099037221 */ /* 0x000fe40000010000 */
[----:B------:R-:W-:Y:S02]  /*d2b0*/  FADD.FTZ R0, R150, R149 ;  /* 0x0000009596007221 */ /* 0x000fe40000010000 */
[----:B------:R-:W-:Y:S01]  /*d2c0*/  LDSM.16.MT88.4 R148, [R249+0x1900] ;  /* 0x00190000f994783b */ /* 0x000fe20000004200 */
[----:B------:R-:W-:Y:S02]  /*d2d0*/  FADD.FTZ R3, R154, R3 ;  /* 0x000000039a037221 */ /* 0x000fe40000010000 */
[----:B------:R-:W-:Y:S02]  /*d2e0*/  FADD.FTZ R134, R152, R0 ;  /* 0x0000000098867221 */ /* 0x000fe40000010000 */
[----:B------:R-:W-:Y:S02]  /*d2f0*/  FADD.FTZ R0, R164, R3 ;  /* 0x00000003a4007221 */ /* 0x000fe40000010000 */
[----:B------:R-:W-:Y:S01]  /*d300*/  FADD.FTZ R2, R157, R134 ;  /* 0x000000869d027221 */ /* 0x000fe20000010000 */
[----:B------:R-:W-:Y:S01]  /*d310*/  LDSM.16.MT88.4 R152, [R250+0x1900] ;  /* 0x00190000fa98783b */ /* 0x000fe20000004200 */
[----:B------:R-:W-:Y:S01]  /*d320*/  MOV R134, R177 ;  /* 0x000000b100867202 */ /* 0x000fe20000000f00 */
[----:B------:R-:W-:Y:S01]  /*d330*/  FADD.FTZ R0, R158, R0 ;  /* 0x000000009e007221 */ /* 0x000fe20000010000 */
[----:B------:R-:W-:Y:S01]  /*d340*/  F2FP.PACK_AB R177, R185, R186 ;  /* 0x000000bab9b1723e */ /* 0x000fe200000000ff */
[----:B------:R-:W-:Y:S01]  /*d350*/  FADD.FTZ R2, R156, R2 ;  /* 0x000000029c027221 */ /* 0x000fe20000010000 */
[-C--:B------:R-:W-:Y:S01]  /*d360*/  F2FP.PACK_AB R178, R134, R165.reuse ;  /* 0x000000a586b2723e */ /* 0x080fe200000000ff */
[C---:B------:R-:W-:Y:S01]  /*d370*/  FADD.FTZ R3, R159.reuse, R0 ;  /* 0x000000009f037221 */ /* 0x040fe20000010000 */
[----:B------:R-:W-:Y:S01]  /*d380*/  MOV R0, R176 ;  /* 0x000000b000007202 */ /* 0x000fe20000000f00 */
        /* <DEDUP_REMOVED lines=90> */
[----:B------:R1:W3:Y:S07]  /*d930*/  LDSM.16.MT88.4 R140, [R176+0x7100] ;  /* 0x00710000b08c783b */ /* 0x0002ee0000004200 */
[C---:B--2---:R-:W-:Y:S08]  /*d940*/  HMMA.16816.F32 R108, R136.reuse, R144, R108 ;  /* 0x00000090886c723c */ /* 0x044ff0000000186c */
[C---:B------:R-:W-:Y:S01]  /*d950*/  HMMA.16816.F32 R112, R136.reuse, R146, R112 ;  /* 0x000000928870723c */ /* 0x040fe20000001870 */
[----:B------:R-:W2:Y:S03]  /*d960*/  LDSM.16.MT88.4 R144, [R252+0x7100] ;  /* 0x00710000fc90783b */ /* 0x000ea60000004200 */
[----:B-1----:R-:W-:Y:S04]  /*d970*/  F2FP.PACK_AB R176, R191, R190 ;  /* 0x000000bebfb0723e */ /* 0x002fe800000000ff */
[C---:B---3--:R-:W-:Y:S08]  /*d980*/  HMMA.16816.F32 R116, R136.reuse, R140, R116 ;  /* 0x0000008c8874723c */ /* 0x048ff00000001874 */
[C---:B------:R-:W-:Y:S08]  /*d990*/  HMMA.16816.F32 R120, R136.reuse, R142, R120 ;  /* 0x0000008e8878723c */ /* 0x040ff00000001878 */
[C---:B--2---:R-:W-:Y:S08]  /*d9a0*/  HMMA.16816.F32 R124, R136.reuse, R144, R124 ;  /* 0x00000090887c723c */ /* 0x044ff0000000187c */
[----:B------:R-:W-:Y:S08]  /*d9b0*/  HMMA.16816.F32 R128, R136, R146, R128 ;  /* 0x000000928880723c */ /* 0x000ff00000001880 */
[C---:B------:R-:W-:Y:S01]  /*d9c0*/  HMMA.16816.F32 R140, R176.reuse, R148, R4 ;  /* 0x00000094b08c723c */ /* 0x040fe20000001804 */
[----:B------:R-:W1:Y:S07]  /*d9d0*/  LDSM.16.MT88.4 R4, [R249+0x3900] ;  /* 0x00390000f904783b */ /* 0x000e6e0000004200 */
[C---:B------:R-:W-:Y:S01]  /*d9e0*/  HMMA.16816.F32 R136, R176.reuse, R150, R8 ;  /* 0x00000096b088723c */ /* 0x040fe20000001808 */
[----:B------:R-:W2:Y:S07]  /*d9f0*/  LDSM.16.MT88.4 R8, [R250+0x3900] ;  /* 0x00390000fa08783b */ /* 0x000eae0000004200 */
[C---:B------:R-:W-:Y:S01]  /*da00*/  HMMA.16816.F32 R148, R176.reuse, R152, R12 ;  /* 0x00000098b094723c */ /* 0x040fe2000000180c */
[----:B------:R-:W3:Y:S07]  /*da10*/  LDSM.16.MT88.4 R12, [R0+0x3900] ;  /* 0x00390000000c783b */ /* 0x000eee0000004200 */
[C---:B------:R-:W-:Y:S01]  /*da20*/  HMMA.16816.F32 R144, R176.reuse, R154, R16 ;  /* 0x0000009ab090723c */ /* 0x040fe20000001810 */
[----:B------:R-:W2:Y:S07]  /*da30*/  LDSM.16.MT88.4 R16, [R252+0x3900] ;  /* 0x00390000fc10783b */ /* 0x000eae0000004200 */
[C---:B------:R-:W-:Y:S07]  /*da40*/  HMMA.16816.F32 R156, R176.reuse, R160, R20 ;  /* 0x000000a0b09c723c */ /* 0x040fee0000001814 */
[----:B------:R-:W-:Y:S01]  /*da50*/  MOV R23, R165 ;  /* 0x000000a500177202 */ /* 0x000fe20000000f00 */
[C---:B------:R-:W-:Y:S04]  /*da60*/  HMMA.16816.F32 R152, R176.reuse, R162, R24 ;  /* 0x000000a2b098723c */ /* 0x040fe80000001818 */
[----:B------:R-:W-:Y:S02]  /*da70*/  MOV R22, R167 ;  /* 0x000000a700167202 */ /* 0x000fe40000000f00 */
[----:B------:R-:W-:Y:S02]  /*da80*/  MOV R21, R166 ;  /* 0x000000a600157202 */ /* 0x000fe40000000f00 */
[C---:B------:R-:W-:Y:S08]  /*da90*/  HMMA.16816.F32 R164, R176.reuse, R180, R28 ;  /* 0x000000b4b0a4723c */ /* 0x040ff0000000181c */
[C---:B------:R-:W-:Y:S08]  /*daa0*/  HMMA.16816.F32 R160, R176.reuse, R182, R32 ;  /* 0x000000b6b0a0723c */ /* 0x040ff00000001820 */
        /* <DEDUP_REMOVED lines=9> */
[C---:B------:R-:W-:Y:S08]  /*db40*/  HMMA.16816.F32 R60, R176.reuse, R16, R60 ;  /* 0x00000010b03c723c */ /* 0x040ff0000000183c */
        /* <DEDUP_REMOVED lines=10> */
[----:B------:R3:W2:Y:S07]  /*dbf0*/  LDSM.16.MT88.4 R12, [R0+0x7900] ;  /* 0x00790000000c783b */ /* 0x0006ae0000004200 */
[C---:B----4-:R-:W-:Y:S08]  /*dc00*/  HMMA.16816.F32 R92, R176.reuse, R16, R92 ;  /* 0x00000010b05c723c */ /* 0x050ff0000000185c */
[C---:B------:R-:W-:Y:S01]  /*dc10*/  HMMA.16816.F32 R96, R176.reuse, R18, R96 ;  /* 0x00000012b060723c */ /* 0x040fe20000001860 */
[----:B------:R-:W4:Y:S07]  /*dc20*/  LDSM.16.MT88.4 R16, [R252+0x7900] ;  /* 0x00790000fc10783b */ /* 0x000f2e0000004200 */
[C---:B-1----:R-:W-:Y:S04]  /*dc30*/  HMMA.16816.F32 R100, R176.reuse, R4, R100 ;  /* 0x00000004b064723c */ /* 0x042fe80000001864 */
[----:B---3--:R-:W-:Y:S02]  /*dc40*/  FADD.FTZ R0, R189, R2 ;  /* 0x00000002bd007221 */ /* 0x008fe40000010000 */
[----:B------:R-:W-:Y:S02]  /*dc50*/  FADD.FTZ R2, R21, R3 ;  /* 0x0000000315027221 */ /* 0x000fe40000010000 */
[C---:B------:R-:W-:Y:S04]  /*dc60*/  HMMA.16816.F32 R104, R176.reuse, R6, R104 ;  /* 0x00000006b068723c */ /* 0x040fe80000001868 */
[----:B------:R-:W-:Y:S02]  /*dc70*/  FADD.FTZ R2, R22, R2 ;  /* 0x0000000216027221 */ /* 0x000fe40000010000 */
[----:B------:R-:W-:Y:S02]  /*dc80*/  FADD.FTZ R0, R188, R0 ;  /* 0x00000000bc007221 */ /* 0x000fe40000010000 */
[C---:B--2---:R-:W-:Y:S04]  /*dc90*/  HMMA.16816.F32 R108, R176.reuse, R8, R108 ;  /* 0x00000008b06c723c */ /* 0x044fe8000000186c */
[----:B------:R-:W-:Y:S02]  /*dca0*/  FADD.FTZ R3, R187, R0 ;  /* 0x00000000bb037221 */ /* 0x000fe40000010000 */
[----:B------:R-:W-:Y:S02]  /*dcb0*/  FADD.FTZ R0, R190, R2 ;  /* 0x00000002be007221 */ /* 0x000fe40000010000 */
[C---:B------:R-:W-:Y:S04]  /*dcc0*/  HMMA.16816.F32 R112, R176.reuse, R10, R112 ;  /* 0x0000000ab070723c */ /* 0x040fe80000001870 */
[----:B------:R-:W-:Y:S02]  /*dcd0*/  FADD.FTZ R0, R191, R0 ;  /* 0x00000000bf007221 */ /* 0x000fe40000010000 */
[----:B------:R-:W-:Y:S02]  /*dce0*/  FADD.FTZ R3, R186, R3 ;  /* 0x00000003ba037221 */ /* 0x000fe40000010000 */
[C---:B------:R-:W-:Y:S04]  /*dcf0*/  HMMA.16816.F32 R116, R176.reuse, R12, R116 ;  /* 0x0000000cb074723c */ /* 0x040fe80000001874 */
[----:B------:R-:W-:Y:S02]  /*dd00*/  FADD.FTZ R2, R23, R0 ;  /* 0x0000000017027221 */ /* 0x000fe40000010000 */
[----:B------:R-:W-:Y:S02]  /*dd10*/  FADD.FTZ R3, R185, R3 ;  /* 0x00000003b9037221 */ /* 0x000fe40000010000 */
[C---:B------:R-:W-:Y:S04]  /*dd20*/  HMMA.16816.F32 R120, R176.reuse, R14, R120 ;  /* 0x0000000eb078723c */ /* 0x040fe80000001878 */
[----:B------:R-:W-:Y:S02]  /*dd30*/  FADD.FTZ R2, R134, R2 ;  /* 0x0000000286027221 */ /* 0x000fe40000010000 */
[----:B------:R-:W-:Y:S01]  /*dd40*/  FADD.FTZ R0, R184, R3 ;  /* 0x00000003b8007221 */ /* 0x000fe20000010000 */
[----:B------:R-:W-:Y:S01]  /*dd50*/  MOV R3, R132 ;  /* 0x0000008400037202 */ /* 0x000fe20000000f00 */
[C---:B----4-:R-:W-:Y:S01]  /*dd60*/  HMMA.16816.F32 R124, R176.reuse, R16, R124 ;  /* 0x00000010b07c723c */ /* 0x050fe2000000187c */
[----:B------:R-:W-:Y:S03]  /*dd70*/  STL [R1+0x80], R2 ;  /* 0x0000800201007387 */ /* 0x000fe60000100800 */
[----:B------:R-:W-:Y:S04]  /*dd80*/  FADD.FTZ R0, R135, R0 ;  /* 0x0000000087007221 */ /* 0x000fe80000010000 */
[----:B------:R-:W-:Y:S01]  /*dd90*/  HMMA.16816.F32 R128, R176, R18, R128 ;  /* 0x00000012b080723c */ /* 0x000fe20000001880 */
[----:B------:R1:W-:Y:S03]  /*dda0*/  STL [R1+0x84], R0 ;  /* 0x0000840001007387 */ /* 0x0003e60000100800 */
[----:B-1----:R-:W-:Y:S04]  /*ddb0*/  MOV R0, R133 ;  /* 0x0000008500007202 */ /* 0x002fe80000000f00 */
[----:B------:R-:W-:-:S05]  /*ddc0*/  @P0 BRA `(.L_x_537) ;  /* 0xffffc6e000000947 */ /* 0x000fca000383ffff */
.L_x_536:
[----:B------:R-:W2:Y:S04]  /*ddd0*/  LDL.LU R4, [R1+0x80] ;  /* 0x0000800001047983 */ /* 0x000ea80000300800 */
[----:B---3--:R-:W3:Y:S01]  /*dde0*/  LDL.LU R2, [R1+0x84] ;  /* 0x0000840001027983 */ /* 0x008ee20000300800 */
[----:B------:R-:W-:-:S03]  /*ddf0*/  PLOP3.LUT P1, PT, PT, PT, PT, 0x8, 0x0 ;  /* 0x000000000000781c */ /* 0x000fc60003f2e170 */
[----:B--2---:R-:W1:Y:S04]  /*de00*/  SHFL.BFLY PT, R0, R4, 0x2, 0x1f ;  /* 0x0c401f0004007f89 */ /* 0x004e6800000e0000 */
[----:B---3--:R-:W2:Y:S01]  /*de10*/  SHFL.BFLY PT, R3, R2, 0x2, 0x1f ;  /* 0x0c401f0002037f89 */ /* 0x008ea200000e0000 */
        /* <DEDUP_REMOVED lines=82> */
[----:B------:R-:W-:Y:S02]  /*e340*/  @P2 FMUL.FTZ R4, R3, c[0x0][0x2d0] ;  /* 0x0000b40003042a20 */ /* 0x000fe40000410000 */
[----:B--2---:R-:W-:Y:S02]  /*e350*/  @P2 FMUL.FTZ R5, R5, 0.69314718246459960938 ;  /* 0x3f31721805052820 */ /* 0x004fe40000410000 */
[----:B---3--:R-:W-:Y:S02]  /*e360*/  @P0 FMUL.FTZ R3, R6, 0.69314718246459960938 ;  /* 0x3f31721806030820 */ /* 0x008fe40000410000 */
[----:B------:R-:W-:-:S02]  /*e370*/  @P0 FMUL.FTZ R2, R2, c[0x0][0x2d0] ;  /* 0x0000b40002020a20 */ /* 0x000fc40000410000 */
[C---:B----4-:R-:W-:Y:S02]  /*e380*/  FMUL.FTZ R142, R0.reuse, R142 ;  /* 0x0000008e008e7220 */ /* 0x050fe40000410000 */
        /* <DEDUP_REMOVED lines=62> */
[----:B------:R-:W-:Y:S02]  /*e770*/  FMUL.FTZ R10, R0, R131 ;  /* 0x00000083000a7220 */ /* 0x000fe40000410000 */
[----:B------:R-:W-:Y:S02]  /*e780*/  @P2 FFMA.FTZ R49, R4, R133, R5 ;  /* 0x0000008504312223 */ /* 0x000fe40000010005 */
[----:B------:R-:W-:-:S02]  /*e790*/  @P0 FFMA.FTZ R52, R2, R132, R3 ;  /* 0x0000008402340223 */ /* 0x000fc40000010003 */
.L_x_533:
[----:B------:R-:W-:Y:S05]  /*e7a0*/  @P1 BRA `(.L_x_538) ;  /* 0x00001ab000001947 */ /* 0x000fea0003800000 */
[----:B------:R-:W2:Y:S01]  /*e7b0*/  LDL R57, [R1+0xe4] ;  /* 0x0000e40001397983 */ /* 0x000ea20000100800 */
[----:B------:R-:W-:-:S02]  /*e7c0*/  F2FP.PACK_AB R50, R51, R50 ;  /* 0x000000323332723e */ /* 0x000fc400000000ff */
[----:B------:R-:W-:Y:S01]  /*e7d0*/  F2FP.PACK_AB R46, R47, R46 ;  /* 0x0000002e2f2e723e */ /* 0x000fe200000000ff */
[----:B------:R-:W1:Y:S01]  /*e7e0*/  S2R R53, SR_TID.X ;  /* 0x0000000000357919 */ /* 0x000e620000002100 */
        /* <DEDUP_REMOVED lines=14> */
[CC--:B------:R-:W-:Y:S02]  /*e8d0*/  LEA.HI R2, R51.reuse, R53.reuse, RZ, 0x2 ;  /* 0x0000003533027211 */ /* 0x0c0fe400078f10ff */
[----:B------:R-:W-:Y:S02]  /*e8e0*/  LEA.HI R47, R51, R53, RZ, 0x5 ;  /* 0x00000035332f7211 */ /* 0x000fe400078f28ff */
[----:B------:R-:W-:-:S02]  /*e8f0*/  SHF.R.S32.HI R4, RZ, 0x2, R2 ;  /* 0x00000002ff047819 */ /* 0x000fc40000011402 */
[----:B------:R-:W-:Y:S02]  /*e900*/  SHF.R.S32.HI R0, RZ, 0x1f, R2 ;  /* 0x0000001fff007819 */ /* 0x000fe40000011402 */
[----:B------:R-:W-:Y:S02]  /*e910*/  SHF.R.S32.HI R43, RZ, 0x5, R47 ;  /* 0x00000005ff2b7819 */ /* 0x000fe4000001142f */
[----:B------:R-:W-:Y:S02]  /*e920*/  LEA.HI R0, R0, R4, RZ, 0x3 ;  /* 0x0000000400007211 */ /* 0x000fe400078f18ff */
[----:B------:R-:W-:Y:S02]  /*e930*/  F2FP.PACK_AB R44, R165, R164 ;  /* 0x000000a4a52c723e */ /* 0x000fe400000000ff */
[----:B------:R-:W-:Y:S02]  /*e940*/  LOP3.LUT R0, R0, 0xfffffff8, RZ, 0xc0, !PT ;  /* 0xfffffff800007812 */ /* 0x000fe400078ec0ff */
[----:B------:R-:W-:-:S02]  /*e950*/  F2FP.PACK_AB R166, R167, R166 ;  /* 0x000000a6a7a6723e */ /* 0x000fc400000000ff */
[----:B------:R-:W-:Y:S01]  /*e960*/  F2FP.PACK_AB R41, R161, R160 ;  /* 0x000000a0a129723e */ /* 0x000fe200000000ff */
[----:B------:R-:W-:Y:S01]  /*e970*/  IMAD.IADD R4, R4, 0x1, -R0 ;  /* 0x0000000104047824 */ /* 0x000fe200078e0a00 */
[----:B------:R-:W-:Y:S02]  /*e980*/  LOP3.LUT R0, R2, 0xfffffffc, RZ, 0xc0, !PT ;  /* 0xfffffffc02007812 */ /* 0x000fe400078ec0ff */
[----:B------:R-:W-:Y:S01]  /*e990*/  F2FP.PACK_AB R162, R163, R162 ;  /* 0x000000a2a3a2723e */ /* 0x000fe200000000ff */
[C---:B------:R-:W-:Y:S01]  /*e9a0*/  IMAD.SHL.U32 R2, R4.reuse, 0x40, RZ ;  /* 0x0000004004027824 */ /* 0x040fe200078e00ff */
[----:B------:R-:W-:Y:S01]  /*e9b0*/  LOP3.LUT R3, R4, 0x1, RZ, 0xc0, !PT ;  /* 0x0000000104037812 */ /* 0x000fe200078ec0ff */
[----:B------:R-:W-:Y:S01]  /*e9c0*/  IMAD.IADD R23, R53, 0x1, -R0 ;  /* 0x0000000135177824 */ /* 0x000fe200078e0a00 */
[----:B------:R-:W-:Y:S02]  /*e9d0*/  F2FP.PACK_AB R40, R37, R14 ;  /* 0x0000000e2528723e */ /* 0x000fe400000000ff */
        /* <DEDUP_REMOVED lines=13> */
[----:B------:R-:W-:Y:S02]  /*eab0*/  F2FP.PACK_AB R36, R36, R20 ;  /* 0x000000142424723e */ /* 0x000fe400000000ff */
[C---:B------:R-:W-:Y:S02]  /*eac0*/  IADD3 R3, R0.reuse, 0x80, RZ ;  /* 0x0000008000037810 */ /* 0x040fe40007ffe0ff */
[C---:B------:R-:W-:Y:S02]  /*ead0*/  IADD3 R2, R0.reuse, 0x70, RZ ;  /* 0x0000007000027810 */ /* 0x040fe40007ffe0ff */
[----:B------:R-:W-:Y:S01]  /*eae0*/  @P0 IADD3 R2, R3, 0x10, RZ ;  /* 0x0000001003020810 */ /* 0x000fe20007ffe0ff */
[----:B------:R-:W-:Y:S01]  /*eaf0*/  IMAD.IADD R3, R0, 0x1, R4 ;  /* 0x0000000100037824 */ /* 0x000fe200078e0204 */
[----:B------:R-:W-:Y:S02]  /*eb00*/  F2FP.PACK_AB R35, R35, R21 ;  /* 0x000000152323723e */ /* 0x000fe400000000ff */
[----:B------:R-:W-:-:S02]  /*eb10*/  F2FP.PACK_AB R54, R55, R54 ;  /* 0x000000363736723e */ /* 0x000fc400000000ff */
        /* <DEDUP_REMOVED lines=34> */
[----:B----4-:R-:W-:Y:S01]  /*ed40*/  IMAD.IADD R5, R0, 0x1, R6 ;  /* 0x0000000100057824 */ /* 0x010fe200078e0206 */
        /* <DEDUP_REMOVED lines=93> */
.L_x_539:
        /* <DEDUP_REMOVED lines=150> */
.L_x_541:
[----:B--234-:R-:W-:Y:S05]  /*fc80*/  BSYNC B0 ;  /* 0x0000000000007941 */ /* 0x01cfea0003800000 */
.L_x_540:
        /* <DEDUP_REMOVED lines=30> */
.L_x_543:
[----:B------:R-:W-:Y:S05]  /*fe70*/  BSYNC B0 ;  /* 0x0000000000007941 */ /* 0x000fea0003800000 */
.L_x_542:
        /* <DEDUP_REMOVED lines=30> */
.L_x_545:
[----:B------:R-:W-:Y:S05]  /*10060*/  BSYNC B0 ;  /* 0x0000000000007941 */ /* 0x000fea0003800000 */
.L_x_544:
        /* <DEDUP_REMOVED lines=31> */
.L_x_538:
        /* <DEDUP_REMOVED lines=19> */
.L_x_546:
[----:B-1----:R-:W1:Y:S01]  /*10390*/  S2R R12, SR_TID.X ;  /* 0x00000000000c7919 */ /* 0x002e620000002100 */
[----:B------:R-:W-:Y:S01]  /*103a0*/  SHF.R.S32.HI R0, RZ, 0x1f, R8 ;  /* 0x0000001fff007819 */ /* 0x000fe20000011408 */
[----:B------:R-:W-:Y:S01]  /*103b0*/  BSSY B0, `(.L_x_547) ;  /* 0x0000028000007945 */ /* 0x000fe20003800000 */
[----:B------:R-:W-:-:S02]  /*103c0*/  SEL R10, R8, RZ, !P1 ;  /* 0x000000ff080a7207 */ /* 0x000fc40004800000 */
[----:B------:R-:W-:Y:S02]  /*103d0*/  SEL R11, R0, RZ, !P1 ;  /* 0x000000ff000b7207 */ /* 0x000fe40004800000 */
[----:B-1----:R-:W-:-:S13]  /*103e0*/  ISETP.GT.AND P0, PT, R12, 0x7f, PT ;  /* 0x0000007f0c00780c */ /* 0x002fda0003f04270 */
        /* <DEDUP_REMOVED lines=36> */
.L_x_548:
[----:B------:R-:W-:Y:S05]  /*10630*/  BSYNC B0 ;  /* 0x0000000000007941 */ /* 0x000fea0003800000 */
.L_x_547:
        /* <DEDUP_REMOVED lines=73> */
.L_x_550:
[----:B------:R-:W-:Y:S05]  /*10ad0*/  BSYNC B0 ;  /* 0x0000000000007941 */ /* 0x000fea0003800000 */
.L_x_549:
        /* <DEDUP_REMOVED lines=27> */
.L_x_552:
[----:B------:R-:W-:Y:S05]  /*10c90*/  BSYNC B0 ;  /* 0x0000000000007941 */ /* 0x000fea0003800000 */
.L_x_551:
        /* <DEDUP_REMOVED lines=27> */
.L_x_554:
[----:B------:R-:W-:Y:S05]  /*10e50*/  BSYNC B0 ;  /* 0x0000000000007941 */ /* 0x000fea0003800000 */
.L_x_553:
        /* <DEDUP_REMOVED lines=28> */
.L_x_555:
        /* <DEDUP_REMOVED lines=14> */
.L_x_2998:


//--------------------- .text._ZN7cutlass13device_kernelIN5flash19enable_sm80_to_sm89INS1_16FlashAttnFwdSm80INS1_25CollectiveMainloopFwdSm80ILi8ELi1ELb0EN4cute5tupleIJNS5_1CILi128EEENS7_ILi32EEENS7_ILi256EEEEEELi256ENS_6half_tEfNS_4arch4Sm80ELb1ELb0ELb1ELb1ELb0ELb1ELb1ELb0EEENS1_21CollectiveEpilogueFwdINS6_IJS8_SA_S9_EEENS6_IJNS7_ILi1EEESI_SI_EEESC_SE_Li256ELb1ELb1ELb0ELb0EEENS1_19SingleTileSchedulerILb1ELb0ELb1ELi128EEEEEEEEEvNT_6ParamsE --------------------------
	.section	.text._ZN7cutlass13device_kernelIN5flash19enable_sm80_to_sm89INS1_16FlashAttnFwdSm80INS1_25CollectiveMainloopFwdSm80ILi8ELi1ELb0EN4cute5tupleIJNS5_1CILi128EEENS7_ILi32EEENS7_ILi256EEEEEELi256ENS_6half_tEfNS_4arch4Sm80ELb1ELb0ELb1ELb1ELb0ELb1ELb1ELb0EEENS1_21CollectiveEpilogueFwdINS6_IJS8_SA_S9_EEENS6_IJNS7_ILi1EEESI_SI_EEESC_SE_Li256ELb1ELb1ELb0ELb0EEENS1_19SingleTileSchedulerILb1ELb0ELb1ELi128EEEEEEEEEvNT_6ParamsE,"ax",@progbits
	.sectioninfo	@"SHI_REGISTERS=251"
	.align	128
.text._ZN7cutlass13device_kernelIN5flash19enable_sm80_to_sm89INS1_16FlashAttnFwdSm80INS1_25CollectiveMainloopFwdSm80ILi8ELi1ELb0EN4cute5tupleIJNS5_1CILi128EEENS7_ILi32EEENS7_ILi256EEEEEELi256ENS_6half_tEfNS_4arch4Sm80ELb1ELb0ELb1ELb1ELb0ELb1ELb1ELb0EEENS1_21CollectiveEpilogueFwdINS6_IJS8_SA_S9_EEENS6_IJNS7_ILi1EEESI_SI_EEESC_SE_Li256ELb1ELb1ELb0ELb0EEENS1_19SingleTileSchedulerILb1ELb0ELb1ELi128EEEEEEEEEvNT_6ParamsE:
        .type           _ZN7cutlass13device_kernelIN5flash19enable_sm80_to_sm89INS1_16FlashAttnFwdSm80INS1_25CollectiveMainloopFwdSm80ILi8ELi1ELb0EN4cute5tupleIJNS5_1CILi128EEENS7_ILi32EEENS7_ILi256EEEEEELi256ENS_6half_tEfNS_4arch4Sm80ELb1ELb0ELb1ELb1ELb0ELb1ELb1ELb0EEENS1_21CollectiveEpilogueFwdINS6_IJS8_SA_S9_EEENS6_IJNS7_ILi1EEESI_SI_EEESC_SE_Li256ELb1ELb1ELb0ELb0EEENS1_19SingleTileSchedulerILb1ELb0ELb1ELi128EEEEEEEEEvNT_6ParamsE,@function
        .size           _ZN7cutlass13device_kernelIN5flash19enable_sm80_to_sm89INS1_16FlashAttnFwdSm80INS1_25CollectiveMainloopFwdSm80ILi8ELi1ELb0EN4cute5tupleIJNS5_1CILi128EEENS7_ILi32EEENS7_ILi256EEEEEELi256ENS_6half_tEfNS_4arch4Sm80ELb1ELb0ELb1ELb1ELb0ELb1ELb1ELb0EEENS1_21CollectiveEpilogueFwdINS6_IJS8_SA_S9_EEENS6_IJNS7_ILi1EEESI_SI_EEESC_SE_Li256ELb1ELb1ELb0ELb0EEENS1_19SingleTileSchedulerILb1ELb0ELb1ELi128EEEEEEEEEvNT_6ParamsE,(.L_x_2999 - _ZN7cutlass13device_kernelIN5flash19enable_sm80_to_sm89INS1_16FlashAttnFwdSm80INS1_25CollectiveMainloopFwdSm80ILi8ELi1ELb0EN4cute5tupleIJNS5_1CILi128EEENS7_ILi32EEENS7_ILi256EEEEEELi256ENS_6half_tEfNS_4arch4Sm80ELb1ELb0ELb1ELb1ELb0ELb1ELb1ELb0EEENS1_21CollectiveEpilogueFwdINS6_IJS8_SA_S9_EEENS6_IJNS7_ILi1EEESI_SI_EEESC_SE_Li256ELb1ELb1ELb0ELb0EEENS1_19SingleTileSchedulerILb1ELb0ELb1ELi128EEEEEEEEEvNT_6ParamsE)
        .other          _ZN7cutlass13device_kernelIN5flash19enable_sm80_to_sm89INS1_16FlashAttnFwdSm80INS1_25CollectiveMainloopFwdSm80ILi8ELi1ELb0EN4cute5tupleIJNS5_1CILi128EEENS7_ILi32EEENS7_ILi256EEEEEELi256ENS_6half_tEfNS_4arch4Sm80ELb1ELb0ELb1ELb1ELb0ELb1ELb1ELb0EEENS1_21CollectiveEpilogueFwdINS6_IJS8_SA_S9_EEENS6_IJNS7_ILi1EEESI_SI_EEESC_SE_Li256ELb1ELb1ELb0ELb0EEENS1_19SingleTileSchedulerILb1ELb0ELb1ELi128EEEEEEEEEvNT_6ParamsE,@"STO_CUDA_ENTRY STV_DEFAULT"
_ZN7cutlass13device_kernelIN5flash19enable_sm80_to_sm89INS1_16FlashAttnFwdSm80INS1_25CollectiveMainloopFwdSm80ILi8ELi1ELb0EN4cute5tupleIJNS5_1CILi128EEENS7_ILi32EEENS7_ILi256EEEEEELi256ENS_6half_tEfNS_4arch4Sm80ELb1ELb0ELb1ELb1ELb0ELb1ELb1ELb0EEENS1_21CollectiveEpilogueFwdINS6_IJS8_SA_S9_EEENS6_IJNS7_ILi1EEESI_SI_EEESC_SE_Li256ELb1ELb1ELb0ELb0EEENS1_19SingleTileSchedulerILb1ELb0ELb1ELi128EEEEEEEEEvNT_6ParamsE:
[----:B------:R-:W-:Y:S02]  /*0000*/  MOV R1, c[0x0][0x28] ;  /* 0x00000a0000017a02 */ /* 0x000fe40000000f00 */
[----:B------:R-:W1:Y:S01]  /*0010*/  S2R R54, SR_TID.X ;  /* 0x0000000000367919 */ /* 0x000e620000002100 */
[----:B------:R-:W2:Y:S01]  /*0020*/  S2UR UR4, SR_CTAID.X ;  /* 0x00000000000479c3 */ /* 0x000ea20000002500 */
[----:B------:R-:W-:Y:S02]  /*0030*/  ULDC.64 UR8, c[0x0][0x118] ;  /* 0x0000460000087ab9 */ /* 0x000fe40000000a00 */
[----:B------:R-:W3:Y:S01]  /*0040*/  S2R R216, SR_CTAID.Z ;  /* 0x0000000000d87919 */ /* 0x000ee20000002700 */
[----:B-1----:R-:W-:-:S06]  /*0050*/  SHF.R.U32.HI R0, RZ, 0x5, R54 ;  /* 0x00000005ff007819 */ /* 0x002fcc0000011636 */
[----:B------:R-:W1:Y:S02]  /*0060*/  SHFL.IDX PT, R0, R0, RZ, 0x1f ;  /* 0x00001fff00007589 */ /* 0x000e6400000e0000 */
[----:B-1----:R-:W-:Y:S02]  /*0070*/  ISETP.NE.AND P0, PT, R0, RZ, PT ;  /* 0x000000ff0000720c */ /* 0x002fe40003f05270 */
[----:B------:R-:W-:-:S05]  /*0080*/  MOV R0, 0x4 ;  /* 0x0000000400007802 */ /* 0x000fca0000000f00 */
[----:B---3--:R-:W-:-:S06]  /*0090*/  IMAD.WIDE R2, R216, R0, c[0x0][0x568] ;  /* 0x00015a00d8027625 */ /* 0x008fcc00078e0200 */
[----:B--2---:R-:W-:Y:S05]  /*00a0*/  @!P0 BRA `(.L_x_556) ;  /* 0x0000014000008947 */ /* 0x004fea0003800000 */
[----:B------:R-:W-:-:S04]  /*00b0*/  ISETP.NE.U32.AND P0, PT, RZ, c[0x0][0x568], PT ;  /* 0x00015a00ff007a0c */ /* 0x000fc80003f05070 */
[----:B------:R-:W-:-:S13]  /*00c0*/  ISETP.NE.AND.EX P0, PT, RZ, c[0x0][0x56c], PT, P0 ;  /* 0x00015b00ff007a0c */ /* 0x000fda0003f05300 */
[----:B------:R-:W-:Y:S05]  /*00d0*/  @!P0 BRA `(.L_x_557) ;  /* 0x0000002000008947 */ /* 0x000fea0003800000 */
[----:B------:R1:W5:Y:S01]  /*00e0*/  LDG.E R2, [R2.64] ;  /* 0x0000000802027981 */ /* 0x000362000c1e1900 */
[----:B------:R-:W-:Y:S05]  /*00f0*/  BRA `(.L_x_558) ;  /* 0x0000009000007947 */ /* 0x000fea0003800000 */
.L_x_557:
        /* <DEDUP_REMOVED lines=8> */
.L_x_559:
[----:B------:R-:W-:-:S04]  /*0180*/  MOV R2, c[0x0][0x54c] ;  /* 0x0001530000027a02 */ /* 0x000fc80000000f00 */
.L_x_558:
[----:B------:R-:W-:Y:S01]  /*0190*/  USHF.L.U32 UR4, UR4, 0x7, URZ ;  /* 0x0000000704047899 */ /* 0x000fe2000800063f */
[----:B-----5:R-:W-:-:S05]  /*01a0*/  IMAD R2, R2, c[0x0][0x548], RZ ;  /* 0x0001520002027a24 */ /* 0x020fca00078e02ff */
[----:B------:R-:W-:-:S04]  /*01b0*/  MOV R5, UR4 ;  /* 0x0000000400057c02 */ /* 0x000fc80008000f00 */
[----:B------:R-:W-:-:S04]  /*01c0*/  ISETP.GE.AND P0, PT, R5, R2, PT ;  /* 0x000000020500720c */ /* 0x000fc80003f06270 */
[----:B------:R-:W-:Y:S01]  /*01d0*/  SEL R216, R216, 0xffffffff, !P0 ;  /* 0xffffffffd8d87807 */ /* 0x000fe20004000000 */
[----:B------:R-:W-:Y:S05]  /*01e0*/  BRA `(.L_x_560) ;  /* 0x0000013000007947 */ /* 0x000fea0003800000 */
.L_x_556:
[----:B------:R-:W-:-:S04]  /*01f0*/  ISETP.NE.U32.AND P0, PT, RZ, c[0x0][0x568], PT ;  /* 0x00015a00ff007a0c */ /* 0x000fc80003f05070 */
[----:B------:R-:W-:-:S13]  /*0200*/  ISETP.NE.AND.EX P0, PT, RZ, c[0x0][0x56c], PT, P0 ;  /* 0x00015b00ff007a0c */ /* 0x000fda0003f05300 */
[----:B------:R-:W-:Y:S05]  /*0210*/  @!P0 BRA `(.L_x_561) ;  /* 0x0000002000008947 */ /* 0x000fea0003800000 */
[----:B------:R1:W5:Y:S01]  /*0220*/  LDG.E R2, [R2.64] ;  /* 0x0000000802027981 */ /* 0x000362000c1e1900 */
[----:B------:R-:W-:Y:S05]  /*0230*/  BRA `(.L_x_562) ;  /* 0x0000009000007947 */ /* 0x000fea0003800000 */
.L_x_561:
        /* <DEDUP_REMOVED lines=8> */
.L_x_563:
[----:B------:R-:W-:-:S04]  /*02c0*/  MOV R2, c[0x0][0x54c] ;  /* 0x0001530000027a02 */ /* 0x000fc80000000f00 */
.L_x_562:
[----:B------:R-:W-:Y:S01]  /*02d0*/  USHF.L.U32 UR4, UR4, 0x7, URZ ;  /* 0x0000000704047899 */ /* 0x000fe2000800063f */
[----:B-----5:R-:W-:-:S05]  /*02e0*/  IMAD R2, R2, c[0x0][0x548], RZ ;  /* 0x0001520002027a24 */ /* 0x020fca00078e02ff */
[----:B------:R-:W-:-:S04]  /*02f0*/  MOV R5, UR4 ;  /* 0x0000000400057c02 */ /* 0x000fc80008000f00 */
[----:B------:R-:W-:-:S04]  /*0300*/  ISETP.GE.AND P0, PT, R5, R2, PT ;  /* 0x000000020500720c */ /* 0x000fc80003f06270 */
[----:B------:R-:W-:-:S04]  /*0310*/  SEL R216, R216, 0xffffffff, !P0 ;  /* 0xffffffffd8d87807 */ /* 0x000fc80004000000 */
.L_x_560:
        /* <DEDUP_REMOVED lines=11> */
[----:B-1----:R-:W-:Y:S01]  /*03d0*/  IMAD.WIDE R2, R216, R0, c[0x0][0x348] ;  /* 0x0000d200d8027625 */ /* 0x002fe200078e0200 */
        /* <DEDUP_REMOVED lines=14> */
[----:B------:R-:W2:Y:S01]  /*04c0*/  S2R R215, SR_CTAID.Y ;  /* 0x0000000000d77919 */ /* 0x000ea20000002600 */
[----:B------:R-:W-:-:S02]  /*04d0*/  IMAD.MOV.U32 R4, RZ, RZ, c[0x0][0x1d0] ;  /* 0x00007400ff047624 */ /* 0x000fc400078e00ff */
[----:B------:R-:W-:Y:S01]  /*04e0*/  IMAD.MOV.U32 R108, RZ, RZ, c[0x0][0x228] ;  /* 0x00008a00ff6c7624 */ /* 0x000fe200078e00ff */
[----:B--2---:R-:W-:Y:S01]  /*04f0*/  SHF.R.S32.HI R87, RZ, 0x1f, R215 ;  /* 0x0000001fff577819 */ /* 0x004fe200000114d7 */
[----:B------:R-:W-:Y:S05]  /*0500*/  @P0 BRA `(.L_x_564) ;  /* 0x0000004000000947 */ /* 0x000fea0003800000 */
[----:B-1----:R-:W-:Y:S05]  /*0510*/  @!P1 BRA `(.L_x_564) ;  /* 0x0000003000009947 */ /* 0x002fea0003800000 */
[----:B-----5:R1:W2:Y:S04]  /*0520*/  LDG.E R227, [R2.64] ;  /* 0x0000000802e37981 */ /* 0x0202a8000c1e1900 */
[----:B-1----:R-:W2:Y:S02]  /*0530*/  LDG.E R2, [R2.64+0x4] ;  /* 0x0000040802027981 */ /* 0x002ea4000c1e1900 */
[----:B--2---:R-:W-:Y:S02]  /*0540*/  IADD3 R227, -R227, R2, RZ ;  /* 0x00000002e3e37210 */ /* 0x004fe40007ffe1ff */
.L_x_564:
[----:B-1----:R-:W-:-:S04]  /*0550*/  ISETP.NE.U32.AND P0, PT, RZ, c[0x0][0x368], PT ;  /* 0x0000da00ff007a0c */ /* 0x002fc80003f05070 */
[----:B------:R-:W-:-:S13]  /*0560*/  ISETP.NE.AND.EX P0, PT, RZ, c[0x0][0x36c], PT, P0 ;  /* 0x0000db00ff007a0c */ /* 0x000fda0003f05300 */
[----:B------:R-:W-:Y:S05]  /*0570*/  @!P0 BRA `(.L_x_565) ;  /* 0x0000003000008947 */ /* 0x000fea0003800000 */
[----:B------:R-:W-:-:S05]  /*0580*/  IMAD.WIDE R2, R216, R0, c[0x0][0x368] ;  /* 0x0000da00d8027625 */ /* 0x000fca00078e0200 */
[----:B------:R1:W5:Y:S01]  /*0590*/  LDG.E R4, [R2.64] ;  /* 0x0000000802047981 */ /* 0x000362000c1e1900 */
[----:B------:R-:W-:Y:S05]  /*05a0*/  BRA `(.L_x_566) ;  /* 0x0000004000007947 */ /* 0x000fea0003800000 */
.L_x_565:
[----:B------:R-:W-:Y:S05]  /*05b0*/  @!P5 BRA `(.L_x_566) ;  /* 0x000000300000d947 */ /* 0x000fea0003800000 */
[----:B------:R1:W2:Y:S04]  /*05c0*/  LDG.E R4, [R8.64] ;  /* 0x0000000808047981 */ /* 0x0002a8000c1e1900 */
[----:B-1----:R-:W2:Y:S02]  /*05d0*/  LDG.E R8, [R8.64+0x4] ;  /* 0x0000040808087981 */ /* 0x002ea4000c1e1900 */
[----:B--2---:R-:W-:Y:S02]  /*05e0*/  IADD3 R4, -R4, R8, RZ ;  /* 0x0000000804047210 */ /* 0x004fe40007ffe1ff */
.L_x_566:
[----:B-1----:R1:W2:Y:S04]  /*05f0*/  @P4 LDG.E R2, [R6.64] ;  /* 0x0000000806024981 */ /* 0x0022a8000c1e1900 */
[----:B------:R1:W2:Y:S01]  /*0600*/  @P4 LDG.E R3, [R6.64+0x4] ;  /* 0x0000040806034981 */ /* 0x0002a2000c1e1900 */
[----:B------:R-:W-:Y:S01]  /*0610*/  ISETP.NE.U32.AND P0, PT, RZ, c[0x0][0x378], PT ;  /* 0x0000de00ff007a0c */ /* 0x000fe20003f05070 */
[----:B-----5:R-:W-:-:S03]  /*0620*/  IMAD.MOV.U32 R55, RZ, RZ, R4 ;  /* 0x000000ffff377224 */ /* 0x020fc600078e0004 */
[----:B------:R-:W-:Y:S01]  /*0630*/  ISETP.NE.AND.EX P0, PT, RZ, c[0x0][0x37c], PT, P0 ;  /* 0x0000df00ff007a0c */ /* 0x000fe20003f05300 */
[----:B------:R-:W-:Y:S02]  /*0640*/  IMAD.MOV.U32 R226, RZ, RZ, c[0x0][0x2c4] ;  /* 0x0000b100ffe27624 */ /* 0x000fe400078e00ff */
[----:B------:R-:W-:-:S10]  /*0650*/  IMAD.MOV.U32 R149, RZ, RZ, R5 ;  /* 0x000000ffff957224 */ /* 0x000fd400078e0005 */
[----:B-1----:R-:W-:-:S05]  /*0660*/  @P0 IMAD.WIDE R6, R216, R0, c[0x0][0x378] ;  /* 0x0000de00d8060625 */ /* 0x002fca00078e0200 */
[----:B------:R1:W5:Y:S01]  /*0670*/  @P0 LDG.E R55, [R6.64] ;  /* 0x0000000806370981 */ /* 0x000362000c1e1900 */
[----:B------:R-:W-:Y:S02]  /*0680*/  ISETP.NE.AND P0, PT, R226, 0x1, PT ;  /* 0x00000001e200780c */ /* 0x000fe40003f05270 */
[----:B------:R-:W-:Y:S01]  /*0690*/  IADD3 R5, R5, 0x7f, RZ ;  /* 0x0000007f05057810 */ /* 0x000fe20007ffe0ff */
[----:B--2---:R-:W-:-:S10]  /*06a0*/  @P4 IMAD.IADD R108, R3, 0x1, -R2 ;  /* 0x00000001036c4824 */ /* 0x004fd400078e0a02 */
[----:B------:R-:W-:Y:S01]  /*06b0*/  @P0 IADD3 R3, R149, 0x7f, RZ ;  /* 0x0000007f95030810 */ /* 0x000fe20007ffe0ff */
[----:B------:R-:W-:-:S04]  /*06c0*/  IMAD.IADD R2, R4, 0x1, -R106 ;  /* 0x0000000104027824 */ /* 0x000fc800078e0a6a */
[----:B------:R-:W-:Y:S02]  /*06d0*/  IMAD.IADD R220, R2, 0x1, R108 ;  /* 0x0000000102dc7824 */ /* 0x000fe400078e026c */
[----:B------:R-:W-:-:S03]  /*06e0*/  @P0 IMAD.HI.U32 R3, R3, c[0x0][0x2c8], RZ ;  /* 0x0000b20003030a27 */ /* 0x000fc600078e00ff */
[C---:B------:R-:W-:Y:S02]  /*06f0*/  IADD3 R72, R220.reuse, 0x20, -R227 ;  /* 0x00000020dc487810 */ /* 0x040fe40007ffe8e3 */
[----:B------:R-:W-:Y:S02]  /*0700*/  @P0 SHF.R.U32.HI R5, RZ, c[0x0][0x2cc], R3 ;  /* 0x0000b300ff050a19 */ /* 0x000fe40000011603 */
[----:B-1----:R-:W-:-:S03]  /*0710*/  IADD3 R7, R220, 0x1f, RZ ;  /* 0x0000001fdc077810 */ /* 0x002fc60007ffe0ff */
[----:B------:R-:W-:Y:S01]  /*0720*/  IMAD.IADD R5, R72, 0x1, R5 ;  /* 0x0000000148057824 */ /* 0x000fe200078e0205 */
[----:B------:R-:W-:-:S04]  /*0730*/  SHF.R.S32.HI R6, RZ, 0x1f, R7 ;  /* 0x0000001fff067819 */ /* 0x000fc80000011407 */
[----:B------:R-:W-:Y:S02]  /*0740*/  SHF.R.S32.HI R3, RZ, 0x1f, R5 ;  /* 0x0000001fff037819 */ /* 0x000fe40000011405 */
[----:B------:R-:W-:Y:S02]  /*0750*/  LEA.HI R6, R6, R7, RZ, 0x5 ;  /* 0x0000000706067211 */ /* 0x000fe400078f28ff */
[----:B------:R-:W-:Y:S02]  /*0760*/  LEA.HI R3, R3, R5, RZ, 0x5 ;  /* 0x0000000503037211 */ /* 0x000fe400078f28ff */
[----:B------:R-:W-:Y:S02]  /*0770*/  SHF.R.S32.HI R73, RZ, 0x5, R6 ;  /* 0x00000005ff497819 */ /* 0x000fe40000011406 */
[----:B------:R-:W-:-:S04]  /*0780*/  SHF.R.S32.HI R3, RZ, 0x5, R3 ;  /* 0x00000005ff037819 */ /* 0x000fc80000011403 */
[----:B------:R-:W-:Y:S01]  /*0790*/  IMNMX R5, R73, R3, PT ;  /* 0x0000000349057217 */ /* 0x000fe20003800200 */
[----:B------:R-:W-:-:S04]  /*07a0*/  IMAD.MOV R3, RZ, RZ, -R2 ;  /* 0x000000ffff037224 */ /* 0x000fc800078e0a02 */
[----:B------:R-:W-:Y:S01]  /*07b0*/  IMAD R2, R5, 0x20, -R2 ;  /* 0x0000002005027824 */ /* 0x000fe200078e0a02 */
[----:B------:R-:W-:-:S04]  /*07c0*/  IMNMX R3, RZ, R3, !PT ;  /* 0x00000003ff037217 */ /* 0x000fc80007800200 */
[----:B------:R-:W-:Y:S02]  /*07d0*/  IMNMX R2, R2, R108, PT ;  /* 0x0000006c02027217 */ /* 0x000fe40003800200 */
[----:B------:R-:W-:Y:S02]  /*07e0*/  SHF.R.U32.HI R71, RZ, 0x5, R3 ;  /* 0x00000005ff477819 */ /* 0x000fe40000011603 */
[----:B------:R-:W-:-:S03]  /*07f0*/  ISETP.GT.AND P0, PT, R2, R3, PT ;  /* 0x000000030200720c */ /* 0x000fc60003f04270 */
[----:B------:R-:W-:-:S10]  /*0800*/  IMAD.MOV.U32 R3, RZ, RZ, R71 ;  /* 0x000000ffff037224 */ /* 0x000fd400078e0047 */
[----:B------:R-:W-:-:S04]  /*0810*/  @P0 IADD3 R5, R2, 0x1f, RZ ;  /* 0x0000001f02050810 */ /* 0x000fc80007ffe0ff */
[----:B------:R-:W-:-:S04]  /*0820*/  @P0 SHF.R.S32.HI R2, RZ, 0x1f, R5 ;  /* 0x0000001fff020819 */ /* 0x000fc80000011405 */
[----:B------:R-:W-:-:S04]  /*0830*/  @P0 LEA.HI R2, R2, R5, RZ, 0x5 ;  /* 0x0000000502020211 */ /* 0x000fc800078f28ff */
[----:B------:R-:W-:-:S04]  /*0840*/  @P0 SHF.R.S32.HI R3, RZ, 0x5, R2 ;  /* 0x00000005ff030819 */ /* 0x000fc80000011402 */
[----:B------:R-:W-:-:S13]  /*0850*/  ISETP.GT.AND P0, PT, R3, R71, PT ;  /* 0x000000470300720c */ /* 0x000fda0003f04270 */
[----:B------:R-:W-:Y:S05]  /*0860*/  @!P0 BRA `(.L_x_567) ;  /* 0x00003b1000008947 */ /* 0x000fea0003800000 */
[----:B------:R-:W-:-:S04]  /*0870*/  ISETP.NE.U32.AND P2, PT, RZ, c[0x0][0x340], PT ;  /* 0x0000d000ff007a0c */ /* 0x000fc80003f45070 */
[----:B------:R-:W-:-:S13]  /*0880*/  ISETP.NE.AND.EX P2, PT, RZ, c[0x0][0x344], PT, P2 ;  /* 0x0000d100ff007a0c */ /* 0x000fda0003f45320 */
[----:B------:R-:W-:-:S05]  /*0890*/  @P2 IMAD.WIDE R6, R216, R0, c[0x0][0x340] ;  /* 0x0000d000d8062625 */ /* 0x000fca00078e0200 */
[----:B------:R1:W2:Y:S01]  /*08a0*/  @P2 LDG.E R0, [R6.64] ;  /* 0x0000000806002981 */ /* 0x0002a2000c1e1900 */
[----:B------:R-:W-:Y:S01]  /*08b0*/  SHF.R.S32.HI R2, RZ, 0x1f, R54 ;  /* 0x0000001fff027819 */ /* 0x000fe20000011436 */
[----:B------:R-:W-:Y:S01]  /*08c0*/  IMAD.IADD R65, R105, 0x1, R4 ;  /* 0x0000000169417824 */ /* 0x000fe200078e0204 */
[----:B------:R-:W-:Y:S01]  /*08d0*/  IADD3 R100, R3, -0x1, RZ ;  /* 0xffffffff03647810 */ /* 0x000fe20007ffe0ff */
[----:B------:R-:W-:Y:S01]  /*08e0*/  IMAD R124, R87, c[0x0][0x1e8], RZ ;  /* 0x00007a00577c7a24 */ /* 0x000fe200078e02ff */
[----:B------:R-:W-:Y:S01]  /*08f0*/  LEA.HI R14, R2, R54, RZ, 0x3 ;  /* 0x00000036020e7211 */ /* 0x000fe200078f18ff */
[----:B------:R-:W-:Y:S01]  /*0900*/  IMAD.WIDE.U32 R10, R65, c[0x0][0x1e0], RZ ;  /* 0x00007800410a7a25 */ /* 0x000fe200078e00ff */
[----:B------:R-:W-:Y:S01]  /*0910*/  SHF.R.S32.HI R64, RZ, 0x1f, R65 ;  /* 0x0000001fff407819 */ /* 0x000fe20000011441 */
[----:B------:R-:W-:Y:S01]  /*0920*/  BSSY B0, `(.L_x_568) ;  /* 0x0000069000007945 */ /* 0x000fe20003800000 */
[----:B------:R-:W-:Y:S01]  /*0930*/  SHF.R.S32.HI R104, RZ, 0x3, R14 ;  /* 0x00000003ff687819 */ /* 0x000fe2000001140e */
[----:B------:R-:W-:Y:S01]  /*0940*/  IMAD R122, R87, c[0x0][0x240], RZ ;  /* 0x00009000577a7a24 */ /* 0x000fe200078e02ff */
[----:B------:R-:W-:Y:S01]  /*0950*/  LOP3.LUT R14, R14, 0xfffffff8, RZ, 0xc0, !PT ;  /* 0xfffffff80e0e7812 */ /* 0x000fe200078ec0ff */
[----:B------:R-:W-:Y:S01]  /*0960*/  IMAD R8, R64, c[0x0][0x1e0], RZ ;  /* 0x0000780040087a24 */ /* 0x000fe200078e02ff */
[----:B------:R-:W-:Y:S01]  /*0970*/  SHF.R.S32.HI R110, RZ, 0x1f, R104 ;  /* 0x0000001fff6e7819 */ /* 0x000fe20000011468 */
[C---:B------:R-:W-:Y:S01]  /*0980*/  IMAD.SHL.U32 R88, R104.reuse, 0x40, RZ ;  /* 0x0000004068587824 */ /* 0x040fe200078e00ff */
[----:B------:R-:W-:Y:S01]  /*0990*/  IADD3 R69, P0, R104, R68, RZ ;  /* 0x0000004468457210 */ /* 0x000fe20007f1e0ff */
[----:B------:R-:W-:Y:S01]  /*09a0*/  IMAD.IADD R14, R54, 0x1, -R14 ;  /* 0x00000001360e7824 */ /* 0x000fe200078e0a0e */
[----:B------:R-:W-:Y:S01]  /*09b0*/  IADD3 R67, -R104, R108, RZ ;  /* 0x0000006c68437210 */ /* 0x000fe20007ffe1ff */
[----:B------:R-:W-:Y:S01]  /*09c0*/  IMAD R8, R65, c[0x0][0x1e4], R8 ;  /* 0x0000790041087a24 */ /* 0x000fe200078e0208 */
[----:B------:R-:W-:Y:S01]  /*09d0*/  LEA.HI.X.SX32 R68, R68, R110, 0x1, P0 ;  /* 0x0000006e44447211 */ /* 0x000fe200000f0eff */
[C---:B------:R-:W-:Y:S01]  /*09e0*/  IMAD.SHL.U32 R16, R14.reuse, 0x8, RZ ;  /* 0x000000080e107824 */ /* 0x040fe200078e00ff */
[----:B------:R-:W-:Y:S01]  /*09f0*/  SHF.R.S32.HI R66, RZ, 0x1f, R216 ;  /* 0x0000001fff427819 */ /* 0x000fe200000114d8 */
[----:B------:R-:W-:Y:S01]  /*0a00*/  IMAD.SHL.U32 R14, R14, 0x4, RZ ;  /* 0x000000040e0e7824 */ /* 0x000fe200078e00ff */
[----:B------:R-:W-:Y:S01]  /*0a10*/  LEA.HI R2, R2, R54, RZ, 0x6 ;  /* 0x0000003602027211 */ /* 0x000fe200078f30ff */
[----:B------:R-:W-:Y:S01]  /*0a20*/  IMAD.IADD R9, R11, 0x1, R8 ;  /* 0x000000010b097824 */ /* 0x000fe200078e0208 */
[----:B------:R-:W-:Y:S01]  /*0a30*/  SHF.R.S32.HI R17, RZ, 0x1f, R16 ;  /* 0x0000001fff117819 */ /* 0x000fe20000011410 */
[----:B-1----:R-:W-:Y:S01]  /*0a40*/  IMAD R6, R68, c[0x0][0x238], RZ ;  /* 0x00008e0044067a24 */ /* 0x002fe200078e02ff */
[----:B------:R-:W-:Y:S01]  /*0a50*/  IADD3 R12, R14, 0x40, RZ ;  /* 0x000000400e0c7810 */ /* 0x000fe20007ffe0ff */
[----:B------:R-:W-:Y:S01]  /*0a60*/  IMAD R3, R100, -0x20, R67 ;  /* 0xffffffe064037824 */ /* 0x000fe200078e0243 */
[C---:B------:R-:W-:Y:S01]  /*0a70*/  ISETP.GE.AND P1, PT, R16.reuse, c[0x0][0x1d4], PT ;  /* 0x0000750010007a0c */ /* 0x040fe20003f26270 */
[C---:B------:R-:W-:Y:S01]  /*0a80*/  IMAD R6, R69.reuse, c[0x0][0x23c], R6 ;  /* 0x00008f0045067a24 */ /* 0x040fe200078e0206 */
[----:B------:R-:W-:Y:S01]  /*0a90*/  IADD3 R103, R16, 0x80, RZ ;  /* 0x0000008010677810 */ /* 0x000fe20007ffe0ff */
[----:B------:R-:W-:Y:S01]  /*0aa0*/  IMAD.IADD R11, R14, 0x1, R12 ;  /* 0x000000010e0b7824 */ /* 0x000fe200078e020c */
[----:B------:R-:W-:Y:S01]  /*0ab0*/  IADD3 R102, R16, 0xc0, RZ ;  /* 0x000000c010667810 */ /* 0x000fe20007ffe0ff */
[----:B------:R-:W-:Y:S01]  /*0ac0*/  IMAD.WIDE.U32 R4, R69, c[0x0][0x238], R16 ;  /* 0x00008e0045047a25 */ /* 0x000fe200078e0010 */
[----:B------:R-:W-:-:S02]  /*0ad0*/  ISETP.GT.AND P3, PT, R3, RZ, PT ;  /* 0x000000ff0300720c */ /* 0x000fc40003f64270 */
[----:B------:R-:W-:Y:S01]  /*0ae0*/  ISETP.GE.AND P0, PT, R11, c[0x0][0x1d4], PT ;  /* 0x000075000b007a0c */ /* 0x000fe20003f06270 */
[----:B------:R-:W-:Y:S01]  /*0af0*/  IMAD.MOV.U32 R8, RZ, RZ, R10 ;  /* 0x000000ffff087224 */ /* 0x000fe200078e000a */
[----:B------:R-:W-:Y:S01]  /*0b00*/  IADD3 R7, R5, R6, RZ ;  /* 0x0000000605077210 */ /* 0x000fe20007ffe0ff */
[----:B------:R-:W-:Y:S01]  /*0b10*/  IMAD.MOV.U32 R6, RZ, RZ, R4 ;  /* 0x000000ffff067224 */ /* 0x000fe200078e0004 */
[----:B------:R-:W-:Y:S01]  /*0b20*/  SEL R4, RZ, 0xffffffff, P0 ;  /* 0xffffffffff047807 */ /* 0x000fe20000000000 */
[C---:B------:R-:W-:Y:S01]  /*0b30*/  IMAD R124, R215.reuse, c[0x0][0x1ec], R124 ;  /* 0x00007b00d77c7a24 */ /* 0x040fe200078e027c */
[----:B------:R-:W-:Y:S01]  /*0b40*/  SEL R3, RZ, 0x1, P1 ;  /* 0x00000001ff037807 */ /* 0x000fe20000800000 */
[----:B------:R-:W-:Y:S01]  /*0b50*/  IMAD R122, R215, c[0x0][0x244], R122 ;  /* 0x00009100d77a7a24 */ /* 0x000fe200078e027a */
[----:B------:R-:W-:Y:S01]  /*0b60*/  ISETP.GE.AND P1, PT, R103, c[0x0][0x1d4], PT ;  /* 0x0000750067007a0c */ /* 0x000fe20003f26270 */
[----:B------:R-:W-:Y:S01]  /*0b70*/  IMAD.SHL.U32 R4, R4, 0x2, RZ ;  /* 0x0000000204047824 */ /* 0x000fe200078e00ff */
[----:B------:R-:W-:Y:S01]  /*0b80*/  ISETP.GE.AND P0, PT, R102, c[0x0][0x1d4], PT ;  /* 0x0000750066007a0c */ /* 0x000fe20003f06270 */
[----:B------:R-:W-:Y:S01]  /*0b90*/  IMAD.WIDE.U32 R8, R215, c[0x0][0x1e8], R8 ;  /* 0x00007a00d7087a25 */ /* 0x000fe200078e0008 */
[----:B------:R-:W-:-:S02]  /*0ba0*/  LOP3.LUT R88, R88, 0x1c0, RZ, 0xc0, !PT ;  /* 0x000001c058587812 */ /* 0x000fc400078ec0ff */
[----:B------:R-:W-:Y:S01]  /*0bb0*/  LOP3.LUT R4, R4, 0x2, R3, 0xe2, !PT ;  /* 0x0000000204047812 */ /* 0x000fe200078ee203 */
[----:B------:R-:W-:Y:S01]  /*0bc0*/  IMAD.WIDE.U32 R6, R215, c[0x0][0x240], R6 ;  /* 0x00009000d7067a25 */ /* 0x000fe200078e0006 */
[----:B------:R-:W-:Y:S02]  /*0bd0*/  SEL R3, RZ, 0x4, P1 ;  /* 0x00000004ff037807 */ /* 0x000fe40000800000 */
[----:B------:R-:W-:Y:S01]  /*0be0*/  SEL R96, RZ, 0x8, P0 ;  /* 0x00000008ff607807 */ /* 0x000fe20000000000 */
[----:B------:R-:W-:Y:S01]  /*0bf0*/  IMAD.SHL.U32 R2, R2, 0x8, RZ ;  /* 0x0000000802027824 */ /* 0x000fe200078e00ff */
[----:B------:R-:W-:Y:S01]  /*0c00*/  IADD3 R125, R9, R124, RZ ;  /* 0x0000007c097d7210 */ /* 0x000fe20007ffe0ff */
[----:B------:R-:W-:Y:S01]  /*0c10*/  IMAD.IADD R123, R7, 0x1, R122 ;  /* 0x00000001077b7824 */ /* 0x000fe200078e027a */
[----:B------:R-:W-:Y:S01]  /*0c20*/  LOP3.LUT R96, R96, R4, R3, 0xfe, !PT ;  /* 0x0000000460607212 */ /* 0x000fe200078efe03 */
[----:B------:R-:W-:Y:S01]  /*0c30*/  IMAD.MOV.U32 R122, RZ, RZ, R6 ;  /* 0x000000ffff7a7224 */ /* 0x000fe200078e0006 */
[----:B------:R-:W-:Y:S01]  /*0c40*/  SEL R120, R216, RZ, !P4 ;  /* 0x000000ffd8787207 */ /* 0x000fe20006000000 */
[----:B------:R-:W-:Y:S01]  /*0c50*/  IMAD.MOV.U32 R124, RZ, RZ, R8 ;  /* 0x000000ffff7c7224 */ /* 0x000fe200078e0008 */
[----:B------:R-:W-:Y:S01]  /*0c60*/  LOP3.LUT R2, R2, 0xfffffe00, RZ, 0xc0, !PT ;  /* 0xfffffe0002027812 */ /* 0x000fe200078ec0ff */
[----:B------:R-:W-:Y:S01]  /*0c70*/  IMAD R76, R110, c[0x0][0x1e0], RZ ;  /* 0x000078006e4c7a24 */ /* 0x000fe200078e02ff */
[----:B------:R-:W-:Y:S01]  /*0c80*/  LOP3.LUT R101, R88, 0x38, R16, 0xf8, !PT ;  /* 0x0000003858657812 */ /* 0x000fe200078ef810 */
[----:B------:R-:W-:Y:S01]  /*0c90*/  IMAD.MOV.U32 R74, RZ, RZ, c[0x0][0x238] ;  /* 0x00008e00ff4a7624 */ /* 0x000fe200078e00ff */
[----:B------:R-:W-:Y:S01]  /*0ca0*/  SHF.R.U32.HI R6, RZ, 0x3, R88 ;  /* 0x00000003ff067819 */ /* 0x000fe20000011658 */
[----:B------:R-:W-:Y:S01]  /*0cb0*/  IMAD.WIDE.U32 R128, R104, c[0x0][0x1e0], RZ ;  /* 0x0000780068807a25 */ /* 0x000fe200078e00ff */
[----:B------:R-:W-:-:S02]  /*0cc0*/  MOV R81, 0x5 ;  /* 0x0000000500517802 */ /* 0x000fc40000000f00 */
[----:B------:R-:W-:Y:S01]  /*0cd0*/  LOP3.LUT R101, R2, R101, R6, 0xf6, !PT ;  /* 0x0000006502657212 */ /* 0x000fe200078ef606 */
[----:B------:R-:W-:Y:S01]  /*0ce0*/  IMAD R76, R104, c[0x0][0x1e4], R76 ;  /* 0x00007900684c7a24 */ /* 0x000fe200078e024c */
[----:B------:R-:W-:Y:S01]  /*0cf0*/  SHF.L.U32 R75, R74, 0x5, RZ ;  /* 0x000000054a4b7819 */ /* 0x000fe200000006ff */
[----:B------:R-:W-:Y:S01]  /*0d00*/  IMAD.WIDE.U32 R122, R120, c[0x0][0x248], R122 ;  /* 0x00009200787a7a25 */ /* 0x000fe200078e007a */
[----:B------:R-:W-:-:S03]  /*0d10*/  SHF.L.U64.HI R74, R74, R81, c[0x0][0x23c] ;  /* 0x00008f004a4a7619 */ /* 0x000fc60000010251 */
[----:B------:R-:W-:Y:S02]  /*0d20*/  IMAD.IADD R76, R129, 0x1, R76 ;  /* 0x00000001814c7824 */ /* 0x000fe400078e024c */
[----:B------:R-:W-:Y:S01]  /*0d30*/  IMAD.SHL.U32 R101, R101, 0x2, RZ ;  /* 0x0000000265657824 */ /* 0x000fe200078e00ff */
[----:B--2---:R-:W-:Y:S01]  /*0d40*/  @P2 SHF.R.S32.HI R5, RZ, 0x1f, R0 ;  /* 0x0000001fff052819 */ /* 0x004fe20000011400 */
[----:B------:R-:W-:Y:S01]  /*0d50*/  @!P2 IMAD.MOV.U32 R5, RZ, RZ, R66 ;  /* 0x000000ffff05a224 */ /* 0x000fe200078e0042 */
[----:B------:R-:W-:Y:S01]  /*0d60*/  @P2 MOV R4, R0 ;  /* 0x0000000000042202 */ /* 0x000fe20000000f00 */
[----:B------:R-:W-:Y:S01]  /*0d70*/  @!P2 IMAD.MOV.U32 R4, RZ, RZ, R216 ;  /* 0x000000ffff04a224 */ /* 0x000fe200078e00d8 */
[----:B------:R-:W-:Y:S02]  /*0d80*/  SEL R66, R66, RZ, !P4 ;  /* 0x000000ff42427207 */ /* 0x000fe40006000000 */
[----:B------:R-:W-:Y:S02]  /*0d90*/  SEL R0, R5, RZ, !P5 ;  /* 0x000000ff05007207 */ /* 0x000fe40006800000 */
[----:B------:R-:W-:Y:S01]  /*0da0*/  SEL R118, R4, RZ, !P5 ;  /* 0x000000ff04767207 */ /* 0x000fe20006800000 */
[----:B------:R-:W-:-:S02]  /*0db0*/  IMAD R126, R66, c[0x0][0x248], RZ ;  /* 0x00009200427e7a24 */ /* 0x000fc400078e02ff */
[----:B------:R-:W-:Y:S02]  /*0dc0*/  IMAD R70, R0, c[0x0][0x1f0], RZ ;  /* 0x00007c0000467a24 */ /* 0x000fe400078e02ff */
[----:B------:R-:W-:-:S04]  /*0dd0*/  IMAD.WIDE.U32 R124, R118, c[0x0][0x1f0], R124 ;  /* 0x00007c00767c7a25 */ /* 0x000fc800078e007c */
[----:B------:R-:W-:Y:S02]  /*0de0*/  IMAD R70, R118, c[0x0][0x1f4], R70 ;  /* 0x00007d0076467a24 */ /* 0x000fe400078e0246 */
[----:B------:R-:W-:-:S03]  /*0df0*/  IMAD R126, R120, c[0x0][0x24c], R126 ;  /* 0x00009300787e7a24 */ /* 0x000fc600078e027e */
[----:B------:R-:W-:Y:S01]  /*0e00*/  IADD3 R70, R125, R70, RZ ;  /* 0x000000467d467210 */ /* 0x000fe20007ffe0ff */
[----:B------:R-:W-:Y:S01]  /*0e10*/  IMAD.IADD R127, R123, 0x1, R126 ;  /* 0x000000017b7f7824 */ /* 0x000fe200078e027e */
[----:B------:R-:W-:Y:S05]  /*0e20*/  @!P3 BRA `(.L_x_569) ;  /* 0x000001800000b947 */ /* 0x000fea0003800000 */
[----:B------:R-:W-:Y:S01]  /*0e30*/  SHF.R.S32.HI R5, RZ, 0x1f, R100 ;  /* 0x0000001fff057819 */ /* 0x000fe20000011464 */
[----:B------:R-:W-:Y:S01]  /*0e40*/  IMAD R3, R74, R100, RZ ;  /* 0x000000644a037224 */ /* 0x000fe200078e02ff */
[C---:B------:R-:W-:Y:S01]  /*0e50*/  LOP3.LUT R4, R96.reuse, 0xff, RZ, 0xc0, !PT ;  /* 0x000000ff60047812 */ /* 0x040fe200078ec0ff */
[----:B------:R-:W-:Y:S02]  /*0e60*/  IMAD.SHL.U32 R8, R96, 0x10, RZ ;  /* 0x0000001060087824 */ /* 0x000fe400078e00ff */
[----:B------:R-:W-:Y:S02]  /*0e70*/  IMAD.MOV.U32 R126, RZ, RZ, R122 ;  /* 0x000000ffff7e7224 */ /* 0x000fe400078e007a */
[-C--:B------:R-:W-:Y:S01]  /*0e80*/  IMAD R3, R5, R75.reuse, R3 ;  /* 0x0000004b05037224 */ /* 0x080fe200078e0203 */
[C---:B------:R-:W-:Y:S01]  /*0e90*/  SHF.L.U32 R5, R4.reuse, 0x2, RZ ;  /* 0x0000000204057819 */ /* 0x040fe200000006ff */
[----:B------:R-:W-:Y:S01]  /*0ea0*/  IMAD.SHL.U32 R7, R4, 0x8, RZ ;  /* 0x0000000804077824 */ /* 0x000fe200078e00ff */
[----:B------:R-:W-:Y:S01]  /*0eb0*/  LOP3.LUT P4, RZ, R8, 0x10, RZ, 0xc0, !PT ;  /* 0x0000001008ff7812 */ /* 0x000fe2000788c0ff */
[----:B------:R-:W-:Y:S01]  /*0ec0*/  IMAD.SHL.U32 R4, R4, 0x2, RZ ;  /* 0x0000000204047824 */ /* 0x000fe200078e00ff */
[----:B------:R-:W-:Y:S01]  /*0ed0*/  LOP3.LUT P2, RZ, R5, 0x10, RZ, 0xc0, !PT ;  /* 0x0000001005ff7812 */ /* 0x000fe2000784c0ff */
[----:B------:R-:W-:Y:S01]  /*0ee0*/  IMAD.WIDE.U32 R18, R100, R75, R126 ;  /* 0x0000004b64127225 */ /* 0x000fe200078e007e */
[----:B------:R-:W-:-:S02]  /*0ef0*/  LOP3.LUT P3, RZ, R7, 0x10, RZ, 0xc0, !PT ;  /* 0x0000001007ff7812 */ /* 0x000fc4000786c0ff */
[----:B------:R-:W-:Y:S02]  /*0f00*/  LOP3.LUT P1, RZ, R4, 0x10, RZ, 0xc0, !PT ;  /* 0x0000001004ff7812 */ /* 0x000fe4000782c0ff */
[----:B------:R-:W-:Y:S02]  /*0f10*/  IADD3 R3, R19, R3, RZ ;  /* 0x0000000313037210 */ /* 0x000fe40007ffe0ff */
        /* <DEDUP_REMOVED lines=9> */
.L_x_569:
[----:B------:R-:W-:Y:S05]  /*0fb0*/  BSYNC B0 ;  /* 0x0000000000007941 */ /* 0x000fea0003800000 */
.L_x_568:
[----:B-1----:R-:W-:Y:S01]  /*0fc0*/  IMAD.MOV.U32 R5, RZ, RZ, c[0x0][0x27c] ;  /* 0x00009f00ff057624 */ /* 0x002fe200078e00ff */
[----:B------:R-:W-:Y:S01]  /*0fd0*/  ISETP.GE.AND P1, PT, R16, c[0x0][0x27c], PT ;  /* 0x00009f0010007a0c */ /* 0x000fe20003f26270 */
[----:B------:R-:W-:Y:S01]  /*0fe0*/  IMAD R18, R87, c[0x0][0x260], RZ ;  /* 0x0000980057127a24 */ /* 0x000fe200078e02ff */
[----:B------:R-:W-:Y:S01]  /*0ff0*/  ISETP.GE.AND P0, PT, R11, c[0x0][0x27c], PT ;  /* 0x00009f000b007a0c */ /* 0x000fe20003f06270 */
[----:B------:R-:W-:Y:S01]  /*1000*/  IMAD.SHL.U32 R4, R5, 0x2, RZ ;  /* 0x0000000205047824 */ /* 0x000fe200078e00ff */
[----:B------:R-:W-:Y:S01]  /*1010*/  SEL R13, RZ, c[0x0][0x27c], !P1 ;  /* 0x00009f00ff0d7a07 */ /* 0x000fe20004800000 */
[C---:B------:R-:W-:Y:S01]  /*1020*/  IMAD.WIDE.U32 R8, R215.reuse, c[0x0][0x260], R16 ;  /* 0x00009800d7087a25 */ /* 0x040fe200078e0010 */
[----:B------:R-:W-:Y:S01]  /*1030*/  SEL R10, RZ, c[0x0][0x27c], !P0 ;  /* 0x00009f00ff0a7a07 */ /* 0x000fe20004000000 */
[----:B------:R-:W0:Y:S01]  /*1040*/  LDGDEPBAR ;  /* 0x00000000000079af */ /* 0x000e220000000000 */
[----:B------:R-:W-:Y:S01]  /*1050*/  IADD3 R3, -R4, c[0x0][0x1d4], RZ ;  /* 0x0000750004037a10 */ /* 0x000fe20007ffe1ff */
[----:B------:R-:W-:Y:S01]  /*1060*/  IMAD R18, R215, c[0x0][0x264], R18 ;  /* 0x00009900d7127a24 */ /* 0x000fe200078e0212 */
[----:B------:R-:W-:Y:S01]  /*1070*/  ISETP.GE.AND P6, PT, R5, 0x1, PT ;  /* 0x000000010500780c */ /* 0x000fe20003fc6270 */
[----:B------:R-:W-:Y:S01]  /*1080*/  IMAD.IADD R13, R16, 0x1, R13 ;  /* 0x00000001100d7824 */ /* 0x000fe200078e020d */
[CC--:B------:R-:W-:Y:S01]  /*1090*/  SEL R7, R4.reuse, R3.reuse, !P1 ;  /* 0x0000000304077207 */ /* 0x0c0fe20004800000 */
[----:B------:R-:W-:Y:S01]  /*10a0*/  IMAD.IADD R19, R9, 0x1, R18 ;  /* 0x0000000109137824 */ /* 0x000fe200078e0212 */
[----:B------:R-:W-:Y:S01]  /*10b0*/  SEL R3, R4, R3, !P0 ;  /* 0x0000000304037207 */ /* 0x000fe20004000000 */
[----:B------:R-:W-:Y:S01]  /*10c0*/  IMAD.MOV.U32 R18, RZ, RZ, R8 ;  /* 0x000000ffff127224 */ /* 0x000fe200078e0008 */
[----:B------:R-:W-:Y:S01]  /*10d0*/  SHF.R.S32.HI R93, RZ, 0x1f, R7 ;  /* 0x0000001fff5d7819 */ /* 0x000fe20000011407 */
[----:B------:R-:W-:Y:S01]  /*10e0*/  IMAD R8, R87, c[0x0][0x210], RZ ;  /* 0x0000840057087a24 */ /* 0x000fe200078e02ff */
[----:B------:R-:W-:Y:S01]  /*10f0*/  SHF.R.S32.HI R92, RZ, 0x1f, R3 ;  /* 0x0000001fff5c7819 */ /* 0x000fe20000011403 */
[----:B------:R-:W-:Y:S01]  /*1100*/  IMAD.WIDE.U32 R4, R215, c[0x0][0x210], R16 ;  /* 0x00008400d7047a25 */ /* 0x000fe200078e0010 */
[----:B------:R-:W-:Y:S01]  /*1110*/  LEA.HI R93, R93, R7, RZ, 0x4 ;  /* 0x000000075d5d7211 */ /* 0x000fe200078f20ff */
[----:B------:R-:W-:Y:S01]  /*1120*/  ULDC.U8 UR4, c[0x0][0x298] ;  /* 0x0000a60000047ab9 */ /* 0x000fe20000000000 */
[----:B------:R-:W-:Y:S01]  /*1130*/  LEA.HI R92, R92, R3, RZ, 0x4 ;  /* 0x000000035c5c7211 */ /* 0x000fe200078f20ff */
[----:B------:R-:W-:Y:S01]  /*1140*/  IMAD R8, R215, c[0x0][0x214], R8 ;  /* 0x00008500d7087a24 */ /* 0x000fe200078e0208 */
[----:B------:R-:W-:Y:S01]  /*1150*/  SHF.R.S32.HI R93, RZ, 0x4, R93 ;  /* 0x00000004ff5d7819 */ /* 0x000fe2000001145d */
[----:B------:R-:W-:Y:S01]  /*1160*/  IMAD.IADD R10, R11, 0x1, R10 ;  /* 0x000000010b0a7824 */ /* 0x000fe200078e020a */
[----:B------:R-:W-:Y:S01]  /*1170*/  SHF.R.S32.HI R92, RZ, 0x4, R92 ;  /* 0x00000004ff5c7819 */ /* 0x000fe2000001145c */
[----:B------:R-:W-:Y:S01]  /*1180*/  IMAD.IADD R9, R5, 0x1, R8 ;  /* 0x0000000105097824 */ /* 0x000fe200078e0208 */
[----:B------:R-:W-:Y:S01]  /*1190*/  MOV R8, R4 ;  /* 0x0000000400087202 */ /* 0x000fe20000000f00 */
[----:B------:R-:W-:Y:S01]  /*11a0*/  IMAD R63, R0, c[0x0][0x218], RZ ;  /* 0x00008600003f7a24 */ /* 0x000fe200078e02ff */
[----:B------:R-:W-:Y:S01]  /*11b0*/  SHF.R.S32.HI R5, RZ, 0x1f, R13 ;  /* 0x0000001fff057819 */ /* 0x000fe2000001140d */
[----:B------:R-:W-:Y:S01]  /*11c0*/  IMAD R112, R110, c[0x0][0x290], RZ ;  /* 0x0000a4006e707a24 */ /* 0x000fe200078e02ff */
[----:B------:R-:W-:Y:S01]  /*11d0*/  SHF.R.S32.HI R4, RZ, 0x1f, R10 ;  /* 0x0000001fff047819 */ /* 0x000fe2000001140a */
[----:B------:R-:W-:Y:S01]  /*11e0*/  IMAD R66, R66, c[0x0][0x268], RZ ;  /* 0x00009a0042427a24 */ /* 0x000fe200078e02ff */
[----:B------:R-:W-:Y:S01]  /*11f0*/  LEA.HI R95, R5, R13, RZ, 0x3 ;  /* 0x0000000d055f7211 */ /* 0x000fe200078f18ff */
[----:B------:R-:W-:Y:S01]  /*1200*/  IMAD.WIDE.U32 R114, R104, c[0x0][0x280], R16 ;  /* 0x0000a00068727a25 */ /* 0x000fe200078e0010 */
[----:B------:R-:W-:-:S02]  /*1210*/  LEA.HI R94, R4, R10, RZ, 0x3 ;  /* 0x0000000a045e7211 */ /* 0x000fc400078f18ff */
[----:B------:R-:W-:Y:S01]  /*1220*/  LEA.HI.SX32 R93, R95, R93, 0x1d ;  /* 0x0000005d5f5d7211 */ /* 0x000fe200078feaff */
[----:B------:R-:W-:Y:S01]  /*1230*/  IMAD R66, R120, c[0x0][0x26c], R66 ;  /* 0x00009b0078427a24 */ /* 0x000fe200078e0242 */
[----:B------:R-:W-:Y:S01]  /*1240*/  LEA.HI.SX32 R92, R94, R92, 0x1d ;  /* 0x0000005c5e5c7211 */ /* 0x000fe200078feaff */
[----:B------:R-:W-:Y:S01]  /*1250*/  IMAD.WIDE.U32 R120, R120, c[0x0][0x268], R18 ;  /* 0x00009a0078787a25 */ /* 0x000fe200078e0012 */
[----:B------:R-:W-:Y:S02]  /*1260*/  IADD3 R65, P2, R65, R104, RZ ;  /* 0x0000006841417210 */ /* 0x000fe40007f5e0ff */
[----:B------:R-:W-:Y:S01]  /*1270*/  SHF.R.S32.HI R3, RZ, 0x1f, R93 ;  /* 0x0000001fff037819 */ /* 0x000fe2000001145d */
[----:B------:R-:W-:Y:S01]  /*1280*/  IMAD.WIDE.U32 R116, R104, c[0x0][0x290], R16 ;  /* 0x0000a40068747a25 */ /* 0x000fe200078e0010 */
[----:B------:R-:W-:Y:S02]  /*1290*/  SHF.R.S32.HI R0, RZ, 0x1f, R92 ;  /* 0x0000001fff007819 */ /* 0x000fe4000001145c */
[----:B------:R-:W-:Y:S01]  /*12a0*/  LEA.HI R3, R3, R93, RZ, 0x3 ;  /* 0x0000005d03037211 */ /* 0x000fe200078f18ff */
[----:B------:R-:W-:Y:S01]  /*12b0*/  IMAD.X R64, R64, 0x1, R110, P2 ;  /* 0x0000000140407824 */ /* 0x000fe200010e066e */
[----:B------:R-:W-:Y:S01]  /*12c0*/  LEA.HI R5, R5, R13, RZ, 0x6 ;  /* 0x0000000d05057211 */ /* 0x000fe200078f30ff */
[----:B------:R-:W-:Y:S01]  /*12d0*/  IMAD.SHL.U32 R93, R93, 0x8, RZ ;  /* 0x000000085d5d7824 */ /* 0x000fe200078e00ff */
[----:B------:R-:W-:Y:S01]  /*12e0*/  LEA.HI R0, R0, R92, RZ, 0x3 ;  /* 0x0000005c00007211 */ /* 0x000fe200078f18ff */
[----:B------:R-:W-:Y:S01]  /*12f0*/  IMAD R110, R110, c[0x0][0x280], RZ ;  /* 0x0000a0006e6e7a24 */ /* 0x000fe200078e02ff */
[----:B------:R-:W-:Y:S01]  /*1300*/  SHF.R.S32.HI R15, RZ, 0x1f, R14 ;  /* 0x0000001fff0f7819 */ /* 0x000fe2000001140e */
[----:B------:R-:W-:Y:S01]  /*1310*/  IMAD.SHL.U32 R92, R92, 0x8, RZ ;  /* 0x000000085c5c7824 */ /* 0x000fe200078e00ff */
[----:B------:R-:W-:Y:S01]  /*1320*/  LEA.HI R4, R4, R10, RZ, 0x6 ;  /* 0x0000000a04047211 */ /* 0x000fe200078f30ff */
[----:B------:R-:W-:Y:S01]  /*1330*/  IMAD R110, R104, c[0x0][0x284], R110 ;  /* 0x0000a100686e7a24 */ /* 0x000fe200078e026e */
[----:B-----5:R-:W-:Y:S01]  /*1340*/  SHF.R.S32.HI R57, RZ, 0x1f, R55 ;  /* 0x0000001fff397819 */ /* 0x020fe20000011437 */
[----:B------:R-:W-:Y:S01]  /*1350*/  IMAD.SHL.U32 R5, R5, 0x20, RZ ;  /* 0x0000002005057824 */ /* 0x000fe200078e00ff */
[C---:B------:R-:W-:Y:S01]  /*1360*/  LOP3.LUT R91, R88.reuse, 0x38, R95, 0xf8, !PT ;  /* 0x00000038585b7812 */ /* 0x040fe200078ef85f */
[----:B------:R-:W-:Y:S01]  /*1370*/  IMAD.SHL.U32 R3, R3, 0x100, RZ ;  /* 0x0000010003037824 */ /* 0x000fe200078e00ff */
[----:B------:R-:W-:Y:S01]  /*1380*/  LOP3.LUT R89, R88, 0x38, R94, 0xf8, !PT ;  /* 0x0000003858597812 */ /* 0x000fe200078ef85e */
[----:B------:R-:W-:Y:S01]  /*1390*/  IMAD.SHL.U32 R0, R0, 0x100, RZ ;  /* 0x0000010000007824 */ /* 0x000fe200078e00ff */
[----:B------:R-:W-:Y:S01]  /*13a0*/  LOP3.LUT R90, R88, 0x38, R93, 0xf8, !PT ;  /* 0x00000038585a7812 */ /* 0x000fe200078ef85d */
[----:B------:R-:W-:Y:S01]  /*13b0*/  IMAD R112, R104, c[0x0][0x294], R112 ;  /* 0x0000a50068707a24 */ /* 0x000fe200078e0270 */
[----:B------:R-:W-:Y:S01]  /*13c0*/  LOP3.LUT R88, R88, 0x38, R92, 0xf8, !PT ;  /* 0x0000003858587812 */ /* 0x000fe200078ef85c */
[----:B------:R-:W-:Y:S01]  /*13d0*/  IMAD.WIDE.U32 R20, R104, c[0x0][0x290], R14 ;  /* 0x0000a40068147a25 */ /* 0x000fe200078e000e */
[----:B------:R-:W-:-:S02]  /*13e0*/  SHF.L.U32 R4, R4, 0x5, RZ ;  /* 0x0000000504047819 */ /* 0x000fc400000006ff */
[-C--:B------:R-:W-:Y:S01]  /*13f0*/  LOP3.LUT R91, R91, R6.reuse, RZ, 0x3c, !PT ;  /* 0x000000065b5b7212 */ /* 0x080fe200078e3cff */
[----:B------:R-:W-:Y:S01]  /*1400*/  IMAD.WIDE.U32 R18, R104, c[0x0][0x280], R14 ;  /* 0x0000a00068127a25 */ /* 0x000fe200078e000e */
[-C--:B------:R-:W-:Y:S02]  /*1410*/  LOP3.LUT R89, R89, R6.reuse, RZ, 0x3c, !PT ;  /* 0x0000000659597212 */ /* 0x080fe400078e3cff */
[-C--:B------:R-:W-:Y:S01]  /*1420*/  LOP3.LUT R90, R90, R6.reuse, RZ, 0x3c, !PT ;  /* 0x000000065a5a7212 */ /* 0x080fe200078e3cff */
[C---:B------:R-:W-:Y:S01]  /*1430*/  IMAD.SHL.U32 R99, R96.reuse, 0x10, RZ ;  /* 0x0000001060637824 */ /* 0x040fe200078e00ff */
[----:B------:R-:W-:Y:S01]  /*1440*/  LOP3.LUT R96, R96, 0xff, RZ, 0xc0, !PT ;  /* 0x000000ff60607812 */ /* 0x000fe200078ec0ff */
[----:B------:R-:W-:Y:S01]  /*1450*/  IMAD R58, R57, c[0x0][0x290], RZ ;  /* 0x0000a400393a7a24 */ /* 0x000fe200078e02ff */
[----:B------:R-:W-:Y:S01]  /*1460*/  LOP3.LUT R88, R88, R6, RZ, 0x3c, !PT ;  /* 0x0000000658587212 */ /* 0x000fe200078e3cff */
[----:B------:R-:W-:Y:S01]  /*1470*/  IMAD.IADD R115, R115, 0x1, R110 ;  /* 0x0000000173737824 */ /* 0x000fe200078e026e */
[----:B------:R-:W-:Y:S01]  /*1480*/  LOP3.LUT R5, R5, 0x7ffff800, RZ, 0xc0, !PT ;  /* 0x7ffff80005057812 */ /* 0x000fe200078ec0ff */
[----:B------:R-:W-:Y:S01]  /*1490*/  IMAD R57, R57, c[0x0][0x280], RZ ;  /* 0x0000a00039397a24 */ /* 0x000fe200078e02ff */
[----:B------:R-:W-:Y:S01]  /*14a0*/  LOP3.LUT R4, R4, 0x7ffff800, RZ, 0xc0, !PT ;  /* 0x7ffff80004047812 */ /* 0x000fe200078ec0ff */
[----:B------:R-:W-:Y:S01]  /*14b0*/  IMAD.IADD R117, R117, 0x1, R112 ;  /* 0x0000000175757824 */ /* 0x000fe200078e0270 */
[----:B------:R-:W-:Y:S01]  /*14c0*/  LOP3.LUT R3, R3, 0x7ffff800, RZ, 0xc0, !PT ;  /* 0x7ffff80003037812 */ /* 0x000fe200078ec0ff */
[----:B------:R-:W-:Y:S01]  /*14d0*/  IMAD.IADD R113, R112, 0x1, R21 ;  /* 0x0000000170717824 */ /* 0x000fe200078e0215 */
[----:B------:R-:W-:Y:S01]  /*14e0*/  LOP3.LUT R0, R0, 0x7ffff800, RZ, 0xc0, !PT ;  /* 0x7ffff80000007812 */ /* 0x000fe200078ec0ff */
[----:B------:R-:W-:Y:S01]  /*14f0*/  IMAD.IADD R111, R110, 0x1, R19 ;  /* 0x000000016e6f7824 */ /* 0x000fe200078e0213 */
[----:B------:R-:W-:Y:S01]  /*1500*/  SHF.L.U32 R97, R96, 0x2, RZ ;  /* 0x0000000260617819 */ /* 0x000fe200000006ff */
[----:B------:R-:W-:Y:S01]  /*1510*/  IMAD.MOV.U32 R112, RZ, RZ, R20 ;  /* 0x000000ffff707224 */ /* 0x000fe200078e0014 */
[----:B------:R-:W-:Y:S01]  /*1520*/  IADD3 R91, R91, R5, R2 ;  /* 0x000000055b5b7210 */ /* 0x000fe20007ffe002 */
[----:B------:R-:W-:Y:S01]  /*1530*/  IMAD.MOV.U32 R110, RZ, RZ, R18 ;  /* 0x000000ffff6e7224 */ /* 0x000fe200078e0012 */
[--C-:B------:R-:W-:Y:S01]  /*1540*/  IADD3 R89, R89, R4, R2.reuse ;  /* 0x0000000459597210 */ /* 0x100fe20007ffe002 */
[----:B------:R-:W-:Y:S01]  /*1550*/  IMAD.MOV.U32 R78, RZ, RZ, c[0x0][0x290] ;  /* 0x0000a400ff4e7624 */ /* 0x000fe200078e00ff */
[--C-:B------:R-:W-:Y:S01]  /*1560*/  IADD3 R90, R90, R3, R2.reuse ;  /* 0x000000035a5a7210 */ /* 0x100fe20007ffe002 */
[----:B------:R-:W-:Y:S01]  /*1570*/  IMAD.MOV.U32 R80, RZ, RZ, c[0x0][0x280] ;  /* 0x0000a000ff507624 */ /* 0x000fe200078e00ff */
[----:B------:R-:W-:Y:S01]  /*1580*/  IADD3 R88, R88, R0, R2 ;  /* 0x0000000058587210 */ /* 0x000fe20007ffe002 */
[----:B------:R-:W-:Y:S01]  /*1590*/  IMAD.MOV.U32 R82, RZ, RZ, c[0x0][0x1e0] ;  /* 0x00007800ff527624 */ /* 0x000fe200078e00ff */
[----:B------:R-:W-:Y:S01]  /*15a0*/  IADD3 R62, P1, P0, R124, R128, R16 ;  /* 0x000000807c3e7210 */ /* 0x000fe2000783e010 */
[----:B------:R-:W-:Y:S01]  /*15b0*/  IMAD.SHL.U32 R98, R96, 0x8, RZ ;  /* 0x0000000860627824 */ /* 0x000fe200078e00ff */
[----:B------:R-:W-:Y:S01]  /*15c0*/  LOP3.LUT R95, R95, 0xfffffff8, RZ, 0xc0, !PT ;  /* 0xfffffff85f5f7812 */ /* 0x000fe200078ec0ff */
[C---:B------:R-:W-:Y:S01]  /*15d0*/  IMAD R57, R55.reuse, c[0x0][0x284], R57 ;  /* 0x0000a10037397a24 */ /* 0x040fe200078e0239 */
[----:B------:R-:W-:Y:S01]  /*15e0*/  LOP3.LUT R94, R94, 0xfffffff8, RZ, 0xc0, !PT ;  /* 0xfffffff85e5e7812 */ /* 0x000fe200078ec0ff */
[----:B------:R-:W-:Y:S01]  /*15f0*/  IMAD.WIDE.U32 R114, R55, c[0x0][0x280], R114 ;  /* 0x0000a00037727a25 */ /* 0x000fe200078e0072 */
[----:B------:R-:W-:-:S02]  /*1600*/  SHF.L.U64.HI R77, R78, R81, c[0x0][0x294] ;  /* 0x0000a5004e4d7619 */ /* 0x000fc40000010251 */
[-C--:B------:R-:W-:Y:S01]  /*1610*/  SHF.L.U64.HI R79, R80, R81.reuse, c[0x0][0x284] ;  /* 0x0000a100504f7619 */ /* 0x080fe20000010251 */
[----:B------:R-:W-:Y:S01]  /*1620*/  IMAD R63, R118, c[0x0][0x21c], R63 ;  /* 0x00008700763f7a24 */ /* 0x000fe200078e023f */
[----:B------:R-:W-:Y:S01]  /*1630*/  SHF.L.U64.HI R81, R82, R81, c[0x0][0x1e4] ;  /* 0x0000790052517619 */ /* 0x000fe20000010251 */
[----:B------:R-:W-:Y:S01]  /*1640*/  IMAD.SHL.U32 R96, R96, 0x2, RZ ;  /* 0x0000000260607824 */ /* 0x000fe200078e00ff */
[----:B------:R-:W-:Y:S01]  /*1650*/  IADD3 R59, R115, R57, RZ ;  /* 0x00000039733b7210 */ /* 0x000fe20007ffe0ff */
[C---:B------:R-:W-:Y:S01]  /*1660*/  IMAD R58, R55.reuse, c[0x0][0x294], R58 ;  /* 0x0000a500373a7a24 */ /* 0x040fe200078e023a */
[----:B------:R-:W-:Y:S01]  /*1670*/  IADD3 R10, R14, 0x20, RZ ;  /* 0x000000200e0a7810 */ /* 0x000fe20007ffe0ff */
[----:B------:R-:W-:Y:S01]  /*1680*/  IMAD.WIDE.U32 R116, R55, c[0x0][0x290], R116 ;  /* 0x0000a40037747a25 */ /* 0x000fe200078e0074 */
[----:B------:R-:W-:Y:S02]  /*1690*/  ISETP.NE.AND P5, PT, RZ, UR4, PT ;  /* 0x00000004ff007c0c */ /* 0x000fe4000bfa5270 */
[----:B------:R-:W-:Y:S01]  /*16a0*/  LOP3.LUT R99, R99, 0x10, RZ, 0xc0, !PT ;  /* 0x0000001063637812 */ /* 0x000fe200078ec0ff */
[----:B------:R-:W-:Y:S01]  /*16b0*/  IMAD.WIDE.U32 R118, R118, c[0x0][0x218], R8 ;  /* 0x0000860076767a25 */ /* 0x000fe200078e0008 */
[----:B------:R-:W-:-:S02]  /*16c0*/  IADD3 R9, R14, 0x60, RZ ;  /* 0x000000600e097810 */ /* 0x000fc40007ffe0ff */
[----:B------:R-:W-:Y:S01]  /*16d0*/  IADD3.X R61, R70, R76, R17, P1, P0 ;  /* 0x0000004c463d7210 */ /* 0x000fe20000fe0411 */
[----:B------:R-:W-:Y:S01]  /*16e0*/  IMAD.WIDE.U32 R112, R55, c[0x0][0x290], R112 ;  /* 0x0000a40037707a25 */ /* 0x000fe200078e0070 */
[----:B------:R-:W-:Y:S02]  /*16f0*/  LOP3.LUT R98, R98, 0x10, RZ, 0xc0, !PT ;  /* 0x0000001062627812 */ /* 0x000fe400078ec0ff */
[----:B------:R-:W-:Y:S01]  /*1700*/  LOP3.LUT R97, R97, 0x10, RZ, 0xc0, !PT ;  /* 0x0000001061617812 */ /* 0x000fe200078ec0ff */
[----:B------:R-:W-:Y:S01]  /*1710*/  IMAD.WIDE.U32 R110, R55, c[0x0][0x280], R110 ;  /* 0x0000a000376e7a25 */ /* 0x000fe200078e006e */
[----:B------:R-:W-:Y:S02]  /*1720*/  LOP3.LUT R96, R96, 0x10, RZ, 0xc0, !PT ;  /* 0x0000001060607812 */ /* 0x000fe400078ec0ff */
[----:B------:R-:W-:Y:S01]  /*1730*/  SHF.R.S32.HI R86, RZ, 0x1f, R95 ;  /* 0x0000001fff567819 */ /* 0x000fe2000001145f */
[----:B------:R-:W-:Y:S01]  /*1740*/  IMAD.IADD R60, R117, 0x1, R58 ;  /* 0x00000001753c7824 */ /* 0x000fe200078e023a */
[----:B------:R-:W-:Y:S01]  /*1750*/  SHF.R.S32.HI R85, RZ, 0x1f, R94 ;  /* 0x0000001fff557819 */ /* 0x000fe2000001145e */
[----:B------:R-:W-:Y:S01]  /*1760*/  IMAD.SHL.U32 R78, R78, 0x20, RZ ;  /* 0x000000204e4e7824 */ /* 0x000fe200078e00ff */
[----:B------:R-:W-:Y:S01]  /*1770*/  SHF.R.S32.HI R84, RZ, 0x1f, R93 ;  /* 0x0000001fff547819 */ /* 0x000fe2000001145d */
[----:B------:R-:W-:Y:S01]  /*1780*/  IMAD.SHL.U32 R80, R80, 0x20, RZ ;  /* 0x0000002050507824 */ /* 0x000fe200078e00ff */
[----:B------:R-:W-:Y:S01]  /*1790*/  SHF.R.S32.HI R83, RZ, 0x1f, R92 ;  /* 0x0000001fff537819 */ /* 0x000fe2000001145c */
[----:B------:R-:W-:-:S02]  /*17a0*/  IMAD.SHL.U32 R82, R82, 0x20, RZ ;  /* 0x0000002052527824 */ /* 0x000fc400078e00ff */
[----:B------:R-:W-:Y:S02]  /*17b0*/  IMAD.IADD R66, R121, 0x1, R66 ;  /* 0x0000000179427824 */ /* 0x000fe400078e0242 */
[----:B------:R-:W-:Y:S02]  /*17c0*/  IMAD.IADD R63, R119, 0x1, R63 ;  /* 0x00000001773f7824 */ /* 0x000fe400078e023f */
[----:B------:R-:W-:Y:S02]  /*17d0*/  IMAD.IADD R58, R58, 0x1, R113 ;  /* 0x000000013a3a7824 */ /* 0x000fe400078e0271 */
[----:B------:R-:W-:Y:S02]  /*17e0*/  IMAD.IADD R57, R57, 0x1, R111 ;  /* 0x0000000139397824 */ /* 0x000fe400078e026f */
[----:B------:R-:W-:Y:S02]  /*17f0*/  IMAD.SHL.U32 R91, R91, 0x2, RZ ;  /* 0x000000025b5b7824 */ /* 0x000fe400078e00ff */
[----:B------:R-:W-:-:S02]  /*1800*/  IMAD.SHL.U32 R89, R89, 0x2, RZ ;  /* 0x0000000259597824 */ /* 0x000fc400078e00ff */
[----:B------:R-:W-:Y:S02]  /*1810*/  IMAD.SHL.U32 R90, R90, 0x2, RZ ;  /* 0x000000025a5a7824 */ /* 0x000fe400078e00ff */
[----:B------:R-:W-:Y:S01]  /*1820*/  IMAD.SHL.U32 R88, R88, 0x2, RZ ;  /* 0x0000000258587824 */ /* 0x000fe200078e00ff */
[----:B------:R-:W-:Y:S06]  /*1830*/  BAR.SYNC.DEFER_BLOCKING 0x0 ;  /* 0x0000000000007b1d */ /* 0x000fec0000010000 */
.L_x_588:
[-C--:B------:R-:W-:Y:S01]  /*1840*/  IMAD R109, R81, R100.reuse, RZ ;  /* 0x00000064516d7224 */ /* 0x080fe200078e02ff */
[----:B------:R-:W-:Y:S01]  /*1850*/  SHF.R.S32.HI R56, RZ, 0x1f, R100 ;  /* 0x0000001fff387819 */ /* 0x000fe20000011464 */
[----:B------:R-:W-:Y:S04]  /*1860*/  DEPBAR.LE SB0, 0x0 ;  /* 0x000080000000791a */ /* 0x000fe80000000000 */
[----:B------:R-:W-:Y:S01]  /*1870*/  BAR.SYNC.DEFER_BLOCKING 0x0 ;  /* 0x0000000000007b1d */ /* 0x000fe20000010000 */
[----:B------:R-:W-:Y:S04]  /*1880*/  IMAD.WIDE.U32 R130, R82, R100, RZ ;  /* 0x0000006452827225 */ /* 0x000fe800078e00ff */
[----:B------:R-:W-:Y:S01]  /*1890*/  IMAD R109, R56, R82, R109 ;  /* 0x00000052386d7224 */ /* 0x000fe200078e026d */
[----:B-1----:R-:W-:Y:S03]  /*18a0*/  IADD3 R2, P1, R62, R130, RZ ;  /* 0x000000823e027210 */ /* 0x002fe60007f3e0ff */
[----:B------:R-:W-:Y:S01]  /*18b0*/  IMAD.IADD R109, R131, 0x1, R109 ;  /* 0x00000001836d7824 */ /* 0x000fe200078e026d */
[C---:B------:R-:W-:Y:S04]  /*18c0*/  LEA R46, P0, R2.reuse, c[0x0][0x1c8], 0x1 ;  /* 0x00007200022e7a11 */ /* 0x040fe800078008ff */
[----:B------:R-:W-:Y:S04]  /*18d0*/  IADD3.X R0, R109, R61, RZ, P1, !PT ;  /* 0x0000003d6d007210 */ /* 0x000fe80000ffe4ff */
[----:B------:R-:W-:Y:S01]  /*18e0*/  LEA.HI.X R47, R2, c[0x0][0x1cc], R0, 0x1, P0 ;  /* 0x00007300022f7a11 */ /* 0x000fe200000f0c00 */
[----:B------:R-:W-:Y:S01]  /*18f0*/  BSSY B1, `(.L_x_570) ;  /* 0x0000258000017945 */ /* 0x000fe20003800000 */
[----:B------:R-:W-:-:S05]  /*1900*/  @!P6 BRA `(.L_x_571) ;  /* 0x000024500000e947 */ /* 0x000fca0003800000 */
[-C--:B------:R-:W-:Y:S02]  /*1910*/  IMAD R2, R79, R100.reuse, RZ ;  /* 0x000000644f027224 */ /* 0x080fe400078e02ff */
[-C--:B------:R-:W-:Y:S02]  /*1920*/  IMAD R0, R77, R100.reuse, RZ ;  /* 0x000000644d007224 */ /* 0x080fe400078e02ff */
[----:B------:R-:W-:Y:S02]  /*1930*/  IMAD R3, R100, -0x20, R108 ;  /* 0xffffffe064037824 */ /* 0x000fe400078e026c */
[-C--:B------:R-:W-:Y:S03]  /*1940*/  IMAD.WIDE.U32 R22, R80, R100.reuse, RZ ;  /* 0x0000006450167225 */ /* 0x080fe600078e00ff */
[----:B------:R-:W-:Y:S01]  /*1950*/  IMNMX R3, R3, 0x20, PT ;  /* 0x0000002003037817 */ /* 0x000fe20003800200 */
[----:B------:R-:W-:Y:S04]  /*1960*/  IMAD.WIDE.U32 R20, R78, R100, RZ ;  /* 0x000000644e147225 */ /* 0x000fe800078e00ff */
[C---:B------:R-:W-:Y:S02]  /*1970*/  IMAD R2, R56.reuse, R80, R2 ;  /* 0x0000005038027224 */ /* 0x040fe400078e0202 */
[----:B------:R-:W-:Y:S03]  /*1980*/  IMAD R0, R56, R78, R0 ;  /* 0x0000004e38007224 */ /* 0x000fe600078e0200 */
        /* <DEDUP_REMOVED lines=42> */
.L_x_574:
[----:B------:R-:W-:Y:S05]  /*1c30*/  BSYNC B0 ;  /* 0x0000000000007941 */ /* 0x000fea0003800000 */
.L_x_573:
[----:B------:R-:W-:-:S05]  /*1c40*/  @P4 BRA `(.L_x_575) ;  /* 0x0000222000004947 */ /* 0x000fca0003800000 */
[----:B------:R-:W-:Y:S01]  /*1c50*/  ISETP.GE.AND P0, PT, R16, c[0x0][0x1d4], PT ;  /* 0x0000750010007a0c */ /* 0x000fe20003f06270 */
[----:B-1---5:R-:W-:Y:S01]  /*1c60*/  IMAD.MOV.U32 R4, RZ, RZ, R36 ;  /* 0x000000ffff047224 */ /* 0x022fe200078e0024 */
[----:B------:R-:W-:Y:S01]  /*1c70*/  MOV R0, R39 ;  /* 0x0000002700007202 */ /* 0x000fe20000000f00 */
[----:B------:R-:W-:Y:S01]  /*1c80*/  IMAD.MOV.U32 R3, RZ, RZ, R37 ;  /* 0x000000ffff037224 */ /* 0x000fe200078e0025 */
[----:B------:R-:W-:Y:S01]  /*1c90*/  BSSY B0, `(.L_x_576) ;  /* 0x0000048000007945 */ /* 0x000fe20003800000 */
[----:B------:R-:W-:Y:S03]  /*1ca0*/  IMAD.MOV.U32 R2, RZ, RZ, R38 ;  /* 0x000000ffff027224 */ /* 0x000fe600078e0026 */
[----:B------:R-:W-:Y:S01]  /*1cb0*/  PRMT R34, R3, 0x5410, R4 ;  /* 0x0000541003227816 */ /* 0x000fe20000000004 */
[----:B------:R-:W-:Y:S01]  /*1cc0*/  IMAD.MOV.U32 R4, RZ, RZ, R42 ;  /* 0x000000ffff047224 */ /* 0x000fe200078e002a */
[----:B------:R-:W-:Y:S01]  /*1cd0*/  PRMT R35, R0, 0x5410, R2 ;  /* 0x0000541000237816 */ /* 0x000fe20000000002 */
[----:B------:R-:W-:Y:S01]  /*1ce0*/  IMAD.MOV.U32 R3, RZ, RZ, R43 ;  /* 0x000000ffff037224 */ /* 0x000fe200078e002b */
[----:B------:R-:W-:Y:S01]  /*1cf0*/  MOV R2, R18 ;  /* 0x0000001200027202 */ /* 0x000fe20000000f00 */
[----:B------:R-:W-:Y:S03]  /*1d00*/  IMAD.MOV.U32 R0, RZ, RZ, R19 ;  /* 0x000000ffff007224 */ /* 0x000fe600078e0013 */
[----:B------:R-:W-:Y:S01]  /*1d10*/  PRMT R40, R3, 0x5410, R4 ;  /* 0x0000541003287816 */ /* 0x000fe20000000004 */
[----:B------:R-:W-:Y:S01]  /*1d20*/  IMAD.MOV.U32 R4, RZ, RZ, R24 ;  /* 0x000000ffff047224 */ /* 0x000fe200078e0018 */
[----:B------:R-:W-:Y:S01]  /*1d30*/  PRMT R5, R0, 0x5410, R2 ;  /* 0x0000541000057816 */ /* 0x000fe20000000002 */
[----:B------:R-:W-:Y:S01]  /*1d40*/  IMAD.MOV.U32 R2, RZ, RZ, R26 ;  /* 0x000000ffff027224 */ /* 0x000fe200078e001a */
[----:B------:R-:W-:Y:S02]  /*1d50*/  MOV R3, R25 ;  /* 0x0000001900037202 */ /* 0x000fe40000000f00 */
[----:B------:R-:W-:Y:S02]  /*1d60*/  MOV R0, R27 ;  /* 0x0000001b00007202 */ /* 0x000fe40000000f00 */
[----:B------:R-:W-:Y:S02]  /*1d70*/  PRMT R6, R3, 0x5410, R4 ;  /* 0x0000541003067816 */ /* 0x000fe40000000004 */
[----:B------:R-:W-:Y:S01]  /*1d80*/  PRMT R7, R0, 0x5410, R2 ;  /* 0x0000541000077816 */ /* 0x000fe20000000002 */
[----:B------:R-:W-:-:S05]  /*1d90*/  @P0 BRA `(.L_x_577) ;  /* 0x0000037000000947 */ /* 0x000fca0003800000 */
[----:B------:R-:W-:Y:S01]  /*1da0*/  ISETP.GE.AND P0, PT, R14, c[0x0][0x27c], PT ;  /* 0x00009f000e007a0c */ /* 0x000fe20003f06270 */
[----:B------:R-:W1:Y:S01]  /*1db0*/  LDS.128 R20, [R101+0xc080] ;  /* 0x00c0800065147984 */ /* 0x000e620000000c00 */
[----:B------:R-:W-:Y:S02]  /*1dc0*/  MOV R0, R28 ;  /* 0x0000001c00007202 */ /* 0x000fe40000000f00 */
[----:B------:R-:W-:Y:S02]  /*1dd0*/  MOV R3, R29 ;  /* 0x0000001d00037202 */ /* 0x000fe40000000f00 */
[----:B------:R-:W-:Y:S07]  /*1de0*/  MOV R32, R45 ;  /* 0x0000002d00207202 */ /* 0x000fee0000000f00 */
[--C-:B------:R-:W-:Y:S01]  /*1df0*/  @!P0 SHF.R.U64 R2, R28, 0x10, R29.reuse ;  /* 0x000000101c028819 */ /* 0x100fe2000000121d */
[----:B------:R-:W-:Y:S01]  /*1e00*/  @!P0 HADD2.F32 R0, -RZ, R0.H0_H0 ;  /* 0x20000000ff008230 */ /* 0x000fe20000004100 */
[----:B------:R-:W-:Y:S01]  /*1e10*/  @!P0 SHF.R.U32.HI R4, RZ, 0x10, R29 ;  /* 0x00000010ff048819 */ /* 0x000fe2000001161d */
[----:B------:R-:W-:Y:S01]  /*1e20*/  @!P0 HADD2.F32 R3, -RZ, R3.H0_H0 ;  /* 0x20000003ff038230 */ /* 0x000fe20000004100 */
[----:B------:R-:W-:Y:S01]  /*1e30*/  MOV R29, R44 ;  /* 0x0000002c001d7202 */ /* 0x000fe20000000f00 */
[----:B------:R-:W-:Y:S01]  /*1e40*/  @!P0 HADD2.F32 R2, -RZ, R2.H0_H0 ;  /* 0x20000002ff028230 */ /* 0x000fe20000004100 */
[--C-:B------:R-:W-:Y:S01]  /*1e50*/  @!P0 SHF.R.U64 R31, R44, 0x10, R45.reuse ;  /* 0x000000102c1f8819 */ /* 0x100fe2000000122d */
[----:B------:R-:W-:Y:S01]  /*1e60*/  @!P0 HADD2.F32 R4, -RZ, R4.H0_H0 ;  /* 0x20000004ff048230 */ /* 0x000fe20000004100 */
[----:B------:R-:W-:Y:S01]  /*1e70*/  @!P0 SHF.R.U32.HI R33, RZ, 0x10, R45 ;  /* 0x00000010ff218819 */ /* 0x000fe2000001162d */
[----:B------:R-:W-:Y:S02]  /*1e80*/  @!P0 HADD2.F32 R29, -RZ, R29.H0_H0 ;  /* 0x2000001dff1d8230 */ /* 0x000fe40000004100 */
[----:B------:R-:W-:Y:S02]  /*1e90*/  @!P0 HADD2.F32 R31, -RZ, R31.H0_H0 ;  /* 0x2000001fff1f8230 */ /* 0x000fe40000004100 */
[----:B------:R-:W-:Y:S01]  /*1ea0*/  @!P0 HADD2.F32 R33, -RZ, R33.H0_H0 ;  /* 0x20000021ff218230 */ /* 0x000fe20000004100 */
[----:B-1----:R-:W-:Y:S01]  /*1eb0*/  @!P0 IMAD.MOV.U32 R13, RZ, RZ, R21 ;  /* 0x000000ffff0d8224 */ /* 0x002fe200078e0015 */
[----:B------:R-:W-:Y:S04]  /*1ec0*/  @!P0 MOV R8, R20 ;  /* 0x0000001400088202 */ /* 0x000fe80000000f00 */
[--C-:B------:R-:W-:Y:S02]  /*1ed0*/  @!P0 HADD2.F32 R30, -RZ, R13.reuse.H1_H1 ;  /* 0x3000000dff1e8230 */ /* 0x100fe40000004100 */
        /* <DEDUP_REMOVED lines=21> */
[C---:B------:R-:W-:Y:S01]  /*2030*/  @!P0 FMUL.FTZ R3, R13.reuse, R3 ;  /* 0x000000030d038220 */ /* 0x040fe20000410000 */
        /* <DEDUP_REMOVED lines=13> */
.L_x_577:
[----:B------:R-:W-:Y:S05]  /*2110*/  BSYNC B0 ;  /* 0x0000000000007941 */ /* 0x000fea0003800000 */
.L_x_576:
        /* <DEDUP_REMOVED lines=8> */
[----:B------:R-:W-:Y:S01]  /*21a0*/  @!P0 SHF.R.U64 R0, R26, 0x10, R27 ;  /* 0x000000101a008819 */ /* 0x000fe2000000121b */
[----:B------:R-:W-:Y:S01]  /*21b0*/  @!P0 HADD2.F32 R7, -RZ, R7.H0_H0 ;  /* 0x20000007ff078230 */ /* 0x000fe20000004100 */
[----:B------:R-:W-:Y:S01]  /*21c0*/  @!P0 SHF.R.U64 R29, R42, 0x10, R43 ;  /* 0x000000102a1d8819 */ /* 0x000fe2000000122b */
[----:B------:R-:W-:Y:S01]  /*21d0*/  @!P0 HADD2.F32 R30, -RZ, R40.H0_H0 ;  /* 0x20000028ff1e8230 */ /* 0x000fe20000004100 */
[----:B------:R-:W-:Y:S01]  /*21e0*/  @!P0 SHF.R.U32.HI R26, RZ, 0x10, R27 ;  /* 0x00000010ff1a8819 */ /* 0x000fe2000001161b */
[----:B------:R-:W-:Y:S01]  /*21f0*/  @!P0 HADD2.F32 R8, -RZ, R0.H0_H0 ;  /* 0x20000000ff088230 */ /* 0x000fe20000004100 */
[----:B------:R-:W-:Y:S01]  /*2200*/  @!P0 SHF.R.U32.HI R32, RZ, 0x10, R43 ;  /* 0x00000010ff208819 */ /* 0x000fe2000001162b */
[----:B------:R-:W-:Y:S02]  /*2210*/  @!P0 HADD2.F32 R27, -RZ, R40.H1_H1 ;  /* 0x30000028ff1b8230 */ /* 0x000fe40000004100 */
        /* <DEDUP_REMOVED lines=8> */
[CC--:B------:R-:W-:Y:S02]  /*22a0*/  @!P0 FMUL.FTZ R33, R13.reuse, R4.reuse ;  /* 0x000000040d218220 */ /* 0x0c0fe40000410000 */
[----:B------:R-:W-:Y:S01]  /*22b0*/  @!P0 FMUL.FTZ R0, R2, R4 ;  /* 0x0000000402008220 */ /* 0x000fe20000410000 */
[----:B------:R-:W-:Y:S01]  /*22c0*/  @!P0 HADD2.F32 R4, -RZ, R3.H0_H0 ;  /* 0x20000003ff048230 */ /* 0x000fe20000004100 */
[----:B------:R-:W-:Y:S01]  /*22d0*/  @!P0 FMUL.FTZ R41, R28, R8 ;  /* 0x000000081c298220 */ /* 0x000fe20000410000 */
[----:B------:R-:W-:Y:S01]  /*22e0*/  @!P0 MOV R3, R22 ;  /* 0x0000001600038202 */ /* 0x000fe20000000f00 */
[----:B------:R-:W-:Y:S02]  /*22f0*/  @!P0 FFMA.FTZ R33, R2, R27, -R33 ;  /* 0x0000001b02218223 */ /* 0x000fe40000010821 */
[C---:B------:R-:W-:Y:S02]  /*2300*/  @!P0 FMUL.FTZ R2, R4.reuse, R8 ;  /* 0x0000000804028220 */ /* 0x040fe40000410000 */
[----:B------:R-:W-:Y:S01]  /*2310*/  @!P0 FFMA.FTZ R41, R4, R29, -R41 ;  /* 0x0000001d04298223 */ /* 0x000fe20000010829 */
[----:B------:R-:W-:Y:S01]  /*2320*/  @!P0 MOV R4, R23 ;  /* 0x0000001700048202 */ /* 0x000fe20000000f00 */
[----:B------:R-:W-:Y:S01]  /*2330*/  @!P0 FFMA.FTZ R0, R13, R27, R0 ;  /* 0x0000001b0d008223 */ /* 0x000fe20000010000 */
[--C-:B------:R-:W-:Y:S01]  /*2340*/  @!P0 HADD2.F32 R27, -RZ, R3.reuse.H1_H1 ;  /* 0x30000003ff1b8230 */ /* 0x100fe20000004100 */
[----:B------:R-:W-:Y:S01]  /*2350*/  @!P0 FFMA.FTZ R2, R28, R29, R2 ;  /* 0x0000001d1c028223 */ /* 0x000fe20000010002 */
[----:B------:R-:W-:Y:S02]  /*2360*/  @!P0 HADD2.F32 R13, -RZ, R3.H0_H0 ;  /* 0x20000003ff0d8230 */ /* 0x000fe40000004100 */
[----:B------:R-:W-:Y:S01]  /*2370*/  @!P0 F2FP.PACK_AB R0, R0, R33 ;  /* 0x000000210000823e */ /* 0x000fe200000000ff */
[--C-:B------:R-:W-:Y:S01]  /*2380*/  @!P0 HADD2.F32 R31, -RZ, R4.reuse.H1_H1 ;  /* 0x30000004ff1f8230 */ /* 0x100fe20000004100 */
[----:B------:R-:W-:Y:S01]  /*2390*/  @!P0 F2FP.PACK_AB R2, R2, R41 ;  /* 0x000000290202823e */ /* 0x000fe200000000ff */
[-C--:B------:R-:W-:Y:S01]  /*23a0*/  @!P0 FMUL.FTZ R3, R13, R7.reuse ;  /* 0x000000070d038220 */ /* 0x080fe20000410000 */
[----:B------:R-:W-:Y:S01]  /*23b0*/  @!P0 HADD2.F32 R8, -RZ, R4.H0_H0 ;  /* 0x20000004ff088230 */ /* 0x000fe20000004100 */
[----:B------:R-:W-:Y:S01]  /*23c0*/  @!P0 FMUL.FTZ R4, R27, R7 ;  /* 0x000000071b048220 */ /* 0x000fe20000410000 */
[----:B------:R-:W-:Y:S01]  /*23d0*/  @!P0 MOV R20, R0 ;  /* 0x0000000000148202 */ /* 0x000fe20000000f00 */
[----:B------:R-:W-:Y:S01]  /*23e0*/  @!P0 FMUL.FTZ R40, R31, R26 ;  /* 0x0000001a1f288220 */ /* 0x000fe20000410000 */
[----:B------:R-:W-:Y:S01]  /*23f0*/  @!P0 MOV R21, R2 ;  /* 0x0000000200158202 */ /* 0x000fe20000000f00 */
[----:B------:R-:W-:Y:S02]  /*2400*/  @!P0 FFMA.FTZ R13, R13, R30, -R4 ;  /* 0x0000001e0d0d8223 */ /* 0x000fe40000010804 */
[C---:B------:R-:W-:Y:S02]  /*2410*/  @!P0 FMUL.FTZ R4, R8.reuse, R26 ;  /* 0x0000001a08048220 */ /* 0x040fe40000410000 */
[----:B------:R-:W-:Y:S02]  /*2420*/  @!P0 FFMA.FTZ R3, R27, R30, R3 ;  /* 0x0000001e1b038223 */ /* 0x000fe40000010003 */
[-C--:B------:R-:W-:Y:S02]  /*2430*/  @!P0 FFMA.FTZ R40, R8, R32.reuse, -R40 ;  /* 0x0000002008288223 */ /* 0x080fe40000010828 */
[----:B------:R-:W-:Y:S01]  /*2440*/  @!P0 FFMA.FTZ R4, R31, R32, R4 ;  /* 0x000000201f048223 */ /* 0x000fe20000010004 */
[----:B------:R-:W-:Y:S04]  /*2450*/  @!P0 F2FP.PACK_AB R3, R3, R13 ;  /* 0x0000000d0303823e */ /* 0x000fe800000000ff */
[----:B------:R-:W-:Y:S02]  /*2460*/  @!P0 F2FP.PACK_AB R4, R4, R40 ;  /* 0x000000280404823e */ /* 0x000fe400000000ff */
[----:B------:R-:W-:Y:S02]  /*2470*/  @!P0 MOV R22, R3 ;  /* 0x0000000300168202 */ /* 0x000fe40000000f00 */
[----:B------:R-:W-:Y:S05]  /*2480*/  @!P0 MOV R23, R4 ;  /* 0x0000000400178202 */ /* 0x000fea0000000f00 */
[----:B------:R1:W-:Y:S02]  /*2490*/  STG.E.128 [R46.64+0x80], R20 ;  /* 0x000080142e007986 */ /* 0x0003e4000c101d08 */
.L_x_579:
[----:B------:R-:W-:Y:S05]  /*24a0*/  BSYNC B0 ;  /* 0x0000000000007941 */ /* 0x000fea0003800000 */
.L_x_578:
        /* <DEDUP_REMOVED lines=9> */
[--C-:B------:R-:W-:Y:S01]  /*2540*/  @!P0 HADD2.F32 R13, -RZ, R35.reuse.H1_H1 ;  /* 0x30000023ff0d8230 */ /* 0x100fe20000004100 */
[----:B------:R-:W-:Y:S01]  /*2550*/  @!P0 SHF.R.U64 R26, R38, 0x10, R39 ;  /* 0x00000010261a8819 */ /* 0x000fe20000001227 */
[----:B------:R-:W-:Y:S01]  /*2560*/  @!P0 HADD2.F32 R6, -RZ, R6.H0_H0 ;  /* 0x20000006ff068230 */ /* 0x000fe20000004100 */
[----:B------:R-:W-:Y:S01]  /*2570*/  @!P0 SHF.R.U32.HI R24, RZ, 0x10, R25 ;  /* 0x00000010ff188819 */ /* 0x000fe20000011619 */
        /* <DEDUP_REMOVED lines=11> */
[-C--:B------:R-:W-:Y:S02]  /*2630*/  @!P0 FMUL.FTZ R30, R8, R4.reuse ;  /* 0x00000004081e8220 */ /* 0x080fe40000410000 */
[C---:B------:R-:W-:Y:S01]  /*2640*/  @!P0 FMUL.FTZ R0, R2.reuse, R4 ;  /* 0x0000000402008220 */ /* 0x040fe20000410000 */
[----:B------:R-:W-:Y:S01]  /*2650*/  @!P0 HADD2.F32 R4, -RZ, R3.H0_H0 ;  /* 0x20000003ff048230 */ /* 0x000fe20000004100 */
[C---:B------:R-:W-:Y:S01]  /*2660*/  @!P0 FMUL.FTZ R31, R25.reuse, R7 ;  /* 0x00000007191f8220 */ /* 0x040fe20000410000 */
[----:B------:R-:W-:Y:S01]  /*2670*/  @!P0 MOV R3, R22 ;  /* 0x0000001600038202 */ /* 0x000fe20000000f00 */
[----:B------:R-:W-:Y:S02]  /*2680*/  @!P0 FFMA.FTZ R30, R2, R13, -R30 ;  /* 0x0000000d021e8223 */ /* 0x000fe4000001081e */
[C---:B------:R-:W-:Y:S02]  /*2690*/  @!P0 FMUL.FTZ R2, R4.reuse, R7 ;  /* 0x0000000704028220 */ /* 0x040fe40000410000 */
[-C--:B------:R-:W-:Y:S01]  /*26a0*/  @!P0 FFMA.FTZ R31, R4, R26.reuse, -R31 ;  /* 0x0000001a041f8223 */ /* 0x080fe2000001081f */
        /* <DEDUP_REMOVED lines=14> */
[-C--:B------:R-:W-:Y:S02]  /*2790*/  @!P0 FFMA.FTZ R8, R8, R27.reuse, -R4 ;  /* 0x0000001b08088223 */ /* 0x080fe40000010804 */
[----:B------:R-:W-:Y:S02]  /*27a0*/  @!P0 FMUL.FTZ R4, R7, R24 ;  /* 0x0000001807048220 */ /* 0x000fe40000410000 */
        /* <DEDUP_REMOVED lines=8> */
.L_x_581:
[----:B------:R-:W-:Y:S05]  /*2830*/  BSYNC B0 ;  /* 0x0000000000007941 */ /* 0x000fea0003800000 */
.L_x_580:
[----:B------:R-:W-:Y:S11]  /*2840*/  ISETP.GE.AND P0, PT, R102, c[0x0][0x1d4], PT ;  /* 0x0000750066007a0c */ /* 0x000ff60003f06270 */
[----:B------:R-:W-:Y:S02]  /*2850*/  @!UPT UIADD3 URZ, URZ, URZ, URZ ;  /* 0x0000003f3f3ff290 */ /* 0x000fe4000fffe03f */
[----:B------:R-:W-:-:S05]  /*2860*/  @P0 BRA `(.L_x_575) ;  /* 0x0000160000000947 */ /* 0x000fca0003800000 */
[----:B------:R-:W-:Y:S01]  /*2870*/  ISETP.GE.AND P0, PT, R9, c[0x0][0x27c], PT ;  /* 0x00009f0009007a0c */ /* 0x000fe20003f06270 */
[----:B-1----:R-:W1:Y:S11]  /*2880*/  LDS.128 R20, [R101+0xf080] ;  /* 0x00f0800065147984 */ /* 0x002e760000000c00 */
[----:B------:R-:W-:Y:S01]  /*2890*/  @!UPT UIADD3 URZ, URZ, URZ, URZ ;  /* 0x0000003f3f3ff290 */ /* 0x000fe2000fffe03f */
[--C-:B------:R-:W-:Y:S01]  /*28a0*/  @!P0 HADD2.F32 R4, -RZ, R5.reuse.H1_H1 ;  /* 0x30000005ff048230 */ /* 0x100fe20000004100 */
[--C-:B------:R-:W-:Y:S01]  /*28b0*/  @!P0 SHF.R.U64 R0, R18, 0x10, R19.reuse ;  /* 0x0000001012008819 */ /* 0x100fe20000001213 */
[----:B------:R-:W-:Y:S01]  /*28c0*/  @!P0 HADD2.F32 R8, -RZ, R34.H1_H1 ;  /* 0x30000022ff088230 */ /* 0x000fe20000004100 */
        /* <DEDUP_REMOVED lines=45> */
[----:B------:R1:W-:Y:S01]  /*2ba0*/  STG.E.128 [R46.64+0x180], R20 ;  /* 0x000180142e007986 */ /* 0x0003e2000c101d08 */
[----:B------:R-:W-:-:S05]  /*2bb0*/  BRA `(.L_x_575) ;  /* 0x000012b000007947 */ /* 0x000fca0003800000 */
.L_x_572:
        /* <DEDUP_REMOVED lines=19> */
[C---:B------:R-:W-:Y:S01]  /*2cf0*/  LEA R20, P1, R3.reuse, c[0x0][0x270], 0x1 ;  /* 0x00009c0003147a11 */ /* 0x040fe200078208ff */
[----:B------:R-:W-:Y:S01]  /*2d00*/  CS2R R26, SRZ ;  /* 0x00000000001a7805 */ /* 0x000fe2000001ff00 */
[C---:B------:R-:W-:Y:S01]  /*2d10*/  LEA R18, P0, R8.reuse, c[0x0][0x288], 0x1 ;  /* 0x0000a20008127a11 */ /* 0x040fe200078008ff */
[----:B------:R-:W-:Y:S01]  /*2d20*/  CS2R R24, SRZ ;  /* 0x0000000000187805 */ /* 0x000fe2000001ff00 */
[----:B------:R-:W-:Y:S02]  /*2d30*/  LEA.HI.X R21, R3, c[0x0][0x274], R2, 0x1, P1 ;  /* 0x00009d0003157a11 */ /* 0x000fe400008f0c02 */
[----:B------:R-:W-:Y:S03]  /*2d40*/  LEA.HI.X R19, R8, c[0x0][0x28c], R0, 0x1, P0 ;  /* 0x0000a30008137a11 */ /* 0x000fe600000f0c00 */
[----:B------:R1:W5:Y:S04]  /*2d50*/  @!P3 LDG.E.128 R28, [R20.64] ;  /* 0x00000008141cb981 */ /* 0x000368000c1e1d00 */
[----:B------:R1:W5:Y:S04]  /*2d60*/  @!P2 LDG.E.128 R44, [R20.64+0x80] ;  /* 0x00008008142ca981 */ /* 0x000368000c1e1d00 */
[----:B------:R1:W5:Y:S04]  /*2d70*/  @!P3 LDG.E.128 R4, [R18.64] ;  /* 0x000000081204b981 */ /* 0x000368000c1e1d00 */
[----:B------:R1:W5:Y:S02]  /*2d80*/  @!P2 LDG.E.128 R24, [R18.64+0x80] ;  /* 0x000080081218a981 */ /* 0x000364000c1e1d00 */
.L_x_583:
[----:B------:R-:W-:Y:S05]  /*2d90*/  BSYNC B0 ;  /* 0x0000000000007941 */ /* 0x000fea0003800000 */
.L_x_582:
[----:B------:R-:W-:Y:S04]  /*2da0*/  IADD3 R130, P0, R128, R130, RZ ;  /* 0x0000008280827210 */ /* 0x000fe80007f1e0ff */
[----:B------:R-:W-:Y:S01]  /*2db0*/  IADD3.X R109, R109, R76, RZ, P0, !PT ;  /* 0x0000004c6d6d7210 */ /* 0x000fe200007fe4ff */
[----:B------:R-:W-:-:S05]  /*2dc0*/  @P4 BRA `(.L_x_575) ;  /* 0x000010a000004947 */ /* 0x000fca0003800000 */
[----:B------:R-:W-:Y:S01]  /*2dd0*/  ISETP.GE.AND P0, PT, R16, c[0x0][0x1d4], PT ;  /* 0x0000750010007a0c */ /* 0x000fe20003f06270 */
[----:B-----5:R-:W-:Y:S01]  /*2de0*/  IMAD.MOV.U32 R8, RZ, RZ, R46 ;  /* 0x000000ffff087224 */ /* 0x020fe200078e002e */
        /* <DEDUP_REMOVED lines=11> */
[----:B-1----:R-:W-:Y:S01]  /*2ea0*/  PRMT R18, R2, 0x5410, R0 ;  /* 0x0000541002127816 */ /* 0x002fe20000000000 */
[----:B------:R-:W-:-:S05]  /*2eb0*/  @P0 BRA `(.L_x_585) ;  /* 0x0000076000000947 */ /* 0x000fca0003800000 */
[----:B------:R-:W-:Y:S01]  /*2ec0*/  IMAD.MOV.U32 R0, RZ, RZ, R5 ;  /* 0x000000ffff007224 */ /* 0x000fe200078e0005 */
[----:B------:R-:W-:Y:S01]  /*2ed0*/  ISETP.GE.AND P0, PT, R16, c[0x0][0x27c], PT ;  /* 0x00009f0010007a0c */ /* 0x000fe20003f06270 */
[----:B------:R-:W1:Y:S01]  /*2ee0*/  LDS.128 R20, [R91+0xc080] ;  /* 0x00c080005b147984 */ /* 0x000e620000000c00 */
[----:B------:R-:W-:Y:S01]  /*2ef0*/  ISETP.GE.AND P1, PT, R93, c[0x0][0x1d4], PT ;  /* 0x000075005d007a0c */ /* 0x000fe20003f26270 */
[----:B------:R-:W-:Y:S01]  /*2f00*/  IMAD.MOV.U32 R35, RZ, RZ, R29 ;  /* 0x000000ffff237224 */ /* 0x000fe200078e001d */
[----:B------:R-:W-:Y:S01]  /*2f10*/  IADD3 R19, P3, P2, R124, R130, R95 ;  /* 0x000000827c137210 */ /* 0x000fe20007a7e05f */
[----:B------:R-:W-:Y:S01]  /*2f20*/  IMAD.MOV.U32 R41, RZ, RZ, R31 ;  /* 0x000000ffff297224 */ /* 0x000fe200078e001f */
[----:B------:R-:W-:Y:S01]  /*2f30*/  MOV R33, R28 ;  /* 0x0000001c00217202 */ /* 0x000fe20000000f00 */
[----:B------:R-:W-:Y:S01]  /*2f40*/  IMAD.MOV.U32 R8, RZ, RZ, R7 ;  /* 0x000000ffff087224 */ /* 0x000fe200078e0007 */
[C---:B------:R-:W-:Y:S01]  /*2f50*/  LEA R136, P4, R19.reuse, c[0x0][0x1c8], 0x1 ;  /* 0x0000720013887a11 */ /* 0x040fe200078808ff */
[----:B------:R-:W2:Y:S01]  /*2f60*/  LDS.128 R48, [R90+0xc080] ;  /* 0x00c080005a307984 */ /* 0x000ea20000000c00 */
[----:B------:R-:W-:Y:S02]  /*2f70*/  MOV R3, R4 ;  /* 0x0000000400037202 */ /* 0x000fe40000000f00 */
[----:B------:R-:W-:Y:S01]  /*2f80*/  MOV R37, R30 ;  /* 0x0000001e00257202 */ /* 0x000fe20000000f00 */
[----:B------:R-:W-:Y:S01]  /*2f90*/  @!P0 HADD2.F32 R33, -RZ, R33.H0_H0 ;  /* 0x20000021ff218230 */ /* 0x000fe20000004100 */
[----:B------:R-:W-:Y:S01]  /*2fa0*/  @!P0 SHF.R.U64 R36, R28, 0x10, R29 ;  /* 0x000000101c248819 */ /* 0x000fe2000000121d */
[----:B------:R-:W-:Y:S01]  /*2fb0*/  @!P0 HADD2.F32 R35, -RZ, R35.H0_H0 ;  /* 0x20000023ff238230 */ /* 0x000fe20000004100 */
[-C--:B------:R-:W-:Y:S01]  /*2fc0*/  IADD3.X R28, R70, R109.reuse, R86, P3, P2 ;  /* 0x0000006d461c7210 */ /* 0x080fe20001fe4456 */
[----:B------:R-:W-:Y:S01]  /*2fd0*/  @!P0 HADD2.F32 R37, -RZ, R37.H0_H0 ;  /* 0x20000025ff258230 */ /* 0x000fe20000004100 */
[----:B------:R-:W-:Y:S01]  /*2fe0*/  @!P1 IADD3 R32, P3, P2, R124, R130, R93 ;  /* 0x000000827c209210 */ /* 0x000fe20007a7e05d */
[----:B------:R-:W-:Y:S01]  /*2ff0*/  @!P0 HADD2.F32 R41, -RZ, R41.H0_H0 ;  /* 0x20000029ff298230 */ /* 0x000fe20000004100 */
[----:B------:R-:W-:Y:S02]  /*3000*/  LEA.HI.X R137, R19, c[0x0][0x1cc], R28, 0x1, P4 ;  /* 0x0000730013897a11 */ /* 0x000fe400020f0c1c */
[----:B------:R-:W-:Y:S02]  /*3010*/  @!P0 SHF.R.U32.HI R38, RZ, 0x10, R29 ;  /* 0x00000010ff268819 */ /* 0x000fe4000001161d */
[----:B------:R-:W-:Y:S02]  /*3020*/  @!P1 IADD3.X R29, R70, R109, R84, P3, P2 ;  /* 0x0000006d461d9210 */ /* 0x000fe40001fe4454 */
[----:B------:R-:W-:Y:S02]  /*3030*/  @!P1 LEA R134, P2, R32, c[0x0][0x1c8], 0x1 ;  /* 0x0000720020869a11 */ /* 0x000fe400078408ff */
[----:B------:R-:W-:Y:S02]  /*3040*/  @!P0 SHF.R.U64 R4, R4, 0x10, R5 ;  /* 0x0000001004048819 */ /* 0x000fe40000001205 */
[----:B------:R-:W-:Y:S02]  /*3050*/  @!P1 LEA.HI.X R135, R32, c[0x0][0x1cc], R29, 0x1, P2 ;  /* 0x0000730020879a11 */ /* 0x000fe400010f0c1d */
[--C-:B------:R-:W-:Y:S01]  /*3060*/  @!P0 SHF.R.U64 R39, R30, 0x10, R31.reuse ;  /* 0x000000101e278819 */ /* 0x100fe2000000121f */
[----:B------:R-:W-:Y:S01]  /*3070*/  @!P0 HADD2.F32 R30, -RZ, R3.H0_H0 ;  /* 0x20000003ff1e8230 */ /* 0x000fe20000004100 */
[----:B------:R-:W-:Y:S01]  /*3080*/  @!P0 SHF.R.U32.HI R43, RZ, 0x10, R31 ;  /* 0x00000010ff2b8819 */ /* 0x000fe2000001161f */
[----:B------:R-:W-:Y:S01]  /*3090*/  @!P0 HADD2.F32 R3, -RZ, R0.H0_H0 ;  /* 0x20000000ff038230 */ /* 0x000fe20000004100 */
[----:B------:R-:W-:Y:S01]  /*30a0*/  @!P0 SHF.R.U32.HI R2, RZ, 0x10, R5 ;  /* 0x00000010ff028819 */ /* 0x000fe20000011605 */
[----:B------:R-:W-:Y:S01]  /*30b0*/  @!P0 HADD2.F32 R39, -RZ, R39.H0_H0 ;  /* 0x20000027ff278230 */ /* 0x000fe20000004100 */
[----:B------:R-:W-:Y:S01]  /*30c0*/  MOV R5, R6 ;  /* 0x0000000600057202 */ /* 0x000fe20000000f00 */
[----:B------:R-:W-:Y:S01]  /*30d0*/  @!P0 HADD2.F32 R43, -RZ, R43.H0_H0 ;  /* 0x2000002bff2b8230 */ /* 0x000fe20000004100 */
[--C-:B------:R-:W-:Y:S01]  /*30e0*/  @!P0 SHF.R.U64 R6, R6, 0x10, R7.reuse ;  /* 0x0000001006068819 */ /* 0x100fe20000001207 */
[----:B-1----:R-:W-:Y:S01]  /*30f0*/  @!P0 IMAD.MOV.U32 R19, RZ, RZ, R20 ;  /* 0x000000ffff138224 */ /* 0x002fe200078e0014 */
[----:B------:R-:W-:Y:S01]  /*3100*/  @!P0 MOV R29, R21 ;  /* 0x00000015001d8202 */ /* 0x000fe20000000f00 */
[----:B------:R-:W-:Y:S01]  /*3110*/  @!P0 HADD2.F32 R2, -RZ, R2.H0_H0 ;  /* 0x20000002ff028230 */ /* 0x000fe20000004100 */
[----:B------:R-:W-:Y:S01]  /*3120*/  @!P0 SHF.R.U32.HI R7, RZ, 0x10, R7 ;  /* 0x00000010ff078819 */ /* 0x000fe20000011607 */
[----:B------:R-:W-:Y:S02]  /*3130*/  @!P0 HADD2.F32 R6, -RZ, R6.H0_H0 ;  /* 0x20000006ff068230 */ /* 0x000fe40000004100 */
[--C-:B------:R-:W-:Y:S01]  /*3140*/  @!P0 HADD2.F32 R31, -RZ, R19.reuse.H0_H0 ;  /* 0x20000013ff1f8230 */ /* 0x100fe20000004100 */
[----:B--2---:R-:W-:Y:S01]  /*3150*/  @!P0 MOV R40, R48 ;  /* 0x0000003000288202 */ /* 0x004fe20000000f00 */
[----:B------:R-:W-:Y:S01]  /*3160*/  @!P0 HADD2.F32 R19, -RZ, R19.H1_H1 ;  /* 0x30000013ff138230 */ /* 0x000fe20000004100 */
[----:B------:R-:W-:Y:S02]  /*3170*/  @!P0 MOV R42, R49 ;  /* 0x00000031002a8202 */ /* 0x000fe40000000f00 */
[CC--:B------:R-:W-:Y:S01]  /*3180*/  @!P0 FMUL.FTZ R0, R31.reuse, R30.reuse ;  /* 0x0000001e1f008220 */ /* 0x0c0fe20000410000 */
[--C-:B------:R-:W-:Y:S02]  /*3190*/  @!P0 HADD2.F32 R28, -RZ, R29.reuse.H0_H0 ;  /* 0x2000001dff1c8230 */ /* 0x100fe40000004100 */
[----:B------:R-:W-:Y:S02]  /*31a0*/  @!P0 HADD2.F32 R32, -RZ, R40.H0_H0 ;  /* 0x20000028ff208230 */ /* 0x000fe40000004100 */
[----:B------:R-:W-:Y:S02]  /*31b0*/  @!P0 HADD2.F32 R34, -RZ, R42.H0_H0 ;  /* 0x2000002aff228230 */ /* 0x000fe40000004100 */
[----:B------:R-:W-:Y:S01]  /*31c0*/  @!P0 HADD2.F32 R29, -RZ, R29.H1_H1 ;  /* 0x3000001dff1d8230 */ /* 0x000fe20000004100 */
[----:B------:R-:W-:Y:S01]  /*31d0*/  @!P0 FMUL.FTZ R131, R32, R30 ;  /* 0x0000001e20838220 */ /* 0x000fe20000410000 */
[----:B------:R-:W-:Y:S01]  /*31e0*/  @!P0 HADD2.F32 R30, -RZ, R40.H1_H1 ;  /* 0x30000028ff1e8230 */ /* 0x000fe20000004100 */
[----:B------:R-:W-:Y:S01]  /*31f0*/  @!P0 FMUL.FTZ R132, R34, R3 ;  /* 0x0000000322848220 */ /* 0x000fe20000410000 */
[----:B------:R-:W-:Y:S01]  /*3200*/  @!P0 HADD2.F32 R5, -RZ, R5.H0_H0 ;  /* 0x20000005ff058230 */ /* 0x000fe20000004100 */
[-C--:B------:R-:W-:Y:S01]  /*3210*/  @!P0 FFMA.FTZ R0, R32, R33.reuse, R0 ;  /* 0x0000002120008223 */ /* 0x080fe20000010000 */
[----:B------:R-:W-:Y:S01]  /*3220*/  @!P0 HADD2.F32 R32, -RZ, R42.H1_H1 ;  /* 0x3000002aff208230 */ /* 0x000fe20000004100 */
[----:B------:R-:W-:Y:S01]  /*3230*/  @!P0 FFMA.FTZ R131, R31, R33, -R131 ;  /* 0x000000211f838223 */ /* 0x000fe20000010883 */
[----:B------:R-:W-:Y:S01]  /*3240*/  @!P0 HADD2.F32 R33, -RZ, R38.H0_H0 ;  /* 0x20000026ff218230 */ /* 0x000fe20000004100 */
[C---:B------:R-:W-:Y:S01]  /*3250*/  @!P0 FMUL.FTZ R3, R28.reuse, R3 ;  /* 0x000000031c038220 */ /* 0x040fe20000410000 */
[----:B------:R-:W-:Y:S01]  /*3260*/  @!P0 HADD2.F32 R31, -RZ, R36.H0_H0 ;  /* 0x20000024ff1f8230 */ /* 0x000fe20000004100 */
[----:B------:R-:W-:Y:S01]  /*3270*/  @!P0 FFMA.FTZ R132, R28, R35, -R132 ;  /* 0x000000231c848223 */ /* 0x000fe20000010884 */
[----:B------:R-:W-:Y:S01]  /*3280*/  @!P0 HADD2.F32 R28, -RZ, R4.H0_H0 ;  /* 0x20000004ff1c8230 */ /* 0x000fe20000004100 */
[-C--:B------:R-:W-:Y:S02]  /*3290*/  @!P0 FMUL.FTZ R133, R32, R2.reuse ;  /* 0x0000000220858220 */ /* 0x080fe40000410000 */
[C---:B------:R-:W-:Y:S02]  /*32a0*/  @!P0 FMUL.FTZ R4, R29.reuse, R2 ;  /* 0x000000021d048220 */ /* 0x040fe40000410000 */
[CC--:B------:R-:W-:Y:S02]  /*32b0*/  @!P0 FMUL.FTZ R138, R30.reuse, R28.reuse ;  /* 0x0000001c1e8a8220 */ /* 0x0c0fe40000410000 */
[----:B------:R-:W-:Y:S02]  /*32c0*/  @!P0 FFMA.FTZ R133, R29, R33, -R133 ;  /* 0x000000211d858223 */ /* 0x000fe40000010885 */
[----:B------:R-:W-:Y:S02]  /*32d0*/  @!P0 IMAD.MOV.U32 R29, RZ, RZ, R50 ;  /* 0x000000ffff1d8224 */ /* 0x000fe400078e0032 */
[----:B------:R-:W-:Y:S01]  /*32e0*/  @!P0 FMUL.FTZ R2, R19, R28 ;  /* 0x0000001c13028220 */ /* 0x000fe20000410000 */
[----:B------:R-:W-:Y:S01]  /*32f0*/  @!P0 F2FP.PACK_AB R132, R133, R132 ;  /* 0x000000848584823e */ /* 0x000fe200000000ff */
[-C--:B------:R-:W-:Y:S01]  /*3300*/  @!P0 FFMA.FTZ R138, R19, R31.reuse, -R138 ;  /* 0x0000001f138a8223 */ /* 0x080fe2000001088a */
[----:B------:R-:W-:Y:S01]  /*3310*/  @!P0 MOV R19, R22 ;  /* 0x0000001600138202 */ /* 0x000fe20000000f00 */
[----:B------:R-:W-:Y:S01]  /*3320*/  @!P0 FFMA.FTZ R2, R30, R31, R2 ;  /* 0x0000001f1e028223 */ /* 0x000fe20000010002 */
[--C-:B------:R-:W-:Y:S01]  /*3330*/  @!P0 HADD2.F32 R38, -RZ, R29.reuse.H1_H1 ;  /* 0x3000001dff268230 */ /* 0x100fe20000004100 */
[----:B------:R-:W-:Y:S01]  /*3340*/  @!P0 FFMA.FTZ R3, R34, R35, R3 ;  /* 0x0000002322038223 */ /* 0x000fe20000010003 */
[----:B------:R-:W-:Y:S01]  /*3350*/  @!P0 HADD2.F32 R36, -RZ, R29.H0_H0 ;  /* 0x2000001dff248230 */ /* 0x000fe20000004100 */
[----:B------:R-:W-:Y:S01]  /*3360*/  @!P0 FFMA.FTZ R4, R32, R33, R4 ;  /* 0x0000002120048223 */ /* 0x000fe20000010004 */
[--C-:B------:R-:W-:Y:S01]  /*3370*/  @!P0 HADD2.F32 R28, -RZ, R19.reuse.H0_H0 ;  /* 0x20000013ff1c8230 */ /* 0x100fe20000004100 */
[----:B------:R-:W-:Y:S01]  /*3380*/  @!P0 FMUL.FTZ R140, R38, R6 ;  /* 0x00000006268c8220 */ /* 0x000fe20000410000 */
[----:B------:R-:W-:Y:S01]  /*3390*/  @!P0 HADD2.F32 R19, -RZ, R19.H1_H1 ;  /* 0x30000013ff138230 */ /* 0x000fe20000004100 */
[----:B------:R-:W-:Y:S01]  /*33a0*/  @!P0 FMUL.FTZ R139, R36, R5 ;  /* 0x00000005248b8220 */ /* 0x000fe20000410000 */
[----:B------:R-:W-:Y:S01]  /*33b0*/  @!P0 MOV R29, R51 ;  /* 0x00000033001d8202 */ /* 0x000fe20000000f00 */
[----:B------:R-:W-:Y:S01]  /*33c0*/  @!P0 FMUL.FTZ R5, R28, R5 ;  /* 0x000000051c058220 */ /* 0x000fe20000410000 */
[----:B------:R-:W-:Y:S01]  /*33d0*/  @!P0 MOV R21, R132 ;  /* 0x0000008400158202 */ /* 0x000fe20000000f00 */
[C---:B------:R-:W-:Y:S01]  /*33e0*/  @!P0 FMUL.FTZ R6, R19.reuse, R6 ;  /* 0x0000000613068220 */ /* 0x040fe20000410000 */
[----:B------:R-:W-:Y:S01]  /*33f0*/  @!P0 F2FP.PACK_AB R131, R138, R131 ;  /* 0x000000838a83823e */ /* 0x000fe200000000ff */
[----:B------:R-:W-:Y:S01]  /*3400*/  @!P0 FFMA.FTZ R140, R19, R39, -R140 ;  /* 0x00000027138c8223 */ /* 0x000fe2000001088c */
[----:B------:R-:W-:Y:S01]  /*3410*/  @!P0 F2FP.PACK_AB R3, R4, R3 ;  /* 0x000000030403823e */ /* 0x000fe200000000ff */
[----:B------:R-:W-:Y:S01]  /*3420*/  @!P0 IMAD.MOV.U32 R19, RZ, RZ, R23 ;  /* 0x000000ffff138224 */ /* 0x000fe200078e0017 */
[----:B------:R-:W-:Y:S01]  /*3430*/  @!P0 MOV R20, R131 ;  /* 0x0000008300148202 */ /* 0x000fe20000000f00 */
[-C--:B------:R-:W-:Y:S01]  /*3440*/  @!P0 FFMA.FTZ R139, R28, R37.reuse, -R139 ;  /* 0x000000251c8b8223 */ /* 0x080fe2000001088b */
[--C-:B------:R-:W-:Y:S01]  /*3450*/  @!P0 HADD2.F32 R40, -RZ, R29.reuse.H0_H0 ;  /* 0x2000001dff288230 */ /* 0x100fe20000004100 */
[----:B------:R-:W-:Y:S01]  /*3460*/  @!P0 FFMA.FTZ R5, R36, R37, R5 ;  /* 0x0000002524058223 */ /* 0x000fe20000010005 */
[----:B------:R-:W-:Y:S01]  /*3470*/  @!P0 HADD2.F32 R42, -RZ, R29.H1_H1 ;  /* 0x3000001dff2a8230 */ /* 0x000fe20000004100 */
[----:B------:R-:W-:Y:S01]  /*3480*/  @!P0 FFMA.FTZ R6, R38, R39, R6 ;  /* 0x0000002726068223 */ /* 0x000fe20000010006 */
[----:B------:R-:W-:Y:S01]  /*3490*/  @!P0 HADD2.F32 R28, -RZ, R8.H0_H0 ;  /* 0x20000008ff1c8230 */ /* 0x000fe20000004100 */
[----:B------:R-:W-:Y:S01]  /*34a0*/  @!P0 IMAD.MOV.U32 R49, RZ, RZ, R3 ;  /* 0x000000ffff318224 */ /* 0x000fe200078e0003 */
[----:B------:R-:W-:Y:S01]  /*34b0*/  @!P0 F2FP.PACK_AB R139, R140, R139 ;  /* 0x0000008b8c8b823e */ /* 0x000fe200000000ff */
[----:B------:R-:W-:Y:S01]  /*34c0*/  @!P0 HADD2.F32 R8, -RZ, R7.H0_H0 ;  /* 0x20000007ff088230 */ /* 0x000fe20000004100 */
[----:B------:R-:W-:Y:S01]  /*34d0*/  @!P0 F2FP.PACK_AB R0, R2, R0 ;  /* 0x000000000200823e */ /* 0x000fe200000000ff */
[----:B------:R-:W-:Y:S01]  /*34e0*/  @!P0 FMUL.FTZ R142, R40, R28 ;  /* 0x0000001c288e8220 */ /* 0x000fe20000410000 */
[--C-:B------:R-:W-:Y:S01]  /*34f0*/  @!P0 HADD2.F32 R29, -RZ, R19.reuse.H0_H0 ;  /* 0x20000013ff1d8230 */ /* 0x100fe20000004100 */
[----:B------:R-:W-:Y:S01]  /*3500*/  @!P0 IMAD.MOV.U32 R22, RZ, RZ, R139 ;  /* 0x000000ffff168224 */ /* 0x000fe200078e008b */
[----:B------:R-:W-:Y:S01]  /*3510*/  @!P0 HADD2.F32 R19, -RZ, R19.H1_H1 ;  /* 0x30000013ff138230 */ /* 0x000fe20000004100 */
[----:B------:R-:W-:Y:S01]  /*3520*/  @!P0 FMUL.FTZ R141, R42, R8 ;  /* 0x000000082a8d8220 */ /* 0x000fe20000410000 */
[----:B------:R-:W-:Y:S01]  /*3530*/  @!P0 F2FP.PACK_AB R5, R6, R5 ;  /* 0x000000050605823e */ /* 0x000fe200000000ff */
[----:B------:R-:W-:Y:S01]  /*3540*/  @!P0 FFMA.FTZ R142, R29, R41, -R142 ;  /* 0x000000291d8e8223 */ /* 0x000fe2000001088e */
[----:B------:R-:W-:Y:S01]  /*3550*/  @!P0 MOV R48, R0 ;  /* 0x0000000000308202 */ /* 0x000fe20000000f00 */
[----:B------:R-:W-:Y:S01]  /*3560*/  @!P0 FFMA.FTZ R141, R19, R43, -R141 ;  /* 0x0000002b138d8223 */ /* 0x000fe2000001088d */
[----:B------:R-:W-:Y:S01]  /*3570*/  @!P0 MOV R50, R5 ;  /* 0x0000000500328202 */ /* 0x000fe20000000f00 */
[----:B------:R-:W-:Y:S02]  /*3580*/  @!P0 FMUL.FTZ R7, R29, R28 ;  /* 0x0000001c1d078220 */ /* 0x000fe40000410000 */
[----:B------:R-:W-:Y:S01]  /*3590*/  @!P0 FMUL.FTZ R8, R19, R8 ;  /* 0x0000000813088220 */ /* 0x000fe20000410000 */
[----:B------:R-:W-:Y:S01]  /*35a0*/  @!P0 F2FP.PACK_AB R141, R141, R142 ;  /* 0x0000008e8d8d823e */ /* 0x000fe200000000ff */
[----:B------:R-:W-:Y:S02]  /*35b0*/  @!P0 FFMA.FTZ R7, R40, R41, R7 ;  /* 0x0000002928078223 */ /* 0x000fe40000010007 */
[----:B------:R-:W-:Y:S01]  /*35c0*/  @!P0 FFMA.FTZ R8, R42, R43, R8 ;  /* 0x0000002b2a088223 */ /* 0x000fe20000010008 */
[----:B------:R-:W-:Y:S04]  /*35d0*/  @!P0 MOV R23, R141 ;  /* 0x0000008d00178202 */ /* 0x000fe80000000f00 */
[----:B------:R-:W-:Y:S01]  /*35e0*/  @!P0 F2FP.PACK_AB R7, R8, R7 ;  /* 0x000000070807823e */ /* 0x000fe200000000ff */
[----:B------:R1:W-:Y:S03]  /*35f0*/  STG.E.128 [R136.64], R20 ;  /* 0x0000001488007986 */ /* 0x0003e6000c101d08 */
[----:B------:R-:W-:Y:S05]  /*3600*/  @!P0 MOV R51, R7 ;  /* 0x0000000700338202 */ /* 0x000fea0000000f00 */
[----:B------:R1:W-:Y:S02]  /*3610*/  @!P1 STG.E.128 [R134.64], R48 ;  /* 0x0000003086009986 */ /* 0x0003e4000c101d08 */
.L_x_585:
[----:B------:R-:W-:Y:S05]  /*3620*/  BSYNC B0 ;  /* 0x0000000000007941 */ /* 0x000fea0003800000 */
.L_x_584:
[----:B------:R-:W-:Y:S11]  /*3630*/  ISETP.GE.AND P0, PT, R11, c[0x0][0x1d4], PT ;  /* 0x000075000b007a0c */ /* 0x000ff60003f06270 */
[----:B------:R-:W-:Y:S02]  /*3640*/  @!UPT UIADD3 URZ, URZ, URZ, URZ ;  /* 0x0000003f3f3ff290 */ /* 0x000fe4000fffe03f */
[----:B------:R-:W-:-:S05]  /*3650*/  @P0 BRA `(.L_x_575) ;  /* 0x0000081000000947 */ /* 0x000fca0003800000 */
[----:B-1----:R-:W-:Y:S01]  /*3660*/  LDS.128 R48, [R88+0xc080] ;  /* 0x00c0800058307984 */ /* 0x002fe20000000c00 */
[----:B------:R-:W-:Y:S02]  /*3670*/  ISETP.GE.AND P0, PT, R11, c[0x0][0x27c], PT ;  /* 0x00009f000b007a0c */ /* 0x000fe40003f06270 */
[----:B------:R-:W-:Y:S04]  /*3680*/  IADD3 R7, P2, P1, R124, R130, R94 ;  /* 0x000000827c077210 */ /* 0x000fe8000795e05e */
[----:B------:R-:W-:Y:S01]  /*3690*/  IADD3.X R19, R70, R109, R85, P2, P1 ;  /* 0x0000006d46137210 */ /* 0x000fe200017e2455 */
[----:B------:R-:W1:Y:S06]  /*36a0*/  LDS.128 R20, [R89+0xc080] ;  /* 0x00c0800059147984 */ /* 0x000e6c0000000c00 */
[--C-:B------:R-:W-:Y:S01]  /*36b0*/  @!P0 SHF.R.U64 R37, R46, 0x10, R47.reuse ;  /* 0x000000102e258819 */ /* 0x100fe2000000122f */
[--C-:B------:R-:W-:Y:S01]  /*36c0*/  @!P0 HADD2.F32 R32, -RZ, R53.reuse.H1_H1 ;  /* 0x30000035ff208230 */ /* 0x100fe20000004100 */
[C---:B------:R-:W-:Y:S01]  /*36d0*/  LEA R46, P1, R7.reuse, c[0x0][0x1c8], 0x1 ;  /* 0x00007200072e7a11 */ /* 0x040fe200078208ff */
[----:B------:R-:W-:Y:S01]  /*36e0*/  @!P0 HADD2.F32 R28, -RZ, R53.H0_H0 ;  /* 0x20000035ff1c8230 */ /* 0x000fe20000004100 */
[----:B------:R-:W-:Y:S01]  /*36f0*/  @!P0 SHF.R.U32.HI R41, RZ, 0x10, R47 ;  /* 0x00000010ff298819 */ /* 0x000fe2000001162f */
[--C-:B------:R-:W-:Y:S01]  /*3700*/  @!P0 HADD2.F32 R39, -RZ, R52.reuse.H1_H1 ;  /* 0x30000034ff278230 */ /* 0x100fe20000004100 */
[----:B------:R-:W-:Y:S01]  /*3710*/  LEA.HI.X R47, R7, c[0x0][0x1cc], R19, 0x1, P1 ;  /* 0x00007300072f7a11 */ /* 0x000fe200008f0c13 */
[----:B------:R-:W-:Y:S01]  /*3720*/  @!P0 HADD2.F32 R35, -RZ, R52.H0_H0 ;  /* 0x20000034ff238230 */ /* 0x000fe20000004100 */
[--C-:B------:R-:W-:Y:S01]  /*3730*/  @!P0 SHF.R.U64 R0, R24, 0x10, R25.reuse ;  /* 0x0000001018008819 */ /* 0x100fe20000001219 */
[----:B------:R-:W-:Y:S01]  /*3740*/  @!P0 HADD2.F32 R41, -RZ, R41.H0_H0 ;  /* 0x20000029ff298230 */ /* 0x000fe20000004100 */
[----:B------:R-:W-:Y:S01]  /*3750*/  @!P0 SHF.R.U32.HI R4, RZ, 0x10, R25 ;  /* 0x00000010ff048819 */ /* 0x000fe20000011619 */
[----:B------:R-:W-:Y:S01]  /*3760*/  @!P0 HADD2.F32 R37, -RZ, R37.H0_H0 ;  /* 0x20000025ff258230 */ /* 0x000fe20000004100 */
[--C-:B------:R-:W-:Y:S01]  /*3770*/  @!P0 SHF.R.U32.HI R5, RZ, 0x10, R27.reuse ;  /* 0x00000010ff058819 */ /* 0x100fe2000001161b */
[--C-:B------:R-:W-:Y:S01]  /*3780*/  @!P0 HADD2.F32 R3, -RZ, R18.reuse.H1_H1 ;  /* 0x30000012ff038230 */ /* 0x100fe20000004100 */
[----:B------:R-:W-:Y:S01]  /*3790*/  @!P0 SHF.R.U64 R6, R26, 0x10, R27 ;  /* 0x000000101a068819 */ /* 0x000fe2000000121b */
[----:B------:R-:W-:Y:S01]  /*37a0*/  @!P0 HADD2.F32 R18, -RZ, R18.H0_H0 ;  /* 0x20000012ff128230 */ /* 0x000fe20000004100 */
[--C-:B------:R-:W-:Y:S01]  /*37b0*/  @!P0 SHF.R.U64 R30, R44, 0x10, R45.reuse ;  /* 0x000000102c1e8819 */ /* 0x100fe2000000122d */
[----:B------:R-:W-:Y:S01]  /*37c0*/  @!P0 HADD2.F32 R4, -RZ, R4.H0_H0 ;  /* 0x20000004ff048230 */ /* 0x000fe20000004100 */
[----:B------:R-:W-:Y:S01]  /*37d0*/  @!P0 SHF.R.U32.HI R33, RZ, 0x10, R45 ;  /* 0x00000010ff218819 */ /* 0x000fe2000001162d */
[----:B------:R-:W-:Y:S01]  /*37e0*/  @!P0 HADD2.F32 R6, -RZ, R6.H0_H0 ;  /* 0x20000006ff068230 */ /* 0x000fe20000004100 */
[----:B------:R-:W-:Y:S01]  /*37f0*/  ISETP.GE.AND P1, PT, R92, c[0x0][0x1d4], PT ;  /* 0x000075005c007a0c */ /* 0x000fe20003f26270 */
[----:B------:R-:W-:Y:S02]  /*3800*/  @!P0 HADD2.F32 R30, -RZ, R30.H0_H0 ;  /* 0x2000001eff1e8230 */ /* 0x000fe40000004100 */
[----:B------:R-:W-:Y:S01]  /*3810*/  @!P0 HADD2.F32 R33, -RZ, R33.H0_H0 ;  /* 0x20000021ff218230 */ /* 0x000fe20000004100 */
[----:B-1----:R-:W-:Y:S01]  /*3820*/  @!P0 IMAD.MOV.U32 R25, RZ, RZ, R23 ;  /* 0x000000ffff198224 */ /* 0x002fe200078e0017 */
[----:B------:R-:W-:Y:S02]  /*3830*/  @!P0 MOV R34, R49 ;  /* 0x0000003100228202 */ /* 0x000fe40000000f00 */
[----:B------:R-:W-:Y:S02]  /*3840*/  @!P0 MOV R8, R21 ;  /* 0x0000001500088202 */ /* 0x000fe40000000f00 */
[----:B------:R-:W-:Y:S01]  /*3850*/  @!P0 MOV R7, R20 ;  /* 0x0000001400078202 */ /* 0x000fe20000000f00 */
[----:B------:R-:W-:Y:S01]  /*3860*/  @!P0 HADD2.F32 R24, -RZ, R25.H0_H0 ;  /* 0x20000019ff188230 */ /* 0x000fe20000004100 */
[----:B------:R-:W-:Y:S01]  /*3870*/  @!P0 MOV R19, R48 ;  /* 0x0000003000138202 */ /* 0x000fe20000000f00 */
[--C-:B------:R-:W-:Y:S01]  /*3880*/  @!P0 HADD2.F32 R2, -RZ, R8.reuse.H0_H0 ;  /* 0x20000008ff028230 */ /* 0x100fe20000004100 */
[----:B------:R-:W-:Y:S01]  /*3890*/  @!P0 MOV R40, R51 ;  /* 0x0000003300288202 */ /* 0x000fe20000000f00 */
[----:B------:R-:W-:Y:S01]  /*38a0*/  @!P0 HADD2.F32 R26, -RZ, R8.H1_H1 ;  /* 0x30000008ff1a8230 */ /* 0x000fe20000004100 */
[----:B------:R-:W-:Y:S01]  /*38b0*/  @!P0 MOV R36, R50 ;  /* 0x0000003200248202 */ /* 0x000fe20000000f00 */
[--C-:B------:R-:W-:Y:S02]  /*38c0*/  @!P0 HADD2.F32 R27, -RZ, R19.reuse.H0_H0 ;  /* 0x20000013ff1b8230 */ /* 0x100fe40000004100 */
[----:B------:R-:W-:Y:S02]  /*38d0*/  @!P0 HADD2.F32 R29, -RZ, R19.H1_H1 ;  /* 0x30000013ff1d8230 */ /* 0x000fe40000004100 */
[--C-:B------:R-:W-:Y:S01]  /*38e0*/  @!P0 HADD2.F32 R19, -RZ, R7.reuse.H0_H0 ;  /* 0x20000007ff138230 */ /* 0x100fe20000004100 */
[----:B------:R-:W-:Y:S01]  /*38f0*/  @!P0 FMUL.FTZ R43, R27, R18 ;  /* 0x000000121b2b8220 */ /* 0x000fe20000410000 */
[----:B------:R-:W-:Y:S02]  /*3900*/  @!P0 HADD2.F32 R7, -RZ, R7.H1_H1 ;  /* 0x30000007ff078230 */ /* 0x000fe40000004100 */
[----:B------:R-:W-:Y:S01]  /*3910*/  @!P0 HADD2.F32 R8, -RZ, R25.H1_H1 ;  /* 0x30000019ff088230 */ /* 0x000fe20000004100 */
[----:B------:R-:W-:Y:S01]  /*3920*/  @!P0 FFMA.FTZ R43, R19, R28, -R43 ;  /* 0x0000001c132b8223 */ /* 0x000fe2000001082b */
[--C-:B------:R-:W-:Y:S02]  /*3930*/  @!P0 HADD2.F32 R31, -RZ, R34.reuse.H0_H0 ;  /* 0x20000022ff1f8230 */ /* 0x100fe40000004100 */
[----:B------:R-:W-:Y:S02]  /*3940*/  @!P0 HADD2.F32 R25, -RZ, R34.H1_H1 ;  /* 0x30000022ff198230 */ /* 0x000fe40000004100 */
[--C-:B------:R-:W-:Y:S01]  /*3950*/  @!P0 HADD2.F32 R38, -RZ, R40.reuse.H0_H0 ;  /* 0x20000028ff268230 */ /* 0x100fe20000004100 */
[-C--:B------:R-:W-:Y:S01]  /*3960*/  @!P0 FMUL.FTZ R42, R31, R3.reuse ;  /* 0x000000031f2a8220 */ /* 0x080fe20000410000 */
[----:B------:R-:W-:Y:S01]  /*3970*/  @!P0 HADD2.F32 R40, -RZ, R40.H1_H1 ;  /* 0x30000028ff288230 */ /* 0x000fe20000004100 */
[C---:B------:R-:W-:Y:S01]  /*3980*/  @!P0 FMUL.FTZ R3, R2.reuse, R3 ;  /* 0x0000000302038220 */ /* 0x040fe20000410000 */
[----:B------:R-:W-:Y:S01]  /*3990*/  @!P0 HADD2.F32 R34, -RZ, R36.H0_H0 ;  /* 0x20000024ff228230 */ /* 0x000fe20000004100 */
[----:B------:R-:W-:Y:S01]  /*39a0*/  @!P0 FFMA.FTZ R42, R2, R32, -R42 ;  /* 0x00000020022a8223 */ /* 0x000fe2000001082a */
[----:B------:R-:W-:Y:S01]  /*39b0*/  @!P0 HADD2.F32 R2, -RZ, R0.H0_H0 ;  /* 0x20000000ff028230 */ /* 0x000fe20000004100 */
[----:B------:R-:W-:Y:S01]  /*39c0*/  @!P0 FMUL.FTZ R0, R19, R18 ;  /* 0x0000001213008220 */ /* 0x000fe20000410000 */
[----:B------:R-:W-:Y:S01]  /*39d0*/  @!P0 MOV R19, R22 ;  /* 0x0000001600138202 */ /* 0x000fe20000000f00 */
[----:B------:R-:W-:Y:S01]  /*39e0*/  @!P0 FMUL.FTZ R132, R25, R4 ;  /* 0x0000000419848220 */ /* 0x000fe20000410000 */
[--C-:B------:R-:W-:Y:S01]  /*39f0*/  @!P0 HADD2.F32 R18, -RZ, R13.reuse.H1_H1 ;  /* 0x3000000dff128230 */ /* 0x100fe20000004100 */
[-C--:B------:R-:W-:Y:S01]  /*3a00*/  @!P0 FMUL.FTZ R44, R29, R2.reuse ;  /* 0x000000021d2c8220 */ /* 0x080fe20000410000 */
[----:B------:R-:W-:Y:S01]  /*3a10*/  @!P0 HADD2.F32 R36, -RZ, R36.H1_H1 ;  /* 0x30000024ff248230 */ /* 0x000fe20000004100 */
[C---:B------:R-:W-:Y:S02]  /*3a20*/  @!P0 FMUL.FTZ R2, R7.reuse, R2 ;  /* 0x0000000207028220 */ /* 0x040fe40000410000 */
[----:B------:R-:W-:Y:S01]  /*3a30*/  @!P0 FFMA.FTZ R44, R7, R30, -R44 ;  /* 0x0000001e072c8223 */ /* 0x000fe2000001082c */
[----:B------:R-:W-:Y:S01]  /*3a40*/  @!P0 HADD2.F32 R7, -RZ, R13.H0_H0 ;  /* 0x2000000dff078230 */ /* 0x000fe20000004100 */
[----:B------:R-:W-:Y:S01]  /*3a50*/  @!P0 FMUL.FTZ R131, R34, R18 ;  /* 0x0000001222838220 */ /* 0x000fe20000410000 */
[----:B------:R-:W-:Y:S01]  /*3a60*/  @!P0 HADD2.F32 R13, -RZ, R5.H0_H0 ;  /* 0x20000005ff0d8230 */ /* 0x000fe20000004100 */
[----:B------:R-:W-:Y:S01]  /*3a70*/  @!P0 FMUL.FTZ R53, R36, R6 ;  /* 0x0000000624358220 */ /* 0x000fe20000410000 */
[----:B------:R-:W-:Y:S01]  /*3a80*/  @!P0 F2FP.PACK_AB R43, R44, R43 ;  /* 0x0000002b2c2b823e */ /* 0x000fe200000000ff */
[----:B------:R-:W-:Y:S01]  /*3a90*/  @!P0 FMUL.FTZ R52, R38, R7 ;  /* 0x0000000726348220 */ /* 0x000fe20000410000 */
[--C-:B------:R-:W-:Y:S01]  /*3aa0*/  @!P0 HADD2.F32 R5, -RZ, R19.reuse.H0_H0 ;  /* 0x20000013ff058230 */ /* 0x100fe20000004100 */
[----:B------:R-:W-:Y:S01]  /*3ab0*/  @!P0 FMUL.FTZ R45, R40, R13 ;  /* 0x0000000d282d8220 */ /* 0x000fe20000410000 */
[----:B------:R-:W-:Y:S01]  /*3ac0*/  @!P0 HADD2.F32 R19, -RZ, R19.H1_H1 ;  /* 0x30000013ff138230 */ /* 0x000fe20000004100 */
[----:B------:R-:W-:Y:S02]  /*3ad0*/  @!P0 FFMA.FTZ R132, R26, R33, -R132 ;  /* 0x000000211a848223 */ /* 0x000fe40000010884 */
[----:B------:R-:W-:Y:S02]  /*3ae0*/  @!P0 FFMA.FTZ R52, R24, R39, -R52 ;  /* 0x0000002718348223 */ /* 0x000fe40000010834 */
[----:B------:R-:W-:Y:S01]  /*3af0*/  @!P0 FFMA.FTZ R45, R8, R41, -R45 ;  /* 0x00000029082d8223 */ /* 0x000fe2000001082d */
[----:B------:R-:W-:Y:S01]  /*3b00*/  @!P0 F2FP.PACK_AB R42, R132, R42 ;  /* 0x0000002a842a823e */ /* 0x000fe200000000ff */
[----:B------:R-:W-:Y:S02]  /*3b10*/  @!P0 FFMA.FTZ R131, R5, R35, -R131 ;  /* 0x0000002305838223 */ /* 0x000fe40000010883 */
[----:B------:R-:W-:Y:S01]  /*3b20*/  @!P0 FFMA.FTZ R53, R19, R37, -R53 ;  /* 0x0000002513358223 */ /* 0x000fe20000010835 */
[----:B------:R-:W-:Y:S01]  /*3b30*/  @!P0 F2FP.PACK_AB R45, R45, R52 ;  /* 0x000000342d2d823e */ /* 0x000fe200000000ff */
[----:B------:R-:W-:Y:S01]  /*3b40*/  @!P0 IMAD.MOV.U32 R20, RZ, RZ, R43 ;  /* 0x000000ffff148224 */ /* 0x000fe200078e002b */
[----:B------:R-:W-:Y:S01]  /*3b50*/  @!P0 MOV R21, R42 ;  /* 0x0000002a00158202 */ /* 0x000fe20000000f00 */
[----:B------:R-:W-:Y:S01]  /*3b60*/  @!P0 FFMA.FTZ R0, R27, R28, R0 ;  /* 0x0000001c1b008223 */ /* 0x000fe20000010000 */
[----:B------:R-:W-:Y:S01]  /*3b70*/  @!P0 F2FP.PACK_AB R53, R53, R131 ;  /* 0x000000833535823e */ /* 0x000fe200000000ff */
[----:B------:R-:W-:Y:S01]  /*3b80*/  @!P0 FMUL.FTZ R4, R26, R4 ;  /* 0x000000041a048220 */ /* 0x000fe20000410000 */
[----:B------:R-:W-:Y:S01]  /*3b90*/  @!P0 MOV R23, R45 ;  /* 0x0000002d00178202 */ /* 0x000fe20000000f00 */
[----:B------:R-:W-:Y:S01]  /*3ba0*/  @!P0 FFMA.FTZ R2, R29, R30, R2 ;  /* 0x0000001e1d028223 */ /* 0x000fe20000010002 */
[----:B------:R-:W-:Y:S01]  /*3bb0*/  @!P0 MOV R22, R53 ;  /* 0x0000003500168202 */ /* 0x000fe20000000f00 */
[----:B------:R-:W-:Y:S02]  /*3bc0*/  @!P0 FMUL.FTZ R5, R5, R18 ;  /* 0x0000001205058220 */ /* 0x000fe40000410000 */
[----:B------:R-:W-:Y:S01]  /*3bd0*/  @!P0 FFMA.FTZ R3, R31, R32, R3 ;  /* 0x000000201f038223 */ /* 0x000fe20000010003 */
[----:B------:R-:W-:Y:S01]  /*3be0*/  @!P0 F2FP.PACK_AB R0, R2, R0 ;  /* 0x000000000200823e */ /* 0x000fe200000000ff */
[----:B------:R-:W-:Y:S01]  /*3bf0*/  @!P0 FMUL.FTZ R6, R19, R6 ;  /* 0x0000000613068220 */ /* 0x000fe20000410000 */
[----:B------:R1:W-:Y:S01]  /*3c00*/  STG.E.128 [R46.64], R20 ;  /* 0x000000142e007986 */ /* 0x0003e2000c101d08 */
[----:B------:R-:W-:Y:S02]  /*3c10*/  @!P0 FFMA.FTZ R4, R25, R33, R4 ;  /* 0x0000002119048223 */ /* 0x000fe40000010004 */
[----:B------:R-:W-:Y:S02]  /*3c20*/  @!P0 FMUL.FTZ R7, R24, R7 ;  /* 0x0000000718078220 */ /* 0x000fe40000410000 */
[----:B------:R-:W-:Y:S01]  /*3c30*/  @!P0 FFMA.FTZ R5, R34, R35, R5 ;  /* 0x0000002322058223 */ /* 0x000fe20000010005 */
[----:B------:R-:W-:Y:S01]  /*3c40*/  @!P0 F2FP.PACK_AB R3, R4, R3 ;  /* 0x000000030403823e */ /* 0x000fe200000000ff */
[----:B------:R-:W-:Y:S02]  /*3c50*/  @!P0 FMUL.FTZ R8, R8, R13 ;  /* 0x0000000d08088220 */ /* 0x000fe40000410000 */
[----:B------:R-:W-:Y:S01]  /*3c60*/  @!P0 FFMA.FTZ R6, R36, R37, R6 ;  /* 0x0000002524068223 */ /* 0x000fe20000010006 */
[----:B------:R-:W-:Y:S01]  /*3c70*/  @!P0 MOV R49, R3 ;  /* 0x0000000300318202 */ /* 0x000fe20000000f00 */
[----:B------:R-:W-:Y:S02]  /*3c80*/  @!P0 FFMA.FTZ R7, R38, R39, R7 ;  /* 0x0000002726078223 */ /* 0x000fe40000010007 */
[----:B------:R-:W-:Y:S01]  /*3c90*/  @!P0 FFMA.FTZ R8, R40, R41, R8 ;  /* 0x0000002928088223 */ /* 0x000fe20000010008 */
[----:B------:R-:W-:Y:S01]  /*3ca0*/  @!P0 F2FP.PACK_AB R5, R6, R5 ;  /* 0x000000050605823e */ /* 0x000fe200000000ff */
[----:B------:R-:W-:Y:S03]  /*3cb0*/  @!P0 IMAD.MOV.U32 R48, RZ, RZ, R0 ;  /* 0x000000ffff308224 */ /* 0x000fe600078e0000 */
[----:B------:R-:W-:Y:S02]  /*3cc0*/  @!P0 F2FP.PACK_AB R7, R8, R7 ;  /* 0x000000070807823e */ /* 0x000fe400000000ff */
[----:B------:R-:W-:Y:S02]  /*3cd0*/  @!P0 MOV R50, R5 ;  /* 0x0000000500328202 */ /* 0x000fe40000000f00 */
        /* <DEDUP_REMOVED lines=8> */
.L_x_571:
[----:B------:R-:W-:Y:S05]  /*3d60*/  IMAD R0, R100, -0x20, R108 ;  /* 0xffffffe064007824 */ /* 0x000fea00078e026c */
        /* <DEDUP_REMOVED lines=16> */
.L_x_575:
[----:B------:R-:W-:Y:S05]  /*3e70*/  BSYNC B1 ;  /* 0x0000000000017941 */ /* 0x000fea0003800000 */
.L_x_570:
[----:B------:R-:W-:Y:S01]  /*3e80*/  IMAD.SHL.U32 R0, R100, 0x20, RZ ;  /* 0x0000002064007824 */ /* 0x000fe200078e00ff */
[----:B------:R-:W-:Y:S03]  /*3e90*/  BSSY B0, `(.L_x_586) ;  /* 0x0000035000007945 */ /* 0x000fe60003800000 */
[--C-:B--2---:R-:W-:Y:S02]  /*3ea0*/  IMAD.IADD R2, R67, 0x1, -R0.reuse ;  /* 0x0000000143027824 */ /* 0x104fe400078e0a00 */
[----:B------:R-:W-:Y:S03]  /*3eb0*/  IMAD.IADD R0, R108, 0x1, -R0 ;  /* 0x000000016c007824 */ /* 0x000fe600078e0a00 */
[----:B------:R-:W-:Y:S02]  /*3ec0*/  ISETP.GE.AND P0, PT, R2, 0x1, PT ;  /* 0x000000010200780c */ /* 0x000fe40003f06270 */
[----:B------:R-:W-:Y:S11]  /*3ed0*/  IMNMX R0, R0, 0x20, PT ;  /* 0x0000002000007817 */ /* 0x000ff60003800200 */
[C---:B------:R-:W-:Y:S01]  /*3ee0*/  @P0 LEA R3, P1, R100.reuse, R69, 0x5 ;  /* 0x0000004564030211 */ /* 0x040fe200078228ff */
[----:B-1---5:R-:W-:Y:S01]  /*3ef0*/  @P0 IMAD.MOV.U32 R4, RZ, RZ, R120 ;  /* 0x000000ffff040224 */ /* 0x022fe200078e0078 */
[----:B------:R-:W-:Y:S01]  /*3f00*/  @P0 ISETP.NE.U32.AND P4, PT, R99, RZ, PT ;  /* 0x000000ff6300020c */ /* 0x000fe20003f85070 */
[----:B------:R-:W-:Y:S01]  /*3f10*/  @P0 IMAD.MOV.U32 R5, RZ, RZ, R66 ;  /* 0x000000ffff050224 */ /* 0x000fe200078e0042 */
[----:B------:R-:W-:Y:S02]  /*3f20*/  @P0 LEA.HI.X R2, R100, R68, R56, 0x5, P1 ;  /* 0x0000004464020211 */ /* 0x000fe400008f2c38 */
[----:B------:R-:W-:Y:S01]  /*3f30*/  @P0 ISETP.NE.U32.AND P3, PT, R98, RZ, PT ;  /* 0x000000ff6200020c */ /* 0x000fe20003f65070 */
[----:B------:R-:W-:Y:S01]  /*3f40*/  @P0 IMAD.WIDE.U32 R4, R3, c[0x0][0x258], R4 ;  /* 0x0000960003040a25 */ /* 0x000fe200078e0004 */
[----:B------:R-:W-:Y:S03]  /*3f50*/  @P0 ISETP.NE.U32.AND P2, PT, R97, RZ, PT ;  /* 0x000000ff6100020c */ /* 0x000fe60003f45070 */
        /* <DEDUP_REMOVED lines=21> */
[----:B------:R-:W-:Y:S01]  /*40b0*/  IMAD.MOV.U32 R19, RZ, RZ, R63 ;  /* 0x000000ffff137224 */ /* 0x000fe200078e003f */
[----:B------:R-:W-:Y:S02]  /*40c0*/  ISETP.GE.AND P1, PT, R103, c[0x0][0x1d4], PT ;  /* 0x0000750067007a0c */ /* 0x000fe40003f26270 */
        /* <DEDUP_REMOVED lines=17> */
.L_x_587:
[----:B-1----:R-:W-:Y:S05]  /*41e0*/  BSYNC B0 ;  /* 0x0000000000007941 */ /* 0x002fea0003800000 */
.L_x_586:
[C---:B------:R-:W-:Y:S02]  /*41f0*/  ISETP.GT.AND P0, PT, R100.reuse, R71, PT ;  /* 0x000000476400720c */ /* 0x040fe40003f04270 */
[----:B------:R-:W-:Y:S11]  /*4200*/  IADD3 R100, R100, -0x1, RZ ;  /* 0xffffffff64647810 */ /* 0x000ff60007ffe0ff */
[----:B------:R-:W-:Y:S01]  /*4210*/  @P0 SHF.R.S32.HI R2, RZ, 0x1f, R100 ;  /* 0x0000001fff020819 */ /* 0x000fe20000011464 */
[----:B------:R-:W-:Y:S01]  /*4220*/  @P0 IMAD R0, R74, R100, RZ ;  /* 0x000000644a000224 */ /* 0x000fe200078e02ff */
[----:B------:R-:W-:Y:S01]  /*4230*/  @P0 ISETP.NE.U32.AND P4, PT, R99, RZ, PT ;  /* 0x000000ff6300020c */ /* 0x000fe20003f85070 */
[----:B------:R-:W-:Y:S01]  /*4240*/  @P0 IMAD.MOV.U32 R4, RZ, RZ, R122 ;  /* 0x000000ffff040224 */ /* 0x000fe200078e007a */
[----:B------:R-:W-:Y:S01]  /*4250*/  @P0 ISETP.NE.U32.AND P3, PT, R98, RZ, PT ;  /* 0x000000ff6200020c */ /* 0x000fe20003f65070 */
[----:B------:R-:W-:Y:S01]  /*4260*/  @P0 IMAD.MOV.U32 R5, RZ, RZ, R127 ;  /* 0x000000ffff050224 */ /* 0x000fe200078e007f */
[----:B------:R-:W-:Y:S01]  /*4270*/  @P0 ISETP.NE.U32.AND P2, PT, R97, RZ, PT ;  /* 0x000000ff6100020c */ /* 0x000fe20003f45070 */
[-C--:B------:R-:W-:Y:S02]  /*4280*/  @P0 IMAD R0, R2, R75.reuse, R0 ;  /* 0x0000004b02000224 */ /* 0x080fe400078e0200 */
[----:B------:R-:W-:Y:S04]  /*4290*/  @P0 IMAD.WIDE.U32 R4, R100, R75, R4 ;  /* 0x0000004b64040225 */ /* 0x000fe800078e0004 */
[----:B------:R-:W-:Y:S01]  /*42a0*/  @P0 IMAD.IADD R0, R5, 0x1, R0 ;  /* 0x0000000105000824 */ /* 0x000fe200078e0200 */
[C---:B------:R-:W-:Y:S04]  /*42b0*/  @P0 LEA R2, P1, R4.reuse, c[0x0][0x220], 0x1 ;  /* 0x0000880004020a11 */ /* 0x040fe800078208ff */
        /* <DEDUP_REMOVED lines=12> */
.L_x_567:
[----:B------:R-:W-:Y:S01]  /*4380*/  ISETP.NE.AND P1, PT, R226, 0x1, PT ;  /* 0x00000001e200780c */ /* 0x000fe20003f25270 */
[----:B-1----:R-:W-:Y:S01]  /*4390*/  IMAD.MOV.U32 R3, RZ, RZ, RZ ;  /* 0x000000ffff037224 */ /* 0x002fe200078e00ff */
[----:B------:R-:W-:Y:S01]  /*43a0*/  LOP3.LUT R0, R0, 0xffffffbf, RZ, 0xc0, !PT ;  /* 0xffffffbf00007812 */ /* 0x000fe200078ec0ff */
[----:B------:R-:W-:Y:S01]  /*43b0*/  IMAD.MOV.U32 R130, RZ, RZ, RZ ;  /* 0x000000ffff827224 */ /* 0x000fe200078e00ff */
[----:B------:R-:W-:Y:S01]  /*43c0*/  IADD3 R2, R149, 0x7f, RZ ;  /* 0x0000007f95027810 */ /* 0x000fe20007ffe0ff */
[----:B------:R-:W-:Y:S01]  /*43d0*/  CS2R R4, SRZ ;  /* 0x0000000000047805 */ /* 0x000fe2000001ff00 */
[----:B------:R-:W-:Y:S01]  /*43e0*/  PLOP3.LUT P2, PT, PT, PT, PT, 0x80, 0x0 ;  /* 0x000000000000781c */ /* 0x000fe20003f4f070 */
[----:B------:R-:W-:Y:S01]  /*43f0*/  IMAD.MOV.U32 R128, RZ, RZ, RZ ;  /* 0x000000ffff807224 */ /* 0x000fe200078e00ff */
[----:B------:R-:W-:Y:S01]  /*4400*/  CS2R R126, SRZ ;  /* 0x00000000007e7805 */ /* 0x000fe2000001ff00 */
[----:B------:R-:W-:Y:S01]  /*4410*/  CS2R R124, SRZ ;  /* 0x00000000007c7805 */ /* 0x000fe2000001ff00 */
[----:B------:R-:W-:Y:S01]  /*4420*/  CS2R R122, SRZ ;  /* 0x00000000007a7805 */ /* 0x000fe2000001ff00 */
[----:B------:R-:W-:Y:S01]  /*4430*/  CS2R R120, SRZ ;  /* 0x0000000000787805 */ /* 0x000fe2000001ff00 */
[----:B------:R-:W-:Y:S01]  /*4440*/  CS2R R118, SRZ ;  /* 0x0000000000767805 */ /* 0x000fe2000001ff00 */
[----:B------:R-:W-:Y:S01]  /*4450*/  @P1 LOP3.LUT R0, R0, 0x40, RZ, 0xfc, !PT ;  /* 0x0000004000001812 */ /* 0x000fe200078efcff */
[----:B------:R-:W-:Y:S01]  /*4460*/  CS2R R116, SRZ ;  /* 0x0000000000747805 */ /* 0x000fe2000001ff00 */
[----:B------:R-:W-:Y:S01]  /*4470*/  CS2R R114, SRZ ;  /* 0x0000000000727805 */ /* 0x000fe2000001ff00 */
[----:B------:R-:W-:Y:S01]  /*4480*/  @P1 IMAD.HI.U32 R0, R2, c[0x0][0x2c8], RZ ;  /* 0x0000b20002001a27 */ /* 0x000fe200078e00ff */
[----:B------:R-:W-:Y:S01]  /*4490*/  CS2R R112, SRZ ;  /* 0x0000000000707805 */ /* 0x000fe2000001ff00 */
[----:B------:R-:W-:Y:S01]  /*44a0*/  CS2R R110, SRZ ;  /* 0x00000000006e7805 */ /* 0x000fe2000001ff00 */
[----:B------:R-:W-:Y:S01]  /*44b0*/  CS2R R108, SRZ ;  /* 0x00000000006c7805 */ /* 0x000fe2000001ff00 */
[----:B------:R-:W-:Y:S01]  /*44c0*/  CS2R R102, SRZ ;  /* 0x0000000000667805 */ /* 0x000fe2000001ff00 */
[----:B------:R-:W-:Y:S01]  /*44d0*/  @P1 SHF.R.U32.HI R2, RZ, c[0x0][0x2cc], R0 ;  /* 0x0000b300ff021a19 */ /* 0x000fe20000011600 */
[----:B------:R-:W-:Y:S01]  /*44e0*/  CS2R R100, SRZ ;  /* 0x0000000000647805 */ /* 0x000fe2000001ff00 */
[----:B------:R-:W-:Y:S01]  /*44f0*/  CS2R R98, SRZ ;  /* 0x0000000000627805 */ /* 0x000fe2000001ff00 */
[----:B------:R-:W-:Y:S01]  /*4500*/  CS2R R96, SRZ ;  /* 0x0000000000607805 */ /* 0x000fe2000001ff00 */
[----:B------:R-:W-:Y:S01]  /*4510*/  CS2R R94, SRZ ;  /* 0x00000000005e7805 */ /* 0x000fe2000001ff00 */
[----:B------:R-:W-:Y:S01]  /*4520*/  IMAD.IADD R2, R72, 0x1, R2 ;  /* 0x0000000148027824 */ /* 0x000fe200078e0202 */
[----:B------:R-:W-:Y:S01]  /*4530*/  CS2R R92, SRZ ;  /* 0x00000000005c7805 */ /* 0x000fe2000001ff00 */
[----:B------:R-:W-:Y:S01]  /*4540*/  CS2R R90, SRZ ;  /* 0x00000000005a7805 */ /* 0x000fe2000001ff00 */
[----:B------:R-:W-:Y:S01]  /*4550*/  CS2R R88, SRZ ;  /* 0x0000000000587805 */ /* 0x000fe2000001ff00 */
[----:B------:R-:W-:Y:S01]  /*4560*/  CS2R R8, SRZ ;  /* 0x0000000000087805 */ /* 0x000fe2000001ff00 */
[----:B------:R-:W-:Y:S01]  /*4570*/  SHF.R.S32.HI R0, RZ, 0x1f, R2 ;  /* 0x0000001fff007819 */ /* 0x000fe20000011402 */
[----:B------:R-:W-:Y:S01]  /*4580*/  IMAD.MOV.U32 R86, RZ, RZ, RZ ;  /* 0x000000ffff567224 */ /* 0x000fe200078e00ff */
[----:B------:R-:W-:Y:S01]  /*4590*/  CS2R R84, SRZ ;  /* 0x0000000000547805 */ /* 0x000fe2000001ff00 */
[----:B------:R-:W-:Y:S01]  /*45a0*/  CS2R R82, SRZ ;  /* 0x0000000000527805 */ /* 0x000fe2000001ff00 */
[----:B------:R-:W-:Y:S01]  /*45b0*/  LEA.HI R0, R0, R2, RZ, 0x5 ;  /* 0x0000000200007211 */ /* 0x000fe200078f28ff */
[----:B------:R-:W-:Y:S01]  /*45c0*/  IMAD.IADD R2, R105, 0x1, R106 ;  /* 0x0000000169027824 */ /* 0x000fe200078e026a */
[----:B------:R-:W-:Y:S01]  /*45d0*/  CS2R R80, SRZ ;  /* 0x0000000000507805 */ /* 0x000fe2000001ff00 */
[----:B------:R-:W-:Y:S01]  /*45e0*/  IMAD.MOV.U32 R106, RZ, RZ, RZ ;  /* 0x000000ffff6a7224 */ /* 0x000fe200078e00ff */
[----:B------:R-:W-:Y:S01]  /*45f0*/  SHF.R.S32.HI R6, RZ, 0x5, R0 ;  /* 0x00000005ff067819 */ /* 0x000fe20000011400 */
[----:B------:R-:W-:Y:S01]  /*4600*/  CS2R R104, SRZ ;  /* 0x0000000000687805 */ /* 0x000fe2000001ff00 */
[----:B------:R-:W-:Y:S01]  /*4610*/  CS2R R78, SRZ ;  /* 0x00000000004e7805 */ /* 0x000fe2000001ff00 */
[----:B------:R-:W-:Y:S01]  /*4620*/  CS2R R76, SRZ ;  /* 0x00000000004c7805 */ /* 0x000fe2000001ff00 */
[----:B------:R-:W-:Y:S01]  /*4630*/  IMNMX R6, R73, R6, PT ;  /* 0x0000000649067217 */ /* 0x000fe20003800200 */
[----:B------:R-:W-:Y:S01]  /*4640*/  CS2R R74, SRZ ;  /* 0x00000000004a7805 */ /* 0x000fe2000001ff00 */
[----:B------:R-:W-:Y:S01]  /*4650*/  CS2R R72, SRZ ;  /* 0x0000000000487805 */ /* 0x000fe2000001ff00 */
[----:B------:R-:W-:Y:S01]  /*4660*/  CS2R R70, SRZ ;  /* 0x0000000000467805 */ /* 0x000fe2000001ff00 */
[----:B------:R-:W-:Y:S01]  /*4670*/  ISETP.GE.AND P0, PT, R6, 0x1, PT ;  /* 0x000000010600780c */ /* 0x000fe20003f06270 */
        /* <DEDUP_REMOVED lines=39> */
[----:B------:R1:W2:Y:S01]  /*48f0*/  @P2 LDG.E R4, [R4.64] ;  /* 0x0000000804042981 */ /* 0x0002a2000c1e1900 */
[----:B------:R-:W-:Y:S01]  /*4900*/  SHF.R.S32.HI R0, RZ, 0x1f, R107 ;  /* 0x0000001fff007819 */ /* 0x000fe2000001146b */
[----:B------:R-:W-:Y:S01]  /*4910*/  IMAD.WIDE.U32 R16, R107, c[0x0][0x178], RZ ;  /* 0x00005e006b107a25 */ /* 0x000fe200078e00ff */
[----:B------:R-:W-:Y:S01]  /*4920*/  SHF.R.S32.HI R52, RZ, 0x1f, R54 ;  /* 0x0000001fff347819 */ /* 0x000fe20000011436 */
[----:B------:R-:W-:Y:S01]  /*4930*/  BSSY B0, `(.L_x_590) ;  /* 0x00000bf000007945 */ /* 0x000fe20003800000 */
[----:B------:R-:W-:Y:S01]  /*4940*/  ISETP.NE.U32.AND P0, PT, RZ, c[0x0][0x348], PT ;  /* 0x0000d200ff007a0c */ /* 0x000fe20003f05070 */
[----:B------:R-:W-:Y:S01]  /*4950*/  IMAD R0, R0, c[0x0][0x178], RZ ;  /* 0x00005e0000007a24 */ /* 0x000fe200078e02ff */
[----:B------:R-:W-:Y:S01]  /*4960*/  LEA.HI R48, R52, R54, RZ, 0x3 ;  /* 0x0000003634307211 */ /* 0x000fe200078f18ff */
[----:B------:R-:W-:Y:S01]  /*4970*/  IMAD R3, R87, c[0x0][0x1b8], RZ ;  /* 0x00006e0057037a24 */ /* 0x000fe200078e02ff */
[----:B------:R-:W-:Y:S01]  /*4980*/  SHF.R.S32.HI R10, RZ, 0x1f, R216 ;  /* 0x0000001fff0a7819 */ /* 0x000fe200000114d8 */
[----:B------:R-:W-:Y:S01]  /*4990*/  IMAD R107, R107, c[0x0][0x17c], R0 ;  /* 0x00005f006b6b7a24 */ /* 0x000fe200078e0200 */
[----:B------:R-:W-:Y:S01]  /*49a0*/  LOP3.LUT R0, R48, 0xfffffff8, RZ, 0xc0, !PT ;  /* 0xfffffff830007812 */ /* 0x000fe200078ec0ff */
[----:B------:R-:W-:Y:S01]  /*49b0*/  IMAD R3, R215, c[0x0][0x1bc], R3 ;  /* 0x00006f00d7037a24 */ /* 0x000fe200078e0203 */
[----:B------:R-:W-:Y:S01]  /*49c0*/  SHF.R.S32.HI R48, RZ, 0x3, R48 ;  /* 0x00000003ff307819 */ /* 0x000fe20000011430 */
[----:B------:R-:W-:Y:S01]  /*49d0*/  IMAD.IADD R17, R17, 0x1, R107 ;  /* 0x0000000111117824 */ /* 0x000fe200078e026b */
[----:B------:R-:W-:Y:S01]  /*49e0*/  ISETP.NE.AND.EX P0, PT, RZ, c[0x0][0x34c], PT, P0 ;  /* 0x0000d300ff007a0c */ /* 0x000fe20003f05300 */
[----:B------:R-:W-:Y:S01]  /*49f0*/  IMAD.IADD R0, R54, 0x1, -R0 ;  /* 0x0000000136007824 */ /* 0x000fe200078e0a00 */
[----:B------:R-:W-:Y:S01]  /*4a00*/  SHF.R.S32.HI R26, RZ, 0x1f, R2 ;  /* 0x0000001fff1a7819 */ /* 0x000fe20000011402 */
[----:B------:R-:W-:Y:S01]  /*4a10*/  IMAD.WIDE.U32 R16, R215, c[0x0][0x1b8], R16 ;  /* 0x00006e00d7107a25 */ /* 0x000fe200078e0010 */
[----:B------:R-:W-:-:S02]  /*4a20*/  SEL R8, R10, RZ, !P0 ;  /* 0x000000ff0a087207 */ /* 0x000fc40004000000 */
[----:B------:R-:W-:Y:S01]  /*4a30*/  SEL R14, R216, RZ, !P0 ;  /* 0x000000ffd80e7207 */ /* 0x000fe20004000000 */
[----:B------:R-:W-:Y:S01]  /*4a40*/  IMAD.IADD R17, R17, 0x1, R3 ;  /* 0x0000000111117824 */ /* 0x000fe200078e0203 */
[----:B------:R-:W-:Y:S01]  /*4a50*/  IADD3 R20, P0, R48, R2, RZ ;  /* 0x0000000230147210 */ /* 0x000fe20007f1e0ff */
[----:B------:R-:W-:Y:S01]  /*4a60*/  IMAD R8, R8, c[0x0][0x1c0], RZ ;  /* 0x0000700008087a24 */ /* 0x000fe200078e02ff */
[----:B------:R-:W-:Y:S01]  /*4a70*/  LEA.HI R123, R52, R54, RZ, 0x6 ;  /* 0x00000036347b7211 */ /* 0x000fe200078f30ff */
[----:B-1----:R-:W-:Y:S01]  /*4a80*/  IMAD R5, R0, 0x20, R48 ;  /* 0x0000002000057824 */ /* 0x002fe200078e0230 */
[----:B------:R-:W-:Y:S01]  /*4a90*/  LEA.HI.X.SX32 R26, R48, R26, 0x1, P0 ;  /* 0x0000001a301a7211 */ /* 0x000fe200000f0eff */
[C---:B------:R-:W-:Y:S02]  /*4aa0*/  IMAD R8, R14.reuse, c[0x0][0x1c4], R8 ;  /* 0x000071000e087a24 */ /* 0x040fe400078e0208 */
[----:B------:R-:W-:Y:S02]  /*4ab0*/  IMAD.IADD R5, R149, 0x1, R5 ;  /* 0x0000000195057824 */ /* 0x000fe400078e0205 */
[----:B------:R-:W-:-:S04]  /*4ac0*/  IMAD.WIDE.U32 R14, R14, c[0x0][0x1c0], R16 ;  /* 0x000070000e0e7a25 */ /* 0x000fc800078e0010 */
[----:B------:R-:W-:-:S04]  /*4ad0*/  @P1 IMAD.HI.U32 R3, R5, c[0x0][0x2c8], RZ ;  /* 0x0000b20005031a27 */ /* 0x000fc800078e00ff */
[----:B------:R-:W-:Y:S01]  /*4ae0*/  IMAD.MOV.U32 R12, RZ, RZ, R5 ;  /* 0x000000ffff0c7224 */ /* 0x000fe200078e0005 */
[----:B------:R-:W-:Y:S01]  /*4af0*/  @P1 SHF.R.U32.HI R12, RZ, c[0x0][0x2cc], R3 ;  /* 0x0000b300ff0c1a19 */ /* 0x000fe20000011603 */
[----:B------:R-:W-:Y:S01]  /*4b00*/  IMAD.IADD R15, R15, 0x1, R8 ;  /* 0x000000010f0f7824 */ /* 0x000fe200078e0208 */
[----:B------:R-:W-:Y:S01]  /*4b10*/  LEA.HI R3, R52, R54, RZ, 0x4 ;  /* 0x0000003634037211 */ /* 0x000fe200078f20ff */
[C---:B------:R-:W-:Y:S01]  /*4b20*/  IMAD.SHL.U32 R83, R0.reuse, 0x8, RZ ;  /* 0x0000000800537824 */ /* 0x040fe200078e00ff */
[--C-:B------:R-:W-:Y:S01]  /*4b30*/  SHF.R.S32.HI R7, RZ, 0x1f, R12.reuse ;  /* 0x0000001fff077819 */ /* 0x100fe2000001140c */
[----:B------:R-:W-:Y:S01]  /*4b40*/  IMAD.MOV R18, RZ, RZ, -R12 ;  /* 0x000000ffff127224 */ /* 0x000fe200078e0a0c */
[----:B------:R-:W-:Y:S01]  /*4b50*/  SHF.R.S32.HI R9, RZ, 0x4, R3 ;  /* 0x00000004ff097819 */ /* 0x000fe20000011403 */
[----:B------:R-:W-:Y:S01]  /*4b60*/  IMAD.SHL.U32 R110, R0, 0x8, RZ ;  /* 0x00000008006e7824 */ /* 0x000fe200078e00ff */
[C---:B------:R-:W-:Y:S01]  /*4b70*/  LOP3.LUT R2, R3.reuse, 0xfffffff0, RZ, 0xc0, !PT ;  /* 0xfffffff003027812 */ /* 0x040fe200078ec0ff */
[----:B------:R-:W-:Y:S01]  /*4b80*/  IMAD R18, R18, c[0x0][0x2c4], R5 ;  /* 0x0000b10012127a24 */ /* 0x000fe200078e0205 */
[----:B------:R-:W-:Y:S01]  /*4b90*/  LEA.HI R50, R3, R9, RZ, 0x1 ;  /* 0x0000000903327211 */ /* 0x000fe200078f08ff */
[----:B------:R-:W-:Y:S01]  /*4ba0*/  IMAD R7, R7, c[0x0][0x1b0], RZ ;  /* 0x00006c0007077a24 */ /* 0x000fe200078e02ff */
[----:B------:R-:W-:Y:S01]  /*4bb0*/  SHF.R.S32.HI R111, RZ, 0x1f, R110 ;  /* 0x0000001fff6f7819 */ /* 0x000fe2000001146e */
[----:B------:R-:W-:Y:S01]  /*4bc0*/  IMAD.IADD R2, R54, 0x1, -R2 ;  /* 0x0000000136027824 */ /* 0x000fe200078e0a02 */
[----:B------:R-:W-:Y:S01]  /*4bd0*/  LOP3.LUT R50, R50, 0xfffffffe, RZ, 0xc0, !PT ;  /* 0xfffffffe32327812 */ /* 0x000fe200078ec0ff */
[----:B------:R-:W-:Y:S01]  /*4be0*/  IMAD R7, R12, c[0x0][0x1b4], R7 ;  /* 0x00006d000c077a24 */ /* 0x000fe200078e0207 */
[----:B------:R-:W-:Y:S01]  /*4bf0*/  IADD3 R70, R110, 0x40, RZ ;  /* 0x000000406e467810 */ /* 0x000fe20007ffe0ff */
[----:B------:R-:W-:Y:S01]  /*4c00*/  IMAD.WIDE.U32 R12, R12, c[0x0][0x1b0], R14 ;  /* 0x00006c000c0c7a25 */ /* 0x000fe200078e000e */
[----:B------:R-:W-:-:S02]  /*4c10*/  ISETP.GE.AND P5, PT, R83, c[0x0][0x198], PT ;  /* 0x0000660053007a0c */ /* 0x000fc40003fa6270 */
[----:B------:R-:W-:Y:S01]  /*4c20*/  ISETP.GE.AND P6, PT, R70, c[0x0][0x1d4], PT ;  /* 0x0000750046007a0c */ /* 0x000fe20003fc6270 */
[----:B------:R-:W-:Y:S01]  /*4c30*/  IMAD.IADD R50, R9, 0x1, -R50 ;  /* 0x0000000109327824 */ /* 0x000fe200078e0a32 */
[----:B------:R-:W-:Y:S01]  /*4c40*/  SHF.R.S32.HI R9, RZ, 0x1f, R18 ;  /* 0x0000001fff097819 */ /* 0x000fe20000011412 */
[----:B------:R-:W-:Y:S01]  /*4c50*/  IMAD.IADD R13, R13, 0x1, R7 ;  /* 0x000000010d0d7824 */ /* 0x000fe200078e0207 */
[----:B------:R-:W-:Y:S01]  /*4c60*/  IADD3 R7, R83, 0x80, RZ ;  /* 0x0000008053077810 */ /* 0x000fe20007ffe0ff */
[----:B------:R-:W-:Y:S02]  /*4c70*/  IMAD.IADD R11, R149, 0x1, R48 ;  /* 0x00000001950b7824 */ /* 0x000fe400078e0230 */
[----:B------:R-:W-:Y:S01]  /*4c80*/  IMAD R9, R9, c[0x0][0x1a8], RZ ;  /* 0x00006a0009097a24 */ /* 0x000fe200078e02ff */
[----:B------:R-:W-:Y:S01]  /*4c90*/  ISETP.GE.AND P4, PT, R7, c[0x0][0x198], PT ;  /* 0x0000660007007a0c */ /* 0x000fe20003f86270 */
[----:B------:R-:W-:Y:S01]  /*4ca0*/  IMAD R8, R227, c[0x0][0x2c4], RZ ;  /* 0x0000b100e3087a24 */ /* 0x000fe200078e02ff */
[----:B------:R-:W-:Y:S01]  /*4cb0*/  IADD3 R5, R11, 0x20, RZ ;  /* 0x000000200b057810 */ /* 0x000fe20007ffe0ff */
[C---:B------:R-:W-:Y:S01]  /*4cc0*/  IMAD R9, R18.reuse, c[0x0][0x1ac], R9 ;  /* 0x00006b0012097a24 */ /* 0x040fe200078e0209 */
[----:B------:R-:W-:Y:S01]  /*4cd0*/  P2R R3, PR, RZ, 0x10 ;  /* 0x00000010ff037803 */ /* 0x000fe20000000000 */
[----:B------:R-:W-:Y:S01]  /*4ce0*/  IMAD.WIDE.U32 R18, R18, c[0x0][0x1a8], R12 ;  /* 0x00006a0012127a25 */ /* 0x000fe200078e000c */
[----:B------:R-:W-:-:S02]  /*4cf0*/  SHF.R.S32.HI R13, RZ, 0x1f, R2 ;  /* 0x0000001fff0d7819 */ /* 0x000fc40000011402 */
[----:B------:R-:W-:Y:S01]  /*4d00*/  ISETP.GE.AND P1, PT, R5, R8, PT ;  /* 0x000000080500720c */ /* 0x000fe20003f26270 */
[----:B------:R-:W-:Y:S01]  /*4d10*/  IMAD.IADD R9, R19, 0x1, R9 ;  /* 0x0000000113097824 */ /* 0x000fe200078e0209 */
[----:B------:R-:W-:Y:S01]  /*4d20*/  LEA R12, P0, R18, c[0x0][0x160], 0x1 ;  /* 0x00005800120c7a11 */ /* 0x000fe200078008ff */
[----:B------:R-:W-:Y:S01]  /*4d30*/  IMAD R16, R26, c[0x0][0x1e0], RZ ;  /* 0x000078001a107a24 */ /* 0x000fe200078e02ff */
[----:B------:R-:W-:Y:S01]  /*4d40*/  LEA.HI R13, R13, R2, RZ, 0x3 ;  /* 0x000000020d0d7211 */ /* 0x000fe200078f18ff */
[----:B------:R-:W-:Y:S01]  /*4d50*/  IMAD.WIDE.U32 R24, R20, c[0x0][0x1e0], R110 ;  /* 0x0000780014187a25 */ /* 0x000fe200078e006e */
[----:B------:R-:W-:Y:S01]  /*4d60*/  LEA.HI.X R9, R18, c[0x0][0x164], R9, 0x1, P0 ;  /* 0x0000590012097a11 */ /* 0x000fe200000f0c09 */
[----:B------:R-:W-:Y:S01]  /*4d70*/  SHFL.IDX PT, R22, R12, RZ, 0x181f ;  /* 0x00181fff0c167589 */ /* 0x000fe200000e0000 */
[----:B------:R-:W-:Y:S01]  /*4d80*/  LOP3.LUT R3, R13, 0xfffffff8, RZ, 0xc0, !PT ;  /* 0xfffffff80d037812 */ /* 0x000fe200078ec0ff */
[----:B------:R-:W-:Y:S01]  /*4d90*/  IMAD R16, R20, c[0x0][0x1e4], R16 ;  /* 0x0000790014107a24 */ /* 0x000fe200078e0210 */
[----:B------:R-:W-:Y:S01]  /*4da0*/  P2R R15, PR, RZ, 0x2 ;  /* 0x00000002ff0f7803 */ /* 0x000fe20000000000 */
[----:B------:R-:W1:Y:S01]  /*4db0*/  SHFL.IDX PT, R23, R9, RZ, 0x181f ;  /* 0x00181fff09177589 */ /* 0x000e6200000e0000 */
[----:B------:R-:W-:Y:S01]  /*4dc0*/  ISETP.GE.AND P1, PT, R11, R8, PT ;  /* 0x000000080b00720c */ /* 0x000fe20003f26270 */
[----:B------:R-:W-:Y:S01]  /*4dd0*/  IMAD.IADD R3, R2, 0x1, -R3 ;  /* 0x0000000102037824 */ /* 0x000fe200078e0a03 */
[----:B------:R-:W-:Y:S01]  /*4de0*/  ISETP.NE.U32.AND P0, PT, RZ, c[0x0][0x350], PT ;  /* 0x0000d400ff007a0c */ /* 0x000fe20003f05070 */
[----:B------:R-:W-:Y:S01]  /*4df0*/  IMAD.IADD R17, R25, 0x1, R16 ;  /* 0x0000000119117824 */ /* 0x000fe200078e0210 */
[----:B------:R-:W-:Y:S01]  /*4e00*/  IADD3 R5, R83, 0xc0, RZ ;  /* 0x000000c053057810 */ /* 0x000fe20007ffe0ff */
[----:B------:R-:W-:Y:S01]  /*4e10*/  IMAD.MOV.U32 R16, RZ, RZ, R24 ;  /* 0x000000ffff107224 */ /* 0x000fe200078e0018 */
[----:B------:R-:W-:Y:S01]  /*4e20*/  ISETP.NE.AND.EX P0, PT, RZ, c[0x0][0x354], PT, P0 ;  /* 0x0000d500ff007a0c */ /* 0x000fe20003f05300 */
[----:B------:R-:W-:Y:S01]  /*4e30*/  IMAD.SHL.U32 R2, R50, 0x8, RZ ;  /* 0x0000000832027824 */ /* 0x000fe200078e00ff */
[----:B------:R-:W-:Y:S01]  /*4e40*/  ISETP.GE.AND P3, PT, R5, c[0x0][0x198], PT ;  /* 0x0000660005007a0c */ /* 0x000fe20003f66270 */
[----:B------:R-:W-:-:S02]  /*4e50*/  IMAD R26, R26, c[0x0][0x208], RZ ;  /* 0x000082001a1a7a24 */ /* 0x000fc400078e02ff */
[----:B------:R-:W-:Y:S01]  /*4e60*/  IMAD.SHL.U32 R125, R48, 0x40, RZ ;  /* 0x00000040307d7824 */ /* 0x000fe200078e00ff */
[----:B------:R-:W-:Y:S01]  /*4e70*/  P2R R14, PR, RZ, 0x8 ;  /* 0x00000008ff0e7803 */ /* 0x000fe20000000000 */
[C---:B------:R-:W-:Y:S01]  /*4e80*/  IMAD R26, R20.reuse, c[0x0][0x20c], R26 ;  /* 0x00008300141a7a24 */ /* 0x040fe200078e021a */
[----:B------:R-:W-:Y:S01]  /*4e90*/  @!P1 SHF.R.S32.HI R19, RZ, 0x1f, R7 ;  /* 0x0000001fff139819 */ /* 0x000fe20000011407 */
[----:B------:R-:W-:Y:S01]  /*4ea0*/  IMAD.WIDE.U32 R20, R20, c[0x0][0x208], R110 ;  /* 0x0000820014147a25 */ /* 0x000fe200078e006e */
[----:B------:R-:W-:Y:S02]  /*4eb0*/  LOP3.LUT R125, R125, 0x1c0, RZ, 0xc0, !PT ;  /* 0x000001c07d7d7812 */ /* 0x000fe400078ec0ff */
[----:B------:R-:W-:Y:S01]  /*4ec0*/  @!P1 SHF.R.S32.HI R18, RZ, 0x1f, R5 ;  /* 0x0000001fff129819 */ /* 0x000fe20000011405 */
[----:B------:R-:W-:Y:S01]  /*4ed0*/  IMAD R218, R87, c[0x0][0x1e8], RZ ;  /* 0x00007a0057da7a24 */ /* 0x000fe200078e02ff */
[----:B------:R-:W-:Y:S01]  /*4ee0*/  LOP3.LUT R49, R125, 0x38, R110, 0xf8, !PT ;  /* 0x000000387d317812 */ /* 0x000fe200078ef86e */
[----:B------:R-:W-:Y:S01]  /*4ef0*/  IMAD.IADD R27, R21, 0x1, R26 ;  /* 0x00000001151b7824 */ /* 0x000fe200078e021a */
[----:B------:R-:W-:Y:S01]  /*4f00*/  SHF.R.U32.HI R124, RZ, 0x3, R125 ;  /* 0x00000003ff7c7819 */ /* 0x000fe2000001167d */
[----:B------:R-:W-:Y:S01]  /*4f10*/  IMAD.SHL.U32 R123, R123, 0x8, RZ ;  /* 0x000000087b7b7824 */ /* 0x000fe200078e00ff */
[----:B------:R-:W-:Y:S01]  /*4f20*/  @!P1 LEA.HI R19, R19, R7, RZ, 0x3 ;  /* 0x0000000713139211 */ /* 0x000fe200078f18ff */
[C---:B------:R-:W-:Y:S01]  /*4f30*/  IMAD R218, R215.reuse, c[0x0][0x1ec], R218 ;  /* 0x00007b00d7da7a24 */ /* 0x040fe200078e02da */
[----:B------:R-:W-:Y:S01]  /*4f40*/  @!P1 LEA.HI R18, R18, R5, RZ, 0x3 ;  /* 0x0000000512129211 */ /* 0x000fe200078f18ff */
[----:B------:R-:W-:Y:S01]  /*4f50*/  IMAD.WIDE.U32 R16, R215, c[0x0][0x1e8], R16 ;  /* 0x00007a00d7107a25 */ /* 0x000fe200078e0010 */
[----:B------:R-:W-:-:S02]  /*4f60*/  LOP3.LUT R123, R123, 0xfffffe00, RZ, 0xc0, !PT ;  /* 0xfffffe007b7b7812 */ /* 0x000fc400078ec0ff */
[----:B------:R-:W-:Y:S01]  /*4f70*/  @!P1 LOP3.LUT R19, R19, 0xfffffff8, RZ, 0xc0, !PT ;  /* 0xfffffff813139812 */ /* 0x000fe200078ec0ff */
[----:B------:R-:W-:Y:S01]  /*4f80*/  IMAD.MOV.U32 R26, RZ, RZ, R20 ;  /* 0x000000ffff1a7224 */ /* 0x000fe200078e0014 */
[----:B------:R-:W-:Y:S01]  /*4f90*/  @!P1 SHF.R.S32.HI R20, RZ, 0x1f, R70 ;  /* 0x0000001fff149819 */ /* 0x000fe20000011446 */
[----:B------:R-:W-:Y:S01]  /*4fa0*/  IMAD.IADD R219, R218, 0x1, R17 ;  /* 0x00000001dadb7824 */ /* 0x000fe200078e0211 */
[----:B------:R-:W-:Y:S01]  /*4fb0*/  LOP3.LUT R49, R123, R49, R124, 0xf6, !PT ;  /* 0x000000317b317212 */ /* 0x000fe200078ef67c */
[----:B------:R-:W-:Y:S01]  /*4fc0*/  IMAD.MOV.U32 R218, RZ, RZ, R16 ;  /* 0x000000ffffda7224 */ /* 0x000fe200078e0010 */
[----:B------:R-:W-:Y:S01]  /*4fd0*/  @!P1 LEA.HI R20, R20, R70, RZ, 0x3 ;  /* 0x0000004614149211 */ /* 0x000fe200078f18ff */
[----:B------:R-:W-:Y:S01]  /*4fe0*/  IMAD R16, R87, c[0x0][0x210], RZ ;  /* 0x0000840057107a24 */ /* 0x000fe200078e02ff */
[----:B------:R-:W-:Y:S01]  /*4ff0*/  P2R R14, PR, RZ, 0x20 ;  /* 0x00000020ff0e7803 */ /* 0x000fe20000000000 */
[----:B------:R-:W-:Y:S01]  /*5000*/  IMAD.WIDE.U32 R26, R215, c[0x0][0x210], R26 ;  /* 0x00008400d71a7a25 */ /* 0x000fe200078e001a */
[----:B------:R-:W-:-:S02]  /*5010*/  @!P1 LOP3.LUT R20, R20, 0xfffffff8, RZ, 0xc0, !PT ;  /* 0xfffffff814149812 */ /* 0x000fc400078ec0ff */
[----:B------:R-:W-:Y:S01]  /*5020*/  @!P1 LOP3.LUT R18, R18, 0xfffffff8, RZ, 0xc0, !PT ;  /* 0xfffffff812129812 */ /* 0x000fe200078ec0ff */
[----:B------:R-:W-:Y:S02]  /*5030*/  IMAD R16, R215, c[0x0][0x214], R16 ;  /* 0x00008500d7107a24 */ /* 0x000fe400078e0210 */
[----:B------:R-:W-:Y:S02]  /*5040*/  @!P1 IMAD.SHL.U32 R14, R49, 0x2, RZ ;  /* 0x00000002310e9824 */ /* 0x000fe400078e00ff */
[----:B------:R-:W-:Y:S02]  /*5050*/  IMAD.SHL.U32 R13, R13, 0x40, RZ ;  /* 0x000000400d0d7824 */ /* 0x000fe400078e00ff */
[----:B------:R-:W-:Y:S02]  /*5060*/  IMAD.IADD R17, R16, 0x1, R27 ;  /* 0x0000000110117824 */ /* 0x000fe400078e021b */
[----:B-1----:R-:W-:-:S04]  /*5070*/  @!P1 IMAD.WIDE R20, R20, 0x2, R22 ;  /* 0x0000000214149825 */ /* 0x002fc800078e0216 */
[----:B------:R-:W-:Y:S02]  /*5080*/  IMAD.MOV.U32 R16, RZ, RZ, R26 ;  /* 0x000000ffff107224 */ /* 0x000fe400078e001a */
[----:B------:R-:W-:-:S04]  /*5090*/  @!P1 IMAD.WIDE R26, R19, 0x2, R22 ;  /* 0x00000002131a9825 */ /* 0x000fc800078e0216 */
[----:B------:R-:W-:Y:S01]  /*50a0*/  @!P1 IMAD.WIDE R18, R18, 0x2, R22 ;  /* 0x0000000212129825 */ /* 0x000fe200078e0216 */
[----:B--2---:R-:W-:-:S03]  /*50b0*/  @P2 SHF.R.S32.HI R25, RZ, 0x1f, R4 ;  /* 0x0000001fff192819 */ /* 0x004fc60000011404 */
[----:B------:R-:W-:Y:S02]  /*50c0*/  @P2 IMAD.MOV.U32 R24, RZ, RZ, R4 ;  /* 0x000000ffff182224 */ /* 0x000fe400078e0004 */
[----:B------:R-:W-:Y:S02]  /*50d0*/  IMAD.SHL.U32 R4, R3, 0x40, RZ ;  /* 0x0000004003047824 */ /* 0x000fe400078e00ff */
[----:B------:R-:W-:Y:S02]  /*50e0*/  @!P2 IMAD.MOV.U32 R24, RZ, RZ, R216 ;  /* 0x000000ffff18a224 */ /* 0x000fe400078e00d8 */
[----:B------:R-:W-:Y:S01]  /*50f0*/  @!P2 IMAD.MOV.U32 R25, RZ, RZ, R10 ;  /* 0x000000ffff19a224 */ /* 0x000fe200078e000a */
[----:B------:R-:W-:Y:S02]  /*5100*/  LOP3.LUT R4, R4, 0x1c0, RZ, 0xc0, !PT ;  /* 0x000001c004047812 */ /* 0x000fe400078ec0ff */
[----:B------:R-:W-:Y:S02]  /*5110*/  SEL R230, R24, RZ, !P0 ;  /* 0x000000ff18e67207 */ /* 0x000fe40004000000 */
[----:B------:R-:W-:-:S02]  /*5120*/  LOP3.LUT R2, R4, 0x8, R2, 0xf8, !PT ;  /* 0x0000000804027812 */ /* 0x000fc400078ef802 */
[----:B------:R-:W-:Y:S01]  /*5130*/  SEL R10, R25, RZ, !P0 ;  /* 0x000000ff190a7207 */ /* 0x000fe20004000000 */
[----:B------:R-:W-:Y:S01]  /*5140*/  IMAD.WIDE.U32 R218, R230, c[0x0][0x1f0], R218 ;  /* 0x00007c00e6da7a25 */ /* 0x000fe200078e00da */
[----:B------:R-:W-:Y:S02]  /*5150*/  SHF.R.U32.HI R4, RZ, 0x3, R4 ;  /* 0x00000003ff047819 */ /* 0x000fe40000011604 */
[C---:B------:R-:W-:Y:S01]  /*5160*/  @!P1 LEA R24, P0, R83.reuse, R22, 0x1 ;  /* 0x0000001653189211 */ /* 0x040fe200078008ff */
[----:B------:R-:W-:Y:S01]  /*5170*/  IMAD R222, R10, c[0x0][0x1f0], RZ ;  /* 0x00007c000ade7a24 */ /* 0x000fe200078e02ff */
[----:B------:R-:W-:Y:S01]  /*5180*/  LOP3.LUT R4, R2, R4, RZ, 0x3c, !PT ;  /* 0x0000000402047212 */ /* 0x000fe200078e3cff */
[----:B------:R-:W-:Y:S01]  /*5190*/  IMAD.MOV.U32 R2, RZ, RZ, 0x20 ;  /* 0x00000020ff027424 */ /* 0x000fe200078e00ff */
[----:B------:R-:W-:Y:S01]  /*51a0*/  @!P1 LEA.HI.X R25, R83, R23, R111, 0x1, P0 ;  /* 0x0000001753199211 */ /* 0x000fe200000f0c6f */
[----:B------:R-:W-:Y:S01]  /*51b0*/  IMAD R221, R10, c[0x0][0x218], RZ ;  /* 0x000086000add7a24 */ /* 0x000fe200078e02ff */
[C---:B------:R-:W-:Y:S01]  /*51c0*/  LOP3.LUT P2, RZ, R3.reuse, 0x4, RZ, 0xc0, !PT ;  /* 0x0000000403ff7812 */ /* 0x040fe2000784c0ff */
[----:B------:R-:W-:Y:S01]  /*51d0*/  IMAD R222, R230, c[0x0][0x1f4], R222 ;  /* 0x00007d00e6de7a24 */ /* 0x000fe200078e02de */
[----:B------:R-:W-:Y:S01]  /*51e0*/  LOP3.LUT P0, RZ, R3, 0x2, RZ, 0xc0, !PT ;  /* 0x0000000203ff7812 */ /* 0x000fe2000780c0ff */
[----:B------:R-:W-:Y:S01]  /*51f0*/  IMAD.MOV.U32 R3, RZ, RZ, 0x10 ;  /* 0x00000010ff037424 */ /* 0x000fe200078e00ff */
[----:B------:R-:W-:Y:S01]  /*5200*/  SEL R2, R2, 0xffffffe0, !P2 ;  /* 0xffffffe002027807 */ /* 0x000fe20005000000 */
[----:B------:R-:W-:Y:S01]  /*5210*/  @!PT LDS RZ, [RZ] ;  /* 0x00000000fffff984 */ /* 0x000fe20000000800 */
[----:B------:R1:W-:Y:S01]  /*5220*/  @!P1 LDGSTS.E.BYPASS.LTC128B.128 [R14+0x10080], [R24.64], !P5 ;  /* 0x10080000180e9fae */ /* 0x0003e2000e901d48 */
[----:B------:R-:W-:Y:S01]  /*5230*/  ISETP.GE.AND P2, PT, R70, c[0x0][0x198], PT ;  /* 0x0000660046007a0c */ /* 0x000fe20003f46270 */
[C---:B------:R-:W-:Y:S01]  /*5240*/  IMAD R221, R230.reuse, c[0x0][0x21c], R221 ;  /* 0x00008700e6dd7a24 */ /* 0x040fe200078e02dd */
[----:B------:R-:W-:Y:S01]  /*5250*/  SEL R3, R3, 0xfffffff0, !P0 ;  /* 0xfffffff003037807 */ /* 0x000fe20004000000 */
[----:B------:R-:W-:Y:S01]  /*5260*/  IMAD.WIDE.U32 R230, R230, c[0x0][0x218], R16 ;  /* 0x00008600e6e67a25 */ /* 0x000fe200078e0010 */
[----:B------:R-:W-:-:S02]  /*5270*/  ISETP.NE.AND P0, PT, R15, RZ, PT ;  /* 0x000000ff0f00720c */ /* 0x000fc40003f05270 */
[----:B------:R-:W-:Y:S01]  /*5280*/  LOP3.LUT R4, R4, 0xfffffe00, R13, 0xf8, !PT ;  /* 0xfffffe0004047812 */ /* 0x000fe200078ef80d */
[----:B------:R-:W-:Y:S01]  /*5290*/  IMAD.IADD R223, R219, 0x1, R222 ;  /* 0x00000001dbdf7824 */ /* 0x000fe200078e02de */
[C---:B------:R-:W-:Y:S01]  /*52a0*/  IADD3 R13, R110.reuse, 0x80, RZ ;  /* 0x000000806e0d7810 */ /* 0x040fe20007ffe0ff */
[----:B------:R-:W-:Y:S01]  /*52b0*/  IMAD.IADD R221, R231, 0x1, R221 ;  /* 0x00000001e7dd7824 */ /* 0x000fe200078e02dd */
[----:B------:R-:W-:Y:S02]  /*52c0*/  IADD3 R10, R110, 0xc0, RZ ;  /* 0x000000c06e0a7810 */ /* 0x000fe40007ffe0ff */
[----:B------:R-:W-:Y:S01]  /*52d0*/  ISETP.GE.AND P5, PT, R13, c[0x0][0x1d4], PT ;  /* 0x000075000d007a0c */ /* 0x000fe20003fa6270 */
[----:B------:R2:W-:Y:S04]  /*52e0*/  @!P1 LDGSTS.E.BYPASS.LTC128B.128 [R14+0x14080], [R20.64], !P2 ;  /* 0x14080000140e9fae */ /* 0x0005e8000d101d48 */
[----:B------:R1:W-:Y:S01]  /*52f0*/  @!P1 LDGSTS.E.BYPASS.LTC128B.128 [R14+0x18080], [R26.64], !P4 ;  /* 0x180800001a0e9fae */ /* 0x0003e2000e101d48 */
[----:B------:R-:W-:-:S03]  /*5300*/  ISETP.GE.AND P4, PT, R10, c[0x0][0x1d4], PT ;  /* 0x000075000a007a0c */ /* 0x000fc60003f86270 */
[----:B------:R1:W-:Y:S01]  /*5310*/  @!P1 LDGSTS.E.BYPASS.LTC128B.128 [R14+0x1c080], [R18.64], !P3 ;  /* 0x1c080000120e9fae */ /* 0x0003e2000d901d48 */
[----:B------:R-:W-:-:S03]  /*5320*/  ISETP.GE.AND P3, PT, R110, c[0x0][0x1d4], PT ;  /* 0x000075006e007a0c */ /* 0x000fc60003f66270 */
[----:B--2---:R1:W2:Y:S04]  /*5330*/  SHFL.IDX PT, R20, R12, 0x1, 0x181f ;  /* 0x00381f000c147f89 */ /* 0x0042a800000e0000 */
[----:B------:R1:W3:Y:S01]  /*5340*/  SHFL.IDX PT, R21, R9, 0x1, 0x181f ;  /* 0x00381f0009157f89 */ /* 0x0002e200000e0000 */
[----:B------:R-:W-:Y:S05]  /*5350*/  @P0 BRA `(.L_x_591) ;  /* 0x000001c000000947 */ /* 0x000fea0003800000 */
[C---:B------:R-:W-:Y:S02]  /*5360*/  IADD3 R16, R83.reuse, 0x80, RZ ;  /* 0x0000008053107810 */ /* 0x040fe40007ffe0ff */
[----:B------:R-:W-:Y:S02]  /*5370*/  IADD3 R13, R83, 0xc0, RZ ;  /* 0x000000c0530d7810 */ /* 0x000fe40007ffe0ff */
[----:B------:R-:W-:Y:S02]  /*5380*/  SHF.R.S32.HI R17, RZ, 0x1f, R70 ;  /* 0x0000001fff117819 */ /* 0x000fe40000011446 */
[----:B-1----:R-:W-:-:S02]  /*5390*/  SHF.R.S32.HI R14, RZ, 0x1f, R16 ;  /* 0x0000001fff0e7819 */ /* 0x002fc40000011410 */
[----:B--2---:R-:W-:Y:S02]  /*53a0*/  LEA R22, P0, R83, R20, 0x1 ;  /* 0x0000001453167211 */ /* 0x004fe400078008ff */
[----:B------:R-:W-:Y:S02]  /*53b0*/  SHF.R.S32.HI R10, RZ, 0x1f, R13 ;  /* 0x0000001fff0a7819 */ /* 0x000fe4000001140d */
[----:B------:R-:W-:Y:S02]  /*53c0*/  P2R R19, PR, RZ, 0x8 ;  /* 0x00000008ff137803 */ /* 0x000fe40000000000 */
[----:B------:R-:W-:Y:S02]  /*53d0*/  LEA.HI R17, R17, R70, RZ, 0x3 ;  /* 0x0000004611117211 */ /* 0x000fe400078f18ff */
[----:B------:R-:W-:Y:S02]  /*53e0*/  ISETP.GE.AND P3, PT, R83, c[0x0][0x198], PT ;  /* 0x0000660053007a0c */ /* 0x000fe40003f66270 */
[----:B------:R-:W-:-:S02]  /*53f0*/  P2R R18, PR, RZ, 0x2 ;  /* 0x00000002ff127803 */ /* 0x000fc40000000000 */
[----:B------:R-:W-:Y:S02]  /*5400*/  LEA.HI R14, R14, R16, RZ, 0x3 ;  /* 0x000000100e0e7211 */ /* 0x000fe400078f18ff */
[----:B---3--:R-:W-:Y:S02]  /*5410*/  LEA.HI.X R23, R83, R21, R111, 0x1, P0 ;  /* 0x0000001553177211 */ /* 0x008fe400000f0c6f */
[----:B------:R-:W-:Y:S01]  /*5420*/  LEA.HI R10, R10, R13, RZ, 0x3 ;  /* 0x0000000d0a0a7211 */ /* 0x000fe200078f18ff */
[----:B------:R-:W-:Y:S01]  /*5430*/  IMAD.SHL.U32 R13, R49, 0x2, RZ ;  /* 0x00000002310d7824 */ /* 0x000fe200078e00ff */
[----:B------:R-:W-:Y:S02]  /*5440*/  ISETP.GE.AND P1, PT, R7, c[0x0][0x198], PT ;  /* 0x0000660007007a0c */ /* 0x000fe40003f26270 */
[----:B------:R-:W-:Y:S02]  /*5450*/  ISETP.GE.AND P0, PT, R5, c[0x0][0x198], PT ;  /* 0x0000660005007a0c */ /* 0x000fe40003f06270 */
[----:B------:R-:W-:Y:S01]  /*5460*/  LOP3.LUT R17, R17, 0xfffffff8, RZ, 0xc0, !PT ;  /* 0xfffffff811117812 */ /* 0x000fe200078ec0ff */
[----:B------:R1:W-:Y:S01]  /*5470*/  LDGSTS.E.BYPASS.LTC128B.128 [R13+0x11080], [R22.64], !P3 ;  /* 0x11080000160d7fae */ /* 0x0003e2000d901d48 */
[----:B------:R-:W-:-:S02]  /*5480*/  LOP3.LUT R14, R14, 0xfffffff8, RZ, 0xc0, !PT ;  /* 0xfffffff80e0e7812 */ /* 0x000fc400078ec0ff */
        /* <DEDUP_REMOVED lines=9> */
.L_x_591:
[----:B------:R-:W-:Y:S05]  /*5520*/  BSYNC B0 ;  /* 0x0000000000007941 */ /* 0x000fea0003800000 */
.L_x_590:
[----:B------:R-:W-:Y:S01]  /*5530*/  IADD3 R10, R11, 0x40, RZ ;  /* 0x000000400b0a7810 */ /* 0x000fe20007ffe0ff */
[----:B-1----:R1:W4:Y:S01]  /*5540*/  SHFL.IDX PT, R23, R9, 0x2, 0x181f ;  /* 0x00581f0009177f89 */ /* 0x00232200000e0000 */
[----:B------:R-:W-:Y:S02]  /*5550*/  BSSY B0, `(.L_x_592) ;  /* 0x0000022000007945 */ /* 0x000fe40003800000 */
[----:B------:R-:W-:Y:S01]  /*5560*/  ISETP.GE.AND P0, PT, R10, R8, PT ;  /* 0x000000080a00720c */ /* 0x000fe20003f06270 */
[----:B------:R1:W3:Y:S03]  /*5570*/  SHFL.IDX PT, R22, R12, 0x2, 0x181f ;  /* 0x00581f000c167f89 */ /* 0x0002e600000e0000 */
[----:B------:R-:W-:-:S09]  /*5580*/  P2R R10, PR, RZ, 0x1 ;  /* 0x00000001ff0a7803 */ /* 0x000fd20000000000 */
[----:B------:R-:W-:Y:S05]  /*5590*/  @P0 BRA `(.L_x_593) ;  /* 0x000001d000000947 */ /* 0x000fea0003800000 */
[C---:B------:R-:W-:Y:S02]  /*55a0*/  IADD3 R17, R83.reuse, 0x80, RZ ;  /* 0x0000008053117810 */ /* 0x040fe40007ffe0ff */
[C---:B------:R-:W-:Y:S02]  /*55b0*/  IADD3 R14, R83.reuse, 0xc0, RZ ;  /* 0x000000c0530e7810 */ /* 0x040fe40007ffe0ff */
[----:B------:R-:W-:Y:S02]  /*55c0*/  SHF.R.S32.HI R18, RZ, 0x1f, R70 ;  /* 0x0000001fff127819 */ /* 0x000fe40000011446 */
[----:B------:R-:W-:Y:S02]  /*55d0*/  SHF.R.S32.HI R16, RZ, 0x1f, R17 ;  /* 0x0000001fff107819 */ /* 0x000fe40000011411 */
[----:B---3--:R-:W-:Y:S02]  /*55e0*/  LEA R24, P0, R83, R22, 0x1 ;  /* 0x0000001653187211 */ /* 0x008fe400078008ff */
[----:B------:R-:W-:-:S02]  /*55f0*/  SHF.R.S32.HI R13, RZ, 0x1f, R14 ;  /* 0x0000001fff0d7819 */ /* 0x000fc4000001140e */
[----:B--2---:R-:W-:Y:S02]  /*5600*/  P2R R20, PR, RZ, 0x8 ;  /* 0x00000008ff147803 */ /* 0x004fe40000000000 */
[----:B------:R-:W-:Y:S02]  /*5610*/  LEA.HI R18, R18, R70, RZ, 0x3 ;  /* 0x0000004612127211 */ /* 0x000fe400078f18ff */
[C---:B------:R-:W-:Y:S02]  /*5620*/  ISETP.GE.AND P3, PT, R83.reuse, c[0x0][0x198], PT ;  /* 0x0000660053007a0c */ /* 0x040fe40003f66270 */
[----:B------:R-:W-:Y:S02]  /*5630*/  P2R R19, PR, RZ, 0x2 ;  /* 0x00000002ff137803 */ /* 0x000fe40000000000 */
[----:B------:R-:W-:Y:S02]  /*5640*/  LEA.HI R16, R16, R17, RZ, 0x3 ;  /* 0x0000001110107211 */ /* 0x000fe400078f18ff */
[----:B----4-:R-:W-:-:S02]  /*5650*/  LEA.HI.X R25, R83, R23, R111, 0x1, P0 ;  /* 0x0000001753197211 */ /* 0x010fc400000f0c6f */
[----:B------:R-:W-:Y:S01]  /*5660*/  LEA.HI R13, R13, R14, RZ, 0x3 ;  /* 0x0000000e0d0d7211 */ /* 0x000fe200078f18ff */
[----:B------:R-:W-:Y:S01]  /*5670*/  IMAD.SHL.U32 R14, R49, 0x2, RZ ;  /* 0x00000002310e7824 */ /* 0x000fe200078e00ff */
[----:B------:R-:W-:Y:S02]  /*5680*/  ISETP.GE.AND P1, PT, R7, c[0x0][0x198], PT ;  /* 0x0000660007007a0c */ /* 0x000fe40003f26270 */
[----:B------:R-:W-:Y:S02]  /*5690*/  ISETP.GE.AND P0, PT, R5, c[0x0][0x198], PT ;  /* 0x0000660005007a0c */ /* 0x000fe40003f06270 */
[----:B------:R-:W-:Y:S01]  /*56a0*/  LOP3.LUT R18, R18, 0xfffffff8, RZ, 0xc0, !PT ;  /* 0xfffffff812127812 */ /* 0x000fe200078ec0ff */
[----:B------:R-:W-:Y:S01]  /*56b0*/  @!PT LDS RZ, [RZ] ;  /* 0x00000000fffff984 */ /* 0x000fe20000000800 */
[----:B------:R2:W-:Y:S01]  /*56c0*/  LDGSTS.E.BYPASS.LTC128B.128 [R14+0x12080], [R24.64], !P3 ;  /* 0x12080000180e7fae */ /* 0x0005e2000d901d48 */
        /* <DEDUP_REMOVED lines=10> */
.L_x_593:
[----:B------:R-:W-:Y:S05]  /*5770*/  BSYNC B0 ;  /* 0x0000000000007941 */ /* 0x000fea0003800000 */
.L_x_592:
[----:B--2---:R2:W1:Y:S01]  /*5780*/  SHFL.IDX PT, R17, R9, 0x3, 0x181f ;  /* 0x00781f0009117f89 */ /* 0x00446200000e0000 */
[----:B------:R-:W-:Y:S03]  /*5790*/  BSSY B0, `(.L_x_594) ;  /* 0x000001f000007945 */ /* 0x000fe60003800000 */
[----:B------:R4:W3:Y:S01]  /*57a0*/  SHFL.IDX PT, R16, R12, 0x3, 0x181f ;  /* 0x00781f000c107f89 */ /* 0x0008e200000e0000 */
[----:B-12---:R-:W-:-:S04]  /*57b0*/  IADD3 R9, R11, 0x60, RZ ;  /* 0x000000600b097810 */ /* 0x006fc80007ffe0ff */
[----:B------:R-:W-:-:S04]  /*57c0*/  ISETP.GE.AND P0, PT, R9, R8, PT ;  /* 0x000000080900720c */ /* 0x000fc80003f06270 */
[----:B------:R-:W-:-:S09]  /*57d0*/  P2R R9, PR, RZ, 0x1 ;  /* 0x00000001ff097803 */ /* 0x000fd20000000000 */
[----:B------:R-:W-:Y:S05]  /*57e0*/  @P0 BRA `(.L_x_595) ;  /* 0x0000019000000947 */ /* 0x000fea0003800000 */
[----:B---34-:R-:W-:Y:S01]  /*57f0*/  LEA R12, P0, R83, R16, 0x1 ;  /* 0x00000010530c7211 */ /* 0x018fe200078008ff */
[----:B------:R-:W-:-:S03]  /*5800*/  IMAD.SHL.U32 R14, R49, 0x2, RZ ;  /* 0x00000002310e7824 */ /* 0x000fc600078e00ff */
[C---:B------:R-:W-:Y:S02]  /*5810*/  LEA.HI.X R13, R83.reuse, R17, R111, 0x1, P0 ;  /* 0x00000011530d7211 */ /* 0x040fe400000f0c6f */
[----:B------:R-:W-:-:S13]  /*5820*/  ISETP.GE.AND P0, PT, R83, c[0x0][0x198], PT ;  /* 0x0000660053007a0c */ /* 0x000fda0003f06270 */
[----:B------:R-:W-:Y:S01]  /*5830*/  @!PT LDS RZ, [RZ] ;  /* 0x00000000fffff984 */ /* 0x000fe20000000800 */
[----:B------:R1:W-:Y:S01]  /*5840*/  LDGSTS.E.BYPASS.LTC128B.128 [R14+0x13080], [R12.64], !P0 ;  /* 0x130800000c0e7fae */ /* 0x0003e2000c101d48 */
[----:B------:R-:W-:Y:S02]  /*5850*/  ISETP.GE.AND P0, PT, R7, c[0x0][0x198], PT ;  /* 0x0000660007007a0c */ /* 0x000fe40003f06270 */
[----:B-1----:R-:W-:-:S04]  /*5860*/  SHF.R.S32.HI R12, RZ, 0x1f, R70 ;  /* 0x0000001fff0c7819 */ /* 0x002fc80000011446 */
[----:B------:R-:W-:-:S04]  /*5870*/  LEA.HI R12, R12, R70, RZ, 0x3 ;  /* 0x000000460c0c7211 */ /* 0x000fc800078f18ff */
[----:B------:R-:W-:-:S05]  /*5880*/  LOP3.LUT R12, R12, 0xfffffff8, RZ, 0xc0, !PT ;  /* 0xfffffff80c0c7812 */ /* 0x000fca00078ec0ff */
[----:B------:R-:W-:-:S05]  /*5890*/  IMAD.WIDE R12, R12, 0x2, R16 ;  /* 0x000000020c0c7825 */ /* 0x000fca00078e0210 */
[----:B------:R1:W-:Y:S02]  /*58a0*/  LDGSTS.E.BYPASS.LTC128B.128 [R14+0x17080], [R12.64], !P2 ;  /* 0x170800000c0e7fae */ /* 0x0003e4000d101d48 */
[----:B-1----:R-:W-:-:S04]  /*58b0*/  IADD3 R13, R83, 0x80, RZ ;  /* 0x00000080530d7810 */ /* 0x002fc80007ffe0ff */
[----:B------:R-:W-:-:S04]  /*58c0*/  SHF.R.S32.HI R12, RZ, 0x1f, R13 ;  /* 0x0000001fff0c7819 */ /* 0x000fc8000001140d */
[----:B------:R-:W-:-:S04]  /*58d0*/  LEA.HI R7, R12, R13, RZ, 0x3 ;  /* 0x0000000d0c077211 */ /* 0x000fc800078f18ff */
[----:B------:R-:W-:-:S05]  /*58e0*/  LOP3.LUT R7, R7, 0xfffffff8, RZ, 0xc0, !PT ;  /* 0xfffffff807077812 */ /* 0x000fca00078ec0ff */
[----:B------:R-:W-:-:S05]  /*58f0*/  IMAD.WIDE R12, R7, 0x2, R16 ;  /* 0x00000002070c7825 */ /* 0x000fca00078e0210 */
[----:B------:R1:W-:Y:S01]  /*5900*/  LDGSTS.E.BYPASS.LTC128B.128 [R14+0x1b080], [R12.64], !P0 ;  /* 0x1b0800000c0e7fae */ /* 0x0003e2000c101d48 */
[----:B------:R-:W-:Y:S02]  /*5910*/  ISETP.GE.AND P0, PT, R5, c[0x0][0x198], PT ;  /* 0x0000660005007a0c */ /* 0x000fe40003f06270 */
[----:B-1----:R-:W-:-:S04]  /*5920*/  IADD3 R12, R83, 0xc0, RZ ;  /* 0x000000c0530c7810 */ /* 0x002fc80007ffe0ff */
[----:B------:R-:W-:-:S04]  /*5930*/  SHF.R.S32.HI R7, RZ, 0x1f, R12 ;  /* 0x0000001fff077819 */ /* 0x000fc8000001140c */
[----:B------:R-:W-:-:S04]  /*5940*/  LEA.HI R5, R7, R12, RZ, 0x3 ;  /* 0x0000000c07057211 */ /* 0x000fc800078f18ff */
[----:B------:R-:W-:-:S05]  /*5950*/  LOP3.LUT R5, R5, 0xfffffff8, RZ, 0xc0, !PT ;  /* 0xfffffff805057812 */ /* 0x000fca00078ec0ff */
[----:B------:R-:W-:-:S05]  /*5960*/  IMAD.WIDE R16, R5, 0x2, R16 ;  /* 0x0000000205107825 */ /* 0x000fca00078e0210 */
[----:B------:R1:W-:Y:S02]  /*5970*/  LDGSTS.E.BYPASS.LTC128B.128 [R14+0x1f080], [R16.64], !P0 ;  /* 0x1f080000100e7fae */ /* 0x0003e4000c101d48 */
.L_x_595:
[----:B---34-:R-:W-:Y:S05]  /*5980*/  BSYNC B0 ;  /* 0x0000000000007941 */ /* 0x018fea0003800000 */
.L_x_594:
[----:B------:R-:W-:Y:S01]  /*5990*/  IADD3 R53, R6, -0x1, RZ ;  /* 0xffffffff06357810 */ /* 0x000fe20007ffe0ff */
[----:B------:R-:W-:Y:S01]  /*59a0*/  IMAD.IADD R12, R220, 0x1, -R48 ;  /* 0x00000001dc0c7824 */ /* 0x000fe200078e0a30 */
[----:B------:R-:W0:Y:S01]  /*59b0*/  LDGDEPBAR ;  /* 0x00000000000079af */ /* 0x000e220000000000 */
[----:B------:R-:W-:Y:S01]  /*59c0*/  IMAD.MOV.U32 R5, RZ, RZ, c[0x0][0x1e0] ;  /* 0x00007800ff057624 */ /* 0x000fe200078e00ff */
[----:B------:R-:W-:Y:S01]  /*59d0*/  SHF.R.S32.HI R64, RZ, 0x1f, R53 ;  /* 0x0000001fff407819 */ /* 0x000fe20000011435 */
[----:B------:R-:W-:Y:S01]  /*59e0*/  IMAD R12, R53, -0x20, R12 ;  /* 0xffffffe0350c7824 */ /* 0x000fe200078e020c */
[----:B------:R-:W-:Y:S01]  /*59f0*/  LEA.HI R69, R52, R54, RZ, 0x5 ;  /* 0x0000003634457211 */ /* 0x000fe200078f28ff */
[----:B------:R-:W-:Y:S01]  /*5a00*/  IMAD.MOV.U32 R7, RZ, RZ, 0x5 ;  /* 0x00000005ff077424 */ /* 0x000fe200078e00ff */
[----:B------:R-:W-:Y:S01]  /*5a10*/  SEL R51, RZ, 0x1, P3 ;  /* 0x00000001ff337807 */ /* 0x000fe20001800000 */
[----:B------:R-:W-:Y:S01]  /*5a20*/  BAR.SYNC.DEFER_BLOCKING 0x0 ;  /* 0x0000000000007b1d */ /* 0x000fe20000010000 */
[----:B------:R-:W-:-:S02]  /*5a30*/  ISETP.GE.AND P0, PT, R12, 0x1, PT ;  /* 0x000000010c00780c */ /* 0x000fc40003f06270 */
[C---:B------:R-:W-:Y:S02]  /*5a40*/  SHF.L.U64.HI R7, R5.reuse, R7, c[0x0][0x1e4] ;  /* 0x0000790005077619 */ /* 0x040fe40000010207 */
[----:B------:R-:W-:Y:S02]  /*5a50*/  SHF.L.U32 R5, R5, 0x5, RZ ;  /* 0x0000000505057819 */ /* 0x000fe400000006ff */
[----:B------:R-:W-:-:S07]  /*5a60*/  SHF.R.S32.HI R68, RZ, 0x5, R69 ;  /* 0x00000005ff447819 */ /* 0x000fce0000011445 */
[----:B------:R-:W-:Y:S02]  /*5a70*/  @P0 IMAD R12, R7, R53, RZ ;  /* 0x00000035070c0224 */ /* 0x000fe400078e02ff */
[----:B------:R-:W-:Y:S02]  /*5a80*/  @P0 IMAD.MOV.U32 R222, RZ, RZ, R218 ;  /* 0x000000ffffde0224 */ /* 0x000fe400078e00da */
[-C--:B------:R-:W-:Y:S02]  /*5a90*/  @P0 IMAD R12, R64, R5.reuse, R12 ;  /* 0x00000005400c0224 */ /* 0x080fe400078e020c */
[----:B-1----:R-:W-:-:S04]  /*5aa0*/  @P0 IMAD.WIDE.U32 R16, R53, R5, R222 ;  /* 0x0000000535100225 */ /* 0x002fc800078e00de */
[----:B------:R-:W-:Y:S01]  /*5ab0*/  @P0 IMAD.IADD R12, R17, 0x1, R12 ;  /* 0x00000001110c0824 */ /* 0x000fe200078e020c */
[----:B------:R-:W-:-:S04]  /*5ac0*/  @P0 LEA R18, P2, R16, c[0x0][0x1c8], 0x1 ;  /* 0x0000720010120a11 */ /* 0x000fc800078408ff */
[----:B------:R-:W-:Y:S02]  /*5ad0*/  @P0 LEA.HI.X R19, R16, c[0x0][0x1cc], R12, 0x1, P2 ;  /* 0x0000730010130a11 */ /* 0x000fe400010f0c0c */
[----:B------:R-:W-:-:S05]  /*5ae0*/  @P0 SHF.L.U32 R12, R49, 0x1, RZ ;  /* 0x00000001310c0819 */ /* 0x000fca00000006ff */
        /* <DEDUP_REMOVED lines=12> */
.L_x_596:
[----:B------:R-:W-:Y:S01]  /*5bb0*/  ULDC.U8 UR4, c[0x0][0x298] ;  /* 0x0000a60000047ab9 */ /* 0x000fe20000000000 */
[----:B-1---5:R-:W-:Y:S01]  /*5bc0*/  SHF.R.S32.HI R12, RZ, 0x1f, R55 ;  /* 0x0000001fff0c7819 */ /* 0x022fe20000011437 */
[----:B------:R-:W-:Y:S01]  /*5bd0*/  IMAD.WIDE.U32 R20, R55, c[0x0][0x280], RZ ;  /* 0x0000a00037147a25 */ /* 0x000fe200078e00ff */
[----:B------:R-:W-:Y:S01]  /*5be0*/  ISETP.NE.AND P0, PT, RZ, UR4, PT ;  /* 0x00000004ff007c0c */ /* 0x000fe2000bf05270 */
[----:B------:R-:W-:Y:S01]  /*5bf0*/  BSSY B2, `(.L_x_597) ;  /* 0x00008db000027945 */ /* 0x000fe20003800000 */
[----:B------:R-:W-:Y:S01]  /*5c00*/  LEA R11, R0, R11, 0x5 ;  /* 0x0000000b000b7211 */ /* 0x000fe200078e28ff */
[C---:B------:R-:W-:Y:S01]  /*5c10*/  IMAD R13, R12.reuse, c[0x0][0x280], RZ ;  /* 0x0000a0000c0d7a24 */ /* 0x040fe200078e02ff */
[----:B------:R-:W-:Y:S01]  /*5c20*/  SHF.L.U32 R126, R49, 0x1, RZ ;  /* 0x00000001317e7819 */ /* 0x000fe200000006ff */
[----:B------:R-:W-:Y:S02]  /*5c30*/  IMAD R12, R12, c[0x0][0x290], RZ ;  /* 0x0000a4000c0c7a24 */ /* 0x000fe400078e02ff */
[----:B------:R-:W-:-:S02]  /*5c40*/  IMAD R13, R55, c[0x0][0x284], R13 ;  /* 0x0000a100370d7a24 */ /* 0x000fc400078e020d */
[C---:B------:R-:W-:Y:S02]  /*5c50*/  IMAD R12, R55.reuse, c[0x0][0x294], R12 ;  /* 0x0000a500370c7a24 */ /* 0x040fe400078e020c */
[----:B------:R-:W-:Y:S01]  /*5c60*/  IMAD.WIDE.U32 R16, R55, c[0x0][0x290], RZ ;  /* 0x0000a40037107a25 */ /* 0x000fe200078e00ff */
[----:B------:R-:W-:-:S04]  /*5c70*/  IADD3 R23, R13, R21, RZ ;  /* 0x000000150d177210 */ /* 0x000fc80007ffe0ff */
[----:B------:R-:W-:Y:S01]  /*5c80*/  IADD3 R19, R12, R17, RZ ;  /* 0x000000110c137210 */ /* 0x000fe20007ffe0ff */
[----:B------:R-:W-:Y:S05]  /*5c90*/  @!P0 BRA `(.L_x_598) ;  /* 0x000044f000008947 */ /* 0x000fea0003800000 */
[----:B------:R-:W-:Y:S01]  /*5ca0*/  ISETP.NE.AND P2, PT, R226, 0x1, PT ;  /* 0x00000001e200780c */ /* 0x000fe20003f45270 */
[----:B------:R-:W-:Y:S01]  /*5cb0*/  IMAD.MOV.U32 R18, RZ, RZ, R16 ;  /* 0x000000ffff127224 */ /* 0x000fe200078e0010 */
[----:B------:R-:W-:Y:S01]  /*5cc0*/  MOV R22, R20 ;  /* 0x0000001400167202 */ /* 0x000fe20000000f00 */
        /* <DEDUP_REMOVED lines=11> */
[----:B------:R-:W-:-:S04]  /*5d80*/  CS2R R106, SRZ ;  /* 0x00000000006a7805 */ /* 0x000fc8000001ff00 */
[----:B------:R-:W-:-:S04]  /*5d90*/  @P2 SHF.R.U32.HI R11, RZ, c[0x0][0x2cc], R12 ;  /* 0x0000b300ff0b2a19 */ /* 0x000fc8000001160c */
[----:B------:R-:W-:Y:S01]  /*5da0*/  SHF.R.S32.HI R13, RZ, 0x1f, R11 ;  /* 0x0000001fff0d7819 */ /* 0x000fe2000001140b */
[----:B------:R-:W-:-:S04]  /*5db0*/  IMAD.WIDE.U32 R22, R11, c[0x0][0x280], R22 ;  /* 0x0000a0000b167a25 */ /* 0x000fc800078e0016 */
[C---:B------:R-:W-:Y:S02]  /*5dc0*/  IMAD R12, R13.reuse, c[0x0][0x280], RZ ;  /* 0x0000a0000d0c7a24 */ /* 0x040fe400078e02ff */
[----:B------:R-:W-:Y:S02]  /*5dd0*/  IMAD R13, R13, c[0x0][0x290], RZ ;  /* 0x0000a4000d0d7a24 */ /* 0x000fe400078e02ff */
[C---:B------:R-:W-:Y:S02]  /*5de0*/  IMAD R12, R11.reuse, c[0x0][0x284], R12 ;  /* 0x0000a1000b0c7a24 */ /* 0x040fe400078e020c */
[----:B------:R-:W-:-:S03]  /*5df0*/  IMAD.WIDE.U32 R18, R11, c[0x0][0x290], R18 ;  /* 0x0000a4000b127a25 */ /* 0x000fc600078e0012 */
[----:B------:R-:W-:Y:S01]  /*5e00*/  IADD3 R26, R23, R12, RZ ;  /* 0x0000000c171a7210 */ /* 0x000fe20007ffe0ff */
[----:B------:R-:W-:Y:S01]  /*5e10*/  IMAD R13, R11, c[0x0][0x294], R13 ;  /* 0x0000a5000b0d7a24 */ /* 0x000fe200078e020d */
[----:B------:R-:W-:-:S04]  /*5e20*/  LEA R12, P0, R22, c[0x0][0x270], 0x1 ;  /* 0x00009c00160c7a11 */ /* 0x000fc800078008ff */
[----:B------:R-:W-:Y:S02]  /*5e30*/  LEA.HI.X R26, R22, c[0x0][0x274], R26, 0x1, P0 ;  /* 0x00009d00161a7a11 */ /* 0x000fe400000f0c1a */
[----:B------:R-:W-:Y:S01]  /*5e40*/  IADD3 R20, R19, R13, RZ ;  /* 0x0000000d13147210 */ /* 0x000fe20007ffe0ff */
[----:B------:R1:W2:Y:S01]  /*5e50*/  SHFL.IDX PT, R22, R12, RZ, 0x181f ;  /* 0x00181fff0c167589 */ /* 0x0002a200000e0000 */
[----:B------:R-:W-:-:S03]  /*5e60*/  LEA R11, P0, R18, c[0x0][0x288], 0x1 ;  /* 0x0000a200120b7a11 */ /* 0x000fc600078008ff */
[----:B------:R1:W3:Y:S01]  /*5e70*/  SHFL.IDX PT, R23, R26, RZ, 0x181f ;  /* 0x00181fff1a177589 */ /* 0x0002e200000e0000 */
[----:B------:R-:W-:-:S03]  /*5e80*/  LEA.HI.X R20, R18, c[0x0][0x28c], R20, 0x1, P0 ;  /* 0x0000a30012147a11 */ /* 0x000fc600000f0c14 */
[----:B------:R1:W4:Y:S04]  /*5e90*/  SHFL.IDX PT, R18, R11, RZ, 0x181f ;  /* 0x00181fff0b127589 */ /* 0x00032800000e0000 */
[----:B------:R1:W1:Y:S01]  /*5ea0*/  SHFL.IDX PT, R19, R20, RZ, 0x181f ;  /* 0x00181fff14137589 */ /* 0x00026200000e0000 */
        /* <DEDUP_REMOVED lines=12> */
[----:B--2---:R-:W-:-:S04]  /*5f70*/  @!P0 SHF.R.S32.HI R16, RZ, 0x1f, R13 ;  /* 0x0000001fff108819 */ /* 0x004fc8000001140d */
[----:B------:R-:W-:-:S04]  /*5f80*/  @!P0 LEA.HI R13, R16, R13, RZ, 0x2 ;  /* 0x0000000d100d8211 */ /* 0x000fc800078f10ff */
[----:B------:R-:W-:-:S05]  /*5f90*/  @!P0 LOP3.LUT R13, R13, 0xfffffffc, RZ, 0xc0, !PT ;  /* 0xfffffffc0d0d8812 */ /* 0x000fca00078ec0ff */
[----:B------:R-:W-:-:S04]  /*5fa0*/  @!P0 IMAD.WIDE R16, R13, 0x2, R22 ;  /* 0x000000020d108825 */ /* 0x000fc800078e0216 */
[----:B-1----:R-:W-:Y:S01]  /*5fb0*/  @!P0 IMAD.WIDE R24, R13, 0x2, R18 ;  /* 0x000000020d188825 */ /* 0x002fe200078e0212 */
[----:B------:R-:W-:Y:S01]  /*5fc0*/  IADD3 R13, R14, 0x40, RZ ;  /* 0x000000400e0d7810 */ /* 0x000fe20007ffe0ff */
[----:B------:R1:W5:Y:S04]  /*5fd0*/  @!P0 LD.E.64 R128, [R16.64] ;  /* 0x0000000810808980 */ /* 0x000368000c101b00 */
[----:B------:R2:W5:Y:S01]  /*5fe0*/  @!P0 LD.E.64 R124, [R24.64] ;  /* 0x00000008187c8980 */ /* 0x000562000c101b00 */
[----:B------:R-:W-:Y:S01]  /*5ff0*/  ISETP.GE.AND P0, PT, R13, c[0x0][0x27c], PT ;  /* 0x00009f000d007a0c */ /* 0x000fe20003f06270 */
[----:B------:R-:W-:Y:S01]  /*6000*/  CS2R R122, SRZ ;  /* 0x00000000007a7805 */ /* 0x000fe2000001ff00 */
[----:B------:R-:W-:-:S11]  /*6010*/  CS2R R120, SRZ ;  /* 0x0000000000787805 */ /* 0x000fd6000001ff00 */
[----:B-1----:R-:W-:-:S04]  /*6020*/  @!P0 SHF.R.S32.HI R16, RZ, 0x1f, R13 ;  /* 0x0000001fff108819 */ /* 0x002fc8000001140d */
[----:B------:R-:W-:-:S04]  /*6030*/  @!P0 LEA.HI R13, R16, R13, RZ, 0x2 ;  /* 0x0000000d100d8211 */ /* 0x000fc800078f10ff */
[----:B------:R-:W-:-:S05]  /*6040*/  @!P0 LOP3.LUT R13, R13, 0xfffffffc, RZ, 0xc0, !PT ;  /* 0xfffffffc0d0d8812 */ /* 0x000fca00078ec0ff */
[----:B------:R-:W-:-:S04]  /*6050*/  @!P0 IMAD.WIDE R16, R13, 0x2, R22 ;  /* 0x000000020d108825 */ /* 0x000fc800078e0216 */
[----:B--2---:R-:W-:Y:S01]  /*6060*/  @!P0 IMAD.WIDE R24, R13, 0x2, R18 ;  /* 0x000000020d188825 */ /* 0x004fe200078e0212 */
        /* <DEDUP_REMOVED lines=10> */
[----:B------:R-:W-:Y:S01]  /*6110*/  @!P0 IMAD.WIDE R18, R13, 0x2, R18 ;  /* 0x000000020d128825 */ /* 0x000fe200078e0212 */
[----:B------:R2:W5:Y:S04]  /*6120*/  @!P0 LD.E.64 R114, [R22.64] ;  /* 0x0000000816728980 */ /* 0x000568000c101b00 */
[----:B------:R2:W5:Y:S02]  /*6130*/  @!P0 LD.E.64 R112, [R18.64] ;  /* 0x0000000812708980 */ /* 0x000564000c101b00 */
.L_x_600:
[----:B------:R-:W-:Y:S05]  /*6140*/  BSYNC B0 ;  /* 0x0000000000007941 */ /* 0x000fea0003800000 */
.L_x_599:
        /* <DEDUP_REMOVED lines=9> */
[----:B--2---:R-:W-:Y:S01]  /*61e0*/  IMAD.MOV.U32 R22, RZ, RZ, R112 ;  /* 0x000000ffff167224 */ /* 0x004fe200078e0070 */
        /* <DEDUP_REMOVED lines=13> */
[----:B----4-:R1:W4:Y:S01]  /*62c0*/  SHFL.IDX PT, R18, R12, 0x1, 0x181f ;  /* 0x00381f000c127f89 */ /* 0x01032200000e0000 */
[----:B------:R-:W-:Y:S01]  /*62d0*/  MOV R13, R107 ;  /* 0x0000006b000d7202 */ /* 0x000fe20000000f00 */
[----:B------:R-:W-:Y:S01]  /*62e0*/  BSSY B0, `(.L_x_601) ;  /* 0x0000035000007945 */ /* 0x000fe20003800000 */
[----:B------:R-:W-:Y:S01]  /*62f0*/  PRMT R96, R21, 0x5410, R22 ;  /* 0x0000541015607816 */ /* 0x000fe20000000016 */
[----:B------:R1:W3:Y:S01]  /*6300*/  SHFL.IDX PT, R17, R20, 0x1, 0x181f ;  /* 0x00381f0014117f89 */ /* 0x0002e200000e0000 */
        /* <DEDUP_REMOVED lines=14> */
[----:B--2-4-:R-:W-:-:S04]  /*63f0*/  @!P0 IMAD.WIDE R24, R14, 0x2, R18 ;  /* 0x000000020e188825 */ /* 0x014fc800078e0212 */
[----:B-1-3--:R-:W-:Y:S01]  /*6400*/  @!P0 IMAD.WIDE R22, R14, 0x2, R16 ;  /* 0x000000020e168825 */ /* 0x00afe200078e0210 */
[----:B------:R1:W5:Y:S04]  /*6410*/  @!P0 LD.E.64 R100, [R24.64] ;  /* 0x0000000818648980 */ /* 0x000368000c101b00 */
[----:B------:R2:W5:Y:S01]  /*6420*/  @!P0 LD.E.64 R98, [R22.64] ;  /* 0x0000000816628980 */ /* 0x000562000c101b00 */
[----:B------:R-:W-:Y:S01]  /*6430*/  ISETP.GE.AND P0, PT, R15, c[0x0][0x27c], PT ;  /* 0x00009f000f007a0c */ /* 0x000fe20003f06270 */
[----:B------:R-:W-:Y:S01]  /*6440*/  CS2R R94, SRZ ;  /* 0x00000000005e7805 */ /* 0x000fe2000001ff00 */
[----:B------:R-:W-:-:S11]  /*6450*/  CS2R R92, SRZ ;  /* 0x00000000005c7805 */ /* 0x000fd6000001ff00 */
[----:B------:R-:W-:-:S04]  /*6460*/  @!P0 SHF.R.S32.HI R13, RZ, 0x1f, R15 ;  /* 0x0000001fff0d8819 */ /* 0x000fc8000001140f */
[----:B------:R-:W-:-:S04]  /*6470*/  @!P0 LEA.HI R13, R13, R15, RZ, 0x2 ;  /* 0x0000000f0d0d8211 */ /* 0x000fc800078f10ff */
[----:B------:R-:W-:Y:S02]  /*6480*/  @!P0 LOP3.LUT R13, R13, 0xfffffffc, RZ, 0xc0, !PT ;  /* 0xfffffffc0d0d8812 */ /* 0x000fe400078ec0ff */
[----:B------:R-:W-:-:S03]  /*6490*/  IADD3 R15, R14, 0x40, RZ ;  /* 0x000000400e0f7810 */ /* 0x000fc60007ffe0ff */
        /* <DEDUP_REMOVED lines=11> */
[----:B-1----:R-:W-:-:S04]  /*6550*/  @!P0 IMAD.WIDE R22, R13, 0x2, R18 ;  /* 0x000000020d168825 */ /* 0x002fc800078e0212 */
[----:B--2---:R-:W-:Y:S01]  /*6560*/  @!P0 IMAD.WIDE R24, R13, 0x2, R16 ;  /* 0x000000020d188825 */ /* 0x004fe200078e0210 */
        /* <DEDUP_REMOVED lines=12> */
.L_x_602:
[----:B------:R-:W-:Y:S05]  /*6630*/  BSYNC B0 ;  /* 0x0000000000007941 */ /* 0x000fea0003800000 */
.L_x_601:
[----:B------:R-:W-:Y:S01]  /*6640*/  ISETP.NE.AND P0, PT, R10, RZ, PT ;  /* 0x000000ff0a00720c */ /* 0x000fe20003f05270 */
[----:B-1---5:R-:W-:Y:S01]  /*6650*/  IMAD.MOV.U32 R16, RZ, RZ, R80 ;  /* 0x000000ffff107224 */ /* 0x022fe200078e0050 */
[----:B------:R-:W-:Y:S01]  /*6660*/  MOV R10, R89 ;  /* 0x00000059000a7202 */ /* 0x000fe20000000f00 */
[----:B------:R-:W-:Y:S01]  /*6670*/  IMAD.MOV.U32 R15, RZ, RZ, R81 ;  /* 0x000000ffff0f7224 */ /* 0x000fe200078e0051 */
[----:B---3--:R1:W3:Y:S01]  /*6680*/  SHFL.IDX PT, R23, R26, 0x2, 0x181f ;  /* 0x00581f001a177f89 */ /* 0x0082e200000e0000 */
[----:B------:R-:W-:Y:S01]  /*6690*/  IMAD.MOV.U32 R13, RZ, RZ, R88 ;  /* 0x000000ffff0d7224 */ /* 0x000fe200078e0058 */
[----:B------:R-:W-:Y:S01]  /*66a0*/  BSSY B0, `(.L_x_603) ;  /* 0x000004a000007945 */ /* 0x000fe20003800000 */
[----:B----4-:R-:W-:Y:S01]  /*66b0*/  IMAD.MOV.U32 R18, RZ, RZ, R78 ;  /* 0x000000ffff127224 */ /* 0x010fe200078e004e */
        /* <DEDUP_REMOVED lines=9> */
[----:B------:R-:W-:Y:S01]  /*6750*/  CS2R R60, SRZ ;  /* 0x00000000003c7805 */ /* 0x000fe2000001ff00 */
        /* <DEDUP_REMOVED lines=17> */
[----:B--2---:R-:W-:Y:S01]  /*6870*/  CS2R R18, SRZ ;  /* 0x0000000000127805 */ /* 0x004fe2000001ff00 */
[----:B------:R-:W-:Y:S01]  /*6880*/  CS2R R56, SRZ ;  /* 0x0000000000387805 */ /* 0x000fe2000001ff00 */
[----:B------:R-:W-:Y:S01]  /*6890*/  CS2R R66, SRZ ;  /* 0x0000000000427805 */ /* 0x000fe2000001ff00 */
[----:B------:R-:W-:Y:S01]  /*68a0*/  CS2R R72, SRZ ;  /* 0x0000000000487805 */ /* 0x000fe2000001ff00 */
[----:B------:R-:W-:Y:S05]  /*68b0*/  @P0 BRA `(.L_x_604) ;  /* 0x0000028000000947 */ /* 0x000fea0003800000 */
[C---:B---34-:R-:W-:Y:S01]  /*68c0*/  ISETP.GE.AND P0, PT, R14.reuse, c[0x0][0x27c], PT ;  /* 0x00009f000e007a0c */ /* 0x058fe20003f06270 */
[----:B------:R-:W-:Y:S01]  /*68d0*/  CS2R R74, SRZ ;  /* 0x00000000004a7805 */ /* 0x000fe2000001ff00 */
[----:B------:R-:W-:Y:S01]  /*68e0*/  CS2R R72, SRZ ;  /* 0x0000000000487805 */ /* 0x000fe2000001ff00 */
[----:B------:R-:W-:-:S10]  /*68f0*/  IADD3 R13, R14, 0x20, RZ ;  /* 0x000000200e0d7810 */ /* 0x000fd40007ffe0ff */
[----:B------:R-:W-:-:S04]  /*6900*/  @!P0 IMAD.WIDE R28, R14, 0x2, R22 ;  /* 0x000000020e1c8825 */ /* 0x000fc800078e0216 */
[----:B-1----:R-:W-:Y:S01]  /*6910*/  @!P0 IMAD.WIDE R24, R14, 0x2, R16 ;  /* 0x000000020e188825 */ /* 0x002fe200078e0210 */
        /* <DEDUP_REMOVED lines=34> */
.L_x_604:
[----:B---34-:R-:W-:Y:S05]  /*6b40*/  BSYNC B0 ;  /* 0x0000000000007941 */ /* 0x018fea0003800000 */
.L_x_603:
[----:B------:R-:W-:Y:S01]  /*6b50*/  ISETP.NE.AND P0, PT, R9, RZ, PT ;  /* 0x000000ff0900720c */ /* 0x000fe20003f05270 */
[----:B-----5:R-:W-:Y:S01]  /*6b60*/  IMAD.MOV.U32 R10, RZ, RZ, R60 ;  /* 0x000000ffff0a7224 */ /* 0x020fe200078e003c */
[----:B------:R-:W-:Y:S01]  /*6b70*/  MOV R9, R61 ;  /* 0x0000003d00097202 */ /* 0x000fe20000000f00 */
[----:B------:R-:W2:Y:S01]  /*6b80*/  SHFL.IDX PT, R27, R26, 0x3, 0x181f ;  /* 0x00781f001a1b7f89 */ /* 0x000ea200000e0000 */
[----:B------:R-:W-:Y:S01]  /*6b90*/  IMAD.MOV.U32 R15, RZ, RZ, R44 ;  /* 0x000000ffff0f7224 */ /* 0x000fe200078e002c */
[----:B------:R-:W-:Y:S01]  /*6ba0*/  BSSY B0, `(.L_x_605) ;  /* 0x0000049000007945 */ /* 0x000fe20003800000 */
[----:B------:R-:W-:Y:S01]  /*6bb0*/  PRMT R41, R9, 0x5410, R10 ;  /* 0x0000541009297816 */ /* 0x000fe2000000000a */
[----:B------:R-:W-:Y:S01]  /*6bc0*/  IMAD.MOV.U32 R9, RZ, RZ, R75 ;  /* 0x000000ffff097224 */ /* 0x000fe200078e004b */
[----:B------:R-:W-:Y:S01]  /*6bd0*/  MOV R10, R74 ;  /* 0x0000004a000a7202 */ /* 0x000fe20000000f00 */
[----:B-1----:R1:W3:Y:S01]  /*6be0*/  SHFL.IDX PT, R26, R12, 0x3, 0x181f ;  /* 0x00781f000c1a7f89 */ /* 0x0022e200000e0000 */
[----:B------:R-:W-:Y:S01]  /*6bf0*/  IMAD.MOV.U32 R13, RZ, RZ, R45 ;  /* 0x000000ffff0d7224 */ /* 0x000fe200078e002d */
[----:B------:R-:W-:Y:S01]  /*6c00*/  CS2R R24, SRZ ;  /* 0x0000000000187805 */ /* 0x000fe2000001ff00 */
[----:B------:R-:W-:Y:S01]  /*6c10*/  PRMT R58, R9, 0x5410, R10 ;  /* 0x00005410093a7816 */ /* 0x000fe2000000000a */
[----:B------:R-:W4:Y:S01]  /*6c20*/  SHFL.IDX PT, R21, R20, 0x3, 0x181f ;  /* 0x00781f0014157f89 */ /* 0x000f2200000e0000 */
[----:B------:R-:W-:Y:S01]  /*6c30*/  IMAD.MOV.U32 R10, RZ, RZ, R56 ;  /* 0x000000ffff0a7224 */ /* 0x000fe200078e0038 */
[----:B------:R-:W-:Y:S01]  /*6c40*/  PRMT R35, R13, 0x5410, R15 ;  /* 0x000054100d237816 */ /* 0x000fe2000000000f */
[----:B------:R-:W-:Y:S01]  /*6c50*/  IMAD.MOV.U32 R9, RZ, RZ, R57 ;  /* 0x000000ffff097224 */ /* 0x000fe200078e0039 */
[----:B------:R2:W3:Y:S01]  /*6c60*/  SHFL.IDX PT, R20, R11, 0x3, 0x181f ;  /* 0x00781f000b147f89 */ /* 0x0004e200000e0000 */
[----:B------:R-:W-:Y:S01]  /*6c70*/  IMAD.MOV.U32 R15, RZ, RZ, R70 ;  /* 0x000000ffff0f7224 */ /* 0x000fe200078e0046 */
[----:B------:R-:W-:Y:S01]  /*6c80*/  CS2R R32, SRZ ;  /* 0x0000000000207805 */ /* 0x000fe2000001ff00 */
[----:B------:R-:W-:Y:S01]  /*6c90*/  IMAD.MOV.U32 R13, RZ, RZ, R71 ;  /* 0x000000ffff0d7224 */ /* 0x000fe200078e0047 */
[----:B------:R-:W-:Y:S01]  /*6ca0*/  PRMT R40, R9, 0x5410, R10 ;  /* 0x0000541009287816 */ /* 0x000fe2000000000a */
[----:B------:R-:W-:Y:S01]  /*6cb0*/  IMAD.MOV.U32 R10, RZ, RZ, R72 ;  /* 0x000000ffff0a7224 */ /* 0x000fe200078e0048 */
        /* <DEDUP_REMOVED lines=8> */
[----:B-1----:R-:W-:Y:S01]  /*6d40*/  IMAD.MOV.U32 R12, RZ, RZ, R42 ;  /* 0x000000ffff0c7224 */ /* 0x002fe200078e002a */
[----:B--2---:R-:W-:-:S04]  /*6d50*/  MOV R11, R43 ;  /* 0x0000002b000b7202 */ /* 0x004fc80000000f00 */
[----:B------:R-:W-:Y:S01]  /*6d60*/  PRMT R34, R11, 0x5410, R12 ;  /* 0x000054100b227816 */ /* 0x000fe2000000000c */
[----:B------:R-:W-:Y:S01]  /*6d70*/  IMAD.MOV.U32 R11, RZ, RZ, R67 ;  /* 0x000000ffff0b7224 */ /* 0x000fe200078e0043 */
[----:B------:R-:W-:-:S04]  /*6d80*/  MOV R12, R66 ;  /* 0x00000042000c7202 */ /* 0x000fc80000000f00 */
[----:B------:R-:W-:Y:S01]  /*6d90*/  PRMT R46, R11, 0x5410, R12 ;  /* 0x000054100b2e7816 */ /* 0x000fe2000000000c */
[----:B------:R-:W-:Y:S05]  /*6da0*/  @P0 BRA `(.L_x_606) ;  /* 0x0000028000000947 */ /* 0x000fea0003800000 */
[C---:B---34-:R-:W-:Y:S01]  /*6db0*/  IADD3 R10, R14.reuse, 0x20, RZ ;  /* 0x000000200e0a7810 */ /* 0x058fe20007ffe0ff */
[----:B------:R-:W-:Y:S01]  /*6dc0*/  CS2R R38, SRZ ;  /* 0x0000000000267805 */ /* 0x000fe2000001ff00 */
[----:B------:R-:W-:Y:S01]  /*6dd0*/  ISETP.GE.AND P1, PT, R14, c[0x0][0x27c], PT ;  /* 0x00009f000e007a0c */ /* 0x000fe20003f26270 */
[----:B------:R-:W-:Y:S01]  /*6de0*/  CS2R R36, SRZ ;  /* 0x0000000000247805 */ /* 0x000fe2000001ff00 */
[----:B------:R-:W-:Y:S01]  /*6df0*/  ISETP.GE.AND P0, PT, R10, c[0x0][0x27c], PT ;  /* 0x00009f000a007a0c */ /* 0x000fe20003f06270 */
[----:B------:R-:W-:Y:S01]  /*6e00*/  CS2R R32, SRZ ;  /* 0x0000000000207805 */ /* 0x000fe2000001ff00 */
[----:B------:R-:W-:-:S09]  /*6e10*/  CS2R R30, SRZ ;  /* 0x00000000001e7805 */ /* 0x000fd2000001ff00 */
[----:B------:R-:W-:Y:S02]  /*6e20*/  @!P1 IMAD.WIDE R12, R14, 0x2, R26 ;  /* 0x000000020e0c9825 */ /* 0x000fe400078e021a */
[----:B------:R-:W-:-:S03]  /*6e30*/  @!P0 SHF.R.S32.HI R9, RZ, 0x1f, R10 ;  /* 0x0000001fff098819 */ /* 0x000fc6000001140a */
[----:B------:R1:W5:Y:S01]  /*6e40*/  @!P1 LD.E.64 R38, [R12.64] ;  /* 0x000000080c269980 */ /* 0x000362000c101b00 */
[----:B------:R-:W-:Y:S01]  /*6e50*/  @!P0 LEA.HI R9, R9, R10, RZ, 0x2 ;  /* 0x0000000a09098211 */ /* 0x000fe200078f10ff */
[----:B------:R-:W-:-:S03]  /*6e60*/  @!P1 IMAD.WIDE R10, R14, 0x2, R20 ;  /* 0x000000020e0a9825 */ /* 0x000fc600078e0214 */
[----:B------:R-:W-:Y:S02]  /*6e70*/  @!P0 LOP3.LUT R9, R9, 0xfffffffc, RZ, 0xc0, !PT ;  /* 0xfffffffc09098812 */ /* 0x000fe400078ec0ff */
[----:B------:R2:W5:Y:S03]  /*6e80*/  @!P1 LD.E.64 R36, [R10.64] ;  /* 0x000000080a249980 */ /* 0x000566000c101b00 */
[----:B------:R-:W-:-:S04]  /*6e90*/  @!P0 IMAD.WIDE R16, R9, 0x2, R26 ;  /* 0x0000000209108825 */ /* 0x000fc800078e021a */
[----:B------:R-:W-:Y:S01]  /*6ea0*/  @!P0 IMAD.WIDE R18, R9, 0x2, R20 ;  /* 0x0000000209128825 */ /* 0x000fe200078e0214 */
[----:B------:R3:W5:Y:S04]  /*6eb0*/  @!P0 LD.E.64 R32, [R16.64] ;  /* 0x0000000810208980 */ /* 0x000768000c101b00 */
[----:B------:R4:W5:Y:S01]  /*6ec0*/  @!P0 LD.E.64 R30, [R18.64] ;  /* 0x00000008121e8980 */ /* 0x000962000c101b00 */
[----:B-1----:R-:W-:-:S04]  /*6ed0*/  IADD3 R12, R14, 0x40, RZ ;  /* 0x000000400e0c7810 */ /* 0x002fc80007ffe0ff */
[----:B------:R-:W-:Y:S02]  /*6ee0*/  ISETP.GE.AND P1, PT, R12, c[0x0][0x27c], PT ;  /* 0x00009f000c007a0c */ /* 0x000fe40003f26270 */
[----:B--2---:R-:W-:-:S04]  /*6ef0*/  IADD3 R10, R14, 0x60, RZ ;  /* 0x000000600e0a7810 */ /* 0x004fc80007ffe0ff */
        /* <DEDUP_REMOVED lines=9> */
[----:B----4-:R-:W-:Y:S01]  /*6f90*/  CS2R R18, SRZ ;  /* 0x0000000000127805 */ /* 0x010fe2000001ff00 */
[----:B------:R-:W-:Y:S01]  /*6fa0*/  CS2R R22, SRZ ;  /* 0x0000000000167805 */ /* 0x000fe2000001ff00 */
[----:B------:R-:W-:Y:S01]  /*6fb0*/  @!P1 IMAD.WIDE R10, R11, 0x2, R20 ;  /* 0x000000020b0a9825 */ /* 0x000fe200078e0214 */
[----:B---3--:R-:W-:Y:S02]  /*6fc0*/  CS2R R16, SRZ ;  /* 0x0000000000107805 */ /* 0x008fe4000001ff00 */
[----:B------:R1:W5:Y:S01]  /*6fd0*/  @!P1 LD.E.64 R24, [R12.64] ;  /* 0x000000080c189980 */ /* 0x000362000c101b00 */
[----:B------:R-:W-:-:S03]  /*6fe0*/  @!P0 IMAD.WIDE R26, R9, 0x2, R26 ;  /* 0x00000002091a8825 */ /* 0x000fc600078e021a */
[----:B------:R1:W5:Y:S01]  /*6ff0*/  @!P1 LD.E.64 R22, [R10.64] ;  /* 0x000000080a169980 */ /* 0x000362000c101b00 */
[----:B------:R-:W-:-:S03]  /*7000*/  @!P0 IMAD.WIDE R20, R9, 0x2, R20 ;  /* 0x0000000209148825 */ /* 0x000fc600078e0214 */
[----:B------:R1:W5:Y:S04]  /*7010*/  @!P0 LD.E.64 R18, [R26.64] ;  /* 0x000000081a128980 */ /* 0x000368000c101b00 */
[----:B------:R1:W5:Y:S02]  /*7020*/  @!P0 LD.E.64 R16, [R20.64] ;  /* 0x0000000814108980 */ /* 0x000364000c101b00 */
.L_x_606:
[----:B---34-:R-:W-:Y:S05]  /*7030*/  BSYNC B0 ;  /* 0x0000000000007941 */ /* 0x018fea0003800000 */
.L_x_605:
[----:B-----5:R-:W-:Y:S01]  /*7040*/  IMAD.MOV.U32 R9, RZ, RZ, R18 ;  /* 0x000000ffff097224 */ /* 0x020fe200078e0012 */
[----:B-1----:R-:W-:Y:S01]  /*7050*/  MOV R20, R33 ;  /* 0x0000002100147202 */ /* 0x002fe20000000f00 */
[----:B------:R-:W-:Y:S01]  /*7060*/  IMAD.IADD R29, R8, 0x1, -R149 ;  /* 0x00000001081d7824 */ /* 0x000fe200078e0a95 */
[----:B------:R-:W-:-:S04]  /*7070*/  DEPBAR.LE SB0, 0x1 ;  /* 0x000080400000791a */ /* 0x000fc80000000000 */
[----:B------:R-:W-:Y:S01]  /*7080*/  PRMT R13, R9, 0x7610, R13 ;  /* 0x00007610090d7816 */ /* 0x000fe2000000000d */
[----:B------:R-:W-:Y:S01]  /*7090*/  IMAD.MOV.U32 R11, RZ, RZ, R24 ;  /* 0x000000ffff0b7224 */ /* 0x000fe200078e0018 */
[----:B------:R-:W-:Y:S01]  /*70a0*/  IMNMX R29, R29, 0x80, PT ;  /* 0x000000801d1d7817 */ /* 0x000fe20003800200 */
[----:B------:R-:W-:Y:S01]  /*70b0*/  IMAD.MOV.U32 R10, RZ, RZ, R25 ;  /* 0x000000ffff0a7224 */ /* 0x000fe200078e0019 */
[----:B------:R-:W-:Y:S01]  /*70c0*/  BSSY B1, `(.L_x_607) ;  /* 0x00000d3000017945 */ /* 0x000fe20003800000 */
[----:B------:R-:W-:Y:S01]  /*70d0*/  IMAD.MOV.U32 R9, RZ, RZ, R32 ;  /* 0x000000ffff097224 */ /* 0x000fe200078e0020 */
[----:B------:R-:W-:Y:S01]  /*70e0*/  BAR.SYNC.DEFER_BLOCKING 0x0 ;  /* 0x0000000000007b1d */ /* 0x000fe20000010000 */
[----:B------:R-:W-:Y:S01]  /*70f0*/  IMAD.MOV.U32 R12, RZ, RZ, R19 ;  /* 0x000000ffff0c7224 */ /* 0x000fe200078e0013 */
[----:B------:R-:W-:Y:S01]  /*7100*/  PRMT R15, R10, 0x5410, R11 ;  /* 0x000054100a0f7816 */ /* 0x000fe2000000000b */
[----:B------:R-:W-:Y:S01]  /*7110*/  IMAD.MOV.U32 R11, RZ, RZ, R38 ;  /* 0x000000ffff0b7224 */ /* 0x000fe200078e0026 */
[----:B------:R-:W-:Y:S01]  /*7120*/  PRMT R21, R21, 0x5410, R9 ;  /* 0x0000541015157816 */ /* 0x000fe20000000009 */
[----:B------:R-:W-:Y:S01]  /*7130*/  IMAD.MOV.U32 R10, RZ, RZ, R39 ;  /* 0x000000ffff0a7224 */ /* 0x000fe200078e0027 */
[----:B------:R-:W-:Y:S01]  /*7140*/  PRMT R12, R12, 0x5410, R12 ;  /* 0x000054100c0c7816 */ /* 0x000fe2000000000c */
[----:B------:R-:W-:Y:S01]  /*7150*/  IMAD.MOV.U32 R9, RZ, RZ, R16 ;  /* 0x000000ffff097224 */ /* 0x000fe200078e0010 */
[----:B------:R-:W-:Y:S01]  /*7160*/  ISETP.GE.AND P0, PT, R48, R29, PT ;  /* 0x0000001d3000720c */ /* 0x000fe20003f06270 */
        /* <DEDUP_REMOVED lines=8> */
[----:B------:R-:W-:Y:S01]  /*71f0*/  IMAD.MOV.U32 R9, RZ, RZ, R36 ;  /* 0x000000ffff097224 */ /* 0x000fe200078e0024 */
[----:B------:R-:W-:Y:S01]  /*7200*/  PRMT R13, R13, 0x5410, R10 ;  /* 0x000054100d0d7816 */ /* 0x000fe2000000000a */
[----:B------:R-:W-:Y:S01]  /*7210*/  IMAD.MOV.U32 R8, RZ, RZ, R37 ;  /* 0x000000ffff087224 */ /* 0x000fe200078e0025 */
[----:B------:R-:W-:-:S04]  /*7220*/  MOV R10, R31 ;  /* 0x0000001f000a7202 */ /* 0x000fc80000000f00 */
        /* <DEDUP_REMOVED lines=48> */
.L_x_610:
[----:B------:R-:W-:Y:S05]  /*7530*/  BSYNC B0 ;  /* 0x0000000000007941 */ /* 0x000fea0003800000 */
.L_x_609:
        /* <DEDUP_REMOVED lines=46> */
.L_x_612:
[----:B------:R-:W-:Y:S05]  /*7820*/  BSYNC B0 ;  /* 0x0000000000007941 */ /* 0x000fea0003800000 */
.L_x_611:
        /* <DEDUP_REMOVED lines=46> */
.L_x_614:
[----:B------:R-:W-:Y:S05]  /*7b10*/  BSYNC B0 ;  /* 0x0000000000007941 */ /* 0x000fea0003800000 */
.L_x_613:
[----:B-1----:R-:W-:-:S04]  /*7b20*/  IADD3 R8, R14, 0x60, RZ ;  /* 0x000000600e087810 */ /* 0x002fc80007ffe0ff */
        /* <DEDUP_REMOVED lines=44> */
.L_x_608:
[----:B------:R-:W-:Y:S05]  /*7df0*/  BSYNC B1 ;  /* 0x0000000000017941 */ /* 0x000fea0003800000 */
.L_x_607:
        /* <DEDUP_REMOVED lines=49> */
.L_x_618:
[----:B------:R-:W-:Y:S05]  /*8110*/  BSYNC B0 ;  /* 0x0000000000007941 */ /* 0x000fea0003800000 */
.L_x_617:
        /* <DEDUP_REMOVED lines=46> */
.L_x_620:
[----:B------:R-:W-:Y:S05]  /*8400*/  BSYNC B0 ;  /* 0x0000000000007941 */ /* 0x000fea0003800000 */
.L_x_619:
        /* <DEDUP_REMOVED lines=31> */
[----:B------:R-:W-:Y:S02]  /*8600*/  FMUL.FTZ R76, R10, R63 ;  /* 0x0000003f0a4c7220 */ /* 0x000fe40000410000 */
[----:B------:R-:W-:Y:S02]  /*8610*/  FMUL.FTZ R83, R9, R77 ;  /* 0x0000004d09537220 */ /* 0x000fe40000410000 */
        /* <DEDUP_REMOVED lines=13> */
.L_x_622:
[----:B------:R-:W-:Y:S05]  /*86f0*/  BSYNC B0 ;  /* 0x0000000000007941 */ /* 0x000fea0003800000 */
.L_x_621:
        /* <DEDUP_REMOVED lines=45> */
.L_x_616:
[----:B------:R-:W-:Y:S05]  /*89d0*/  BSYNC B1 ;  /* 0x0000000000017941 */ /* 0x000fea0003800000 */
.L_x_615:
        /* <DEDUP_REMOVED lines=49> */
.L_x_626:
[----:B------:R-:W-:Y:S05]  /*8cf0*/  BSYNC B0 ;  /* 0x0000000000007941 */ /* 0x000fea0003800000 */
.L_x_625:
        /* <DEDUP_REMOVED lines=46> */
.L_x_628:
[----:B------:R-:W-:Y:S05]  /*8fe0*/  BSYNC B0 ;  /* 0x0000000000007941 */ /* 0x000fea0003800000 */
.L_x_627:
        /* <DEDUP_REMOVED lines=46> */
.L_x_630:
[----:B------:R-:W-:Y:S05]  /*92d0*/  BSYNC B0 ;  /* 0x0000000000007941 */ /* 0x000fea0003800000 */
.L_x_629:
        /* <DEDUP_REMOVED lines=45> */
.L_x_624:
[----:B------:R-:W-:Y:S05]  /*95b0*/  BSYNC B1 ;  /* 0x0000000000017941 */ /* 0x000fea0003800000 */
.L_x_623:
[----:B-1----:R-:W-:-:S04]  /*95c0*/  IADD3 R8, R48, 0x60, RZ ;  /* 0x0000006030087810 */ /* 0x002fc80007ffe0ff */
        /* <DEDUP_REMOVED lines=47> */
.L_x_633:
[----:B------:R-:W-:Y:S05]  /*98c0*/  BSYNC B0 ;  /* 0x0000000000007941 */ /* 0x000fea0003800000 */
.L_x_632:
        /* <DEDUP_REMOVED lines=46> */
.L_x_635:
[----:B------:R-:W-:Y:S05]  /*9bb0*/  BSYNC B0 ;  /* 0x0000000000007941 */ /* 0x000fea0003800000 */
.L_x_634:
        /* <DEDUP_REMOVED lines=46> */
.L_x_637:
[----:B------:R-:W-:Y:S05]  /*9ea0*/  BSYNC B0 ;  /* 0x0000000000007941 */ /* 0x000fea0003800000 */
.L_x_636:
[----:B------:R-:W-:-:S04]  /*9eb0*/  IADD3 R14, R14, 0x60, RZ ;  /* 0x000000600e0e7810 */ /* 0x000fc80007ffe0ff */
[----:B------:R-:W-:-:S13]  /*9ec0*/  ISETP.GE.AND P0, PT, R14, c[0x0][0x27c], PT ;  /* 0x00009f000e007a0c */ /* 0x000fda0003f06270 */
[----:B------:R-:W-:Y:S05]  /*9ed0*/  @P0 BRA `(.L_x_631) ;  /* 0x00004ac000000947 */ /* 0x000fea0003800000 */
[----:B-1----:R-:W1:Y:S01]  /*9ee0*/  LDS.128 R8, [R126+0x1f080] ;  /* 0x01f080007e087984 */ /* 0x002e620000000c00 */
[--C-:B------:R-:W-:Y:S01]  /*9ef0*/  SHF.R.U64 R15, R16, 0x10, R17.reuse ;  /* 0x00000010100f7819 */ /* 0x100fe20000001211 */
[--C-:B------:R-:W-:Y:S01]  /*9f00*/  HADD2.F32 R24, -RZ, R13.reuse.H0_H0 ;  /* 0x2000000dff187230 */ /* 0x100fe20000004100 */
[----:B------:R-:W-:Y:S01]  /*9f10*/  SHF.R.U32.HI R16, RZ, 0x10, R17 ;  /* 0x00000010ff107819 */ /* 0x000fe20000011611 */
[----:B------:R-:W-:Y:S01]  /*9f20*/  HADD2.F32 R22, -RZ, R12.H0_H0 ;  /* 0x2000000cff167230 */ /* 0x000fe20000004100 */
[--C-:B------:R-:W-:Y:S01]  /*9f30*/  SHF.R.U64 R14, R18, 0x10, R19.reuse ;  /* 0x00000010120e7819 */ /* 0x100fe20000001213 */
[----:B------:R-:W-:Y:S01]  /*9f40*/  HADD2.F32 R13, -RZ, R13.H1_H1 ;  /* 0x3000000dff0d7230 */ /* 0x000fe20000004100 */
[----:B------:R-:W-:Y:S01]  /*9f50*/  SHF.R.U32.HI R18, RZ, 0x10, R19 ;  /* 0x00000010ff127819 */ /* 0x000fe20000011613 */
[----:B------:R-:W-:Y:S02]  /*9f60*/  HADD2.F32 R16, -RZ, R16.H0_H0 ;  /* 0x20000010ff107230 */ /* 0x000fe40000004100 */
[----:B------:R-:W-:-:S02]  /*9f70*/  HADD2.F32 R15, -RZ, R15.H0_H0 ;  /* 0x2000000fff0f7230 */ /* 0x000fc40000004100 */
[----:B------:R-:W-:Y:S02]  /*9f80*/  HADD2.F32 R23, -RZ, R18.H0_H0 ;  /* 0x20000012ff177230 */ /* 0x000fe40000004100 */
[----:B------:R-:W-:Y:S02]  /*9f90*/  HADD2.F32 R12, -RZ, R12.H1_H1 ;  /* 0x3000000cff0c7230 */ /* 0x000fe40000004100 */
        /* <DEDUP_REMOVED lines=31> */
.L_x_598:
[----:B------:R-:W-:Y:S01]  /*a190*/  ISETP.NE.AND P0, PT, R226, 0x1, PT ;  /* 0x00000001e200780c */ /* 0x000fe20003f05270 */
[----:B------:R-:W-:Y:S01]  /*a1a0*/  IMAD.MOV.U32 R21, RZ, RZ, R23 ;  /* 0x000000ffff157224 */ /* 0x000fe200078e0017 */
[----:B------:R-:W-:Y:S01]  /*a1b0*/  MOV R17, R19 ;  /* 0x0000001300117202 */ /* 0x000fe20000000f00 */
        /* <DEDUP_REMOVED lines=10> */
[----:B------:R-:W-:-:S05]  /*a260*/  @P0 IMAD.HI.U32 R12, R11, c[0x0][0x2c8], RZ ;  /* 0x0000b2000b0c0a27 */ /* 0x000fca00078e00ff */
[----:B------:R-:W-:-:S04]  /*a270*/  @P0 SHF.R.U32.HI R11, RZ, c[0x0][0x2cc], R12 ;  /* 0x0000b300ff0b0a19 */ /* 0x000fc8000001160c */
[----:B------:R-:W-:Y:S01]  /*a280*/  SHF.R.S32.HI R12, RZ, 0x1f, R11 ;  /* 0x0000001fff0c7819 */ /* 0x000fe2000001140b */
[----:B------:R-:W-:-:S04]  /*a290*/  IMAD.WIDE.U32 R20, R11, c[0x0][0x280], R20 ;  /* 0x0000a0000b147a25 */ /* 0x000fc800078e0014 */
[----:B------:R-:W-:Y:S01]  /*a2a0*/  IMAD R13, R12, c[0x0][0x280], RZ ;  /* 0x0000a0000c0d7a24 */ /* 0x000fe200078e02ff */
[----:B------:R-:W-:Y:S01]  /*a2b0*/  LEA R14, P0, R20, c[0x0][0x270], 0x1 ;  /* 0x00009c00140e7a11 */ /* 0x000fe200078008ff */
[----:B------:R-:W-:Y:S02]  /*a2c0*/  IMAD R12, R12, c[0x0][0x290], RZ ;  /* 0x0000a4000c0c7a24 */ /* 0x000fe400078e02ff */
[C---:B------:R-:W-:Y:S02]  /*a2d0*/  IMAD R13, R11.reuse, c[0x0][0x284], R13 ;  /* 0x0000a1000b0d7a24 */ /* 0x040fe400078e020d */
[----:B------:R-:W-:-:S04]  /*a2e0*/  IMAD.WIDE.U32 R16, R11, c[0x0][0x290], R16 ;  /* 0x0000a4000b107a25 */ /* 0x000fc800078e0010 */
[----:B------:R-:W-:Y:S02]  /*a2f0*/  IMAD.IADD R13, R21, 0x1, R13 ;  /* 0x00000001150d7824 */ /* 0x000fe400078e020d */
[----:B------:R-:W-:-:S03]  /*a300*/  IMAD R11, R11, c[0x0][0x294], R12 ;  /* 0x0000a5000b0b7a24 */ /* 0x000fc600078e020c */
        /* <DEDUP_REMOVED lines=9> */
[----:B------:R-:W-:Y:S01]  /*a3a0*/  ISETP.GE.AND P0, PT, R83, c[0x0][0x27c], PT ;  /* 0x00009f0053007a0c */ /* 0x000fe20003f06270 */
[----:B------:R-:W-:Y:S01]  /*a3b0*/  CS2R R106, SRZ ;  /* 0x00000000006a7805 */ /* 0x000fe2000001ff00 */
[----:B------:R-:W-:Y:S01]  /*a3c0*/  CS2R R104, SRZ ;  /* 0x0000000000687805 */ /* 0x000fe2000001ff00 */
[----:B------:R-:W-:Y:S01]  /*a3d0*/  CS2R R102, SRZ ;  /* 0x0000000000667805 */ /* 0x000fe2000001ff00 */
[----:B------:R-:W-:-:S09]  /*a3e0*/  CS2R R100, SRZ ;  /* 0x0000000000647805 */ /* 0x000fd2000001ff00 */
[C---:B------:R-:W-:Y:S01]  /*a3f0*/  @!P0 IMAD.SHL.U32 R17, R83.reuse, 0x2, RZ ;  /* 0x0000000253118824 */ /* 0x040fe200078e00ff */
[----:B------:R-:W-:-:S04]  /*a400*/  @!P0 SHF.L.U64.HI R16, R83, 0x1, R111 ;  /* 0x0000000153108819 */ /* 0x000fc8000001026f */
[----:B--2---:R-:W-:-:S05]  /*a410*/  @!P0 IADD3 R22, P1, R20, R17, RZ ;  /* 0x0000001114168210 */ /* 0x004fca0007f3e0ff */
[----:B---3--:R-:W-:Y:S01]  /*a420*/  @!P0 IMAD.X R23, R21, 0x1, R16, P1 ;  /* 0x0000000115178824 */ /* 0x008fe200008e0610 */
[----:B----4-:R-:W-:-:S04]  /*a430*/  @!P0 IADD3 R24, P1, R18, R17, RZ ;  /* 0x0000001112188210 */ /* 0x010fc80007f3e0ff */
[----:B------:R2:W5:Y:S01]  /*a440*/  @!P0 LD.E.128 R104, [R22.64] ;  /* 0x0000000816688980 */ /* 0x000562000c101d00 */
[----:B-1----:R-:W-:-:S05]  /*a450*/  @!P0 IMAD.X R25, R19, 0x1, R16, P1 ;  /* 0x0000000113198824 */ /* 0x002fca00008e0610 */
        /* <DEDUP_REMOVED lines=13> */
.L_x_639:
[----:B------:R-:W-:Y:S05]  /*a530*/  BSYNC B0 ;  /* 0x0000000000007941 */ /* 0x000fea0003800000 */
.L_x_638:
[----:B------:R-:W-:Y:S01]  /*a540*/  ISETP.NE.AND P0, PT, R15, RZ, PT ;  /* 0x000000ff0f00720c */ /* 0x000fe20003f05270 */
[----:B--2--5:R-:W-:Y:S01]  /*a550*/  IMAD.MOV.U32 R16, RZ, RZ, R94 ;  /* 0x000000ffff107224 */ /* 0x024fe200078e005e */
[----:B------:R-:W-:Y:S01]  /*a560*/  MOV R17, R93 ;  /* 0x0000005d00117202 */ /* 0x000fe20000000f00 */
[----:B------:R-:W-:Y:S01]  /*a570*/  IMAD.MOV.U32 R15, RZ, RZ, R95 ;  /* 0x000000ffff0f7224 */ /* 0x000fe200078e005f */
[----:B------:R2:W4:Y:S02]  /*a580*/  SHFL.IDX PT, R23, R13, 0x1, 0x181f ;  /* 0x00381f000d177f89 */ /* 0x00052400000e0000 */
[----:B----4-:R-:W-:Y:S01]  /*a590*/  IMAD.MOV.U32 R18, RZ, RZ, R92 ;  /* 0x000000ffff127224 */ /* 0x010fe200078e005c */
        /* <DEDUP_REMOVED lines=39> */
[----:B----4-:R-:W-:-:S05]  /*a810*/  @!P0 IADD3 R18, P1, R22, R15, RZ ;  /* 0x0000000f16128210 */ /* 0x010fca0007f3e0ff */
[----:B-1----:R-:W-:Y:S01]  /*a820*/  @!P0 IMAD.X R19, R23, 0x1, R16, P1 ;  /* 0x0000000117138824 */ /* 0x002fe200008e0610 */
[----:B------:R-:W-:-:S04]  /*a830*/  @!P0 IADD3 R24, P1, R20, R15, RZ ;  /* 0x0000000f14188210 */ /* 0x000fc80007f3e0ff */
[----:B------:R1:W5:Y:S01]  /*a840*/  @!P0 LD.E.128 R76, [R18.64] ;  /* 0x00000008124c8980 */ /* 0x000362000c101d00 */
[----:B---3--:R-:W-:-:S05]  /*a850*/  @!P0 IMAD.X R25, R21, 0x1, R16, P1 ;  /* 0x0000000115198824 */ /* 0x008fca00008e0610 */
        /* <DEDUP_REMOVED lines=13> */
.L_x_641:
[----:B------:R-:W-:Y:S05]  /*a930*/  BSYNC B0 ;  /* 0x0000000000007941 */ /* 0x000fea0003800000 */
.L_x_640:
[----:B------:R-:W-:Y:S01]  /*a940*/  ISETP.NE.AND P0, PT, R10, RZ, PT ;  /* 0x000000ff0a00720c */ /* 0x000fe20003f05270 */
[----:B-----5:R-:W-:Y:S01]  /*a950*/  IMAD.MOV.U32 R17, RZ, RZ, R62 ;  /* 0x000000ffff117224 */ /* 0x020fe200078e003e */
[----:B------:R-:W-:Y:S01]  /*a960*/  MOV R10, R61 ;  /* 0x0000003d000a7202 */ /* 0x000fe20000000f00 */
[----:B------:R-:W-:Y:S01]  /*a970*/  IMAD.MOV.U32 R16, RZ, RZ, R63 ;  /* 0x000000ffff107224 */ /* 0x000fe200078e003f */
[----:B-1-3--:R1:W3:Y:S01]  /*a980*/  SHFL.IDX PT, R21, R13, 0x2, 0x181f ;  /* 0x00581f000d157f89 */ /* 0x00a2e200000e0000 */
        /* <DEDUP_REMOVED lines=35> */
[----:B--23--:R-:W-:Y:S01]  /*abc0*/  ISETP.GE.AND P0, PT, R83, c[0x0][0x27c], PT ;  /* 0x00009f0053007a0c */ /* 0x00cfe20003f06270 */
[----:B------:R-:W-:Y:S01]  /*abd0*/  CS2R R46, SRZ ;  /* 0x00000000002e7805 */ /* 0x000fe2000001ff00 */
[----:B------:R-:W-:Y:S01]  /*abe0*/  CS2R R44, SRZ ;  /* 0x00000000002c7805 */ /* 0x000fe2000001ff00 */
[----:B------:R-:W-:Y:S01]  /*abf0*/  CS2R R42, SRZ ;  /* 0x00000000002a7805 */ /* 0x000fe2000001ff00 */
[----:B------:R-:W-:-:S09]  /*ac00*/  CS2R R40, SRZ ;  /* 0x0000000000287805 */ /* 0x000fd2000001ff00 */
[C---:B------:R-:W-:Y:S01]  /*ac10*/  @!P0 IMAD.SHL.U32 R10, R83.reuse, 0x2, RZ ;  /* 0x00000002530a8824 */ /* 0x040fe200078e00ff */
[----:B------:R-:W-:-:S04]  /*ac20*/  @!P0 SHF.L.U64.HI R15, R83, 0x1, R111 ;  /* 0x00000001530f8819 */ /* 0x000fc8000001026f */
[----:B------:R-:W-:-:S05]  /*ac30*/  @!P0 IADD3 R16, P1, R20, R10, RZ ;  /* 0x0000000a14108210 */ /* 0x000fca0007f3e0ff */
[----:B------:R-:W-:Y:S01]  /*ac40*/  @!P0 IMAD.X R17, R21, 0x1, R15, P1 ;  /* 0x0000000115118824 */ /* 0x000fe200008e060f */
[----:B-1--4-:R-:W-:-:S04]  /*ac50*/  @!P0 IADD3 R22, P1, R18, R10, RZ ;  /* 0x0000000a12168210 */ /* 0x012fc80007f3e0ff */
[----:B------:R1:W5:Y:S01]  /*ac60*/  @!P0 LD.E.128 R44, [R16.64] ;  /* 0x00000008102c8980 */ /* 0x000362000c101d00 */
[----:B------:R-:W-:-:S05]  /*ac70*/  @!P0 IMAD.X R23, R19, 0x1, R15, P1 ;  /* 0x0000000113178824 */ /* 0x000fca00008e060f */
        /* <DEDUP_REMOVED lines=13> */
.L_x_643:
[----:B--23--:R-:W-:Y:S05]  /*ad50*/  BSYNC B0 ;  /* 0x0000000000007941 */ /* 0x00cfea0003800000 */
.L_x_642:
[----:B------:R-:W-:Y:S01]  /*ad60*/  ISETP.NE.AND P0, PT, R9, RZ, PT ;  /* 0x000000ff0900720c */ /* 0x000fe20003f05270 */
[----:B-----5:R-:W-:Y:S01]  /*ad70*/  IMAD.MOV.U32 R10, RZ, RZ, R38 ;  /* 0x000000ffff0a7224 */ /* 0x020fe200078e0026 */
[----:B------:R-:W-:Y:S01]  /*ad80*/  MOV R15, R37 ;  /* 0x00000025000f7202 */ /* 0x000fe20000000f00 */
[----:B------:R-:W-:Y:S01]  /*ad90*/  IMAD.MOV.U32 R9, RZ, RZ, R39 ;  /* 0x000000ffff097224 */ /* 0x000fe200078e0027 */
[----:B------:R2:W3:Y:S01]  /*ada0*/  SHFL.IDX PT, R67, R11, 0x3, 0x181f ;  /* 0x00781f000b437f89 */ /* 0x0004e200000e0000 */
        /* <DEDUP_REMOVED lines=14> */
[----:B------:R-:W3:Y:S01]  /*ae90*/  SHFL.IDX PT, R14, R14, 0x3, 0x181f ;  /* 0x00781f000e0e7f89 */ /* 0x000ee200000e0000 */
[----:B------:R-:W-:Y:S01]  /*aea0*/  PRMT R99, R15, 0x5410, R16 ;  /* 0x000054100f637816 */ /* 0x000fe20000000010 */
[----:B------:R-:W-:Y:S01]  /*aeb0*/  CS2R R24, SRZ ;  /* 0x0000000000187805 */ /* 0x000fe2000001ff00 */
[----:B------:R-:W-:Y:S01]  /*aec0*/  PRMT R86, R9, 0x5410, R10 ;  /* 0x0000541009567816 */ /* 0x000fe2000000000a */
[----:B------:R-:W-:Y:S01]  /*aed0*/  IMAD.MOV.U32 R10, RZ, RZ, R32 ;  /* 0x000000ffff0a7224 */ /* 0x000fe200078e0020 */
[----:B------:R3:W3:Y:S01]  /*aee0*/  SHFL.IDX PT, R15, R13, 0x3, 0x181f ;  /* 0x00781f000d0f7f89 */ /* 0x0006e200000e0000 */
[----:B------:R-:W-:Y:S01]  /*aef0*/  IMAD.MOV.U32 R9, RZ, RZ, R33 ;  /* 0x000000ffff097224 */ /* 0x000fe200078e0021 */
[----:B----4-:R-:W-:Y:S01]  /*af00*/  CS2R R22, SRZ ;  /* 0x0000000000167805 */ /* 0x010fe2000001ff00 */
[----:B--2---:R-:W-:Y:S01]  /*af10*/  IMAD.MOV.U32 R11, RZ, RZ, R43 ;  /* 0x000000ffff0b7224 */ /* 0x004fe200078e002b */
[----:B------:R-:W-:Y:S01]  /*af20*/  CS2R R20, SRZ ;  /* 0x0000000000147805 */ /* 0x000fe2000001ff00 */
[----:B------:R-:W-:Y:S01]  /*af30*/  CS2R R18, SRZ ;  /* 0x0000000000127805 */ /* 0x000fe2000001ff00 */
[----:B------:R-:W-:Y:S01]  /*af40*/  PRMT R85, R9, 0x5410, R10 ;  /* 0x0000541009557816 */ /* 0x000fe2000000000a */
[----:B------:R-:W-:Y:S01]  /*af50*/  IMAD.MOV.U32 R10, RZ, RZ, R40 ;  /* 0x000000ffff0a7224 */ /* 0x000fe200078e0028 */
[----:B------:R-:W-:Y:S01]  /*af60*/  MOV R9, R41 ;  /* 0x0000002900097202 */ /* 0x000fe20000000f00 */
[----:B------:R-:W-:-:S03]  /*af70*/  CS2R R16, SRZ ;  /* 0x0000000000107805 */ /* 0x000fc6000001ff00 */
[----:B------:R-:W-:Y:S02]  /*af80*/  PRMT R97, R9, 0x5410, R10 ;  /* 0x0000541009617816 */ /* 0x000fe4000000000a */
[----:B-1----:R-:W-:-:S04]  /*af90*/  MOV R12, R42 ;  /* 0x0000002a000c7202 */ /* 0x002fc80000000f00 */
[----:B------:R-:W-:Y:S01]  /*afa0*/  PRMT R98, R11, 0x5410, R12 ;  /* 0x000054100b627816 */ /* 0x000fe2000000000c */
[----:B------:R-:W-:Y:S05]  /*afb0*/  @P0 BRA `(.L_x_645) ;  /* 0x0000019000000947 */ /* 0x000fea0003800000 */
[----:B------:R-:W-:Y:S01]  /*afc0*/  ISETP.GE.AND P0, PT, R83, c[0x0][0x27c], PT ;  /* 0x00009f0053007a0c */ /* 0x000fe20003f06270 */
        /* <DEDUP_REMOVED lines=10> */
[----:B---3--:R-:W-:-:S05]  /*b070*/  @!P0 IADD3 R12, P1, R14, R9, RZ ;  /* 0x000000090e0c8210 */ /* 0x008fca0007f3e0ff */
[----:B------:R-:W-:Y:S01]  /*b080*/  @!P0 IMAD.X R13, R15, 0x1, R10, P1 ;  /* 0x000000010f0d8824 */ /* 0x000fe200008e060a */
[----:B------:R-:W-:-:S04]  /*b090*/  @!P0 IADD3 R80, P1, R66, R9, RZ ;  /* 0x0000000942508210 */ /* 0x000fc80007f3e0ff */
[----:B------:R1:W5:Y:S01]  /*b0a0*/  @!P0 LD.E.128 R24, [R12.64] ;  /* 0x000000080c188980 */ /* 0x000362000c101d00 */
[----:B------:R-:W-:Y:S01]  /*b0b0*/  @!P0 IMAD.X R81, R67, 0x1, R10, P1 ;  /* 0x0000000143518824 */ /* 0x000fe200008e060a */
        /* <DEDUP_REMOVED lines=9> */
.L_x_645:
[----:B------:R-:W-:Y:S05]  /*b150*/  BSYNC B0 ;  /* 0x0000000000007941 */ /* 0x000fea0003800000 */
.L_x_644:
[----:B-----5:R-:W-:Y:S01]  /*b160*/  IMAD.MOV.U32 R9, RZ, RZ, R30 ;  /* 0x000000ffff097224 */ /* 0x020fe200078e001e */
[----:B------:R-:W-:-:S04]  /*b170*/  DEPBAR.LE SB0, 0x1 ;  /* 0x000080400000791a */ /* 0x000fc80000000000 */
[----:B-1----:R-:W-:Y:S01]  /*b180*/  IMAD.MOV.U32 R12, RZ, RZ, R31 ;  /* 0x000000ffff0c7224 */ /* 0x002fe200078e001f */
[----:B------:R-:W-:Y:S01]  /*b190*/  BSSY B1, `(.L_x_646) ;  /* 0x00000eb000017945 */ /* 0x000fe20003800000 */
[----:B------:R-:W-:Y:S01]  /*b1a0*/  IMAD.IADD R84, R8, 0x1, -R149 ;  /* 0x0000000108547824 */ /* 0x000fe200078e0a95 */
[----:B------:R-:W-:Y:S01]  /*b1b0*/  MOV R8, R21 ;  /* 0x0000001500087202 */ /* 0x000fe20000000f00 */
[----:B------:R-:W-:Y:S01]  /*b1c0*/  IMAD.MOV.U32 R11, RZ, RZ, R28 ;  /* 0x000000ffff0b7224 */ /* 0x000fe200078e001c */
[----:B---3--:R-:W-:Y:S01]  /*b1d0*/  PRMT R67, R12, 0x5410, R9 ;  /* 0x000054100c437816 */ /* 0x008fe20000000009 */
[----:B------:R-:W-:Y:S01]  /*b1e0*/  IMAD.MOV.U32 R10, RZ, RZ, R29 ;  /* 0x000000ffff0a7224 */ /* 0x000fe200078e001d */
[----:B------:R-:W-:Y:S01]  /*b1f0*/  MOV R9, R26 ;  /* 0x0000001a00097202 */ /* 0x000fe20000000f00 */
[----:B------:R-:W-:Y:S01]  /*b200*/  IMAD.MOV.U32 R12, RZ, RZ, R27 ;  /* 0x000000ffff0c7224 */ /* 0x000fe200078e001b */
[----:B------:R-:W-:Y:S02]  /*b210*/  IMNMX R84, R84, 0x80, PT ;  /* 0x0000008054547817 */ /* 0x000fe40003800200 */
[----:B------:R-:W-:Y:S01]  /*b220*/  PRMT R66, R10, 0x5410, R11 ;  /* 0x000054100a427816 */ /* 0x000fe2000000000b */
[----:B------:R-:W-:Y:S01]  /*b230*/  IMAD.MOV.U32 R11, RZ, RZ, R24 ;  /* 0x000000ffff0b7224 */ /* 0x000fe200078e0018 */
[----:B------:R-:W-:Y:S01]  /*b240*/  PRMT R82, R82, 0x5410, R9 ;  /* 0x0000541052527816 */ /* 0x000fe20000000009 */
[----:B------:R-:W-:Y:S01]  /*b250*/  IMAD.MOV.U32 R10, RZ, RZ, R25 ;  /* 0x000000ffff0a7224 */ /* 0x000fe200078e0019 */
[----:B------:R-:W-:Y:S01]  /*b260*/  MOV R9, R22 ;  /* 0x0000001600097202 */ /* 0x000fe20000000f00 */
[----:B------:R-:W-:Y:S01]  /*b270*/  BAR.SYNC.DEFER_BLOCKING 0x0 ;  /* 0x0000000000007b1d */ /* 0x000fe20000010000 */
[----:B------:R-:W-:-:S02]  /*b280*/  ISETP.GE.AND P0, PT, R48, R84, PT ;  /* 0x000000543000720c */ /* 0x000fc40003f06270 */
[----:B------:R-:W-:Y:S01]  /*b290*/  PRMT R81, R10, 0x5410, R11 ;  /* 0x000054100a517816 */ /* 0x000fe2000000000b */
[----:B------:R-:W-:Y:S01]  /*b2a0*/  IMAD.MOV.U32 R10, RZ, RZ, R23 ;  /* 0x000000ffff0a7224 */ /* 0x000fe200078e0017 */
        /* <DEDUP_REMOVED lines=19> */
[----:B------:R-:W-:Y:S01]  /*b3e0*/  SHF.R.U64 R100, R100, 0x10, R101 ;  /* 0x0000001064647819 */ /* 0x000fe20000001265 */
[----:B------:R-:W-:Y:S01]  /*b3f0*/  HADD2.F32 R137, -RZ, R129.H0_H0 ;  /* 0x20000081ff897230 */ /* 0x000fe20000004100 */
[----:B------:R-:W-:Y:S01]  /*b400*/  SHF.R.S32.HI R9, RZ, 0x1f, R10 ;  /* 0x0000001fff097819 */ /* 0x000fe2000001140a */
[----:B------:R-:W-:Y:S01]  /*b410*/  HADD2.F32 R143, -RZ, R131.H0_H0 ;  /* 0x20000083ff8f7230 */ /* 0x000fe20000004100 */
[----:B------:R-:W-:Y:S01]  /*b420*/  SHF.L.U32 R8, R10, 0x3, RZ ;  /* 0x000000030a087819 */ /* 0x000fe200000006ff */
[----:B------:R-:W-:Y:S01]  /*b430*/  HADD2.F32 R129, -RZ, R129.H1_H1 ;  /* 0x30000081ff817230 */ /* 0x000fe20000004100 */
[----:B------:R-:W-:Y:S01]  /*b440*/  LEA.HI R9, R9, R10, RZ, 0x3 ;  /* 0x0000000a09097211 */ /* 0x000fe200078f18ff */
[----:B------:R-:W-:Y:S01]  /*b450*/  HADD2.F32 R144, -RZ, R131.H1_H1 ;  /* 0x30000083ff907230 */ /* 0x000fe20000004100 */
[----:B------:R-:W-:Y:S01]  /*b460*/  LOP3.LUT R8, R125, 0x38, R8, 0xf8, !PT ;  /* 0x000000387d087812 */ /* 0x000fe200078ef808 */
[----:B------:R-:W-:Y:S01]  /*b470*/  HADD2.F32 R100, -RZ, R100.H0_H0 ;  /* 0x20000064ff647230 */ /* 0x000fe20000004100 */
[----:B------:R-:W-:-:S02]  /*b480*/  SHF.L.U32 R9, R9, 0xa, RZ ;  /* 0x0000000a09097819 */ /* 0x000fc400000006ff */
[----:B------:R-:W-:Y:S02]  /*b490*/  LOP3.LUT R8, R8, R124, RZ, 0x3c, !PT ;  /* 0x0000007c08087212 */ /* 0x000fe400078e3cff */
[----:B------:R-:W-:Y:S02]  /*b4a0*/  LOP3.LUT R9, R9, 0x7fffe000, RZ, 0xc0, !PT ;  /* 0x7fffe00009097812 */ /* 0x000fe400078ec0ff */
[----:B------:R-:W-:Y:S02]  /*b4b0*/  SHF.R.U32.HI R133, RZ, 0x10, R101 ;  /* 0x00000010ff857819 */ /* 0x000fe40000011665 */
[----:B------:R-:W-:Y:S02]  /*b4c0*/  IADD3 R8, R8, R9, R123 ;  /* 0x0000000908087210 */ /* 0x000fe40007ffe07b */
[----:B------:R-:W-:Y:S01]  /*b4d0*/  SHF.R.U64 R101, R106, 0x10, R107 ;  /* 0x000000106a657819 */ /* 0x000fe2000000126b */
[----:B------:R-:W-:Y:S01]  /*b4e0*/  HADD2.F32 R133, -RZ, R133.H0_H0 ;  /* 0x20000085ff857230 */ /* 0x000fe20000004100 */
        /* <DEDUP_REMOVED lines=9> */
[----:B------:R-:W-:-:S03]  /*b580*/  SHF.R.U32.HI R103, RZ, 0x10, R103 ;  /* 0x00000010ff677819 */ /* 0x000fc60000011667 */
[----:B------:R-:W-:Y:S02]  /*b590*/  HADD2.F32 R102, -RZ, R102.H0_H0 ;  /* 0x20000066ff667230 */ /* 0x000fe40000004100 */
[----:B------:R-:W-:Y:S02]  /*b5a0*/  HADD2.F32 R147, -RZ, R103.H0_H0 ;  /* 0x20000067ff937230 */ /* 0x000fe40000004100 */
[--C-:B-1----:R-:W-:Y:S02]  /*b5b0*/  HADD2.F32 R107, -RZ, R13.reuse.H0_H0 ;  /* 0x2000000dff6b7230 */ /* 0x102fe40000004100 */
[----:B------:R-:W-:Y:S02]  /*b5c0*/  HADD2.F32 R13, -RZ, R13.H1_H1 ;  /* 0x3000000dff0d7230 */ /* 0x000fe40000004100 */
[--C-:B------:R-:W-:Y:S01]  /*b5d0*/  HADD2.F32 R134, -RZ, R12.reuse.H0_H0 ;  /* 0x2000000cff867230 */ /* 0x100fe20000004100 */
[----:B------:R-:W-:Y:S01]  /*b5e0*/  FMUL.FTZ R142, R107, R137 ;  /* 0x000000896b8e7220 */ /* 0x000fe20000410000 */
[----:B------:R-:W-:-:S02]  /*b5f0*/  HADD2.F32 R135, -RZ, R12.H1_H1 ;  /* 0x3000000cff877230 */ /* 0x000fc40000004100 */
[--C-:B------:R-:W-:Y:S01]  /*b600*/  HADD2.F32 R12, -RZ, R14.reuse.H0_H0 ;  /* 0x2000000eff0c7230 */ /* 0x100fe20000004100 */
[----:B------:R-:W-:Y:S01]  /*b610*/  FMUL.FTZ R131, R134, R129 ;  /* 0x0000008186837220 */ /* 0x000fe20000410000 */
[----:B------:R-:W-:Y:S02]  /*b620*/  HADD2.F32 R136, -RZ, R14.H1_H1 ;  /* 0x3000000eff887230 */ /* 0x000fe40000004100 */
[--C-:B------:R-:W-:Y:S02]  /*b630*/  HADD2.F32 R14, -RZ, R15.reuse.H0_H0 ;  /* 0x2000000fff0e7230 */ /* 0x100fe40000004100 */
[----:B------:R-:W-:Y:S02]  /*b640*/  HADD2.F32 R15, -RZ, R15.H1_H1 ;  /* 0x3000000fff0f7230 */ /* 0x000fe40000004100 */
[--C-:B--2---:R-:W-:Y:S02]  /*b650*/  HADD2.F32 R138, -RZ, R9.reuse.H0_H0 ;  /* 0x20000009ff8a7230 */ /* 0x104fe40000004100 */
[----:B------:R-:W-:-:S02]  /*b660*/  HADD2.F32 R9, -RZ, R9.H1_H1 ;  /* 0x30000009ff097230 */ /* 0x000fc40000004100 */
[--C-:B------:R-:W-:Y:S01]  /*b670*/  HADD2.F32 R139, -RZ, R8.reuse.H0_H0 ;  /* 0x20000008ff8b7230 */ /* 0x100fe20000004100 */
[C---:B------:R-:W-:Y:S01]  /*b680*/  FMUL.FTZ R137, R138.reuse, R137 ;  /* 0x000000898a897220 */ /* 0x040fe20000410000 */
[----:B------:R-:W-:Y:S01]  /*b690*/  HADD2.F32 R140, -RZ, R8.H1_H1 ;  /* 0x30000008ff8c7230 */ /* 0x000fe20000004100 */
[----:B------:R-:W-:Y:S01]  /*b6a0*/  FFMA.FTZ R142, R138, R143, R142 ;  /* 0x0000008f8a8e7223 */ /* 0x000fe2000001008e */
[----:B------:R-:W-:Y:S01]  /*b6b0*/  HADD2.F32 R138, -RZ, R105.H0_H0 ;  /* 0x20000069ff8a7230 */ /* 0x000fe20000004100 */
[-C--:B------:R-:W-:Y:S01]  /*b6c0*/  FMUL.FTZ R105, R13, R133.reuse ;  /* 0x000000850d697220 */ /* 0x080fe20000410000 */
[--C-:B------:R-:W-:Y:S01]  /*b6d0*/  HADD2.F32 R8, -RZ, R10.reuse.H0_H0 ;  /* 0x2000000aff087230 */ /* 0x100fe20000004100 */
[C---:B------:R-:W-:Y:S01]  /*b6e0*/  FMUL.FTZ R133, R9.reuse, R133 ;  /* 0x0000008509857220 */ /* 0x040fe20000410000 */
[----:B------:R-:W-:Y:S01]  /*b6f0*/  HADD2.F32 R141, -RZ, R10.H1_H1 ;  /* 0x3000000aff8d7230 */ /* 0x000fe20000004100 */
[----:B------:R-:W-:Y:S01]  /*b700*/  FFMA.FTZ R9, R9, R138, R105 ;  /* 0x0000008a09097223 */ /* 0x000fe20000010069 */
[--C-:B------:R-:W-:Y:S01]  /*b710*/  HADD2.F32 R105, -RZ, R130.reuse.H1_H1 ;  /* 0x30000082ff697230 */ /* 0x100fe20000004100 */
[C---:B------:R-:W-:Y:S01]  /*b720*/  FMUL.FTZ R129, R139.reuse, R129 ;  /* 0x000000818b817220 */ /* 0x040fe20000410000 */
[----:B------:R-:W-:Y:S01]  /*b730*/  HADD2.F32 R130, -RZ, R130.H0_H0 ;  /* 0x20000082ff827230 */ /* 0x000fe20000004100 */
[----:B------:R-:W-:Y:S01]  /*b740*/  FFMA.FTZ R131, R139, R144, R131 ;  /* 0x000000908b837223 */ /* 0x000fe20000010083 */
[--C-:B------:R-:W-:Y:S01]  /*b750*/  HADD2.F32 R139, -RZ, R132.reuse.H1_H1 ;  /* 0x30000084ff8b7230 */ /* 0x100fe20000004100 */
[-C--:B------:R-:W-:Y:S01]  /*b760*/  FMUL.FTZ R146, R12, R105.reuse ;  /* 0x000000690c927220 */ /* 0x080fe20000410000 */
[--C-:B------:R-:W-:Y:S01]  /*b770*/  HADD2.F32 R10, -RZ, R11.reuse.H0_H0 ;  /* 0x2000000bff0a7230 */ /* 0x100fe20000004100 */
[C---:B------:R-:W-:Y:S01]  /*b780*/  FMUL.FTZ R105, R8.reuse, R105 ;  /* 0x0000006908697220 */ /* 0x040fe20000410000 */
[----:B------:R-:W-:Y:S01]  /*b790*/  HADD2.F32 R11, -RZ, R11.H1_H1 ;  /* 0x3000000bff0b7230 */ /* 0x000fe20000004100 */
[----:B------:R-:W-:Y:S01]  /*b7a0*/  FFMA.FTZ R103, R8, R139, R146 ;  /* 0x0000008b08677223 */ /* 0x000fe20000010092 */
[----:B------:R-:W-:Y:S01]  /*b7b0*/  HADD2.F32 R132, -RZ, R132.H0_H0 ;  /* 0x20000084ff847230 */ /* 0x000fe20000004100 */
[----:B------:R-:W-:Y:S01]  /*b7c0*/  FMUL.FTZ R145, R14, R130 ;  /* 0x000000820e917220 */ /* 0x000fe20000410000 */
[----:B------:R-:W-:Y:S01]  /*b7d0*/  F2FP.PACK_AB R9, R9, R142 ;  /* 0x0000008e0909723e */ /* 0x000fe200000000ff */
[----:B------:R-:W-:-:S02]  /*b7e0*/  FMUL.FTZ R8, R15, R147 ;  /* 0x000000930f087220 */ /* 0x000fc40000410000 */
[C---:B------:R-:W-:Y:S02]  /*b7f0*/  FMUL.FTZ R147, R11.reuse, R147 ;  /* 0x000000930b937220 */ /* 0x040fe40000410000 */
[C---:B------:R-:W-:Y:S02]  /*b800*/  FMUL.FTZ R130, R10.reuse, R130 ;  /* 0x000000820a827220 */ /* 0x040fe40000410000 */
[----:B------:R-:W-:Y:S02]  /*b810*/  FFMA.FTZ R145, R10, R132, R145 ;  /* 0x000000840a917223 */ /* 0x000fe40000010091 */
[----:B------:R-:W-:Y:S02]  /*b820*/  FFMA.FTZ R11, R11, R106, R8 ;  /* 0x0000006a0b0b7223 */ /* 0x000fe40000010008 */
        /* <DEDUP_REMOVED lines=18> */
[----:B------:R-:W-:Y:S02]  /*b950*/  F2FP.PACK_AB R14, R14, R105 ;  /* 0x000000690e0e723e */ /* 0x000fe400000000ff */
[----:B------:R-:W-:-:S02]  /*b960*/  F2FP.PACK_AB R8, R8, R131 ;  /* 0x000000830808723e */ /* 0x000fc400000000ff */
[----:B------:R-:W-:Y:S01]  /*b970*/  F2FP.PACK_AB R10, R10, R103 ;  /* 0x000000670a0a723e */ /* 0x000fe200000000ff */
[----:B------:R1:W-:Y:S04]  /*b980*/  STS.128 [R126+0x10080], R12 ;  /* 0x0100800c7e007388 */ /* 0x0003e80000000c00 */
[----:B------:R1:W-:Y:S02]  /*b990*/  STS.128 [R127+0x10080], R8 ;  /* 0x010080087f007388 */ /* 0x0003e40000000c00 */
.L_x_649:
[----:B------:R-:W-:Y:S05]  /*b9a0*/  BSYNC B0 ;  /* 0x0000000000007941 */ /* 0x000fea0003800000 */
.L_x_648:
[----:B------:R-:W-:-:S13]  /*b9b0*/  ISETP.GE.AND P0, PT, R70, c[0x0][0x27c], PT ;  /* 0x00009f0046007a0c */ /* 0x000fda0003f06270 */
[----:B------:R-:W-:Y:S05]  /*b9c0*/  @P0 BRA `(.L_x_647) ;  /* 0x0000067000000947 */ /* 0x000fea0003800000 */
[----:B-1----:R-:W-:Y:S01]  /*b9d0*/  SHF.R.S32.HI R11, RZ, 0x1f, R70 ;  /* 0x0000001fff0b7819 */ /* 0x002fe20000011446 */
[----:B------:R-:W-:Y:S01]  /*b9e0*/  HADD2.F32 R106, -RZ, R119.H0_H0 ;  /* 0x20000077ff6a7230 */ /* 0x000fe20000004100 */
[----:B------:R-:W-:Y:S01]  /*b9f0*/  SHF.R.U64 R88, R88, 0x10, R89 ;  /* 0x0000001058587819 */ /* 0x000fe20000001259 */
[----:B------:R-:W-:Y:S01]  /*ba00*/  HADD2.F32 R127, -RZ, R121.H0_H0 ;  /* 0x20000079ff7f7230 */ /* 0x000fe20000004100 */
[CC--:B------:R-:W-:Y:S01]  /*ba10*/  LEA.HI R10, R11.reuse, R70.reuse, RZ, 0x3 ;  /* 0x000000460b0a7211 */ /* 0x0c0fe200078f18ff */
[--C-:B------:R-:W-:Y:S01]  /*ba20*/  HADD2.F32 R130, -RZ, R122.reuse.H0_H0 ;  /* 0x2000007aff827230 */ /* 0x100fe20000004100 */
[----:B------:R-:W-:Y:S01]  /*ba30*/  LEA.HI R11, R11, R70, RZ, 0x6 ;  /* 0x000000460b0b7211 */ /* 0x000fe200078f30ff */
[----:B------:R-:W-:Y:S01]  /*ba40*/  HADD2.F32 R119, -RZ, R119.H1_H1 ;  /* 0x30000077ff777230 */ /* 0x000fe20000004100 */
[----:B------:R-:W-:Y:S01]  /*ba50*/  LEA.HI.SX32 R128, R10, R128, 0x1d ;  /* 0x000000800a807211 */ /* 0x000fe200078feaff */
[----:B------:R-:W-:Y:S01]  /*ba60*/  HADD2.F32 R121, -RZ, R121.H1_H1 ;  /* 0x30000079ff797230 */ /* 0x000fe20000004100 */
[----:B------:R-:W-:Y:S01]  /*ba70*/  SHF.L.U32 R11, R11, 0x7, RZ ;  /* 0x000000070b0b7819 */ /* 0x000fe200000006ff */
[----:B------:R-:W-:Y:S01]  /*ba80*/  HADD2.F32 R122, -RZ, R122.H1_H1 ;  /* 0x3000007aff7a7230 */ /* 0x000fe20000004100 */
[----:B------:R-:W-:-:S02]  /*ba90*/  SHF.R.S32.HI R8, RZ, 0x1f, R128 ;  /* 0x0000001fff087819 */ /* 0x000fc40000011480 */
[----:B------:R-:W-:Y:S02]  /*baa0*/  LOP3.LUT R10, R125, 0x38, R10, 0xf8, !PT ;  /* 0x000000387d0a7812 */ /* 0x000fe400078ef80a */
[----:B------:R-:W-:Y:S02]  /*bab0*/  SHF.L.U32 R9, R128, 0x3, RZ ;  /* 0x0000000380097819 */ /* 0x000fe400000006ff */
[----:B------:R-:W-:Y:S01]  /*bac0*/  LEA.HI R8, R8, R128, RZ, 0x3 ;  /* 0x0000008008087211 */ /* 0x000fe200078f18ff */
[----:B------:R-:W-:Y:S01]  /*bad0*/  HADD2.F32 R128, -RZ, R120.H0_H0 ;  /* 0x20000078ff807230 */ /* 0x000fe20000004100 */
        /* <DEDUP_REMOVED lines=9> */
[----:B------:R-:W-:Y:S01]  /*bb70*/  SHF.R.U32.HI R102, RZ, 0x10, R89 ;  /* 0x00000010ff667819 */ /* 0x000fe20000011659 */
[----:B------:R-:W1:Y:S01]  /*bb80*/  LDS.128 R12, [R100+0x10080] ;  /* 0x01008000640c7984 */ /* 0x000e620000000c00 */
[----:B------:R-:W-:Y:S02]  /*bb90*/  SHF.L.U32 R101, R8, 0x1, RZ ;  /* 0x0000000108657819 */ /* 0x000fe400000006ff */
[--C-:B------:R-:W-:Y:S01]  /*bba0*/  SHF.R.U64 R89, R94, 0x10, R95.reuse ;  /* 0x000000105e597819 */ /* 0x100fe2000000125f */
[----:B------:R-:W-:Y:S01]  /*bbb0*/  HADD2.F32 R102, -RZ, R102.H0_H0 ;  /* 0x20000066ff667230 */ /* 0x000fe20000004100 */
[----:B------:R-:W-:Y:S01]  /*bbc0*/  SHF.R.U32.HI R94, RZ, 0x10, R95 ;  /* 0x00000010ff5e7819 */ /* 0x000fe2000001165f */
[----:B------:R-:W2:Y:S01]  /*bbd0*/  LDS.128 R8, [R101+0x10080] ;  /* 0x0100800065087984 */ /* 0x000ea20000000c00 */
[--C-:B------:R-:W-:Y:S01]  /*bbe0*/  SHF.R.U64 R92, R92, 0x10, R93.reuse ;  /* 0x000000105c5c7819 */ /* 0x100fe2000000125d */
[----:B------:R-:W-:Y:S01]  /*bbf0*/  HADD2.F32 R89, -RZ, R89.H0_H0 ;  /* 0x20000059ff597230 */ /* 0x000fe20000004100 */
        /* <DEDUP_REMOVED lines=9> */
[----:B------:R-:W-:Y:S01]  /*bc90*/  HADD2.F32 R13, -RZ, R15.H0_H0 ;  /* 0x2000000fff0d7230 */ /* 0x000fe20000004100 */
[----:B------:R-:W-:Y:S01]  /*bca0*/  FMUL.FTZ R126, R95, R106 ;  /* 0x0000006a5f7e7220 */ /* 0x000fe20000410000 */
[----:B--2---:R-:W-:-:S02]  /*bcb0*/  HADD2.F32 R107, -RZ, R9.H0_H0 ;  /* 0x20000009ff6b7230 */ /* 0x004fc40000004100 */
[----:B------:R-:W-:Y:S01]  /*bcc0*/  HADD2.F32 R123, -RZ, R9.H1_H1 ;  /* 0x30000009ff7b7230 */ /* 0x000fe20000004100 */
[----:B------:R-:W-:Y:S01]  /*bcd0*/  FMUL.FTZ R129, R13, R128 ;  /* 0x000000800d817220 */ /* 0x000fe20000410000 */
[----:B------:R-:W-:Y:S01]  /*bce0*/  HADD2.F32 R9, -RZ, R11.H0_H0 ;  /* 0x2000000bff097230 */ /* 0x000fe20000004100 */
        /* <DEDUP_REMOVED lines=25> */
[----:B------:R-:W-:Y:S01]  /*be80*/  HADD2.F32 R124, -RZ, R88.H0_H0 ;  /* 0x20000058ff7c7230 */ /* 0x000fe20000004100 */
[----:B------:R-:W-:Y:S01]  /*be90*/  FMUL.FTZ R9, R12, R123 ;  /* 0x0000007b0c097220 */ /* 0x000fe20000410000 */
[----:B------:R-:W-:Y:S01]  /*bea0*/  F2FP.PACK_AB R11, R11, R129 ;  /* 0x000000810b0b723e */ /* 0x000fe200000000ff */
[----:B------:R-:W-:-:S02]  /*beb0*/  FMUL.FTZ R123, R8, R123 ;  /* 0x0000007b087b7220 */ /* 0x000fc40000410000 */
[----:B------:R-:W-:Y:S02]  /*bec0*/  FFMA.FTZ R88, R8, R122, R9 ;  /* 0x0000007a08587223 */ /* 0x000fe40000010009 */
[----:B------:R-:W-:Y:S02]  /*bed0*/  FMUL.FTZ R8, R105, R124 ;  /* 0x0000007c69087220 */ /* 0x000fe40000410000 */
[----:B------:R-:W-:Y:S02]  /*bee0*/  FMUL.FTZ R9, R14, R90 ;  /* 0x0000005a0e097220 */ /* 0x000fe40000410000 */
[----:B------:R-:W-:Y:S02]  /*bef0*/  FMUL.FTZ R124, R125, R124 ;  /* 0x0000007c7d7c7220 */ /* 0x000fe40000410000 */
[----:B------:R-:W-:Y:S02]  /*bf00*/  FMUL.FTZ R90, R10, R90 ;  /* 0x0000005a0a5a7220 */ /* 0x000fe40000410000 */
[----:B------:R-:W-:-:S02]  /*bf10*/  FFMA.FTZ R123, R12, R122, -R123 ;  /* 0x0000007a0c7b7223 */ /* 0x000fc4000001087b */
        /* <DEDUP_REMOVED lines=9> */
[----:B------:R-:W-:Y:S01]  /*bfb0*/  FFMA.FTZ R8, R125, R92, R8 ;  /* 0x0000005c7d087223 */ /* 0x000fe20000010008 */
[----:B------:R-:W-:Y:S01]  /*bfc0*/  F2FP.PACK_AB R12, R12, R119 ;  /* 0x000000770c0c723e */ /* 0x000fe200000000ff */
[----:B------:R-:W-:Y:S01]  /*bfd0*/  FFMA.FTZ R10, R10, R89, R9 ;  /* 0x000000590a0a7223 */ /* 0x000fe20000010009 */
[----:B------:R-:W-:Y:S02]  /*bfe0*/  F2FP.PACK_AB R14, R14, R123 ;  /* 0x0000007b0e0e723e */ /* 0x000fe400000000ff */
[----:B------:R-:W-:Y:S02]  /*bff0*/  F2FP.PACK_AB R9, R93, R126 ;  /* 0x0000007e5d09723e */ /* 0x000fe400000000ff */
[----:B------:R-:W-:Y:S01]  /*c000*/  F2FP.PACK_AB R8, R8, R120 ;  /* 0x000000780808723e */ /* 0x000fe200000000ff */
[----:B------:R1:W-:Y:S01]  /*c010*/  STS.128 [R100+0x10080], R12 ;  /* 0x0100800c64007388 */ /* 0x0003e20000000c00 */
[----:B------:R-:W-:-:S05]  /*c020*/  F2FP.PACK_AB R10, R10, R88 ;  /* 0x000000580a0a723e */ /* 0x000fca00000000ff */
[----:B------:R1:W-:Y:S02]  /*c030*/  STS.128 [R101+0x10080], R8 ;  /* 0x0100800865007388 */ /* 0x0003e40000000c00 */
.L_x_647:
[----:B------:R-:W-:Y:S05]  /*c040*/  BSYNC B1 ;  /* 0x0000000000017941 */ /* 0x000fea0003800000 */
.L_x_646:
[----:B------:R-:W-:Y:S01]  /*c050*/  IADD3 R88, R48, 0x20, RZ ;  /* 0x0000002030587810 */ /* 0x000fe20007ffe0ff */
[----:B------:R-:W-:Y:S03]  /*c060*/  BSSY B1, `(.L_x_650) ;  /* 0x00000db000017945 */ /* 0x000fe60003800000 */
[----:B------:R-:W-:-:S13]  /*c070*/  ISETP.GE.AND P0, PT, R88, R84, PT ;  /* 0x000000545800720c */ /* 0x000fda0003f06270 */
        /* <DEDUP_REMOVED lines=21> */
[----:B------:R-:W-:Y:S02]  /*c1d0*/  LEA.HI R8, R8, R10, RZ, 0x3 ;  /* 0x0000000a08087211 */ /* 0x000fe400078f18ff */
[----:B------:R-:W-:-:S02]  /*c1e0*/  LOP3.LUT R91, R91, R92, RZ, 0x3c, !PT ;  /* 0x0000005c5b5b7212 */ /* 0x000fc400078e3cff */
[----:B------:R-:W-:Y:S02]  /*c1f0*/  LOP3.LUT R9, R93, 0x38, R9, 0xf8, !PT ;  /* 0x000000385d097812 */ /* 0x000fe400078ef809 */
[----:B------:R-:W-:Y:S02]  /*c200*/  SHF.L.U32 R8, R8, 0xa, RZ ;  /* 0x0000000a08087819 */ /* 0x000fe400000006ff */
[----:B------:R-:W-:Y:S02]  /*c210*/  IADD3 R91, R88, R91, RZ ;  /* 0x0000005b585b7210 */ /* 0x000fe40007ffe0ff */
[----:B------:R-:W-:Y:S02]  /*c220*/  LOP3.LUT R9, R9, R92, RZ, 0x3c, !PT ;  /* 0x0000005c09097212 */ /* 0x000fe400078e3cff */
[----:B------:R-:W-:Y:S02]  /*c230*/  LOP3.LUT R8, R8, 0x7fffe000, RZ, 0xc0, !PT ;  /* 0x7fffe00008087812 */ /* 0x000fe400078ec0ff */
[----:B------:R-:W-:-:S02]  /*c240*/  SHF.L.U32 R91, R91, 0x1, RZ ;  /* 0x000000015b5b7819 */ /* 0x000fc400000006ff */
[----:B------:R-:W-:Y:S02]  /*c250*/  IADD3 R8, R9, R8, R88 ;  /* 0x0000000809087210 */ /* 0x000fe40007ffe058 */
[--C-:B------:R-:W-:Y:S01]  /*c260*/  SHF.R.U64 R72, R72, 0x10, R73.reuse ;  /* 0x0000001048487819 */ /* 0x100fe20000001249 */
[----:B------:R-:W1:Y:S01]  /*c270*/  LDS.128 R12, [R91+0x10080] ;  /* 0x010080005b0c7984 */ /* 0x000e620000000c00 */
        /* <DEDUP_REMOVED lines=42> */
[----:B------:R-:W-:Y:S01]  /*c520*/  FFMA.FTZ R13, R13, R103, -R94 ;  /* 0x000000670d0d7223 */ /* 0x000fe2000001085e */
[----:B------:R-:W-:Y:S01]  /*c530*/  HADD2.F32 R15, -RZ, R15.H1_H1 ;  /* 0x3000000fff0f7230 */ /* 0x000fe20000004100 */
[C---:B------:R-:W-:Y:S01]  /*c540*/  FMUL.FTZ R77, R8.reuse, R77 ;  /* 0x0000004d084d7220 */ /* 0x040fe20000410000 */
[----:B------:R-:W-:Y:S01]  /*c550*/  HADD2.F32 R116, -RZ, R116.H0_H0 ;  /* 0x20000074ff747230 */ /* 0x000fe20000004100 */
[----:B------:R-:W-:Y:S01]  /*c560*/  FFMA.FTZ R75, R8, R104, R122 ;  /* 0x00000068084b7223 */ /* 0x000fe2000001007a */
[----:B------:R-:W-:Y:S01]  /*c570*/  HADD2.F32 R106, -RZ, R10.H1_H1 ;  /* 0x3000000aff6a7230 */ /* 0x000fe20000004100 */
[-C--:B------:R-:W-:Y:S01]  /*c580*/  FMUL.FTZ R8, R15, R123.reuse ;  /* 0x0000007b0f087220 */ /* 0x080fe20000410000 */
[--C-:B------:R-:W-:Y:S01]  /*c590*/  HADD2.F32 R10, -RZ, R11.reuse.H0_H0 ;  /* 0x2000000bff0a7230 */ /* 0x100fe20000004100 */
[----:B------:R-:W-:Y:S01]  /*c5a0*/  FMUL.FTZ R121, R14, R116 ;  /* 0x000000740e797220 */ /* 0x000fe20000410000 */
[----:B------:R-:W-:Y:S01]  /*c5b0*/  HADD2.F32 R11, -RZ, R11.H1_H1 ;  /* 0x3000000bff0b7230 */ /* 0x000fe20000004100 */
[----:B------:R-:W-:Y:S01]  /*c5c0*/  FFMA.FTZ R77, R12, R104, -R77 ;  /* 0x000000680c4d7223 */ /* 0x000fe2000001084d */
[----:B------:R-:W-:Y:S01]  /*c5d0*/  HADD2.F32 R118, -RZ, R118.H0_H0 ;  /* 0x20000076ff767230 */ /* 0x000fe20000004100 */
[C---:B------:R-:W-:Y:S01]  /*c5e0*/  FMUL.FTZ R116, R10.reuse, R116 ;  /* 0x000000740a747220 */ /* 0x040fe20000410000 */
[----:B------:R-:W-:Y:S01]  /*c5f0*/  F2FP.PACK_AB R13, R13, R102 ;  /* 0x000000660d0d723e */ /* 0x000fe200000000ff */
[----:B------:R-:W-:Y:S01]  /*c600*/  FMUL.FTZ R123, R11, R123 ;  /* 0x0000007b0b7b7220 */ /* 0x000fe20000410000 */
[----:B------:R-:W-:Y:S01]  /*c610*/  F2FP.PACK_AB R9, R9, R107 ;  /* 0x0000006b0909723e */ /* 0x000fe200000000ff */
[----:B------:R-:W-:-:S02]  /*c620*/  FFMA.FTZ R121, R10, R118, R121 ;  /* 0x000000760a797223 */ /* 0x000fc40000010079 */
[----:B------:R-:W-:Y:S02]  /*c630*/  FFMA.FTZ R11, R11, R78, R8 ;  /* 0x0000004e0b0b7223 */ /* 0x000fe40000010008 */
[----:B------:R-:W-:Y:S02]  /*c640*/  FMUL.FTZ R8, R100, R72 ;  /* 0x0000004864087220 */ /* 0x000fe40000410000 */
[----:B------:R-:W-:Y:S01]  /*c650*/  FMUL.FTZ R10, R101, R74 ;  /* 0x0000004a650a7220 */ /* 0x000fe20000410000 */
[----:B------:R-:W-:Y:S01]  /*c660*/  F2FP.PACK_AB R11, R11, R121 ;  /* 0x000000790b0b723e */ /* 0x000fe200000000ff */
        /* <DEDUP_REMOVED lines=16> */
.L_x_653:
[----:B------:R-:W-:Y:S05]  /*c770*/  BSYNC B0 ;  /* 0x0000000000007941 */ /* 0x000fea0003800000 */
.L_x_652:
        /* <DEDUP_REMOVED lines=9> */
[----:B------:R-:W-:Y:S01]  /*c810*/  HADD2.F32 R114, -RZ, R114.H1_H1 ;  /* 0x30000072ff727230 */ /* 0x000fe20000004100 */
        /* <DEDUP_REMOVED lines=8> */
[----:B------:R-:W-:Y:S01]  /*c8a0*/  LOP3.LUT R9, R93, 0x38, R9, 0xf8, !PT ;  /* 0x000000385d097812 */ /* 0x000fe200078ef809 */
[--C-:B------:R-:W-:Y:S01]  /*c8b0*/  HADD2.F32 R93, -RZ, R112.reuse.H0_H0 ;  /* 0x20000070ff5d7230 */ /* 0x100fe20000004100 */
[----:B------:R-:W-:Y:S01]  /*c8c0*/  SHF.L.U32 R8, R8, 0xa, RZ ;  /* 0x0000000a08087819 */ /* 0x000fe200000006ff */
[----:B------:R-:W-:Y:S01]  /*c8d0*/  HADD2.F32 R112, -RZ, R112.H1_H1 ;  /* 0x30000070ff707230 */ /* 0x000fe20000004100 */
[----:B------:R-:W-:Y:S02]  /*c8e0*/  IADD3 R10, R11, R10, R88 ;  /* 0x0000000a0b0a7210 */ /* 0x000fe40007ffe058 */
[----:B------:R-:W-:Y:S02]  /*c8f0*/  LOP3.LUT R92, R9, R92, RZ, 0x3c, !PT ;  /* 0x0000005c095c7212 */ /* 0x000fe400078e3cff */
[----:B------:R-:W-:Y:S02]  /*c900*/  LOP3.LUT R8, R8, 0x7fffe000, RZ, 0xc0, !PT ;  /* 0x7fffe00008087812 */ /* 0x000fe400078ec0ff */
[----:B------:R-:W-:-:S02]  /*c910*/  SHF.L.U32 R72, R10, 0x1, RZ ;  /* 0x000000010a487819 */ /* 0x000fc400000006ff */
[----:B------:R-:W-:Y:S01]  /*c920*/  IADD3 R8, R92, R8, R88 ;  /* 0x000000085c087210 */ /* 0x000fe20007ffe058 */
[--C-:B------:R-:W-:Y:S01]  /*c930*/  HADD2.F32 R92, -RZ, R113.reuse.H0_H0 ;  /* 0x20000071ff5c7230 */ /* 0x100fe20000004100 */
[----:B------:R-:W-:Y:S01]  /*c940*/  SHF.R.U32.HI R74, RZ, 0x10, R57 ;  /* 0x00000010ff4a7819 */ /* 0x000fe20000011639 */
[----:B------:R-:W1:Y:S01]  /*c950*/  LDS.128 R12, [R72+0x10080] ;  /* 0x01008000480c7984 */ /* 0x000e620000000c00 */
[----:B------:R-:W-:Y:S01]  /*c960*/  SHF.L.U32 R73, R8, 0x1, RZ ;  /* 0x0000000108497819 */ /* 0x000fe200000006ff */
[----:B------:R-:W-:Y:S01]  /*c970*/  HADD2.F32 R113, -RZ, R113.H1_H1 ;  /* 0x30000071ff717230 */ /* 0x000fe20000004100 */
        /* <DEDUP_REMOVED lines=34> */
[----:B------:R-:W-:Y:S01]  /*cba0*/  HADD2.F32 R12, -RZ, R14.H0_H0 ;  /* 0x2000000eff0c7230 */ /* 0x000fe20000004100 */
[----:B------:R-:W-:Y:S01]  /*cbb0*/  FMUL.FTZ R9, R15, R59 ;  /* 0x0000003b0f097220 */ /* 0x000fe20000410000 */
[----:B------:R-:W-:Y:S01]  /*cbc0*/  HADD2.F32 R90, -RZ, R8.H1_H1 ;  /* 0x30000008ff5a7230 */ /* 0x000fe20000004100 */
[----:B------:R-:W-:Y:S01]  /*cbd0*/  FMUL.FTZ R88, R76, R109 ;  /* 0x0000006d4c587220 */ /* 0x000fe20000410000 */
[----:B------:R-:W-:Y:S01]  /*cbe0*/  HADD2.F32 R8, -RZ, R10.H0_H0 ;  /* 0x2000000aff087230 */ /* 0x000fe20000004100 */
[C---:B------:R-:W-:Y:S01]  /*cbf0*/  FMUL.FTZ R59, R11.reuse, R59 ;  /* 0x0000003b0b3b7220 */ /* 0x040fe20000410000 */
[----:B------:R-:W-:Y:S01]  /*cc00*/  HADD2.F32 R14, -RZ, R14.H1_H1 ;  /* 0x3000000eff0e7230 */ /* 0x000fe20000004100 */
[----:B------:R-:W-:Y:S01]  /*cc10*/  FFMA.FTZ R11, R11, R62, R9 ;  /* 0x0000003e0b0b7223 */ /* 0x000fe20000010009 */
[----:B------:R-:W-:Y:S01]  /*cc20*/  HADD2.F32 R10, -RZ, R10.H1_H1 ;  /* 0x3000000aff0a7230 */ /* 0x000fe20000004100 */
[----:B------:R-:W-:-:S02]  /*cc30*/  FMUL.FTZ R109, R89, R109 ;  /* 0x0000006d596d7220 */ /* 0x000fc40000410000 */
[----:B------:R-:W-:Y:S01]  /*cc40*/  FFMA.FTZ R88, R89, R113, R88 ;  /* 0x0000007159587223 */ /* 0x000fe20000010058 */
[----:B------:R-:W-:Y:S01]  /*cc50*/  HADD2.F32 R89, -RZ, R56.H0_H0 ;  /* 0x20000038ff597230 */ /* 0x000fe20000004100 */
[----:B------:R-:W-:Y:S01]  /*cc60*/  FMUL.FTZ R9, R12, R112 ;  /* 0x000000700c097220 */ /* 0x000fe20000410000 */
[----:B------:R-:W-:Y:S01]  /*cc70*/  F2FP.PACK_AB R11, R11, R94 ;  /* 0x0000005e0b0b723e */ /* 0x000fe200000000ff */
[C---:B------:R-:W-:Y:S02]  /*cc80*/  FMUL.FTZ R112, R8.reuse, R112 ;  /* 0x0000007008707220 */ /* 0x040fe40000410000 */
[----:B------:R-:W-:Y:S02]  /*cc90*/  FFMA.FTZ R56, R8, R114, R9 ;  /* 0x0000007208387223 */ /* 0x000fe40000010009 */
[----:B------:R-:W-:Y:S02]  /*cca0*/  FMUL.FTZ R8, R77, R89 ;  /* 0x000000594d087220 */ /* 0x000fe40000410000 */
[----:B------:R-:W-:-:S02]  /*ccb0*/  FMUL.FTZ R9, R14, R58 ;  /* 0x0000003a0e097220 */ /* 0x000fc40000410000 */
[----:B------:R-:W-:Y:S02]  /*ccc0*/  FMUL.FTZ R89, R90, R89 ;  /* 0x000000595a597220 */ /* 0x000fe40000410000 */
        /* <DEDUP_REMOVED lines=8> */
[-C--:B------:R-:W-:Y:S01]  /*cd50*/  FFMA.FTZ R12, R77, R60.reuse, -R89 ;  /* 0x0000003c4d0c7223 */ /* 0x080fe20000010859 */
        /* <DEDUP_REMOVED lines=8> */
[----:B------:R1:W-:Y:S01]  /*cde0*/  STS.128 [R72+0x10080], R12 ;  /* 0x0100800c48007388 */ /* 0x0003e20000000c00 */
[----:B------:R-:W-:-:S05]  /*cdf0*/  F2FP.PACK_AB R10, R10, R56 ;  /* 0x000000380a0a723e */ /* 0x000fca00000000ff */
[----:B------:R1:W-:Y:S02]  /*ce00*/  STS.128 [R73+0x10080], R8 ;  /* 0x0100800849007388 */ /* 0x0003e40000000c00 */
.L_x_651:
[----:B------:R-:W-:Y:S05]  /*ce10*/  BSYNC B1 ;  /* 0x0000000000017941 */ /* 0x000fea0003800000 */
.L_x_650:
        /* <DEDUP_REMOVED lines=83> */
[----:B------:R-:W-:Y:S01]  /*d350*/  FMUL.FTZ R8, R15, R92 ;  /* 0x0000005c0f087220 */ /* 0x000fe20000410000 */
        /* <DEDUP_REMOVED lines=30> */
.L_x_657:
[----:B------:R-:W-:Y:S05]  /*d540*/  BSYNC B0 ;  /* 0x0000000000007941 */ /* 0x000fea0003800000 */
.L_x_656:
        /* <DEDUP_REMOVED lines=105> */
.L_x_655:
[----:B------:R-:W-:Y:S05]  /*dbe0*/  BSYNC B1 ;  /* 0x0000000000017941 */ /* 0x000fea0003800000 */
.L_x_654:
[----:B------:R-:W-:-:S04]  /*dbf0*/  IADD3 R32, R48, 0x60, RZ ;  /* 0x0000006030207810 */ /* 0x000fc80007ffe0ff */
        /* <DEDUP_REMOVED lines=112> */
.L_x_659:
[----:B------:R-:W-:Y:S05]  /*e300*/  BSYNC B0 ;  /* 0x0000000000007941 */ /* 0x000fea0003800000 */
.L_x_658:
[----:B------:R-:W-:-:S13]  /*e310*/  ISETP.GE.AND P0, PT, R70, c[0x0][0x27c], PT ;  /* 0x00009f0046007a0c */ /* 0x000fda0003f06270 */
[----:B------:R-:W-:Y:S05]  /*e320*/  @P0 BRA `(.L_x_631) ;  /* 0x0000067000000947 */ /* 0x000fea0003800000 */
[----:B-1----:R-:W-:Y:S01]  /*e330*/  SHF.R.S32.HI R10, RZ, 0x1f, R70 ;  /* 0x0000001fff0a7819 */ /* 0x002fe20000011446 */
[----:B------:R-:W-:Y:S01]  /*e340*/  HADD2.F32 R36, -RZ, R67.H0_H0 ;  /* 0x20000043ff247230 */ /* 0x000fe20000004100 */
[----:B------:R-:W-:Y:S01]  /*e350*/  SHF.R.U64 R19, R22, 0x10, R23 ;  /* 0x0000001016137819 */ /* 0x000fe20000001217 */
[--C-:B------:R-:W-:Y:S01]  /*e360*/  HADD2.F32 R37, -RZ, R55.reuse.H0_H0 ;  /* 0x20000037ff257230 */ /* 0x100fe20000004100 */
[CC--:B------:R-:W-:Y:S01]  /*e370*/  LEA.HI R8, R10.reuse, R70.reuse, RZ, 0x3 ;  /* 0x000000460a087211 */ /* 0x0c0fe200078f18ff */
[--C-:B------:R-:W-:Y:S01]  /*e380*/  HADD2.F32 R39, -RZ, R66.reuse.H0_H0 ;  /* 0x20000042ff277230 */ /* 0x100fe20000004100 */
[----:B------:R-:W-:Y:S01]  /*e390*/  LEA.HI R10, R10, R70, RZ, 0x6 ;  /* 0x000000460a0a7211 */ /* 0x000fe200078f30ff */
[----:B------:R-:W-:Y:S01]  /*e3a0*/  HADD2.F32 R55, -RZ, R55.H1_H1 ;  /* 0x30000037ff377230 */ /* 0x000fe20000004100 */
[----:B------:R-:W-:Y:S01]  /*e3b0*/  LEA.HI.SX32 R33, R8, R33, 0x1d ;  /* 0x0000002108217211 */ /* 0x000fe200078feaff */
[----:B------:R-:W-:Y:S01]  /*e3c0*/  HADD2.F32 R66, -RZ, R66.H1_H1 ;  /* 0x30000042ff427230 */ /* 0x000fe20000004100 */
[----:B------:R-:W-:Y:S01]  /*e3d0*/  LOP3.LUT R11, R35, 0x38, R8, 0xf8, !PT ;  /* 0x00000038230b7812 */ /* 0x000fe200078ef808 */
        /* <DEDUP_REMOVED lines=67> */
[C---:B------:R-:W-:Y:S01]  /*e810*/  FMUL.FTZ R65, R8.reuse, R65 ;  /* 0x0000004108417220 */ /* 0x040fe20000410000 */
[----:B------:R-:W-:Y:S01]  /*e820*/  F2FP.PACK_AB R9, R9, R38 ;  /* 0x000000260909723e */ /* 0x000fe200000000ff */
[----:B------:R-:W-:-:S02]  /*e830*/  FFMA.FTZ R19, R8, R67, R28 ;  /* 0x0000004308137223 */ /* 0x000fc4000001001c */
[-C--:B------:R-:W-:Y:S02]  /*e840*/  FMUL.FTZ R8, R27, R20.reuse ;  /* 0x000000141b087220 */ /* 0x080fe40000410000 */
[-C--:B------:R-:W-:Y:S02]  /*e850*/  FMUL.FTZ R28, R14, R33.reuse ;  /* 0x000000210e1c7220 */ /* 0x080fe40000410000 */
[----:B------:R-:W-:Y:S02]  /*e860*/  FMUL.FTZ R20, R34, R20 ;  /* 0x0000001422147220 */ /* 0x000fe40000410000 */
[----:B------:R-:W-:Y:S02]  /*e870*/  FMUL.FTZ R33, R10, R33 ;  /* 0x000000210a217220 */ /* 0x000fe40000410000 */
[----:B------:R-:W-:Y:S02]  /*e880*/  FFMA.FTZ R65, R12, R67, -R65 ;  /* 0x000000430c417223 */ /* 0x000fe40000010841 */
[----:B------:R-:W-:-:S02]  /*e890*/  FFMA.FTZ R29, R24, R36, -R29 ;  /* 0x00000024181d7223 */ /* 0x000fc4000001081d */
        /* <DEDUP_REMOVED lines=16> */
.L_x_631:
[----:B------:R-:W-:Y:S05]  /*e9a0*/  BSYNC B2 ;  /* 0x0000000000027941 */ /* 0x000fea0003800000 */
.L_x_597:
[----:B-1----:R-:W-:Y:S01]  /*e9b0*/  IMAD.SHL.U32 R9, R0, 0x40, RZ ;  /* 0x0000004000097824 */ /* 0x002fe200078e00ff */
[----:B------:R-:W-:-:S04]  /*e9c0*/  DEPBAR.LE SB0, 0x0 ;  /* 0x000080000000791a */ /* 0x000fc80000000000 */
[----:B------:R-:W-:Y:S01]  /*e9d0*/  IMAD.SHL.U32 R213, R48, 0x8, RZ ;  /* 0x0000000830d57824 */ /* 0x000fe200078e00ff */
[----:B------:R-:W-:Y:S01]  /*e9e0*/  LOP3.LUT R9, R9, 0x1c0, RZ, 0xc0, !PT ;  /* 0x000001c009097812 */ /* 0x000fe200078ec0ff */
[----:B------:R-:W-:Y:S01]  /*e9f0*/  IMAD R11, R64, c[0x0][0x208], RZ ;  /* 0x00008200400b7a24 */ /* 0x000fe200078e02ff */
[----:B------:R-:W-:Y:S01]  /*ea00*/  SEL R8, RZ, 0x2, P6 ;  /* 0x00000002ff087807 */ /* 0x000fe20003000000 */
[----:B------:R-:W-:Y:S01]  /*ea10*/  IMAD.WIDE.U32 R12, R53, c[0x0][0x208], RZ ;  /* 0x00008200350c7a25 */ /* 0x000fe200078e00ff */
[----:B------:R-:W-:Y:S02]  /*ea20*/  LOP3.LUT R213, R9, 0x8, R213, 0xf8, !PT ;  /* 0x0000000809d57812 */ /* 0x000fe400078ef8d5 */
[----:B------:R-:W-:Y:S01]  /*ea30*/  SHF.R.U32.HI R9, RZ, 0x3, R9 ;  /* 0x00000003ff097819 */ /* 0x000fe20000011609 */
[----:B------:R-:W-:Y:S01]  /*ea40*/  IMAD R11, R53, c[0x0][0x20c], R11 ;  /* 0x00008300350b7a24 */ /* 0x000fe200078e020b */
[----:B------:R-:W-:Y:S01]  /*ea50*/  SEL R10, RZ, 0x4, P5 ;  /* 0x00000004ff0a7807 */ /* 0x000fe20002800000 */
[----:B------:R-:W-:Y:S01]  /*ea60*/  IMAD R214, R68, 0x400, R4 ;  /* 0x0000040044d67824 */ /* 0x000fe200078e0204 */
[----:B------:R-:W-:Y:S01]  /*ea70*/  LOP3.LUT R213, R213, R9, RZ, 0x3c, !PT ;  /* 0x00000009d5d57212 */ /* 0x000fe200078e3cff */
[----:B------:R-:W-:Y:S01]  /*ea80*/  IMAD.IADD R11, R13, 0x1, R11 ;  /* 0x000000010d0b7824 */ /* 0x000fe200078e020b */
[----:B------:R-:W-:Y:S01]  /*ea90*/  LEA R9, P0, R12, R230, 0x5 ;  /* 0x000000e60c097211 */ /* 0x000fe200078028ff */
[----:B------:R-:W-:Y:S01]  /*eaa0*/  IMAD.SHL.U32 R214, R214, 0x2, RZ ;  /* 0x00000002d6d67824 */ /* 0x000fe200078e00ff */
[----:B------:R-:W-:Y:S01]  /*eab0*/  BAR.SYNC.DEFER_BLOCKING 0x0 ;  /* 0x0000000000007b1d */ /* 0x000fe20000010000 */
[----:B------:R-:W-:Y:S01]  /*eac0*/  IMAD R213, R50, 0x200, R213 ;  /* 0x0000020032d57824 */ /* 0x000fe200078e02d5 */
[----:B------:R-:W-:Y:S01]  /*ead0*/  LEA.HI.X R11, R12, R221, R11, 0x5, P0 ;  /* 0x000000dd0c0b7211 */ /* 0x000fe200000f2c0b */
[----:B-----5:R-:W-:Y:S01]  /*eae0*/  IMAD R55, R53, -0x20, R220 ;  /* 0xffffffe035377824 */ /* 0x020fe200078e02dc */
[----:B------:R-:W-:Y:S01]  /*eaf0*/  LOP3.LUT P0, RZ, R0, 0x2, RZ, 0xc0, !PT ;  /* 0x0000000200ff7812 */ /* 0x000fe2000780c0ff */
[----:B------:R-:W-:Y:S01]  /*eb00*/  IMAD.SHL.U32 R213, R213, 0x2, RZ ;  /* 0x00000002d5d57824 */ /* 0x000fe200078e00ff */
[----:B------:R-:W-:Y:S01]  /*eb10*/  IADD3 R10, R10, R8, R51 ;  /* 0x000000080a0a7210 */ /* 0x000fe20007ffe033 */
[--C-:B------:R-:W-:Y:S01]  /*eb20*/  IMAD R210, R3, 0x2, R214.reuse ;  /* 0x0000000203d27824 */ /* 0x100fe200078e02d6 */
[----:B------:R-:W-:Y:S01]  /*eb30*/  SEL R12, RZ, 0x8, P4 ;  /* 0x00000008ff0c7807 */ /* 0x000fe20002000000 */
[----:B------:R-:W-:Y:S01]  /*eb40*/  IMAD.SHL.U32 R217, R49, 0x2, RZ ;  /* 0x0000000231d97824 */ /* 0x000fe200078e00ff */
[C---:B------:R-:W-:Y:S01]  /*eb50*/  IADD3 R8, R213.reuse, 0xc080, RZ ;  /* 0x0000c080d5087810 */ /* 0x040fe20007ffe0ff */
[----:B------:R-:W-:Y:S01]  /*eb60*/  IMAD R209, R2, 0x2, R214 ;  /* 0x0000000202d17824 */ /* 0x000fe200078e02d6 */
[----:B------:R-:W-:Y:S01]  /*eb70*/  IADD3 R212, R213, 0xc0a0, RZ ;  /* 0x0000c0a0d5d47810 */ /* 0x000fe20007ffe0ff */
[----:B------:R-:W-:Y:S01]  /*eb80*/  IMAD.IADD R10, R12, 0x1, R10 ;  /* 0x000000010c0a7824 */ /* 0x000fe200078e020a */
[----:B------:R-:W-:Y:S01]  /*eb90*/  ISETP.LE.OR P2, PT, R55, R48, P3 ;  /* 0x000000303700720c */ /* 0x000fe20001f43670 */
[----:B------:R-:W-:Y:S01]  /*eba0*/  IMAD R207, R2, 0x2, R210 ;  /* 0x0000000202cf7824 */ /* 0x000fe200078e02d2 */
[----:B------:R-:W-:Y:S01]  /*ebb0*/  IADD3 R228, R6, -0x2, RZ ;  /* 0xfffffffe06e47810 */ /* 0x000fe20007ffe0ff */
[----:B------:R-:W-:Y:S01]  /*ebc0*/  IMAD.SHL.U32 R211, R4, 0x2, RZ ;  /* 0x0000000204d37824 */ /* 0x000fe200078e00ff */
[----:B------:R-:W-:-:S02]  /*ebd0*/  @P0 IADD3 R212, R8, -0x20, RZ ;  /* 0xffffffe008d40810 */ /* 0x000fc40007ffe0ff */
[----:B------:R-:W-:Y:S01]  /*ebe0*/  LEA R8, P0, R9, c[0x0][0x1f8], 0x1 ;  /* 0x00007e0009087a11 */ /* 0x000fe200078008ff */
[--C-:B------:R-:W-:Y:S01]  /*ebf0*/  IMAD R206, R3, 0x2, R211.reuse ;  /* 0x0000000203ce7824 */ /* 0x100fe200078e02d3 */
[----:B------:R-:W-:Y:S01]  /*ec00*/  IADD3 R203, R212, 0x800, RZ ;  /* 0x00000800d4cb7810 */ /* 0x000fe20007ffe0ff */
[C---:B------:R-:W-:Y:S01]  /*ec10*/  IMAD R205, R2.reuse, 0x2, R211 ;  /* 0x0000000202cd7824 */ /* 0x040fe200078e02d3 */
[----:B------:R-:W-:Y:S01]  /*ec20*/  LDSM.16.M88.4 R28, [R214+0x10080] ;  /* 0x01008000d61c783b */ /* 0x000fe20000000200 */
[----:B------:R-:W-:Y:S01]  /*ec30*/  LEA.HI.X R9, R9, c[0x0][0x1fc], R11, 0x1, P0 ;  /* 0x00007f0009097a11 */ /* 0x000fe200000f0c0b */
[----:B------:R-:W-:Y:S01]  /*ec40*/  IMAD R204, R2, 0x2, R206 ;  /* 0x0000000202cc7824 */ /* 0x000fe200078e02ce */
[----:B------:R-:W-:Y:S01]  /*ec50*/  LOP3.LUT P0, RZ, R10, 0x2, RZ, 0xc0, !PT ;  /* 0x000000020aff7812 */ /* 0x000fe2000780c0ff */
[----:B------:R-:W1:Y:S03]  /*ec60*/  LDSM.16.M88.4 R20, [R213+0xc080] ;  /* 0x00c08000d514783b */ /* 0x000e660000000200 */
[----:B------:R-:W-:Y:S01]  /*ec70*/  ISETP.LE.OR P1, PT, R55, R48, !P0 ;  /* 0x000000303700720c */ /* 0x000fe20004723670 */
[----:B------:R-:W-:Y:S01]  /*ec80*/  LDSM.16.M88.4 R16, [R210+0x10080] ;  /* 0x01008000d210783b */ /* 0x000fe20000000200 */
[----:B------:R-:W-:Y:S01]  /*ec90*/  LOP3.LUT P0, RZ, R0, 0x4, RZ, 0xc0, !PT ;  /* 0x0000000400ff7812 */ /* 0x000fe2000780c0ff */
[----:B------:R-:W-:-:S02]  /*eca0*/  IMAD.MOV.U32 R0, RZ, RZ, 0x40 ;  /* 0x00000040ff007424 */ /* 0x000fc400078e00ff */
[----:B------:R-:W2:Y:S03]  /*ecb0*/  LDSM.16.M88.4 R32, [R212] ;  /* 0x00000000d420783b */ /* 0x000ea60000000200 */
[----:B------:R-:W-:Y:S01]  /*ecc0*/  SEL R0, R0, 0xffffffc0, !P0 ;  /* 0xffffffc000007807 */ /* 0x000fe20004000000 */
[----:B------:R-:W3:Y:S01]  /*ecd0*/  LDSM.16.M88.4 R24, [R213+0xc880] ;  /* 0x00c88000d518783b */ /* 0x000ee20000000200 */
[----:B------:R-:W-:-:S03]  /*ece0*/  LOP3.LUT P0, RZ, R10, 0x8, RZ, 0xc0, !PT ;  /* 0x000000080aff7812 */ /* 0x000fc6000780c0ff */
[----:B------:R-:W-:Y:S01]  /*ecf0*/  LDSM.16.M88.4 R36, [R212+0x800] ;  /* 0x00080000d424783b */ /* 0x000fe20000000200 */
[----:B------:R-:W-:Y:S01]  /*ed00*/  ISETP.LE.OR P0, PT, R55, R48, !P0 ;  /* 0x000000303700720c */ /* 0x000fe20004703670 */
[----:B------:R-:W-:Y:S02]  /*ed10*/  IMAD.IADD R208, R213, 0x1, R0 ;  /* 0x00000001d5d07824 */ /* 0x000fe400078e0200 */
[----:B------:R-:W-:Y:S01]  /*ed20*/  @!PT LDS RZ, [RZ] ;  /* 0x00000000fffff984 */ /* 0x000fe20000000800 */
[----:B------:R-:W-:Y:S01]  /*ed30*/  @!PT LDS RZ, [RZ] ;  /* 0x00000000fffff984 */ /* 0x000fe20000000800 */
[----:B------:R-:W-:Y:S01]  /*ed40*/  @!PT LDS RZ, [RZ] ;  /* 0x00000000fffff984 */ /* 0x000fe20000000800 */
[----:B------:R4:W-:Y:S01]  /*ed50*/  LDGSTS.E.BYPASS.LTC128B.128 [R217+0x8080], [R8.64], !P2 ;  /* 0x0808000008d97fae */ /* 0x0009e2000d101d48 */
[----:B------:R-:W-:Y:S01]  /*ed60*/  IMAD.IADD R202, R0, 0x1, R212 ;  /* 0x0000000100ca7824 */ /* 0x000fe200078e02d4 */
[----:B------:R-:W-:Y:S02]  /*ed70*/  ISETP.NE.AND P2, PT, R226, 0x1, PT ;  /* 0x00000001e200780c */ /* 0x000fe40003f45270 */
[----:B------:R4:W-:Y:S01]  /*ed80*/  LDGSTS.E.BYPASS.LTC128B.128 [R217+0x9080], [R8.64+0x80], !P1 ;  /* 0x0908008008d97fae */ /* 0x0009e2000c901d48 */
[----:B------:R-:W-:-:S04]  /*ed90*/  LOP3.LUT P1, RZ, R10, 0x4, RZ, 0xc0, !PT ;  /* 0x000000040aff7812 */ /* 0x000fc8000782c0ff */
[----:B------:R-:W-:Y:S01]  /*eda0*/  ISETP.LE.OR P1, PT, R55, R48, !P1 ;  /* 0x000000303700720c */ /* 0x000fe20004f23670 */
[C---:B-1----:R-:W-:Y:S11]  /*edb0*/  HMMA.16816.F32 R12, R28.reuse, R20, RZ ;  /* 0x000000141c0c723c */ /* 0x042ff600000018ff */
[----:B------:R-:W-:Y:S01]  /*edc0*/  @!UPT UIADD3 URZ, URZ, URZ, URZ ;  /* 0x0000003f3f3ff290 */ /* 0x000fe2000fffe03f */
[----:B------:R4:W-:Y:S04]  /*edd0*/  LDGSTS.E.BYPASS.LTC128B.128 [R217+0xa080], [R8.64+0x100], !P1 ;  /* 0x0a08010008d97fae */ /* 0x0009e8000c901d48 */
[----:B------:R4:W-:Y:S01]  /*ede0*/  LDGSTS.E.BYPASS.LTC128B.128 [R217+0xb080], [R8.64+0x180], !P0 ;  /* 0x0b08018008d97fae */ /* 0x0009e2000c101d48 */
[----:B------:R-:W-:Y:S03]  /*edf0*/  HMMA.16816.F32 R20, R28, R22, RZ ;  /* 0x000000161c14723c */ /* 0x000fe600000018ff */
[----:B------:R-:W-:Y:S04]  /*ee00*/  LDSM.16.M88.4 R44, [R209+0x10080] ;  /* 0x01008000d12c783b */ /* 0x000fe80000000200 */
[----:B------:R-:W1:Y:S04]  /*ee10*/  LDSM.16.M88.4 R48, [R208+0xc080] ;  /* 0x00c08000d030783b */ /* 0x000e680000000200 */
[----:B------:R-:W-:Y:S04]  /*ee20*/  LDSM.16.M88.4 R60, [R202] ;  /* 0x00000000ca3c783b */ /* 0x000fe80000000200 */
[----:B------:R-:W-:Y:S01]  /*ee30*/  LDSM.16.M88.4 R40, [R213+0xd080] ;  /* 0x00d08000d528783b */ /* 0x000fe20000000200 */
[C---:B--2---:R-:W-:Y:S03]  /*ee40*/  HMMA.16816.F32 R12, R16.reuse, R32, R12 ;  /* 0x00000020100c723c */ /* 0x044fe6000000180c */
[----:B------:R-:W-:Y:S04]  /*ee50*/  LDSM.16.M88.4 R56, [R208+0xc880] ;  /* 0x00c88000d038783b */ /* 0x000fe80000000200 */
[----:B------:R-:W-:Y:S01]  /*ee60*/  LDSM.16.M88.4 R64, [R212+0x3000] ;  /* 0x00300000d440783b */ /* 0x000fe20000000200 */
[----:B------:R-:W-:Y:S03]  /*ee70*/  HMMA.16816.F32 R20, R16, R34, R20 ;  /* 0x000000221014723c */ /* 0x000fe60000001814 */
[----:B----4-:R-:W2:Y:S04]  /*ee80*/  LDSM.16.M88.4 R8, [R207+0x10080] ;  /* 0x01008000cf08783b */ /* 0x010ea80000000200 */
[----:B------:R-:W0:Y:S01]  /*ee90*/  LDGDEPBAR ;  /* 0x00000000000079af */ /* 0x000e220000000000 */
[C---:B---3--:R-:W-:Y:S08]  /*eea0*/  HMMA.16816.F32 R32, R28.reuse, R24, RZ ;  /* 0x000000181c20723c */ /* 0x048ff000000018ff */
[----:B------:R-:W-:Y:S01]  /*eeb0*/  HMMA.16816.F32 R28, R28, R26, RZ ;  /* 0x0000001a1c1c723c */ /* 0x000fe200000018ff */
[----:B------:R-:W3:Y:S07]  /*eec0*/  LDSM.16.M88.4 R24, [R214+0x14080] ;  /* 0x01408000d618783b */ /* 0x000eee0000000200 */
[C---:B-1----:R-:W-:Y:S08]  /*eed0*/  HMMA.16816.F32 R12, R44.reuse, R48, R12 ;  /* 0x000000302c0c723c */ /* 0x042ff0000000180c */
[----:B------:R-:W-:Y:S01]  /*eee0*/  HMMA.16816.F32 R20, R44, R50, R20 ;  /* 0x000000322c14723c */ /* 0x000fe20000001814 */
[----:B------:R-:W-:Y:S07]  /*eef0*/  LDSM.16.M88.4 R48, [R202+0x800] ;  /* 0x00080000ca30783b */ /* 0x000fee0000000200 */
[----:B------:R-:W-:Y:S08]  /*ef00*/  HMMA.16816.F32 R32, R16, R36, R32 ;  /* 0x000000241020723c */ /* 0x000ff00000001820 */
[----:B--2---:R-:W-:Y:S08]  /*ef10*/  HMMA.16816.F32 R12, R8, R60, R12 ;  /* 0x0000003c080c723c */ /* 0x004ff0000000180c */
[----:B------:R-:W-:Y:S01]  /*ef20*/  HMMA.16816.F32 R16, R16, R38, R28 ;  /* 0x000000261010723c */ /* 0x000fe2000000181c */
[----:B------:R-:W-:Y:S04]  /*ef30*/  LDSM.16.M88.4 R36, [R210+0x14080] ;  /* 0x01408000d224783b */ /* 0x000fe80000000200 */
[----:B------:R-:W1:Y:S03]  /*ef40*/  LDSM.16.M88.4 R28, [R212+0x1000] ;  /* 0x00100000d41c783b */ /* 0x000e660000000200 */
[----:B------:R-:W-:Y:S01]  /*ef50*/  HMMA.16816.F32 R20, R8, R62, R20 ;  /* 0x0000003e0814723c */ /* 0x000fe20000001814 */
[----:B------:R-:W-:Y:S07]  /*ef60*/  LDSM.16.M88.4 R60, [R213+0xd880] ;  /* 0x00d88000d53c783b */ /* 0x000fee0000000200 */
[----:B---3--:R-:W-:Y:S08]  /*ef70*/  HMMA.16816.F32 R12, R24, R40, R12 ;  /* 0x00000028180c723c */ /* 0x008ff0000000180c */
[C---:B------:R-:W-:Y:S08]  /*ef80*/  HMMA.16816.F32 R32, R44.reuse, R56, R32 ;  /* 0x000000382c20723c */ /* 0x040ff00000001820 */
[----:B------:R-:W-:Y:S01]  /*ef90*/  HMMA.16816.F32 R44, R44, R58, R16 ;  /* 0x0000003a2c2c723c */ /* 0x000fe20000001810 */
[----:B------:R-:W-:Y:S04]  /*efa0*/  LDSM.16.M88.4 R16, [R209+0x14080] ;  /* 0x01408000d110783b */ /* 0x000fe80000000200 */
[----:B------:R-:W2:Y:S03]  /*efb0*/  LDSM.16.M88.4 R56, [R208+0xd080] ;  /* 0x00d08000d038783b */ /* 0x000ea60000000200 */
[----:B------:R-:W-:Y:S01]  /*efc0*/  HMMA.16816.F32 R20, R24, R42, R20 ;  /* 0x0000002a1814723c */ /* 0x000fe20000001814 */
[----:B------:R-:W-:Y:S07]  /*efd0*/  LDSM.16.M88.4 R40, [R212+0x1800] ;  /* 0x00180000d428783b */ /* 0x000fee0000000200 */
[----:B-1----:R-:W-:Y:S08]  /*efe0*/  HMMA.16816.F32 R12, R36, R28, R12 ;  /* 0x0000001c240c723c */ /* 0x002ff0000000180c */
[C---:B------:R-:W-:Y:S08]  /*eff0*/  HMMA.16816.F32 R32, R8.reuse, R48, R32 ;  /* 0x000000300820723c */ /* 0x040ff00000001820 */
[----:B------:R-:W-:Y:S01]  /*f000*/  HMMA.16816.F32 R44, R8, R50, R44 ;  /* 0x00000032082c723c */ /* 0x000fe2000000182c */
[----:B------:R-:W-:Y:S04]  /*f010*/  LDSM.16.M88.4 R8, [R207+0x14080] ;  /* 0x01408000cf08783b */ /* 0x000fe80000000200 */
[----:B------:R-:W1:Y:S03]  /*f020*/  LDSM.16.M88.4 R48, [R202+0x1000] ;  /* 0x00100000ca30783b */ /* 0x000e660000000200 */
[----:B------:R-:W-:Y:S01]  /*f030*/  HMMA.16816.F32 R20, R36, R30, R20 ;  /* 0x0000001e2414723c */ /* 0x000fe20000001814 */
[----:B------:R-:W-:Y:S07]  /*f040*/  LDSM.16.M88.4 R28, [R208+0xd880] ;  /* 0x00d88000d01c783b */ /* 0x000fee0000000200 */
[----:B--2---:R-:W-:Y:S08]  /*f050*/  HMMA.16816.F32 R12, R16, R56, R12 ;  /* 0x00000038100c723c */ /* 0x004ff0000000180c */
        /* <DEDUP_REMOVED lines=37> */
[----:B------:R-:W1:Y:S04]  /*f2b0*/  LDSM.16.M88.4 R40, [R210+0x1c080] ;  /* 0x01c08000d228783b */ /* 0x000e680000000200 */
[----:B------:R-:W-:Y:S03]  /*f2c0*/  LDSM.16.M88.4 R60, [R213+0xf880] ;  /* 0x00f88000d53c783b */ /* 0x000fe60000000200 */
[----:B------:R-:W-:Y:S01]  /*f2d0*/  HMMA.16816.F32 R20, R8, R58, R20 ;  /* 0x0000003a0814723c */ /* 0x000fe20000001814 */
[----:B------:R-:W-:Y:S07]  /*f2e0*/  LDSM.16.M88.4 R56, [R208+0xf080] ;  /* 0x00f08000d038783b */ /* 0x000fee0000000200 */
[----:B--2---:R-:W-:Y:S08]  /*f2f0*/  HMMA.16816.F32 R12, R48, R24, R12 ;  /* 0x00000018300c723c */ /* 0x004ff0000000180c */
[C---:B------:R-:W-:Y:S08]  /*f300*/  HMMA.16816.F32 R32, R28.reuse, R36, R32 ;  /* 0x000000241c20723c */ /* 0x040ff00000001820 */
[----:B------:R-:W-:Y:S01]  /*f310*/  HMMA.16816.F32 R44, R28, R38, R44 ;  /* 0x000000261c2c723c */ /* 0x000fe2000000182c */
[----:B------:R-:W2:Y:S04]  /*f320*/  LDSM.16.M88.4 R28, [R209+0x1c080] ;  /* 0x01c08000d11c783b */ /* 0x000ea80000000200 */
[----:B------:R-:W-:Y:S03]  /*f330*/  LDSM.16.M88.4 R36, [R212+0x3800] ;  /* 0x00380000d424783b */ /* 0x000fe60000000200 */
[----:B------:R-:W-:Y:S01]  /*f340*/  HMMA.16816.F32 R20, R48, R26, R20 ;  /* 0x0000001a3014723c */ /* 0x000fe20000001814 */
[----:B------:R-:W-:Y:S07]  /*f350*/  LDSM.16.M88.4 R24, [R208+0xf880] ;  /* 0x00f88000d018783b */ /* 0x000fee0000000200 */
[----:B-1----:R-:W-:Y:S08]  /*f360*/  HMMA.16816.F32 R12, R40, R64, R12 ;  /* 0x00000040280c723c */ /* 0x002ff0000000180c */
[C---:B------:R-:W-:Y:S08]  /*f370*/  HMMA.16816.F32 R32, R8.reuse, R16, R32 ;  /* 0x000000100820723c */ /* 0x040ff00000001820 */
[----:B------:R-:W-:Y:S01]  /*f380*/  HMMA.16816.F32 R44, R8, R18, R44 ;  /* 0x00000012082c723c */ /* 0x000fe2000000182c */
[----:B------:R-:W-:Y:S04]  /*f390*/  LDSM.16.M88.4 R8, [R207+0x1c080] ;  /* 0x01c08000cf08783b */ /* 0x000fe80000000200 */
[----:B------:R-:W1:Y:S03]  /*f3a0*/  LDSM.16.M88.4 R16, [R202+0x3000] ;  /* 0x00300000ca10783b */ /* 0x000e660000000200 */
[----:B------:R-:W-:Y:S08]  /*f3b0*/  HMMA.16816.F32 R20, R40, R66, R20 ;  /* 0x000000422814723c */ /* 0x000ff00000001814 */
[----:B--2---:R-:W-:Y:S08]  /*f3c0*/  HMMA.16816.F32 R12, R28, R56, R12 ;  /* 0x000000381c0c723c */ /* 0x004ff0000000180c */
[C---:B------:R-:W-:Y:S08]  /*f3d0*/  HMMA.16816.F32 R32, R48.reuse, R60, R32 ;  /* 0x0000003c3020723c */ /* 0x040ff00000001820 */
[----:B------:R-:W-:Y:S08]  /*f3e0*/  HMMA.16816.F32 R44, R48, R62, R44 ;  /* 0x0000003e302c723c */ /* 0x000ff0000000182c */
[----:B------:R-:W-:Y:S08]  /*f3f0*/  HMMA.16816.F32 R20, R28, R58, R20 ;  /* 0x0000003a1c14723c */ /* 0x000ff00000001814 */
[----:B-1----:R-:W-:Y:S07]  /*f400*/  HMMA.16816.F32 R12, R8, R16, R12 ;  /* 0x00000010080c723c */ /* 0x002fee000000180c */
[----:B------:R-:W-:Y:S01]  /*f410*/  LOP3.LUT R16, R69, 0xffffffe0, RZ, 0xc0, !PT ;  /* 0xffffffe045107812 */ /* 0x000fe200078ec0ff */
[----:B------:R-:W-:Y:S04]  /*f420*/  HMMA.16816.F32 R32, R40, R36, R32 ;  /* 0x000000242820723c */ /* 0x000fe80000001820 */
[----:B------:R-:W-:-:S04]  /*f430*/  IMAD.IADD R16, R54, 0x1, -R16 ;  /* 0x0000000136107824 */ /* 0x000fc800078e0a10 */
[----:B------:R-:W-:Y:S01]  /*f440*/  HMMA.16816.F32 R44, R40, R38, R44 ;  /* 0x00000026282c723c */ /* 0x000fe2000000182c */
[----:B------:R-:W1:Y:S01]  /*f450*/  LDSM.16.M88.4 R36, [R202+0x3800] ;  /* 0x00380000ca24783b */ /* 0x000e620000000200 */
[----:B------:R-:W-:Y:S01]  /*f460*/  SHF.R.S32.HI R17, RZ, 0x1f, R16 ;  /* 0x0000001fff117819 */ /* 0x000fe20000011410 */
[----:B------:R-:W-:-:S04]  /*f470*/  DEPBAR.LE SB0, 0x0 ;  /* 0x000080000000791a */ /* 0x000fc80000000000 */
[----:B------:R-:W-:Y:S01]  /*f480*/  LEA.HI R17, R17, R16, RZ, 0x2 ;  /* 0x0000001011117211 */ /* 0x000fe200078f10ff */
[----:B------:R-:W-:Y:S01]  /*f490*/  FMUL.FTZ R0, R12, c[0x0][0x320] ;  /* 0x0000c8000c007a20 */ /* 0x000fe20000410000 */
[----:B------:R-:W-:Y:S01]  /*f4a0*/  HMMA.16816.F32 R20, R8, R18, R20 ;  /* 0x000000120814723c */ /* 0x000fe20000001814 */
[----:B------:R-:W-:Y:S01]  /*f4b0*/  SHF.R.S32.HI R12, RZ, 0x1f, R68 ;  /* 0x0000001fff0c7819 */ /* 0x000fe20000011444 */
[----:B------:R-:W-:Y:S02]  /*f4c0*/  FMUL.FTZ R15, R15, c[0x0][0x320] ;  /* 0x0000c8000f0f7a20 */ /* 0x000fe40000410000 */
[----:B------:R-:W-:Y:S01]  /*f4d0*/  FMUL.FTZ R13, R13, c[0x0][0x320] ;  /* 0x0000c8000d0d7a20 */ /* 0x000fe20000410000 */
[----:B------:R-:W-:Y:S01]  /*f4e0*/  LEA.HI R12, R12, R68, RZ, 0x3 ;  /* 0x000000440c0c7211 */ /* 0x000fe200078f18ff */
[----:B------:R-:W-:Y:S01]  /*f4f0*/  MUFU.TANH R0, R0 ;  /* 0x0000000000007308 */ /* 0x000fe20000002400 */
[----:B------:R-:W-:Y:S01]  /*f500*/  LEA.HI R18, R52, R54, RZ, 0x2 ;  /* 0x0000003634127211 */ /* 0x000fe200078f10ff */
[----:B------:R-:W-:Y:S01]  /*f510*/  HMMA.16816.F32 R32, R28, R24, R32 ;  /* 0x000000181c20723c */ /* 0x000fe20000001820 */
[----:B------:R-:W-:-:S02]  /*f520*/  LOP3.LUT R12, R12, 0xffffff8, RZ, 0xc0, !PT ;  /* 0x0ffffff80c0c7812 */ /* 0x000fc400078ec0ff */
[----:B------:R-:W-:-:S03]  /*f530*/  LOP3.LUT R18, R18, 0xfffffffc, RZ, 0xc0, !PT ;  /* 0xfffffffc12127812 */ /* 0x000fc600078ec0ff */
[----:B------:R-:W-:Y:S01]  /*f540*/  IMAD.IADD R229, R68, 0x1, -R12 ;  /* 0x0000000144e57824 */ /* 0x000fe200078e0a0c */
[----:B------:R-:W2:Y:S01]  /*f550*/  MUFU.TANH R13, R13 ;  /* 0x0000000d000d7308 */ /* 0x000ea20000002400 */
[----:B------:R-:W-:Y:S01]  /*f560*/  IMAD.IADD R54, R54, 0x1, -R18 ;  /* 0x0000000136367824 */ /* 0x000fe200078e0a12 */
[C---:B------:R-:W-:Y:S01]  /*f570*/  LEA.HI.SX32 R18, R17.reuse, R149, 0x1e ;  /* 0x0000009511127211 */ /* 0x040fe200078ff2ff */
[----:B------:R-:W-:Y:S01]  /*f580*/  FMUL.FTZ R12, R14, c[0x0][0x320] ;  /* 0x0000c8000e0c7a20 */ /* 0x000fe20000410000 */
[----:B------:R-:W-:Y:S01]  /*f590*/  HMMA.16816.F32 R44, R28, R26, R44 ;  /* 0x0000001a1c2c723c */ /* 0x000fe2000000182c */
[----:B------:R-:W-:Y:S02]  /*f5a0*/  LOP3.LUT R17, R17, 0x7ffffffc, RZ, 0xc0, !PT ;  /* 0x7ffffffc11117812 */ /* 0x000fe400078ec0ff */
[----:B------:R-:W-:Y:S01]  /*f5b0*/  LEA.HI R14, R54, R54, RZ, 0x1 ;  /* 0x00000036360e7211 */ /* 0x000fe200078f08ff */
[----:B------:R-:W-:Y:S01]  /*f5c0*/  IMAD R229, R229, 0x10, R18 ;  /* 0x00000010e5e57824 */ /* 0x000fe200078e0212 */
[----:B------:R-:W-:Y:S01]  /*f5d0*/  MUFU.TANH R12, R12 ;  /* 0x0000000c000c7308 */ /* 0x000fe20000002400 */
[----:B------:R-:W-:Y:S01]  /*f5e0*/  IMAD.IADD R17, R16, 0x1, -R17 ;  /* 0x0000000110117824 */ /* 0x000fe200078e0a11 */
[----:B------:R-:W-:Y:S01]  /*f5f0*/  LOP3.LUT R14, R14, 0x1ffffffe, RZ, 0xc0, !PT ;  /* 0x1ffffffe0e0e7812 */ /* 0x000fe200078ec0ff */
[----:B------:R-:W-:-:S02]  /*f600*/  FMUL.FTZ R21, R21, c[0x0][0x320] ;  /* 0x0000c80015157a20 */ /* 0x000fc40000410000 */
[----:B------:R-:W-:Y:S02]  /*f610*/  IMAD.SHL.U32 R232, R17, 0x2, RZ ;  /* 0x0000000211e87824 */ /* 0x000fe400078e00ff */
[----:B------:R-:W-:Y:S01]  /*f620*/  IMAD.IADD R54, R54, 0x1, -R14 ;  /* 0x0000000136367824 */ /* 0x000fe200078e0a0e */
[----:B-1----:R-:W-:Y:S01]  /*f630*/  HMMA.16816.F32 R32, R8, R36, R32 ;  /* 0x000000240820723c */ /* 0x002fe20000001820 */
[----:B------:R1:W-:Y:S01]  /*f640*/  MUFU.TANH R14, R15 ;  /* 0x0000000f000e7308 */ /* 0x0003e20000002400 */
[----:B------:R-:W-:Y:S02]  /*f650*/  IMAD.IADD R55, R55, 0x1, -R232 ;  /* 0x0000000137377824 */ /* 0x000fe400078e0ae8 */
[----:B------:R-:W-:Y:S02]  /*f660*/  IMAD R229, R54, 0x8, R229 ;  /* 0x0000000836e57824 */ /* 0x000fe400078e02e5 */
[----:B------:R-:W-:Y:S02]  /*f670*/  FMUL.FTZ R23, R23, c[0x0][0x320] ;  /* 0x0000c80017177a20 */ /* 0x000fe40000410000 */
[----:B------:R-:W-:-:S03]  /*f680*/  @P2 IMAD.HI.U32 R18, R229, c[0x0][0x2c8], RZ ;  /* 0x0000b200e5122a27 */ /* 0x000fc600078e00ff */
[----:B------:R-:W-:Y:S01]  /*f690*/  HMMA.16816.F32 R44, R8, R38, R44 ;  /* 0x00000026082c723c */ /* 0x000fe2000000182c */
[----:B------:R-:W-:Y:S01]  /*f6a0*/  IMAD.MOV.U32 R19, RZ, RZ, R229 ;  /* 0x000000ffff137224 */ /* 0x000fe200078e00e5 */
[----:B------:R-:W-:Y:S01]  /*f6b0*/  @P2 SHF.R.U32.HI R19, RZ, c[0x0][0x2cc], R18 ;  /* 0x0000b300ff132a19 */ /* 0x000fe20000011612 */
[----:B------:R-:W-:Y:S01]  /*f6c0*/  FMUL.FTZ R22, R22, c[0x0][0x320] ;  /* 0x0000c80016167a20 */ /* 0x000fe20000410000 */
[----:B------:R2:W3:Y:S01]  /*f6d0*/  MUFU.TANH R18, R21 ;  /* 0x0000001500127308 */ /* 0x0004e20000002400 */
[----:B-1----:R-:W-:Y:S02]  /*f6e0*/  FMUL.FTZ R15, R20, c[0x0][0x320] ;  /* 0x0000c800140f7a20 */ /* 0x002fe40000410000 */
[----:B------:R-:W-:Y:S01]  /*f6f0*/  SHFL.IDX PT, R9, R19, 0x1, 0x1c1f ;  /* 0x003c1f0013097f89 */ /* 0x000fe200000e0000 */
[----:B------:R-:W-:-:S03]  /*f700*/  IMAD.MOV.U32 R8, RZ, RZ, -0x20 ;  /* 0xffffffe0ff087424 */ /* 0x000fc600078e00ff */
[----:B------:R1:W4:Y:S01]  /*f710*/  SHFL.IDX PT, R20, R19, RZ, 0x1c1f ;  /* 0x001c1fff13147589 */ /* 0x00032200000e0000 */
[----:B------:R-:W-:Y:S01]  /*f720*/  IMAD R53, R53, R8, 0x1 ;  /* 0x0000000135357424 */ /* 0x000fe200078e0208 */
[----:B------:R-:W1:Y:S01]  /*f730*/  MUFU.TANH R15, R15 ;  /* 0x0000000f000f7308 */ /* 0x000e620000002400 */
[----:B------:R-:W-:Y:S02]  /*f740*/  FMUL.FTZ R17, R32, c[0x0][0x320] ;  /* 0x0000c80020117a20 */ /* 0x000fe40000410000 */
[----:B------:R-:W-:Y:S01]  /*f750*/  FMUL.FTZ R16, R33, c[0x0][0x320] ;  /* 0x0000c80021107a20 */ /* 0x000fe20000410000 */
[----:B------:R-:W-:-:S04]  /*f760*/  IADD3 R10, -R232, R53, R220 ;  /* 0x00000035e80a7210 */ /* 0x000fc80007ffe1dc */
[----:B------:R-:W2:Y:S01]  /*f770*/  MUFU.TANH R17, R17 ;  /* 0x0000001100117308 */ /* 0x000ea20000002400 */
[----:B------:R-:W-:Y:S02]  /*f780*/  IMAD.IADD R10, R10, 0x1, -R227 ;  /* 0x000000010a0a7824 */ /* 0x000fe400078e0ae3 */
[----:B------:R-:W-:Y:S02]  /*f790*/  FMUL.FTZ R45, R45, c[0x0][0x320] ;  /* 0x0000c8002d2d7a20 */ /* 0x000fe40000410000 */
[----:B------:R-:W-:Y:S02]  /*f7a0*/  FMUL.FTZ R26, R46, c[0x0][0x320] ;  /* 0x0000c8002e1a7a20 */ /* 0x000fe40000410000 */
[----:B------:R-:W-:Y:S01]  /*f7b0*/  FMUL.FTZ R47, R47, c[0x0][0x320] ;  /* 0x0000c8002f2f7a20 */ /* 0x000fe20000410000 */
[----:B------:R-:W2:Y:S01]  /*f7c0*/  MUFU.TANH R16, R16 ;  /* 0x0000001000107308 */ /* 0x000ea20000002400 */
[----:B-1----:R-:W-:Y:S02]  /*f7d0*/  FMUL.FTZ R19, R44, c[0x0][0x320] ;  /* 0x0000c8002c137a20 */ /* 0x002fe40000410000 */
[----:B----4-:R-:W-:-:S05]  /*f7e0*/  IMAD.IADD R11, R10, 0x1, R20 ;  /* 0x000000010a0b7824 */ /* 0x010fca00078e0214 */
[----:B------:R1:W-:Y:S01]  /*f7f0*/  MUFU.TANH R8, R23 ;  /* 0x0000001700087308 */ /* 0x0003e20000002400 */
[----:B------:R-:W-:Y:S01]  /*f800*/  IMAD.IADD R10, R10, 0x1, R9 ;  /* 0x000000010a0a7824 */ /* 0x000fe200078e0209 */
[----:B------:R-:W-:-:S04]  /*f810*/  IMNMX R11, R55, R11, PT ;  /* 0x0000000b370b7217 */ /* 0x000fc80003800200 */
[----:B------:R-:W-:Y:S01]  /*f820*/  IMNMX R10, R55, R10, PT ;  /* 0x0000000a370a7217 */ /* 0x000fe20003800200 */
[----:B------:R-:W-:Y:S01]  /*f830*/  BAR.SYNC.DEFER_BLOCKING 0x0 ;  /* 0x0000000000007b1d */ /* 0x000fe20000010000 */
[C---:B------:R-:W-:Y:S02]  /*f840*/  ISETP.GT.AND P1, PT, R11.reuse, 0x1, PT ;  /* 0x000000010b00780c */ /* 0x040fe40003f24270 */
[----:B------:R-:W-:Y:S02]  /*f850*/  ISETP.GT.AND P0, PT, R11, RZ, PT ;  /* 0x000000ff0b00720c */ /* 0x000fe40003f04270 */
[----:B--2---:R-:W-:Y:S01]  /*f860*/  FSEL R21, R13, -INF , P1 ;  /* 0xff8000000d157808 */ /* 0x004fe20000800000 */
[----:B------:R-:W2:Y:S01]  /*f870*/  MUFU.TANH R19, R19 ;  /* 0x0000001300137308 */ /* 0x000ea20000002400 */
[----:B------:R-:W-:Y:S02]  /*f880*/  ISETP.GT.AND P1, PT, R11, 0x9, PT ;  /* 0x000000090b00780c */ /* 0x000fe40003f24270 */
[----:B-1----:R-:W-:Y:S01]  /*f890*/  FSEL R23, R0, -INF , P0 ;  /* 0xff80000000177808 */ /* 0x002fe20000000000 */
[----:B------:R-:W-:Y:S01]  /*f8a0*/  FMUL.FTZ R0, R35, c[0x0][0x320] ;  /* 0x0000c80023007a20 */ /* 0x000fe20000410000 */
[----:B------:R-:W-:-:S02]  /*f8b0*/  ISETP.GT.AND P0, PT, R11, 0x8, PT ;  /* 0x000000080b00780c */ /* 0x000fc40003f04270 */
[----:B---3--:R-:W-:Y:S01]  /*f8c0*/  FSEL R9, R18, -INF , P1 ;  /* 0xff80000012097808 */ /* 0x008fe20000800000 */
[----:B------:R-:W1:Y:S01]  /*f8d0*/  MUFU.TANH R13, R45 ;  /* 0x0000002d000d7308 */ /* 0x000e620000002400 */
[----:B------:R-:W-:Y:S02]  /*f8e0*/  FSEL R20, R15, -INF , P0 ;  /* 0xff8000000f147808 */ /* 0x000fe40000000000 */
[----:B------:R-:W-:Y:S02]  /*f8f0*/  FMNMX.FTZ R18, R23, R21, !PT ;  /* 0x0000001517127209 */ /* 0x000fe40007810000 */
[C---:B------:R-:W-:Y:S02]  /*f900*/  ISETP.GT.AND P0, PT, R11.reuse, 0x10, PT ;  /* 0x000000100b00780c */ /* 0x040fe40003f04270 */
[----:B------:R-:W-:Y:S01]  /*f910*/  FMNMX.FTZ R18, R20, R18, !PT ;  /* 0x0000001214127209 */ /* 0x000fe20007810000 */
[----:B------:R-:W3:Y:S01]  /*f920*/  MUFU.TANH R22, R22 ;  /* 0x0000001600167308 */ /* 0x000ee20000002400 */
[----:B------:R-:W-:-:S02]  /*f930*/  ISETP.GT.AND P1, PT, R11, 0x11, PT ;  /* 0x000000110b00780c */ /* 0x000fc40003f24270 */
[----:B------:R-:W-:Y:S02]  /*f940*/  FSEL R17, R17, -INF , P0 ;  /* 0xff80000011117808 */ /* 0x000fe40000000000 */
[----:B------:R-:W-:Y:S02]  /*f950*/  FMNMX.FTZ R18, R9, R18, !PT ;  /* 0x0000001209127209 */ /* 0x000fe40007810000 */
[----:B------:R-:W-:Y:S01]  /*f960*/  FSEL R16, R16, -INF , P1 ;  /* 0xff80000010107808 */ /* 0x000fe20000800000 */
[----:B------:R-:W-:Y:S01]  /*f970*/  MUFU.TANH R0, R0 ;  /* 0x0000000000007308 */ /* 0x000fe20000002400 */
[C---:B------:R-:W-:Y:S02]  /*f980*/  ISETP.GT.AND P0, PT, R11.reuse, 0x18, PT ;  /* 0x000000180b00780c */ /* 0x040fe40003f04270 */
[----:B------:R-:W-:Y:S01]  /*f990*/  ISETP.GT.AND P1, PT, R11, 0x19, PT ;  /* 0x000000190b00780c */ /* 0x000fe20003f24270 */
[----:B------:R-:W-:Y:S01]  /*f9a0*/  FMUL.FTZ R11, R34, c[0x0][0x320] ;  /* 0x0000c800220b7a20 */ /* 0x000fe20000410000 */
[----:B------:R-:W-:-:S02]  /*f9b0*/  FMNMX.FTZ R18, R17, R18, !PT ;  /* 0x0000001211127209 */ /* 0x000fc40007810000 */
[----:B--2---:R-:W-:Y:S01]  /*f9c0*/  FSEL R15, R19, -INF , P0 ;  /* 0xff800000130f7808 */ /* 0x004fe20000000000 */
[----:B------:R-:W-:Y:S01]  /*f9d0*/  MUFU.TANH R26, R26 ;  /* 0x0000001a001a7308 */ /* 0x000fe20000002400 */
[----:B------:R-:W-:Y:S02]  /*f9e0*/  ISETP.GT.AND P0, PT, R10, RZ, PT ;  /* 0x000000ff0a00720c */ /* 0x000fe40003f04270 */
[----:B-1----:R-:W-:Y:S02]  /*f9f0*/  FSEL R13, R13, -INF , P1 ;  /* 0xff8000000d0d7808 */ /* 0x002fe40000800000 */
[----:B------:R-:W-:Y:S02]  /*fa00*/  FMNMX.FTZ R18, R16, R18, !PT ;  /* 0x0000001210127209 */ /* 0x000fe40007810000 */
[----:B------:R-:W-:Y:S01]  /*fa10*/  ISETP.GT.AND P1, PT, R10, 0x1, PT ;  /* 0x000000010a00780c */ /* 0x000fe20003f24270 */
[----:B------:R-:W1:Y:S01]  /*fa20*/  MUFU.TANH R11, R11 ;  /* 0x0000000b000b7308 */ /* 0x000e620000002400 */
[----:B------:R-:W-:-:S02]  /*fa30*/  FSEL R25, R12, -INF , P0 ;  /* 0xff8000000c197808 */ /* 0x000fc40000000000 */
[----:B------:R-:W-:Y:S02]  /*fa40*/  FMNMX.FTZ R12, R15, R18, !PT ;  /* 0x000000120f0c7209 */ /* 0x000fe40007810000 */
[----:B------:R-:W-:Y:S02]  /*fa50*/  ISETP.GT.AND P0, PT, R10, 0x8, PT ;  /* 0x000000080a00780c */ /* 0x000fe40003f04270 */
[----:B------:R-:W-:Y:S01]  /*fa60*/  FSEL R24, R14, -INF , P1 ;  /* 0xff8000000e187808 */ /* 0x000fe20000800000 */
[----:B------:R-:W2:Y:S01]  /*fa70*/  MUFU.TANH R47, R47 ;  /* 0x0000002f002f7308 */ /* 0x000ea20000002400 */
[----:B------:R-:W-:Y:S02]  /*fa80*/  ISETP.GT.AND P1, PT, R10, 0x9, PT ;  /* 0x000000090a00780c */ /* 0x000fe40003f24270 */
[----:B------:R-:W-:Y:S02]  /*fa90*/  FMNMX.FTZ R14, R13, R12, !PT ;  /* 0x0000000c0d0e7209 */ /* 0x000fe40007810000 */
[----:B---3--:R-:W-:-:S02]  /*faa0*/  FSEL R19, R22, -INF , P0 ;  /* 0xff80000016137808 */ /* 0x008fc40000000000 */
[----:B------:R-:W-:Y:S01]  /*fab0*/  FMNMX.FTZ R12, R25, R24, !PT ;  /* 0x00000018190c7209 */ /* 0x000fe20007810000 */
[----:B------:R-:W3:Y:S01]  /*fac0*/  SHFL.BFLY PT, R22, R14, 0x2, 0x1f ;  /* 0x0c401f000e167f89 */ /* 0x000ee200000e0000 */
[----:B------:R-:W-:Y:S02]  /*fad0*/  FSEL R18, R8, -INF , P1 ;  /* 0xff80000008127808 */ /* 0x000fe40000800000 */
[C---:B------:R-:W-:Y:S02]  /*fae0*/  ISETP.GT.AND P0, PT, R10.reuse, 0x10, PT ;  /* 0x000000100a00780c */ /* 0x040fe40003f04270 */
[----:B------:R-:W-:Y:S02]  /*faf0*/  FMNMX.FTZ R8, R19, R12, !PT ;  /* 0x0000000c13087209 */ /* 0x000fe40007810000 */
[----:B------:R-:W-:Y:S02]  /*fb00*/  ISETP.GT.AND P2, PT, R10, 0x11, PT ;  /* 0x000000110a00780c */ /* 0x000fe40003f44270 */
[----:B-1----:R-:W-:-:S02]  /*fb10*/  FSEL R12, R11, -INF , P0 ;  /* 0xff8000000b0c7808 */ /* 0x002fc40000000000 */
[----:B------:R-:W-:Y:S02]  /*fb20*/  FMNMX.FTZ R8, R18, R8, !PT ;  /* 0x0000000812087209 */ /* 0x000fe40007810000 */
[----:B------:R-:W-:Y:S02]  /*fb30*/  FSEL R11, R0, -INF , P2 ;  /* 0xff800000000b7808 */ /* 0x000fe40001000000 */
[----:B------:R-:W-:Y:S02]  /*fb40*/  ISETP.GT.AND P1, PT, R10, 0x18, PT ;  /* 0x000000180a00780c */ /* 0x000fe40003f24270 */
[----:B------:R-:W-:Y:S02]  /*fb50*/  FMNMX.FTZ R0, R12, R8, !PT ;  /* 0x000000080c007209 */ /* 0x000fe40007810000 */
[----:B------:R-:W-:Y:S02]  /*fb60*/  ISETP.GT.AND P0, PT, R10, 0x19, PT ;  /* 0x000000190a00780c */ /* 0x000fe40003f04270 */
[----:B------:R-:W-:-:S02]  /*fb70*/  FSEL R10, R26, -INF , P1 ;  /* 0xff8000001a0a7808 */ /* 0x000fc40000800000 */
[----:B------:R-:W-:Y:S02]  /*fb80*/  FMNMX.FTZ R0, R11, R0, !PT ;  /* 0x000000000b007209 */ /* 0x000fe40007810000 */
[----:B--2---:R-:W-:Y:S02]  /*fb90*/  FSEL R8, R47, -INF , P0 ;  /* 0xff8000002f087808 */ /* 0x004fe40000000000 */
[----:B------:R-:W-:Y:S02]  /*fba0*/  FMNMX.FTZ R0, R10, R0, !PT ;  /* 0x000000000a007209 */ /* 0x000fe40007810000 */
[----:B---3--:R-:W-:Y:S02]  /*fbb0*/  FMNMX.FTZ R26, R14, R22, !PT ;  /* 0x000000160e1a7209 */ /* 0x008fe40007810000 */
[----:B------:R-:W-:Y:S02]  /*fbc0*/  FMNMX.FTZ R0, R8, R0, !PT ;  /* 0x0000000008007209 */ /* 0x000fe40007810000 */
[----:B------:R-:W-:Y:S01]  /*fbd0*/  ISETP.GE.AND P0, PT, R6, 0x2, PT ;  /* 0x000000020600780c */ /* 0x000fe20003f06270 */
[----:B------:R-:W-:Y:S01]  /*fbe0*/  SHFL.BFLY PT, R14, R26, 0x1, 0x1f ;  /* 0x0c201f001a0e7f89 */ /* 0x000fe200000e0000 */
[----:B------:R-:W-:-:S03]  /*fbf0*/  ISETP.NE.AND P2, PT, R226, 0x1, PT ;  /* 0x00000001e200780c */ /* 0x000fc60003f45270 */
[----:B------:R-:W1:Y:S08]  /*fc00*/  SHFL.BFLY PT, R22, R0, 0x2, 0x1f ;  /* 0x0c401f0000167f89 */ /* 0x000e7000000e0000 */
[----:B------:R-:W-:Y:S01]  /*fc10*/  @P0 SHF.R.S32.HI R6, RZ, 0x1f, R228 ;  /* 0x0000001fff060819 */ /* 0x000fe200000114e4 */
[----:B------:R-:W-:Y:S02]  /*fc20*/  @P0 IMAD R7, R7, R228, RZ ;  /* 0x000000e407070224 */ /* 0x000fe400078e02ff */
[----:B------:R-:W-:-:S02]  /*fc30*/  @P0 IMAD.MOV.U32 R27, RZ, RZ, R223 ;  /* 0x000000ffff1b0224 */ /* 0x000fc400078e00df */
[-C--:B------:R-:W-:Y:S01]  /*fc40*/  @P0 IMAD R6, R6, R5.reuse, R7 ;  /* 0x0000000506060224 */ /* 0x080fe200078e0207 */
[----:B-1----:R-:W-:Y:S02]  /*fc50*/  FMNMX.FTZ R22, R0, R22, !PT ;  /* 0x0000001600167209 */ /* 0x002fe40007810000 */
[----:B------:R-:W-:Y:S01]  /*fc60*/  FMNMX.FTZ R0, R26, R14, !PT ;  /* 0x0000000e1a007209 */ /* 0x000fe20007810000 */
[----:B------:R-:W-:Y:S02]  /*fc70*/  @P0 IMAD.MOV.U32 R26, RZ, RZ, R218 ;  /* 0x000000ffff1a0224 */ /* 0x000fe400078e00da */
[----:B------:R-:W1:Y:S01]  /*fc80*/  SHFL.BFLY PT, R148, R22, 0x1, 0x1f ;  /* 0x0c201f0016947f89 */ /* 0x000e6200000e0000 */
[C---:B------:R-:W-:Y:S01]  /*fc90*/  FSETP.NEU.FTZ.AND P1, PT, R0.reuse, -INF , PT ;  /* 0xff8000000000780b */ /* 0x040fe20003f3d000 */
[----:B------:R-:W-:Y:S02]  /*fca0*/  FMUL.FTZ R14, R0, c[0x0][0x2d0] ;  /* 0x0000b400000e7a20 */ /* 0x000fe40000410000 */
[----:B------:R-:W-:-:S03]  /*fcb0*/  @P0 IMAD.WIDE.U32 R26, R228, R5, R26 ;  /* 0x00000005e41a0225 */ /* 0x000fc600078e001a */
[----:B------:R-:W-:Y:S01]  /*fcc0*/  FSEL R14, R14, RZ, P1 ;  /* 0x000000ff0e0e7208 */ /* 0x000fe20000800000 */
[----:B------:R-:W-:Y:S01]  /*fcd0*/  @P0 IMAD.IADD R5, R27, 0x1, R6 ;  /* 0x000000011b050824 */ /* 0x000fe200078e0206 */
[----:B------:R-:W-:-:S03]  /*fce0*/  @P0 LEA R6, P1, R26, c[0x0][0x1c8], 0x1 ;  /* 0x000072001a060a11 */ /* 0x000fc600078208ff */
[--C-:B------:R-:W-:Y:S01]  /*fcf0*/  FFMA.FTZ R150, R9, c[0x0][0x2d0], -R14.reuse ;  /* 0x0000b40009967a23 */ /* 0x100fe2000001080e */
[----:B------:R-:W-:Y:S01]  /*fd00*/  @P0 LEA.HI.X R7, R26, c[0x0][0x1cc], R5, 0x1, P1 ;  /* 0x000073001a070a11 */ /* 0x000fe200008f0c05 */
[--C-:B------:R-:W-:Y:S02]  /*fd10*/  FFMA.FTZ R193, R23, c[0x0][0x2d0], -R14.reuse ;  /* 0x0000b40017c17a23 */ /* 0x100fe4000001080e */
[--C-:B------:R-:W-:Y:S02]  /*fd20*/  FFMA.FTZ R192, R21, c[0x0][0x2d0], -R14.reuse ;  /* 0x0000b40015c07a23 */ /* 0x100fe4000001080e */
[----:B------:R2:W-:Y:S01]  /*fd30*/  @P0 LDGSTS.E.BYPASS.LTC128B.128 [R217+0xc080], [R6.64], !P3 ;  /* 0x0c08000006d90fae */ /* 0x0005e2000d901d48 */
[--C-:B------:R-:W-:Y:S01]  /*fd40*/  FFMA.FTZ R151, R20, c[0x0][0x2d0], -R14.reuse ;  /* 0x0000b40014977a23 */ /* 0x100fe2000001080e */
[----:B------:R-:W-:Y:S01]  /*fd50*/  MUFU.EX2 R193, R193 ;  /* 0x000000c100c17308 */ /* 0x000fe20000000800 */
[--C-:B------:R-:W-:Y:S01]  /*fd60*/  FFMA.FTZ R198, R17, c[0x0][0x2d0], -R14.reuse ;  /* 0x0000b40011c67a23 */ /* 0x100fe2000001080e */
[----:B------:R2:W-:Y:S01]  /*fd70*/  @P0 LDGSTS.E.BYPASS.LTC128B.128 [R217+0xd080], [R6.64+0x80], !P6 ;  /* 0x0d08008006d90fae */ /* 0x0005e2000f101d48 */
[--C-:B------:R-:W-:Y:S01]  /*fd80*/  FFMA.FTZ R196, R16, c[0x0][0x2d0], -R14.reuse ;  /* 0x0000b40010c47a23 */ /* 0x100fe2000001080e */
[----:B-1----:R-:W-:Y:S01]  /*fd90*/  FMNMX.FTZ R148, R22, R148, !PT ;  /* 0x0000009416947209 */ /* 0x002fe20007810000 */
[--C-:B------:R-:W-:Y:S01]  /*fda0*/  FFMA.FTZ R197, R15, c[0x0][0x2d0], -R14.reuse ;  /* 0x0000b4000fc57a23 */ /* 0x100fe2000001080e */
[----:B------:R2:W-:Y:S01]  /*fdb0*/  @P0 LDGSTS.E.BYPASS.LTC128B.128 [R217+0xe080], [R6.64+0x100], !P5 ;  /* 0x0e08010006d90fae */ /* 0x0005e2000e901d48 */
[----:B------:R-:W-:Y:S01]  /*fdc0*/  FFMA.FTZ R225, R13, c[0x0][0x2d0], -R14 ;  /* 0x0000b4000de17a23 */ /* 0x000fe2000001080e */
[C---:B------:R-:W-:Y:S01]  /*fdd0*/  FSETP.NEU.FTZ.AND P1, PT, R148.reuse, -INF , PT ;  /* 0xff8000009400780b */ /* 0x040fe20003f3d000 */
[----:B------:R-:W-:Y:S01]  /*fde0*/  FMUL.FTZ R5, R148, c[0x0][0x2d0] ;  /* 0x0000b40094057a20 */ /* 0x000fe20000410000 */
[----:B------:R2:W-:Y:S01]  /*fdf0*/  @P0 LDGSTS.E.BYPASS.LTC128B.128 [R217+0xf080], [R6.64+0x180], !P4 ;  /* 0x0f08018006d90fae */ /* 0x0005e2000e101d48 */
[----:B------:R-:W1:Y:S03]  /*fe00*/  MUFU.EX2 R192, R192 ;  /* 0x000000c000c07308 */ /* 0x000e660000000800 */
[----:B------:R-:W3:Y:S01]  /*fe10*/  LDSM.16.MT88.4 R132, [R206+0x8080] ;  /* 0x00808000ce84783b */ /* 0x000ee20000004200 */
[----:B------:R-:W-:-:S03]  /*fe20*/  FSEL R9, R5, RZ, P1 ;  /* 0x000000ff05097208 */ /* 0x000fc60000800000 */
[----:B------:R-:W4:Y:S01]  /*fe30*/  LDSM.16.MT88.4 R32, [R204+0x8080] ;  /* 0x00808000cc20783b */ /* 0x000f220000004200 */
[----:B------:R-:W-:Y:S01]  /*fe40*/  MUFU.EX2 R151, R151 ;  /* 0x0000009700977308 */ /* 0x000fe20000000800 */
[--C-:B------:R-:W-:Y:S02]  /*fe50*/  FFMA.FTZ R195, R25, c[0x0][0x2d0], -R9.reuse ;  /* 0x0000b40019c37a23 */ /* 0x100fe40000010809 */
[--C-:B------:R-:W-:Y:S01]  /*fe60*/  FFMA.FTZ R194, R24, c[0x0][0x2d0], -R9.reuse ;  /* 0x0000b40018c27a23 */ /* 0x100fe20000010809 */
[----:B------:R-:W2:Y:S01]  /*fe70*/  LDSM.16.MT88.4 R140, [R211+0x8080] ;  /* 0x00808000d38c783b */ /* 0x000ea20000004200 */
[--C-:B------:R-:W-:Y:S02]  /*fe80*/  FFMA.FTZ R3, R19, c[0x0][0x2d0], -R9.reuse ;  /* 0x0000b40013037a23 */ /* 0x100fe40000010809 */
[--C-:B------:R-:W-:Y:S01]  /*fe90*/  FFMA.FTZ R2, R18, c[0x0][0x2d0], -R9.reuse ;  /* 0x0000b40012027a23 */ /* 0x100fe20000010809 */
[----:B------:R-:W2:Y:S01]  /*fea0*/  LDSM.16.MT88.4 R24, [R205+0x8080] ;  /* 0x00808000cd18783b */ /* 0x000ea20000004200 */
[----:B------:R-:W3:Y:S01]  /*feb0*/  MUFU.EX2 R150, R150 ;  /* 0x0000009600967308 */ /* 0x000ee20000000800 */
[--C-:B------:R-:W-:Y:S01]  /*fec0*/  FFMA.FTZ R201, R12, c[0x0][0x2d0], -R9.reuse ;  /* 0x0000b4000cc97a23 */ /* 0x100fe20000010809 */
[----:B-1----:R-:W-:Y:S01]  /*fed0*/  F2FP.PACK_AB R128, R192, R193 ;  /* 0x000000c1c080723e */ /* 0x002fe200000000ff */
[----:B------:R-:W1:Y:S01]  /*fee0*/  LDSM.16.MT88.4 R40, [R211+0x9080] ;  /* 0x00908000d328783b */ /* 0x000e620000004200 */
[----:B------:R-:W-:-:S02]  /*fef0*/  FFMA.FTZ R199, R11, c[0x0][0x2d0], -R9 ;  /* 0x0000b4000bc77a23 */ /* 0x000fc40000010809 */
[--C-:B------:R-:W-:Y:S01]  /*ff00*/  FFMA.FTZ R200, R10, c[0x0][0x2d0], -R9.reuse ;  /* 0x0000b4000ac87a23 */ /* 0x100fe20000010809 */
[----:B------:R-:W1:Y:S01]  /*ff10*/  LDSM.16.MT88.4 R48, [R206+0x9080] ;  /* 0x00908000ce30783b */ /* 0x000e620000004200 */
[----:B------:R-:W-:Y:S01]  /*ff20*/  MUFU.EX2 R195, R195 ;  /* 0x000000c300c37308 */ /* 0x000fe20000000800 */
[----:B------:R-:W-:Y:S02]  /*ff30*/  FFMA.FTZ R224, R8, c[0x0][0x2d0], -R9 ;  /* 0x0000b40008e07a23 */ /* 0x000fe40000010809 */
[----:B------:R-:W1:Y:S01]  /*ff40*/  LDSM.16.MT88.4 R56, [R205+0x9080] ;  /* 0x00908000cd38783b */ /* 0x000e620000004200 */
[----:B------:R-:W-:-:S03]  /*ff50*/  FADD.FTZ R192, R193, R192 ;  /* 0x000000c0c1c07221 */ /* 0x000fc60000010000 */
[----:B------:R-:W1:Y:S01]  /*ff60*/  LDSM.16.MT88.4 R64, [R204+0x9080] ;  /* 0x00908000cc40783b */ /* 0x000e620000004200 */
[----:B------:R-:W4:Y:S01]  /*ff70*/  MUFU.EX2 R194, R194 ;  /* 0x000000c200c27308 */ /* 0x000f220000000800 */
[C---:B---3--:R-:W-:Y:S01]  /*ff80*/  F2FP.PACK_AB R130, R150.reuse, R151 ;  /* 0x000000979682723e */ /* 0x048fe200000000ff */
[----:B------:R-:W-:Y:S01]  /*ff90*/  FADD.FTZ R151, R151, R192 ;  /* 0x000000c097977221 */ /* 0x000fe20000010000 */
[----:B------:R-:W3:Y:S03]  /*ffa0*/  LDSM.16.MT88.4 R72, [R211+0xa080] ;  /* 0x00a08000d348783b */ /* 0x000ee60000004200 */
[----:B------:R-:W-:Y:S01]  /*ffb0*/  FADD.FTZ R151, R150, R151 ;  /* 0x0000009796977221 */ /* 0x000fe20000010000 */
[----:B------:R-:W1:Y:S01]  /*ffc0*/  LDSM.16.MT88.4 R80, [R206+0xa080] ;  /* 0x00a08000ce50783b */ /* 0x000e620000004200 */
[----:B------:R-:W-:Y:S03]  /*ffd0*/  MUFU.EX2 R3, R3 ;  /* 0x0000000300037308 */ /* 0x000fe60000000800 */
[----:B------:R-:W1:Y:S04]  /*ffe0*/  LDSM.16.MT88.4 R88, [R205+0xa080] ;  /* 0x00a08000cd58783b */ /* 0x000e680000004200 */
[----:B------:R-:W1:Y:S01]  /*fff0*/  LDSM.16.MT88.4 R96, [R204+0xa080] ;  /* 0x00a08000cc60783b */ /* 0x000e620000004200 */
[----:B------:R-:W2:Y:S01]  /*10000*/  MUFU.EX2 R2, R2 ;  /* 0x0000000200027308 */ /* 0x000ea20000000800 */
[----:B----4-:R-:W-:Y:S01]  /*10010*/  F2FP.PACK_AB R129, R194, R195 ;  /* 0x000000c3c281723e */ /* 0x010fe200000000ff */
[----:B------:R-:W-:Y:S01]  /*10020*/  FADD.FTZ R194, R195, R194 ;  /* 0x000000c2c3c27221 */ /* 0x000fe20000010000 */
[----:B------:R-:W4:Y:S04]  /*10030*/  LDSM.16.MT88.4 R104, [R211+0xb080] ;  /* 0x00b08000d368783b */ /* 0x000f280000004200 */
[----:B------:R-:W1:Y:S01]  /*10040*/  LDSM.16.MT88.4 R112, [R206+0xb080] ;  /* 0x00b08000ce70783b */ /* 0x000e620000004200 */
[----:B------:R-:W-:Y:S03]  /*10050*/  MUFU.EX2 R198, R198 ;  /* 0x000000c600c67308 */ /* 0x000fe60000000800 */
[----:B------:R-:W1:Y:S04]  /*10060*/  LDSM.16.MT88.4 R120, [R205+0xb080] ;  /* 0x00b08000cd78783b */ /* 0x000e680000004200 */
[----:B--2---:R-:W2:Y:S01]  /*10070*/  LDSM.16.MT88.4 R4, [R204+0xb080] ;  /* 0x00b08000cc04783b */ /* 0x004ea20000004200 */
[C---:B------:R-:W-:Y:S01]  /*10080*/  F2FP.PACK_AB R131, R2.reuse, R3 ;  /* 0x000000030283723e */ /* 0x040fe200000000ff */
[----:B------:R-:W-:Y:S01]  /*10090*/  MUFU.EX2 R196, R196 ;  /* 0x000000c400c47308 */ /* 0x000fe20000000800 */
[----:B------:R-:W-:Y:S01]  /*100a0*/  FADD.FTZ R3, R3, R194 ;  /* 0x000000c203037221 */ /* 0x000fe20000010000 */
[----:B------:R-:W1:Y:S03]  /*100b0*/  LDSM.16.MT88.4 R12, [R206+0x8880] ;  /* 0x00888000ce0c783b */ /* 0x000e660000004200 */
[----:B------:R-:W-:Y:S01]  /*100c0*/  FADD.FTZ R3, R2, R3 ;  /* 0x0000000302037221 */ /* 0x000fe20000010000 */
[----:B------:R-:W1:Y:S01]  /*100d0*/  LDSM.16.MT88.4 R8, [R204+0x8880] ;  /* 0x00888000cc08783b */ /* 0x000e620000004200 */
[C---:B------:R-:W-:Y:S01]  /*100e0*/  HMMA.16816.F32 R136, R128.reuse, R132, RZ ;  /* 0x000000848088723c */ /* 0x040fe200000018ff */
[----:B------:R-:W-:Y:S02]  /*100f0*/  MUFU.EX2 R197, R197 ;  /* 0x000000c500c57308 */ /* 0x000fe40000000800 */
[----:B------:R-:W1:Y:S04]  /*10100*/  LDSM.16.MT88.4 R16, [R211+0x8880] ;  /* 0x00888000d310783b */ /* 0x000e680000004200 */
[----:B------:R-:W1:Y:S01]  /*10110*/  LDSM.16.MT88.4 R188, [R205+0x8880] ;  /* 0x00888000cdbc783b */ /* 0x000e620000004200 */
[C---:B------:R-:W-:Y:S01]  /*10120*/  HMMA.16816.F32 R132, R128.reuse, R134, RZ ;  /* 0x000000868084723c */ /* 0x040fe200000018ff */
[----:B------:R-:W-:Y:S02]  /*10130*/  MUFU.EX2 R225, R225 ;  /* 0x000000e100e17308 */ /* 0x000fe40000000800 */
[----:B------:R-:W-:Y:S04]  /*10140*/  LDSM.16.MT88.4 R184, [R211+0x9880] ;  /* 0x00988000d3b8783b */ /* 0x000fe80000004200 */
[----:B------:R-:W-:Y:S01]  /*10150*/  LDSM.16.MT88.4 R180, [R206+0x9880] ;  /* 0x00988000ceb4783b */ /* 0x000fe20000004200 */
[C---:B------:R-:W-:Y:S01]  /*10160*/  HMMA.16816.F32 R28, R128.reuse, R32, RZ ;  /* 0x00000020801c723c */ /* 0x040fe200000018ff */
[----:B------:R-:W2:Y:S02]  /*10170*/  MUFU.EX2 R201, R201 ;  /* 0x000000c900c97308 */ /* 0x000ea40000000800 */
[----:B------:R-:W-:Y:S04]  /*10180*/  LDSM.16.MT88.4 R176, [R205+0x9880] ;  /* 0x00988000cdb0783b */ /* 0x000fe80000004200 */
[----:B------:R-:W-:Y:S01]  /*10190*/  LDSM.16.MT88.4 R172, [R204+0x9880] ;  /* 0x00988000ccac783b */ /* 0x000fe20000004200 */
[C---:B------:R-:W-:Y:S01]  /*101a0*/  HMMA.16816.F32 R32, R128.reuse, R34, RZ ;  /* 0x000000228020723c */ /* 0x040fe200000018ff */
[----:B------:R-:W3:Y:S02]  /*101b0*/  MUFU.EX2 R199, R199 ;  /* 0x000000c700c77308 */ /* 0x000ee40000000800 */
[----:B------:R-:W-:Y:S04]  /*101c0*/  LDSM.16.MT88.4 R168, [R211+0xa880] ;  /* 0x00a88000d3a8783b */ /* 0x000fe80000004200 */
[----:B------:R-:W-:Y:S01]  /*101d0*/  LDSM.16.MT88.4 R164, [R206+0xa880] ;  /* 0x00a88000cea4783b */ /* 0x000fe20000004200 */
[C---:B------:R-:W-:Y:S01]  /*101e0*/  HMMA.16816.F32 R144, R128.reuse, R140, RZ ;  /* 0x0000008c8090723c */ /* 0x040fe200000018ff */
[----:B------:R-:W4:Y:S01]  /*101f0*/  MUFU.EX2 R200, R200 ;  /* 0x000000c800c87308 */ /* 0x000f220000000800 */
[----:B--2---:R-:W-:Y:S01]  /*10200*/  FADD.FTZ R3, R201, R3 ;  /* 0x00000003c9037221 */ /* 0x004fe20000010000 */
[----:B------:R-:W-:Y:S04]  /*10210*/  LDSM.16.MT88.4 R160, [R205+0xa880] ;  /* 0x00a88000cda0783b */ /* 0x000fe80000004200 */
[----:B------:R-:W-:Y:S01]  /*10220*/  LDSM.16.MT88.4 R156, [R204+0xa880] ;  /* 0x00a88000cc9c783b */ /* 0x000fe20000004200 */
[C---:B------:R-:W-:Y:S01]  /*10230*/  HMMA.16816.F32 R20, R128.reuse, R24, RZ ;  /* 0x000000188014723c */ /* 0x040fe200000018ff */
[----:B------:R-:W2:Y:S01]  /*10240*/  MUFU.EX2 R224, R224 ;  /* 0x000000e000e07308 */ /* 0x000ea20000000800 */
[----:B---3--:R-:W-:Y:S01]  /*10250*/  FADD.FTZ R3, R199, R3 ;  /* 0x00000003c7037221 */ /* 0x008fe20000010000 */
[----:B------:R-:W-:Y:S04]  /*10260*/  LDSM.16.MT88.4 R152, [R211+0xb880] ;  /* 0x00b88000d398783b */ /* 0x000fe80000004200 */
[----:B------:R-:W0:Y:S01]  /*10270*/  LDGDEPBAR ;  /* 0x00000000000079af */ /* 0x000e220000000000 */
[----:B-1----:R-:W-:Y:S01]  /*10280*/  HMMA.16816.F32 R36, R128, R40, RZ ;  /* 0x000000288024723c */ /* 0x002fe200000018ff */
[----:B----4-:R-:W-:-:S07]  /*10290*/  FADD.FTZ R3, R200, R3 ;  /* 0x00000003c8037221 */ /* 0x010fce0000010000 */
        /* <DEDUP_REMOVED lines=24> */
[----:B------:R-:W-:Y:S01]  /*10420*/  F2FP.PACK_AB R4, R196, R198 ;  /* 0x000000c6c404723e */ /* 0x000fe200000000ff */
[----:B------:R-:W-:Y:S01]  /*10430*/  HMMA.16816.F32 R128, R128, R6, RZ ;  /* 0x000000068080723c */ /* 0x000fe200000018ff */
[----:B------:R-:W-:Y:S01]  /*10440*/  F2FP.PACK_AB R5, R199, R201 ;  /* 0x000000c9c705723e */ /* 0x000fe200000000ff */
[----:B------:R-:W-:Y:S01]  /*10450*/  FADD.FTZ R198, R198, R151 ;  /* 0x00000097c6c67221 */ /* 0x000fe20000010000 */
[----:B------:R-:W-:-:S02]  /*10460*/  IADD3 R201, R212, 0x1000, RZ ;  /* 0x00001000d4c97810 */ /* 0x000fc40007ffe0ff */
[----:B------:R-:W-:Y:S01]  /*10470*/  IADD3 R199, R212, 0x2000, RZ ;  /* 0x00002000d4c77810 */ /* 0x000fe20007ffe0ff */
[----:B------:R-:W-:Y:S01]  /*10480*/  FADD.FTZ R198, R196, R198 ;  /* 0x000000c6c4c67221 */ /* 0x000fe20000010000 */
[----:B------:R-:W-:Y:S02]  /*10490*/  F2FP.PACK_AB R6, R225, R197 ;  /* 0x000000c5e106723e */ /* 0x000fe400000000ff */
[----:B--2---:R-:W-:Y:S01]  /*104a0*/  F2FP.PACK_AB R7, R224, R200 ;  /* 0x000000c8e007723e */ /* 0x004fe200000000ff */
[----:B------:R-:W-:Y:S01]  /*104b0*/  FADD.FTZ R198, R197, R198 ;  /* 0x000000c6c5c67221 */ /* 0x000fe20000010000 */
[----:B------:R-:W-:Y:S01]  /*104c0*/  IADD3 R200, R212, 0x1800, RZ ;  /* 0x00001800d4c87810 */ /* 0x000fe20007ffe0ff */
[----:B------:R-:W-:Y:S01]  /*104d0*/  FADD.FTZ R224, R224, R3 ;  /* 0x00000003e0e07221 */ /* 0x000fe20000010000 */
[C---:B------:R-:W-:Y:S01]  /*104e0*/  IADD3 R197, R212.reuse, 0x3000, RZ ;  /* 0x00003000d4c57810 */ /* 0x040fe20007ffe0ff */
[----:B------:R-:W-:Y:S01]  /*104f0*/  FADD.FTZ R225, R225, R198 ;  /* 0x000000c6e1e17221 */ /* 0x000fe20000010000 */
[C---:B------:R-:W-:Y:S01]  /*10500*/  IADD3 R198, R212.reuse, 0x2800, RZ ;  /* 0x00002800d4c67810 */ /* 0x040fe20007ffe0ff */
[----:B------:R-:W-:Y:S01]  /*10510*/  HMMA.16816.F32 R136, R4, R12, R136 ;  /* 0x0000000c0488723c */ /* 0x000fe20000001888 */
[----:B------:R-:W-:-:S07]  /*10520*/  IADD3 R196, R212, 0x3800, RZ ;  /* 0x00003800d4c47810 */ /* 0x000fce0007ffe0ff */
[C---:B------:R-:W-:Y:S01]  /*10530*/  HMMA.16816.F32 R132, R4.reuse, R14, R132 ;  /* 0x0000000e0484723c */ /* 0x040fe20000001884 */
[----:B------:R-:W1:Y:S07]  /*10540*/  LDSM.16.MT88.4 R12, [R205+0xb880] ;  /* 0x00b88000cd0c783b */ /* 0x000e6e0000004200 */
[C---:B------:R-:W-:Y:S08]  /*10550*/  HMMA.16816.F32 R28, R4.reuse, R8, R28 ;  /* 0x00000008041c723c */ /* 0x040ff0000000181c */
[C---:B------:R-:W-:Y:S01]  /*10560*/  HMMA.16816.F32 R32, R4.reuse, R10, R32 ;  /* 0x0000000a0420723c */ /* 0x040fe20000001820 */
[----:B------:R-:W2:Y:S07]  /*10570*/  LDSM.16.MT88.4 R8, [R204+0xb880] ;  /* 0x00b88000cc08783b */ /* 0x000eae0000004200 */
[C---:B------:R-:W-:Y:S08]  /*10580*/  HMMA.16816.F32 R144, R4.reuse, R16, R144 ;  /* 0x000000100490723c */ /* 0x040ff00000001890 */
[C---:B------:R-:W-:Y:S01]  /*10590*/  HMMA.16816.F32 R140, R4.reuse, R18, R140 ;  /* 0x00000012048c723c */ /* 0x040fe2000000188c */
[----:B------:R-:W3:Y:S07]  /*105a0*/  LDSM.16.MT88.4 R16, [R206+0xb880] ;  /* 0x00b88000ce10783b */ /* 0x000eee0000004200 */
[C---:B------:R-:W-:Y:S08]  /*105b0*/  HMMA.16816.F32 R20, R4.reuse, R188, R20 ;  /* 0x000000bc0414723c */ /* 0x040ff00000001814 */
[C---:B-1----:R-:W-:Y:S07]  /*105c0*/  HMMA.16816.F32 R116, R4.reuse, R12, R116 ;  /* 0x0000000c0474723c */ /* 0x042fee0000001874 */
[----:B------:R-:W-:Y:S01]  /*105d0*/  @P2 IMAD.HI.U32 R12, R149, c[0x0][0x2c8], RZ ;  /* 0x0000b200950c2a27 */ /* 0x000fe200078e00ff */
[----:B------:R-:W-:Y:S04]  /*105e0*/  HMMA.16816.F32 R24, R4, R190, R24 ;  /* 0x000000be0418723c */ /* 0x000fe80000001818 */
[----:B------:R-:W-:-:S04]  /*105f0*/  @P2 SHF.R.U32.HI R149, RZ, c[0x0][0x2cc], R12 ;  /* 0x0000b300ff952a19 */ /* 0x000fc8000001160c */
[----:B------:R-:W-:Y:S01]  /*10600*/  IADD3 R149, R149, R220, -R227 ;  /* 0x000000dc95957210 */ /* 0x000fe20007ffe8e3 */
[C---:B--2---:R-:W-:Y:S07]  /*10610*/  HMMA.16816.F32 R124, R4.reuse, R8, R124 ;  /* 0x00000008047c723c */ /* 0x044fee000000187c */
[----:B------:R-:W-:Y:S01]  /*10620*/  SHF.R.S32.HI R8, RZ, 0x1f, R149 ;  /* 0x0000001fff087819 */ /* 0x000fe20000011495 */
[----:B------:R-:W-:Y:S03]  /*10630*/  HMMA.16816.F32 R36, R4, R184, R36 ;  /* 0x000000b80424723c */ /* 0x000fe60000001824 */
[----:B------:R-:W-:-:S04]  /*10640*/  LEA.HI R149, R8, R149, RZ, 0x5 ;  /* 0x0000009508957211 */ /* 0x000fc800078f28ff */
[----:B------:R-:W-:Y:S01]  /*10650*/  SHF.R.S32.HI R149, RZ, 0x5, R149 ;  /* 0x00000005ff957819 */ /* 0x000fe20000011495 */
[----:B------:R-:W-:Y:S03]  /*10660*/  HMMA.16816.F32 R40, R4, R186, R40 ;  /* 0x000000ba0428723c */ /* 0x000fe60000001828 */
[----:B------:R-:W-:-:S04]  /*10670*/  IMNMX R235, RZ, R149, !PT ;  /* 0x00000095ffeb7217 */ /* 0x000fc80007800200 */
[----:B------:R-:W-:Y:S01]  /*10680*/  ISETP.GE.AND P0, PT, R228, R235, PT ;  /* 0x000000ebe400720c */ /* 0x000fe20003f06270 */
        /* <DEDUP_REMOVED lines=19> */
[----:B------:R-:W-:Y:S01]  /*107c0*/  HMMA.16816.F32 R128, R4, R10, R128 ;  /* 0x0000000a0480723c */ /* 0x000fe20000001880 */
[----:B------:R-:W-:Y:S10]  /*107d0*/  @!P0 BRA `(.L_x_660) ;  /* 0x000022b000008947 */ /* 0x000ff40003800000 */
[----:B------:R-:W-:Y:S01]  /*107e0*/  @P2 IMAD.HI.U32 R234, R229, c[0x0][0x2c8], RZ ;  /* 0x0000b200e5ea2a27 */ /* 0x000fe200078e00ff */
[----:B------:R-:W-:-:S02]  /*107f0*/  MOV R236, R228 ;  /* 0x000000e400ec7202 */ /* 0x000fc40000000f00 */
[----:B------:R-:W-:Y:S01]  /*10800*/  MOV R233, 0xffffffe0 ;  /* 0xffffffe000e97802 */ /* 0x000fe20000000f00 */
[----:B------:R-:W-:Y:S01]  /*10810*/  IMAD.MOV.U32 R2, RZ, RZ, R148 ;  /* 0x000000ffff027224 */ /* 0x000fe200078e0094 */
[----:B------:R-:W-:Y:S01]  /*10820*/  @P2 SHF.R.U32.HI R234, RZ, c[0x0][0x2cc], R234 ;  /* 0x0000b300ffea2a19 */ /* 0x000fe200000116ea */
[----:B------:R-:W-:-:S07]  /*10830*/  IMAD.MOV.U32 R3, RZ, RZ, R0 ;  /* 0x000000ffff037224 */ /* 0x000fce00078e0000 */
.L_x_661:
[----:B------:R-:W-:Y:S01]  /*10840*/  ISETP.GE.AND P0, PT, R236, RZ, PT ;  /* 0x000000ffec00720c */ /* 0x000fe20003f06270 */
[----:B------:R-:W-:Y:S04]  /*10850*/  DEPBAR.LE SB0, 0x0 ;  /* 0x000080000000791a */ /* 0x000fe80000000000 */
[----:B------:R-:W-:Y:S01]  /*10860*/  BAR.SYNC.DEFER_BLOCKING 0x0 ;  /* 0x0000000000007b1d */ /* 0x000fe20000010000 */
[----:B------:R-:W-:Y:S07]  /*10870*/  ISETP.NE.AND P2, PT, R226, 0x1, PT ;  /* 0x00000001e200780c */ /* 0x000fee0003f45270 */
[----:B------:R-:W-:Y:S01]  /*10880*/  @P0 SHF.R.S32.HI R0, RZ, 0x1f, R236 ;  /* 0x0000001fff000819 */ /* 0x000fe200000114ec */
[----:B------:R-:W-:Y:S04]  /*10890*/  @P0 IMAD.WIDE.U32 R6, R236, c[0x0][0x208], RZ ;  /* 0x00008200ec060a25 */ /* 0x000fe800078e00ff */
[----:B------:R-:W-:Y:S01]  /*108a0*/  @P0 IMAD R0, R0, c[0x0][0x208], RZ ;  /* 0x0000820000000a24 */ /* 0x000fe200078e02ff */
[----:B------:R-:W-:Y:S03]  /*108b0*/  @P0 LEA R4, P1, R6, R230, 0x5 ;  /* 0x000000e606040211 */ /* 0x000fe600078228ff */
[----:B------:R-:W-:Y:S05]  /*108c0*/  @P0 IMAD R0, R236, c[0x0][0x20c], R0 ;  /* 0x00008300ec000a24 */ /* 0x000fea00078e0200 */
[----:B------:R-:W-:Y:S01]  /*108d0*/  @P0 IADD3 R0, R7, R0, RZ ;  /* 0x0000000007000210 */ /* 0x000fe20007ffe0ff */
[----:B------:R-:W-:Y:S03]  /*108e0*/  LDSM.16.M88.4 R16, [R214+0x10080] ;  /* 0x01008000d610783b */ /* 0x000fe60000000200 */
[----:B------:R-:W-:Y:S02]  /*108f0*/  @P0 LEA.HI.X R0, R6, R221, R0, 0x5, P1 ;  /* 0x000000dd06000211 */ /* 0x000fe400008f2c00 */
[C---:B------:R-:W-:Y:S03]  /*10900*/  @P0 LEA R12, P1, R4.reuse, c[0x0][0x1f8], 0x1 ;  /* 0x00007e00040c0a11 */ /* 0x040fe600078208ff */
[----:B------:R-:W1:Y:S01]  /*10910*/  LDSM.16.M88.4 R8, [R213+0xc080] ;  /* 0x00c08000d508783b */ /* 0x000e620000000200 */
[----:B------:R-:W-:Y:S07]  /*10920*/  @P0 LEA.HI.X R13, R4, c[0x0][0x1fc], R0, 0x1, P1 ;  /* 0x00007f00040d0a11 */ /* 0x000fee00008f0c00 */
        /* <DEDUP_REMOVED lines=8> */
[----:B------:R2:W-:Y:S01]  /*109b0*/  @P0 LDGSTS.E.BYPASS.LTC128B.128 [R217+0x8080], [R12.64], !P3 ;  /* 0x080800000cd90fae */ /* 0x0005e2000d901d48 */
[C---:B------:R-:W-:Y:S07]  /*109c0*/  HMMA.16816.F32 R8, R16.reuse, R10, RZ ;  /* 0x0000000a1008723c */ /* 0x040fee00000018ff */
[----:B------:R2:W-:Y:S08]  /*109d0*/  @P0 LDGSTS.E.BYPASS.LTC128B.128 [R217+0x9080], [R12.64+0x80], !P6 ;  /* 0x090800800cd90fae */ /* 0x0005f0000f101d48 */
[----:B------:R2:W-:Y:S08]  /*109e0*/  @P0 LDGSTS.E.BYPASS.LTC128B.128 [R217+0xa080], [R12.64+0x100], !P5 ;  /* 0x0a0801000cd90fae */ /* 0x0005f0000e901d48 */
[----:B------:R2:W-:Y:S08]  /*109f0*/  @P0 LDGSTS.E.BYPASS.LTC128B.128 [R217+0xb080], [R12.64+0x180], !P4 ;  /* 0x0b0801800cd90fae */ /* 0x0005f0000e101d48 */
[----:B------:R-:W-:Y:S08]  /*10a00*/  LDSM.16.M88.4 R164, [R209+0x10080] ;  /* 0x01008000d1a4783b */ /* 0x000ff00000000200 */
[----:B------:R-:W0:Y:S08]  /*10a10*/  LDGDEPBAR ;  /* 0x00000000000079af */ /* 0x000e300000000000 */
[----:B------:R-:W1:Y:S01]  /*10a20*/  LDSM.16.M88.4 R168, [R208+0xc080] ;  /* 0x00c08000d0a8783b */ /* 0x000e620000000200 */
[C---:B--2---:R-:W-:Y:S07]  /*10a30*/  HMMA.16816.F32 R12, R16.reuse, R148, RZ ;  /* 0x00000094100c723c */ /* 0x044fee00000018ff */
[----:B------:R-:W-:Y:S01]  /*10a40*/  LDSM.16.M88.4 R172, [R207+0x10080] ;  /* 0x01008000cfac783b */ /* 0x000fe20000000200 */
[----:B------:R-:W-:Y:S07]  /*10a50*/  HMMA.16816.F32 R16, R16, R150, RZ ;  /* 0x000000961010723c */ /* 0x000fee00000018ff */
[----:B------:R-:W2:Y:S01]  /*10a60*/  LDSM.16.M88.4 R148, [R208+0xc880] ;  /* 0x00c88000d094783b */ /* 0x000ea20000000200 */
[C---:B---3--:R-:W-:Y:S07]  /*10a70*/  HMMA.16816.F32 R4, R152.reuse, R156, R4 ;  /* 0x0000009c9804723c */ /* 0x048fee0000001804 */
[----:B------:R-:W3:Y:S01]  /*10a80*/  LDSM.16.M88.4 R176, [R202] ;  /* 0x00000000cab0783b */ /* 0x000ee20000000200 */
[C---:B------:R-:W-:Y:S07]  /*10a90*/  HMMA.16816.F32 R8, R152.reuse, R158, R8 ;  /* 0x0000009e9808723c */ /* 0x040fee0000001808 */
[----:B------:R-:W-:Y:S01]  /*10aa0*/  LDSM.16.M88.4 R156, [R214+0x14080] ;  /* 0x01408000d69c783b */ /* 0x000fe20000000200 */
[C---:B----4-:R-:W-:Y:S08]  /*10ab0*/  HMMA.16816.F32 R12, R152.reuse, R160, R12 ;  /* 0x000000a0980c723c */ /* 0x050ff0000000180c */
[----:B------:R-:W-:Y:S01]  /*10ac0*/  HMMA.16816.F32 R16, R152, R162, R16 ;  /* 0x000000a29810723c */ /* 0x000fe20000001810 */
[----:B------:R-:W4:Y:S07]  /*10ad0*/  LDSM.16.M88.4 R152, [R202+0x800] ;  /* 0x00080000ca98783b */ /* 0x000f2e0000000200 */
[C---:B-1----:R-:W-:Y:S01]  /*10ae0*/  HMMA.16816.F32 R4, R164.reuse, R168, R4 ;  /* 0x000000a8a404723c */ /* 0x042fe20000001804 */
[----:B------:R-:W1:Y:S07]  /*10af0*/  LDSM.16.M88.4 R160, [R213+0xd080] ;  /* 0x00d08000d5a0783b */ /* 0x000e6e0000000200 */
[C---:B------:R-:W-:Y:S01]  /*10b00*/  HMMA.16816.F32 R8, R164.reuse, R170, R8 ;  /* 0x000000aaa408723c */ /* 0x040fe20000001808 */
[----:B------:R-:W-:Y:S07]  /*10b10*/  LDSM.16.M88.4 R168, [R201] ;  /* 0x00000000c9a8783b */ /* 0x000fee0000000200 */
[C---:B--2---:R-:W-:Y:S08]  /*10b20*/  HMMA.16816.F32 R12, R164.reuse, R148, R12 ;  /* 0x00000094a40c723c */ /* 0x044ff0000000180c */
[----:B------:R-:W-:Y:S01]  /*10b30*/  HMMA.16816.F32 R16, R164, R150, R16 ;  /* 0x00000096a410723c */ /* 0x000fe20000001810 */
[----:B------:R-:W2:Y:S07]  /*10b40*/  LDSM.16.M88.4 R148, [R213+0xd880] ;  /* 0x00d88000d594783b */ /* 0x000eae0000000200 */
[C---:B---3--:R-:W-:Y:S01]  /*10b50*/  HMMA.16816.F32 R4, R172.reuse, R176, R4 ;  /* 0x000000b0ac04723c */ /* 0x048fe20000001804 */
[----:B------:R-:W3:Y:S07]  /*10b60*/  LDSM.16.M88.4 R164, [R210+0x14080] ;  /* 0x01408000d2a4783b */ /* 0x000eee0000000200 */
[C---:B------:R-:W-:Y:S01]  /*10b70*/  HMMA.16816.F32 R8, R172.reuse, R178, R8 ;  /* 0x000000b2ac08723c */ /* 0x040fe20000001808 */
[----:B------:R-:W-:Y:S07]  /*10b80*/  LDSM.16.M88.4 R176, [R208+0xd080] ;  /* 0x00d08000d0b0783b */ /* 0x000fee0000000200 */
[C---:B----4-:R-:W-:Y:S08]  /*10b90*/  HMMA.16816.F32 R12, R172.reuse, R152, R12 ;  /* 0x00000098ac0c723c */ /* 0x050ff0000000180c */
[----:B------:R-:W-:Y:S01]  /*10ba0*/  HMMA.16816.F32 R16, R172, R154, R16 ;  /* 0x0000009aac10723c */ /* 0x000fe20000001810 */
[----:B------:R-:W4:Y:S07]  /*10bb0*/  LDSM.16.M88.4 R152, [R200] ;  /* 0x00000000c898783b */ /* 0x000f2e0000000200 */
[C---:B-1----:R-:W-:Y:S01]  /*10bc0*/  HMMA.16816.F32 R4, R156.reuse, R160, R4 ;  /* 0x000000a09c04723c */ /* 0x042fe20000001804 */
[----:B------:R-:W1:Y:S07]  /*10bd0*/  LDSM.16.M88.4 R172, [R209+0x14080] ;  /* 0x01408000d1ac783b */ /* 0x000e6e0000000200 */
        /* <DEDUP_REMOVED lines=63> */
[C---:B------:R-:W-:Y:S08]  /*10fd0*/  HMMA.16816.F32 R8, R156.reuse, R162, R8 ;  /* 0x000000a29c08723c */ /* 0x040ff00000001808 */
[C---:B----4-:R-:W-:Y:S08]  /*10fe0*/  HMMA.16816.F32 R12, R156.reuse, R152, R12 ;  /* 0x000000989c0c723c */ /* 0x050ff0000000180c */
[----:B------:R-:W-:Y:S08]  /*10ff0*/  HMMA.16816.F32 R16, R156, R154, R16 ;  /* 0x0000009a9c10723c */ /* 0x000ff00000001810 */
[C---:B-1----:R-:W-:Y:S08]  /*11000*/  HMMA.16816.F32 R4, R164.reuse, R168, R4 ;  /* 0x000000a8a404723c */ /* 0x042ff00000001804 */
[C---:B------:R-:W-:Y:S08]  /*11010*/  HMMA.16816.F32 R8, R164.reuse, R170, R8 ;  /* 0x000000aaa408723c */ /* 0x040ff00000001808 */
[C---:B--2---:R-:W-:Y:S08]  /*11020*/  HMMA.16816.F32 R12, R164.reuse, R148, R12 ;  /* 0x00000094a40c723c */ /* 0x044ff0000000180c */
[----:B------:R-:W-:Y:S01]  /*11030*/  HMMA.16816.F32 R16, R164, R150, R16 ;  /* 0x00000096a410723c */ /* 0x000fe20000001810 */
[----:B------:R-:W1:Y:S01]  /*11040*/  LDSM.16.M88.4 R148, [R202+0x3800] ;  /* 0x00380000ca94783b */ /* 0x000e620000000200 */
[----:B------:R-:W-:Y:S06]  /*11050*/  DEPBAR.LE SB0, 0x0 ;  /* 0x000080000000791a */ /* 0x000fec0000000000 */
[C---:B---3--:R-:W-:Y:S01]  /*11060*/  HMMA.16816.F32 R4, R172.reuse, R176, R4 ;  /* 0x000000b0ac04723c */ /* 0x048fe20000001804 */
[----:B------:R-:W-:Y:S07]  /*11070*/  BAR.SYNC.DEFER_BLOCKING 0x0 ;  /* 0x0000000000007b1d */ /* 0x000fee0000010000 */
[C---:B------:R-:W-:Y:S11]  /*11080*/  HMMA.16816.F32 R8, R172.reuse, R178, R8 ;  /* 0x000000b2ac08723c */ /* 0x040ff60000001808 */
[----:B------:R-:W-:Y:S05]  /*11090*/  @!UPT UIADD3 URZ, URZ, URZ, URZ ;  /* 0x0000003f3f3ff290 */ /* 0x000fea000fffe03f */
[----:B------:R-:W-:Y:S02]  /*110a0*/  FMUL.FTZ R5, R5, c[0x0][0x320] ;  /* 0x0000c80005057a20 */ /* 0x000fe40000410000 */
[----:B------:R-:W-:Y:S02]  /*110b0*/  FMUL.FTZ R0, R7, c[0x0][0x320] ;  /* 0x0000c80007007a20 */ /* 0x000fe40000410000 */
[----:B------:R-:W-:Y:S02]  /*110c0*/  FMUL.FTZ R4, R4, c[0x0][0x320] ;  /* 0x0000c80004047a20 */ /* 0x000fe40000410000 */
[----:B------:R-:W-:Y:S01]  /*110d0*/  MUFU.TANH R5, R5 ;  /* 0x0000000500057308 */ /* 0x000fe20000002400 */
[----:B------:R-:W-:Y:S01]  /*110e0*/  FMUL.FTZ R6, R6, c[0x0][0x320] ;  /* 0x0000c80006067a20 */ /* 0x000fe20000410000 */
[C---:B-1----:R-:W-:Y:S03]  /*110f0*/  HMMA.16816.F32 R12, R172.reuse, R148, R12 ;  /* 0x00000094ac0c723c */ /* 0x042fe6000000180c */
[----:B------:R-:W-:Y:S02]  /*11100*/  FMUL.FTZ R9, R9, c[0x0][0x320] ;  /* 0x0000c80009097a20 */ /* 0x000fe40000410000 */
[----:B------:R-:W-:Y:S03]  /*11110*/  FMUL.FTZ R7, R8, c[0x0][0x320] ;  /* 0x0000c80008077a20 */ /* 0x000fe60000410000 */
[----:B------:R1:W-:Y:S01]  /*11120*/  MUFU.TANH R148, R9 ;  /* 0x0000000900947308 */ /* 0x0003e20000002400 */
[----:B------:R-:W-:Y:S03]  /*11130*/  HMMA.16816.F32 R16, R172, R150, R16 ;  /* 0x00000096ac10723c */ /* 0x000fe60000001810 */
[----:B------:R-:W-:Y:S01]  /*11140*/  FMUL.FTZ R8, R10, c[0x0][0x320] ;  /* 0x0000c8000a087a20 */ /* 0x000fe20000410000 */
[----:B------:R-:W-:Y:S02]  /*11150*/  MOV R10, R229 ;  /* 0x000000e5000a7202 */ /* 0x000fe40000000f00 */
[----:B------:R-:W-:Y:S03]  /*11160*/  @P2 MOV R10, R234 ;  /* 0x000000ea000a2202 */ /* 0x000fe60000000f00 */
[----:B------:R-:W2:Y:S06]  /*11170*/  MUFU.TANH R4, R4 ;  /* 0x0000000400047308 */ /* 0x000eac0000002400 */
[----:B------:R-:W-:Y:S02]  /*11180*/  FMUL.FTZ R13, R13, c[0x0][0x320] ;  /* 0x0000c8000d0d7a20 */ /* 0x000fe40000410000 */
[----:B------:R-:W-:Y:S02]  /*11190*/  FMUL.FTZ R14, R14, c[0x0][0x320] ;  /* 0x0000c8000e0e7a20 */ /* 0x000fe40000410000 */
[----:B------:R-:W3:Y:S01]  /*111a0*/  MUFU.TANH R6, R6 ;  /* 0x0000000600067308 */ /* 0x000ee20000002400 */
[----:B------:R-:W-:Y:S02]  /*111b0*/  FMUL.FTZ R12, R12, c[0x0][0x320] ;  /* 0x0000c8000c0c7a20 */ /* 0x000fe40000410000 */
[----:B------:R-:W-:Y:S02]  /*111c0*/  FMUL.FTZ R15, R15, c[0x0][0x320] ;  /* 0x0000c8000f0f7a20 */ /* 0x000fe40000410000 */
[----:B-1----:R-:W-:Y:S02]  /*111d0*/  FMUL.FTZ R9, R11, c[0x0][0x320] ;  /* 0x0000c8000b097a20 */ /* 0x002fe40000410000 */
[----:B------:R-:W1:Y:S01]  /*111e0*/  SHFL.IDX PT, R11, R10, RZ, 0x1c1f ;  /* 0x001c1fff0a0b7589 */ /* 0x000e6200000e0000 */
[----:B------:R-:W-:Y:S02]  /*111f0*/  FMUL.FTZ R16, R16, c[0x0][0x320] ;  /* 0x0000c80010107a20 */ /* 0x000fe40000410000 */
[----:B------:R4:W-:Y:S01]  /*11200*/  MUFU.TANH R167, R13 ;  /* 0x0000000d00a77308 */ /* 0x0009e20000002400 */
[----:B------:R-:W-:Y:S02]  /*11210*/  FMUL.FTZ R17, R17, c[0x0][0x320] ;  /* 0x0000c80011117a20 */ /* 0x000fe40000410000 */
[----:B------:R-:W-:Y:S02]  /*11220*/  FMUL.FTZ R18, R18, c[0x0][0x320] ;  /* 0x0000c80012127a20 */ /* 0x000fe40000410000 */
[----:B------:R-:W5:Y:S01]  /*11230*/  SHFL.IDX PT, R10, R10, 0x1, 0x1c1f ;  /* 0x003c1f000a0a7f89 */ /* 0x000f6200000e0000 */
[----:B------:R-:W-:Y:S04]  /*11240*/  FMUL.FTZ R19, R19, c[0x0][0x320] ;  /* 0x0000c80013137a20 */ /* 0x000fe80000410000 */
[----:B------:R1:W-:Y:S10]  /*11250*/  MUFU.TANH R166, R14 ;  /* 0x0000000e00a67308 */ /* 0x0003f40000002400 */
[----:B------:R2:W-:Y:S01]  /*11260*/  MUFU.TANH R168, R12 ;  /* 0x0000000c00a87308 */ /* 0x0005e20000002400 */
[----:B----4-:R-:W-:Y:S05]  /*11270*/  IMAD R13, R236, R233, 0x1 ;  /* 0x00000001ec0d7424 */ /* 0x010fea00078e02e9 */
[----:B------:R-:W-:Y:S04]  /*11280*/  IADD3 R13, R220, R13, -R232 ;  /* 0x0000000ddc0d7210 */ /* 0x000fe80007ffe8e8 */
[----:B------:R-:W4:Y:S01]  /*11290*/  MUFU.TANH R7, R7 ;  /* 0x0000000700077308 */ /* 0x000f220000002400 */
[----:B------:R-:W-:Y:S04]  /*112a0*/  IADD3 R13, R13, -R227, RZ ;  /* 0x800000e30d0d7210 */ /* 0x000fe80007ffe0ff */
[C---:B-1----:R-:W-:Y:S02]  /*112b0*/  IADD3 R14, R13.reuse, R11, RZ ;  /* 0x0000000b0d0e7210 */ /* 0x042fe40007ffe0ff */
[----:B-----5:R-:W-:Y:S03]  /*112c0*/  IADD3 R13, R13, R10, RZ ;  /* 0x0000000a0d0d7210 */ /* 0x020fe60007ffe0ff */
[----:B------:R-:W1:Y:S01]  /*112d0*/  MUFU.TANH R164, R16 ;  /* 0x0000001000a47308 */ /* 0x000e620000002400 */
[C---:B------:R-:W-:Y:S02]  /*112e0*/  ISETP.GT.AND P0, PT, R14.reuse, RZ, PT ;  /* 0x000000ff0e00720c */ /* 0x040fe40003f04270 */
[----:B------:R-:W-:Y:S02]  /*112f0*/  ISETP.GT.AND P1, PT, R14, 0x1, PT ;  /* 0x000000010e00780c */ /* 0x000fe40003f24270 */
[----:B--2---:R-:W-:Y:S02]  /*11300*/  FSEL R10, R4, -INF , P0 ;  /* 0xff800000040a7808 */ /* 0x004fe40000000000 */
[----:B------:R-:W-:Y:S02]  /*11310*/  FSEL R12, R5, -INF , P1 ;  /* 0xff800000050c7808 */ /* 0x000fe40000800000 */
[----:B------:R-:W-:Y:S01]  /*11320*/  FMNMX.FTZ R4, R10, R3, !PT ;  /* 0x000000030a047209 */ /* 0x000fe20007810000 */
[----:B------:R-:W2:Y:S01]  /*11330*/  MUFU.TANH R162, R17 ;  /* 0x0000001100a27308 */ /* 0x000ea20000002400 */
[----:B------:R-:W-:Y:S02]  /*11340*/  ISETP.GT.AND P0, PT, R13, RZ, PT ;  /* 0x000000ff0d00720c */ /* 0x000fe40003f04270 */
[----:B------:R-:W-:Y:S02]  /*11350*/  ISETP.GT.AND P1, PT, R14, 0x8, PT ;  /* 0x000000080e00780c */ /* 0x000fe40003f24270 */
[----:B------:R-:W-:Y:S02]  /*11360*/  FMNMX.FTZ R4, R12, R4, !PT ;  /* 0x000000040c047209 */ /* 0x000fe40007810000 */
[----:B---3--:R-:W-:Y:S02]  /*11370*/  FSEL R6, R6, -INF , P0 ;  /* 0xff80000006067808 */ /* 0x008fe40000000000 */
[----:B----4-:R-:W-:Y:S01]  /*11380*/  FSEL R11, R7, -INF , P1 ;  /* 0xff800000070b7808 */ /* 0x010fe20000800000 */
[----:B------:R-:W3:Y:S01]  /*11390*/  MUFU.TANH R0, R0 ;  /* 0x0000000000007308 */ /* 0x000ee20000002400 */
[C---:B------:R-:W-:Y:S02]  /*113a0*/  ISETP.GT.AND P0, PT, R14.reuse, 0x9, PT ;  /* 0x000000090e00780c */ /* 0x040fe40003f04270 */
[----:B------:R-:W-:Y:S02]  /*113b0*/  ISETP.GT.AND P1, PT, R14, 0x10, PT ;  /* 0x000000100e00780c */ /* 0x000fe40003f24270 */
[----:B------:R-:W-:Y:S02]  /*113c0*/  FSEL R7, R148, -INF , P0 ;  /* 0xff80000094077808 */ /* 0x000fe40000000000 */
[----:B------:R-:W-:Y:S02]  /*113d0*/  FMNMX.FTZ R4, R11, R4, !PT ;  /* 0x000000040b047209 */ /* 0x000fe40007810000 */
[----:B------:R-:W-:Y:S01]  /*113e0*/  FSEL R168, R168, -INF , P1 ;  /* 0xff800000a8a87808 */ /* 0x000fe20000800000 */
[----:B------:R-:W4:Y:S01]  /*113f0*/  MUFU.TANH R8, R8 ;  /* 0x0000000800087308 */ /* 0x000f220000002400 */
[----:B------:R-:W-:Y:S02]  /*11400*/  ISETP.GT.AND P0, PT, R14, 0x11, PT ;  /* 0x000000110e00780c */ /* 0x000fe40003f04270 */
[----:B------:R-:W-:Y:S02]  /*11410*/  FMNMX.FTZ R4, R7, R4, !PT ;  /* 0x0000000407047209 */ /* 0x000fe40007810000 */
[----:B------:R-:W-:Y:S02]  /*11420*/  FSEL R167, R167, -INF , P0 ;  /* 0xff800000a7a77808 */ /* 0x000fe40000000000 */
[----:B------:R-:W-:Y:S02]  /*11430*/  FMNMX.FTZ R4, R168, R4, !PT ;  /* 0x00000004a8047209 */ /* 0x000fe40007810000 */
[----:B------:R-:W-:Y:S01]  /*11440*/  ISETP.GT.AND P1, PT, R14, 0x18, PT ;  /* 0x000000180e00780c */ /* 0x000fe20003f24270 */
[----:B------:R-:W5:Y:S01]  /*11450*/  MUFU.TANH R9, R9 ;  /* 0x0000000900097308 */ /* 0x000f620000002400 */
[----:B------:R-:W-:Y:S02]  /*11460*/  FMNMX.FTZ R4, R167, R4, !PT ;  /* 0x00000004a7047209 */ /* 0x000fe40007810000 */
[----:B-1----:R-:W-:Y:S02]  /*11470*/  FSEL R164, R164, -INF , P1 ;  /* 0xff800000a4a47808 */ /* 0x002fe40000800000 */
[----:B------:R-:W-:Y:S02]  /*11480*/  ISETP.GT.AND P1, PT, R14, 0x19, PT ;  /* 0x000000190e00780c */ /* 0x000fe40003f24270 */
[C---:B------:R-:W-:Y:S02]  /*11490*/  ISETP.GT.AND P0, PT, R13.reuse, 0x1, PT ;  /* 0x000000010d00780c */ /* 0x040fe40003f04270 */
[----:B--2---:R-:W-:Y:S01]  /*114a0*/  FSEL R162, R162, -INF , P1 ;  /* 0xff800000a2a27808 */ /* 0x004fe20000800000 */
[----:B------:R-:W1:Y:S01]  /*114b0*/  MUFU.TANH R165, R15 ;  /* 0x0000000f00a57308 */ /* 0x000e620000002400 */
[----:B------:R-:W-:Y:S02]  /*114c0*/  FMNMX.FTZ R4, R164, R4, !PT ;  /* 0x00000004a4047209 */ /* 0x000fe40007810000 */
[----:B---3--:R-:W-:Y:S02]  /*114d0*/  FSEL R5, R0, -INF , P0 ;  /* 0xff80000000057808 */ /* 0x008fe40000000000 */
[----:B------:R-:W-:Y:S02]  /*114e0*/  FMNMX.FTZ R0, R6, R2, !PT ;  /* 0x0000000206007209 */ /* 0x000fe40007810000 */
[----:B------:R-:W-:Y:S02]  /*114f0*/  ISETP.GT.AND P0, PT, R13, 0x8, PT ;  /* 0x000000080d00780c */ /* 0x000fe40003f04270 */
[----:B------:R-:W-:Y:S01]  /*11500*/  FMNMX.FTZ R4, R162, R4, !PT ;  /* 0x00000004a2047209 */ /* 0x000fe20007810000 */
[----:B------:R-:W2:Y:S01]  /*11510*/  MUFU.TANH R161, R18 ;  /* 0x0000001200a17308 */ /* 0x000ea20000002400 */
[----:B----4-:R-:W-:Y:S02]  /*11520*/  FSEL R8, R8, -INF , P0 ;  /* 0xff80000008087808 */ /* 0x010fe40000000000 */
[----:B------:R-:W-:Y:S01]  /*11530*/  FMNMX.FTZ R0, R5, R0, !PT ;  /* 0x0000000005007209 */ /* 0x000fe20007810000 */
[----:B------:R-:W3:Y:S01]  /*11540*/  SHFL.BFLY PT, R14, R4, 0x2, 0x1f ;  /* 0x0c401f00040e7f89 */ /* 0x000ee200000e0000 */
[C---:B------:R-:W-:Y:S02]  /*11550*/  ISETP.GT.AND P1, PT, R13.reuse, 0x9, PT ;  /* 0x000000090d00780c */ /* 0x040fe40003f24270 */
[----:B------:R-:W-:Y:S02]  /*11560*/  ISETP.GT.AND P0, PT, R13, 0x10, PT ;  /* 0x000000100d00780c */ /* 0x000fe40003f04270 */
[----:B-----5:R-:W-:Y:S01]  /*11570*/  FSEL R9, R9, -INF , P1 ;  /* 0xff80000009097808 */ /* 0x020fe20000800000 */
[----:B------:R-:W4:Y:S01]  /*11580*/  MUFU.TANH R149, R19 ;  /* 0x0000001300957308 */ /* 0x000f220000002400 */
[----:B------:R-:W-:Y:S02]  /*11590*/  FMNMX.FTZ R0, R8, R0, !PT ;  /* 0x0000000008007209 */ /* 0x000fe40007810000 */
[----:B------:R-:W-:Y:S02]  /*115a0*/  FSEL R166, R166, -INF , P0 ;  /* 0xff800000a6a67808 */ /* 0x000fe40000000000 */
[----:B------:R-:W-:Y:S02]  /*115b0*/  ISETP.GT.AND P2, PT, R13, 0x11, PT ;  /* 0x000000110d00780c */ /* 0x000fe40003f44270 */
[----:B------:R-:W-:Y:S02]  /*115c0*/  FMNMX.FTZ R0, R9, R0, !PT ;  /* 0x0000000009007209 */ /* 0x000fe40007810000 */
[----:B-1----:R-:W-:Y:S02]  /*115d0*/  FSEL R165, R165, -INF , P2 ;  /* 0xff800000a5a57808 */ /* 0x002fe40001000000 */
[----:B------:R-:W-:Y:S02]  /*115e0*/  FMNMX.FTZ R0, R166, R0, !PT ;  /* 0x00000000a6007209 */ /* 0x000fe40007810000 */
[----:B------:R-:W-:Y:S02]  /*115f0*/  ISETP.GT.AND P1, PT, R13, 0x18, PT ;  /* 0x000000180d00780c */ /* 0x000fe40003f24270 */
[----:B------:R-:W-:Y:S02]  /*11600*/  FMNMX.FTZ R0, R165, R0, !PT ;  /* 0x00000000a5007209 */ /* 0x000fe40007810000 */
[----:B--2---:R-:W-:Y:S02]  /*11610*/  FSEL R161, R161, -INF , P1 ;  /* 0xff800000a1a17808 */ /* 0x004fe40000800000 */
[----:B------:R-:W-:Y:S02]  /*11620*/  ISETP.GT.AND P0, PT, R13, 0x19, PT ;  /* 0x000000190d00780c */ /* 0x000fe40003f04270 */
[----:B------:R-:W-:Y:S02]  /*11630*/  FMNMX.FTZ R0, R161, R0, !PT ;  /* 0x00000000a1007209 */ /* 0x000fe40007810000 */
[----:B------:R-:W-:Y:S02]  /*11640*/  ISETP.GE.AND P1, PT, R236, 0x1, PT ;  /* 0x00000001ec00780c */ /* 0x000fe40003f26270 */
[----:B----4-:R-:W-:Y:S02]  /*11650*/  FSEL R149, R149, -INF , P0 ;  /* 0xff80000095957808 */ /* 0x010fe40000000000 */
[----:B---3--:R-:W-:Y:S02]  /*11660*/  FMNMX.FTZ R16, R4, R14, !PT ;  /* 0x0000000e04107209 */ /* 0x008fe40007810000 */
[----:B------:R-:W-:Y:S02]  /*11670*/  FMNMX.FTZ R0, R149, R0, !PT ;  /* 0x0000000095007209 */ /* 0x000fe40007810000 */
[----:B------:R-:W-:Y:S01]  /*11680*/  IADD3 R13, R236, -0x1, RZ ;  /* 0xffffffffec0d7810 */ /* 0x000fe20007ffe0ff */
[----:B------:R-:W-:Y:S04]  /*11690*/  SHFL.BFLY PT, R15, R16, 0x1, 0x1f ;  /* 0x0c201f00100f7f89 */ /* 0x000fe800000e0000 */
[----:B------:R-:W-:Y:S01]  /*116a0*/  @P1 SHF.R.S32.HI R14, RZ, 0x1f, R13 ;  /* 0x0000001fff0e1819 */ /* 0x000fe2000001140d */
[C---:B------:R-:W-:Y:S03]  /*116b0*/  @P1 IMAD.WIDE.U32 R18, R13.reuse, c[0x0][0x1e0], RZ ;  /* 0x000078000d121a25 */ /* 0x040fe600078e00ff */
[----:B------:R-:W1:Y:S01]  /*116c0*/  SHFL.BFLY PT, R4, R0, 0x2, 0x1f ;  /* 0x0c401f0000047f89 */ /* 0x000e6200000e0000 */
[----:B------:R-:W-:Y:S04]  /*116d0*/  @P1 IMAD R14, R14, c[0x0][0x1e0], RZ ;  /* 0x000078000e0e1a24 */ /* 0x000fe800078e02ff */
[----:B------:R-:W-:Y:S01]  /*116e0*/  @P1 IMAD R14, R13, c[0x0][0x1e4], R14 ;  /* 0x000079000d0e1a24 */ /* 0x000fe200078e020e */
[C---:B------:R-:W-:Y:S04]  /*116f0*/  @P1 LEA R13, P0, R18.reuse, R218, 0x5 ;  /* 0x000000da120d1211 */ /* 0x040fe800078028ff */
[----:B------:R-:W-:Y:S04]  /*11700*/  @P1 IADD3 R14, R19, R14, RZ ;  /* 0x0000000e130e1210 */ /* 0x000fe80007ffe0ff */
[----:B------:R-:W-:Y:S02]  /*11710*/  @P1 LEA.HI.X R14, R18, R223, R14, 0x5, P0 ;  /* 0x000000df120e1211 */ /* 0x000fe400000f2c0e */
[----:B-1----:R-:W-:Y:S02]  /*11720*/  FMNMX.FTZ R4, R0, R4, !PT ;  /* 0x0000000400047209 */ /* 0x002fe40007810000 */
[----:B------:R-:W-:Y:S02]  /*11730*/  FMNMX.FTZ R0, R16, R15, !PT ;  /* 0x0000000f10007209 */ /* 0x000fe40007810000 */
[C---:B------:R-:W-:Y:S01]  /*11740*/  @P1 LEA R16, P0, R13.reuse, c[0x0][0x1c8], 0x1 ;  /* 0x000072000d101a11 */ /* 0x040fe200078008ff */
[----:B------:R-:W1:Y:S02]  /*11750*/  SHFL.BFLY PT, R148, R4, 0x1, 0x1f ;  /* 0x0c201f0004947f89 */ /* 0x000e6400000e0000 */
[C---:B------:R-:W-:Y:S01]  /*11760*/  FMUL.FTZ R163, R0.reuse, c[0x0][0x2d0] ;  /* 0x0000b40000a37a20 */ /* 0x040fe20000410000 */
[----:B------:R-:W-:Y:S02]  /*11770*/  @P1 LEA.HI.X R17, R13, c[0x0][0x1cc], R14, 0x1, P0 ;  /* 0x000073000d111a11 */ /* 0x000fe400000f0c0e */
[----:B------:R-:W-:Y:S03]  /*11780*/  FSETP.NEU.FTZ.AND P0, PT, R0, -INF , PT ;  /* 0xff8000000000780b */ /* 0x000fe60003f1d000 */
[----:B------:R2:W-:Y:S01]  /*11790*/  @P1 LDGSTS.E.BYPASS.LTC128B.128 [R217+0xc080], [R16.64], !P3 ;  /* 0x0c08000010d91fae */ /* 0x0005e2000d901d48 */
[----:B------:R-:W-:Y:S05]  /*117a0*/  FSEL R163, R163, RZ, P0 ;  /* 0x000000ffa3a37208 */ /* 0x000fea0000000000 */
[--C-:B------:R-:W-:Y:S02]  /*117b0*/  FFMA.FTZ R150, R12, c[0x0][0x2d0], -R163.reuse ;  /* 0x0000b4000c967a23 */ /* 0x100fe400000108a3 */
[----:B------:R2:W-:Y:S01]  /*117c0*/  @P1 LDGSTS.E.BYPASS.LTC128B.128 [R217+0xd080], [R16.64+0x80], !P6 ;  /* 0x0d08008010d91fae */ /* 0x0005e2000f101d48 */
[--C-:B------:R-:W-:Y:S02]  /*117d0*/  FFMA.FTZ R151, R10, c[0x0][0x2d0], -R163.reuse ;  /* 0x0000b4000a977a23 */ /* 0x100fe400000108a3 */
[--C-:B------:R-:W-:Y:S01]  /*117e0*/  FFMA.FTZ R240, R11, c[0x0][0x2d0], -R163.reuse ;  /* 0x0000b4000bf07a23 */ /* 0x100fe200000108a3 */
[----:B------:R-:W-:Y:S01]  /*117f0*/  MUFU.EX2 R150, R150 ;  /* 0x0000009600967308 */ /* 0x000fe20000000800 */
[--C-:B------:R-:W-:Y:S02]  /*11800*/  FFMA.FTZ R239, R7, c[0x0][0x2d0], -R163.reuse ;  /* 0x0000b40007ef7a23 */ /* 0x100fe400000108a3 */
[--C-:B------:R-:W-:Y:S01]  /*11810*/  FFMA.FTZ R242, R168, c[0x0][0x2d0], -R163.reuse ;  /* 0x0000b400a8f27a23 */ /* 0x100fe200000108a3 */
[----:B------:R2:W-:Y:S01]  /*11820*/  @P1 LDGSTS.E.BYPASS.LTC128B.128 [R217+0xe080], [R16.64+0x100], !P5 ;  /* 0x0e08010010d91fae */ /* 0x0005e2000e901d48 */
[----:B-1----:R-:W-:Y:S01]  /*11830*/  FMNMX.FTZ R148, R4, R148, !PT ;  /* 0x0000009404947209 */ /* 0x002fe20007810000 */
[--C-:B------:R-:W-:Y:S01]  /*11840*/  FFMA.FTZ R243, R167, c[0x0][0x2d0], -R163.reuse ;  /* 0x0000b400a7f37a23 */ /* 0x100fe200000108a3 */
[----:B------:R-:W-:Y:S01]  /*11850*/  FSEL R4, R0, RZ, P0 ;  /* 0x000000ff00047208 */ /* 0x000fe20000000000 */
[----:B------:R-:W-:Y:S01]  /*11860*/  FFMA.FTZ R246, R164, c[0x0][0x2d0], -R163 ;  /* 0x0000b400a4f67a23 */ /* 0x000fe200000108a3 */
[C---:B------:R-:W-:Y:S01]  /*11870*/  FSETP.NEU.FTZ.AND P0, PT, R148.reuse, -INF , PT ;  /* 0xff8000009400780b */ /* 0x040fe20003f1d000 */
[----:B------:R-:W-:Y:S01]  /*11880*/  FMUL.FTZ R160, R148, c[0x0][0x2d0] ;  /* 0x0000b40094a07a20 */ /* 0x000fe20000410000 */
[----:B------:R-:W1:Y:S01]  /*11890*/  MUFU.EX2 R151, R151 ;  /* 0x0000009700977308 */ /* 0x000e620000000800 */
[----:B------:R2:W-:Y:S01]  /*118a0*/  @P1 LDGSTS.E.BYPASS.LTC128B.128 [R217+0xf080], [R16.64+0x180], !P4 ;  /* 0x0f08018010d91fae */ /* 0x0005e2000e101d48 */
[----:B------:R-:W-:Y:S01]  /*118b0*/  FADD.FTZ R3, -R4, R3 ;  /* 0x0000000304037221 */ /* 0x000fe20000010100 */
[----:B------:R-:W-:Y:S01]  /*118c0*/  FSEL R4, R148, RZ, P0 ;  /* 0x000000ff94047208 */ /* 0x000fe20000000000 */
[----:B------:R-:W-:Y:S01]  /*118d0*/  FFMA.FTZ R163, R162, c[0x0][0x2d0], -R163 ;  /* 0x0000b400a2a37a23 */ /* 0x000fe200000108a3 */
[----:B------:R-:W-:Y:S01]  /*118e0*/  FSEL R160, R160, RZ, P0 ;  /* 0x000000ffa0a07208 */ /* 0x000fe20000000000 */
[----:B------:R-:W-:Y:S01]  /*118f0*/  FMUL.FTZ R3, R3, c[0x0][0x2d0] ;  /* 0x0000b40003037a20 */ /* 0x000fe20000410000 */
[----:B------:R-:W-:Y:S01]  /*11900*/  ISETP.GT.AND P0, PT, R236, R235, PT ;  /* 0x000000ebec00720c */ /* 0x000fe20003f04270 */
[----:B------:R-:W-:Y:S01]  /*11910*/  FADD.FTZ R2, -R4, R2 ;  /* 0x0000000204027221 */ /* 0x000fe20000010100 */
[----:B------:R-:W3:Y:S01]  /*11920*/  LDSM.16.MT88.4 R12, [R211+0x8080] ;  /* 0x00808000d30c783b */ /* 0x000ee20000004200 */
[--C-:B------:R-:W-:Y:S01]  /*11930*/  FFMA.FTZ R238, R6, c[0x0][0x2d0], -R160.reuse ;  /* 0x0000b40006ee7a23 */ /* 0x100fe200000108a0 */
[----:B------:R-:W-:Y:S01]  /*11940*/  MUFU.EX2 R240, R240 ;  /* 0x000000f000f07308 */ /* 0x000fe20000000800 */
[--C-:B------:R-:W-:Y:S02]  /*11950*/  FFMA.FTZ R237, R5, c[0x0][0x2d0], -R160.reuse ;  /* 0x0000b40005ed7a23 */ /* 0x100fe400000108a0 */
[--C-:B------:R-:W-:Y:S02]  /*11960*/  FFMA.FTZ R228, R8, c[0x0][0x2d0], -R160.reuse ;  /* 0x0000b40008e47a23 */ /* 0x100fe400000108a0 */
[--C-:B------:R-:W-:Y:S01]  /*11970*/  FFMA.FTZ R241, R9, c[0x0][0x2d0], -R160.reuse ;  /* 0x0000b40009f17a23 */ /* 0x100fe200000108a0 */
[----:B------:R-:W4:Y:S01]  /*11980*/  LDSM.16.MT88.4 R156, [R206+0x8080] ;  /* 0x00808000ce9c783b */ /* 0x000f220000004200 */
[----:B------:R-:W-:Y:S02]  /*11990*/  FMUL.FTZ R2, R2, c[0x0][0x2d0] ;  /* 0x0000b40002027a20 */ /* 0x000fe40000410000 */
[--C-:B------:R-:W-:Y:S01]  /*119a0*/  FFMA.FTZ R244, R166, c[0x0][0x2d0], -R160.reuse ;  /* 0x0000b400a6f47a23 */ /* 0x100fe200000108a0 */
[----:B------:R-:W5:Y:S01]  /*119b0*/  MUFU.EX2 R3, R3 ;  /* 0x0000000300037308 */ /* 0x000f620000000800 */
[--C-:B------:R-:W-:Y:S01]  /*119c0*/  FFMA.FTZ R245, R165, c[0x0][0x2d0], -R160.reuse ;  /* 0x0000b400a5f57a23 */ /* 0x100fe200000108a0 */
[----:B-1----:R-:W-:Y:S02]  /*119d0*/  F2FP.PACK_AB R152, R150, R151 ;  /* 0x000000979698723e */ /* 0x002fe400000000ff */
[----:B------:R-:W-:Y:S01]  /*119e0*/  LDSM.16.MT88.4 R164, [R204+0x8880] ;  /* 0x00888000cca4783b */ /* 0x000fe20000004200 */
[--C-:B------:R-:W-:Y:S02]  /*119f0*/  FFMA.FTZ R248, R161, c[0x0][0x2d0], -R160.reuse ;  /* 0x0000b400a1f87a23 */ /* 0x100fe400000108a0 */
[----:B------:R-:W-:Y:S03]  /*11a00*/  FFMA.FTZ R160, R149, c[0x0][0x2d0], -R160 ;  /* 0x0000b40095a07a23 */ /* 0x000fe600000108a0 */
[----:B------:R-:W1:Y:S02]  /*11a10*/  MUFU.EX2 R2, R2 ;  /* 0x0000000200027308 */ /* 0x000e640000000800 */
[----:B------:R-:W-:Y:S08]  /*11a20*/  LDSM.16.MT88.4 R168, [R206+0x9880] ;  /* 0x00988000cea8783b */ /* 0x000ff00000004200 */
[----:B------:R-:W3:Y:S01]  /*11a30*/  MUFU.EX2 R239, R239 ;  /* 0x000000ef00ef7308 */ /* 0x000ee20000000800 */
[----:B------:R-:W-:Y:S01]  /*11a40*/  LDSM.16.MT88.4 R172, [R204+0x9880] ;  /* 0x00988000ccac783b */ /* 0x000fe20000004200 */
[C---:B-----5:R-:W-:Y:S02]  /*11a50*/  FMUL.FTZ R4, R3.reuse, R144 ;  /* 0x0000009003047220 */ /* 0x060fe40000410000 */
[C---:B------:R-:W-:Y:S02]  /*11a60*/  FMUL.FTZ R5, R3.reuse, R145 ;  /* 0x0000009103057220 */ /* 0x040fe40000410000 */
[C---:B------:R-:W-:Y:S03]  /*11a70*/  FMUL.FTZ R8, R3.reuse, R140 ;  /* 0x0000008c03087220 */ /* 0x040fe60000410000 */
[----:B------:R-:W-:Y:S01]  /*11a80*/  LDSM.16.MT88.4 R176, [R211+0xa880] ;  /* 0x00a88000d3b0783b */ /* 0x000fe20000004200 */
[----:B------:R-:W-:Y:S01]  /*11a90*/  MUFU.EX2 R238, R238 ;  /* 0x000000ee00ee7308 */ /* 0x000fe20000000800 */
[C---:B------:R-:W-:Y:S02]  /*11aa0*/  FMUL.FTZ R9, R3.reuse, R141 ;  /* 0x0000008d03097220 */ /* 0x040fe40000410000 */
[C---:B--2---:R-:W-:Y:S02]  /*11ab0*/  FMUL.FTZ R16, R3.reuse, R132 ;  /* 0x0000008403107220 */ /* 0x044fe40000410000 */
[C---:B-1----:R-:W-:Y:S02]  /*11ac0*/  FMUL.FTZ R6, R2.reuse, R146 ;  /* 0x0000009202067220 */ /* 0x042fe40000410000 */
[C---:B------:R-:W-:Y:S01]  /*11ad0*/  FMUL.FTZ R7, R2.reuse, R147 ;  /* 0x0000009302077220 */ /* 0x040fe20000410000 */
[----:B------:R-:W-:Y:S01]  /*11ae0*/  LDSM.16.MT88.4 R180, [R206+0xa880] ;  /* 0x00a88000ceb4783b */ /* 0x000fe20000004200 */
[C---:B------:R-:W-:Y:S01]  /*11af0*/  FMUL.FTZ R10, R2.reuse, R142 ;  /* 0x0000008e020a7220 */ /* 0x040fe20000410000 */
[----:B------:R-:W1:Y:S01]  /*11b00*/  MUFU.EX2 R237, R237 ;  /* 0x000000ed00ed7308 */ /* 0x000e620000000800 */
[C---:B------:R-:W-:Y:S02]  /*11b10*/  FMUL.FTZ R11, R2.reuse, R143 ;  /* 0x0000008f020b7220 */ /* 0x040fe40000410000 */
[----:B------:R-:W-:Y:S01]  /*11b20*/  FMUL.FTZ R17, R3, R133 ;  /* 0x0000008503117220 */ /* 0x000fe20000410000 */
[----:B---3--:R-:W-:Y:S01]  /*11b30*/  F2FP.PACK_AB R154, R239, R240 ;  /* 0x000000f0ef9a723e */ /* 0x008fe200000000ff */
[C---:B------:R-:W-:Y:S01]  /*11b40*/  FMUL.FTZ R18, R2.reuse, R134 ;  /* 0x0000008602127220 */ /* 0x040fe20000410000 */
[----:B------:R-:W2:Y:S01]  /*11b50*/  LDSM.16.MT88.4 R144, [R205+0x8080] ;  /* 0x00808000cd90783b */ /* 0x000ea20000004200 */
[C---:B------:R-:W-:Y:S02]  /*11b60*/  FMUL.FTZ R19, R2.reuse, R135 ;  /* 0x0000008702137220 */ /* 0x040fe40000410000 */
[C---:B------:R-:W-:Y:S01]  /*11b70*/  FMUL.FTZ R28, R3.reuse, R28 ;  /* 0x0000001c031c7220 */ /* 0x040fe20000410000 */
[----:B------:R-:W-:Y:S01]  /*11b80*/  MUFU.EX2 R228, R228 ;  /* 0x000000e400e47308 */ /* 0x000fe20000000800 */
[C---:B------:R-:W-:Y:S02]  /*11b90*/  FMUL.FTZ R29, R3.reuse, R29 ;  /* 0x0000001d031d7220 */ /* 0x040fe40000410000 */
[C---:B------:R-:W-:Y:S01]  /*11ba0*/  FMUL.FTZ R30, R2.reuse, R30 ;  /* 0x0000001e021e7220 */ /* 0x040fe20000410000 */
[----:B------:R-:W-:Y:S01]  /*11bb0*/  LDSM.16.MT88.4 R132, [R211+0x9080] ;  /* 0x00908000d384783b */ /* 0x000fe20000004200 */
[C---:B------:R-:W-:Y:S02]  /*11bc0*/  FMUL.FTZ R31, R2.reuse, R31 ;  /* 0x0000001f021f7220 */ /* 0x040fe40000410000 */
[C---:B------:R-:W-:Y:S02]  /*11bd0*/  FMUL.FTZ R32, R3.reuse, R32 ;  /* 0x0000002003207220 */ /* 0x040fe40000410000 */
[----:B------:R-:W-:Y:S01]  /*11be0*/  FMUL.FTZ R33, R3, R33 ;  /* 0x0000002103217220 */ /* 0x000fe20000410000 */
[----:B------:R-:W3:Y:S01]  /*11bf0*/  MUFU.EX2 R241, R241 ;  /* 0x000000f100f17308 */ /* 0x000ee20000000800 */
[C---:B------:R-:W-:Y:S01]  /*11c00*/  FMUL.FTZ R34, R2.reuse, R34 ;  /* 0x0000002202227220 */ /* 0x040fe20000410000 */
[----:B------:R-:W-:Y:S01]  /*11c10*/  LDSM.16.MT88.4 R140, [R206+0x9080] ;  /* 0x00908000ce8c783b */ /* 0x000fe20000004200 */
[C---:B------:R-:W-:Y:S01]  /*11c20*/  FMUL.FTZ R35, R2.reuse, R35 ;  /* 0x0000002302237220 */ /* 0x040fe20000410000 */
[----:B-1----:R-:W-:Y:S01]  /*11c30*/  F2FP.PACK_AB R153, R237, R238 ;  /* 0x000000eeed99723e */ /* 0x002fe200000000ff */
[C---:B------:R-:W-:Y:S02]  /*11c40*/  FMUL.FTZ R36, R3.reuse, R36 ;  /* 0x0000002403247220 */ /* 0x040fe40000410000 */
[C---:B------:R-:W-:Y:S02]  /*11c50*/  FMUL.FTZ R37, R3.reuse, R37 ;  /* 0x0000002503257220 */ /* 0x040fe40000410000 */
[C---:B------:R-:W-:Y:S01]  /*11c60*/  FMUL.FTZ R38, R2.reuse, R38 ;  /* 0x0000002602267220 */ /* 0x040fe20000410000 */
[----:B------:R-:W-:Y:S01]  /*11c70*/  LDSM.16.MT88.4 R184, [R204+0xa880] ;  /* 0x00a88000ccb8783b */ /* 0x000fe20000004200 */
[----:B------:R-:W-:Y:S01]  /*11c80*/  MUFU.EX2 R247, R163 ;  /* 0x000000a300f77308 */ /* 0x000fe20000000800 */
[C---:B------:R-:W-:Y:S02]  /*11c90*/  FMUL.FTZ R39, R2.reuse, R39 ;  /* 0x0000002702277220 */ /* 0x040fe40000410000 */
[C---:B------:R-:W-:Y:S02]  /*11ca0*/  FMUL.FTZ R40, R3.reuse, R40 ;  /* 0x0000002803287220 */ /* 0x040fe40000410000 */
[----:B------:R-:W-:Y:S02]  /*11cb0*/  FMUL.FTZ R41, R3, R41 ;  /* 0x0000002903297220 */ /* 0x000fe40000410000 */
[----:B------:R-:W-:Y:S01]  /*11cc0*/  LDSM.16.MT88.4 R188, [R211+0xb880] ;  /* 0x00b88000d3bc783b */ /* 0x000fe20000004200 */
[C---:B------:R-:W-:Y:S02]  /*11cd0*/  FMUL.FTZ R42, R2.reuse, R42 ;  /* 0x0000002a022a7220 */ /* 0x040fe40000410000 */
[----:B------:R1:W-:Y:S01]  /*11ce0*/  MUFU.EX2 R149, R160 ;  /* 0x000000a000957308 */ /* 0x0003e20000000800 */
[C---:B------:R-:W-:Y:S01]  /*11cf0*/  FMUL.FTZ R43, R2.reuse, R43 ;  /* 0x0000002b022b7220 */ /* 0x040fe20000410000 */
[----:B---3--:R-:W-:Y:S01]  /*11d00*/  F2FP.PACK_AB R155, R241, R228 ;  /* 0x000000e4f19b723e */ /* 0x008fe200000000ff */
[C---:B------:R-:W-:Y:S02]  /*11d10*/  FMUL.FTZ R44, R3.reuse, R44 ;  /* 0x0000002c032c7220 */ /* 0x040fe40000410000 */
[----:B------:R-:W-:Y:S01]  /*11d20*/  LDSM.16.MT88.4 R192, [R206+0xb880] ;  /* 0x00b88000cec0783b */ /* 0x000fe20000004200 */
[C---:B------:R-:W-:Y:S02]  /*11d30*/  FMUL.FTZ R45, R3.reuse, R45 ;  /* 0x0000002d032d7220 */ /* 0x040fe40000410000 */
[C---:B------:R-:W-:Y:S01]  /*11d40*/  FMUL.FTZ R46, R2.reuse, R46 ;  /* 0x0000002e022e7220 */ /* 0x040fe20000410000 */
[C---:B------:R-:W-:Y:S01]  /*11d50*/  HMMA.16816.F32 R4, R152.reuse, R12, R4 ;  /* 0x0000000c9804723c */ /* 0x040fe20000001804 */
[----:B------:R-:W-:Y:S03]  /*11d60*/  MUFU.EX2 R242, R242 ;  /* 0x000000f200f27308 */ /* 0x000fe60000000800 */
[----:B------:R-:W0:Y:S01]  /*11d70*/  LDGDEPBAR ;  /* 0x00000000000079af */ /* 0x000e220000000000 */
[C---:B------:R-:W-:Y:S02]  /*11d80*/  FMUL.FTZ R47, R2.reuse, R47 ;  /* 0x0000002f022f7220 */ /* 0x040fe40000410000 */
[C---:B------:R-:W-:Y:S01]  /*11d90*/  FMUL.FTZ R12, R3.reuse, R136 ;  /* 0x00000088030c7220 */ /* 0x040fe20000410000 */
[C---:B------:R-:W-:Y:S03]  /*11da0*/  HMMA.16816.F32 R8, R152.reuse, R14, R8 ;  /* 0x0000000e9808723c */ /* 0x040fe60000001808 */
[----:B------:R-:W3:Y:S01]  /*11db0*/  MUFU.EX2 R243, R243 ;  /* 0x000000f300f37308 */ /* 0x000ee20000000800 */
[C---:B------:R-:W-:Y:S02]  /*11dc0*/  FMUL.FTZ R13, R3.reuse, R137 ;  /* 0x00000089030d7220 */ /* 0x040fe40000410000 */
[C---:B------:R-:W-:Y:S01]  /*11dd0*/  FMUL.FTZ R20, R3.reuse, R20 ;  /* 0x0000001403147220 */ /* 0x040fe20000410000 */
[----:B-1----:R-:W-:Y:S01]  /*11de0*/  LDSM.16.MT88.4 R160, [R205+0x8880] ;  /* 0x00888000cda0783b */ /* 0x002fe20000004200 */
[C---:B------:R-:W-:Y:S04]  /*11df0*/  FMUL.FTZ R14, R2.reuse, R138 ;  /* 0x0000008a020e7220 */ /* 0x040fe80000410000 */
[C---:B------:R-:W-:Y:S01]  /*11e00*/  FMUL.FTZ R15, R2.reuse, R139 ;  /* 0x0000008b020f7220 */ /* 0x040fe20000410000 */
[----:B------:R-:W-:Y:S01]  /*11e10*/  MUFU.EX2 R244, R244 ;  /* 0x000000f400f47308 */ /* 0x000fe20000000800 */
[C---:B------:R-:W-:Y:S01]  /*11e20*/  FMUL.FTZ R48, R3.reuse, R48 ;  /* 0x0000003003307220 */ /* 0x040fe20000410000 */
[----:B------:R-:W1:Y:S01]  /*11e30*/  LDSM.16.MT88.4 R136, [R204+0x8080] ;  /* 0x00808000cc88783b */ /* 0x000e620000004200 */
[C---:B------:R-:W-:Y:S02]  /*11e40*/  FMUL.FTZ R49, R3.reuse, R49 ;  /* 0x0000003103317220 */ /* 0x040fe40000410000 */
[C---:B------:R-:W-:Y:S01]  /*11e50*/  FMUL.FTZ R50, R2.reuse, R50 ;  /* 0x0000003202327220 */ /* 0x040fe20000410000 */
[C---:B----4-:R-:W-:Y:S03]  /*11e60*/  HMMA.16816.F32 R12, R152.reuse, R156, R12 ;  /* 0x0000009c980c723c */ /* 0x050fe6000000180c */
[C---:B------:R-:W-:Y:S01]  /*11e70*/  FMUL.FTZ R51, R2.reuse, R51 ;  /* 0x0000003302337220 */ /* 0x040fe20000410000 */
[----:B------:R-:W4:Y:S01]  /*11e80*/  MUFU.EX2 R245, R245 ;  /* 0x000000f500f57308 */ /* 0x000f220000000800 */
[C---:B------:R-:W-:Y:S02]  /*11e90*/  FMUL.FTZ R52, R3.reuse, R52 ;  /* 0x0000003403347220 */ /* 0x040fe40000410000 */
[C---:B------:R-:W-:Y:S01]  /*11ea0*/  FMUL.FTZ R53, R3.reuse, R53 ;  /* 0x0000003503357220 */ /* 0x040fe20000410000 */
[C---:B------:R-:W-:Y:S01]  /*11eb0*/  HMMA.16816.F32 R16, R152.reuse, R158, R16 ;  /* 0x0000009e9810723c */ /* 0x040fe20000001810 */
[----:B------:R-:W-:Y:S03]  /*11ec0*/  LDSM.16.MT88.4 R156, [R206+0x8880] ;  /* 0x00888000ce9c783b */ /* 0x000fe60000004200 */
[C---:B------:R-:W-:Y:S02]  /*11ed0*/  FMUL.FTZ R21, R3.reuse, R21 ;  /* 0x0000001503157220 */ /* 0x040fe40000410000 */
[C---:B------:R-:W-:Y:S01]  /*11ee0*/  FMUL.FTZ R22, R2.reuse, R22 ;  /* 0x0000001602167220 */ /* 0x040fe20000410000 */
[----:B------:R-:W5:Y:S01]  /*11ef0*/  MUFU.EX2 R246, R246 ;  /* 0x000000f600f67308 */ /* 0x000f620000000800 */
[C---:B------:R-:W-:Y:S04]  /*11f00*/  FMUL.FTZ R23, R2.reuse, R23 ;  /* 0x0000001702177220 */ /* 0x040fe80000410000 */
[C---:B------:R-:W-:Y:S02]  /*11f10*/  FMUL.FTZ R54, R2.reuse, R54 ;  /* 0x0000003602367220 */ /* 0x040fe40000410000 */
[C---:B------:R-:W-:Y:S01]  /*11f20*/  FMUL.FTZ R55, R2.reuse, R55 ;  /* 0x0000003702377220 */ /* 0x040fe20000410000 */
[C---:B--2---:R-:W-:Y:S02]  /*11f30*/  HMMA.16816.F32 R20, R152.reuse, R144, R20 ;  /* 0x000000909814723c */ /* 0x044fe40000001814 */
[----:B------:R-:W2:Y:S01]  /*11f40*/  MUFU.EX2 R248, R248 ;  /* 0x000000f800f87308 */ /* 0x000ea20000000800 */
        /* <DEDUP_REMOVED lines=10> */
[C---:B-1----:R-:W-:Y:S04]  /*11ff0*/  HMMA.16816.F32 R28, R152.reuse, R136, R28 ;  /* 0x00000088981c723c */ /* 0x042fe8000000181c */
        /* <DEDUP_REMOVED lines=59> */
[C---:B------:R-:W-:Y:S03]  /*123b0*/  FMUL.FTZ R97, R3.reuse, R97 ;  /* 0x0000006103617220 */ /* 0x040fe60000410000 */
[C---:B---3--:R-:W-:Y:S03]  /*123c0*/  HMMA.16816.F32 R92, R152.reuse, R140, R92 ;  /* 0x0000008c985c723c */ /* 0x048fe6000000185c */
[C---:B------:R-:W-:Y:S02]  /*123d0*/  FMUL.FTZ R98, R2.reuse, R98 ;  /* 0x0000006202627220 */ /* 0x040fe40000410000 */
[C---:B------:R-:W-:Y:S02]  /*123e0*/  FMUL.FTZ R99, R2.reuse, R99 ;  /* 0x0000006302637220 */ /* 0x040fe40000410000 */
[C---:B------:R-:W-:Y:S02]  /*123f0*/  FMUL.FTZ R100, R3.reuse, R100 ;  /* 0x0000006403647220 */ /* 0x040fe40000410000 */
[C---:B------:R-:W-:Y:S03]  /*12400*/  FMUL.FTZ R101, R3.reuse, R101 ;  /* 0x0000006503657220 */ /* 0x040fe60000410000 */
[C---:B------:R-:W-:Y:S01]  /*12410*/  HMMA.16816.F32 R96, R152.reuse, R142, R96 ;  /* 0x0000008e9860723c */ /* 0x040fe20000001860 */
[----:B------:R-:W3:Y:S02]  /*12420*/  LDSM.16.MT88.4 R140, [R205+0xb080] ;  /* 0x00b08000cd8c783b */ /* 0x000ee40000004200 */
        /* <DEDUP_REMOVED lines=20> */
[C---:B------:R-:W-:Y:S01]  /*12570*/  HMMA.16816.F32 R112, R152.reuse, R134, R112 ;  /* 0x000000869870723c */ /* 0x040fe20000001870 */
[----:B------:R-:W2:Y:S02]  /*12580*/  LDSM.16.MT88.4 R132, [R211+0x8880] ;  /* 0x00888000d384783b */ /* 0x000ea40000004200 */
[C---:B------:R-:W-:Y:S02]  /*12590*/  FMUL.FTZ R118, R2.reuse, R118 ;  /* 0x0000007602767220 */ /* 0x040fe40000410000 */
        /* <DEDUP_REMOVED lines=25> */
[----:B----4-:R-:W-:Y:S03]  /*12730*/  F2FP.PACK_AB R153, R245, R244 ;  /* 0x000000f4f599723e */ /* 0x010fe600000000ff */
[----:B-----5:R-:W-:Y:S01]  /*12740*/  F2FP.PACK_AB R154, R247, R246 ;  /* 0x000000f6f79a723e */ /* 0x020fe200000000ff */
[----:B------:R-:W-:Y:S01]  /*12750*/  FADD.FTZ R238, R228, R238 ;  /* 0x000000eee4ee7221 */ /* 0x000fe20000010000 */
[----:B------:R-:W-:Y:S01]  /*12760*/  F2FP.PACK_AB R155, R149, R248 ;  /* 0x000000f8959b723e */ /* 0x000fe200000000ff */
[----:B------:R-:W-:Y:S01]  /*12770*/  FADD.FTZ R240, R239, R240 ;  /* 0x000000f0eff07221 */ /* 0x000fe20000010000 */
[----:B------:R-:W-:Y:S01]  /*12780*/  IADD3 R228, R236, -0x1, RZ ;  /* 0xffffffffece47810 */ /* 0x000fe20007ffe0ff */
[----:B------:R-:W-:Y:S02]  /*12790*/  FADD.FTZ R241, R241, R238 ;  /* 0x000000eef1f17221 */ /* 0x000fe40000010000 */
[----:B------:R-:W-:Y:S01]  /*127a0*/  FADD.FTZ R242, R242, R240 ;  /* 0x000000f0f2f27221 */ /* 0x000fe20000010000 */
[----:B------:R-:W-:Y:S01]  /*127b0*/  MOV R236, R228 ;  /* 0x000000e400ec7202 */ /* 0x000fe20000000f00 */
[C---:B--2---:R-:W-:Y:S01]  /*127c0*/  HMMA.16816.F32 R144, R152.reuse, R132, R4 ;  /* 0x000000849890723c */ /* 0x044fe20000001804 */
[----:B------:R-:W1:Y:S02]  /*127d0*/  LDSM.16.MT88.4 R4, [R211+0x9880] ;  /* 0x00988000d304783b */ /* 0x000e640000004200 */
[----:B------:R-:W-:Y:S02]  /*127e0*/  FADD.FTZ R241, R244, R241 ;  /* 0x000000f1f4f17221 */ /* 0x000fe40000010000 */
        /* <DEDUP_REMOVED lines=42> */
.L_x_660:
[----:B------:R-:W-:-:S13]  /*12a90*/  ISETP.GE.AND P0, PT, R228, RZ, PT ;  /* 0x000000ffe400720c */ /* 0x000fda0003f06270 */
[----:B------:R-:W-:Y:S05]  /*12aa0*/  @!P0 BRA `(.L_x_662) ;  /* 0x00001f6000008947 */ /* 0x000fea0003800000 */
[----:B------:R-:W-:Y:S01]  /*12ab0*/  UMOV UR6, 0x5 ;  /* 0x0000000500067882 */ /* 0x000fe20000000000 */
[----:B------:R-:W-:Y:S01]  /*12ac0*/  MOV R2, R148 ;  /* 0x0000009400027202 */ /* 0x000fe20000000f00 */
[----:B------:R-:W-:Y:S01]  /*12ad0*/  ULDC.64 UR4, c[0x0][0x208] ;  /* 0x0000820000047ab9 */ /* 0x000fe20000000a00 */
[----:B------:R-:W-:Y:S01]  /*12ae0*/  MOV R3, R0 ;  /* 0x0000000000037202 */ /* 0x000fe20000000f00 */
[----:B------:R-:W-:Y:S01]  /*12af0*/  USHF.L.U64.HI UR5, UR4, UR6, UR5 ;  /* 0x0000000604057299 */ /* 0x000fe20008010205 */
[----:B------:R-:W-:Y:S01]  /*12b00*/  MOV R220, R230 ;  /* 0x000000e600dc7202 */ /* 0x000fe20000000f00 */
[----:B------:R-:W-:Y:S02]  /*12b10*/  USHF.L.U32 UR4, UR4, 0x5, URZ ;  /* 0x0000000504047899 */ /* 0x000fe4000800063f */
.L_x_663:
[----:B------:R-:W-:Y:S04]  /*12b20*/  DEPBAR.LE SB0, 0x0 ;  /* 0x000080000000791a */ /* 0x000fe80000000000 */
[----:B------:R-:W-:Y:S01]  /*12b30*/  BAR.SYNC.DEFER_BLOCKING 0x0 ;  /* 0x0000000000007b1d */ /* 0x000fe20000010000 */
[----:B------:R-:W-:Y:S01]  /*12b40*/  SHF.R.S32.HI R4, RZ, 0x1f, R228 ;  /* 0x0000001fff047819 */ /* 0x000fe200000114e4 */
[C---:B------:R-:W-:Y:S02]  /*12b50*/  IMAD R0, R228.reuse, UR5, RZ ;  /* 0x00000005e4007c24 */ /* 0x040fe4000f8e02ff */
[----:B------:R-:W-:Y:S04]  /*12b60*/  IMAD.WIDE.U32 R6, R228, UR4, R220 ;  /* 0x00000004e4067c25 */ /* 0x000fe8000f8e00dc */
[----:B------:R-:W-:Y:S01]  /*12b70*/  IMAD R0, R4, UR4, R0 ;  /* 0x0000000404007c24 */ /* 0x000fe2000f8e0200 */
[C---:B------:R-:W-:Y:S04]  /*12b80*/  LEA R12, P0, R6.reuse, c[0x0][0x1f8], 0x1 ;  /* 0x00007e00060c7a11 */ /* 0x040fe800078008ff */
[----:B------:R-:W-:Y:S04]  /*12b90*/  IADD3 R0, R7, R0, RZ ;  /* 0x0000000007007210 */ /* 0x000fe80007ffe0ff */
[----:B------:R-:W-:Y:S02]  /*12ba0*/  LEA.HI.X R13, R6, c[0x0][0x1fc], R0, 0x1, P0 ;  /* 0x00007f00060d7a11 */ /* 0x000fe400000f0c00 */
[C---:B------:R-:W-:Y:S02]  /*12bb0*/  ISETP.GT.AND P0, PT, R228.reuse, RZ, PT ;  /* 0x000000ffe400720c */ /* 0x040fe40003f04270 */
[----:B------:R-:W-:Y:S01]  /*12bc0*/  IADD3 R228, R228, -0x1, RZ ;  /* 0xffffffffe4e47810 */ /* 0x000fe20007ffe0ff */
[----:B------:R-:W-:Y:S08]  /*12bd0*/  LDSM.16.M88.4 R16, [R214+0x10080] ;  /* 0x01008000d610783b */ /* 0x000ff00000000200 */
        /* <DEDUP_REMOVED lines=11> */
[----:B------:R2:W-:Y:S08]  /*12c90*/  LDGSTS.E.BYPASS.LTC128B.128 [R217+0x9080], [R12.64+0x80], !P6 ;  /* 0x090800800cd97fae */ /* 0x0005f0000f101d48 */
[----:B------:R2:W-:Y:S08]  /*12ca0*/  LDGSTS.E.BYPASS.LTC128B.128 [R217+0xa080], [R12.64+0x100], !P5 ;  /* 0x0a0801000cd97fae */ /* 0x0005f0000e901d48 */
[----:B------:R2:W-:Y:S08]  /*12cb0*/  LDGSTS.E.BYPASS.LTC128B.128 [R217+0xb080], [R12.64+0x180], !P4 ;  /* 0x0b0801800cd97fae */ /* 0x0005f0000e101d48 */
        /* <DEDUP_REMOVED lines=108> */
[----:B------:R2:W-:Y:S01]  /*13380*/  MUFU.TANH R152, R5 ;  /* 0x0000000500987308 */ /* 0x0005e20000002400 */
[----:B------:R-:W-:Y:S03]  /*13390*/  FMUL.FTZ R6, R6, c[0x0][0x320] ;  /* 0x0000c80006067a20 */ /* 0x000fe60000410000 */
[----:B------:R-:W-:Y:S01]  /*133a0*/  FMUL.FTZ R9, R9, c[0x0][0x320] ;  /* 0x0000c80009097a20 */ /* 0x000fe20000410000 */
[C---:B-1----:R-:W-:Y:S03]  /*133b0*/  HMMA.16816.F32 R12, R172.reuse, R148, R12 ;  /* 0x00000094ac0c723c */ /* 0x042fe6000000180c */
[----:B------:R-:W-:Y:S02]  /*133c0*/  FMUL.FTZ R8, R8, c[0x0][0x320] ;  /* 0x0000c80008087a20 */ /* 0x000fe40000410000 */
[----:B------:R1:W-:Y:S03]  /*133d0*/  MUFU.TANH R154, R9 ;  /* 0x00000009009a7308 */ /* 0x0003e60000002400 */
[----:B------:R-:W-:Y:S07]  /*133e0*/  HMMA.16816.F32 R16, R172, R150, R16 ;  /* 0x00000096ac10723c */ /* 0x000fee0000001810 */
[----:B------:R-:W3:Y:S01]  /*133f0*/  MUFU.TANH R6, R6 ;  /* 0x0000000600067308 */ /* 0x000ee20000002400 */
[----:B--2---:R-:W-:Y:S04]  /*13400*/  FMUL.FTZ R5, R7, c[0x0][0x320] ;  /* 0x0000c80007057a20 */ /* 0x004fe80000410000 */
[----:B------:R-:W-:Y:S04]  /*13410*/  FMUL.FTZ R7, R11, c[0x0][0x320] ;  /* 0x0000c8000b077a20 */ /* 0x000fe80000410000 */
[----:B------:R-:W-:Y:S01]  /*13420*/  FMUL.FTZ R14, R14, c[0x0][0x320] ;  /* 0x0000c8000e0e7a20 */ /* 0x000fe20000410000 */
        /* <DEDUP_REMOVED lines=8> */
[----:B------:R-:W-:Y:S01]  /*134b0*/  FMUL.FTZ R16, R16, c[0x0][0x320] ;  /* 0x0000c80010107a20 */ /* 0x000fe20000410000 */
[----:B---3--:R-:W-:Y:S01]  /*134c0*/  FMNMX.FTZ R0, R6, R2, !PT ;  /* 0x0000000206007209 */ /* 0x008fe20007810000 */
[----:B------:R-:W-:Y:S05]  /*134d0*/  FMUL.FTZ R17, R17, c[0x0][0x320] ;  /* 0x0000c80011117a20 */ /* 0x000fea0000410000 */
[----:B------:R-:W3:Y:S01]  /*134e0*/  MUFU.TANH R9, R9 ;  /* 0x0000000900097308 */ /* 0x000ee20000002400 */
[----:B--2---:R-:W-:Y:S04]  /*134f0*/  FMNMX.FTZ R11, R153, R3, !PT ;  /* 0x00000003990b7209 */ /* 0x004fe80007810000 */
[----:B------:R-:W-:Y:S05]  /*13500*/  FMNMX.FTZ R11, R152, R11, !PT ;  /* 0x0000000b980b7209 */ /* 0x000fea0007810000 */
[----:B------:R-:W2:Y:S01]  /*13510*/  MUFU.TANH R7, R7 ;  /* 0x0000000700077308 */ /* 0x000ea20000002400 */
[----:B-1----:R-:W-:Y:S09]  /*13520*/  FMNMX.FTZ R0, R5, R0, !PT ;  /* 0x0000000005007209 */ /* 0x002ff20007810000 */
[----:B------:R-:W1:Y:S01]  /*13530*/  MUFU.TANH R8, R8 ;  /* 0x0000000800087308 */ /* 0x000e620000002400 */
[----:B---3--:R-:W-:Y:S09]  /*13540*/  FMNMX.FTZ R0, R9, R0, !PT ;  /* 0x0000000009007209 */ /* 0x008ff20007810000 */
[----:B------:R-:W3:Y:S01]  /*13550*/  MUFU.TANH R165, R14 ;  /* 0x0000000e00a57308 */ /* 0x000ee20000002400 */
[----:B--2---:R-:W-:Y:S09]  /*13560*/  FMNMX.FTZ R0, R7, R0, !PT ;  /* 0x0000000007007209 */ /* 0x004ff20007810000 */
[----:B------:R-:W2:Y:S01]  /*13570*/  MUFU.TANH R164, R15 ;  /* 0x0000000f00a47308 */ /* 0x000ea20000002400 */
[----:B-1----:R-:W-:Y:S04]  /*13580*/  FMNMX.FTZ R11, R8, R11, !PT ;  /* 0x0000000b080b7209 */ /* 0x002fe80007810000 */
[----:B------:R-:W-:Y:S05]  /*13590*/  FMNMX.FTZ R11, R154, R11, !PT ;  /* 0x0000000b9a0b7209 */ /* 0x000fea0007810000 */
        /* <DEDUP_REMOVED lines=11> */
[----:B-1----:R-:W-:Y:S05]  /*13650*/  FMNMX.FTZ R0, R149, R0, !PT ;  /* 0x0000000095007209 */ /* 0x002fea0007810000 */
[----:B------:R-:W1:Y:S01]  /*13660*/  SHFL.BFLY PT, R4, R0, 0x2, 0x1f ;  /* 0x0c401f0000047f89 */ /* 0x000e6200000e0000 */
[----:B---3--:R-:W-:Y:S04]  /*13670*/  FMNMX.FTZ R11, R162, R11, !PT ;  /* 0x0000000ba20b7209 */ /* 0x008fe80007810000 */
[----:B--2---:R-:W-:Y:S05]  /*13680*/  FMNMX.FTZ R11, R161, R11, !PT ;  /* 0x0000000ba10b7209 */ /* 0x004fea0007810000 */
[----:B------:R-:W2:Y:S01]  /*13690*/  SHFL.BFLY PT, R10, R11, 0x2, 0x1f ;  /* 0x0c401f000b0a7f89 */ /* 0x000ea200000e0000 */
[----:B-1----:R-:W-:Y:S07]  /*136a0*/  FMNMX.FTZ R4, R0, R4, !PT ;  /* 0x0000000400047209 */ /* 0x002fee0007810000 */
[----:B------:R-:W1:Y:S01]  /*136b0*/  SHFL.BFLY PT, R148, R4, 0x1, 0x1f ;  /* 0x0c201f0004947f89 */ /* 0x000e6200000e0000 */
[----:B--2---:R-:W-:Y:S07]  /*136c0*/  FMNMX.FTZ R11, R11, R10, !PT ;  /* 0x0000000a0b0b7209 */ /* 0x004fee0007810000 */
[----:B------:R-:W2:Y:S01]  /*136d0*/  SHFL.BFLY PT, R10, R11, 0x1, 0x1f ;  /* 0x0c201f000b0a7f89 */ /* 0x000ea200000e0000 */
[----:B-1----:R-:W-:Y:S02]  /*136e0*/  FMNMX.FTZ R148, R4, R148, !PT ;  /* 0x0000009404947209 */ /* 0x002fe40007810000 */
[----:B------:R-:W-:Y:S03]  /*136f0*/  @P0 SHF.R.S32.HI R4, RZ, 0x1f, R228 ;  /* 0x0000001fff040819 */ /* 0x000fe600000114e4 */
[----:B------:R-:W-:Y:S02]  /*13700*/  FMUL.FTZ R160, R148, c[0x0][0x2d0] ;  /* 0x0000b40094a07a20 */ /* 0x000fe40000410000 */
[----:B------:R-:W-:Y:S02]  /*13710*/  @P0 IMAD R4, R4, c[0x0][0x1e0], RZ ;  /* 0x0000780004040a24 */ /* 0x000fe400078e02ff */
[----:B------:R-:W-:Y:S02]  /*13720*/  FADD.FTZ R2, -R148, R2 ;  /* 0x0000000294027221 */ /* 0x000fe40000010100 */
[----:B------:R-:W-:Y:S02]  /*13730*/  @P0 IMAD R4, R228, c[0x0][0x1e4], R4 ;  /* 0x00007900e4040a24 */ /* 0x000fe400078e0204 */
[--C-:B------:R-:W-:Y:S02]  /*13740*/  FFMA.FTZ R229, R6, c[0x0][0x2d0], -R160.reuse ;  /* 0x0000b40006e57a23 */ /* 0x100fe400000108a0 */
[--C-:B------:R-:W-:Y:S02]  /*13750*/  FFMA.FTZ R227, R5, c[0x0][0x2d0], -R160.reuse ;  /* 0x0000b40005e37a23 */ /* 0x100fe400000108a0 */
[--C-:B------:R-:W-:Y:S02]  /*13760*/  FFMA.FTZ R226, R9, c[0x0][0x2d0], -R160.reuse ;  /* 0x0000b40009e27a23 */ /* 0x100fe400000108a0 */
[----:B------:R-:W-:Y:S01]  /*13770*/  FFMA.FTZ R151, R7, c[0x0][0x2d0], -R160 ;  /* 0x0000b40007977a23 */ /* 0x000fe200000108a0 */
[----:B--2---:R-:W-:Y:S01]  /*13780*/  FMNMX.FTZ R0, R11, R10, !PT ;  /* 0x0000000a0b007209 */ /* 0x004fe20007810000 */
[----:B------:R-:W-:Y:S01]  /*13790*/  @P0 IMAD.WIDE.U32 R10, R228, c[0x0][0x1e0], RZ ;  /* 0x00007800e40a0a25 */ /* 0x000fe200078e00ff */
[----:B------:R-:W-:Y:S03]  /*137a0*/  MUFU.EX2 R229, R229 ;  /* 0x000000e500e57308 */ /* 0x000fe60000000800 */
[C---:B------:R-:W-:Y:S01]  /*137b0*/  FMUL.FTZ R163, R0.reuse, c[0x0][0x2d0] ;  /* 0x0000b40000a37a20 */ /* 0x040fe20000410000 */
[----:B------:R-:W-:Y:S01]  /*137c0*/  @P0 IADD3 R4, R11, R4, RZ ;  /* 0x000000040b040210 */ /* 0x000fe20007ffe0ff */
[----:B------:R-:W-:Y:S02]  /*137d0*/  FADD.FTZ R3, -R0, R3 ;  /* 0x0000000300037221 */ /* 0x000fe40000010100 */
[--C-:B------:R-:W-:Y:S01]  /*137e0*/  FFMA.FTZ R231, R8, c[0x0][0x2d0], -R163.reuse ;  /* 0x0000b40008e77a23 */ /* 0x100fe200000108a3 */
[----:B------:R-:W-:Y:S01]  /*137f0*/  @P0 LEA R8, P1, R10, R218, 0x5 ;  /* 0x000000da0a080211 */ /* 0x000fe200078228ff */
[--C-:B------:R-:W-:Y:S01]  /*13800*/  FFMA.FTZ R233, R153, c[0x0][0x2d0], -R163.reuse ;  /* 0x0000b40099e97a23 */ /* 0x100fe200000108a3 */
[----:B------:R-:W-:Y:S01]  /*13810*/  MUFU.EX2 R227, R227 ;  /* 0x000000e300e37308 */ /* 0x000fe20000000800 */
[--C-:B------:R-:W-:Y:S01]  /*13820*/  FFMA.FTZ R232, R152, c[0x0][0x2d0], -R163.reuse ;  /* 0x0000b40098e87a23 */ /* 0x100fe200000108a3 */
[----:B------:R-:W-:Y:S01]  /*13830*/  @P0 LEA.HI.X R4, R10, R223, R4, 0x5, P1 ;  /* 0x000000df0a040211 */ /* 0x000fe200008f2c04 */
[--C-:B------:R-:W-:Y:S01]  /*13840*/  FFMA.FTZ R230, R154, c[0x0][0x2d0], -R163.reuse ;  /* 0x0000b4009ae67a23 */ /* 0x100fe200000108a3 */
[----:B------:R-:W-:Y:S01]  /*13850*/  @P0 LEA R10, P1, R8, c[0x0][0x1c8], 0x1 ;  /* 0x00007200080a0a11 */ /* 0x000fe200078208ff */
[----:B------:R-:W-:Y:S02]  /*13860*/  FMUL.FTZ R3, R3, c[0x0][0x2d0] ;  /* 0x0000b40003037a20 */ /* 0x000fe40000410000 */
[----:B------:R-:W-:Y:S01]  /*13870*/  FMUL.FTZ R2, R2, c[0x0][0x2d0] ;  /* 0x0000b40002027a20 */ /* 0x000fe20000410000 */
[----:B------:R-:W-:Y:S01]  /*13880*/  @P0 LEA.HI.X R11, R8, c[0x0][0x1cc], R4, 0x1, P1 ;  /* 0x00007300080b0a11 */ /* 0x000fe200008f0c04 */
[--C-:B------:R-:W-:Y:S01]  /*13890*/  FFMA.FTZ R234, R167, c[0x0][0x2d0], -R163.reuse ;  /* 0x0000b400a7ea7a23 */ /* 0x100fe200000108a3 */
[----:B------:R-:W-:Y:S01]  /*138a0*/  MUFU.EX2 R233, R233 ;  /* 0x000000e900e97308 */ /* 0x000fe20000000800 */
[--C-:B------:R-:W-:Y:S02]  /*138b0*/  FFMA.FTZ R235, R166, c[0x0][0x2d0], -R163.reuse ;  /* 0x0000b400a6eb7a23 */ /* 0x100fe400000108a3 */
[----:B------:R1:W-:Y:S01]  /*138c0*/  @P0 LDGSTS.E.BYPASS.LTC128B.128 [R217+0xc080], [R10.64], !P3 ;  /* 0x0c0800000ad90fae */ /* 0x0003e2000d901d48 */
[--C-:B------:R-:W-:Y:S02]  /*138d0*/  FFMA.FTZ R236, R165, c[0x0][0x2d0], -R160.reuse ;  /* 0x0000b400a5ec7a23 */ /* 0x100fe400000108a0 */
[--C-:B------:R-:W-:Y:S02]  /*138e0*/  FFMA.FTZ R237, R164, c[0x0][0x2d0], -R160.reuse ;  /* 0x0000b400a4ed7a23 */ /* 0x100fe400000108a0 */
[--C-:B------:R-:W-:Y:S02]  /*138f0*/  FFMA.FTZ R238, R162, c[0x0][0x2d0], -R163.reuse ;  /* 0x0000b400a2ee7a23 */ /* 0x100fe400000108a3 */
[----:B------:R-:W2:Y:S01]  /*13900*/  MUFU.EX2 R3, R3 ;  /* 0x0000000300037308 */ /* 0x000ea20000000800 */
[----:B------:R1:W-:Y:S01]  /*13910*/  @P0 LDGSTS.E.BYPASS.LTC128B.128 [R217+0xd080], [R10.64+0x80], !P6 ;  /* 0x0d0800800ad90fae */ /* 0x0003e2000f101d48 */
[----:B------:R-:W-:Y:S02]  /*13920*/  FFMA.FTZ R163, R161, c[0x0][0x2d0], -R163 ;  /* 0x0000b400a1a37a23 */ /* 0x000fe400000108a3 */
[--C-:B------:R-:W-:Y:S02]  /*13930*/  FFMA.FTZ R150, R150, c[0x0][0x2d0], -R160.reuse ;  /* 0x0000b40096967a23 */ /* 0x100fe400000108a0 */
[----:B------:R-:W-:Y:S03]  /*13940*/  FFMA.FTZ R160, R149, c[0x0][0x2d0], -R160 ;  /* 0x0000b40095a07a23 */ /* 0x000fe600000108a0 */
[----:B------:R1:W-:Y:S01]  /*13950*/  @P0 LDGSTS.E.BYPASS.LTC128B.128 [R217+0xe080], [R10.64+0x100], !P5 ;  /* 0x0e0801000ad90fae */ /* 0x0003e2000e901d48 */
[----:B------:R-:W3:Y:S07]  /*13960*/  MUFU.EX2 R2, R2 ;  /* 0x0000000200027308 */ /* 0x000eee0000000800 */
[----:B------:R1:W-:Y:S03]  /*13970*/  @P0 LDGSTS.E.BYPASS.LTC128B.128 [R217+0xf080], [R10.64+0x180], !P4 ;  /* 0x0f0801800ad90fae */ /* 0x0003e6000e101d48 */
[----:B------:R-:W4:Y:S01]  /*13980*/  MUFU.EX2 R232, R232 ;  /* 0x000000e800e87308 */ /* 0x000f220000000800 */
[C---:B--2---:R-:W-:Y:S04]  /*13990*/  FMUL.FTZ R4, R3.reuse, R144 ;  /* 0x0000009003047220 */ /* 0x044fe80000410000 */
[----:B------:R-:W2:Y:S01]  /*139a0*/  LDSM.16.MT88.4 R12, [R211+0x8080] ;  /* 0x00808000d30c783b */ /* 0x000ea20000004200 */
[----:B------:R-:W-:Y:S01]  /*139b0*/  FMUL.FTZ R5, R3, R145 ;  /* 0x0000009103057220 */ /* 0x000fe20000410000 */
[----:B------:R-:W-:Y:S01]  /*139c0*/  F2FP.PACK_AB R145, R227, R229 ;  /* 0x000000e5e391723e */ /* 0x000fe200000000ff */
[C---:B------:R-:W-:Y:S02]  /*139d0*/  FMUL.FTZ R8, R3.reuse, R140 ;  /* 0x0000008c03087220 */ /* 0x040fe40000410000 */
[----:B------:R-:W-:Y:S01]  /*139e0*/  MUFU.EX2 R231, R231 ;  /* 0x000000e700e77308 */ /* 0x000fe20000000800 */
[C---:B------:R-:W-:Y:S02]  /*139f0*/  FMUL.FTZ R9, R3.reuse, R141 ;  /* 0x0000008d03097220 */ /* 0x040fe40000410000 */
[----:B------:R-:W5:Y:S01]  /*13a00*/  LDSM.16.MT88.4 R152, [R206+0x8080] ;  /* 0x00808000ce98783b */ /* 0x000f620000004200 */
[C---:B---3--:R-:W-:Y:S02]  /*13a10*/  FMUL.FTZ R6, R2.reuse, R146 ;  /* 0x0000009202067220 */ /* 0x048fe40000410000 */
[----:B------:R-:W-:Y:S02]  /*13a20*/  FMUL.FTZ R7, R2, R147 ;  /* 0x0000009302077220 */ /* 0x000fe40000410000 */
[C---:B------:R-:W-:Y:S02]  /*13a30*/  FMUL.FTZ R16, R3.reuse, R132 ;  /* 0x0000008403107220 */ /* 0x040fe40000410000 */
[----:B------:R-:W3:Y:S01]  /*13a40*/  MUFU.EX2 R230, R230 ;  /* 0x000000e600e67308 */ /* 0x000ee20000000800 */
[----:B------:R-:W2:Y:S01]  /*13a50*/  LDSM.16.MT88.4 R156, [R205+0x8080] ;  /* 0x00808000cd9c783b */ /* 0x000ea20000004200 */
[C---:B------:R-:W-:Y:S01]  /*13a60*/  FMUL.FTZ R17, R3.reuse, R133 ;  /* 0x0000008503117220 */ /* 0x040fe20000410000 */
[----:B----4-:R-:W-:Y:S01]  /*13a70*/  F2FP.PACK_AB R144, R232, R233 ;  /* 0x000000e9e890723e */ /* 0x010fe200000000ff */
[C---:B-1----:R-:W-:Y:S02]  /*13a80*/  FMUL.FTZ R10, R2.reuse, R142 ;  /* 0x0000008e020a7220 */ /* 0x042fe40000410000 */
[C---:B------:R-:W-:Y:S03]  /*13a90*/  FMUL.FTZ R11, R2.reuse, R143 ;  /* 0x0000008f020b7220 */ /* 0x040fe60000410000 */
[----:B------:R-:W-:Y:S01]  /*13aa0*/  LDSM.16.MT88.4 R140, [R206+0x9080] ;  /* 0x00908000ce8c783b */ /* 0x000fe20000004200 */
[----:B------:R-:W-:Y:S01]  /*13ab0*/  MUFU.EX2 R226, R226 ;  /* 0x000000e200e27308 */ /* 0x000fe20000000800 */
[C---:B------:R-:W-:Y:S02]  /*13ac0*/  FMUL.FTZ R18, R2.reuse, R134 ;  /* 0x0000008602127220 */ /* 0x040fe40000410000 */
[C---:B------:R-:W-:Y:S02]  /*13ad0*/  FMUL.FTZ R19, R2.reuse, R135 ;  /* 0x0000008702137220 */ /* 0x040fe40000410000 */
[C---:B------:R-:W-:Y:S02]  /*13ae0*/  FMUL.FTZ R20, R3.reuse, R20 ;  /* 0x0000001403147220 */ /* 0x040fe40000410000 */
[----:B------:R-:W-:Y:S01]  /*13af0*/  LDSM.16.MT88.4 R132, [R211+0x9080] ;  /* 0x00908000d384783b */ /* 0x000fe20000004200 */
[C---:B------:R-:W-:Y:S02]  /*13b00*/  FMUL.FTZ R21, R3.reuse, R21 ;  /* 0x0000001503157220 */ /* 0x040fe40000410000 */
[----:B------:R-:W1:Y:S01]  /*13b10*/  MUFU.EX2 R151, R151 ;  /* 0x0000009700977308 */ /* 0x000e620000000800 */
[C---:B------:R-:W-:Y:S02]  /*13b20*/  FMUL.FTZ R22, R2.reuse, R22 ;  /* 0x0000001602167220 */ /* 0x040fe40000410000 */
[----:B------:R-:W-:Y:S01]  /*13b30*/  FMUL.FTZ R23, R2, R23 ;  /* 0x0000001702177220 */ /* 0x000fe20000410000 */
[----:B---3--:R-:W-:Y:S01]  /*13b40*/  F2FP.PACK_AB R146, R230, R231 ;  /* 0x000000e7e692723e */ /* 0x008fe200000000ff */
[----:B------:R-:W-:Y:S01]  /*13b50*/  LDSM.16.MT88.4 R164, [R211+0x9880] ;  /* 0x00988000d3a4783b */ /* 0x000fe20000004200 */
[C---:B------:R-:W-:Y:S02]  /*13b60*/  FMUL.FTZ R24, R3.reuse, R24 ;  /* 0x0000001803187220 */ /* 0x040fe40000410000 */
[C---:B------:R-:W-:Y:S02]  /*13b70*/  FMUL.FTZ R25, R3.reuse, R25 ;  /* 0x0000001903197220 */ /* 0x040fe40000410000 */
[----:B------:R-:W-:Y:S01]  /*13b80*/  MUFU.EX2 R239, R163 ;  /* 0x000000a300ef7308 */ /* 0x000fe20000000800 */
[C---:B------:R-:W-:Y:S02]  /*13b90*/  FMUL.FTZ R26, R2.reuse, R26 ;  /* 0x0000001a021a7220 */ /* 0x040fe40000410000 */
[----:B------:R-:W-:Y:S01]  /*13ba0*/  LDSM.16.MT88.4 R168, [R206+0x9880] ;  /* 0x00988000cea8783b */ /* 0x000fe20000004200 */
[C---:B------:R-:W-:Y:S02]  /*13bb0*/  FMUL.FTZ R27, R2.reuse, R27 ;  /* 0x0000001b021b7220 */ /* 0x040fe40000410000 */
[C---:B------:R-:W-:Y:S02]  /*13bc0*/  FMUL.FTZ R28, R3.reuse, R28 ;  /* 0x0000001c031c7220 */ /* 0x040fe40000410000 */
[----:B------:R-:W-:Y:S02]  /*13bd0*/  FMUL.FTZ R29, R3, R29 ;  /* 0x0000001d031d7220 */ /* 0x000fe40000410000 */
[----:B------:R3:W-:Y:S01]  /*13be0*/  MUFU.EX2 R149, R160 ;  /* 0x000000a000957308 */ /* 0x0007e20000000800 */
[----:B------:R-:W-:Y:S01]  /*13bf0*/  LDSM.16.MT88.4 R172, [R204+0x9880] ;  /* 0x00988000ccac783b */ /* 0x000fe20000004200 */
[C---:B------:R-:W-:Y:S01]  /*13c00*/  FMUL.FTZ R30, R2.reuse, R30 ;  /* 0x0000001e021e7220 */ /* 0x040fe20000410000 */
[----:B-1----:R-:W-:Y:S01]  /*13c10*/  F2FP.PACK_AB R147, R151, R226 ;  /* 0x000000e29793723e */ /* 0x002fe200000000ff */
[C---:B------:R-:W-:Y:S02]  /*13c20*/  FMUL.FTZ R31, R2.reuse, R31 ;  /* 0x0000001f021f7220 */ /* 0x040fe40000410000 */
[C---:B------:R-:W-:Y:S03]  /*13c30*/  FMUL.FTZ R32, R3.reuse, R32 ;  /* 0x0000002003207220 */ /* 0x040fe60000410000 */
[----:B------:R-:W-:Y:S01]  /*13c40*/  LDSM.16.MT88.4 R176, [R211+0xa880] ;  /* 0x00a88000d3b0783b */ /* 0x000fe20000004200 */
[C---:B------:R-:W-:Y:S01]  /*13c50*/  FMUL.FTZ R33, R3.reuse, R33 ;  /* 0x0000002103217220 */ /* 0x040fe20000410000 */
[C---:B--2---:R-:W-:Y:S01]  /*13c60*/  HMMA.16816.F32 R4, R144.reuse, R12, R4 ;  /* 0x0000000c9004723c */ /* 0x044fe20000001804 */
[----:B------:R-:W-:Y:S04]  /*13c70*/  MUFU.EX2 R234, R234 ;  /* 0x000000ea00ea7308 */ /* 0x000fe80000000800 */
[C---:B------:R-:W-:Y:S01]  /*13c80*/  FMUL.FTZ R34, R2.reuse, R34 ;  /* 0x0000002202227220 */ /* 0x040fe20000410000 */
[----:B------:R-:W-:Y:S01]  /*13c90*/  LDSM.16.MT88.4 R180, [R206+0xa880] ;  /* 0x00a88000ceb4783b */ /* 0x000fe20000004200 */
[C---:B------:R-:W-:Y:S01]  /*13ca0*/  FMUL.FTZ R12, R3.reuse, R136 ;  /* 0x00000088030c7220 */ /* 0x040fe20000410000 */
[C---:B------:R-:W-:Y:S03]  /*13cb0*/  HMMA.16816.F32 R8, R144.reuse, R14, R8 ;  /* 0x0000000e9008723c */ /* 0x040fe60000001808 */
[----:B------:R-:W1:Y:S01]  /*13cc0*/  MUFU.EX2 R235, R235 ;  /* 0x000000eb00eb7308 */ /* 0x000e620000000800 */
[C---:B------:R-:W-:Y:S02]  /*13cd0*/  FMUL.FTZ R13, R3.reuse, R137 ;  /* 0x00000089030d7220 */ /* 0x040fe40000410000 */
[----:B---3--:R-:W-:Y:S01]  /*13ce0*/  LDSM.16.MT88.4 R160, [R205+0x8880] ;  /* 0x00888000cda0783b */ /* 0x008fe20000004200 */
[C---:B------:R-:W-:Y:S02]  /*13cf0*/  FMUL.FTZ R14, R2.reuse, R138 ;  /* 0x0000008a020e7220 */ /* 0x040fe40000410000 */
[C---:B------:R-:W-:Y:S03]  /*13d00*/  FMUL.FTZ R15, R2.reuse, R139 ;  /* 0x0000008b020f7220 */ /* 0x040fe60000410000 */
[C---:B------:R-:W-:Y:S01]  /*13d10*/  FMUL.FTZ R35, R2.reuse, R35 ;  /* 0x0000002302237220 */ /* 0x040fe20000410000 */
[----:B------:R-:W-:Y:S01]  /*13d20*/  MUFU.EX2 R236, R236 ;  /* 0x000000ec00ec7308 */ /* 0x000fe20000000800 */
[----:B------:R-:W2:Y:S01]  /*13d30*/  LDSM.16.MT88.4 R136, [R204+0x8080] ;  /* 0x00808000cc88783b */ /* 0x000ea20000004200 */
[C---:B------:R-:W-:Y:S01]  /*13d40*/  FMUL.FTZ R36, R3.reuse, R36 ;  /* 0x0000002403247220 */ /* 0x040fe20000410000 */
[C---:B-----5:R-:W-:Y:S03]  /*13d50*/  HMMA.16816.F32 R12, R144.reuse, R152, R12 ;  /* 0x00000098900c723c */ /* 0x060fe6000000180c */
[C---:B------:R-:W-:Y:S02]  /*13d60*/  FMUL.FTZ R37, R3.reuse, R37 ;  /* 0x0000002503257220 */ /* 0x040fe40000410000 */
[C---:B------:R-:W-:Y:S01]  /*13d70*/  FMUL.FTZ R38, R2.reuse, R38 ;  /* 0x0000002602267220 */ /* 0x040fe20000410000 */
[----:B------:R-:W-:Y:S01]  /*13d80*/  LDSM.16.MT88.4 R184, [R204+0xa880] ;  /* 0x00a88000ccb8783b */ /* 0x000fe20000004200 */
[C---:B------:R-:W-:Y:S01]  /*13d90*/  FMUL.FTZ R39, R2.reuse, R39 ;  /* 0x0000002702277220 */ /* 0x040fe20000410000 */
[C---:B------:R-:W-:Y:S01]  /*13da0*/  HMMA.16816.F32 R16, R144.reuse, R154, R16 ;  /* 0x0000009a9010723c */ /* 0x040fe20000001810 */
[----:B------:R-:W3:Y:S03]  /*13db0*/  MUFU.EX2 R237, R237 ;  /* 0x000000ed00ed7308 */ /* 0x000ee60000000800 */
[----:B------:R-:W-:Y:S01]  /*13dc0*/  FMUL.FTZ R40, R3, R40 ;  /* 0x0000002803287220 */ /* 0x000fe20000410000 */
[----:B-1----:R-:W-:Y:S01]  /*13dd0*/  F2FP.PACK_AB R152, R235, R234 ;  /* 0x000000eaeb98723e */ /* 0x002fe200000000ff */
[----:B------:R-:W-:Y:S01]  /*13de0*/  LDSM.16.MT88.4 R188, [R211+0xb880] ;  /* 0x00b88000d3bc783b */ /* 0x000fe20000004200 */
[C---:B------:R-:W-:Y:S01]  /*13df0*/  FMUL.FTZ R41, R3.reuse, R41 ;  /* 0x0000002903297220 */ /* 0x040fe20000410000 */
[C---:B------:R-:W-:Y:S03]  /*13e00*/  HMMA.16816.F32 R20, R144.reuse, R156, R20 ;  /* 0x0000009c9014723c */ /* 0x040fe60000001814 */
[----:B------:R-:W1:Y:S01]  /*13e10*/  MUFU.EX2 R238, R238 ;  /* 0x000000ee00ee7308 */ /* 0x000e620000000800 */
[C---:B------:R-:W-:Y:S02]  /*13e20*/  FMUL.FTZ R42, R2.reuse, R42 ;  /* 0x0000002a022a7220 */ /* 0x040fe40000410000 */
[----:B------:R-:W-:Y:S01]  /*13e30*/  LDSM.16.MT88.4 R192, [R206+0xb880] ;  /* 0x00b88000cec0783b */ /* 0x000fe20000004200 */
[C---:B------:R-:W-:Y:S01]  /*13e40*/  FMUL.FTZ R43, R2.reuse, R43 ;  /* 0x0000002b022b7220 */ /* 0x040fe20000410000 */
[C---:B------:R-:W-:Y:S04]  /*13e50*/  HMMA.16816.F32 R24, R144.reuse, R158, R24 ;  /* 0x0000009e9018723c */ /* 0x040fe80000001818 */
[C---:B------:R-:W-:Y:S01]  /*13e60*/  FMUL.FTZ R44, R3.reuse, R44 ;  /* 0x0000002c032c7220 */ /* 0x040fe20000410000 */
[----:B------:R-:W4:Y:S01]  /*13e70*/  MUFU.EX2 R150, R150 ;  /* 0x0000009600967308 */ /* 0x000f220000000800 */
[----:B------:R-:W-:Y:S01]  /*13e80*/  LDSM.16.MT88.4 R156, [R206+0x8880] ;  /* 0x00888000ce9c783b */ /* 0x000fe20000004200 */
[----:B------:R-:W-:Y:S02]  /*13e90*/  FMUL.FTZ R45, R3, R45 ;  /* 0x0000002d032d7220 */ /* 0x000fe40000410000 */
[C---:B------:R-:W-:Y:S03]  /*13ea0*/  FMUL.FTZ R46, R2.reuse, R46 ;  /* 0x0000002e022e7220 */ /* 0x040fe60000410000 */
[C---:B------:R-:W-:Y:S01]  /*13eb0*/  FMUL.FTZ R47, R2.reuse, R47 ;  /* 0x0000002f022f7220 */ /* 0x040fe20000410000 */
[----:B---3--:R-:W-:Y:S01]  /*13ec0*/  F2FP.PACK_AB R153, R237, R236 ;  /* 0x000000eced99723e */ /* 0x008fe200000000ff */
[C---:B--2---:R-:W-:Y:S01]  /*13ed0*/  HMMA.16816.F32 R28, R144.reuse, R136, R28 ;  /* 0x00000088901c723c */ /* 0x044fe2000000181c */
[----:B------:R-:W0:Y:S02]  /*13ee0*/  LDGDEPBAR ;  /* 0x00000000000079af */ /* 0x000e240000000000 */
[C---:B------:R-:W-:Y:S02]  /*13ef0*/  FMUL.FTZ R48, R3.reuse, R48 ;  /* 0x0000003003307220 */ /* 0x040fe40000410000 */
[----:B------:R-:W-:Y:S01]  /*13f00*/  FMUL.FTZ R49, R3, R49 ;  /* 0x0000003103317220 */ /* 0x000fe20000410000 */
[----:B-1----:R-:W-:Y:S01]  /*13f10*/  F2FP.PACK_AB R154, R239, R238 ;  /* 0x000000eeef9a723e */ /* 0x002fe200000000ff */
[C---:B------:R-:W-:Y:S01]  /*13f20*/  FMUL.FTZ R50, R2.reuse, R50 ;  /* 0x0000003202327220 */ /* 0x040fe20000410000 */
[C---:B------:R-:W-:Y:S01]  /*13f30*/  HMMA.16816.F32 R32, R144.reuse, R138, R32 ;  /* 0x0000008a9020723c */ /* 0x040fe20000001820 */
[----:B------:R-:W1:Y:S03]  /*13f40*/  LDSM.16.MT88.4 R136, [R205+0x9080] ;  /* 0x00908000cd88783b */ /* 0x000e660000004200 */
[C---:B------:R-:W-:Y:S02]  /*13f50*/  FMUL.FTZ R51, R2.reuse, R51 ;  /* 0x0000003302337220 */ /* 0x040fe40000410000 */
[----:B------:R-:W-:Y:S01]  /*13f60*/  FMUL.FTZ R52, R3, R52 ;  /* 0x0000003403347220 */ /* 0x000fe20000410000 */
[----:B----4-:R-:W-:Y:S01]  /*13f70*/  F2FP.PACK_AB R155, R149, R150 ;  /* 0x00000096959b723e */ /* 0x010fe200000000ff */
        /* <DEDUP_REMOVED lines=140> */
[C---:B------:R-:W-:Y:S04]  /*14840*/  HMMA.16816.F32 R24, R152.reuse, R162, R24 ;  /* 0x000000a29818723c */ /* 0x040fe80000001818 */
[----:B------:R-:W-:Y:S04]  /*14850*/  FADD.FTZ R224, R149, R151 ;  /* 0x0000009795e07221 */ /* 0x000fe80000010000 */
[C---:B-1----:R-:W-:Y:S08]  /*14860*/  HMMA.16816.F32 R28, R152.reuse, R4, R28 ;  /* 0x00000004981c723c */ /* 0x042ff0000000181c */
[C---:B------:R-:W-:Y:S08]  /*14870*/  HMMA.16816.F32 R32, R152.reuse, R6, R32 ;  /* 0x000000069820723c */ /* 0x040ff00000001820 */
        /* <DEDUP_REMOVED lines=25> */
.L_x_662:
[----:B------:R-:W1:Y:S01]  /*14a10*/  SHFL.BFLY PT, R2, R224, 0x2, 0x1f ;  /* 0x0c401f00e0027f89 */ /* 0x000e6200000e0000 */
[----:B------:R-:W-:-:S02]  /*14a20*/  MOV R4, RZ ;  /* 0x000000ff00047202 */ /* 0x000fc40000000f00 */
[----:B------:R-:W-:Y:S01]  /*14a30*/  MOV R10, 0xff800000 ;  /* 0xff800000000a7802 */ /* 0x000fe20000000f00 */
[----:B------:R-:W2:Y:S01]  /*14a40*/  SHFL.BFLY PT, R5, R225, 0x2, 0x1f ;  /* 0x0c401f00e1057f89 */ /* 0x000ea200000e0000 */
        /* <DEDUP_REMOVED lines=9> */
[----:B------:R-:W-:Y:S02]  /*14ae0*/  MOV R3, RZ ;  /* 0x000000ff00037202 */ /* 0x000fe40000000f00 */
[----:B------:R-:W-:-:S09]  /*14af0*/  FSETP.NE.FTZ.AND P1, PT, R5, RZ, PT ;  /* 0x000000ff0500720b */ /* 0x000fd20003f35000 */
[----:B------:R-:W1:Y:S01]  /*14b00*/  @P0 MUFU.RCP R3, R2 ;  /* 0x0000000200030308 */ /* 0x000e620000001000 */
[----:B------:R-:W-:-:S03]  /*14b10*/  @P0 MOV R14, 0x3f317218 ;  /* 0x3f317218000e0802 */ /* 0x000fc60000000f00 */
[----:B------:R-:W-:-:S04]  /*14b20*/  @P1 MOV R12, 0x3f317218 ;  /* 0x3f317218000c1802 */ /* 0x000fc80000000f00 */
[----:B------:R-:W2:Y:S01]  /*14b30*/  @P0 MUFU.LG2 R2, R2 ;  /* 0x0000000200020308 */ /* 0x000ea20000000c00 */
[----:B------:R-:W-:-:S07]  /*14b40*/  @P1 FMUL.FTZ R12, R12, c[0x0][0x2d0] ;  /* 0x0000b4000c0c1a20 */ /* 0x000fce0000410000 */
[----:B------:R-:W3:Y:S01]  /*14b50*/  @P1 MUFU.LG2 R6, R5 ;  /* 0x0000000500061308 */ /* 0x000ee20000000c00 */
[C---:B-1----:R-:W-:Y:S02]  /*14b60*/  FMUL.FTZ R146, R3.reuse, R146 ;  /* 0x0000009203927220 */ /* 0x042fe40000410000 */
[C---:B------:R-:W-:Y:S02]  /*14b70*/  FMUL.FTZ R147, R3.reuse, R147 ;  /* 0x0000009303937220 */ /* 0x040fe40000410000 */
[C---:B------:R-:W-:Y:S02]  /*14b80*/  FMUL.FTZ R142, R3.reuse, R142 ;  /* 0x0000008e038e7220 */ /* 0x040fe40000410000 */
[----:B------:R-:W-:Y:S01]  /*14b90*/  FMUL.FTZ R143, R3, R143 ;  /* 0x0000008f038f7220 */ /* 0x000fe20000410000 */
[----:B------:R-:W1:Y:S01]  /*14ba0*/  @P1 MUFU.RCP R4, R5 ;  /* 0x0000000500041308 */ /* 0x000e620000001000 */
[----:B--2---:R-:W-:Y:S02]  /*14bb0*/  @P0 FMUL.FTZ R13, R2, 0.69314718246459960938 ;  /* 0x3f317218020d0820 */ /* 0x004fe40000410000 */
[----:B------:R-:W-:-:S02]  /*14bc0*/  @P0 FMUL.FTZ R2, R14, c[0x0][0x2d0] ;  /* 0x0000b4000e020a20 */ /* 0x000fc40000410000 */
[C---:B------:R-:W-:Y:S02]  /*14bd0*/  FMUL.FTZ R138, R3.reuse, R138 ;  /* 0x0000008a038a7220 */ /* 0x040fe40000410000 */
[C---:B------:R-:W-:Y:S02]  /*14be0*/  FMUL.FTZ R139, R3.reuse, R139 ;  /* 0x0000008b038b7220 */ /* 0x040fe40000410000 */
[----:B---3--:R-:W-:Y:S02]  /*14bf0*/  @P1 FMUL.FTZ R6, R6, 0.69314718246459960938 ;  /* 0x3f31721806061820 */ /* 0x008fe40000410000 */
[C---:B------:R-:W-:Y:S02]  /*14c00*/  FMUL.FTZ R134, R3.reuse, R134 ;  /* 0x0000008603867220 */ /* 0x040fe40000410000 */
[C---:B------:R-:W-:Y:S02]  /*14c10*/  FMUL.FTZ R135, R3.reuse, R135 ;  /* 0x0000008703877220 */ /* 0x040fe40000410000 */
[----:B------:R-:W-:-:S02]  /*14c20*/  FMUL.FTZ R22, R3, R22 ;  /* 0x0000001603167220 */ /* 0x000fc40000410000 */
[C---:B-1----:R-:W-:Y:S02]  /*14c30*/  FMUL.FTZ R144, R4.reuse, R144 ;  /* 0x0000009004907220 */ /* 0x042fe40000410000 */
        /* <DEDUP_REMOVED lines=117> */
[----:B------:R-:W-:Y:S02]  /*15390*/  FMUL.FTZ R3, R3, R131 ;  /* 0x0000008303037220 */ /* 0x000fe40000410000 */
[----:B------:R-:W-:-:S02]  /*153a0*/  @P1 FFMA.FTZ R10, R12, R0, R6 ;  /* 0x000000000c0a1223 */ /* 0x000fc40000010006 */
[----:B------:R-:W-:Y:S02]  /*153b0*/  @P0 FFMA.FTZ R11, R2, R148, R13 ;  /* 0x00000094020b0223 */ /* 0x000fe4000001000d */
.L_x_589:
        /* <DEDUP_REMOVED lines=61> */
[----:B------:R-:W-:Y:S01]  /*15790*/  IMAD.IADD R18, R15, 0x1, R16 ;  /* 0x000000010f127824 */ /* 0x000fe200078e0210 */
[----:B------:R-:W-:Y:S01]  /*157a0*/  STS [R4+0x400], R142 ;  /* 0x0004008e04007388 */ /* 0x000fe20000000800 */
[----:B------:R-:W-:Y:S01]  /*157b0*/  IMAD.IADD R19, R16, 0x1, R4 ;  /* 0x0000000110137824 */ /* 0x000fe200078e0204 */
[----:B------:R-:W-:Y:S02]  /*157c0*/  F2FP.PACK_AB R50, R51, R50 ;  /* 0x000000323332723e */ /* 0x000fe400000000ff */
        /* <DEDUP_REMOVED lines=23> */
[----:B------:R-:W-:Y:S02]  /*15940*/  F2FP.PACK_AB R84, R85, R84 ;  /* 0x000000545554723e */ /* 0x000fe400000000ff */
        /* <DEDUP_REMOVED lines=33> */
[----:B------:R-:W-:Y:S02]  /*15b60*/  ISETP.NE.U32.AND P0, PT, RZ, c[0x0][0x500], PT ;  /* 0x00014000ff007a0c */ /* 0x000fe40003f05070 */
[----:B------:R-:W-:Y:S01]  /*15b70*/  ISETP.NE.U32.AND P1, PT, RZ, c[0x0][0x508], PT ;  /* 0x00014200ff007a0c */ /* 0x000fe20003f25070 */
[----:B------:R-:W-:Y:S01]  /*15b80*/  STS [R17+0x4480], R46 ;  /* 0x0044802e11007388 */ /* 0x000fe20000000800 */
[----:B------:R-:W-:-:S02]  /*15b90*/  ISETP.NE.AND.EX P0, PT, RZ, c[0x0][0x504], PT, P0 ;  /* 0x00014100ff007a0c */ /* 0x000fc40003f05300 */
[----:B------:R-:W-:Y:S01]  /*15ba0*/  ISETP.NE.AND.EX P1, PT, RZ, c[0x0][0x50c], PT, P1 ;  /* 0x00014300ff007a0c */ /* 0x000fe20003f25310 */
        /* <DEDUP_REMOVED lines=38> */
[----:B------:R1:W-:Y:S04]  /*15e10*/  STS [R19+0xc400], R122 ;  /* 0x00c4007a13007388 */ /* 0x0003e80000000800 */
[----:B------:R-:W-:Y:S04]  /*15e20*/  STS [R20+0xc080], R124 ;  /* 0x00c0807c14007388 */ /* 0x000fe80000000800 */
[----:B------:R-:W-:Y:S04]  /*15e30*/  STS [R20+0xc480], R126 ;  /* 0x00c4807e14007388 */ /* 0x000fe80000000800 */
[----:B------:R-:W-:Y:S04]  /*15e40*/  STS [R16+0xc000], R128 ;  /* 0x00c0008010007388 */ /* 0x000fe80000000800 */
[----:B------:R2:W-:Y:S01]  /*15e50*/  STS [R16+0xc400], R3 ;  /* 0x00c4000310007388 */ /* 0x0005e20000000800 */
[----:B-1----:R-:W-:-:S03]  /*15e60*/  IMAD.WIDE R18, R216, R5, c[0x0][0x500] ;  /* 0x00014000d8127625 */ /* 0x002fc600078e0205 */
[----:B------:R-:W-:Y:S06]  /*15e70*/  BAR.SYNC.DEFER_BLOCKING 0x1, 0x100 ;  /* 0x0044000000007b1d */ /* 0x000fec0000010000 */
[----:B--2---:R-:W2:Y:S01]  /*15e80*/  @P0 LDG.E R3, [R18.64] ;  /* 0x0000000812030981 */ /* 0x004ea2000c1e1900 */
[----:B------:R-:W-:Y:S02]  /*15e90*/  IMAD.MOV.U32 R4, RZ, RZ, c[0x0][0x388] ;  /* 0x0000e200ff047624 */ /* 0x000fe400078e00ff */
[----:B------:R-:W-:-:S05]  /*15ea0*/  @P1 IMAD.WIDE R16, R216, R5, c[0x0][0x508] ;  /* 0x00014200d8101625 */ /* 0x000fca00078e0205 */
[----:B------:R1:W5:Y:S02]  /*15eb0*/  @P1 LDG.E R4, [R16.64] ;  /* 0x0000000810041981 */ /* 0x000364000c1e1900 */
[----:B-1----:R-:W-:Y:S02]  /*15ec0*/  CS2R R16, SRZ ;  /* 0x0000000000107805 */ /* 0x002fe4000001ff00 */
[--C-:B--2---:R-:W-:Y:S01]  /*15ed0*/  @P0 SHF.R.S32.HI R17, RZ, 0x1f, R3.reuse ;  /* 0x0000001fff110819 */ /* 0x104fe20000011403 */
[----:B------:R-:W-:Y:S01]  /*15ee0*/  @P0 IMAD.MOV.U32 R16, RZ, RZ, R3 ;  /* 0x000000ffff100224 */ /* 0x000fe200078e0003 */
[----:B------:R-:W-:Y:S05]  /*15ef0*/  @P1 BRA `(.L_x_665) ;  /* 0x0000004000001947 */ /* 0x000fea0003800000 */
[----:B------:R-:W-:Y:S05]  /*15f00*/  @!P0 BRA `(.L_x_665) ;  /* 0x0000003000008947 */ /* 0x000fea0003800000 */
[----:B-----5:R1:W2:Y:S04]  /*15f10*/  LDG.E R4, [R18.64] ;  /* 0x0000000812047981 */ /* 0x0202a8000c1e1900 */
[----:B-1----:R-:W2:Y:S02]  /*15f20*/  LDG.E R18, [R18.64+0x4] ;  /* 0x0000040812127981 */ /* 0x002ea4000c1e1900 */
[----:B--2---:R-:W-:-:S02]  /*15f30*/  IADD3 R4, -R4, R18, RZ ;  /* 0x0000001204047210 */ /* 0x004fc40007ffe1ff */
.L_x_665:
[----:B------:R-:W-:Y:S01]  /*15f40*/  LOP3.LUT R9, R12, 0xffffffe0, RZ, 0xc0, !PT ;  /* 0xffffffe00c097812 */ /* 0x000fe200078ec0ff */
[----:B------:R-:W1:Y:S01]  /*15f50*/  S2R R75, SR_CTAID.X ;  /* 0x00000000004b7919 */ /* 0x000e620000002500 */
[----:B------:R-:W-:Y:S01]  /*15f60*/  SHF.R.S32.HI R5, RZ, 0x1f, R14 ;  /* 0x0000001fff057819 */ /* 0x000fe2000001140e */
[----:B------:R-:W-:Y:S01]  /*15f70*/  IMAD.MOV.U32 R12, RZ, RZ, c[0x0][0x4e8] ;  /* 0x00013a00ff0c7624 */ /* 0x000fe200078e00ff */
[----:B------:R-:W-:Y:S01]  /*15f80*/  LEA.HI R3, R8, R8, RZ, 0x1 ;  /* 0x0000000808037211 */ /* 0x000fe200078f08ff */
[----:B------:R-:W-:Y:S01]  /*15f90*/  IMAD.IADD R9, R2, 0x1, -R9 ;  /* 0x0000000102097824 */ /* 0x000fe200078e0a09 */
[----:B------:R-:W-:Y:S01]  /*15fa0*/  LEA.HI R5, R5, R14, RZ, 0x3 ;  /* 0x0000000e05057211 */ /* 0x000fe200078f18ff */
[----:B------:R-:W-:Y:S01]  /*15fb0*/  IMAD.MOV.U32 R19, RZ, RZ, R17 ;  /* 0x000000ffff137224 */ /* 0x000fe200078e0011 */
[----:B------:R-:W-:Y:S01]  /*15fc0*/  LOP3.LUT R3, R3, 0x1ffffffe, RZ, 0xc0, !PT ;  /* 0x1ffffffe03037812 */ /* 0x000fe200078ec0ff */
[----:B------:R-:W-:Y:S01]  /*15fd0*/  BSSY B0, `(.L_x_666) ;  /* 0x000008b000007945 */ /* 0x000fe20003800000 */
[----:B------:R-:W-:-:S02]  /*15fe0*/  SHF.R.S32.HI R7, RZ, 0x1f, R9 ;  /* 0x0000001fff077819 */ /* 0x000fc40000011409 */
[----:B------:R-:W-:Y:S02]  /*15ff0*/  LOP3.LUT R5, R5, 0xffffff8, RZ, 0xc0, !PT ;  /* 0x0ffffff805057812 */ /* 0x000fe400078ec0ff */
[----:B------:R-:W-:Y:S02]  /*16000*/  LEA.HI R7, R7, R9, RZ, 0x2 ;  /* 0x0000000907077211 */ /* 0x000fe400078f10ff */
[----:B------:R-:W-:Y:S01]  /*16010*/  IADD3 R5, -R5, R14, RZ ;  /* 0x0000000e05057210 */ /* 0x000fe20007ffe1ff */
[----:B------:R-:W-:Y:S01]  /*16020*/  IMAD.WIDE.U32 R14, R16, c[0x0][0x3a0], RZ ;  /* 0x0000e800100e7a25 */ /* 0x000fe200078e00ff */
[----:B------:R-:W-:Y:S02]  /*16030*/  SHF.R.S32.HI R7, RZ, 0x2, R7 ;  /* 0x00000002ff077819 */ /* 0x000fe40000011407 */
[----:B------:R-:W-:Y:S01]  /*16040*/  LOP3.LUT P2, RZ, R9, 0x3, RZ, 0xc0, !PT ;  /* 0x0000000309ff7812 */ /* 0x000fe2000784c0ff */
[----:B------:R-:W-:Y:S01]  /*16050*/  IMAD.IADD R9, R8, 0x1, -R3 ;  /* 0x0000000108097824 */ /* 0x000fe200078e0a03 */
[----:B------:R-:W-:Y:S01]  /*16060*/  ISETP.NE.AND P1, PT, R12, 0x1, PT ;  /* 0x000000010c00780c */ /* 0x000fe20003f25270 */
[----:B------:R-:W-:Y:S01]  /*16070*/  IMAD R5, R5, 0x10, R7 ;  /* 0x0000001005057824 */ /* 0x000fe200078e0207 */
[----:B------:R-:W-:Y:S01]  /*16080*/  MOV R18, R16 ;  /* 0x0000001000127202 */ /* 0x000fe20000000f00 */
[----:B------:R-:W-:Y:S01]  /*16090*/  IMAD R12, R0, c[0x0][0x490], RZ ;  /* 0x00012400000c7a24 */ /* 0x000fe200078e02ff */
[CC--:B------:R-:W-:Y:S01]  /*160a0*/  LEA.HI R3, R6.reuse, R2.reuse, RZ, 0x3 ;  /* 0x0000000206037211 */ /* 0x0c0fe200078f18ff */
[----:B------:R-:W-:Y:S01]  /*160b0*/  IMAD R9, R9, 0x8, R5 ;  /* 0x0000000809097824 */ /* 0x000fe200078e0205 */
[----:B------:R-:W-:Y:S01]  /*160c0*/  LEA.HI R6, R6, R2, RZ, 0x6 ;  /* 0x0000000206067211 */ /* 0x000fe200078f30ff */
[----:B------:R-:W-:Y:S01]  /*160d0*/  IMAD R7, R17, c[0x0][0x3a0], RZ ;  /* 0x0000e80011077a24 */ /* 0x000fe200078e02ff */
[----:B------:R-:W-:Y:S01]  /*160e0*/  LOP3.LUT R8, R3, 0xfffffff8, RZ, 0xc0, !PT ;  /* 0xfffffff803087812 */ /* 0x000fe200078ec0ff */
[----:B------:R-:W-:Y:S01]  /*160f0*/  IMAD.WIDE.U32 R18, R215, c[0x0][0x490], R18 ;  /* 0x00012400d7127a25 */ /* 0x000fe200078e0012 */
[----:B-1----:R-:W-:-:S02]  /*16100*/  LEA R9, R75, R9, 0x7 ;  /* 0x000000094b097211 */ /* 0x002fc400078e38ff */
[----:B------:R-:W-:Y:S01]  /*16110*/  SHF.R.S32.HI R3, RZ, 0x3, R3 ;  /* 0x00000003ff037819 */ /* 0x000fe20000011403 */
[----:B------:R-:W-:Y:S01]  /*16120*/  IMAD R12, R215, c[0x0][0x494], R12 ;  /* 0x00012500d70c7a24 */ /* 0x000fe200078e020c */
[----:B------:R-:W-:Y:S01]  /*16130*/  SHF.L.U32 R6, R6, 0x3, RZ ;  /* 0x0000000306067819 */ /* 0x000fe200000006ff */
[----:B------:R-:W-:Y:S02]  /*16140*/  IMAD R7, R16, c[0x0][0x3a4], R7 ;  /* 0x0000e90010077a24 */ /* 0x000fe400078e0207 */
[----:B------:R-:W-:Y:S02]  /*16150*/  IMAD.IADD R19, R19, 0x1, R12 ;  /* 0x0000000113137824 */ /* 0x000fe400078e020c */
[----:B------:R-:W-:Y:S01]  /*16160*/  @P1 IMAD.HI.U32 R12, R9, c[0x0][0x4ec], RZ ;  /* 0x00013b00090c1a27 */ /* 0x000fe200078e00ff */
[----:B------:R-:W-:Y:S02]  /*16170*/  IADD3 R15, R15, R7, RZ ;  /* 0x000000070f0f7210 */ /* 0x000fe40007ffe0ff */
[----:B------:R-:W-:Y:S01]  /*16180*/  SHF.R.S32.HI R7, RZ, 0x1f, R216 ;  /* 0x0000001fff077819 */ /* 0x000fe200000114d8 */
[----:B------:R-:W-:Y:S01]  /*16190*/  IMAD.IADD R2, R2, 0x1, -R8 ;  /* 0x0000000102027824 */ /* 0x000fe200078e0a08 */
[----:B------:R-:W-:Y:S01]  /*161a0*/  SEL R216, R216, RZ, !P0 ;  /* 0x000000ffd8d87207 */ /* 0x000fe20004000000 */
[----:B------:R-:W-:Y:S01]  /*161b0*/  IMAD.MOV.U32 R8, RZ, RZ, R9 ;  /* 0x000000ffff087224 */ /* 0x000fe200078e0009 */
[----:B------:R-:W-:Y:S01]  /*161c0*/  @P1 SHF.R.U32.HI R8, RZ, c[0x0][0x4f0], R12 ;  /* 0x00013c00ff081a19 */ /* 0x000fe2000001160c */
[----:B------:R-:W-:Y:S01]  /*161d0*/  IMAD R16, R0, c[0x0][0x3e8], RZ ;  /* 0x0000fa0000107a24 */ /* 0x000fe200078e02ff */
[----:B------:R-:W-:Y:S01]  /*161e0*/  SEL R7, R7, RZ, !P0 ;  /* 0x000000ff07077207 */ /* 0x000fe20004000000 */
[----:B------:R-:W-:Y:S01]  /*161f0*/  IMAD.WIDE.U32 R14, R215, c[0x0][0x3e8], R14 ;  /* 0x0000fa00d70e7a25 */ /* 0x000fe200078e000e */
[----:B------:R-:W-:-:S03]  /*16200*/  LEA R0, R2, R3, 0x5 ;  /* 0x0000000302007211 */ /* 0x000fc600078e28ff */
[----:B------:R-:W-:Y:S02]  /*16210*/  IMAD.MOV R12, RZ, RZ, -R8 ;  /* 0x000000ffff0c7224 */ /* 0x000fe400078e0a08 */
[----:B------:R-:W-:Y:S02]  /*16220*/  IMAD R16, R215, c[0x0][0x3ec], R16 ;  /* 0x0000fb00d7107a24 */ /* 0x000fe400078e0210 */
[----:B------:R-:W-:-:S03]  /*16230*/  IMAD.WIDE.U32 R18, R216, c[0x0][0x498], R18 ;  /* 0x00012600d8127a25 */ /* 0x000fc600078e0012 */
[----:B------:R-:W-:Y:S01]  /*16240*/  IADD3 R15, R15, R16, RZ ;  /* 0x000000100f0f7210 */ /* 0x000fe20007ffe0ff */
[----:B------:R-:W-:Y:S01]  /*16250*/  IMAD R12, R12, c[0x0][0x4e8], R9 ;  /* 0x00013a000c0c7a24 */ /* 0x000fe200078e0209 */
[----:B------:R-:W-:Y:S01]  /*16260*/  IADD3 R20, P0, R8, R18, RZ ;  /* 0x0000001208147210 */ /* 0x000fe20007f1e0ff */
[----:B------:R-:W-:Y:S01]  /*16270*/  IMAD R13, R7, c[0x0][0x498], RZ ;  /* 0x00012600070d7a24 */ /* 0x000fe200078e02ff */
[----:B------:R-:W-:Y:S01]  /*16280*/  SHF.R.S32.HI R16, RZ, 0x1f, R8 ;  /* 0x0000001fff107819 */ /* 0x000fe20000011408 */
[----:B------:R-:W-:Y:S01]  /*16290*/  IMAD R9, R75, 0x80, R0 ;  /* 0x000000804b097824 */ /* 0x000fe200078e0200 */
[----:B------:R-:W-:Y:S01]  /*162a0*/  SHF.R.S32.HI R18, RZ, 0x1f, R12 ;  /* 0x0000001fff127819 */ /* 0x000fe2000001140c */
[----:B------:R-:W-:Y:S02]  /*162b0*/  IMAD R13, R216, c[0x0][0x49c], R13 ;  /* 0x00012700d80d7a24 */ /* 0x000fe400078e020d */
[----:B------:R-:W-:Y:S02]  /*162c0*/  IMAD.SHL.U32 R0, R3, 0x40, RZ ;  /* 0x0000004003007824 */ /* 0x000fe400078e00ff */
[----:B------:R-:W-:Y:S01]  /*162d0*/  IMAD R18, R18, c[0x0][0x488], RZ ;  /* 0x0001220012127a24 */ /* 0x000fe200078e02ff */
[----:B------:R-:W-:Y:S01]  /*162e0*/  IADD3.X R21, R16, R19, R13, P0, !PT ;  /* 0x0000001310157210 */ /* 0x000fe200007fe40d */
[----:B------:R-:W-:Y:S01]  /*162f0*/  @P1 IMAD.HI.U32 R17, R9, c[0x0][0x4ec], RZ ;  /* 0x00013b0009111a27 */ /* 0x000fe200078e00ff */
[----:B------:R-:W-:-:S03]  /*16300*/  LOP3.LUT R13, R0, 0x1c0, RZ, 0xc0, !PT ;  /* 0x000001c0000d7812 */ /* 0x000fc600078ec0ff */
[----:B------:R-:W-:-:S04]  /*16310*/  IMAD.WIDE.U32 R20, R12, c[0x0][0x488], R20 ;  /* 0x000122000c147a25 */ /* 0x000fc800078e0014 */
[----:B------:R-:W-:Y:S01]  /*16320*/  IMAD R18, R12, c[0x0][0x48c], R18 ;  /* 0x000123000c127a24 */ /* 0x000fe200078e0212 */
[----:B------:R-:W-:Y:S01]  /*16330*/  LEA R12, P0, R20, c[0x0][0x450], 0x2 ;  /* 0x00011400140c7a11 */ /* 0x000fe200078010ff */
[----:B------:R-:W-:Y:S01]  /*16340*/  IMAD.SHL.U32 R0, R2, 0x8, RZ ;  /* 0x0000000802007824 */ /* 0x000fe200078e00ff */
[----:B------:R-:W-:Y:S01]  /*16350*/  SHF.R.U32.HI R2, RZ, 0x3, R13 ;  /* 0x00000003ff027819 */ /* 0x000fe2000001160d */
[----:B------:R-:W-:Y:S01]  /*16360*/  IMAD.MOV.U32 R8, RZ, RZ, R9 ;  /* 0x000000ffff087224 */ /* 0x000fe200078e0009 */
[----:B------:R-:W-:Y:S01]  /*16370*/  IADD3 R18, R21, R18, RZ ;  /* 0x0000001215127210 */ /* 0x000fe20007ffe0ff */
[----:B------:R-:W-:Y:S01]  /*16380*/  SHFL.IDX PT, R22, R12, 0x1, 0x1c1f ;  /* 0x003c1f000c167f89 */ /* 0x000fe200000e0000 */
[----:B------:R-:W-:Y:S01]  /*16390*/  @P1 SHF.R.U32.HI R8, RZ, c[0x0][0x4f0], R17 ;  /* 0x00013c00ff081a19 */ /* 0x000fe20000011611 */
[----:B------:R-:W-:Y:S01]  /*163a0*/  IMAD R7, R7, c[0x0][0x3f0], RZ ;  /* 0x0000fc0007077a24 */ /* 0x000fe200078e02ff */
[----:B------:R-:W-:Y:S01]  /*163b0*/  LEA.HI.X R18, R20, c[0x0][0x454], R18, 0x2, P0 ;  /* 0x0001150014127a11 */ /* 0x000fe200000f1412 */
[----:B------:R-:W-:Y:S01]  /*163c0*/  IMAD R5, R75, 0x80, R5 ;  /* 0x000000804b057824 */ /* 0x000fe200078e0205 */
[----:B------:R-:W-:Y:S01]  /*163d0*/  LOP3.LUT R13, R13, 0x38, R0, 0xf8, !PT ;  /* 0x000000380d0d7812 */ /* 0x000fe200078ef800 */
[----:B------:R-:W-:Y:S01]  /*163e0*/  SHFL.IDX PT, R20, R12, RZ, 0x1c1f ;  /* 0x001c1fff0c147589 */ /* 0x000fe200000e0000 */
[C---:B------:R-:W-:Y:S01]  /*163f0*/  IMAD R7, R216.reuse, c[0x0][0x3f4], R7 ;  /* 0x0000fd00d8077a24 */ /* 0x040fe200078e0207 */
[----:B------:R-:W-:Y:S01]  /*16400*/  SHF.R.S32.HI R16, RZ, 0x1f, R8 ;  /* 0x0000001fff107819 */ /* 0x000fe20000011408 */
[----:B------:R-:W-:Y:S01]  /*16410*/  IMAD.WIDE.U32 R14, R216, c[0x0][0x3f0], R14 ;  /* 0x0000fc00d80e7a25 */ /* 0x000fe200078e000e */
[----:B------:R-:W-:Y:S01]  /*16420*/  LOP3.LUT R13, R13, R2, RZ, 0x3c, !PT ;  /* 0x000000020d0d7212 */ /* 0x000fe200078e3cff */
[----:B------:R-:W1:Y:S01]  /*16430*/  SHFL.IDX PT, R21, R18, RZ, 0x1c1f ;  /* 0x001c1fff12157589 */ /* 0x000e6200000e0000 */
[----:B------:R-:W-:Y:S01]  /*16440*/  LEA R75, R75, R3, 0x7 ;  /* 0x000000034b4b7211 */ /* 0x000fe200078e38ff */
[----:B------:R-:W-:Y:S01]  /*16450*/  IMAD.MOV R2, RZ, RZ, -R8 ;  /* 0x000000ffff027224 */ /* 0x000fe200078e0a08 */
[----:B------:R-:W-:Y:S01]  /*16460*/  IADD3 R15, R15, R7, RZ ;  /* 0x000000070f0f7210 */ /* 0x000fe20007ffe0ff */
[----:B------:R2:W3:Y:S01]  /*16470*/  SHFL.IDX PT, R23, R18, 0x1, 0x1c1f ;  /* 0x003c1f0012177f89 */ /* 0x0004e200000e0000 */
[----:B------:R-:W-:Y:S01]  /*16480*/  IMAD R16, R16, c[0x0][0x3e0], RZ ;  /* 0x0000f80010107a24 */ /* 0x000fe200078e02ff */
[----:B------:R-:W-:-:S03]  /*16490*/  LOP3.LUT R6, R13, 0x7ffffe00, R6, 0xf8, !PT ;  /* 0x7ffffe000d067812 */ /* 0x000fc600078ef806 */
[----:B------:R-:W-:Y:S02]  /*164a0*/  IMAD R16, R8, c[0x0][0x3e4], R16 ;  /* 0x0000f90008107a24 */ /* 0x000fe400078e0210 */
[----:B--2---:R-:W-:Y:S02]  /*164b0*/  IMAD R18, R2, c[0x0][0x4e8], R9 ;  /* 0x00013a0002127a24 */ /* 0x004fe400078e0209 */
[----:B-----5:R-:W-:Y:S01]  /*164c0*/  IMAD R2, R4, c[0x0][0x4e8], RZ ;  /* 0x00013a0004027a24 */ /* 0x020fe200078e02ff */
[----:B------:R-:W-:Y:S01]  /*164d0*/  IADD3 R4, R5, 0x8, RZ ;  /* 0x0000000805047810 */ /* 0x000fe20007ffe0ff */
[----:B------:R-:W-:-:S03]  /*164e0*/  IMAD.WIDE.U32 R8, R8, c[0x0][0x3e0], R14 ;  /* 0x0000f80008087a25 */ /* 0x000fc600078e000e */
[-C--:B------:R-:W-:Y:S01]  /*164f0*/  ISETP.GE.OR P1, PT, R5, R2.reuse, P2 ;  /* 0x000000020500720c */ /* 0x080fe20001726670 */
[----:B------:R-:W-:Y:S01]  /*16500*/  IMAD.IADD R9, R9, 0x1, R16 ;  /* 0x0000000109097824 */ /* 0x000fe200078e0210 */
[----:B------:R-:W-:Y:S02]  /*16510*/  ISETP.GE.OR P0, PT, R4, R2, P2 ;  /* 0x000000020400720c */ /* 0x000fe40001706670 */
[----:B------:R-:W-:Y:S02]  /*16520*/  SHF.R.S32.HI R5, RZ, 0x1f, R18 ;  /* 0x0000001fff057819 */ /* 0x000fe40000011412 */
[----:B------:R-:W-:-:S03]  /*16530*/  SHF.L.U32 R16, R6, 0x1, RZ ;  /* 0x0000000106107819 */ /* 0x000fc600000006ff */
[----:B------:R-:W-:-:S04]  /*16540*/  IMAD R5, R5, c[0x0][0x3d8], RZ ;  /* 0x0000f60005057a24 */ /* 0x000fc800078e02ff */
[C---:B------:R-:W-:Y:S01]  /*16550*/  IMAD R17, R18.reuse, c[0x0][0x3dc], R5 ;  /* 0x0000f70012117a24 */ /* 0x040fe200078e0205 */
[----:B-1----:R1:W-:Y:S01]  /*16560*/  @!P1 ST.E [R20.64], R10 ;  /* 0x0000000a14009985 */ /* 0x0023e2000c101908 */
[----:B------:R-:W-:-:S03]  /*16570*/  IMAD.WIDE.U32 R18, R18, c[0x0][0x3d8], R8 ;  /* 0x0000f60012127a25 */ /* 0x000fc600078e0008 */
[----:B---3--:R1:W-:Y:S01]  /*16580*/  @!P0 ST.E [R22.64], R11 ;  /* 0x0000000b16008985 */ /* 0x0083e2000c101908 */
[----:B------:R-:W-:Y:S01]  /*16590*/  IMAD.IADD R17, R19, 0x1, R17 ;  /* 0x0000000113117824 */ /* 0x000fe200078e0211 */
[C---:B------:R-:W-:Y:S02]  /*165a0*/  LEA R74, P0, R18.reuse, c[0x0][0x380], 0x1 ;  /* 0x0000e000124a7a11 */ /* 0x040fe400078008ff */
        /* <DEDUP_REMOVED lines=26> */
[----:B-1----:R-:W1:Y:S01]  /*16750*/  LDS.128 R16, [R16+0xc080] ;  /* 0x00c0800010107984 */ /* 0x002e620000000c00 */
[----:B------:R-:W-:-:S07]  /*16760*/  ISETP.GE.AND P3, PT, R0, c[0x0][0x3c8], PT ;  /* 0x0000f20000007a0c */ /* 0x000fce0003f66270 */
[----:B------:R-:W-:Y:S02]  /*16770*/  @!P2 SHF.R.S32.HI R71, RZ, 0x1f, R72 ;  /* 0x0000001fff47a819 */ /* 0x000fe40000011448 */
[----:B------:R-:W-:Y:S02]  /*16780*/  @!P1 SHF.R.S32.HI R69, RZ, 0x1f, R70 ;  /* 0x0000001fff459819 */ /* 0x000fe40000011446 */
[----:B------:R-:W-:Y:S02]  /*16790*/  @!P0 SHF.R.S32.HI R3, RZ, 0x1f, R68 ;  /* 0x0000001fff038819 */ /* 0x000fe40000011444 */
[----:B------:R-:W-:Y:S01]  /*167a0*/  @!P2 LEA.HI R71, R71, R72, RZ, 0x3 ;  /* 0x000000484747a211 */ /* 0x000fe200078f18ff */
[----:B------:R-:W-:Y:S01]  /*167b0*/  @!P3 IMAD.WIDE R78, R0, 0x2, R76 ;  /* 0x00000002004eb825 */ /* 0x000fe200078e024c */
[----:B------:R-:W-:Y:S02]  /*167c0*/  @!P1 LEA.HI R69, R69, R70, RZ, 0x3 ;  /* 0x0000004645459211 */ /* 0x000fe400078f18ff */
[----:B------:R-:W-:-:S02]  /*167d0*/  @!P0 LEA.HI R3, R3, R68, RZ, 0x3 ;  /* 0x0000004403038211 */ /* 0x000fc400078f18ff */
[----:B------:R-:W-:Y:S02]  /*167e0*/  @!P2 LOP3.LUT R71, R71, 0xfffffff8, RZ, 0xc0, !PT ;  /* 0xfffffff84747a812 */ /* 0x000fe400078ec0ff */
[----:B------:R-:W-:Y:S02]  /*167f0*/  @!P1 LOP3.LUT R69, R69, 0xfffffff8, RZ, 0xc0, !PT ;  /* 0xfffffff845459812 */ /* 0x000fe400078ec0ff */
[----:B------:R-:W-:Y:S01]  /*16800*/  @!P0 LOP3.LUT R3, R3, 0xfffffff8, RZ, 0xc0, !PT ;  /* 0xfffffff803038812 */ /* 0x000fe200078ec0ff */
[--C-:B------:R-:W-:Y:S01]  /*16810*/  @!P2 IMAD.WIDE R70, R71, 0x2, R76.reuse ;  /* 0x000000024746a825 */ /* 0x100fe200078e024c */
[----:B--2---:R2:W-:Y:S03]  /*16820*/  @!P3 ST.E.128 [R78.64], R64 ;  /* 0x000000404e00b985 */ /* 0x0045e6000c101d08 */
[--C-:B------:R-:W-:Y:S01]  /*16830*/  @!P1 IMAD.WIDE R68, R69, 0x2, R76.reuse ;  /* 0x0000000245449825 */ /* 0x100fe200078e024c */
[----:B---3--:R2:W-:Y:S03]  /*16840*/  @!P2 ST.E.128 [R70.64], R48 ;  /* 0x000000304600a985 */ /* 0x0085e6000c101d08 */
[----:B------:R-:W-:Y:S01]  /*16850*/  @!P0 IMAD.WIDE R76, R3, 0x2, R76 ;  /* 0x00000002034c8825 */ /* 0x000fe200078e024c */
[----:B----4-:R2:W-:Y:S04]  /*16860*/  @!P1 ST.E.128 [R68.64], R32 ;  /* 0x0000002044009985 */ /* 0x0105e8000c101d08 */
[----:B-1----:R2:W-:Y:S02]  /*16870*/  @!P0 ST.E.128 [R76.64], R16 ;  /* 0x000000104c008985 */ /* 0x0025e4000c101d08 */
.L_x_667:
[----:B--234-:R-:W-:Y:S05]  /*16880*/  BSYNC B0 ;  /* 0x0000000000007941 */ /* 0x01cfea0003800000 */
.L_x_666:
[----:B------:R-:W-:Y:S01]  /*16890*/  IADD3 R3, R75, 0x20, RZ ;  /* 0x000000204b037810 */ /* 0x000fe20007ffe0ff */
[----:B------:R2:W3:Y:S01]  /*168a0*/  SHFL.IDX PT, R35, R73, 0x1, 0x181f ;  /* 0x00381f0049237f89 */ /* 0x0004e200000e0000 */
[----:B------:R-:W-:Y:S02]  /*168b0*/  BSSY B0, `(.L_x_668) ;  /* 0x000001c000007945 */ /* 0x000fe40003800000 */
[----:B------:R-:W-:Y:S01]  /*168c0*/  ISETP.GE.AND P0, PT, R3, R2, PT ;  /* 0x000000020300720c */ /* 0x000fe20003f06270 */
[----:B------:R2:W4:-:S12]  /*168d0*/  SHFL.IDX PT, R34, R74, 0x1, 0x181f ;  /* 0x00381f004a227f89 */ /* 0x00051800000e0000 */
[----:B------:R-:W-:Y:S05]  /*168e0*/  @P0 BRA `(.L_x_669) ;  /* 0x0000018000000947 */ /* 0x000fea0003800000 */
[C---:B------:R-:W-:Y:S02]  /*168f0*/  IADD3 R32, R0.reuse, 0x40, RZ ;  /* 0x0000004000207810 */ /* 0x040fe40007ffe0ff */
[C---:B------:R-:W-:Y:S02]  /*16900*/  IADD3 R18, R0.reuse, 0x80, RZ ;  /* 0x0000008000127810 */ /* 0x040fe40007ffe0ff */
[----:B-1----:R-:W-:Y:S02]  /*16910*/  IADD3 R16, R0, 0xc0, RZ ;  /* 0x000000c000107810 */ /* 0x002fe40007ffe0ff */
        /* <DEDUP_REMOVED lines=21> */
.L_x_669:
[----:B------:R-:W-:Y:S05]  /*16a70*/  BSYNC B0 ;  /* 0x0000000000007941 */ /* 0x000fea0003800000 */
.L_x_668:
        /* <DEDUP_REMOVED lines=30> */
.L_x_671:
[----:B------:R-:W-:Y:S05]  /*16c60*/  BSYNC B0 ;  /* 0x0000000000007941 */ /* 0x000fea0003800000 */
.L_x_670:
        /* <DEDUP_REMOVED lines=17> */
[----:B------:R-:W-:Y:S02]  /*16d80*/  @!P2 ST.E.128 [R12.64], R52 ;  /* 0x000000340c00a985 */ /* 0x000fe4000c101d08 */
[----:B------:R-:W-:-:S04]  /*16d90*/  @!P1 IMAD.WIDE R8, R8, 0x2, R10 ;  /* 0x0000000208089825 */ /* 0x000fc800078e020a */
[----:B------:R-:W-:Y:S01]  /*16da0*/  @!P0 IMAD.WIDE R2, R2, 0x2, R10 ;  /* 0x0000000202028825 */ /* 0x000fe200078e020a */
[----:B------:R-:W-:Y:S04]  /*16db0*/  @!P1 ST.E.128 [R8.64], R36 ;  /* 0x0000002408009985 */ /* 0x000fe8000c101d08 */
[----:B------:R1:W-:Y:S02]  /*16dc0*/  @!P0 ST.E.128 [R2.64], R20 ;  /* 0x0000001402008985 */ /* 0x0003e4000c101d08 */
[----:B-1----:R-:W-:-:S04]  /*16dd0*/  IADD3 R2, R0, 0xc0, RZ ;  /* 0x000000c000027810 */ /* 0x002fc80007ffe0ff */
        /* <DEDUP_REMOVED lines=8> */
.L_x_664:
        /* <DEDUP_REMOVED lines=15> */
[----:B-----5:R1:W2:Y:S04]  /*16f50*/  LDG.E R3, [R4.64] ;  /* 0x0000000804037981 */ /* 0x0202a8000c1e1900 */
[----:B-1----:R-:W2:Y:S02]  /*16f60*/  LDG.E R4, [R4.64+0x4] ;  /* 0x0000040804047981 */ /* 0x002ea4000c1e1900 */
[----:B--2---:R-:W-:-:S02]  /*16f70*/  IADD3 R3, -R3, R4, RZ ;  /* 0x0000000403037210 */ /* 0x004fc40007ffe1ff */
.L_x_672:
        /* <DEDUP_REMOVED lines=19> */
[----:B------:R-:W-:-:S05]  /*170b0*/  IMAD R4, R215, c[0x0][0x494], R4 ;  /* 0x00012500d7047a24 */ /* 0x000fca00078e0204 */
[----:B------:R-:W-:Y:S01]  /*170c0*/  IADD3 R13, R4, R13, RZ ;  /* 0x0000000d040d7210 */ /* 0x000fe20007ffe0ff */
[----:B------:R-:W-:-:S04]  /*170d0*/  @P0 IMAD.HI.U32 R6, R8, c[0x0][0x4ec], RZ ;  /* 0x00013b0008060a27 */ /* 0x000fc800078e00ff */
[----:B------:R-:W-:Y:S01]  /*170e0*/  IMAD.WIDE.U32 R12, R216, c[0x0][0x498], R12 ;  /* 0x00012600d80c7a25 */ /* 0x000fe200078e000c */
[----:B------:R-:W-:-:S03]  /*170f0*/  @P0 SHF.R.U32.HI R7, RZ, c[0x0][0x4f0], R6 ;  /* 0x00013c00ff070a19 */ /* 0x000fc60000011606 */
[----:B------:R-:W-:Y:S01]  /*17100*/  IMAD R6, R5, c[0x0][0x498], RZ ;  /* 0x0001260005067a24 */ /* 0x000fe200078e02ff */
[----:B------:R-:W-:Y:S01]  /*17110*/  IADD3 R12, P0, R7, R12, RZ ;  /* 0x0000000c070c7210 */ /* 0x000fe20007f1e0ff */
[--C-:B------:R-:W-:Y:S02]  /*17120*/  IMAD.MOV R4, RZ, RZ, -R7.reuse ;  /* 0x000000ffff047224 */ /* 0x100fe400078e0a07 */
[----:B------:R-:W-:Y:S02]  /*17130*/  IMAD R6, R216, c[0x0][0x49c], R6 ;  /* 0x00012700d8067a24 */ /* 0x000fe400078e0206 */
[----:B------:R-:W-:Y:S01]  /*17140*/  IMAD R4, R4, c[0x0][0x4e8], R8 ;  /* 0x00013a0004047a24 */ /* 0x000fe200078e0208 */
[----:B------:R-:W-:-:S04]  /*17150*/  SHF.R.S32.HI R8, RZ, 0x1f, R7 ;  /* 0x0000001fff087819 */ /* 0x000fc80000011407 */
[----:B------:R-:W-:Y:S02]  /*17160*/  SHF.R.S32.HI R7, RZ, 0x1f, R4 ;  /* 0x0000001fff077819 */ /* 0x000fe40000011404 */
[----:B------:R-:W-:-:S03]  /*17170*/  IADD3.X R13, R8, R13, R6, P0, !PT ;  /* 0x0000000d080d7210 */ /* 0x000fc600007fe406 */
[----:B------:R-:W-:Y:S02]  /*17180*/  IMAD R7, R7, c[0x0][0x488], RZ ;  /* 0x0001220007077a24 */ /* 0x000fe400078e02ff */
[----:B------:R-:W-:-:S04]  /*17190*/  IMAD.WIDE.U32 R12, R4, c[0x0][0x488], R12 ;  /* 0x00012200040c7a25 */ /* 0x000fc800078e000c */
[----:B------:R-:W-:Y:S01]  /*171a0*/  IMAD R4, R4, c[0x0][0x48c], R7 ;  /* 0x0001230004047a24 */ /* 0x000fe200078e0207 */
[----:B------:R-:W-:-:S04]  /*171b0*/  LEA R6, P0, R12, c[0x0][0x450], 0x2 ;  /* 0x000114000c067a11 */ /* 0x000fc800078010ff */
[----:B------:R-:W-:-:S04]  /*171c0*/  IADD3 R4, R13, R4, RZ ;  /* 0x000000040d047210 */ /* 0x000fc80007ffe0ff */
[----:B------:R-:W-:Y:S02]  /*171d0*/  LEA.HI.X R7, R12, c[0x0][0x454], R4, 0x2, P0 ;  /* 0x000115000c077a11 */ /* 0x000fe400000f1404 */
[----:B------:R-:W-:-:S05]  /*171e0*/  MOV R4, 0xff800000 ;  /* 0xff80000000047802 */ /* 0x000fca0000000f00 */
[----:B------:R1:W-:Y:S02]  /*171f0*/  STG.E [R6.64], R4 ;  /* 0x0000000406007986 */ /* 0x0003e4000c101908 */
.L_x_674:
[----:B------:R-:W-:Y:S05]  /*17200*/  BSYNC B0 ;  /* 0x0000000000007941 */ /* 0x000fea0003800000 */
.L_x_673:
[----:B-1----:R-:W1:Y:S01]  /*17210*/  S2R R7, SR_CTAID.X ;  /* 0x0000000000077919 */ /* 0x002e620000002500 */
[----:B------:R-:W-:Y:S01]  /*17220*/  SHF.R.S32.HI R8, RZ, 0x1f, R2 ;  /* 0x0000001fff087819 */ /* 0x000fe20000011402 */
[----:B------:R-:W-:Y:S01]  /*17230*/  IMAD R4, R11, c[0x0][0x3a0], RZ ;  /* 0x0000e8000b047a24 */ /* 0x000fe200078e02ff */
[----:B------:R-:W-:Y:S01]  /*17240*/  MOV R6, c[0x0][0x4e8] ;  /* 0x00013a0000067a02 */ /* 0x000fe20000000f00 */
[----:B------:R-:W-:Y:S01]  /*17250*/  IMAD R0, R0, c[0x0][0x3e8], RZ ;  /* 0x0000fa0000007a24 */ /* 0x000fe200078e02ff */
[-C--:B------:R-:W-:Y:S01]  /*17260*/  LEA.HI R8, R8, R2.reuse, RZ, 0x3 ;  /* 0x0000000208087211 */ /* 0x080fe200078f18ff */
[----:B------:R-:W-:Y:S01]  /*17270*/  IMAD R4, R10, c[0x0][0x3a4], R4 ;  /* 0x0000e9000a047a24 */ /* 0x000fe200078e0204 */
[----:B------:R-:W-:Y:S01]  /*17280*/  ISETP.NE.AND P0, PT, R6, 0x1, PT ;  /* 0x000000010600780c */ /* 0x000fe20003f05270 */
[----:B------:R-:W-:Y:S01]  /*17290*/  IMAD.WIDE.U32 R10, R10, c[0x0][0x3a0], RZ ;  /* 0x0000e8000a0a7a25 */ /* 0x000fe200078e00ff */
[----:B------:R-:W-:Y:S01]  /*172a0*/  LOP3.LUT R9, R8, 0xfffffff8, RZ, 0xc0, !PT ;  /* 0xfffffff808097812 */ /* 0x000fe200078ec0ff */
[----:B------:R-:W-:Y:S01]  /*172b0*/  BSSY B0, `(.L_x_675) ;  /* 0x000003e000007945 */ /* 0x000fe20003800000 */
[----:B------:R-:W-:Y:S01]  /*172c0*/  SHF.R.S32.HI R8, RZ, 0x3, R8 ;  /* 0x00000003ff087819 */ /* 0x000fe20000011408 */
[----:B------:R-:W-:Y:S01]  /*172d0*/  IMAD.IADD R13, R11, 0x1, R4 ;  /* 0x000000010b0d7824 */ /* 0x000fe200078e0204 */
[----:B------:R-:W-:Y:S01]  /*172e0*/  IADD3 R11, -R9, R2, RZ ;  /* 0x00000002090b7210 */ /* 0x000fe20007ffe1ff */
[----:B------:R-:W-:-:S02]  /*172f0*/  IMAD.MOV.U32 R12, RZ, RZ, R10 ;  /* 0x000000ffff0c7224 */ /* 0x000fc400078e000a */
[----:B------:R-:W-:Y:S01]  /*17300*/  IMAD R0, R215, c[0x0][0x3ec], R0 ;  /* 0x0000fb00d7007a24 */ /* 0x000fe200078e0200 */
[----:B------:R-:W-:Y:S01]  /*17310*/  LEA R2, R11, R8, 0x5 ;  /* 0x000000080b027211 */ /* 0x000fe200078e28ff */
[----:B------:R-:W-:Y:S01]  /*17320*/  IMAD.WIDE.U32 R12, R215, c[0x0][0x3e8], R12 ;  /* 0x0000fa00d70c7a25 */ /* 0x000fe200078e000c */
[----:B------:R-:W-:-:S03]  /*17330*/  SHF.L.U32 R11, R11, 0x3, RZ ;  /* 0x000000030b0b7819 */ /* 0x000fc600000006ff */
[----:B------:R-:W-:Y:S01]  /*17340*/  IMAD R5, R5, c[0x0][0x3f0], RZ ;  /* 0x0000fc0005057a24 */ /* 0x000fe200078e02ff */
[----:B------:R-:W-:Y:S01]  /*17350*/  IADD3 R13, R0, R13, RZ ;  /* 0x0000000d000d7210 */ /* 0x000fe20007ffe0ff */
[C---:B-1----:R-:W-:Y:S01]  /*17360*/  IMAD R2, R7.reuse, 0x80, R2 ;  /* 0x0000008007027824 */ /* 0x042fe200078e0202 */
[----:B------:R-:W-:Y:S01]  /*17370*/  LEA R7, R7, R8, 0x7 ;  /* 0x0000000807077211 */ /* 0x000fe200078e38ff */
[----:B------:R-:W-:Y:S01]  /*17380*/  IMAD R5, R216, c[0x0][0x3f4], R5 ;  /* 0x0000fd00d8057a24 */ /* 0x000fe200078e0205 */
[C---:B------:R-:W-:Y:S01]  /*17390*/  IADD3 R10, R11.reuse, 0x40, RZ ;  /* 0x000000400b0a7810 */ /* 0x040fe20007ffe0ff */
[----:B------:R-:W-:Y:S01]  /*173a0*/  @P0 IMAD.HI.U32 R0, R2, c[0x0][0x4ec], RZ ;  /* 0x00013b0002000a27 */ /* 0x000fe200078e00ff */
[----:B------:R-:W-:Y:S02]  /*173b0*/  MOV R4, R2 ;  /* 0x0000000200047202 */ /* 0x000fe40000000f00 */
[----:B------:R-:W-:Y:S01]  /*173c0*/  IADD3 R9, R11, 0x80, RZ ;  /* 0x000000800b097810 */ /* 0x000fe20007ffe0ff */
[----:B------:R-:W-:Y:S01]  /*173d0*/  IMAD.WIDE.U32 R12, R216, c[0x0][0x3f0], R12 ;  /* 0x0000fc00d80c7a25 */ /* 0x000fe200078e000c */
[----:B------:R-:W-:-:S02]  /*173e0*/  @P0 SHF.R.U32.HI R4, RZ, c[0x0][0x4f0], R0 ;  /* 0x00013c00ff040a19 */ /* 0x000fc40000011600 */
[----:B------:R-:W-:Y:S02]  /*173f0*/  IADD3 R8, R11, 0xc0, RZ ;  /* 0x000000c00b087810 */ /* 0x000fe40007ffe0ff */
[--C-:B------:R-:W-:Y:S01]  /*17400*/  SHF.R.S32.HI R6, RZ, 0x1f, R4.reuse ;  /* 0x0000001fff067819 */ /* 0x100fe20000011404 */
[----:B------:R-:W-:Y:S01]  /*17410*/  IMAD.MOV R0, RZ, RZ, -R4 ;  /* 0x000000ffff007224 */ /* 0x000fe200078e0a04 */
[----:B------:R-:W-:-:S03]  /*17420*/  IADD3 R13, R13, R5, RZ ;  /* 0x000000050d0d7210 */ /* 0x000fc60007ffe0ff */
[----:B------:R-:W-:Y:S02]  /*17430*/  IMAD R6, R6, c[0x0][0x3e0], RZ ;  /* 0x0000f80006067a24 */ /* 0x000fe400078e02ff */
[----:B------:R-:W-:Y:S02]  /*17440*/  IMAD R0, R0, c[0x0][0x4e8], R2 ;  /* 0x00013a0000007a24 */ /* 0x000fe400078e0202 */
[----:B------:R-:W-:-:S03]  /*17450*/  IMAD.WIDE.U32 R12, R4, c[0x0][0x3e0], R12 ;  /* 0x0000f800040c7a25 */ /* 0x000fc600078e000c */
[----:B------:R-:W-:Y:S01]  /*17460*/  SHF.R.S32.HI R2, RZ, 0x1f, R0 ;  /* 0x0000001fff027819 */ /* 0x000fe20000011400 */
[----:B------:R-:W-:-:S04]  /*17470*/  IMAD R6, R4, c[0x0][0x3e4], R6 ;  /* 0x0000f90004067a24 */ /* 0x000fc800078e0206 */
[----:B------:R-:W-:Y:S01]  /*17480*/  IMAD R2, R2, c[0x0][0x3d8], RZ ;  /* 0x0000f60002027a24 */ /* 0x000fe200078e02ff */
[----:B------:R-:W-:Y:S01]  /*17490*/  IADD3 R13, R13, R6, RZ ;  /* 0x000000060d0d7210 */ /* 0x000fe20007ffe0ff */
[----:B-----5:R-:W-:Y:S02]  /*174a0*/  IMAD R6, R3, c[0x0][0x4e8], RZ ;  /* 0x00013a0003067a24 */ /* 0x020fe400078e02ff */
        /* <DEDUP_REMOVED lines=30> */
.L_x_676:
[----:B------:R-:W-:Y:S05]  /*17690*/  BSYNC B0 ;  /* 0x0000000000007941 */ /* 0x000fea0003800000 */
.L_x_675:
[----:B------:R-:W-:Y:S01]  /*176a0*/  IADD3 R3, R7, 0x20, RZ ;  /* 0x0000002007037810 */ /* 0x000fe20007ffe0ff */
[----:B--2---:R2:W4:Y:S01]  /*176b0*/  SHFL.IDX PT, R13, R0, 0x1, 0x181f ;  /* 0x00381f00000d7f89 */ /* 0x00452200000e0000 */
        /* <DEDUP_REMOVED lines=25> */
.L_x_678:
[----:B------:R-:W-:Y:S05]  /*17850*/  BSYNC B0 ;  /* 0x0000000000007941 */ /* 0x000fea0003800000 */
.L_x_677:
[----:B------:R-:W-:Y:S01]  /*17860*/  IADD3 R3, R7, 0x40, RZ ;  /* 0x0000004007037810 */ /* 0x000fe20007ffe0ff */
[----:B-1--4-:R1:W4:Y:S01]  /*17870*/  SHFL.IDX PT, R13, R0, 0x2, 0x181f ;  /* 0x00581f00000d7f89 */ /* 0x01232200000e0000 */
        /* <DEDUP_REMOVED lines=25> */
.L_x_680:
[----:B------:R-:W-:Y:S05]  /*17a10*/  BSYNC B0 ;  /* 0x0000000000007941 */ /* 0x000fea0003800000 */
.L_x_679:
        /* <DEDUP_REMOVED lines=15> */
[----:B------:R1:W-:Y:S02]  /*17b10*/  @!P2 ST.E.128 [R6.64], RZ ;  /* 0x000000ff0600a985 */ /* 0x0003e4000c101d08 */
[----:B---3--:R-:W-:-:S04]  /*17b20*/  @!P1 IMAD.WIDE R4, R4, 0x2, R2 ;  /* 0x0000000204049825 */ /* 0x008fc800078e0202 */
        /* <DEDUP_REMOVED lines=11> */
.L_x_681:
        /* <DEDUP_REMOVED lines=10> */
.L_x_2999:


//--------------------- .text._ZN7cutlass13device_kernelIN5flash19enable_sm80_to_sm89INS1_16FlashAttnFwdSm80INS1_25CollectiveMainloopFwdSm80ILi8ELi1ELb0EN4cute5tupleIJNS5_1CILi128EEENS7_ILi96EEENS7_ILi256EEEEEELi256ENS_6half_tEfNS_4arch4Sm80ELb0ELb0ELb1ELb0ELb0ELb0ELb1ELb0EEENS1_21CollectiveEpilogueFwdINS6_IJS8_SA_S9_EEENS6_IJNS7_ILi1EEESI_SI_EEESC_SE_Li256ELb0ELb1ELb0ELb0EEENS1_19SingleTileSchedulerILb0ELb0ELb1ELi128EEEEEEEEEvNT_6ParamsE --------------------------
	.section	.text._ZN7cutlass13device_kernelIN5flash19enable_sm80_to_sm89INS1_16FlashAttnFwdSm80INS1_25CollectiveMainloopFwdSm80ILi8ELi1ELb0EN4cute5tupleIJNS5_1CILi128EEENS7_ILi96EEENS7_ILi256EEEEEELi256ENS_6half_tEfNS_4arch4Sm80ELb0ELb0ELb1ELb0ELb0ELb0ELb1ELb0EEENS1_21CollectiveEpilogueFwdINS6_IJS8_SA_S9_EEENS6_IJNS7_ILi1EEESI_SI_EEESC_SE_Li256ELb0ELb1ELb0ELb0EEENS1_19SingleTileSchedulerILb0ELb0ELb1ELi128EEEEEEEEEvNT_6ParamsE,"ax",@progbits
	.sectioninfo	@"SHI_REGISTERS=255"
	.align	128
.text._ZN7cutlass13device_kernelIN5flash19enable_sm80_to_sm89INS1_16FlashAttnFwdSm80INS1_25CollectiveMainloopFwdSm80ILi8ELi1ELb0EN4cute5tupleIJNS5_1CILi128EEENS7_ILi96EEENS7_ILi256EEEEEELi256ENS_6half_tEfNS_4arch4Sm80ELb0ELb0ELb1ELb0ELb0ELb0ELb1ELb0EEENS1_21CollectiveEpilogueFwdINS6_IJS8_SA_S9_EEENS6_IJNS7_ILi1EEESI_SI_EEESC_SE_Li256ELb0ELb1ELb0ELb0EEENS1_19SingleTileSchedulerILb0ELb0ELb1ELi128EEEEEEEEEvNT_6ParamsE:
        .type           _ZN7cutlass13device_kernelIN5flash19enable_sm80_to_sm89INS1_16FlashAttnFwdSm80INS1_25CollectiveMainloopFwdSm80ILi8ELi1ELb0EN4cute5tupleIJNS5_1CILi128EEENS7_ILi96EEENS7_ILi256EEEEEELi256ENS_6half_tEfNS_4arch4Sm80ELb0ELb0ELb1ELb0ELb0ELb0ELb1ELb0EEENS1_21CollectiveEpilogueFwdINS6_IJS8_SA_S9_EEENS6_IJNS7_ILi1EEESI_SI_EEESC_SE_Li256ELb0ELb1ELb0ELb0EEENS1_19SingleTileSchedulerILb0ELb0ELb1ELi128EEEEEEEEEvNT_6ParamsE,@function
        .size           _ZN7cutlass13device_kernelIN5flash19enable_sm80_to_sm89INS1_16FlashAttnFwdSm80INS1_25CollectiveMainloopFwdSm80ILi8ELi1ELb0EN4cute5tupleIJNS5_1CILi128EEENS7_ILi96EEENS7_ILi256EEEEEELi256ENS_6half_tEfNS_4arch4Sm80ELb0ELb0ELb1ELb0ELb0ELb0ELb1ELb0EEENS1_21CollectiveEpilogueFwdINS6_IJS8_SA_S9_EEENS6_IJNS7_ILi1EEESI_SI_EEESC_SE_Li256ELb0ELb1ELb0ELb0EEENS1_19SingleTileSchedulerILb0ELb0ELb1ELi128EEEEEEEEEvNT_6ParamsE,(.L_x_3000 - _ZN7cutlass13device_kernelIN5flash19enable_sm80_to_sm89INS1_16FlashAttnFwdSm80INS1_25CollectiveMainloopFwdSm80ILi8ELi1ELb0EN4cute5tupleIJNS5_1CILi128EEENS7_ILi96EEENS7_ILi256EEEEEELi256ENS_6half_tEfNS_4arch4Sm80ELb0ELb0ELb1ELb0ELb0ELb0ELb1ELb0EEENS1_21CollectiveEpilogueFwdINS6_IJS8_SA_S9_EEENS6_IJNS7_ILi1EEESI_SI_EEESC_SE_Li256ELb0ELb1ELb0ELb0EEENS1_19SingleTileSchedulerILb0ELb0ELb1ELi128EEEEEEEEEvNT_6ParamsE)
        .other          _ZN7cutlass13device_kernelIN5flash19enable_sm80_to_sm89INS1_16FlashAttnFwdSm80INS1_25CollectiveMainloopFwdSm80ILi8ELi1ELb0EN4cute5tupleIJNS5_1CILi128EEENS7_ILi96EEENS7_ILi256EEEEEELi256ENS_6half_tEfNS_4arch4Sm80ELb0ELb0ELb1ELb0ELb0ELb0ELb1ELb0EEENS1_21CollectiveEpilogueFwdINS6_IJS8_SA_S9_EEENS6_IJNS7_ILi1EEESI_SI_EEESC_SE_Li256ELb0ELb1ELb0ELb0EEENS1_19SingleTileSchedulerILb0ELb0ELb1ELi128EEEEEEEEEvNT_6ParamsE,@"STO_CUDA_ENTRY STV_DEFAULT"
_ZN7cutlass13device_kernelIN5flash19enable_sm80_to_sm89INS1_16FlashAttnFwdSm80INS1_25CollectiveMainloopFwdSm80ILi8ELi1ELb0EN4cute5tupleIJNS5_1CILi128EEENS7_ILi96EEENS7_ILi256EEEEEELi256ENS_6half_tEfNS_4arch4Sm80ELb0ELb0ELb1ELb0ELb0ELb0ELb1ELb0EEENS1_21CollectiveEpilogueFwdINS6_IJS8_SA_S9_EEENS6_IJNS7_ILi1EEESI_SI_EEESC_SE_Li256ELb0ELb1ELb0ELb0EEENS1_19SingleTileSchedulerILb0ELb0ELb1ELi128EEEEEEEEEvNT_6ParamsE:
        /* <DEDUP_REMOVED lines=15> */
[----:B------:R-:W-:Y:S01]  /*00f0*/  IMAD.MOV.U32 R126, RZ, RZ, c[0x0][0x1e0] ;  /* 0x00007800ff7e7624 */ /* 0x000fe200078e00ff */
[----:B------:R-:W-:Y:S01]  /*0100*/  ISETP.NE.AND P0, PT, R16, 0x1, PT ;  /* 0x000000011000780c */ /* 0x000fe20003f05270 */
[----:B------:R-:W-:Y:S01]  /*0110*/  IMAD R5, R24, c[0x0][0x1c0], RZ ;  /* 0x0000700018057a24 */ /* 0x000fe200078e02ff */
[----:B------:R-:W4:Y:S01]  /*0120*/  S2R R27, SR_CTAID.Y ;  /* 0x00000000001b7919 */ /* 0x000f220000002600 */
[----:B------:R-:W-:Y:S01]  /*0130*/  IMAD R16, R16, c[0x0][0x168], RZ ;  /* 0x00005a0010107a24 */ /* 0x000fe200078e02ff */
[----:B------:R-:W-:Y:S01]  /*0140*/  IADD3 R15, R132, 0x5f, RZ ;  /* 0x0000005f840f7810 */ /* 0x000fe20007ffe0ff */
[----:B------:R-:W-:Y:S01]  /*0150*/  IMAD.MOV.U32 R127, RZ, RZ, c[0x0][0x1e4] ;  /* 0x00007900ff7f7624 */ /* 0x000fe200078e00ff */
[----:B------:R-:W5:Y:S01]  /*0160*/  S2R R8, SR_CTAID.X ;  /* 0x0000000000087919 */ /* 0x000f620000002500 */
[----:B------:R-:W-:Y:S01]  /*0170*/  IMAD.MOV.U32 R37, RZ, RZ, 0x40 ;  /* 0x00000040ff257424 */ /* 0x000fe200078e00ff */
[----:B---3--:R-:W-:-:S04]  /*0180*/  SHF.R.S32.HI R23, RZ, 0x1f, R26 ;  /* 0x0000001fff177819 */ /* 0x008fc8000001141a */
[----:B-1----:R-:W-:Y:S01]  /*0190*/  LEA.HI R2, R23, R26, RZ, 0x3 ;  /* 0x0000001a17027211 */ /* 0x002fe200078f18ff */
[C---:B----4-:R-:W-:Y:S01]  /*01a0*/  IMAD.WIDE.U32 R6, R27.reuse, c[0x0][0x1b8], RZ ;  /* 0x00006e001b067a25 */ /* 0x050fe200078e00ff */
[----:B------:R-:W-:Y:S02]  /*01b0*/  SHF.R.S32.HI R28, RZ, 0x1f, R27 ;  /* 0x0000001fff1c7819 */ /* 0x000fe4000001141b */
[----:B------:R-:W-:Y:S02]  /*01c0*/  LOP3.LUT R0, R2, 0xfffffff8, RZ, 0xc0, !PT ;  /* 0xfffffff802007812 */ /* 0x000fe400078ec0ff */
[----:B------:R-:W-:Y:S01]  /*01d0*/  SHF.R.S32.HI R20, RZ, 0x3, R2 ;  /* 0x00000003ff147819 */ /* 0x000fe20000011402 */
[----:B------:R-:W-:Y:S02]  /*01e0*/  IMAD R2, R28, c[0x0][0x1b8], RZ ;  /* 0x00006e001c027a24 */ /* 0x000fe400078e02ff */
[----:B------:R-:W-:Y:S01]  /*01f0*/  IMAD.IADD R36, R26, 0x1, -R0 ;  /* 0x000000011a247824 */ /* 0x000fe200078e0a00 */
[----:B------:R-:W-:Y:S01]  /*0200*/  SHF.R.S32.HI R25, RZ, 0x1f, R20 ;  /* 0x0000001fff197819 */ /* 0x000fe20000011414 */
[----:B------:R-:W-:-:S02]  /*0210*/  IMAD R2, R27, c[0x0][0x1bc], R2 ;  /* 0x00006f001b027a24 */ /* 0x000fc400078e0202 */
[----:B------:R-:W-:Y:S02]  /*0220*/  IMAD R0, R36, 0x20, R20 ;  /* 0x0000002024007824 */ /* 0x000fe400078e0214 */
[----:B------:R-:W-:Y:S02]  /*0230*/  IMAD.IADD R3, R7, 0x1, R2 ;  /* 0x0000000107037824 */ /* 0x000fe400078e0202 */
[----:B-----5:R-:W-:Y:S02]  /*0240*/  IMAD R9, R8, 0x80, R0 ;  /* 0x0000008008097824 */ /* 0x020fe400078e0200 */
[----:B------:R-:W-:Y:S02]  /*0250*/  IMAD.MOV.U32 R2, RZ, RZ, R6 ;  /* 0x000000ffff027224 */ /* 0x000fe400078e0006 */
[----:B------:R-:W-:Y:S01]  /*0260*/  @P0 IMAD.HI.U32 R4, R9, c[0x0][0x2c8], RZ ;  /* 0x0000b20009040a27 */ /* 0x000fe200078e00ff */
[----:B------:R-:W-:Y:S03]  /*0270*/  STL [R1+0x48], R9 ;  /* 0x0000480901007387 */ /* 0x000fe60000100800 */
[----:B------:R-:W-:Y:S01]  /*0280*/  IMAD.MOV.U32 R0, RZ, RZ, R9 ;  /* 0x000000ffff007224 */ /* 0x000fe200078e0009 */
[----:B------:R-:W-:Y:S01]  /*0290*/  @P0 SHF.R.U32.HI R0, RZ, c[0x0][0x2cc], R4 ;  /* 0x0000b300ff000a19 */ /* 0x000fe20000011604 */
[----:B------:R-:W-:-:S02]  /*02a0*/  IMAD R4, R22, c[0x0][0x1c4], R5 ;  /* 0x0000710016047a24 */ /* 0x000fc400078e0205 */
[----:B------:R-:W-:Y:S01]  /*02b0*/  IMAD.WIDE.U32 R2, R22, c[0x0][0x1c0], R2 ;  /* 0x0000700016027a25 */ /* 0x000fe200078e0002 */
[----:B------:R-:W-:-:S03]  /*02c0*/  SHF.R.S32.HI R5, RZ, 0x1f, R0 ;  /* 0x0000001fff057819 */ /* 0x000fc60000011400 */
[----:B------:R-:W-:Y:S02]  /*02d0*/  IMAD.IADD R3, R3, 0x1, R4 ;  /* 0x0000000103037824 */ /* 0x000fe400078e0204 */
[----:B------:R-:W-:Y:S02]  /*02e0*/  IMAD.MOV R4, RZ, RZ, -R0 ;  /* 0x000000ffff047224 */ /* 0x000fe400078e0a00 */
[----:B------:R-:W-:Y:S02]  /*02f0*/  IMAD R5, R5, c[0x0][0x1b0], RZ ;  /* 0x00006c0005057a24 */ /* 0x000fe400078e02ff */
[----:B------:R-:W-:Y:S02]  /*0300*/  IMAD R4, R4, c[0x0][0x2c4], R9 ;  /* 0x0000b10004047a24 */ /* 0x000fe400078e0209 */
[----:B------:R-:W-:-:S04]  /*0310*/  IMAD.WIDE.U32 R2, R0, c[0x0][0x1b0], R2 ;  /* 0x00006c0000027a25 */ /* 0x000fc800078e0002 */
[----:B------:R-:W-:Y:S01]  /*0320*/  IMAD R0, R0, c[0x0][0x1b4], R5 ;  /* 0x00006d0000007a24 */ /* 0x000fe200078e0205 */
[----:B------:R-:W-:Y:S01]  /*0330*/  SHF.R.S32.HI R5, RZ, 0x1f, R4 ;  /* 0x0000001fff057819 */ /* 0x000fe20000011404 */
[----:B------:R-:W-:Y:S02]  /*0340*/  IMAD.SHL.U32 R6, R20, 0x40, RZ ;  /* 0x0000004014067824 */ /* 0x000fe400078e00ff */
[----:B------:R-:W-:Y:S02]  /*0350*/  IMAD.IADD R3, R3, 0x1, R0 ;  /* 0x0000000103037824 */ /* 0x000fe400078e0200 */
[----:B------:R-:W-:Y:S02]  /*0360*/  IMAD R0, R5, c[0x0][0x1a8], RZ ;  /* 0x00006a0005007a24 */ /* 0x000fe400078e02ff */
[----:B------:R-:W-:-:S04]  /*0370*/  IMAD.WIDE.U32 R2, R4, c[0x0][0x1a8], R2 ;  /* 0x00006a0004027a25 */ /* 0x000fc800078e0002 */
[----:B------:R-:W-:Y:S01]  /*0380*/  IMAD R5, R4, c[0x0][0x1ac], R0 ;  /* 0x00006b0004057a24 */ /* 0x000fe200078e0200 */
[----:B------:R-:W-:Y:S01]  /*0390*/  LEA R17, P0, R2, c[0x0][0x160], 0x1 ;  /* 0x0000580002117a11 */ /* 0x000fe200078008ff */
[----:B------:R-:W-:Y:S01]  /*03a0*/  IMAD.SHL.U32 R30, R36, 0x8, RZ ;  /* 0x00000008241e7824 */ /* 0x000fe200078e00ff */
[----:B------:R-:W-:Y:S01]  /*03b0*/  LOP3.LUT R0, R6, 0x1c0, RZ, 0xc0, !PT ;  /* 0x000001c006007812 */ /* 0x000fe200078ec0ff */
[----:B------:R-:W-:Y:S02]  /*03c0*/  IMAD.IADD R3, R3, 0x1, R5 ;  /* 0x0000000103037824 */ /* 0x000fe400078e0205 */
[----:B------:R-:W-:Y:S01]  /*03d0*/  IMAD R19, R8, 0x80, R20 ;  /* 0x0000008008137824 */ /* 0x000fe200078e0214 */
[----:B------:R-:W-:Y:S01]  /*03e0*/  LOP3.LUT R4, R0, 0x38, R30, 0xf8, !PT ;  /* 0x0000003800047812 */ /* 0x000fe200078ef81e */
[----:B------:R-:W-:Y:S01]  /*03f0*/  SHFL.IDX PT, R6, R17, 0x1, 0x181f ;  /* 0x00381f0011067f89 */ /* 0x000fe200000e0000 */
[----:B------:R-:W-:Y:S02]  /*0400*/  LEA.HI.X R18, R2, c[0x0][0x164], R3, 0x1, P0 ;  /* 0x0000590002127a11 */ /* 0x000fe400000f0c03 */
[----:B------:R-:W-:Y:S01]  /*0410*/  SHF.R.U32.HI R0, RZ, 0x3, R0 ;  /* 0x00000003ff007819 */ /* 0x000fe20000011600 */
[----:B------:R-:W1:Y:S01]  /*0420*/  SHFL.IDX PT, R2, R17, RZ, 0x181f ;  /* 0x00181fff11027589 */ /* 0x000e6200000e0000 */
[----:B------:R-:W-:-:S02]  /*0430*/  ISETP.GE.AND P0, PT, R19, R16, PT ;  /* 0x000000101300720c */ /* 0x000fc40003f06270 */
[----:B------:R-:W-:Y:S01]  /*0440*/  LOP3.LUT R0, R4, R0, RZ, 0x3c, !PT ;  /* 0x0000000004007212 */ /* 0x000fe200078e3cff */
[----:B------:R-:W3:Y:S01]  /*0450*/  SHFL.IDX PT, R3, R18, RZ, 0x181f ;  /* 0x00181fff12037589 */ /* 0x000ee200000e0000 */
[----:B------:R-:W-:Y:S02]  /*0460*/  LEA.HI R4, R23, R26, RZ, 0x6 ;  /* 0x0000001a17047211 */ /* 0x000fe400078f30ff */
[----:B------:R-:W-:Y:S01]  /*0470*/  IADD3 R5, R19, 0x20, RZ ;  /* 0x0000002013057810 */ /* 0x000fe20007ffe0ff */
[----:B------:R-:W4:Y:S01]  /*0480*/  SHFL.IDX PT, R7, R18, 0x1, 0x181f ;  /* 0x00381f0012077f89 */ /* 0x000f2200000e0000 */
[----:B------:R-:W-:Y:S01]  /*0490*/  IADD3 R33, R30, 0x40, RZ ;  /* 0x000000401e217810 */ /* 0x000fe20007ffe0ff */
[----:B------:R-:W-:Y:S01]  /*04a0*/  IMAD.SHL.U32 R4, R4, 0x8, RZ ;  /* 0x0000000804047824 */ /* 0x000fe200078e00ff */
[C---:B------:R-:W-:Y:S01]  /*04b0*/  IADD3 R32, R30.reuse, 0x80, RZ ;  /* 0x000000801e207810 */ /* 0x040fe20007ffe0ff */
[----:B------:R-:W-:Y:S01]  /*04c0*/  STL [R1+0x3c], R19 ;  /* 0x00003c1301007387 */ /* 0x000fe20000100800 */
[----:B------:R-:W-:-:S02]  /*04d0*/  IADD3 R29, R30, 0xc0, RZ ;  /* 0x000000c01e1d7810 */ /* 0x000fc40007ffe0ff */
[----:B------:R-:W-:Y:S02]  /*04e0*/  LOP3.LUT R128, R0, 0xfffffe00, R4, 0xf8, !PT ;  /* 0xfffffe0000807812 */ /* 0x000fe400078ef804 */
[----:B------:R-:W-:Y:S02]  /*04f0*/  ISETP.GE.AND P2, PT, R5, R16, PT ;  /* 0x000000100500720c */ /* 0x000fe40003f46270 */
[----:B------:R-:W-:Y:S01]  /*0500*/  @!P0 SHF.R.S32.HI R0, RZ, 0x1f, R33 ;  /* 0x0000001fff008819 */ /* 0x000fe20000011421 */
[----:B------:R-:W-:Y:S01]  /*0510*/  STL [R1+0x38], R128 ;  /* 0x0000388001007387 */ /* 0x000fe20000100800 */
[----:B------:R-:W-:Y:S02]  /*0520*/  @!P0 SHF.R.S32.HI R8, RZ, 0x1f, R32 ;  /* 0x0000001fff088819 */ /* 0x000fe40000011420 */
[----:B------:R-:W-:Y:S02]  /*0530*/  @!P0 SHF.R.S32.HI R5, RZ, 0x1f, R29 ;  /* 0x0000001fff058819 */ /* 0x000fe4000001141d */
[----:B------:R-:W-:-:S02]  /*0540*/  SHF.R.S32.HI R31, RZ, 0x1f, R30 ;  /* 0x0000001fff1f7819 */ /* 0x000fc4000001141e */
[----:B-1----:R-:W-:Y:S02]  /*0550*/  @!P0 LEA R4, P1, R30, R2, 0x1 ;  /* 0x000000021e048211 */ /* 0x002fe400078208ff */
[----:B------:R-:W-:Y:S01]  /*0560*/  @!P0 LEA.HI R10, R0, R33, RZ, 0x3 ;  /* 0x00000021000a8211 */ /* 0x000fe200078f18ff */
[----:B------:R-:W-:Y:S01]  /*0570*/  STL.64 [R1+0x18], R30 ;  /* 0x0000181e01007387 */ /* 0x000fe20000100a00 */
[----:B------:R-:W-:Y:S02]  /*0580*/  @!P0 LEA.HI R8, R8, R32, RZ, 0x3 ;  /* 0x0000002008088211 */ /* 0x000fe400078f18ff */
[C---:B------:R-:W-:Y:S01]  /*0590*/  ISETP.GE.AND P3, PT, R30.reuse, c[0x0][0x198], PT ;  /* 0x000066001e007a0c */ /* 0x040fe20003f66270 */
[----:B------:R-:W-:Y:S01]  /*05a0*/  STL [R1+0xc], R33 ;  /* 0x00000c2101007387 */ /* 0x000fe20000100800 */
[----:B------:R-:W-:Y:S02]  /*05b0*/  @!P0 LEA.HI R0, R5, R29, RZ, 0x3 ;  /* 0x0000001d05008211 */ /* 0x000fe400078f18ff */
[----:B---3--:R-:W-:Y:S01]  /*05c0*/  @!P0 LEA.HI.X R5, R30, R3, R31, 0x1, P1 ;  /* 0x000000031e058211 */ /* 0x008fe200008f0c1f */
[----:B------:R-:W-:Y:S01]  /*05d0*/  STL [R1+0x2c], R32 ;  /* 0x00002c2001007387 */ /* 0x000fe20000100800 */
[----:B------:R-:W-:-:S02]  /*05e0*/  @!P0 LOP3.LUT R8, R8, 0xfffffff8, RZ, 0xc0, !PT ;  /* 0xfffffff808088812 */ /* 0x000fc400078ec0ff */
[----:B------:R-:W-:Y:S01]  /*05f0*/  ISETP.GE.AND P1, PT, R33, c[0x0][0x198], PT ;  /* 0x0000660021007a0c */ /* 0x000fe20003f26270 */
[----:B------:R-:W-:Y:S01]  /*0600*/  STL [R1+0x28], R29 ;  /* 0x0000281d01007387 */ /* 0x000fe20000100800 */
[----:B------:R-:W-:Y:S01]  /*0610*/  ISETP.GE.AND P5, PT, R32, c[0x0][0x198], PT ;  /* 0x0000660020007a0c */ /* 0x000fe20003fa6270 */
[--C-:B------:R-:W-:Y:S01]  /*0620*/  @!P0 IMAD.WIDE R12, R8, 0x2, R2.reuse ;  /* 0x00000002080c8825 */ /* 0x100fe200078e0202 */
[----:B------:R-:W-:Y:S02]  /*0630*/  @!P0 LOP3.LUT R10, R10, 0xfffffff8, RZ, 0xc0, !PT ;  /* 0xfffffff80a0a8812 */ /* 0x000fe400078ec0ff */
[----:B------:R-:W-:Y:S01]  /*0640*/  @!P0 LOP3.LUT R9, R0, 0xfffffff8, RZ, 0xc0, !PT ;  /* 0xfffffff800098812 */ /* 0x000fe200078ec0ff */
[----:B------:R-:W-:Y:S01]  /*0650*/  @!P0 IMAD.SHL.U32 R0, R128, 0x2, RZ ;  /* 0x0000000280008824 */ /* 0x000fe200078e00ff */
[----:B------:R-:W-:Y:S01]  /*0660*/  ISETP.GE.AND P4, PT, R29, c[0x0][0x198], PT ;  /* 0x000066001d007a0c */ /* 0x000fe20003f86270 */
[----:B------:R-:W-:-:S03]  /*0670*/  @!P0 IMAD.WIDE R10, R10, 0x2, R2 ;  /* 0x000000020a0a8825 */ /* 0x000fc600078e0202 */
[----:B------:R1:W-:Y:S01]  /*0680*/  @!P0 LDGSTS.E.BYPASS.LTC128B.128 [R0+0x18100], [R4.64], !P3 ;  /* 0x1810000004008fae */ /* 0x0003e2000d901d48 */
[----:B------:R-:W-:-:S03]  /*0690*/  @!P0 IMAD.WIDE R8, R9, 0x2, R2 ;  /* 0x0000000209088825 */ /* 0x000fc600078e0202 */
[----:B------:R3:W-:Y:S01]  /*06a0*/  @!P0 LDGSTS.E.BYPASS.LTC128B.128 [R0+0x1c100], [R10.64], !P1 ;  /* 0x1c1000000a008fae */ /* 0x0007e2000c901d48 */
[----:B------:R-:W-:-:S03]  /*06b0*/  IMAD R2, R25, c[0x0][0x1e0], RZ ;  /* 0x0000780019027a24 */ /* 0x000fc600078e02ff */
[----:B------:R5:W-:Y:S04]  /*06c0*/  @!P0 LDGSTS.E.BYPASS.LTC128B.128 [R0+0x20100], [R12.64], !P5 ;  /* 0x201000000c008fae */ /* 0x000be8000e901d48 */
[----:B------:R4:W-:Y:S01]  /*06d0*/  @!P0 LDGSTS.E.BYPASS.LTC128B.128 [R0+0x24100], [R8.64], !P4 ;  /* 0x2410000008008fae */ /* 0x0009e2000e101d48 */
[C---:B-1----:R-:W-:Y:S01]  /*06e0*/  IMAD R4, R20.reuse, c[0x0][0x1e4], R2 ;  /* 0x0000790014047a24 */ /* 0x042fe200078e0202 */
[----:B------:R-:W-:Y:S01]  /*06f0*/  @!P2 SHF.R.S32.HI R5, RZ, 0x1f, R33 ;  /* 0x0000001fff05a819 */ /* 0x000fe20000011421 */
[----:B------:R-:W-:Y:S01]  /*0700*/  IMAD.WIDE.U32 R2, R20, c[0x0][0x1e0], R30 ;  /* 0x0000780014027a25 */ /* 0x000fe200078e001e */
[----:B---3--:R-:W-:-:S03]  /*0710*/  @!P2 SHF.R.S32.HI R11, RZ, 0x1f, R29 ;  /* 0x0000001fff0ba819 */ /* 0x008fc6000001141d */
[----:B------:R-:W-:Y:S02]  /*0720*/  IMAD.IADD R3, R3, 0x1, R4 ;  /* 0x0000000103037824 */ /* 0x000fe400078e0204 */
[----:B------:R-:W1:Y:S01]  /*0730*/  SHFL.IDX PT, R4, R17, 0x2, 0x181f ;  /* 0x00581f0011047f89 */ /* 0x000e6200000e0000 */
[----:B-----5:R-:W-:Y:S01]  /*0740*/  @!P2 LEA.HI R12, R5, R33, RZ, 0x3 ;  /* 0x00000021050ca211 */ /* 0x020fe200078f18ff */
[----:B------:R-:W-:Y:S01]  /*0750*/  IMAD.WIDE.U32 R2, R27, c[0x0][0x1e8], R2 ;  /* 0x00007a001b027a25 */ /* 0x000fe200078e0002 */
[----:B----4-:R-:W-:Y:S01]  /*0760*/  IADD3 R0, R19, 0x40, RZ ;  /* 0x0000004013007810 */ /* 0x010fe20007ffe0ff */
[----:B------:R-:W3:Y:S01]  /*0770*/  SHFL.IDX PT, R5, R18, 0x2, 0x181f ;  /* 0x00581f0012057f89 */ /* 0x000ee200000e0000 */
[----:B------:R-:W-:Y:S02]  /*0780*/  @!P2 LEA R8, P0, R30, R6, 0x1 ;  /* 0x000000061e08a211 */ /* 0x000fe400078008ff */
[----:B------:R-:W-:Y:S02]  /*0790*/  ISETP.GE.AND P1, PT, R0, R16, PT ;  /* 0x000000100000720c */ /* 0x000fe40003f26270 */
[----:B------:R-:W-:-:S02]  /*07a0*/  @!P2 SHF.R.S32.HI R0, RZ, 0x1f, R32 ;  /* 0x0000001fff00a819 */ /* 0x000fc40000011420 */
[----:B------:R-:W-:Y:S02]  /*07b0*/  @!P2 LEA.HI.X R9, R30, R7, R31, 0x1, P0 ;  /* 0x000000071e09a211 */ /* 0x000fe400000f0c1f */
[----:B------:R-:W-:Y:S02]  /*07c0*/  @!P2 LEA.HI R10, R0, R32, RZ, 0x3 ;  /* 0x00000020000aa211 */ /* 0x000fe400078f18ff */
[----:B------:R-:W-:Y:S02]  /*07d0*/  @!P2 LEA.HI R0, R11, R29, RZ, 0x3 ;  /* 0x0000001d0b00a211 */ /* 0x000fe400078f18ff */
[----:B------:R-:W-:Y:S02]  /*07e0*/  ISETP.GE.AND P0, PT, R33, c[0x0][0x198], PT ;  /* 0x0000660021007a0c */ /* 0x000fe40003f06270 */
[----:B------:R-:W-:Y:S02]  /*07f0*/  @!P2 LOP3.LUT R12, R12, 0xfffffff8, RZ, 0xc0, !PT ;  /* 0xfffffff80c0ca812 */ /* 0x000fe400078ec0ff */
[----:B------:R-:W-:-:S02]  /*0800*/  @!P2 LOP3.LUT R10, R10, 0xfffffff8, RZ, 0xc0, !PT ;  /* 0xfffffff80a0aa812 */ /* 0x000fc400078ec0ff */
[----:B------:R-:W-:Y:S01]  /*0810*/  @!P2 LOP3.LUT R14, R0, 0xfffffff8, RZ, 0xc0, !PT ;  /* 0xfffffff8000ea812 */ /* 0x000fe200078ec0ff */
[----:B------:R-:W-:Y:S02]  /*0820*/  @!P2 IMAD.SHL.U32 R0, R128, 0x2, RZ ;  /* 0x000000028000a824 */ /* 0x000fe400078e00ff */
[----:B------:R-:W-:-:S03]  /*0830*/  @!P2 IMAD.WIDE R12, R12, 0x2, R6 ;  /* 0x000000020c0ca825 */ /* 0x000fc600078e0206 */
[----:B------:R4:W-:Y:S01]  /*0840*/  @!P2 LDGSTS.E.BYPASS.LTC128B.128 [R0+0x19100], [R8.64], !P3 ;  /* 0x191000000800afae */ /* 0x0009e2000d901d48 */
[----:B------:R-:W-:-:S03]  /*0850*/  @!P2 IMAD.WIDE R10, R10, 0x2, R6 ;  /* 0x000000020a0aa825 */ /* 0x000fc600078e0206 */
[----:B------:R5:W-:Y:S01]  /*0860*/  @!P2 LDGSTS.E.BYPASS.LTC128B.128 [R0+0x1d100], [R12.64], !P0 ;  /* 0x1d1000000c00afae */ /* 0x000be2000c101d48 */
[----:B------:R-:W-:-:S03]  /*0870*/  @!P2 IMAD.WIDE R6, R14, 0x2, R6 ;  /* 0x000000020e06a825 */ /* 0x000fc600078e0206 */
[----:B------:R1:W-:Y:S01]  /*0880*/  @!P2 LDGSTS.E.BYPASS.LTC128B.128 [R0+0x21100], [R10.64], !P5 ;  /* 0x211000000a00afae */ /* 0x0003e2000e901d48 */
[----:B------:R-:W-:-:S03]  /*0890*/  IMAD.HI R14, R15, 0x2aaaaaab, RZ ;  /* 0x2aaaaaab0f0e7827 */ /* 0x000fc600078e02ff */
[----:B------:R5:W-:Y:S01]  /*08a0*/  @!P2 LDGSTS.E.BYPASS.LTC128B.128 [R0+0x25100], [R6.64], !P4 ;  /* 0x251000000600afae */ /* 0x000be2000e101d48 */
[----:B------:R-:W-:Y:S01]  /*08b0*/  IMAD R15, R28, c[0x0][0x1e8], RZ ;  /* 0x00007a001c0f7a24 */ /* 0x000fe200078e02ff */
[----:B------:R-:W-:-:S03]  /*08c0*/  ISETP.GE.AND P2, PT, R33, c[0x0][0x198], PT ;  /* 0x0000660021007a0c */ /* 0x000fc60003f46270 */
[----:B----4-:R-:W-:Y:S01]  /*08d0*/  IMAD R8, R27, c[0x0][0x1ec], R15 ;  /* 0x00007b001b087a24 */ /* 0x010fe200078e020f */
[----:B------:R-:W-:-:S03]  /*08e0*/  SHF.R.U32.HI R9, RZ, 0x1f, R14 ;  /* 0x0000001fff097819 */ /* 0x000fc6000001160e */
[----:B------:R-:W-:Y:S01]  /*08f0*/  IMAD.IADD R15, R3, 0x1, R8 ;  /* 0x00000001030f7824 */ /* 0x000fe200078e0208 */
[----:B------:R-:W-:Y:S02]  /*0900*/  @!P1 SHF.R.S32.HI R3, RZ, 0x1f, R33 ;  /* 0x0000001fff039819 */ /* 0x000fe40000011421 */
[----:B------:R-:W-:Y:S01]  /*0910*/  LEA.HI.SX32 R129, R14, R9, 0x1c ;  /* 0x000000090e817211 */ /* 0x000fe200078fe2ff */
[----:B------:R-:W-:Y:S01]  /*0920*/  IMAD.MOV.U32 R14, RZ, RZ, R2 ;  /* 0x000000ffff0e7224 */ /* 0x000fe200078e0002 */
[C---:B-1----:R-:W-:Y:S01]  /*0930*/  @!P1 LEA R10, P0, R30.reuse, R4, 0x1 ;  /* 0x000000041e0a9211 */ /* 0x042fe200078008ff */
[----:B------:R-:W1:Y:S01]  /*0940*/  SHFL.IDX PT, R2, R17, 0x3, 0x181f ;  /* 0x00781f0011027f89 */ /* 0x000e6200000e0000 */
[----:B------:R-:W-:Y:S02]  /*0950*/  @!P1 LEA.HI R8, R3, R33, RZ, 0x3 ;  /* 0x0000002103089211 */ /* 0x000fe400078f18ff */
[----:B-----5:R-:W-:Y:S01]  /*0960*/  IADD3 R0, R19, 0x60, RZ ;  /* 0x0000006013007810 */ /* 0x020fe20007ffe0ff */
[----:B------:R-:W-:Y:S01]  /*0970*/  STL [R1], R129 ;  /* 0x0000008101007387 */ /* 0x000fe20000100800 */
[----:B---3--:R-:W-:-:S02]  /*0980*/  @!P1 LEA.HI.X R11, R30, R5, R31, 0x1, P0 ;  /* 0x000000051e0b9211 */ /* 0x008fc400000f0c1f */
[----:B------:R-:W-:Y:S02]  /*0990*/  ISETP.GE.AND P0, PT, R0, R16, PT ;  /* 0x000000100000720c */ /* 0x000fe40003f06270 */
[----:B------:R-:W-:Y:S02]  /*09a0*/  @!P1 SHF.R.S32.HI R0, RZ, 0x1f, R32 ;  /* 0x0000001fff009819 */ /* 0x000fe40000011420 */
[----:B------:R-:W-:Y:S02]  /*09b0*/  @!P1 SHF.R.S32.HI R6, RZ, 0x1f, R29 ;  /* 0x0000001fff069819 */ /* 0x000fe4000001141d */
[----:B------:R-:W-:Y:S02]  /*09c0*/  @!P1 LEA.HI R3, R0, R32, RZ, 0x3 ;  /* 0x0000002000039211 */ /* 0x000fe400078f18ff */
[----:B------:R-:W-:Y:S02]  /*09d0*/  @!P1 LEA.HI R0, R6, R29, RZ, 0x3 ;  /* 0x0000001d06009211 */ /* 0x000fe400078f18ff */
[----:B------:R-:W-:-:S02]  /*09e0*/  @!P1 LOP3.LUT R8, R8, 0xfffffff8, RZ, 0xc0, !PT ;  /* 0xfffffff808089812 */ /* 0x000fc400078ec0ff */
[----:B------:R-:W-:Y:S02]  /*09f0*/  @!P1 LOP3.LUT R6, R3, 0xfffffff8, RZ, 0xc0, !PT ;  /* 0xfffffff803069812 */ /* 0x000fe400078ec0ff */
[----:B------:R-:W-:Y:S01]  /*0a00*/  @!P1 LOP3.LUT R12, R0, 0xfffffff8, RZ, 0xc0, !PT ;  /* 0xfffffff8000c9812 */ /* 0x000fe200078ec0ff */
[----:B------:R3:W4:Y:S01]  /*0a10*/  SHFL.IDX PT, R3, R18, 0x3, 0x181f ;  /* 0x00781f0012037f89 */ /* 0x00072200000e0000 */
[----:B------:R-:W-:Y:S02]  /*0a20*/  @!P1 IMAD.SHL.U32 R0, R128, 0x2, RZ ;  /* 0x0000000280009824 */ /* 0x000fe400078e00ff */
[----:B------:R-:W-:-:S03]  /*0a30*/  @!P1 IMAD.WIDE R8, R8, 0x2, R4 ;  /* 0x0000000208089825 */ /* 0x000fc600078e0204 */
[----:B------:R5:W-:Y:S01]  /*0a40*/  @!P1 LDGSTS.E.BYPASS.LTC128B.128 [R0+0x1a100], [R10.64], !P3 ;  /* 0x1a1000000a009fae */ /* 0x000be2000d901d48 */
[----:B------:R-:W-:-:S03]  /*0a50*/  @!P1 IMAD.WIDE R6, R6, 0x2, R4 ;  /* 0x0000000206069825 */ /* 0x000fc600078e0204 */
[----:B------:R1:W-:Y:S01]  /*0a60*/  @!P1 LDGSTS.E.BYPASS.LTC128B.128 [R0+0x1e100], [R8.64], !P2 ;  /* 0x1e10000008009fae */ /* 0x0003e2000d101d48 */
[----:B------:R-:W-:-:S03]  /*0a70*/  @!P1 IMAD.WIDE R4, R12, 0x2, R4 ;  /* 0x000000020c049825 */ /* 0x000fc600078e0204 */
[----:B------:R5:W-:Y:S01]  /*0a80*/  @!P1 LDGSTS.E.BYPASS.LTC128B.128 [R0+0x22100], [R6.64], !P5 ;  /* 0x2210000006009fae */ /* 0x000be2000e901d48 */
[----:B------:R-:W-:-:S03]  /*0a90*/  IMAD.MOV.U32 R12, RZ, RZ, 0x60 ;  /* 0x00000060ff0c7424 */ /* 0x000fc600078e00ff */
[----:B------:R5:W-:Y:S01]  /*0aa0*/  @!P1 LDGSTS.E.BYPASS.LTC128B.128 [R0+0x26100], [R4.64], !P4 ;  /* 0x2610000004009fae */ /* 0x000be2000e101d48 */
[C---:B------:R-:W-:Y:S02]  /*0ab0*/  IMAD R122, R129.reuse, -0x60, R12 ;  /* 0xffffffa0817a7824 */ /* 0x040fe400078e020c */
[----:B------:R-:W-:Y:S01]  /*0ac0*/  IMAD.WIDE.U32 R124, R12, c[0x0][0x1e0], RZ ;  /* 0x000078000c7c7a25 */ /* 0x000fe200078e00ff */
[--C-:B--2---:R-:W-:Y:S02]  /*0ad0*/  @P6 SHF.R.S32.HI R19, RZ, 0x1f, R21.reuse ;  /* 0x0000001fff136819 */ /* 0x104fe40000011415 */
[----:B------:R-:W-:Y:S01]  /*0ae0*/  IADD3 R16, R122, c[0x0][0x1d0], -R20 ;  /* 0x000074007a107a10 */ /* 0x000fe20007ffe814 */
[----:B------:R-:W-:Y:S02]  /*0af0*/  @!P6 IMAD.MOV.U32 R19, RZ, RZ, R24 ;  /* 0x000000ffff13e224 */ /* 0x000fe400078e0018 */
[----:B---3--:R-:W-:Y:S02]  /*0b00*/  @P6 IMAD.MOV.U32 R18, RZ, RZ, R21 ;  /* 0x000000ffff126224 */ /* 0x008fe400078e0015 */
[----:B------:R-:W-:Y:S01]  /*0b10*/  @!P6 IMAD.MOV.U32 R18, RZ, RZ, R22 ;  /* 0x000000ffff12e224 */ /* 0x000fe200078e0016 */
[----:B------:R-:W-:-:S02]  /*0b20*/  IADD3 R22, R129, -0x1, RZ ;  /* 0xffffffff81167810 */ /* 0x000fc40007ffe0ff */
[----:B------:R-:W-:Y:S01]  /*0b30*/  ISETP.GE.AND P6, PT, R16, 0x1, PT ;  /* 0x000000011000780c */ /* 0x000fe20003fc6270 */
[----:B------:R-:W-:Y:S01]  /*0b40*/  IMAD.WIDE.U32 R34, R18, c[0x0][0x1f0], R14 ;  /* 0x00007c0012227a25 */ /* 0x000fe200078e000e */
[----:B------:R-:W-:Y:S02]  /*0b50*/  SHF.R.S32.HI R24, RZ, 0x1f, R22 ;  /* 0x0000001fff187819 */ /* 0x000fe40000011416 */
[C---:B-1----:R-:W-:Y:S01]  /*0b60*/  @!P0 LEA R8, P1, R30.reuse, R2, 0x1 ;  /* 0x000000021e088211 */ /* 0x042fe200078208ff */
[----:B------:R-:W-:Y:S01]  /*0b70*/  IMAD.MOV.U32 R130, RZ, RZ, R34 ;  /* 0x000000ffff827224 */ /* 0x000fe200078e0022 */
[----:B------:R1:W-:Y:S02]  /*0b80*/  STL.64 [R1+0x30], R34 ;  /* 0x0000302201007387 */ /* 0x0003e40000100a00 */
[C---:B----4-:R-:W-:Y:S02]  /*0b90*/  @!P0 LEA.HI.X R9, R30.reuse, R3, R31, 0x1, P1 ;  /* 0x000000031e098211 */ /* 0x050fe400008f0c1f */
[----:B------:R-:W-:-:S02]  /*0ba0*/  ISETP.GE.AND P1, PT, R30, c[0x0][0x1d4], PT ;  /* 0x000075001e007a0c */ /* 0x000fc40003f26270 */
[----:B-----5:R-:W-:Y:S02]  /*0bb0*/  @!P0 SHF.R.S32.HI R4, RZ, 0x1f, R33 ;  /* 0x0000001fff048819 */ /* 0x020fe40000011421 */
        /* <DEDUP_REMOVED lines=8> */
[----:B------:R-:W-:-:S04]  /*0c40*/  @!P0 IMAD.WIDE R10, R5, 0x2, R2 ;  /* 0x00000002050a8825 */ /* 0x000fc800078e0202 */
[----:B------:R-:W-:-:S04]  /*0c50*/  @!P0 IMAD.WIDE R6, R0, 0x2, R2 ;  /* 0x0000000200068825 */ /* 0x000fc800078e0202 */
[----:B------:R-:W-:Y:S02]  /*0c60*/  IMAD R0, R19, c[0x0][0x1f0], RZ ;  /* 0x00007c0013007a24 */ /* 0x000fe400078e02ff */
[----:B------:R-:W-:-:S04]  /*0c70*/  @!P0 IMAD.WIDE R4, R4, 0x2, R2 ;  /* 0x0000000204048825 */ /* 0x000fc800078e0202 */
[----:B------:R-:W-:Y:S02]  /*0c80*/  IMAD R3, R18, c[0x0][0x1f4], R0 ;  /* 0x00007d0012037a24 */ /* 0x000fe400078e0200 */
[----:B------:R-:W-:Y:S02]  /*0c90*/  @!P0 IMAD.SHL.U32 R0, R128, 0x2, RZ ;  /* 0x0000000280008824 */ /* 0x000fe400078e00ff */
[----:B------:R-:W-:Y:S02]  /*0ca0*/  IMAD R2, R12, c[0x0][0x1e4], RZ ;  /* 0x000079000c027a24 */ /* 0x000fe400078e02ff */
[----:B------:R-:W-:Y:S01]  /*0cb0*/  IMAD.IADD R131, R35, 0x1, R3 ;  /* 0x0000000123837824 */ /* 0x000fe200078e0203 */
[----:B------:R2:W-:Y:S01]  /*0cc0*/  @!P0 LDGSTS.E.BYPASS.LTC128B.128 [R0+0x1b100], [R8.64], !P3 ;  /* 0x1b10000008008fae */ /* 0x0005e2000d901d48 */
[----:B------:R-:W-:Y:S01]  /*0cd0*/  IMAD.IADD R123, R125, 0x1, R2 ;  /* 0x000000017d7b7824 */ /* 0x000fe200078e0202 */
[----:B------:R-:W-:Y:S01]  /*0ce0*/  ISETP.GE.AND P3, PT, R32, c[0x0][0x1d4], PT ;  /* 0x0000750020007a0c */ /* 0x000fe20003f66270 */
[----:B------:R-:W-:Y:S01]  /*0cf0*/  IMAD.WIDE.U32 R12, R126, 0x40, RZ ;  /* 0x000000407e0c7825 */ /* 0x000fe200078e00ff */
[----:B------:R2:W-:Y:S01]  /*0d00*/  @!P0 LDGSTS.E.BYPASS.LTC128B.128 [R0+0x1f100], [R10.64], !P2 ;  /* 0x1f1000000a008fae */ /* 0x0005e2000d101d48 */
[----:B------:R-:W-:-:S02]  /*0d10*/  ISETP.GE.AND P2, PT, R29, c[0x0][0x1d4], PT ;  /* 0x000075001d007a0c */ /* 0x000fc40003f46270 */
[----:B------:R-:W-:Y:S01]  /*0d20*/  IMAD R2, R123, R22, RZ ;  /* 0x000000167b027224 */ /* 0x000fe200078e02ff */
[----:B------:R3:W-:Y:S01]  /*0d30*/  @!P0 LDGSTS.E.BYPASS.LTC128B.128 [R0+0x23100], [R4.64], !P5 ;  /* 0x2310000004008fae */ /* 0x0007e2000e901d48 */
[----:B------:R-:W-:-:S03]  /*0d40*/  ISETP.GE.AND P5, PT, R16, 0x21, PT ;  /* 0x000000211000780c */ /* 0x000fc60003fa6270 */
[----:B------:R4:W-:Y:S01]  /*0d50*/  @!P0 LDGSTS.E.BYPASS.LTC128B.128 [R0+0x27100], [R6.64], !P4 ;  /* 0x2710000006008fae */ /* 0x0009e2000e101d48 */
[----:B------:R-:W-:-:S03]  /*0d60*/  ISETP.GE.AND P4, PT, R33, c[0x0][0x1d4], PT ;  /* 0x0000750021007a0c */ /* 0x000fc60003f86270 */
[----:B------:R-:W0:Y:S04]  /*0d70*/  LDGDEPBAR ;  /* 0x00000000000079af */ /* 0x000e280000000000 */
[----:B------:R1:W-:Y:S01]  /*0d80*/  STL.64 [R1+0x20], R130 ;  /* 0x0000208201007387 */ /* 0x0003e20000100a00 */
[-C--:B---3--:R-:W-:Y:S02]  /*0d90*/  IMAD R4, R24, R124.reuse, R2 ;  /* 0x0000007c18047224 */ /* 0x088fe400078e0202 */
[----:B------:R-:W-:Y:S01]  /*0da0*/  IMAD.WIDE.U32 R2, R22, R124, R130 ;  /* 0x0000007c16027225 */ /* 0x000fe200078e0082 */
[----:B----4-:R-:W-:-:S03]  /*0db0*/  LEA.HI R7, R23, R26, RZ, 0x4 ;  /* 0x0000001a17077211 */ /* 0x010fc600078f20ff */
[----:B------:R-:W-:Y:S01]  /*0dc0*/  IMAD.IADD R6, R3, 0x1, R4 ;  /* 0x0000000103067824 */ /* 0x000fe200078e0204 */
[----:B------:R-:W-:Y:S01]  /*0dd0*/  BAR.SYNC.DEFER_BLOCKING 0x0 ;  /* 0x0000000000007b1d */ /* 0x000fe20000010000 */
[----:B------:R-:W-:Y:S01]  /*0de0*/  @P6 LEA R4, P0, R2, c[0x0][0x1c8], 0x1 ;  /* 0x0000720002046a11 */ /* 0x000fe200078008ff */
[----:B--2---:R-:W-:Y:S01]  /*0df0*/  @P6 IMAD.SHL.U32 R0, R128, 0x2, RZ ;  /* 0x0000000280006824 */ /* 0x004fe200078e00ff */
[----:B------:R-:W-:Y:S02]  /*0e00*/  LOP3.LUT R3, R7, 0xfffffff0, RZ, 0xc0, !PT ;  /* 0xfffffff007037812 */ /* 0x000fe400078ec0ff */
[----:B------:R-:W-:Y:S02]  /*0e10*/  @P6 LEA.HI.X R5, R2, c[0x0][0x1cc], R6, 0x1, P0 ;  /* 0x0000730002056a11 */ /* 0x000fe400000f0c06 */
[----:B------:R-:W-:Y:S02]  /*0e20*/  ISETP.GE.AND P0, PT, R16, 0x41, PT ;  /* 0x000000411000780c */ /* 0x000fe40003f06270 */
[----:B------:R-:W-:Y:S01]  /*0e30*/  LEA.HI R23, R23, R26, RZ, 0x5 ;  /* 0x0000001a17177211 */ /* 0x000fe200078f28ff */
[----:B------:R-:W-:Y:S01]  /*0e40*/  @!PT LDS RZ, [RZ] ;  /* 0x00000000fffff984 */ /* 0x000fe20000000800 */
[----:B------:R-:W-:Y:S01]  /*0e50*/  @!PT LDS RZ, [RZ] ;  /* 0x00000000fffff984 */ /* 0x000fe20000000800 */
[----:B------:R-:W-:Y:S01]  /*0e60*/  @!PT LDS RZ, [RZ] ;  /* 0x00000000fffff984 */ /* 0x000fe20000000800 */
[----:B------:R2:W-:Y:S04]  /*0e70*/  @P6 LDGSTS.E.BYPASS.LTC128B.128 [R0+0xc100], [R4.64], !P1 ;  /* 0x0c10000004006fae */ /* 0x0005e8000c901d48 */
[----:B------:R2:W-:Y:S04]  /*0e80*/  @P6 LDGSTS.E.BYPASS.LTC128B.128 [R0+0xf100], [R4.64+0x80], !P4 ;  /* 0x0f10008004006fae */ /* 0x0005e8000e101d48 */
[----:B------:R2:W-:Y:S04]  /*0e90*/  @P6 LDGSTS.E.BYPASS.LTC128B.128 [R0+0x12100], [R4.64+0x100], !P3 ;  /* 0x1210010004006fae */ /* 0x0005e8000d901d48 */
[----:B------:R2:W-:Y:S02]  /*0ea0*/  @P6 LDGSTS.E.BYPASS.LTC128B.128 [R0+0x15100], [R4.64+0x180], !P2 ;  /* 0x1510018004006fae */ /* 0x0005e4000d101d48 */
[----:B--2---:R-:W-:Y:S01]  /*0eb0*/  IMAD.IADD R0, R26, 0x1, -R3 ;  /* 0x000000011a007824 */ /* 0x004fe200078e0a03 */
[----:B------:R-:W-:-:S02]  /*0ec0*/  SHF.R.S32.HI R3, RZ, 0x4, R7 ;  /* 0x00000004ff037819 */ /* 0x000fc40000011407 */
[C---:B------:R-:W-:Y:S02]  /*0ed0*/  @P5 LEA R5, P6, R126.reuse, R2, 0x5 ;  /* 0x000000027e055211 */ /* 0x040fe400078c28ff */
[----:B------:R-:W-:Y:S02]  /*0ee0*/  SHF.R.S32.HI R11, RZ, 0x1f, R0 ;  /* 0x0000001fff0b7819 */ /* 0x000fe40000011400 */
[----:B------:R-:W-:Y:S02]  /*0ef0*/  LEA.HI R4, R7, R3, RZ, 0x1 ;  /* 0x0000000307047211 */ /* 0x000fe400078f08ff */
[----:B------:R-:W-:Y:S02]  /*0f00*/  LEA.HI R11, R11, R0, RZ, 0x3 ;  /* 0x000000000b0b7211 */ /* 0x000fe400078f18ff */
[----:B------:R-:W-:Y:S02]  /*0f10*/  @P5 LEA.HI.X R7, R126, R6, R127, 0x5, P6 ;  /* 0x000000067e075211 */ /* 0x000fe400030f2c7f */
[----:B------:R-:W-:Y:S01]  /*0f20*/  @P0 IADD3 R10, P6, R2, R12, RZ ;  /* 0x0000000c020a0210 */ /* 0x000fe20007fde0ff */
[----:B------:R-:W-:Y:S01]  /*0f30*/  IMAD.SHL.U32 R12, R127, 0x40, RZ ;  /* 0x000000407f0c7824 */ /* 0x000fe200078e00ff */
[----:B------:R-:W-:-:S02]  /*0f40*/  LOP3.LUT R2, R4, 0xfffffffe, RZ, 0xc0, !PT ;  /* 0xfffffffe04027812 */ /* 0x000fc400078ec0ff */
[----:B------:R-:W-:Y:S02]  /*0f50*/  LOP3.LUT R4, R11, 0xfffffff8, RZ, 0xc0, !PT ;  /* 0xfffffff80b047812 */ /* 0x000fe400078ec0ff */
[----:B------:R-:W-:Y:S01]  /*0f60*/  @P0 IADD3.X R12, R6, R13, R12, P6, !PT ;  /* 0x0000000d060c0210 */ /* 0x000fe200037fe40c */
[----:B------:R-:W-:Y:S02]  /*0f70*/  IMAD.IADD R9, R3, 0x1, -R2 ;  /* 0x0000000103097824 */ /* 0x000fe400078e0a02 */
[----:B------:R-:W-:Y:S01]  /*0f80*/  IMAD.IADD R21, R0, 0x1, -R4 ;  /* 0x0000000100157824 */ /* 0x000fe200078e0a04 */
[C---:B------:R-:W-:Y:S01]  /*0f90*/  @P5 LEA R4, P6, R5.reuse, c[0x0][0x1c8], 0x1 ;  /* 0x0000720005045a11 */ /* 0x040fe200078c08ff */
[----:B------:R-:W-:Y:S02]  /*0fa0*/  IMAD.SHL.U32 R0, R36, 0x40, RZ ;  /* 0x0000004024007824 */ /* 0x000fe400078e00ff */
[----:B------:R-:W-:Y:S01]  /*0fb0*/  IMAD.SHL.U32 R6, R20, 0x8, RZ ;  /* 0x0000000814067824 */ /* 0x000fe200078e00ff */
[----:B------:R-:W-:Y:S01]  /*0fc0*/  @P5 LEA.HI.X R5, R5, c[0x0][0x1cc], R7, 0x1, P6 ;  /* 0x0000730005055a11 */ /* 0x000fe200030f0c07 */
[----:B------:R-:W-:Y:S01]  /*0fd0*/  IMAD.SHL.U32 R2, R21, 0x40, RZ ;  /* 0x0000004015027824 */ /* 0x000fe200078e00ff */
[----:B------:R-:W-:Y:S01]  /*0fe0*/  LOP3.LUT R0, R0, 0x1c0, RZ, 0xc0, !PT ;  /* 0x000001c000007812 */ /* 0x000fe200078ec0ff */
[----:B------:R-:W-:-:S03]  /*0ff0*/  IMAD.SHL.U32 R3, R9, 0x8, RZ ;  /* 0x0000000809037824 */ /* 0x000fc600078e00ff */
[----:B------:R-:W-:Y:S02]  /*1000*/  LOP3.LUT R7, R0, 0x8, R6, 0xf8, !PT ;  /* 0x0000000800077812 */ /* 0x000fe400078ef806 */
[----:B------:R-:W-:Y:S02]  /*1010*/  LOP3.LUT R2, R2, 0x1c0, RZ, 0xc0, !PT ;  /* 0x000001c002027812 */ /* 0x000fe400078ec0ff */
[----:B------:R-:W-:Y:S02]  /*1020*/  SHF.R.U32.HI R6, RZ, 0x3, R0 ;  /* 0x00000003ff067819 */ /* 0x000fe40000011600 */
[----:B------:R-:W-:Y:S02]  /*1030*/  LOP3.LUT R3, R2, 0x8, R3, 0xf8, !PT ;  /* 0x0000000802037812 */ /* 0x000fe400078ef803 */
[----:B------:R-:W-:Y:S02]  /*1040*/  SHF.R.U32.HI R0, RZ, 0x3, R2 ;  /* 0x00000003ff007819 */ /* 0x000fe40000011602 */
[----:B------:R-:W-:Y:S01]  /*1050*/  LOP3.LUT R7, R7, R6, RZ, 0x3c, !PT ;  /* 0x0000000607077212 */ /* 0x000fe200078e3cff */
[----:B------:R-:W-:Y:S01]  /*1060*/  @P5 IMAD.SHL.U32 R6, R128, 0x2, RZ ;  /* 0x0000000280065824 */ /* 0x000fe200078e00ff */
[----:B------:R-:W-:-:S02]  /*1070*/  @P0 LEA R2, P6, R10, c[0x0][0x1c8], 0x1 ;  /* 0x000072000a020a11 */ /* 0x000fc400078c08ff */
[----:B------:R-:W-:Y:S01]  /*1080*/  LOP3.LUT R8, R3, R0, RZ, 0x3c, !PT ;  /* 0x0000000003087212 */ /* 0x000fe200078e3cff */
[----:B------:R-:W-:Y:S01]  /*1090*/  @P0 IMAD.SHL.U32 R0, R128, 0x2, RZ ;  /* 0x0000000280000824 */ /* 0x000fe200078e00ff */
[----:B------:R-:W-:Y:S01]  /*10a0*/  @P0 LEA.HI.X R3, R10, c[0x0][0x1cc], R12, 0x1, P6 ;  /* 0x000073000a030a11 */ /* 0x000fe200030f0c0c */
[----:B------:R2:W-:Y:S04]  /*10b0*/  @P5 LDGSTS.E.BYPASS.LTC128B.128 [R6+0xd100], [R4.64], !P1 ;  /* 0x0d10000004065fae */ /* 0x0005e8000c901d48 */
[----:B------:R2:W-:Y:S04]  /*10c0*/  @P5 LDGSTS.E.BYPASS.LTC128B.128 [R6+0x10100], [R4.64+0x80], !P4 ;  /* 0x1010008004065fae */ /* 0x0005e8000e101d48 */
[----:B------:R2:W-:Y:S04]  /*10d0*/  @P5 LDGSTS.E.BYPASS.LTC128B.128 [R6+0x13100], [R4.64+0x100], !P3 ;  /* 0x1310010004065fae */ /* 0x0005e8000d901d48 */
[----:B------:R2:W-:Y:S01]  /*10e0*/  @P5 LDGSTS.E.BYPASS.LTC128B.128 [R6+0x16100], [R4.64+0x180], !P2 ;  /* 0x1610018004065fae */ /* 0x0005e2000d101d48 */
[----:B------:R-:W-:-:S03]  /*10f0*/  LOP3.LUT P5, RZ, R21, 0x2, RZ, 0xc0, !PT ;  /* 0x0000000215ff7812 */ /* 0x000fc600078ac0ff */
[----:B------:R3:W-:Y:S04]  /*1100*/  @P0 LDGSTS.E.BYPASS.LTC128B.128 [R0+0xe100], [R2.64], !P1 ;  /* 0x0e10000002000fae */ /* 0x0007e8000c901d48 */
[----:B------:R3:W-:Y:S04]  /*1110*/  @P0 LDGSTS.E.BYPASS.LTC128B.128 [R0+0x11100], [R2.64+0x80], !P4 ;  /* 0x1110008002000fae */ /* 0x0007e8000e101d48 */
[----:B------:R3:W-:Y:S04]  /*1120*/  @P0 LDGSTS.E.BYPASS.LTC128B.128 [R0+0x14100], [R2.64+0x100], !P3 ;  /* 0x1410010002000fae */ /* 0x0007e8000d901d48 */
[----:B------:R3:W-:Y:S01]  /*1130*/  @P0 LDGSTS.E.BYPASS.LTC128B.128 [R0+0x17100], [R2.64+0x180], !P2 ;  /* 0x1710018002000fae */ /* 0x0007e2000d101d48 */
[----:B------:R-:W-:-:S03]  /*1140*/  LOP3.LUT P0, RZ, R36, 0x2, RZ, 0xc0, !PT ;  /* 0x0000000224ff7812 */ /* 0x000fc6000780c0ff */
[----:B------:R-:W0:Y:S01]  /*1150*/  LDGDEPBAR ;  /* 0x00000000000079af */ /* 0x000e220000000000 */
[----:B--2---:R-:W-:Y:S02]  /*1160*/  IMAD.SHL.U32 R5, R11, 0x40, RZ ;  /* 0x000000400b057824 */ /* 0x004fe400078e00ff */
[----:B------:R-:W-:-:S03]  /*1170*/  IMAD.MOV.U32 R4, RZ, RZ, 0x10 ;  /* 0x00000010ff047424 */ /* 0x000fc600078e00ff */
[----:B------:R-:W-:Y:S02]  /*1180*/  LOP3.LUT R5, R8, 0xfffffe00, R5, 0xf8, !PT ;  /* 0xfffffe0008057812 */ /* 0x000fe400078ef805 */
[----:B------:R-:W-:Y:S02]  /*1190*/  SEL R4, R4, 0xfffffff0, !P5 ;  /* 0xfffffff004047807 */ /* 0x000fe40006800000 */
[----:B------:R-:W-:Y:S01]  /*11a0*/  ISETP.GE.AND P5, PT, R132, 0x1, PT ;  /* 0x000000018400780c */ /* 0x000fe20003fa6270 */
[----:B---3--:R-:W-:Y:S01]  /*11b0*/  IMAD R0, R9, 0x200, R7 ;  /* 0x0000020009007824 */ /* 0x008fe200078e0207 */
[----:B------:R-:W-:Y:S01]  /*11c0*/  SHF.R.S32.HI R3, RZ, 0x5, R23 ;  /* 0x00000005ff037819 */ /* 0x000fe20000011417 */
[----:B------:R-:W-:Y:S01]  /*11d0*/  IMAD R2, R25, c[0x0][0x208], RZ ;  /* 0x0000820019027a24 */ /* 0x000fe200078e02ff */
[----:B------:R-:W-:-:S04]  /*11e0*/  DEPBAR.LE SB0, 0x1 ;  /* 0x000080400000791a */ /* 0x000fc80000000000 */
[----:B------:R-:W-:Y:S01]  /*11f0*/  IMAD.SHL.U32 R216, R0, 0x2, RZ ;  /* 0x0000000200d87824 */ /* 0x000fe200078e00ff */
[----:B------:R-:W-:-:S04]  /*1200*/  DEPBAR.LE SB0, 0x0 ;  /* 0x000080000000791a */ /* 0x000fc80000000000 */
[----:B------:R-:W-:Y:S01]  /*1210*/  IMAD R17, R20, c[0x0][0x20c], R2 ;  /* 0x0000830014117a24 */ /* 0x000fe200078e0202 */
[C---:B------:R-:W-:Y:S01]  /*1220*/  IADD3 R2, R216.reuse, 0xc100, RZ ;  /* 0x0000c100d8027810 */ /* 0x040fe20007ffe0ff */
[----:B------:R-:W-:Y:S01]  /*1230*/  IMAD R0, R3, 0x400, R5 ;  /* 0x0000040003007824 */ /* 0x000fe200078e0205 */
[----:B------:R-:W-:Y:S01]  /*1240*/  IADD3 R227, R216, 0xc120, RZ ;  /* 0x0000c120d8e37810 */ /* 0x000fe20007ffe0ff */
[----:B------:R-:W-:Y:S01]  /*1250*/  IMAD.WIDE.U32 R6, R20, c[0x0][0x208], R30 ;  /* 0x0000820014067a25 */ /* 0x000fe200078e001e */
[----:B------:R-:W-:Y:S01]  /*1260*/  @P0 IADD3 R227, R2, -0x20, RZ ;  /* 0xffffffe002e30810 */ /* 0x000fe20007ffe0ff */
[----:B------:R-:W-:Y:S01]  /*1270*/  BAR.SYNC.DEFER_BLOCKING 0x0 ;  /* 0x0000000000007b1d */ /* 0x000fe20000010000 */
[C---:B------:R-:W-:Y:S01]  /*1280*/  LEA R224, R0.reuse, 0x18100, 0x1 ;  /* 0x0001810000e07811 */ /* 0x040fe200078e08ff */
[----:B------:R-:W-:Y:S01]  /*1290*/  IMAD.SHL.U32 R8, R0, 0x2, RZ ;  /* 0x0000000200087824 */ /* 0x000fe200078e00ff */
[----:B------:R-:W-:Y:S01]  /*12a0*/  LOP3.LUT P0, RZ, R21, 0x4, RZ, 0xc0, !PT ;  /* 0x0000000415ff7812 */ /* 0x000fe2000780c0ff */
[----:B------:R-:W-:Y:S01]  /*12b0*/  IMAD.IADD R3, R7, 0x1, R17 ;  /* 0x0000000107037824 */ /* 0x000fe200078e0211 */
[C---:B------:R-:W-:Y:S01]  /*12c0*/  IADD3 R250, R227.reuse, 0x800, RZ ;  /* 0x00000800e3fa7810 */ /* 0x040fe20007ffe0ff */
[----:B------:R-:W-:Y:S01]  /*12d0*/  IMAD R0, R28, c[0x0][0x210], RZ ;  /* 0x000084001c007a24 */ /* 0x000fe200078e02ff */
[----:B------:R-:W-:Y:S01]  /*12e0*/  IADD3 R249, R227, 0x1000, RZ ;  /* 0x00001000e3f97810 */ /* 0x000fe20007ffe0ff */
[----:B------:R-:W-:Y:S01]  /*12f0*/  IMAD.MOV.U32 R2, RZ, RZ, R6 ;  /* 0x000000ffff027224 */ /* 0x000fe200078e0006 */
[----:B------:R-:W-:Y:S01]  /*1300*/  LOP3.LUT R6, R23, 0xffffffe0, RZ, 0xc0, !PT ;  /* 0xffffffe017067812 */ /* 0x000fe200078ec0ff */
[----:B------:R-:W-:Y:S01]  /*1310*/  IMAD R0, R27, c[0x0][0x214], R0 ;  /* 0x000085001b007a24 */ /* 0x000fe200078e0200 */
[----:B------:R-:W-:Y:S01]  /*1320*/  IADD3 R248, R227, 0x1800, RZ ;  /* 0x00001800e3f87810 */ /* 0x000fe20007ffe0ff */
[----:B------:R-:W-:Y:S01]  /*1330*/  IMAD.WIDE.U32 R2, R27, c[0x0][0x210], R2 ;  /* 0x000084001b027a25 */ /* 0x000fe200078e0002 */
[----:B------:R-:W-:-:S02]  /*1340*/  IADD3 R247, R227, 0x2000, RZ ;  /* 0x00002000e3f77810 */ /* 0x000fc40007ffe0ff */
[----:B------:R-:W-:Y:S01]  /*1350*/  IADD3 R246, R227, 0x2800, RZ ;  /* 0x00002800e3f67810 */ /* 0x000fe20007ffe0ff */
[----:B------:R-:W-:Y:S02]  /*1360*/  IMAD.IADD R3, R3, 0x1, R0 ;  /* 0x0000000103037824 */ /* 0x000fe400078e0200 */
[----:B------:R-:W-:Y:S02]  /*1370*/  IMAD R0, R19, c[0x0][0x218], RZ ;  /* 0x0000860013007a24 */ /* 0x000fe400078e02ff */
[----:B------:R-:W-:Y:S02]  /*1380*/  IMAD.IADD R121, R26, 0x1, -R6 ;  /* 0x000000011a797824 */ /* 0x000fe400078e0a06 */
[C---:B------:R-:W-:Y:S02]  /*1390*/  IMAD R6, R18.reuse, c[0x0][0x21c], R0 ;  /* 0x0000870012067a24 */ /* 0x040fe400078e0200 */
[----:B------:R-:W-:Y:S01]  /*13a0*/  IMAD.WIDE.U32 R30, R18, c[0x0][0x218], R2 ;  /* 0x00008600121e7a25 */ /* 0x000fe200078e0002 */
[----:B------:R-:W2:Y:S03]  /*13b0*/  LDSM.16.M88.4 R8, [R8+0x18100] ;  /* 0x018100000808783b */ /* 0x000ea60000000200 */
[----:B------:R-:W-:Y:S01]  /*13c0*/  IMAD.IADD R39, R31, 0x1, R6 ;  /* 0x000000011f277824 */ /* 0x000fe200078e0206 */
[----:B------:R1:W-:Y:S01]  /*13d0*/  STL.64 [R1+0x40], R30 ;  /* 0x0000401e01007387 */ /* 0x0003e20000100a00 */
[----:B------:R-:W-:-:S02]  /*13e0*/  IMAD R223, R4, 0x2, R224 ;  /* 0x0000000204df7824 */ /* 0x000fc400078e02e0 */
[----:B------:R-:W-:Y:S01]  /*13f0*/  IMAD.MOV.U32 R7, RZ, RZ, 0x20 ;  /* 0x00000020ff077424 */ /* 0x000fe200078e00ff */
[----:B------:R1:W-:Y:S04]  /*1400*/  STL [R1+0x14], R39 ;  /* 0x0000142701007387 */ /* 0x0003e80000100800 */
[----:B------:R1:W3:Y:S01]  /*1410*/  LDSM.16.M88.4 R32, [R216+0xc100] ;  /* 0x00c10000d820783b */ /* 0x0002e20000000200 */
[----:B------:R-:W-:-:S03]  /*1420*/  SEL R0, R7, 0xffffffe0, !P0 ;  /* 0xffffffe007007807 */ /* 0x000fc60004000000 */
[----:B------:R1:W4:Y:S04]  /*1430*/  LDSM.16.M88.4 R40, [R216+0xc900] ;  /* 0x00c90000d828783b */ /* 0x0003280000000200 */
[----:B------:R1:W1:Y:S04]  /*1440*/  LDSM.16.M88.4 R44, [R216+0xd100] ;  /* 0x00d10000d82c783b */ /* 0x0002680000000200 */
[----:B------:R1:W1:Y:S04]  /*1450*/  LDSM.16.M88.4 R52, [R216+0xd900] ;  /* 0x00d90000d834783b */ /* 0x0002680000000200 */
[----:B------:R1:W1:Y:S04]  /*1460*/  LDSM.16.M88.4 R60, [R216+0xe100] ;  /* 0x00e10000d83c783b */ /* 0x0002680000000200 */
[----:B------:R1:W1:Y:S04]  /*1470*/  LDSM.16.M88.4 R76, [R216+0xe900] ;  /* 0x00e90000d84c783b */ /* 0x0002680000000200 */
[----:B------:R1:W1:Y:S04]  /*1480*/  LDSM.16.M88.4 R12, [R223] ;  /* 0x00000000df0c783b */ /* 0x0002680000000200 */
[----:B------:R1:W1:Y:S04]  /*1490*/  LDSM.16.M88.4 R80, [R227] ;  /* 0x00000000e350783b */ /* 0x0002680000000200 */
[----:B------:R1:W1:Y:S04]  /*14a0*/  LDSM.16.M88.4 R84, [R227+0x800] ;  /* 0x00080000e354783b */ /* 0x0002680000000200 */
[----:B------:R1:W1:Y:S04]  /*14b0*/  LDSM.16.M88.4 R88, [R227+0x1000] ;  /* 0x00100000e358783b */ /* 0x0002680000000200 */
[----:B------:R1:W1:Y:S04]  /*14c0*/  LDSM.16.M88.4 R96, [R227+0x1800] ;  /* 0x00180000e360783b */ /* 0x0002680000000200 */
[----:B------:R1:W1:Y:S04]  /*14d0*/  LDSM.16.M88.4 R100, [R227+0x2000] ;  /* 0x00200000e364783b */ /* 0x0002680000000200 */
[----:B------:R1:W1:Y:S01]  /*14e0*/  LDSM.16.M88.4 R104, [R227+0x2800] ;  /* 0x00280000e368783b */ /* 0x0002620000000200 */
[----:B------:R-:W-:Y:S05]  /*14f0*/  @!P5 BRA `(.L_x_682) ;  /* 0x000004100000d947 */ /* 0x000fea0003800000 */
[----:B--234-:R-:W-:Y:S01]  /*1500*/  IMAD R2, R24, c[0x0][0x208], RZ ;  /* 0x0000820018027a24 */ /* 0x01cfe200078e02ff */
[----:B------:R-:W-:Y:S01]  /*1510*/  SEL R17, RZ, 0x1, P1 ;  /* 0x00000001ff117807 */ /* 0x000fe20000800000 */
[----:B------:R-:W-:Y:S01]  /*1520*/  IMAD.WIDE.U32 R6, R22, c[0x0][0x208], RZ ;  /* 0x0000820016067a25 */ /* 0x000fe200078e00ff */
[----:B------:R-:W-:-:S02]  /*1530*/  P2R R25, PR, RZ, 0x10 ;  /* 0x00000010ff197803 */ /* 0x000fc40000000000 */
[----:B------:R-:W-:Y:S01]  /*1540*/  ISETP.LT.OR P6, PT, R16, 0x1, P1 ;  /* 0x000000011000780c */ /* 0x000fe20000fc1670 */
[----:B------:R-:W-:Y:S02]  /*1550*/  IMAD R2, R22, c[0x0][0x20c], R2 ;  /* 0x0000830016027a24 */ /* 0x000fe400078e0202 */
[----:B------:R-:W-:Y:S02]  /*1560*/  IMAD.MOV.U32 R18, RZ, RZ, R38 ;  /* 0x000000ffff127224 */ /* 0x000fe400078e0026 */
[----:B------:R-:W-:Y:S02]  /*1570*/  IMAD.MOV.U32 R19, RZ, RZ, R39 ;  /* 0x000000ffff137224 */ /* 0x000fe400078e0027 */
[----:B------:R-:W-:Y:S02]  /*1580*/  IMAD.IADD R2, R7, 0x1, R2 ;  /* 0x0000000107027824 */ /* 0x000fe400078e0202 */
[----:B------:R-:W-:Y:S02]  /*1590*/  IMAD.MOV.U32 R18, RZ, RZ, R30 ;  /* 0x000000ffff127224 */ /* 0x000fe400078e001e */
[----:B------:R-:W-:-:S02]  /*15a0*/  IMAD R3, R2, 0x60, RZ ;  /* 0x0000006002037824 */ /* 0x000fc400078e02ff */
[----:B------:R-:W-:Y:S01]  /*15b0*/  IMAD.WIDE.U32 R6, R6, 0x60, R18 ;  /* 0x0000006006067825 */ /* 0x000fe200078e0012 */
[----:B------:R2:W-:Y:S03]  /*15c0*/  STL.64 [R1+0x10], R18 ;  /* 0x0000101201007387 */ /* 0x0005e60000100a00 */
[----:B------:R-:W-:Y:S01]  /*15d0*/  IMAD.IADD R3, R7, 0x1, R3 ;  /* 0x0000000107037824 */ /* 0x000fe200078e0203 */
[C---:B------:R-:W-:Y:S01]  /*15e0*/  LEA R2, P0, R6.reuse, c[0x0][0x1f8], 0x1 ;  /* 0x00007e0006027a11 */ /* 0x040fe200078008ff */
[C---:B------:R-:W-:Y:S01]  /*15f0*/  IMAD R24, R37.reuse, c[0x0][0x20c], RZ ;  /* 0x0000830025187a24 */ /* 0x040fe200078e02ff */
[----:B------:R-:W-:Y:S01]  /*1600*/  SEL R7, RZ, 0x2, P4 ;  /* 0x00000002ff077807 */ /* 0x000fe20002000000 */
[----:B------:R-:W-:Y:S01]  /*1610*/  IMAD.WIDE.U32 R26, R37, c[0x0][0x208], RZ ;  /* 0x00008200251a7a25 */ /* 0x000fe200078e00ff */
[----:B------:R-:W-:Y:S02]  /*1620*/  LEA.HI.X R3, R6, c[0x0][0x1fc], R3, 0x1, P0 ;  /* 0x00007f0006037a11 */ /* 0x000fe400000f0c03 */
[----:B------:R-:W-:Y:S01]  /*1630*/  SEL R6, RZ, 0x4, P3 ;  /* 0x00000004ff067807 */ /* 0x000fe20001800000 */
[----:B------:R-:W-:Y:S01]  /*1640*/  IMAD.IADD R24, R27, 0x1, R24 ;  /* 0x000000011b187824 */ /* 0x000fe200078e0218 */
[----:B------:R-:W-:-:S02]  /*1650*/  IADD3 R22, P5, P0, R26, 0x80, R2 ;  /* 0x000000801a167810 */ /* 0x000fc400078be002 */
[----:B------:R-:W-:Y:S01]  /*1660*/  IADD3 R7, R6, R7, R17 ;  /* 0x0000000706077210 */ /* 0x000fe20007ffe011 */
[----:B------:R-:W-:Y:S01]  /*1670*/  IMAD.SHL.U32 R17, R128, 0x2, RZ ;  /* 0x0000000280117824 */ /* 0x000fe200078e00ff */
[----:B------:R-:W-:Y:S02]  /*1680*/  SEL R6, RZ, 0x8, P2 ;  /* 0x00000008ff067807 */ /* 0x000fe40001000000 */
[--C-:B------:R-:W-:Y:S02]  /*1690*/  IADD3.X R23, R24, RZ, R3.reuse, P5, P0 ;  /* 0x000000ff18177210 */ /* 0x100fe40002fe0403 */
[----:B------:R-:W-:Y:S01]  /*16a0*/  IADD3 R20, P5, P0, R26, 0x100, R2 ;  /* 0x000001001a147810 */ /* 0x000fe200078be002 */
[----:B------:R-:W-:Y:S01]  /*16b0*/  IMAD.IADD R6, R7, 0x1, R6 ;  /* 0x0000000107067824 */ /* 0x000fe200078e0206 */
[----:B------:R-:W-:Y:S01]  /*16c0*/  @!PT LDS RZ, [RZ] ;  /* 0x00000000fffff984 */ /* 0x000fe20000000800 */
[----:B------:R-:W-:Y:S01]  /*16d0*/  @!PT LDS RZ, [RZ] ;  /* 0x00000000fffff984 */ /* 0x000fe20000000800 */
[----:B------:R-:W-:Y:S01]  /*16e0*/  @!PT LDS RZ, [RZ] ;  /* 0x00000000fffff984 */ /* 0x000fe20000000800 */
[----:B------:R3:W-:Y:S02]  /*16f0*/  LDGSTS.E.BYPASS.LTC128B.128 [R17+0x100], [R2.64], !P6 ;  /* 0x0010000002117fae */ /* 0x0007e4000f101d48 */
[----:B------:R-:W-:-:S02]  /*1700*/  IADD3.X R21, R24, RZ, R3, P5, P0 ;  /* 0x000000ff18157210 */ /* 0x000fc40002fe0403 */
[----:B------:R-:W-:Y:S02]  /*1710*/  LOP3.LUT P4, RZ, R6, 0x2, RZ, 0xc0, !PT ;  /* 0x0000000206ff7812 */ /* 0x000fe4000788c0ff */
[----:B--2---:R-:W-:Y:S02]  /*1720*/  IADD3 R18, P5, P0, R26, 0x180, R2 ;  /* 0x000001801a127810 */ /* 0x004fe400078be002 */
[----:B------:R-:W-:Y:S02]  /*1730*/  LOP3.LUT P6, RZ, R6, 0x8, RZ, 0xc0, !PT ;  /* 0x0000000806ff7812 */ /* 0x000fe400078cc0ff */
[----:B------:R-:W-:Y:S02]  /*1740*/  IADD3.X R19, R24, RZ, R3, P5, P0 ;  /* 0x000000ff18137210 */ /* 0x000fe40002fe0403 */
[----:B------:R-:W-:Y:S02]  /*1750*/  ISETP.LT.OR P0, PT, R16, 0x1, !P4 ;  /* 0x000000011000780c */ /* 0x000fe40006701670 */
[----:B------:R-:W-:-:S11]  /*1760*/  LOP3.LUT P5, RZ, R6, 0x4, RZ, 0xc0, !PT ;  /* 0x0000000406ff7812 */ /* 0x000fd600078ac0ff */
[----:B------:R3:W-:Y:S01]  /*1770*/  LDGSTS.E.BYPASS.LTC128B.128 [R17+0x3100], [R2.64+0x80], !P0 ;  /* 0x0310008002117fae */ /* 0x0007e2000c101d48 */
[----:B------:R-:W-:-:S13]  /*1780*/  ISETP.LT.OR P0, PT, R16, 0x1, !P5 ;  /* 0x000000011000780c */ /* 0x000fda0006f01670 */
[----:B------:R3:W-:Y:S01]  /*1790*/  LDGSTS.E.BYPASS.LTC128B.128 [R17+0x6100], [R2.64+0x100], !P0 ;  /* 0x0610010002117fae */ /* 0x0007e2000c101d48 */
[----:B------:R-:W-:-:S13]  /*17a0*/  ISETP.LT.OR P0, PT, R16, 0x1, !P6 ;  /* 0x000000011000780c */ /* 0x000fda0007701670 */
[----:B------:R3:W-:Y:S01]  /*17b0*/  LDGSTS.E.BYPASS.LTC128B.128 [R17+0x9100], [R2.64+0x180], !P0 ;  /* 0x0910018002117fae */ /* 0x0007e2000c101d48 */
[----:B------:R-:W-:-:S05]  /*17c0*/  IADD3 R6, P0, R2, R26, RZ ;  /* 0x0000001a02067210 */ /* 0x000fca0007f1e0ff */
[----:B------:R-:W-:Y:S01]  /*17d0*/  IMAD.X R7, R24, 0x1, R3, P0 ;  /* 0x0000000118077824 */ /* 0x000fe200000e0603 */
[----:B---3--:R-:W-:-:S05]  /*17e0*/  IADD3 R2, P0, R6, R26, RZ ;  /* 0x0000001a06027210 */ /* 0x008fca0007f1e0ff */
[----:B------:R-:W-:Y:S01]  /*17f0*/  IMAD.X R3, R7, 0x1, R24, P0 ;  /* 0x0000000107037824 */ /* 0x000fe200000e0618 */
[----:B------:R-:W-:-:S13]  /*1800*/  ISETP.LT.OR P0, PT, R16, 0x21, P1 ;  /* 0x000000211000780c */ /* 0x000fda0000f01670 */
[----:B------:R2:W-:Y:S01]  /*1810*/  LDGSTS.E.BYPASS.LTC128B.128 [R17+0x1100], [R6.64], !P0 ;  /* 0x0110000006117fae */ /* 0x0005e2000c101d48 */
[C---:B------:R-:W-:Y:S02]  /*1820*/  ISETP.LT.OR P0, PT, R16.reuse, 0x21, !P4 ;  /* 0x000000211000780c */ /* 0x040fe40006701670 */
[----:B------:R-:W-:-:S11]  /*1830*/  ISETP.LT.OR P4, PT, R16, 0x41, !P4 ;  /* 0x000000411000780c */ /* 0x000fd60006781670 */
[----:B------:R2:W-:Y:S01]  /*1840*/  LDGSTS.E.BYPASS.LTC128B.128 [R17+0x4100], [R22.64], !P0 ;  /* 0x0410000016117fae */ /* 0x0005e2000c101d48 */
[C---:B------:R-:W-:Y:S02]  /*1850*/  ISETP.LT.OR P0, PT, R16.reuse, 0x21, !P5 ;  /* 0x000000211000780c */ /* 0x040fe40006f01670 */
[----:B------:R-:W-:-:S11]  /*1860*/  ISETP.LT.OR P5, PT, R16, 0x41, !P5 ;  /* 0x000000411000780c */ /* 0x000fd60006fa1670 */
[----:B------:R2:W-:Y:S01]  /*1870*/  LDGSTS.E.BYPASS.LTC128B.128 [R17+0x7100], [R20.64], !P0 ;  /* 0x0710000014117fae */ /* 0x0005e2000c101d48 */
[----:B------:R-:W-:-:S13]  /*1880*/  ISETP.LT.OR P0, PT, R16, 0x21, !P6 ;  /* 0x000000211000780c */ /* 0x000fda0007701670 */
[----:B------:R2:W-:Y:S01]  /*1890*/  LDGSTS.E.BYPASS.LTC128B.128 [R17+0xa100], [R18.64], !P0 ;  /* 0x0a10000012117fae */ /* 0x0005e2000c101d48 */
[----:B------:R-:W-:-:S13]  /*18a0*/  ISETP.LT.OR P0, PT, R16, 0x41, P1 ;  /* 0x000000411000780c */ /* 0x000fda0000f01670 */
[----:B------:R2:W-:Y:S01]  /*18b0*/  LDGSTS.E.BYPASS.LTC128B.128 [R17+0x2100], [R2.64], !P0 ;  /* 0x0210000002117fae */ /* 0x0005e2000c101d48 */
[----:B------:R-:W-:-:S03]  /*18c0*/  ISETP.LT.OR P0, PT, R16, 0x41, !P6 ;  /* 0x000000411000780c */ /* 0x000fc60007701670 */
[----:B------:R2:W-:Y:S01]  /*18d0*/  LDGSTS.E.BYPASS.LTC128B.128 [R17+0x5100], [R2.64+0x80], !P4 ;  /* 0x0510008002117fae */ /* 0x0005e2000e101d48 */
[----:B------:R-:W-:-:S03]  /*18e0*/  ISETP.NE.AND P4, PT, R25, RZ, PT ;  /* 0x000000ff1900720c */ /* 0x000fc60003f85270 */
[----:B------:R2:W-:Y:S06]  /*18f0*/  LDGSTS.E.BYPASS.LTC128B.128 [R17+0x8100], [R2.64+0x100], !P5 ;  /* 0x0810010002117fae */ /* 0x0005ec000e901d48 */
[----:B------:R2:W-:Y:S04]  /*1900*/  LDGSTS.E.BYPASS.LTC128B.128 [R17+0xb100], [R2.64+0x180], !P0 ;  /* 0x0b10018002117fae */ /* 0x0005e8000c101d48 */
.L_x_682:
[C---:B-1234-:R-:W-:Y:S01]  /*1910*/  HMMA.16816.F32 R28, R8.reuse, R32, RZ ;  /* 0x00000020081c723c */ /* 0x05efe200000018ff */
[----:B------:R-:W-:Y:S01]  /*1920*/  LOP3.LUT P0, RZ, R36, 0x4, RZ, 0xc0, !PT ;  /* 0x0000000424ff7812 */ /* 0x000fe2000780c0ff */
[----:B------:R-:W-:Y:S01]  /*1930*/  LDSM.16.M88.4 R112, [R216+0x10900] ;  /* 0x01090000d870783b */ /* 0x000fe20000000200 */
[C---:B------:R-:W-:Y:S02]  /*1940*/  LEA R226, R0.reuse, R224, 0x1 ;  /* 0x000000e000e27211 */ /* 0x040fe400078e08ff */
[----:B------:R-:W-:Y:S01]  /*1950*/  SEL R2, R37, 0xffffffc0, !P0 ;  /* 0xffffffc025027807 */ /* 0x000fe20004000000 */
[----:B------:R-:W-:Y:S01]  /*1960*/  LDSM.16.M88.4 R116, [R227+0x3000] ;  /* 0x00300000e374783b */ /* 0x000fe20000000200 */
[----:B------:R-:W-:Y:S01]  /*1970*/  LEA R225, R0, R223, 0x1 ;  /* 0x000000df00e17211 */ /* 0x000fe200078e08ff */
[----:B------:R-:W-:Y:S01]  /*1980*/  HMMA.16816.F32 R24, R8, R34, RZ ;  /* 0x000000220818723c */ /* 0x000fe200000018ff */
[-C--:B------:R-:W-:Y:S01]  /*1990*/  IADD3 R222, R216, R2.reuse, RZ ;  /* 0x00000002d8de7210 */ /* 0x080fe20007ffe0ff */
[----:B------:R-:W0:Y:S01]  /*19a0*/  LDGDEPBAR ;  /* 0x00000000000079af */ /* 0x000e220000000000 */
[----:B------:R-:W-:-:S02]  /*19b0*/  IADD3 R221, R227, R2, RZ ;  /* 0x00000002e3dd7210 */ /* 0x000fc40007ffe0ff */
[----:B------:R-:W-:Y:S01]  /*19c0*/  ISETP.GE.AND P5, PT, R132, 0x61, PT ;  /* 0x000000618400780c */ /* 0x000fe20003fa6270 */
[----:B------:R-:W-:Y:S01]  /*19d0*/  LDSM.16.M88.4 R36, [R222+0xc100] ;  /* 0x00c10000de24783b */ /* 0x000fe20000000200 */
[C---:B------:R-:W-:Y:S01]  /*19e0*/  IADD3 R245, R227.reuse, 0x3000, RZ ;  /* 0x00003000e3f57810 */ /* 0x040fe20007ffe0ff */
[C---:B------:R-:W-:Y:S01]  /*19f0*/  HMMA.16816.F32 R32, R8.reuse, R44, RZ ;  /* 0x0000002c0820723c */ /* 0x040fe200000018ff */
[C---:B------:R-:W-:Y:S01]  /*1a00*/  IADD3 R244, R227.reuse, 0x3800, RZ ;  /* 0x00003800e3f47810 */ /* 0x040fe20007ffe0ff */
[----:B------:R-:W-:Y:S01]  /*1a10*/  LDSM.16.M88.4 R92, [R222+0xe100] ;  /* 0x00e10000de5c783b */ /* 0x000fe20000000200 */
[C---:B------:R-:W-:Y:S02]  /*1a20*/  IADD3 R243, R227.reuse, 0x4000, RZ ;  /* 0x00004000e3f37810 */ /* 0x040fe40007ffe0ff */
[C---:B------:R-:W-:Y:S01]  /*1a30*/  IADD3 R242, R227.reuse, 0x4800, RZ ;  /* 0x00004800e3f27810 */ /* 0x040fe20007ffe0ff */
[----:B------:R-:W-:Y:S01]  /*1a40*/  LDSM.16.M88.4 R108, [R221+0x800] ;  /* 0x00080000dd6c783b */ /* 0x000fe20000000200 */
[C---:B------:R-:W-:Y:S01]  /*1a50*/  IADD3 R241, R227.reuse, 0x5000, RZ ;  /* 0x00005000e3f17810 */ /* 0x040fe20007ffe0ff */
[----:B------:R-:W-:Y:S01]  /*1a60*/  HMMA.16816.F32 R20, R8, R40, RZ ;  /* 0x000000280814723c */ /* 0x000fe200000018ff */
[----:B------:R-:W-:-:S02]  /*1a70*/  IADD3 R240, R227, 0x5800, RZ ;  /* 0x00005800e3f07810 */ /* 0x000fc40007ffe0ff */
[C---:B------:R-:W-:Y:S02]  /*1a80*/  IADD3 R239, R227.reuse, 0x6000, RZ ;  /* 0x00006000e3ef7810 */ /* 0x040fe40007ffe0ff */
[C---:B------:R-:W-:Y:S02]  /*1a90*/  IADD3 R238, R227.reuse, 0x6800, RZ ;  /* 0x00006800e3ee7810 */ /* 0x040fe40007ffe0ff */
[C---:B------:R-:W-:Y:S01]  /*1aa0*/  IADD3 R237, R227.reuse, 0x7000, RZ ;  /* 0x00007000e3ed7810 */ /* 0x040fe20007ffe0ff */
[----:B------:R-:W-:Y:S01]  /*1ab0*/  HMMA.16816.F32 R16, R8, R42, RZ ;  /* 0x0000002a0810723c */ /* 0x000fe200000018ff */
[C---:B------:R-:W-:Y:S02]  /*1ac0*/  IADD3 R236, R227.reuse, 0x7800, RZ ;  /* 0x00007800e3ec7810 */ /* 0x040fe40007ffe0ff */
[C---:B------:R-:W-:Y:S02]  /*1ad0*/  IADD3 R235, R227.reuse, 0x8000, RZ ;  /* 0x00008000e3eb7810 */ /* 0x040fe40007ffe0ff */
[----:B------:R-:W-:-:S02]  /*1ae0*/  IADD3 R234, R227, 0x8800, RZ ;  /* 0x00008800e3ea7810 */ /* 0x000fc40007ffe0ff */
[C---:B------:R-:W-:Y:S01]  /*1af0*/  IADD3 R233, R227.reuse, 0x9000, RZ ;  /* 0x00009000e3e97810 */ /* 0x040fe20007ffe0ff */
[C---:B------:R-:W-:Y:S01]  /*1b00*/  HMMA.16816.F32 R40, R8.reuse, R46, RZ ;  /* 0x0000002e0828723c */ /* 0x040fe200000018ff */
[C---:B------:R-:W-:Y:S02]  /*1b10*/  IADD3 R232, R227.reuse, 0x9800, RZ ;  /* 0x00009800e3e87810 */ /* 0x040fe40007ffe0ff */
[C---:B------:R-:W-:Y:S02]  /*1b20*/  IADD3 R231, R227.reuse, 0xa000, RZ ;  /* 0x0000a000e3e77810 */ /* 0x040fe40007ffe0ff */
[C---:B------:R-:W-:Y:S02]  /*1b30*/  IADD3 R230, R227.reuse, 0xa800, RZ ;  /* 0x0000a800e3e67810 */ /* 0x040fe40007ffe0ff */
[C---:B------:R-:W-:Y:S01]  /*1b40*/  IADD3 R229, R227.reuse, 0xb000, RZ ;  /* 0x0000b000e3e57810 */ /* 0x040fe20007ffe0ff */
[----:B------:R-:W-:Y:S01]  /*1b50*/  HMMA.16816.F32 R48, R8, R52, RZ ;  /* 0x000000340830723c */ /* 0x000fe200000018ff */
[----:B------:R-:W-:-:S07]  /*1b60*/  IADD3 R228, R227, 0xb800, RZ ;  /* 0x0000b800e3e47810 */ /* 0x000fce0007ffe0ff */
[----:B------:R-:W-:Y:S01]  /*1b70*/  HMMA.16816.F32 R68, R12, R80, R28 ;  /* 0x000000500c44723c */ /* 0x000fe2000000181c */
[----:B------:R-:W-:Y:S07]  /*1b80*/  LDSM.16.M88.4 R28, [R222+0xd100] ;  /* 0x00d10000de1c783b */ /* 0x000fee0000000200 */
[C---:B------:R-:W-:Y:S08]  /*1b90*/  HMMA.16816.F32 R52, R8.reuse, R54, RZ ;  /* 0x000000360834723c */ /* 0x040ff000000018ff */
[C---:B------:R-:W-:Y:S08]  /*1ba0*/  HMMA.16816.F32 R56, R8.reuse, R60, RZ ;  /* 0x0000003c0838723c */ /* 0x040ff000000018ff */
[----:B------:R-:W-:Y:S08]  /*1bb0*/  HMMA.16816.F32 R64, R8, R76, RZ ;  /* 0x0000004c0840723c */ /* 0x000ff000000018ff */
[----:B------:R-:W-:Y:S08]  /*1bc0*/  HMMA.16816.F32 R80, R12, R82, R24 ;  /* 0x000000520c50723c */ /* 0x000ff00000001818 */
[C---:B------:R-:W-:Y:S08]  /*1bd0*/  HMMA.16816.F32 R60, R8.reuse, R62, RZ ;  /* 0x0000003e083c723c */ /* 0x040ff000000018ff */
[----:B------:R-:W-:Y:S01]  /*1be0*/  HMMA.16816.F32 R76, R8, R78, RZ ;  /* 0x0000004e084c723c */ /* 0x000fe200000018ff */
[----:B------:R-:W1:Y:S07]  /*1bf0*/  LDSM.16.M88.4 R8, [R226] ;  /* 0x00000000e208783b */ /* 0x000e6e0000000200 */
[C---:B------:R-:W-:Y:S01]  /*1c00*/  HMMA.16816.F32 R24, R12.reuse, R88, R32 ;  /* 0x000000580c18723c */ /* 0x040fe20000001820 */
[----:B------:R-:W2:Y:S07]  /*1c10*/  LDSM.16.M88.4 R32, [R222+0xc900] ;  /* 0x00c90000de20783b */ /* 0x000eae0000000200 */
[C---:B------:R-:W-:Y:S08]  /*1c20*/  HMMA.16816.F32 R72, R12.reuse, R84, R20 ;  /* 0x000000540c48723c */ /* 0x040ff00000001814 */
[C---:B------:R-:W-:Y:S01]  /*1c30*/  HMMA.16816.F32 R44, R12.reuse, R86, R16 ;  /* 0x000000560c2c723c */ /* 0x040fe20000001810 */
[----:B------:R-:W3:Y:S04]  /*1c40*/  LDSM.16.M88.4 R84, [R222+0xd900] ;  /* 0x00d90000de54783b */ /* 0x000ee80000000200 */
[----:B------:R-:W-:Y:S03]  /*1c50*/  LDSM.16.M88.4 R16, [R225] ;  /* 0x00000000e110783b */ /* 0x000fe60000000200 */
[C---:B------:R-:W-:Y:S01]  /*1c60*/  HMMA.16816.F32 R20, R12.reuse, R90, R40 ;  /* 0x0000005a0c14723c */ /* 0x040fe20000001828 */
[----:B------:R-:W4:Y:S07]  /*1c70*/  LDSM.16.M88.4 R88, [R222+0xe900] ;  /* 0x00e90000de58783b */ /* 0x000f2e0000000200 */
[C---:B------:R-:W-:Y:S08]  /*1c80*/  HMMA.16816.F32 R40, R12.reuse, R96, R48 ;  /* 0x000000600c28723c */ /* 0x040ff00000001830 */
[C---:B------:R-:W-:Y:S08]  /*1c90*/  HMMA.16816.F32 R48, R12.reuse, R98, R52 ;  /* 0x000000620c30723c */ /* 0x040ff00000001834 */
[C---:B------:R-:W-:Y:S08]  /*1ca0*/  HMMA.16816.F32 R52, R12.reuse, R100, R56 ;  /* 0x000000640c34723c */ /* 0x040ff00000001838 */
[C---:B------:R-:W-:Y:S01]  /*1cb0*/  HMMA.16816.F32 R56, R12.reuse, R102, R60 ;  /* 0x000000660c38723c */ /* 0x040fe2000000183c */
[----:B------:R-:W5:Y:S07]  /*1cc0*/  LDSM.16.M88.4 R100, [R221] ;  /* 0x00000000dd64783b */ /* 0x000f6e0000000200 */
[C---:B------:R-:W-:Y:S08]  /*1cd0*/  HMMA.16816.F32 R64, R12.reuse, R104, R64 ;  /* 0x000000680c40723c */ /* 0x040ff00000001840 */
[----:B------:R-:W-:Y:S01]  /*1ce0*/  HMMA.16816.F32 R60, R12, R106, R76 ;  /* 0x0000006a0c3c723c */ /* 0x000fe2000000184c */
[----:B------:R-:W-:Y:S07]  /*1cf0*/  LDSM.16.M88.4 R104, [R216+0x10100] ;  /* 0x01010000d868783b */ /* 0x000fee0000000200 */
[C---:B-1----:R-:W-:Y:S08]  /*1d00*/  HMMA.16816.F32 R68, R8.reuse, R36, R68 ;  /* 0x000000240844723c */ /* 0x042ff00000001844 */
[C---:B------:R-:W-:Y:S01]  /*1d10*/  HMMA.16816.F32 R80, R8.reuse, R38, R80 ;  /* 0x000000260850723c */ /* 0x040fe20000001850 */
[----:B------:R-:W1:Y:S07]  /*1d20*/  LDSM.16.M88.4 R36, [R221+0x1000] ;  /* 0x00100000dd24783b */ /* 0x000e6e0000000200 */
[C---:B--2---:R-:W-:Y:S08]  /*1d30*/  HMMA.16816.F32 R12, R8.reuse, R32, R72 ;  /* 0x00000020080c723c */ /* 0x044ff00000001848 */
[C---:B------:R-:W-:Y:S01]  /*1d40*/  HMMA.16816.F32 R72, R8.reuse, R34, R44 ;  /* 0x000000220848723c */ /* 0x040fe2000000182c */
[----:B------:R-:W2:Y:S04]  /*1d50*/  LDSM.16.M88.4 R32, [R221+0x1800] ;  /* 0x00180000dd20783b */ /* 0x000ea80000000200 */
[----:B------:R-:W1:Y:S03]  /*1d60*/  LDSM.16.M88.4 R44, [R221+0x2000] ;  /* 0x00200000dd2c783b */ /* 0x000e660000000200 */
[C---:B------:R-:W-:Y:S08]  /*1d70*/  HMMA.16816.F32 R96, R8.reuse, R28, R24 ;  /* 0x0000001c0860723c */ /* 0x040ff00000001818 */
[C---:B------:R-:W-:Y:S08]  /*1d80*/  HMMA.16816.F32 R28, R8.reuse, R30, R20 ;  /* 0x0000001e081c723c */ /* 0x040ff00000001814 */
[C---:B---3--:R-:W-:Y:S08]  /*1d90*/  HMMA.16816.F32 R20, R8.reuse, R86, R48 ;  /* 0x000000560814723c */ /* 0x048ff00000001830 */
[C---:B------:R-:W-:Y:S01]  /*1da0*/  HMMA.16816.F32 R48, R8.reuse, R94, R56 ;  /* 0x0000005e0830723c */ /* 0x040fe20000001838 */
[----:B------:R-:W3:Y:S07]  /*1db0*/  LDSM.16.M88.4 R56, [R221+0x2800] ;  /* 0x00280000dd38783b */ /* 0x000eee0000000200 */
[C---:B------:R-:W-:Y:S08]  /*1dc0*/  HMMA.16816.F32 R24, R8.reuse, R84, R40 ;  /* 0x000000540818723c */ /* 0x040ff00000001828 */
[C---:B------:R-:W-:Y:S08]  /*1dd0*/  HMMA.16816.F32 R40, R8.reuse, R92, R52 ;  /* 0x0000005c0828723c */ /* 0x040ff00000001834 */
[----:B----4-:R-:W-:Y:S08]  /*1de0*/  HMMA.16816.F32 R92, R8, R88, R64 ;  /* 0x00000058085c723c */ /* 0x010ff00000001840 */
[C---:B-----5:R-:W-:Y:S01]  /*1df0*/  HMMA.16816.F32 R64, R16.reuse, R100, R68 ;  /* 0x000000641040723c */ /* 0x060fe20000001844 */
[----:B------:R-:W-:Y:S07]  /*1e00*/  LDSM.16.M88.4 R68, [R216+0xf100] ;  /* 0x00f10000d844783b */ /* 0x000fee0000000200 */
[----:B------:R-:W-:Y:S01]  /*1e10*/  HMMA.16816.F32 R76, R16, R108, R12 ;  /* 0x0000006c104c723c */ /* 0x000fe2000000180c */
[----:B------:R-:W4:Y:S07]  /*1e20*/  LDSM.16.M88.4 R12, [R224+0x4000] ;  /* 0x00400000e00c783b */ /* 0x000f2e0000000200 */
[----:B------:R-:W-:Y:S01]  /*1e30*/  HMMA.16816.F32 R60, R8, R90, R60 ;  /* 0x0000005a083c723c */ /* 0x000fe2000000183c */
[----:B------:R-:W5:Y:S04]  /*1e40*/  LDSM.16.M88.4 R88, [R216+0xf900] ;  /* 0x00f90000d858783b */ /* 0x000f680000000200 */
[----:B------:R-:W-:Y:S03]  /*1e50*/  LDSM.16.M88.4 R8, [R223+0x4000] ;  /* 0x00400000df08783b */ /* 0x000fe60000000200 */
[C---:B------:R-:W-:Y:S01]  /*1e60*/  HMMA.16816.F32 R84, R16.reuse, R110, R72 ;  /* 0x0000006e1054723c */ /* 0x040fe20000001848 */
[----:B------:R-:W-:Y:S07]  /*1e70*/  LDSM.16.M88.4 R108, [R216+0x11100] ;  /* 0x01110000d86c783b */ /* 0x000fee0000000200 */
[C---:B-1----:R-:W-:Y:S08]  /*1e80*/  HMMA.16816.F32 R96, R16.reuse, R36, R96 ;  /* 0x000000241060723c */ /* 0x042ff00000001860 */
[C---:B------:R-:W-:Y:S08]  /*1e90*/  HMMA.16816.F32 R72, R16.reuse, R38, R28 ;  /* 0x000000261048723c */ /* 0x040ff0000000181c */
[C---:B--2---:R-:W-:Y:S08]  /*1ea0*/  HMMA.16816.F32 R52, R16.reuse, R32, R24 ;  /* 0x000000201034723c */ /* 0x044ff00000001818 */
[C---:B------:R-:W-:Y:S08]  /*1eb0*/  HMMA.16816.F32 R36, R16.reuse, R34, R20 ;  /* 0x000000221024723c */ /* 0x040ff00000001814 */
[C---:B------:R-:W-:Y:S08]  /*1ec0*/  HMMA.16816.F32 R80, R16.reuse, R102, R80 ;  /* 0x000000661050723c */ /* 0x040ff00000001850 */
[C---:B------:R-:W-:Y:S01]  /*1ed0*/  HMMA.16816.F32 R32, R16.reuse, R44, R40 ;  /* 0x0000002c1020723c */ /* 0x040fe20000001828 */
[----:B------:R-:W1:Y:S07]  /*1ee0*/  LDSM.16.M88.4 R40, [R216+0x11900] ;  /* 0x01190000d828783b */ /* 0x000e6e0000000200 */
[C---:B---3--:R-:W-:Y:S01]  /*1ef0*/  HMMA.16816.F32 R20, R16.reuse, R58, R60 ;  /* 0x0000003a1014723c */ /* 0x048fe2000000183c */
[----:B------:R-:W2:Y:S07]  /*1f00*/  LDSM.16.M88.4 R60, [R227+0x3800] ;  /* 0x00380000e33c783b */ /* 0x000eae0000000200 */
[C---:B------:R-:W-:Y:S08]  /*1f10*/  HMMA.16816.F32 R24, R16.reuse, R56, R92 ;  /* 0x000000381018723c */ /* 0x040ff0000000185c */
[----:B------:R-:W-:Y:S01]  /*1f20*/  HMMA.16816.F32 R28, R16, R46, R48 ;  /* 0x0000002e101c723c */ /* 0x000fe20000001830 */
[----:B------:R-:W-:Y:S07]  /*1f30*/  LDSM.16.M88.4 R44, [R227+0x5800] ;  /* 0x00580000e32c783b */ /* 0x000fee0000000200 */
[C---:B----4-:R-:W-:Y:S08]  /*1f40*/  HMMA.16816.F32 R16, R12.reuse, R68, R64 ;  /* 0x000000440c10723c */ /* 0x050ff00000001840 */
[C---:B------:R-:W-:Y:S01]  /*1f50*/  HMMA.16816.F32 R56, R12.reuse, R70, R80 ;  /* 0x000000460c38723c */ /* 0x040fe20000001850 */
[----:B------:R-:W3:Y:S04]  /*1f60*/  LDSM.16.M88.4 R68, [R227+0x4000] ;  /* 0x00400000e344783b */ /* 0x000ee80000000200 */
[----:B------:R-:W4:Y:S03]  /*1f70*/  LDSM.16.M88.4 R80, [R227+0x4800] ;  /* 0x00480000e350783b */ /* 0x000f260000000200 */
[C---:B-----5:R-:W-:Y:S08]  /*1f80*/  HMMA.16816.F32 R64, R12.reuse, R88, R76 ;  /* 0x000000580c40723c */ /* 0x060ff0000000184c */
[C---:B------:R-:W-:Y:S08]  /*1f90*/  HMMA.16816.F32 R88, R12.reuse, R90, R84 ;  /* 0x0000005a0c58723c */ /* 0x040ff00000001854 */
[C---:B------:R-:W-:Y:S08]  /*1fa0*/  HMMA.16816.F32 R100, R12.reuse, R104, R96 ;  /* 0x000000680c64723c */ /* 0x040ff00000001860 */
[C---:B------:R-:W-:Y:S08]  /*1fb0*/  HMMA.16816.F32 R96, R12.reuse, R106, R72 ;  /* 0x0000006a0c60723c */ /* 0x040ff00000001848 */
[C---:B------:R-:W-:Y:S01]  /*1fc0*/  HMMA.16816.F32 R72, R12.reuse, R112, R52 ;  /* 0x000000700c48723c */ /* 0x040fe20000001834 */
[----:B------:R-:W5:Y:S07]  /*1fd0*/  LDSM.16.M88.4 R52, [R227+0x5000] ;  /* 0x00500000e334783b */ /* 0x000f6e0000000200 */
[C---:B-1----:R-:W-:Y:S08]  /*1fe0*/  HMMA.16816.F32 R76, R12.reuse, R40, R24 ;  /* 0x000000280c4c723c */ /* 0x042ff00000001818 */
[C---:B------:R-:W-:Y:S01]  /*1ff0*/  HMMA.16816.F32 R104, R12.reuse, R114, R36 ;  /* 0x000000720c68723c */ /* 0x040fe20000001824 */
[----:B------:R-:W-:Y:S07]  /*2000*/  LDSM.16.M88.4 R36, [R222+0xf900] ;  /* 0x00f90000de24783b */ /* 0x000fee0000000200 */
[C---:B------:R-:W-:Y:S08]  /*2010*/  HMMA.16816.F32 R92, R12.reuse, R108, R32 ;  /* 0x0000006c0c5c723c */ /* 0x040ff00000001820 */
[C---:B------:R-:W-:Y:S08]  /*2020*/  HMMA.16816.F32 R84, R12.reuse, R110, R28 ;  /* 0x0000006e0c54723c */ /* 0x040ff0000000181c */
[----:B------:R-:W-:Y:S01]  /*2030*/  HMMA.16816.F32 R48, R12, R42, R20 ;  /* 0x0000002a0c30723c */ /* 0x000fe20000001814 */
[----:B------:R-:W-:Y:S04]  /*2040*/  LDSM.16.M88.4 R12, [R226+0x4000] ;  /* 0x00400000e20c783b */ /* 0x000fe80000000200 */
[----:B------:R-:W1:Y:S03]  /*2050*/  LDSM.16.M88.4 R40, [R222+0xf100] ;  /* 0x00f10000de28783b */ /* 0x000e660000000200 */
[C---:B------:R-:W-:Y:S01]  /*2060*/  HMMA.16816.F32 R28, R8.reuse, R118, R56 ;  /* 0x00000076081c723c */ /* 0x040fe20000001838 */
[----:B------:R-:W1:Y:S07]  /*2070*/  LDSM.16.M88.4 R56, [R222+0x10100] ;  /* 0x01010000de38783b */ /* 0x000e6e0000000200 */
[C---:B--2---:R-:W-:Y:S01]  /*2080*/  HMMA.16816.F32 R20, R8.reuse, R62, R88 ;  /* 0x0000003e0814723c */ /* 0x044fe20000001858 */
[----:B------:R-:W2:Y:S07]  /*2090*/  LDSM.16.M88.4 R88, [R222+0x10900] ;  /* 0x01090000de58783b */ /* 0x000eae0000000200 */
[C---:B------:R-:W-:Y:S08]  /*20a0*/  HMMA.16816.F32 R32, R8.reuse, R116, R16 ;  /* 0x000000740820723c */ /* 0x040ff00000001810 */
[C---:B------:R-:W-:Y:S01]  /*20b0*/  HMMA.16816.F32 R24, R8.reuse, R60, R64 ;  /* 0x0000003c0818723c */ /* 0x040fe20000001840 */
[----:B------:R-:W-:Y:S07]  /*20c0*/  LDSM.16.M88.4 R60, [R221+0x3000] ;  /* 0x00300000dd3c783b */ /* 0x000fee0000000200 */
[C---:B---3--:R-:W-:Y:S08]  /*20d0*/  HMMA.16816.F32 R16, R8.reuse, R68, R100 ;  /* 0x000000440810723c */ /* 0x048ff00000001864 */
[C---:B------:R-:W-:Y:S01]  /*20e0*/  HMMA.16816.F32 R64, R8.reuse, R70, R96 ;  /* 0x000000460840723c */ /* 0x040fe20000001860 */
[----:B------:R-:W3:Y:S07]  /*20f0*/  LDSM.16.M88.4 R68, [R222+0x11100] ;  /* 0x01110000de44783b */ /* 0x000eee0000000200 */
[C---:B------:R-:W-:Y:S01]  /*2100*/  HMMA.16816.F32 R112, R8.reuse, R44, R76 ;  /* 0x0000002c0870723c */ /* 0x040fe2000000184c */
[----:B------:R-:W1:Y:S07]  /*2110*/  LDSM.16.M88.4 R76, [R222+0x11900] ;  /* 0x01190000de4c783b */ /* 0x000e6e0000000200 */
[C---:B----4-:R-:W-:Y:S08]  /*2120*/  HMMA.16816.F32 R72, R8.reuse, R80, R72 ;  /* 0x000000500848723c */ /* 0x050ff00000001848 */
[C---:B------:R-:W-:Y:S08]  /*2130*/  HMMA.16816.F32 R108, R8.reuse, R82, R104 ;  /* 0x00000052086c723c */ /* 0x040ff00000001868 */
[C---:B-----5:R-:W-:Y:S08]  /*2140*/  HMMA.16816.F32 R116, R8.reuse, R52, R92 ;  /* 0x000000340874723c */ /* 0x060ff0000000185c */
[C---:B------:R-:W-:Y:S01]  /*2150*/  HMMA.16816.F32 R104, R8.reuse, R54, R84 ;  /* 0x000000360868723c */ /* 0x040fe20000001854 */
[----:B------:R-:W-:Y:S07]  /*2160*/  LDSM.16.M88.4 R52, [R221+0x4000] ;  /* 0x00400000dd34783b */ /* 0x000fee0000000200 */
[----:B------:R-:W-:Y:S01]  /*2170*/  HMMA.16816.F32 R100, R8, R46, R48 ;  /* 0x0000002e0864723c */ /* 0x000fe20000001830 */
[----:B------:R-:W4:Y:S04]  /*2180*/  LDSM.16.M88.4 R8, [R225+0x4000] ;  /* 0x00400000e108783b */ /* 0x000f280000000200 */
[----:B------:R-:W-:Y:S03]  /*2190*/  LDSM.16.M88.4 R48, [R221+0x4800] ;  /* 0x00480000dd30783b */ /* 0x000fe60000000200 */
[C---:B-1----:R-:W-:Y:S01]  /*21a0*/  HMMA.16816.F32 R96, R12.reuse, R40, R32 ;  /* 0x000000280c60723c */ /* 0x042fe20000001820 */
[----:B------:R-:W-:Y:S07]  /*21b0*/  LDSM.16.M88.4 R44, [R221+0x5000] ;  /* 0x00500000dd2c783b */ /* 0x000fee0000000200 */
[C---:B------:R-:W-:Y:S08]  /*21c0*/  HMMA.16816.F32 R92, R12.reuse, R42, R28 ;  /* 0x0000002a0c5c723c */ /* 0x040ff0000000181c */
[C---:B------:R-:W-:Y:S08]  /*21d0*/  HMMA.16816.F32 R84, R12.reuse, R36, R24 ;  /* 0x000000240c54723c */ /* 0x040ff00000001818 */
[C---:B------:R-:W-:Y:S08]  /*21e0*/  HMMA.16816.F32 R80, R12.reuse, R38, R20 ;  /* 0x000000260c50723c */ /* 0x040ff00000001814 */
[C---:B------:R-:W-:Y:S01]  /*21f0*/  HMMA.16816.F32 R40, R12.reuse, R56, R16 ;  /* 0x000000380c28723c */ /* 0x040fe20000001810 */
[----:B------:R-:W-:Y:S07]  /*2200*/  LDSM.16.M88.4 R16, [R224+0x8000] ;  /* 0x00800000e010783b */ /* 0x000fee0000000200 */
[C---:B------:R-:W-:Y:S01]  /*2210*/  HMMA.16816.F32 R36, R12.reuse, R58, R64 ;  /* 0x0000003a0c24723c */ /* 0x040fe20000001840 */
[----:B------:R-:W1:Y:S07]  /*2220*/  LDSM.16.M88.4 R56, [R221+0x3800] ;  /* 0x00380000dd38783b */ /* 0x000e6e0000000200 */
[C---:B--2---:R-:W-:Y:S08]  /*2230*/  HMMA.16816.F32 R32, R12.reuse, R88, R72 ;  /* 0x000000580c20723c */ /* 0x044ff00000001848 */
[C---:B------:R-:W-:Y:S01]  /*2240*/  HMMA.16816.F32 R28, R12.reuse, R90, R108 ;  /* 0x0000005a0c1c723c */ /* 0x040fe2000000186c */
[----:B------:R-:W2:Y:S04]  /*2250*/  LDSM.16.M88.4 R88, [R221+0x5800] ;  /* 0x00580000dd58783b */ /* 0x000ea80000000200 */
[----:B------:R-:W-:Y:S03]  /*2260*/  LDSM.16.M88.4 R108, [R216+0x12900] ;  /* 0x01290000d86c783b */ /* 0x000fe60000000200 */
[C---:B---3--:R-:W-:Y:S08]  /*2270*/  HMMA.16816.F32 R24, R12.reuse, R68, R116 ;  /* 0x000000440c18723c */ /* 0x048ff00000001874 */
[C---:B------:R-:W-:Y:S01]  /*2280*/  HMMA.16816.F32 R20, R12.reuse, R70, R104 ;  /* 0x000000460c14723c */ /* 0x040fe20000001868 */
[----:B------:R-:W3:Y:S07]  /*2290*/  LDSM.16.M88.4 R104, [R216+0x12100] ;  /* 0x01210000d868783b */ /* 0x000eee0000000200 */
[C---:B------:R-:W-:Y:S08]  /*22a0*/  HMMA.16816.F32 R64, R12.reuse, R76, R112 ;  /* 0x0000004c0c40723c */ /* 0x040ff00000001870 */
[----:B------:R-:W-:Y:S08]  /*22b0*/  HMMA.16816.F32 R12, R12, R78, R100 ;  /* 0x0000004e0c0c723c */ /* 0x000ff00000001864 */
[C---:B----4-:R-:W-:Y:S08]  /*22c0*/  HMMA.16816.F32 R92, R8.reuse, R62, R92 ;  /* 0x0000003e085c723c */ /* 0x050ff0000000185c */
[C---:B------:R-:W-:Y:S01]  /*22d0*/  HMMA.16816.F32 R76, R8.reuse, R52, R40 ;  /* 0x00000034084c723c */ /* 0x040fe20000001828 */
[----:B------:R-:W-:Y:S07]  /*22e0*/  LDSM.16.M88.4 R40, [R216+0x13900] ;  /* 0x01390000d828783b */ /* 0x000fee0000000200 */
[C---:B------:R-:W-:Y:S01]  /*22f0*/  HMMA.16816.F32 R72, R8.reuse, R54, R36 ;  /* 0x000000360848723c */ /* 0x040fe20000001824 */
[----:B------:R-:W4:Y:S04]  /*2300*/  LDSM.16.M88.4 R52, [R216+0x13100] ;  /* 0x01310000d834783b */ /* 0x000f280000000200 */
[----:B------:R-:W5:Y:S03]  /*2310*/  LDSM.16.M88.4 R36, [R216+0x14100] ;  /* 0x01410000d824783b */ /* 0x000f660000000200 */
[C---:B------:R-:W-:Y:S08]  /*2320*/  HMMA.16816.F32 R96, R8.reuse, R60, R96 ;  /* 0x0000003c0860723c */ /* 0x040ff00000001860 */
[C---:B-1----:R-:W-:Y:S08]  /*2330*/  HMMA.16816.F32 R84, R8.reuse, R56, R84 ;  /* 0x000000380854723c */ /* 0x042ff00000001854 */
[C---:B------:R-:W-:Y:S08]  /*2340*/  HMMA.16816.F32 R80, R8.reuse, R58, R80 ;  /* 0x0000003a0850723c */ /* 0x040ff00000001850 */
[C---:B------:R-:W-:Y:S01]  /*2350*/  HMMA.16816.F32 R68, R8.reuse, R48, R32 ;  /* 0x000000300844723c */ /* 0x040fe20000001820 */
[----:B------:R-:W1:Y:S07]  /*2360*/  LDSM.16.M88.4 R32, [R216+0x14900] ;  /* 0x01490000d820783b */ /* 0x000e6e0000000200 */
[C---:B------:R-:W-:Y:S08]  /*2370*/  HMMA.16816.F32 R60, R8.reuse, R50, R28 ;  /* 0x00000032083c723c */ /* 0x040ff0000000181c */
[C---:B------:R-:W-:Y:S01]  /*2380*/  HMMA.16816.F32 R56, R8.reuse, R44, R24 ;  /* 0x0000002c0838723c */ /* 0x040fe20000001818 */
[----:B------:R-:W-:Y:S07]  /*2390*/  LDSM.16.M88.4 R24, [R227+0x6000] ;  /* 0x00600000e318783b */ /* 0x000fee0000000200 */
[C---:B--2---:R-:W-:Y:S01]  /*23a0*/  HMMA.16816.F32 R28, R8.reuse, R90, R12 ;  /* 0x0000005a081c723c */ /* 0x044fe2000000180c */
[----:B------:R-:W2:Y:S07]  /*23b0*/  LDSM.16.M88.4 R12, [R223+0x8000] ;  /* 0x00800000df0c783b */ /* 0x000eae0000000200 */
[C---:B------:R-:W-:Y:S08]  /*23c0*/  HMMA.16816.F32 R48, R8.reuse, R46, R20 ;  /* 0x0000002e0830723c */ /* 0x040ff00000001814 */
[----:B------:R-:W-:Y:S08]  /*23d0*/  HMMA.16816.F32 R44, R8, R88, R64 ;  /* 0x00000058082c723c */ /* 0x000ff00000001840 */
[C---:B---3--:R-:W-:Y:S01]  /*23e0*/  HMMA.16816.F32 R8, R16.reuse, R106, R92 ;  /* 0x0000006a1008723c */ /* 0x048fe2000000185c */
[----:B------:R-:W3:Y:S07]  /*23f0*/  LDSM.16.M88.4 R92, [R227+0x7000] ;  /* 0x00700000e35c783b */ /* 0x000eee0000000200 */
[C---:B------:R-:W-:Y:S01]  /*2400*/  HMMA.16816.F32 R20, R16.reuse, R104, R96 ;  /* 0x000000681014723c */ /* 0x040fe20000001860 */
[----:B------:R-:W1:Y:S07]  /*2410*/  LDSM.16.M88.4 R96, [R227+0x6800] ;  /* 0x00680000e360783b */ /* 0x000e6e0000000200 */
[C---:B------:R-:W-:Y:S08]  /*2420*/  HMMA.16816.F32 R64, R16.reuse, R108, R84 ;  /* 0x0000006c1040723c */ /* 0x040ff00000001854 */
[C---:B----4-:R-:W-:Y:S08]  /*2430*/  HMMA.16816.F32 R100, R16.reuse, R52, R76 ;  /* 0x000000341064723c */ /* 0x050ff0000000184c */
[C---:B------:R-:W-:Y:S08]  /*2440*/  HMMA.16816.F32 R108, R16.reuse, R110, R80 ;  /* 0x0000006e106c723c */ /* 0x040ff00000001850 */
[C---:B------:R-:W-:Y:S08]  /*2450*/  HMMA.16816.F32 R104, R16.reuse, R54, R72 ;  /* 0x000000361068723c */ /* 0x040ff00000001848 */
[C---:B------:R-:W-:Y:S01]  /*2460*/  HMMA.16816.F32 R88, R16.reuse, R40, R68 ;  /* 0x000000281058723c */ /* 0x040fe20000001844 */
[----:B------:R-:W4:Y:S07]  /*2470*/  LDSM.16.M88.4 R68, [R227+0x7800] ;  /* 0x00780000e344783b */ /* 0x000f2e0000000200 */
[C---:B------:R-:W-:Y:S01]  /*2480*/  HMMA.16816.F32 R84, R16.reuse, R42, R60 ;  /* 0x0000002a1054723c */ /* 0x040fe2000000183c */
[----:B------:R-:W3:Y:S04]  /*2490*/  LDSM.16.M88.4 R60, [R227+0x8000] ;  /* 0x00800000e33c783b */ /* 0x000ee80000000200 */
[----:B------:R-:W-:Y:S03]  /*24a0*/  LDSM.16.M88.4 R40, [R222+0x12900] ;  /* 0x01290000de28783b */ /* 0x000fe60000000200 */
[C---:B-----5:R-:W-:Y:S08]  /*24b0*/  HMMA.16816.F32 R80, R16.reuse, R36, R56 ;  /* 0x000000241050723c */ /* 0x060ff00000001838 */
[C---:B------:R-:W-:Y:S01]  /*24c0*/  HMMA.16816.F32 R76, R16.reuse, R38, R48 ;  /* 0x00000026104c723c */ /* 0x040fe20000001830 */
[----:B------:R-:W5:Y:S04]  /*24d0*/  LDSM.16.M88.4 R48, [R227+0x8800] ;  /* 0x00880000e330783b */ /* 0x000f680000000200 */
[----:B------:R-:W-:Y:S03]  /*24e0*/  LDSM.16.M88.4 R36, [R222+0x13100] ;  /* 0x01310000de24783b */ /* 0x000fe60000000200 */
[C---:B-1----:R-:W-:Y:S01]  /*24f0*/  HMMA.16816.F32 R72, R16.reuse, R32, R44 ;  /* 0x000000201048723c */ /* 0x042fe2000000182c */
[----:B------:R-:W-:Y:S07]  /*2500*/  LDSM.16.M88.4 R44, [R222+0x12100] ;  /* 0x01210000de2c783b */ /* 0x000fee0000000200 */
[----:B------:R-:W-:Y:S08]  /*2510*/  HMMA.16816.F32 R56, R16, R34, R28 ;  /* 0x000000221038723c */ /* 0x000ff0000000181c */
[C---:B--2---:R-:W-:Y:S01]  /*2520*/  HMMA.16816.F32 R32, R12.reuse, R26, R8 ;  /* 0x0000001a0c20723c */ /* 0x044fe20000001808 */
[----:B------:R-:W1:Y:S07]  /*2530*/  LDSM.16.M88.4 R8, [R226+0x8000] ;  /* 0x00800000e208783b */ /* 0x000e6e0000000200 */
[C---:B------:R-:W-:Y:S08]  /*2540*/  HMMA.16816.F32 R52, R12.reuse, R24, R20 ;  /* 0x000000180c34723c */ /* 0x040ff00000001814 */
[C---:B---3--:R-:W-:Y:S01]  /*2550*/  HMMA.16816.F32 R20, R12.reuse, R92, R100 ;  /* 0x0000005c0c14723c */ /* 0x048fe20000001864 */
[----:B------:R-:W-:Y:S07]  /*2560*/  LDSM.16.M88.4 R100, [R222+0x13900] ;  /* 0x01390000de64783b */ /* 0x000fee0000000200 */
[C---:B------:R-:W-:Y:S08]  /*2570*/  HMMA.16816.F32 R24, R12.reuse, R98, R108 ;  /* 0x000000620c18723c */ /* 0x040ff0000000186c */
[C---:B------:R-:W-:Y:S08]  /*2580*/  HMMA.16816.F32 R16, R12.reuse, R94, R104 ;  /* 0x0000005e0c10723c */ /* 0x040ff00000001868 */
[C---:B------:R-:W-:Y:S01]  /*2590*/  HMMA.16816.F32 R28, R12.reuse, R96, R64 ;  /* 0x000000600c1c723c */ /* 0x040fe20000001840 */
[----:B------:R-:W2:Y:S07]  /*25a0*/  LDSM.16.M88.4 R96, [R222+0x14100] ;  /* 0x01410000de60783b */ /* 0x000eae0000000200 */
[C---:B----4-:R-:W-:Y:S08]  /*25b0*/  HMMA.16816.F32 R64, R12.reuse, R68, R88 ;  /* 0x000000440c40723c */ /* 0x050ff00000001858 */
[C---:B------:R-:W-:Y:S08]  /*25c0*/  HMMA.16816.F32 R92, R12.reuse, R60, R80 ;  /* 0x0000003c0c5c723c */ /* 0x040ff00000001850 */
[C---:B------:R-:W-:Y:S08]  /*25d0*/  HMMA.16816.F32 R60, R12.reuse, R62, R76 ;  /* 0x0000003e0c3c723c */ /* 0x040ff0000000184c */
[C---:B-----5:R-:W-:Y:S08]  /*25e0*/  HMMA.16816.F32 R88, R12.reuse, R48, R72 ;  /* 0x000000300c58723c */ /* 0x060ff00000001848 */
[----:B------:R-:W-:Y:S08]  /*25f0*/  HMMA.16816.F32 R68, R12, R70, R84 ;  /* 0x000000460c44723c */ /* 0x000ff00000001854 */
[C---:B-1----:R-:W-:Y:S08]  /*2600*/  HMMA.16816.F32 R76, R8.reuse, R44, R52 ;  /* 0x0000002c084c723c */ /* 0x042ff00000001834 */
[----:B------:R-:W-:Y:S01]  /*2610*/  HMMA.16816.F32 R72, R8, R46, R32 ;  /* 0x0000002e0848723c */ /* 0x000fe20000001820 */
[----:B------:R-:W-:Y:S07]  /*2620*/  LDSM.16.M88.4 R32, [R221+0x6800] ;  /* 0x00680000dd20783b */ /* 0x000fee0000000200 */
[----:B------:R-:W-:Y:S01]  /*2630*/  HMMA.16816.F32 R84, R12, R50, R56 ;  /* 0x000000320c54723c */ /* 0x000fe20000001838 */
[----:B------:R-:W1:Y:S07]  /*2640*/  LDSM.16.M88.4 R12, [R222+0x14900] ;  /* 0x01490000de0c783b */ /* 0x000e6e0000000200 */
[C---:B------:R-:W-:Y:S01]  /*2650*/  HMMA.16816.F32 R44, R8.reuse, R36, R20 ;  /* 0x00000024082c723c */ /* 0x040fe20000001814 */
[----:B------:R-:W-:Y:S07]  /*2660*/  LDSM.16.M88.4 R20, [R224+0xc000] ;  /* 0x00c00000e014783b */ /* 0x000fee0000000200 */
[C---:B------:R-:W-:Y:S01]  /*2670*/  HMMA.16816.F32 R48, R8.reuse, R42, R24 ;  /* 0x0000002a0830723c */ /* 0x040fe20000001818 */
[----:B------:R-:W-:Y:S07]  /*2680*/  LDSM.16.M88.4 R24, [R225+0x8000] ;  /* 0x00800000e118783b */ /* 0x000fee0000000200 */
[C---:B------:R-:W-:Y:S01]  /*2690*/  HMMA.16816.F32 R36, R8.reuse, R38, R16 ;  /* 0x000000260824723c */ /* 0x040fe20000001810 */
[----:B------:R-:W3:Y:S07]  /*26a0*/  LDSM.16.M88.4 R16, [R221+0x6000] ;  /* 0x00600000dd10783b */ /* 0x000eee0000000200 */
[C---:B------:R-:W-:Y:S01]  /*26b0*/  HMMA.16816.F32 R56, R8.reuse, R40, R28 ;  /* 0x000000280838723c */ /* 0x040fe2000000181c */
[----:B------:R-:W4:Y:S07]  /*26c0*/  LDSM.16.M88.4 R40, [R221+0x7000] ;  /* 0x00700000dd28783b */ /* 0x000f2e0000000200 */
[C---:B--2---:R-:W-:Y:S01]  /*26d0*/  HMMA.16816.F32 R104, R8.reuse, R98, R60 ;  /* 0x000000620868723c */ /* 0x044fe2000000183c */
[----:B------:R-:W2:Y:S07]  /*26e0*/  LDSM.16.M88.4 R60, [R216+0x15100] ;  /* 0x01510000d83c783b */ /* 0x000eae0000000200 */
[C---:B------:R-:W-:Y:S01]  /*26f0*/  HMMA.16816.F32 R52, R8.reuse, R100, R64 ;  /* 0x000000640834723c */ /* 0x040fe20000001840 */
[----:B------:R-:W-:Y:S07]  /*2700*/  LDSM.16.M88.4 R64, [R227+0x9000] ;  /* 0x00900000e340783b */ /* 0x000fee0000000200 */
[C---:B------:R-:W-:Y:S01]  /*2710*/  HMMA.16816.F32 R80, R8.reuse, R102, R68 ;  /* 0x000000660850723c */ /* 0x040fe20000001844 */
[----:B------:R-:W5:Y:S07]  /*2720*/  LDSM.16.M88.4 R68, [R221+0x7800] ;  /* 0x00780000dd44783b */ /* 0x000f6e0000000200 */
[C---:B------:R-:W-:Y:S08]  /*2730*/  HMMA.16816.F32 R100, R8.reuse, R96, R92 ;  /* 0x000000600864723c */ /* 0x040ff0000000185c */
[C---:B-1----:R-:W-:Y:S08]  /*2740*/  HMMA.16816.F32 R116, R8.reuse, R12, R88 ;  /* 0x0000000c0874723c */ /* 0x042ff00000001858 */
[----:B------:R-:W-:Y:S01]  /*2750*/  HMMA.16816.F32 R108, R8, R14, R84 ;  /* 0x0000000e086c723c */ /* 0x000fe20000001854 */
[----:B------:R-:W-:Y:S07]  /*2760*/  LDSM.16.M88.4 R12, [R226+0xc000] ;  /* 0x00c00000e20c783b */ /* 0x000fee0000000200 */
[C---:B---3--:R-:W-:Y:S01]  /*2770*/  HMMA.16816.F32 R8, R24.reuse, R16, R76 ;  /* 0x000000101808723c */ /* 0x048fe2000000184c */
[----:B------:R-:W-:Y:S07]  /*2780*/  LDSM.16.M88.4 R76, [R221+0x9000] ;  /* 0x00900000dd4c783b */ /* 0x000fee0000000200 */
[C---:B------:R-:W-:Y:S01]  /*2790*/  HMMA.16816.F32 R28, R24.reuse, R18, R72 ;  /* 0x00000012181c723c */ /* 0x040fe20000001848 */
[----:B------:R-:W1:Y:S07]  /*27a0*/  LDSM.16.M88.4 R16, [R223+0xc000] ;  /* 0x00c00000df10783b */ /* 0x000e6e0000000200 */
[C---:B----4-:R-:W-:Y:S01]  /*27b0*/  HMMA.16816.F32 R84, R24.reuse, R40, R44 ;  /* 0x000000281854723c */ /* 0x050fe2000000182c */
[----:B------:R-:W3:Y:S07]  /*27c0*/  LDSM.16.M88.4 R44, [R221+0x8000] ;  /* 0x00800000dd2c783b */ /* 0x000eee0000000200 */
[----:B------:R-:W-:Y:S01]  /*27d0*/  HMMA.16816.F32 R88, R24, R34, R48 ;  /* 0x000000221858723c */ /* 0x000fe20000001830 */
[----:B------:R-:W4:Y:S07]  /*27e0*/  LDSM.16.M88.4 R48, [R216+0x15900] ;  /* 0x01590000d830783b */ /* 0x000f2e0000000200 */
[----:B--2---:R-:W-:Y:S08]  /*27f0*/  HMMA.16816.F32 R8, R20, R60, R8 ;  /* 0x0000003c1408723c */ /* 0x004ff00000001808 */
[----:B------:R-:W-:Y:S01]  /*2800*/  HMMA.16816.F32 R72, R24, R32, R56 ;  /* 0x000000201848723c */ /* 0x000fe20000001838 */
[----:B------:R-:W2:Y:S07]  /*2810*/  LDSM.16.M88.4 R56, [R222+0x15100] ;  /* 0x01510000de38783b */ /* 0x000eae0000000200 */
[----:B------:R-:W-:Y:S01]  /*2820*/  HMMA.16816.F32 R32, R20, R62, R28 ;  /* 0x0000003e1420723c */ /* 0x000fe2000000181c */
[----:B------:R-:W-:Y:S07]  /*2830*/  LDSM.16.M88.4 R60, [R216+0x16100] ;  /* 0x01610000d83c783b */ /* 0x000fee0000000200 */
[C---:B-----5:R-:W-:Y:S01]  /*2840*/  HMMA.16816.F32 R92, R24.reuse, R68, R52 ;  /* 0x00000044185c723c */ /* 0x060fe20000001834 */
[----:B------:R-:W-:Y:S07]  /*2850*/  LDSM.16.M88.4 R52, [R221+0x8800] ;  /* 0x00880000dd34783b */ /* 0x000fee0000000200 */
[----:B------:R-:W-:Y:S01]  /*2860*/  HMMA.16816.F32 R112, R24, R70, R80 ;  /* 0x000000461870723c */ /* 0x000fe20000001850 */
[----:B------:R-:W5:Y:S04]  /*2870*/  LDSM.16.M88.4 R68, [R227+0x9800] ;  /* 0x00980000e344783b */ /* 0x000f680000000200 */
[----:B------:R-:W-:Y:S03]  /*2880*/  LDSM.16.M88.4 R80, [R216+0x16900] ;  /* 0x01690000d850783b */ /* 0x000fe60000000200 */
[----:B-1----:R-:W-:Y:S01]  /*2890*/  HMMA.16816.F32 R28, R16, R64, R8 ;  /* 0x00000040101c723c */ /* 0x002fe20000001808 */
[----:B------:R-:W1:Y:S07]  /*28a0*/  LDSM.16.M88.4 R8, [R225+0xc000] ;  /* 0x00c00000e108783b */ /* 0x000e6e0000000200 */
[C---:B---3--:R-:W-:Y:S08]  /*28b0*/  HMMA.16816.F32 R100, R24.reuse, R44, R100 ;  /* 0x0000002c1864723c */ /* 0x048ff00000001864 */
[----:B------:R-:W-:Y:S08]  /*28c0*/  HMMA.16816.F32 R104, R24, R46, R104 ;  /* 0x0000002e1868723c */ /* 0x000ff00000001868 */
[----:B----4-:R-:W-:Y:S01]  /*28d0*/  HMMA.16816.F32 R44, R20, R48, R72 ;  /* 0x00000030142c723c */ /* 0x010fe20000001848 */
[----:B------:R-:W3:Y:S07]  /*28e0*/  LDSM.16.M88.4 R72, [R222+0x15900] ;  /* 0x01590000de48783b */ /* 0x000eee0000000200 */
[----:B------:R-:W-:Y:S08]  /*28f0*/  HMMA.16816.F32 R96, R24, R42, R36 ;  /* 0x0000002a1860723c */ /* 0x000ff00000001824 */
[----:B------:R-:W-:Y:S08]  /*2900*/  HMMA.16816.F32 R40, R16, R66, R32 ;  /* 0x000000421028723c */ /* 0x000ff00000001820 */
[----:B--2---:R-:W-:Y:S08]  /*2910*/  HMMA.16816.F32 R36, R12, R56, R28 ;  /* 0x000000380c24723c */ /* 0x004ff0000000181c */
[----:B------:R-:W-:Y:S01]  /*2920*/  HMMA.16816.F32 R32, R20, R50, R88 ;  /* 0x000000321420723c */ /* 0x000fe20000001858 */
[----:B------:R-:W2:Y:S07]  /*2930*/  LDSM.16.M88.4 R48, [R227+0xa000] ;  /* 0x00a00000e330783b */ /* 0x000eae0000000200 */
[----:B-----5:R-:W-:Y:S08]  /*2940*/  HMMA.16816.F32 R28, R16, R68, R44 ;  /* 0x00000044101c723c */ /* 0x020ff0000000182c */
[C---:B------:R-:W-:Y:S08]  /*2950*/  HMMA.16816.F32 R116, R24.reuse, R52, R116 ;  /* 0x000000341874723c */ /* 0x040ff00000001874 */
[----:B------:R-:W-:Y:S01]  /*2960*/  HMMA.16816.F32 R108, R24, R54, R108 ;  /* 0x00000036186c723c */ /* 0x000fe2000000186c */
[----:B------:R-:W-:Y:S07]  /*2970*/  LDSM.16.M88.4 R52, [R222+0x16100] ;  /* 0x01610000de34783b */ /* 0x000fee0000000200 */
[----:B------:R-:W-:Y:S08]  /*2980*/  HMMA.16816.F32 R24, R12, R58, R40 ;  /* 0x0000003a0c18723c */ /* 0x000ff00000001828 */
[C---:B------:R-:W-:Y:S01]  /*2990*/  HMMA.16816.F32 R64, R20.reuse, R60, R84 ;  /* 0x0000003c1440723c */ /* 0x040fe20000001854 */
[----:B------:R-:W4:Y:S07]  /*29a0*/  LDSM.16.M88.4 R84, [R216+0x17100] ;  /* 0x01710000d854783b */ /* 0x000f2e0000000200 */
[----:B------:R-:W-:Y:S01]  /*29b0*/  HMMA.16816.F32 R56, R20, R62, R96 ;  /* 0x0000003e1438723c */ /* 0x000fe20000001860 */
[----:B------:R-:W5:Y:S07]  /*29c0*/  LDSM.16.M88.4 R60, [R221+0x9800] ;  /* 0x00980000dd3c783b */ /* 0x000f6e0000000200 */
[----:B-1----:R-:W-:Y:S08]  /*29d0*/  HMMA.16816.F32 R44, R8, R76, R36 ;  /* 0x0000004c082c723c */ /* 0x002ff00000001824 */
[----:B------:R-:W-:Y:S01]  /*29e0*/  HMMA.16816.F32 R40, R16, R70, R32 ;  /* 0x000000461028723c */ /* 0x000fe20000001820 */
[----:B------:R-:W-:Y:S07]  /*29f0*/  LDSM.16.M88.4 R68, [R221+0xa000] ;  /* 0x00a00000dd44783b */ /* 0x000fee0000000200 */
[----:B---3--:R-:W-:Y:S08]  /*2a00*/  HMMA.16816.F32 R36, R12, R72, R28 ;  /* 0x000000480c24723c */ /* 0x008ff0000000181c */
[----:B------:R-:W-:Y:S01]  /*2a10*/  HMMA.16816.F32 R24, R8, R78, R24 ;  /* 0x0000004e0818723c */ /* 0x000fe20000001818 */
[----:B------:R-:W-:Y:S01]  /*2a20*/  FMUL.FTZ R2, R44, c[0x0][0x320] ;  /* 0x0000c8002c027a20 */ /* 0x000fe20000410000 */
[----:B------:R-:W1:Y:S03]  /*2a30*/  LDSM.16.M88.4 R76, [R227+0xa800] ;  /* 0x00a80000e34c783b */ /* 0x000e660000000200 */
[----:B------:R3:W1:Y:S03]  /*2a40*/  MUFU.TANH R120, R2 ;  /* 0x0000000200787308 */ /* 0x0006660000002400 */
[C---:B------:R-:W-:Y:S08]  /*2a50*/  HMMA.16816.F32 R88, R20.reuse, R80, R92 ;  /* 0x000000501458723c */ /* 0x040ff0000000185c */
[----:B------:R-:W-:Y:S01]  /*2a60*/  HMMA.16816.F32 R92, R20, R82, R112 ;  /* 0x00000052145c723c */ /* 0x000fe20000001870 */
[----:B---3--:R-:W-:-:S07]  /*2a70*/  FMUL.FTZ R2, R45, c[0x0][0x320] ;  /* 0x0000c8002d027a20 */ /* 0x008fce0000410000 */
[----:B--2---:R-:W-:Y:S01]  /*2a80*/  HMMA.16816.F32 R32, R16, R48, R64 ;  /* 0x000000301020723c */ /* 0x004fe20000001840 */
[----:B------:R2:W3:Y:S07]  /*2a90*/  MUFU.TANH R115, R2 ;  /* 0x0000000200737308 */ /* 0x0004ee0000002400 */
[----:B------:R-:W-:Y:S01]  /*2aa0*/  HMMA.16816.F32 R28, R12, R74, R40 ;  /* 0x0000004a0c1c723c */ /* 0x000fe20000001828 */
[----:B------:R-:W-:Y:S07]  /*2ab0*/  LDSM.16.M88.4 R72, [R216+0x17900] ;  /* 0x01790000d848783b */ /* 0x000fee0000000200 */
[----:B------:R-:W-:Y:S01]  /*2ac0*/  HMMA.16816.F32 R40, R16, R50, R56 ;  /* 0x000000321028723c */ /* 0x000fe20000001838 */
[----:B--2---:R-:W-:Y:S01]  /*2ad0*/  FMUL.FTZ R2, R46, c[0x0][0x320] ;  /* 0x0000c8002e027a20 */ /* 0x004fe20000410000 */
[----:B------:R-:W2:Y:S03]  /*2ae0*/  LDSM.16.M88.4 R48, [R222+0x16900] ;  /* 0x01690000de30783b */ /* 0x000ea60000000200 */
[----:B------:R1:W1:Y:S01]  /*2af0*/  MUFU.TANH R114, R2 ;  /* 0x0000000200727308 */ /* 0x0002620000002400 */
[----:B------:R-:W2:Y:S02]  /*2b00*/  LDSM.16.M88.4 R56, [R227+0xb000] ;  /* 0x00b00000e338783b */ /* 0x000ea40000000200 */
[C---:B----4-:R-:W-:Y:S08]  /*2b10*/  HMMA.16816.F32 R64, R20.reuse, R86, R104 ;  /* 0x000000561440723c */ /* 0x050ff00000001868 */
[----:B------:R-:W-:Y:S01]  /*2b20*/  HMMA.16816.F32 R80, R20, R84, R100 ;  /* 0x000000541450723c */ /* 0x000fe20000001864 */
[----:B-1----:R-:W-:-:S07]  /*2b30*/  FMUL.FTZ R2, R47, c[0x0][0x320] ;  /* 0x0000c8002f027a20 */ /* 0x002fce0000410000 */
[----:B-----5:R-:W-:Y:S01]  /*2b40*/  HMMA.16816.F32 R44, R8, R60, R36 ;  /* 0x0000003c082c723c */ /* 0x020fe20000001824 */
[----:B------:R1:W4:Y:S07]  /*2b50*/  MUFU.TANH R113, R2 ;  /* 0x0000000200717308 */ /* 0x00032e0000002400 */
[----:B------:R-:W-:Y:S08]  /*2b60*/  HMMA.16816.F32 R36, R12, R52, R32 ;  /* 0x000000340c24723c */ /* 0x000ff00000001820 */
[----:B------:R-:W-:Y:S01]  /*2b70*/  HMMA.16816.F32 R32, R16, R76, R88 ;  /* 0x0000004c1020723c */ /* 0x000fe20000001858 */
[----:B-1----:R-:W-:-:S04]  /*2b80*/  FMUL.FTZ R2, R24, c[0x0][0x320] ;  /* 0x0000c80018027a20 */ /* 0x002fc80000410000 */
[----:B------:R1:W1:Y:S02]  /*2b90*/  MUFU.TANH R112, R2 ;  /* 0x0000000200707308 */ /* 0x0002640000002400 */
[----:B-1----:R-:W-:-:S06]  /*2ba0*/  FMUL.FTZ R2, R25, c[0x0][0x320] ;  /* 0x0000c80019027a20 */ /* 0x002fcc0000410000 */
[----:B------:R1:W1:Y:S02]  /*2bb0*/  MUFU.TANH R99, R2 ;  /* 0x0000000200637308 */ /* 0x0002640000002400 */
[----:B-1----:R-:W-:-:S06]  /*2bc0*/  FMUL.FTZ R2, R26, c[0x0][0x320] ;  /* 0x0000c8001a027a20 */ /* 0x002fcc0000410000 */
[----:B------:R1:W1:Y:S02]  /*2bd0*/  MUFU.TANH R98, R2 ;  /* 0x0000000200627308 */ /* 0x0002640000002400 */
[----:B-1----:R-:W-:Y:S02]  /*2be0*/  FMUL.FTZ R2, R27, c[0x0][0x320] ;  /* 0x0000c8001b027a20 */ /* 0x002fe40000410000 */
[----:B------:R-:W-:Y:S01]  /*2bf0*/  HMMA.16816.F32 R24, R8, R62, R28 ;  /* 0x0000003e0818723c */ /* 0x000fe2000000181c */
[----:B------:R-:W1:Y:S03]  /*2c00*/  LDSM.16.M88.4 R60, [R221+0xa800] ;  /* 0x00a80000dd3c783b */ /* 0x000e660000000200 */
[----:B------:R5:W1:Y:S04]  /*2c10*/  MUFU.TANH R97, R2 ;  /* 0x0000000200617308 */ /* 0x000a680000002400 */
[----:B------:R-:W-:Y:S01]  /*2c20*/  HMMA.16816.F32 R28, R12, R54, R40 ;  /* 0x000000360c1c723c */ /* 0x000fe20000001828 */
[----:B------:R-:W-:Y:S07]  /*2c30*/  LDSM.16.M88.4 R52, [R227+0xb800] ;  /* 0x00b80000e334783b */ /* 0x000fee0000000200 */
[----:B------:R-:W-:Y:S01]  /*2c40*/  HMMA.16816.F32 R40, R16, R78, R92 ;  /* 0x0000004e1028723c */ /* 0x000fe2000000185c */
[----:B-----5:R-:W-:-:S04]  /*2c50*/  FMUL.FTZ R2, R44, c[0x0][0x320] ;  /* 0x0000c8002c027a20 */ /* 0x020fc80000410000 */
[----:B------:R5:W1:Y:S02]  /*2c60*/  MUFU.TANH R96, R2 ;  /* 0x0000000200607308 */ /* 0x000a640000002400 */
[----:B-----5:R-:W-:-:S06]  /*2c70*/  FMUL.FTZ R2, R45, c[0x0][0x320] ;  /* 0x0000c8002d027a20 */ /* 0x020fcc0000410000 */
[----:B------:R5:W1:Y:S02]  /*2c80*/  MUFU.TANH R91, R2 ;  /* 0x00000002005b7308 */ /* 0x000a640000002400 */
[----:B-----5:R-:W-:-:S06]  /*2c90*/  FMUL.FTZ R2, R46, c[0x0][0x320] ;  /* 0x0000c8002e027a20 */ /* 0x020fcc0000410000 */
[----:B------:R5:W1:Y:S02]  /*2ca0*/  MUFU.TANH R90, R2 ;  /* 0x00000002005a7308 */ /* 0x000a640000002400 */
[----:B-----5:R-:W-:Y:S02]  /*2cb0*/  FMUL.FTZ R2, R47, c[0x0][0x320] ;  /* 0x0000c8002f027a20 */ /* 0x020fe40000410000 */
[----:B------:R-:W-:Y:S04]  /*2cc0*/  HMMA.16816.F32 R44, R8, R68, R36 ;  /* 0x00000044082c723c */ /* 0x000fe80000001824 */
[----:B------:R5:W1:Y:S04]  /*2cd0*/  MUFU.TANH R89, R2 ;  /* 0x0000000200597308 */ /* 0x000a680000002400 */
[----:B--2---:R-:W-:Y:S08]  /*2ce0*/  HMMA.16816.F32 R36, R12, R48, R32 ;  /* 0x000000300c24723c */ /* 0x004ff00000001820 */
[----:B------:R-:W-:Y:S01]  /*2cf0*/  HMMA.16816.F32 R32, R16, R56, R80 ;  /* 0x000000381020723c */ /* 0x000fe20000001850 */
[----:B-----5:R-:W-:-:S04]  /*2d00*/  FMUL.FTZ R2, R24, c[0x0][0x320] ;  /* 0x0000c80018027a20 */ /* 0x020fc80000410000 */
[----:B------:R2:W1:Y:S02]  /*2d10*/  MUFU.TANH R88, R2 ;  /* 0x0000000200587308 */ /* 0x0004640000002400 */
[----:B--2---:R-:W-:-:S06]  /*2d20*/  FMUL.FTZ R2, R25, c[0x0][0x320] ;  /* 0x0000c80019027a20 */ /* 0x004fcc0000410000 */
[----:B------:R2:W1:Y:S02]  /*2d30*/  MUFU.TANH R87, R2 ;  /* 0x0000000200577308 */ /* 0x0004640000002400 */
[----:B--2---:R-:W-:-:S06]  /*2d40*/  FMUL.FTZ R2, R26, c[0x0][0x320] ;  /* 0x0000c8001a027a20 */ /* 0x004fcc0000410000 */
[----:B------:R2:W1:Y:S02]  /*2d50*/  MUFU.TANH R86, R2 ;  /* 0x0000000200567308 */ /* 0x0004640000002400 */
[----:B--2---:R-:W-:Y:S02]  /*2d60*/  FMUL.FTZ R2, R27, c[0x0][0x320] ;  /* 0x0000c8001b027a20 */ /* 0x004fe40000410000 */
[----:B------:R-:W-:Y:S01]  /*2d70*/  HMMA.16816.F32 R24, R8, R70, R28 ;  /* 0x000000460818723c */ /* 0x000fe2000000181c */
[----:B------:R-:W2:Y:S03]  /*2d80*/  LDSM.16.M88.4 R68, [R222+0x17100] ;  /* 0x01710000de44783b */ /* 0x000ea60000000200 */
[----:B------:R5:W1:Y:S04]  /*2d90*/  MUFU.TANH R85, R2 ;  /* 0x0000000200557308 */ /* 0x000a680000002400 */
[----:B------:R-:W-:Y:S08]  /*2da0*/  HMMA.16816.F32 R28, R12, R50, R40 ;  /* 0x000000320c1c723c */ /* 0x000ff00000001828 */
[----:B------:R-:W-:Y:S01]  /*2db0*/  HMMA.16816.F32 R48, R16, R58, R64 ;  /* 0x0000003a1030723c */ /* 0x000fe20000001840 */
[----:B------:R-:W-:Y:S01]  /*2dc0*/  LDSM.16.M88.4 R56, [R222+0x17900] ;  /* 0x01790000de38783b */ /* 0x000fe20000000200 */
[----:B-----5:R-:W-:-:S03]  /*2dd0*/  FMUL.FTZ R2, R44, c[0x0][0x320] ;  /* 0x0000c8002c027a20 */ /* 0x020fc60000410000 */
[----:B------:R-:W5:Y:S01]  /*2de0*/  LDSM.16.M88.4 R64, [R221+0xb000] ;  /* 0x00b00000dd40783b */ /* 0x000f620000000200 */
[----:B------:R3:W2:Y:S10]  /*2df0*/  MUFU.TANH R84, R2 ;  /* 0x0000000200547308 */ /* 0x0006b40000002400 */
[----:B-1----:R-:W-:Y:S01]  /*2e00*/  HMMA.16816.F32 R40, R8, R62, R28 ;  /* 0x0000003e0828723c */ /* 0x002fe2000000181c */
[----:B---3--:R-:W-:-:S07]  /*2e10*/  FMUL.FTZ R2, R45, c[0x0][0x320] ;  /* 0x0000c8002d027a20 */ /* 0x008fce0000410000 */
[C---:B--2---:R-:W-:Y:S01]  /*2e20*/  HMMA.16816.F32 R32, R12.reuse, R68, R32 ;  /* 0x000000440c20723c */ /* 0x044fe20000001820 */
[----:B------:R1:W2:Y:S07]  /*2e30*/  MUFU.TANH R79, R2 ;  /* 0x00000002004f7308 */ /* 0x0002ae0000002400 */
[----:B------:R-:W-:Y:S08]  /*2e40*/  HMMA.16816.F32 R28, R12, R70, R48 ;  /* 0x000000460c1c723c */ /* 0x000ff00000001830 */
[----:B------:R-:W-:-:S02]  /*2e50*/  FMUL.FTZ R40, R40, c[0x0][0x320] ;  /* 0x0000c80028287a20 */ /* 0x000fc40000410000 */
[----:B-1----:R-:W-:Y:S02]  /*2e60*/  FMUL.FTZ R2, R46, c[0x0][0x320] ;  /* 0x0000c8002e027a20 */ /* 0x002fe40000410000 */
[----:B------:R-:W-:Y:S02]  /*2e70*/  FMUL.FTZ R41, R41, c[0x0][0x320] ;  /* 0x0000c80029297a20 */ /* 0x000fe40000410000 */
[----:B------:R1:W3:Y:S01]  /*2e80*/  MUFU.TANH R78, R2 ;  /* 0x00000002004e7308 */ /* 0x0002e20000002400 */
[----:B------:R-:W-:Y:S01]  /*2e90*/  FMUL.FTZ R43, R43, c[0x0][0x320] ;  /* 0x0000c8002b2b7a20 */ /* 0x000fe20000410000 */
[----:B-----5:R-:W-:Y:S06]  /*2ea0*/  HMMA.16816.F32 R32, R8, R64, R32 ;  /* 0x000000400820723c */ /* 0x020fec0000001820 */
[----:B------:R-:W2:Y:S01]  /*2eb0*/  MUFU.TANH R43, R43 ;  /* 0x0000002b002b7308 */ /* 0x000ea20000002400 */
[----:B-1----:R-:W-:-:S02]  /*2ec0*/  FMUL.FTZ R2, R47, c[0x0][0x320] ;  /* 0x0000c8002f027a20 */ /* 0x002fc40000410000 */
[----:B------:R-:W-:Y:S05]  /*2ed0*/  HMMA.16816.F32 R44, R8, R60, R36 ;  /* 0x0000003c082c723c */ /* 0x000fea0000001824 */
[----:B------:R1:W1:Y:S03]  /*2ee0*/  MUFU.TANH R77, R2 ;  /* 0x00000002004d7308 */ /* 0x0002660000002400 */
[----:B------:R-:W-:Y:S07]  /*2ef0*/  HMMA.16816.F32 R36, R20, R72, R116 ;  /* 0x000000481424723c */ /* 0x000fee0000001874 */
[----:B------:R-:W-:-:S02]  /*2f00*/  FMUL.FTZ R32, R32, c[0x0][0x320] ;  /* 0x0000c80020207a20 */ /* 0x000fc40000410000 */
[----:B------:R-:W-:Y:S01]  /*2f10*/  FMUL.FTZ R33, R33, c[0x0][0x320] ;  /* 0x0000c80021217a20 */ /* 0x000fe20000410000 */
[----:B------:R-:W-:Y:S01]  /*2f20*/  HMMA.16816.F32 R20, R20, R74, R108 ;  /* 0x0000004a1414723c */ /* 0x000fe2000000186c */
[----:B-1----:R-:W-:-:S04]  /*2f30*/  FMUL.FTZ R2, R24, c[0x0][0x320] ;  /* 0x0000c80018027a20 */ /* 0x002fc80000410000 */
[----:B------:R1:W1:Y:S01]  /*2f40*/  MUFU.TANH R76, R2 ;  /* 0x00000002004c7308 */ /* 0x0002620000002400 */
[----:B------:R-:W-:Y:S02]  /*2f50*/  FMUL.FTZ R46, R46, c[0x0][0x320] ;  /* 0x0000c8002e2e7a20 */ /* 0x000fe40000410000 */
[----:B------:R-:W-:Y:S02]  /*2f60*/  FMUL.FTZ R45, R45, c[0x0][0x320] ;  /* 0x0000c8002d2d7a20 */ /* 0x000fe40000410000 */
[----:B------:R-:W-:-:S03]  /*2f70*/  FMUL.FTZ R47, R47, c[0x0][0x320] ;  /* 0x0000c8002f2f7a20 */ /* 0x000fc60000410000 */
[----:B------:R-:W2:Y:S01]  /*2f80*/  MUFU.TANH R60, R45 ;  /* 0x0000002d003c7308 */ /* 0x000ea20000002400 */
[----:B-1----:R-:W-:-:S07]  /*2f90*/  FMUL.FTZ R2, R25, c[0x0][0x320] ;  /* 0x0000c80019027a20 */ /* 0x002fce0000410000 */
[----:B------:R-:W1:Y:S08]  /*2fa0*/  MUFU.TANH R45, R41 ;  /* 0x00000029002d7308 */ /* 0x000e700000002400 */
[----:B------:R5:W1:Y:S08]  /*2fb0*/  MUFU.TANH R73, R2 ;  /* 0x0000000200497308 */ /* 0x000a700000002400 */
[----:B------:R-:W1:Y:S01]  /*2fc0*/  MUFU.TANH R41, R32 ;  /* 0x0000002000297308 */ /* 0x000e620000002400 */
[----:B-----5:R-:W-:-:S07]  /*2fd0*/  FMUL.FTZ R2, R26, c[0x0][0x320] ;  /* 0x0000c8001a027a20 */ /* 0x020fce0000410000 */
[----:B------:R-:W1:Y:S08]  /*2fe0*/  MUFU.TANH R47, R47 ;  /* 0x0000002f002f7308 */ /* 0x000e700000002400 */
[----:B------:R5:W1:Y:S02]  /*2ff0*/  MUFU.TANH R72, R2 ;  /* 0x0000000200487308 */ /* 0x000a640000002400 */
[----:B-----5:R-:W-:-:S02]  /*3000*/  FMUL.FTZ R2, R27, c[0x0][0x320] ;  /* 0x0000c8001b027a20 */ /* 0x020fc40000410000 */
[----:B------:R-:W-:Y:S01]  /*3010*/  HMMA.16816.F32 R24, R16, R52, R36 ;  /* 0x000000341018723c */ /* 0x000fe20000001824 */
[----:B------:R-:W5:Y:S03]  /*3020*/  LDSM.16.M88.4 R36, [R221+0xb800] ;  /* 0x00b80000dd24783b */ /* 0x000f660000000200 */
[----:B------:R1:W1:Y:S01]  /*3030*/  MUFU.TANH R68, R2 ;  /* 0x0000000200447308 */ /* 0x0002620000002400 */
[----:B------:R-:W-:-:S04]  /*3040*/  DEPBAR.LE SB0, 0x0 ;  /* 0x000080000000791a */ /* 0x000fc80000000000 */
[----:B------:R-:W-:Y:S03]  /*3050*/  HMMA.16816.F32 R16, R16, R54, R20 ;  /* 0x000000361010723c */ /* 0x000fe60000001814 */
[----:B------:R-:W2:Y:S01]  /*3060*/  MUFU.TANH R52, R46 ;  /* 0x0000002e00347308 */ /* 0x000ea20000002400 */
[----:B-1----:R-:W-:-:S07]  /*3070*/  FMUL.FTZ R2, R44, c[0x0][0x320] ;  /* 0x0000c8002c027a20 */ /* 0x002fce0000410000 */
[----:B------:R-:W1:Y:S04]  /*3080*/  MUFU.TANH R46, R40 ;  /* 0x00000028002e7308 */ /* 0x000e680000002400 */
[C---:B------:R-:W-:Y:S04]  /*3090*/  HMMA.16816.F32 R20, R12.reuse, R56, R24 ;  /* 0x000000380c14723c */ /* 0x040fe80000001818 */
[----:B------:R1:W1:Y:S05]  /*30a0*/  MUFU.TANH R61, R2 ;  /* 0x00000002003d7308 */ /* 0x00026a0000002400 */
[----:B------:R-:W-:Y:S08]  /*30b0*/  HMMA.16816.F32 R12, R12, R58, R16 ;  /* 0x0000003a0c0c723c */ /* 0x000ff00000001810 */
[----:B------:R-:W-:Y:S01]  /*30c0*/  HMMA.16816.F32 R24, R8, R66, R28 ;  /* 0x000000420818723c */ /* 0x000fe2000000181c */
[----:B-1----:R-:W-:-:S02]  /*30d0*/  FMUL.FTZ R2, R42, c[0x0][0x320] ;  /* 0x0000c8002a027a20 */ /* 0x002fc40000410000 */
[----:B------:R-:W1:Y:S05]  /*30e0*/  MUFU.TANH R42, R33 ;  /* 0x00000021002a7308 */ /* 0x000e6a0000002400 */
[C---:B-----5:R-:W-:Y:S03]  /*30f0*/  HMMA.16816.F32 R16, R8.reuse, R36, R20 ;  /* 0x000000240810723c */ /* 0x060fe60000001814 */
[----:B------:R5:W1:Y:S05]  /*3100*/  MUFU.TANH R44, R2 ;  /* 0x00000002002c7308 */ /* 0x000a6a0000002400 */
[----:B------:R-:W-:Y:S08]  /*3110*/  HMMA.16816.F32 R8, R8, R38, R12 ;  /* 0x000000260808723c */ /* 0x000ff0000000180c */
[----:B------:R-:W-:-:S02]  /*3120*/  FMUL.FTZ R24, R24, c[0x0][0x320] ;  /* 0x0000c80018187a20 */ /* 0x000fc40000410000 */
[----:B------:R-:W-:Y:S02]  /*3130*/  FMUL.FTZ R25, R25, c[0x0][0x320] ;  /* 0x0000c80019197a20 */ /* 0x000fe40000410000 */
[----:B------:R-:W-:Y:S02]  /*3140*/  FMUL.FTZ R26, R26, c[0x0][0x320] ;  /* 0x0000c8001a1a7a20 */ /* 0x000fe40000410000 */
[----:B-----5:R-:W-:Y:S01]  /*3150*/  FMUL.FTZ R2, R34, c[0x0][0x320] ;  /* 0x0000c80022027a20 */ /* 0x020fe20000410000 */
[----:B------:R-:W1:Y:S01]  /*3160*/  MUFU.TANH R36, R25 ;  /* 0x0000001900247308 */ /* 0x000e620000002400 */
[----:B------:R-:W-:Y:S02]  /*3170*/  FMUL.FTZ R17, R17, c[0x0][0x320] ;  /* 0x0000c80011117a20 */ /* 0x000fe40000410000 */
[----:B------:R-:W-:Y:S02]  /*3180*/  FMUL.FTZ R18, R18, c[0x0][0x320] ;  /* 0x0000c80012127a20 */ /* 0x000fe40000410000 */
[----:B------:R-:W-:-:S02]  /*3190*/  FMUL.FTZ R19, R19, c[0x0][0x320] ;  /* 0x0000c80013137a20 */ /* 0x000fc40000410000 */
[----:B------:R-:W-:Y:S01]  /*31a0*/  FMUL.FTZ R27, R27, c[0x0][0x320] ;  /* 0x0000c8001b1b7a20 */ /* 0x000fe20000410000 */
[----:B------:R5:W1:Y:S01]  /*31b0*/  MUFU.TANH R40, R2 ;  /* 0x0000000200287308 */ /* 0x000a620000002400 */
[----:B------:R-:W-:Y:S02]  /*31c0*/  FMUL.FTZ R16, R16, c[0x0][0x320] ;  /* 0x0000c80010107a20 */ /* 0x000fe40000410000 */
[----:B------:R-:W-:Y:S02]  /*31d0*/  FMUL.FTZ R8, R8, c[0x0][0x320] ;  /* 0x0000c80008087a20 */ /* 0x000fe40000410000 */
[----:B------:R-:W-:Y:S02]  /*31e0*/  FMUL.FTZ R9, R9, c[0x0][0x320] ;  /* 0x0000c80009097a20 */ /* 0x000fe40000410000 */
[----:B------:R-:W-:Y:S01]  /*31f0*/  FMUL.FTZ R10, R10, c[0x0][0x320] ;  /* 0x0000c8000a0a7a20 */ /* 0x000fe20000410000 */
[----:B------:R1:W1:Y:S01]  /*3200*/  MUFU.TANH R30, R17 ;  /* 0x00000011001e7308 */ /* 0x0002620000002400 */
[----:B------:R-:W-:-:S02]  /*3210*/  FMUL.FTZ R11, R11, c[0x0][0x320] ;  /* 0x0000c8000b0b7a20 */ /* 0x000fc40000410000 */
[----:B-----5:R-:W-:-:S05]  /*3220*/  FMUL.FTZ R2, R35, c[0x0][0x320] ;  /* 0x0000c80023027a20 */ /* 0x020fca0000410000 */
[----:B------:R1:W1:Y:S08]  /*3230*/  MUFU.TANH R31, R26 ;  /* 0x0000001a001f7308 */ /* 0x0002700000002400 */
[----:B------:R1:W1:Y:S08]  /*3240*/  MUFU.TANH R34, R2 ;  /* 0x0000000200227308 */ /* 0x0002700000002400 */
[----:B------:R1:W1:Y:S08]  /*3250*/  MUFU.TANH R35, R24 ;  /* 0x0000001800237308 */ /* 0x0002700000002400 */
[----:B------:R1:W1:Y:S08]  /*3260*/  MUFU.TANH R23, R27 ;  /* 0x0000001b00177308 */ /* 0x0002700000002400 */
[----:B------:R1:W1:Y:S08]  /*3270*/  MUFU.TANH R29, R16 ;  /* 0x00000010001d7308 */ /* 0x0002700000002400 */
[----:B------:R-:W1:Y:S08]  /*3280*/  MUFU.TANH R18, R18 ;  /* 0x0000001200127308 */ /* 0x000e700000002400 */
[----:B------:R-:W1:Y:S08]  /*3290*/  MUFU.TANH R19, R19 ;  /* 0x0000001300137308 */ /* 0x000e700000002400 */
[----:B------:R1:W1:Y:S08]  /*32a0*/  MUFU.TANH R22, R8 ;  /* 0x0000000800167308 */ /* 0x0002700000002400 */
[----:B------:R1:W1:Y:S08]  /*32b0*/  MUFU.TANH R17, R9 ;  /* 0x0000000900117308 */ /* 0x0002700000002400 */
[----:B------:R1:W1:Y:S08]  /*32c0*/  MUFU.TANH R33, R10 ;  /* 0x0000000a00217308 */ /* 0x0002700000002400 */
[----:B------:R1:W1:Y:S01]  /*32d0*/  MUFU.TANH R32, R11 ;  /* 0x0000000b00207308 */ /* 0x0002620000002400 */
[----:B------:R-:W-:Y:S06]  /*32e0*/  BAR.SYNC.DEFER_BLOCKING 0x0 ;  /* 0x0000000000007b1d */ /* 0x000fec0000010000 */
[----:B------:R-:W-:Y:S05]  /*32f0*/  @!P5 BRA `(.L_x_683) ;  /* 0x000002400000d947 */ /* 0x000fea0003800000 */
[----:B--234-:R-:W-:Y:S01]  /*3300*/  IADD3 R6, R129, -0x2, RZ ;  /* 0xfffffffe81067810 */ /* 0x01cfe20007ffe0ff */
[----:B-1----:R-:W-:-:S02]  /*3310*/  IMAD.SHL.U32 R9, R126, 0x40, RZ ;  /* 0x000000407e097824 */ /* 0x002fc400078e00ff */
[----:B------:R-:W-:Y:S01]  /*3320*/  IMAD.SHL.U32 R16, R128, 0x2, RZ ;  /* 0x0000000280107824 */ /* 0x000fe200078e00ff */
[----:B------:R-:W-:Y:S01]  /*3330*/  SHF.R.S32.HI R3, RZ, 0x1f, R6 ;  /* 0x0000001fff037819 */ /* 0x000fe20000011406 */
[----:B------:R-:W-:Y:S02]  /*3340*/  IMAD R2, R123, R6, RZ ;  /* 0x000000067b027224 */ /* 0x000fe400078e02ff */
[----:B------:R-:W-:-:S04]  /*3350*/  IMAD.WIDE.U32 R6, R6, R124, R130 ;  /* 0x0000007c06067225 */ /* 0x000fc800078e0082 */
[----:B------:R-:W-:Y:S01]  /*3360*/  IMAD R3, R3, R124, R2 ;  /* 0x0000007c03037224 */ /* 0x000fe200078e0202 */
[----:B------:R-:W-:-:S03]  /*3370*/  LEA R2, P0, R6, c[0x0][0x1c8], 0x1 ;  /* 0x0000720006027a11 */ /* 0x000fc600078008ff */
[----:B------:R-:W-:Y:S01]  /*3380*/  IMAD.IADD R3, R7, 0x1, R3 ;  /* 0x0000000107037824 */ /* 0x000fe200078e0203 */
[----:B------:R-:W-:-:S04]  /*3390*/  SHF.L.U64.HI R7, R126, 0x6, R127 ;  /* 0x000000067e077819 */ /* 0x000fc8000001027f */
[----:B------:R-:W-:Y:S02]  /*33a0*/  LEA.HI.X R3, R6, c[0x0][0x1cc], R3, 0x1, P0 ;  /* 0x0000730006037a11 */ /* 0x000fe400000f0c03 */
[----:B------:R-:W-:-:S03]  /*33b0*/  IADD3 R14, P5, P0, R9, 0x80, R2 ;  /* 0x00000080090e7810 */ /* 0x000fc600078be002 */
[----:B------:R-:W-:Y:S01]  /*33c0*/  @!PT LDS RZ, [RZ] ;  /* 0x00000000fffff984 */ /* 0x000fe20000000800 */
[----:B------:R-:W-:Y:S01]  /*33d0*/  @!PT LDS RZ, [RZ] ;  /* 0x00000000fffff984 */ /* 0x000fe20000000800 */
[----:B------:R-:W-:Y:S01]  /*33e0*/  @!PT LDS RZ, [RZ] ;  /* 0x00000000fffff984 */ /* 0x000fe20000000800 */
[----:B------:R1:W-:Y:S01]  /*33f0*/  LDGSTS.E.BYPASS.LTC128B.128 [R16+0xc100], [R2.64], !P1 ;  /* 0x0c10000002107fae */ /* 0x0003e2000c901d48 */
[--C-:B------:R-:W-:Y:S02]  /*3400*/  IADD3.X R15, R7, RZ, R3.reuse, P5, P0 ;  /* 0x000000ff070f7210 */ /* 0x100fe40002fe0403 */
[--C-:B------:R-:W-:Y:S01]  /*3410*/  IADD3 R12, P5, P0, R9, 0x100, R2.reuse ;  /* 0x00000100090c7810 */ /* 0x100fe200078be002 */
[----:B------:R1:W-:Y:S03]  /*3420*/  LDGSTS.E.BYPASS.LTC128B.128 [R16+0xf100], [R2.64+0x80], !P4 ;  /* 0x0f10008002107fae */ /* 0x0003e6000e101d48 */
[----:B------:R-:W-:Y:S01]  /*3430*/  IADD3.X R13, R7, RZ, R3, P5, P0 ;  /* 0x000000ff070d7210 */ /* 0x000fe20002fe0403 */
[----:B------:R1:W-:Y:S01]  /*3440*/  LDGSTS.E.BYPASS.LTC128B.128 [R16+0x12100], [R2.64+0x100], !P3 ;  /* 0x1210010002107fae */ /* 0x0003e2000d901d48 */
[----:B------:R-:W-:-:S03]  /*3450*/  IADD3 R10, P5, P0, R9, 0x180, R2 ;  /* 0x00000180090a7810 */ /* 0x000fc600078be002 */
[----:B------:R1:W-:Y:S01]  /*3460*/  LDGSTS.E.BYPASS.LTC128B.128 [R16+0x15100], [R2.64+0x180], !P2 ;  /* 0x1510018002107fae */ /* 0x0003e2000d101d48 */
[----:B------:R-:W-:Y:S02]  /*3470*/  IADD3.X R11, R7, RZ, R3, P5, P0 ;  /* 0x000000ff070b7210 */ /* 0x000fe40002fe0403 */
[----:B------:R-:W-:-:S04]  /*3480*/  IADD3 R8, P5, R9, R2, RZ ;  /* 0x0000000209087210 */ /* 0x000fc80007fbe0ff */
[----:B------:R-:W-:Y:S01]  /*3490*/  IADD3 R6, P0, R8, R9, RZ ;  /* 0x0000000908067210 */ /* 0x000fe20007f1e0ff */
[----:B------:R-:W-:-:S04]  /*34a0*/  IMAD.X R9, R7, 0x1, R3, P5 ;  /* 0x0000000107097824 */ /* 0x000fc800028e0603 */
[----:B------:R-:W-:Y:S01]  /*34b0*/  IMAD.X R7, R9, 0x1, R7, P0 ;  /* 0x0000000109077824 */ /* 0x000fe200000e0607 */
[----:B------:R1:W-:Y:S04]  /*34c0*/  LDGSTS.E.BYPASS.LTC128B.128 [R16+0xd100], [R8.64], !P1 ;  /* 0x0d10000008107fae */ /* 0x0003e8000c901d48 */
[----:B------:R1:W-:Y:S04]  /*34d0*/  LDGSTS.E.BYPASS.LTC128B.128 [R16+0x10100], [R14.64], !P4 ;  /* 0x101000000e107fae */ /* 0x0003e8000e101d48 */
[----:B------:R1:W-:Y:S04]  /*34e0*/  LDGSTS.E.BYPASS.LTC128B.128 [R16+0x13100], [R12.64], !P3 ;  /* 0x131000000c107fae */ /* 0x0003e8000d901d48 */
[----:B------:R1:W-:Y:S04]  /*34f0*/  LDGSTS.E.BYPASS.LTC128B.128 [R16+0x16100], [R10.64], !P2 ;  /* 0x161000000a107fae */ /* 0x0003e8000d101d48 */
[----:B------:R1:W-:Y:S04]  /*3500*/  LDGSTS.E.BYPASS.LTC128B.128 [R16+0xe100], [R6.64], !P1 ;  /* 0x0e10000006107fae */ /* 0x0003e8000c901d48 */
[----:B------:R1:W-:Y:S04]  /*3510*/  LDGSTS.E.BYPASS.LTC128B.128 [R16+0x11100], [R6.64+0x80], !P4 ;  /* 0x1110008006107fae */ /* 0x0003e8000e101d48 */
[----:B------:R1:W-:Y:S04]  /*3520*/  LDGSTS.E.BYPASS.LTC128B.128 [R16+0x14100], [R6.64+0x100], !P3 ;  /* 0x1410010006107fae */ /* 0x0003e8000d901d48 */
[----:B------:R1:W-:Y:S02]  /*3530*/  LDGSTS.E.BYPASS.LTC128B.128 [R16+0x17100], [R6.64+0x180], !P2 ;  /* 0x1710018006107fae */ /* 0x0003e4000d101d48 */
.L_x_683:
[----:B-1234-:R-:W-:Y:S01]  /*3540*/  SHF.R.S32.HI R2, RZ, 0x1f, R121 ;  /* 0x0000001fff027819 */ /* 0x01efe20000011479 */
[----:B------:R-:W-:Y:S01]  /*3550*/  STL [R1+0x64], R225 ;  /* 0x000064e101007387 */ /* 0x000fe20000100800 */
[----:B------:R-:W-:-:S02]  /*3560*/  IMAD.SHL.U32 R217, R5, 0x2, RZ ;  /* 0x0000000205d97824 */ /* 0x000fc400078e00ff */
[----:B------:R-:W-:Y:S01]  /*3570*/  LEA.HI R3, R2, R121, RZ, 0x2 ;  /* 0x0000007902037211 */ /* 0x000fe200078f10ff */
[----:B------:R-:W-:Y:S01]  /*3580*/  STL [R1+0x60], R224 ;  /* 0x000060e001007387 */ /* 0x000fe20000100800 */
[----:B------:R-:W-:Y:S01]  /*3590*/  IMAD R220, R0, 0x2, R217 ;  /* 0x0000000200dc7824 */ /* 0x000fe200078e02d9 */
[----:B------:R-:W-:Y:S02]  /*35a0*/  LEA R218, R4, R217, 0x1 ;  /* 0x000000d904da7211 */ /* 0x000fe400078e08ff */
[----:B------:R-:W-:Y:S01]  /*35b0*/  STL [R1+0x5c], R223 ;  /* 0x00005cdf01007387 */ /* 0x000fe20000100800 */
[----:B------:R-:W-:Y:S02]  /*35c0*/  LOP3.LUT R2, R3, 0x7ffffffc, RZ, 0xc0, !PT ;  /* 0x7ffffffc03027812 */ /* 0x000fe400078ec0ff */
[----:B------:R-:W-:Y:S01]  /*35d0*/  IMAD R219, R0, 0x2, R218 ;  /* 0x0000000200db7824 */ /* 0x000fe200078e02da */
[----:B------:R-:W-:Y:S02]  /*35e0*/  STL [R1+0x58], R222 ;  /* 0x000058de01007387 */ /* 0x000fe40000100800 */
[----:B------:R-:W-:-:S02]  /*35f0*/  IMAD.IADD R2, R121, 0x1, -R2 ;  /* 0x0000000179027824 */ /* 0x000fc400078e0a02 */
[----:B------:R-:W-:Y:S04]  /*3600*/  STL [R1+0x54], R221 ;  /* 0x000054dd01007387 */ /* 0x000fe80000100800 */
[----:B------:R-:W-:Y:S04]  /*3610*/  STL [R1+0x50], R216 ;  /* 0x000050d801007387 */ /* 0x000fe80000100800 */
[----:B------:R1:W-:Y:S04]  /*3620*/  STL [R1+0x4c], R3 ;  /* 0x00004c0301007387 */ /* 0x0003e80000100800 */
[----:B------:R-:W-:Y:S04]  /*3630*/  LDSM.16.MT88.4 R80, [R218+0x3100] ;  /* 0x00310000da50783b */ /* 0x000fe80000004200 */
[----:B------:R-:W-:Y:S04]  /*3640*/  LDSM.16.MT88.4 R64, [R219+0x900] ;  /* 0x00090000db40783b */ /* 0x000fe80000004200 */
[----:B------:R-:W-:Y:S04]  /*3650*/  LDSM.16.MT88.4 R56, [R218+0x3900] ;  /* 0x00390000da38783b */ /* 0x000fe80000004200 */
[----:B------:R-:W-:Y:S04]  /*3660*/  LDSM.16.MT88.4 R92, [R219+0x3900] ;  /* 0x00390000db5c783b */ /* 0x000fe80000004200 */
[----:B------:R-:W0:Y:S01]  /*3670*/  LDGDEPBAR ;  /* 0x00000000000079af */ /* 0x000e220000000000 */
[----:B-1----:R-:W-:-:S05]  /*3680*/  IADD3 R3, R122, c[0x0][0x1d0], RZ ;  /* 0x000074007a037a10 */ /* 0x002fca0007ffe0ff */
[----:B------:R-:W-:-:S05]  /*3690*/  IMAD R2, R2, -0x2, R3 ;  /* 0xfffffffe02027824 */ /* 0x000fca00078e0203 */
[C---:B------:R-:W-:Y:S02]  /*36a0*/  ISETP.GT.AND P0, PT, R2.reuse, RZ, PT ;  /* 0x000000ff0200720c */ /* 0x040fe40003f04270 */
[----:B------:R-:W-:Y:S02]  /*36b0*/  ISETP.GT.AND P5, PT, R2, 0x1, PT ;  /* 0x000000010200780c */ /* 0x000fe40003fa4270 */
[----:B------:R-:W-:Y:S02]  /*36c0*/  FSEL R16, R114, -INF , P0 ;  /* 0xff80000072107808 */ /* 0x000fe40000000000 */
[----:B------:R-:W-:Y:S02]  /*36d0*/  FSEL R7, R120, -INF , P0 ;  /* 0xff80000078077808 */ /* 0x000fe40000000000 */
[----:B------:R-:W-:Y:S02]  /*36e0*/  ISETP.GT.AND P0, PT, R2, 0x8, PT ;  /* 0x000000080200780c */ /* 0x000fe40003f04270 */
[----:B------:R-:W-:-:S02]  /*36f0*/  FSEL R8, R115, -INF , P5 ;  /* 0xff80000073087808 */ /* 0x000fc40002800000 */
[----:B------:R-:W-:Y:S02]  /*3700*/  FSEL R20, R113, -INF , P5 ;  /* 0xff80000071147808 */ /* 0x000fe40002800000 */
[----:B------:R-:W-:Y:S02]  /*3710*/  ISETP.GT.AND P5, PT, R2, 0x9, PT ;  /* 0x000000090200780c */ /* 0x000fe40003fa4270 */
[----:B------:R-:W-:Y:S02]  /*3720*/  FSEL R9, R112, -INF , P0 ;  /* 0xff80000070097808 */ /* 0x000fe40000000000 */
[----:B------:R-:W-:Y:S02]  /*3730*/  FMNMX.FTZ R132, R7, R8, !PT ;  /* 0x0000000807847209 */ /* 0x000fe40007810000 */
[----:B------:R-:W-:Y:S02]  /*3740*/  FSEL R21, R98, -INF , P0 ;  /* 0xff80000062157808 */ /* 0x000fe40000000000 */
[----:B------:R-:W-:-:S02]  /*3750*/  ISETP.GT.AND P0, PT, R2, 0x10, PT ;  /* 0x000000100200780c */ /* 0x000fc40003f04270 */
[----:B------:R-:W-:Y:S02]  /*3760*/  FSEL R10, R99, -INF , P5 ;  /* 0xff800000630a7808 */ /* 0x000fe40002800000 */
[----:B------:R-:W-:Y:S02]  /*3770*/  FMNMX.FTZ R132, R9, R132, !PT ;  /* 0x0000008409847209 */ /* 0x000fe40007810000 */
[----:B------:R-:W-:Y:S02]  /*3780*/  FSEL R24, R97, -INF , P5 ;  /* 0xff80000061187808 */ /* 0x000fe40002800000 */
[----:B------:R-:W-:Y:S02]  /*3790*/  ISETP.GT.AND P5, PT, R2, 0x11, PT ;  /* 0x000000110200780c */ /* 0x000fe40003fa4270 */
[----:B------:R-:W-:Y:S02]  /*37a0*/  FSEL R11, R96, -INF , P0 ;  /* 0xff800000600b7808 */ /* 0x000fe40000000000 */
[----:B------:R-:W-:Y:S01]  /*37b0*/  FMNMX.FTZ R132, R10, R132, !PT ;  /* 0x000000840a847209 */ /* 0x000fe20007810000 */
[----:B------:R-:W-:Y:S01]  /*37c0*/  LDSM.16.MT88.4 R96, [R218+0x6100] ;  /* 0x00610000da60783b */ /* 0x000fe20000004200 */
[----:B------:R-:W-:-:S02]  /*37d0*/  FSEL R25, R90, -INF , P0 ;  /* 0xff8000005a197808 */ /* 0x000fc40000000000 */
[C---:B------:R-:W-:Y:S02]  /*37e0*/  ISETP.GT.AND P0, PT, R2.reuse, 0x18, PT ;  /* 0x000000180200780c */ /* 0x040fe40003f04270 */
[----:B------:R-:W-:Y:S02]  /*37f0*/  FSEL R13, R91, -INF , P5 ;  /* 0xff8000005b0d7808 */ /* 0x000fe40002800000 */
[----:B------:R-:W-:Y:S02]  /*3800*/  FMNMX.FTZ R132, R11, R132, !PT ;  /* 0x000000840b847209 */ /* 0x000fe40007810000 */
[----:B------:R-:W-:Y:S02]  /*3810*/  FSEL R26, R89, -INF , P5 ;  /* 0xff800000591a7808 */ /* 0x000fe40002800000 */
[----:B------:R-:W-:Y:S02]  /*3820*/  ISETP.GT.AND P5, PT, R2, 0x19, PT ;  /* 0x000000190200780c */ /* 0x000fe40003fa4270 */
[----:B------:R-:W-:-:S02]  /*3830*/  FSEL R14, R88, -INF , P0 ;  /* 0xff800000580e7808 */ /* 0x000fc40000000000 */
[----:B------:R-:W-:Y:S01]  /*3840*/  FMNMX.FTZ R132, R13, R132, !PT ;  /* 0x000000840d847209 */ /* 0x000fe20007810000 */
[----:B------:R-:W-:Y:S01]  /*3850*/  LDSM.16.MT88.4 R88, [R220+0x900] ;  /* 0x00090000dc58783b */ /* 0x000fe20000004200 */
[----:B------:R-:W-:Y:S02]  /*3860*/  FSEL R27, R86, -INF , P0 ;  /* 0xff800000561b7808 */ /* 0x000fe40000000000 */
[----:B------:R-:W-:Y:S02]  /*3870*/  ISETP.GT.AND P0, PT, R2, 0x20, PT ;  /* 0x000000200200780c */ /* 0x000fe40003f04270 */
[----:B------:R-:W-:Y:S02]  /*3880*/  FSEL R15, R87, -INF , P5 ;  /* 0xff800000570f7808 */ /* 0x000fe40002800000 */
[----:B------:R-:W-:Y:S02]  /*3890*/  FMNMX.FTZ R132, R14, R132, !PT ;  /* 0x000000840e847209 */ /* 0x000fe40007810000 */
[----:B------:R-:W-:-:S02]  /*38a0*/  FSEL R28, R85, -INF , P5 ;  /* 0xff800000551c7808 */ /* 0x000fc40002800000 */
[----:B------:R-:W-:Y:S02]  /*38b0*/  ISETP.GT.AND P5, PT, R2, 0x21, PT ;  /* 0x000000210200780c */ /* 0x000fe40003fa4270 */
[----:B------:R-:W-:Y:S02]  /*38c0*/  FSEL R120, R84, -INF , P0 ;  /* 0xff80000054787808 */ /* 0x000fe40000000000 */
[----:B------:R-:W-:Y:S01]  /*38d0*/  FMNMX.FTZ R132, R15, R132, !PT ;  /* 0x000000840f847209 */ /* 0x000fe20007810000 */
[----:B------:R-:W-:Y:S01]  /*38e0*/  LDSM.16.MT88.4 R84, [R220+0x3100] ;  /* 0x00310000dc54783b */ /* 0x000fe20000004200 */
[----:B------:R-:W-:Y:S02]  /*38f0*/  FSEL R123, R78, -INF , P0 ;  /* 0xff8000004e7b7808 */ /* 0x000fe40000000000 */
[----:B------:R-:W-:Y:S02]  /*3900*/  ISETP.GT.AND P0, PT, R2, 0x28, PT ;  /* 0x000000280200780c */ /* 0x000fe40003f04270 */
[----:B------:R-:W-:-:S02]  /*3910*/  FSEL R118, R79, -INF , P5 ;  /* 0xff8000004f767808 */ /* 0x000fc40002800000 */
[----:B------:R-:W-:Y:S02]  /*3920*/  FMNMX.FTZ R132, R120, R132, !PT ;  /* 0x0000008478847209 */ /* 0x000fe40007810000 */
[----:B------:R-:W-:Y:S02]  /*3930*/  FSEL R122, R77, -INF , P5 ;  /* 0xff8000004d7a7808 */ /* 0x000fe40002800000 */
[----:B------:R-:W-:Y:S02]  /*3940*/  ISETP.GT.AND P5, PT, R2, 0x29, PT ;  /* 0x000000290200780c */ /* 0x000fe40003fa4270 */
[----:B------:R-:W-:Y:S02]  /*3950*/  FSEL R117, R76, -INF , P0 ;  /* 0xff8000004c757808 */ /* 0x000fe40000000000 */
[----:B------:R-:W-:Y:S01]  /*3960*/  FMNMX.FTZ R132, R118, R132, !PT ;  /* 0x0000008476847209 */ /* 0x000fe20007810000 */
[----:B------:R-:W-:Y:S01]  /*3970*/  LDSM.16.MT88.4 R76, [R219+0x3100] ;  /* 0x00310000db4c783b */ /* 0x000fe20000004200 */
[----:B------:R-:W-:-:S02]  /*3980*/  FSEL R121, R72, -INF , P0 ;  /* 0xff80000048797808 */ /* 0x000fc40000000000 */
[----:B------:R-:W-:Y:S02]  /*3990*/  ISETP.GT.AND P0, PT, R2, 0x30, PT ;  /* 0x000000300200780c */ /* 0x000fe40003f04270 */
[----:B------:R-:W-:Y:S02]  /*39a0*/  FSEL R116, R73, -INF , P5 ;  /* 0xff80000049747808 */ /* 0x000fe40002800000 */
[----:B------:R-:W-:Y:S01]  /*39b0*/  FMNMX.FTZ R132, R117, R132, !PT ;  /* 0x0000008475847209 */ /* 0x000fe20007810000 */
[----:B------:R-:W-:Y:S01]  /*39c0*/  LDSM.16.MT88.4 R72, [R217+0x3100] ;  /* 0x00310000d948783b */ /* 0x000fe20000004200 */
        /* <DEDUP_REMOVED lines=19> */
[----:B------:R-:W-:Y:S01]  /*3b00*/  FMNMX.FTZ R132, R134, R132, !PT ;  /* 0x0000008486847209 */ /* 0x000fe20007810000 */
[----:B------:R-:W-:Y:S01]  /*3b10*/  LDSM.16.MT88.4 R44, [R217+0x900] ;  /* 0x00090000d92c783b */ /* 0x000fe20000004200 */
[----:B------:R-:W-:Y:S02]  /*3b20*/  FMNMX.FTZ R3, R24, R3, !PT ;  /* 0x0000000318037209 */ /* 0x000fe40007810000 */
[----:B------:R-:W-:Y:S02]  /*3b30*/  FSEL R200, R43, -INF , P5 ;  /* 0xff8000002bc87808 */ /* 0x000fe40002800000 */
[----:B------:R-:W-:-:S02]  /*3b40*/  ISETP.GT.AND P5, PT, R2, 0x41, PT ;  /* 0x000000410200780c */ /* 0x000fc40003fa4270 */
[----:B------:R-:W-:Y:S02]  /*3b50*/  FSEL R213, R41, -INF , P0 ;  /* 0xff80000029d57808 */ /* 0x000fe40000000000 */
[----:B------:R-:W-:Y:S02]  /*3b60*/  FMNMX.FTZ R132, R133, R132, !PT ;  /* 0x0000008485847209 */ /* 0x000fe40007810000 */
[----:B------:R-:W-:Y:S02]  /*3b70*/  FMNMX.FTZ R3, R25, R3, !PT ;  /* 0x0000000319037209 */ /* 0x000fe40007810000 */
[----:B------:R-:W-:Y:S02]  /*3b80*/  FSEL R108, R40, -INF , P0 ;  /* 0xff800000286c7808 */ /* 0x000fe40000000000 */
[----:B------:R-:W-:Y:S02]  /*3b90*/  ISETP.GT.AND P0, PT, R2, 0x48, PT ;  /* 0x000000480200780c */ /* 0x000fe40003f04270 */
[----:B------:R-:W-:-:S02]  /*3ba0*/  FSEL R210, R42, -INF , P5 ;  /* 0xff8000002ad27808 */ /* 0x000fc40002800000 */
[----:B------:R-:W-:Y:S02]  /*3bb0*/  FMNMX.FTZ R132, R213, R132, !PT ;  /* 0x00000084d5847209 */ /* 0x000fe40007810000 */
[----:B------:R-:W-:Y:S02]  /*3bc0*/  FMNMX.FTZ R3, R26, R3, !PT ;  /* 0x000000031a037209 */ /* 0x000fe40007810000 */
[----:B------:R-:W-:Y:S02]  /*3bd0*/  FSEL R34, R34, -INF , P5 ;  /* 0xff80000022227808 */ /* 0x000fe40002800000 */
[----:B------:R-:W-:Y:S02]  /*3be0*/  ISETP.GT.AND P5, PT, R2, 0x49, PT ;  /* 0x000000490200780c */ /* 0x000fe40003fa4270 */
[----:B------:R-:W-:Y:S02]  /*3bf0*/  FSEL R208, R35, -INF , P0 ;  /* 0xff80000023d07808 */ /* 0x000fe40000000000 */
[----:B------:R-:W-:-:S02]  /*3c00*/  FMNMX.FTZ R132, R210, R132, !PT ;  /* 0x00000084d2847209 */ /* 0x000fc40007810000 */
[----:B------:R-:W-:Y:S02]  /*3c10*/  FMNMX.FTZ R3, R27, R3, !PT ;  /* 0x000000031b037209 */ /* 0x000fe40007810000 */
[----:B------:R-:W-:Y:S02]  /*3c20*/  FSEL R48, R31, -INF , P0 ;  /* 0xff8000001f307808 */ /* 0x000fe40000000000 */
[----:B------:R-:W-:Y:S02]  /*3c30*/  ISETP.GT.AND P0, PT, R2, 0x50, PT ;  /* 0x000000500200780c */ /* 0x000fe40003f04270 */
[----:B------:R-:W-:Y:S02]  /*3c40*/  FSEL R209, R36, -INF , P5 ;  /* 0xff80000024d17808 */ /* 0x000fe40002800000 */
[----:B------:R-:W-:Y:S02]  /*3c50*/  FMNMX.FTZ R132, R208, R132, !PT ;  /* 0x00000084d0847209 */ /* 0x000fe40007810000 */
[----:B------:R-:W-:-:S02]  /*3c60*/  FMNMX.FTZ R3, R28, R3, !PT ;  /* 0x000000031c037209 */ /* 0x000fc40007810000 */
[----:B------:R-:W-:Y:S02]  /*3c70*/  ISETP.GT.AND P6, PT, R2, 0x51, PT ;  /* 0x000000510200780c */ /* 0x000fe40003fc4270 */
[----:B------:R-:W-:Y:S02]  /*3c80*/  FSEL R211, R29, -INF , P0 ;  /* 0xff8000001dd37808 */ /* 0x000fe40000000000 */
[----:B------:R-:W-:Y:S02]  /*3c90*/  FMNMX.FTZ R132, R209, R132, !PT ;  /* 0x00000084d1847209 */ /* 0x000fe40007810000 */
[----:B------:R-:W-:Y:S02]  /*3ca0*/  FMNMX.FTZ R3, R123, R3, !PT ;  /* 0x000000037b037209 */ /* 0x000fe40007810000 */
[----:B------:R-:W-:Y:S02]  /*3cb0*/  FSEL R223, R23, -INF , P5 ;  /* 0xff80000017df7808 */ /* 0x000fe40002800000 */
[----:B------:R-:W-:-:S02]  /*3cc0*/  FSEL R18, R18, -INF , P0 ;  /* 0xff80000012127808 */ /* 0x000fc40000000000 */
[----:B------:R-:W-:Y:S02]  /*3cd0*/  ISETP.GT.AND P5, PT, R2, 0x58, PT ;  /* 0x000000580200780c */ /* 0x000fe40003fa4270 */
[----:B------:R-:W-:Y:S02]  /*3ce0*/  FSEL R102, R30, -INF , P6 ;  /* 0xff8000001e667808 */ /* 0x000fe40003000000 */
[----:B------:R-:W-:Y:S02]  /*3cf0*/  FMNMX.FTZ R132, R211, R132, !PT ;  /* 0x00000084d3847209 */ /* 0x000fe40007810000 */
[----:B------:R-:W-:Y:S02]  /*3d00*/  ISETP.GT.AND P0, PT, R2, 0x59, PT ;  /* 0x000000590200780c */ /* 0x000fe40003f04270 */
[----:B------:R-:W-:Y:S02]  /*3d10*/  FMNMX.FTZ R2, R122, R3, !PT ;  /* 0x000000037a027209 */ /* 0x000fe40007810000 */
[----:B------:R-:W-:-:S02]  /*3d20*/  FSEL R215, R22, -INF , P5 ;  /* 0xff80000016d77808 */ /* 0x000fc40002800000 */
[----:B------:R-:W-:Y:S02]  /*3d30*/  FMNMX.FTZ R132, R102, R132, !PT ;  /* 0x0000008466847209 */ /* 0x000fe40007810000 */
[----:B------:R-:W-:Y:S02]  /*3d40*/  FMNMX.FTZ R2, R121, R2, !PT ;  /* 0x0000000279027209 */ /* 0x000fe40007810000 */
[----:B------:R-:W-:Y:S02]  /*3d50*/  FSEL R212, R17, -INF , P0 ;  /* 0xff80000011d47808 */ /* 0x000fe40000000000 */
[----:B------:R-:W-:Y:S02]  /*3d60*/  FMNMX.FTZ R132, R215, R132, !PT ;  /* 0x00000084d7847209 */ /* 0x000fe40007810000 */
[----:B------:R-:W-:Y:S02]  /*3d70*/  FMNMX.FTZ R2, R119, R2, !PT ;  /* 0x0000000277027209 */ /* 0x000fe40007810000 */
[----:B------:R-:W-:-:S02]  /*3d80*/  FMNMX.FTZ R132, R212, R132, !PT ;  /* 0x00000084d4847209 */ /* 0x000fc40007810000 */
[----:B------:R-:W-:Y:S02]  /*3d90*/  FMNMX.FTZ R2, R204, R2, !PT ;  /* 0x00000002cc027209 */ /* 0x000fe40007810000 */
[----:B------:R-:W-:Y:S01]  /*3da0*/  FSEL R206, R19, -INF , P6 ;  /* 0xff80000013ce7808 */ /* 0x000fe20003000000 */
[----:B------:R-:W1:Y:S01]  /*3db0*/  SHFL.BFLY PT, R3, R132, 0x2, 0x1f ;  /* 0x0c401f0084037f89 */ /* 0x000e6200000e0000 */
[----:B------:R-:W-:Y:S02]  /*3dc0*/  FMNMX.FTZ R2, R203, R2, !PT ;  /* 0x00000002cb027209 */ /* 0x000fe40007810000 */
[----:B------:R-:W-:Y:S02]  /*3dd0*/  FSEL R216, R33, -INF , P5 ;  /* 0xff80000021d87808 */ /* 0x000fe40002800000 */
[----:B------:R-:W-:Y:S02]  /*3de0*/  FMNMX.FTZ R2, R202, R2, !PT ;  /* 0x00000002ca027209 */ /* 0x000fe40007810000 */
[----:B------:R-:W-:-:S02]  /*3df0*/  FSEL R225, R32, -INF , P0 ;  /* 0xff80000020e17808 */ /* 0x000fc40000000000 */
[----:B------:R-:W-:Y:S02]  /*3e00*/  FMNMX.FTZ R2, R200, R2, !PT ;  /* 0x00000002c8027209 */ /* 0x000fe40007810000 */
[----:B------:R-:W-:Y:S02]  /*3e10*/  MOV R0, R48 ;  /* 0x0000003000007202 */ /* 0x000fe40000000f00 */
[----:B------:R-:W-:-:S04]  /*3e20*/  FMNMX.FTZ R2, R108, R2, !PT ;  /* 0x000000026c027209 */ /* 0x000fc80007810000 */
[----:B------:R-:W-:-:S04]  /*3e30*/  FMNMX.FTZ R2, R34, R2, !PT ;  /* 0x0000000222027209 */ /* 0x000fc80007810000 */
[----:B------:R-:W-:Y:S02]  /*3e40*/  FMNMX.FTZ R2, R48, R2, !PT ;  /* 0x0000000230027209 */ /* 0x000fe40007810000 */
[----:B-1----:R-:W-:Y:S02]  /*3e50*/  FMNMX.FTZ R132, R132, R3, !PT ;  /* 0x0000000384847209 */ /* 0x002fe40007810000 */
[----:B------:R-:W-:-:S03]  /*3e60*/  FMNMX.FTZ R3, R223, R2, !PT ;  /* 0x00000002df037209 */ /* 0x000fc60007810000 */
[----:B------:R-:W1:Y:S01]  /*3e70*/  SHFL.BFLY PT, R2, R132, 0x1, 0x1f ;  /* 0x0c201f0084027f89 */ /* 0x000e6200000e0000 */
[----:B------:R-:W-:-:S04]  /*3e80*/  FMNMX.FTZ R3, R18, R3, !PT ;  /* 0x0000000312037209 */ /* 0x000fc80007810000 */
[----:B------:R-:W-:-:S04]  /*3e90*/  FMNMX.FTZ R3, R206, R3, !PT ;  /* 0x00000003ce037209 */ /* 0x000fc80007810000 */
[----:B------:R-:W-:-:S04]  /*3ea0*/  FMNMX.FTZ R3, R216, R3, !PT ;  /* 0x00000003d8037209 */ /* 0x000fc80007810000 */
[----:B------:R-:W-:-:S05]  /*3eb0*/  FMNMX.FTZ R3, R225, R3, !PT ;  /* 0x00000003e1037209 */ /* 0x000fca0007810000 */
[----:B------:R-:W2:Y:S01]  /*3ec0*/  SHFL.BFLY PT, R6, R3, 0x2, 0x1f ;  /* 0x0c401f0003067f89 */ /* 0x000ea200000e0000 */
[----:B-1----:R-:W-:-:S04]  /*3ed0*/  FMNMX.FTZ R132, R132, R2, !PT ;  /* 0x0000000284847209 */ /* 0x002fc80007810000 */
[C---:B------:R-:W-:Y:S01]  /*3ee0*/  FSETP.NEU.FTZ.AND P0, PT, R132.reuse, -INF , PT ;  /* 0xff8000008400780b */ /* 0x040fe20003f1d000 */
[----:B------:R-:W-:-:S05]  /*3ef0*/  FMUL.FTZ R12, R132, c[0x0][0x2d0] ;  /* 0x0000b400840c7a20 */ /* 0x000fca0000410000 */
[----:B------:R-:W-:-:S05]  /*3f00*/  FSEL R12, R12, RZ, P0 ;  /* 0x000000ff0c0c7208 */ /* 0x000fca0000000000 */
[----:B------:R-:W-:Y:S01]  /*3f10*/  FFMA.FTZ R2, R7, c[0x0][0x2d0], -R12 ;  /* 0x0000b40007027a23 */ /* 0x000fe2000001080c */
[----:B--2---:R-:W-:-:S03]  /*3f20*/  FMNMX.FTZ R3, R3, R6, !PT ;  /* 0x0000000603037209 */ /* 0x004fc60007810000 */
[----:B------:R1:W2:Y:S02]  /*3f30*/  MUFU.EX2 R37, R2 ;  /* 0x0000000200257308 */ /* 0x0002a40000000800 */
[----:B------:R-:W3:Y:S01]  /*3f40*/  SHFL.BFLY PT, R6, R3, 0x1, 0x1f ;  /* 0x0c201f0003067f89 */ /* 0x000ee200000e0000 */
[----:B-1----:R-:W-:-:S05]  /*3f50*/  FFMA.FTZ R2, R8, c[0x0][0x2d0], -R12 ;  /* 0x0000b40008027a23 */ /* 0x002fca000001080c */
[----:B------:R1:W4:Y:S01]  /*3f60*/  MUFU.EX2 R222, R2 ;  /* 0x0000000200de7308 */ /* 0x0003220000000800 */
[----:B---3--:R-:W-:Y:S01]  /*3f70*/  FMNMX.FTZ R3, R3, R6, !PT ;  /* 0x0000000603037209 */ /* 0x008fe20007810000 */
[----:B------:R-:W-:Y:S02]  /*3f80*/  FFMA.FTZ R6, R14, c[0x0][0x2d0], -R12 ;  /* 0x0000b4000e067a23 */ /* 0x000fe4000001080c */
[----:B------:R-:W-:Y:S01]  /*3f90*/  IMAD.MOV.U32 R14, RZ, RZ, R34 ;  /* 0x000000ffff0e7224 */ /* 0x000fe200078e0022 */
[----:B------:R-:W-:-:S03]  /*3fa0*/  FSETP.NEU.FTZ.AND P0, PT, R3, -INF , PT ;  /* 0xff8000000300780b */ /* 0x000fc60003f1d000 */
[----:B------:R3:W-:Y:S01]  /*3fb0*/  MUFU.EX2 R221, R6 ;  /* 0x0000000600dd7308 */ /* 0x0007e20000000800 */
[----:B-1----:R-:W-:-:S07]  /*3fc0*/  FFMA.FTZ R2, R9, c[0x0][0x2d0], -R12 ;  /* 0x0000b40009027a23 */ /* 0x002fce000001080c */
[----:B------:R1:W-:Y:S01]  /*3fd0*/  MUFU.EX2 R104, R2 ;  /* 0x0000000200687308 */ /* 0x0003e20000000800 */
[--C-:B---3--:R-:W-:Y:S01]  /*3fe0*/  FFMA.FTZ R6, R15, c[0x0][0x2d0], -R12.reuse ;  /* 0x0000b4000f067a23 */ /* 0x108fe2000001080c */
[----:B--2---:R-:W-:Y:S02]  /*3ff0*/  MOV R15, R37 ;  /* 0x00000025000f7202 */ /* 0x004fe40000000f00 */
[----:B------:R-:W-:Y:S04]  /*4000*/  LDSM.16.MT88.4 R36, [R218+0x900] ;  /* 0x00090000da24783b */ /* 0x000fe80000004200 */
[----:B------:R-:W2:Y:S01]  /*4010*/  MUFU.EX2 R252, R6 ;  /* 0x0000000600fc7308 */ /* 0x000ea20000000800 */
[----:B----4-:R-:W-:Y:S01]  /*4020*/  F2FP.PACK_AB R8, R222, R15 ;  /* 0x0000000fde08723e */ /* 0x010fe200000000ff */
[----:B-1----:R-:W-:-:S06]  /*4030*/  FFMA.FTZ R2, R10, c[0x0][0x2d0], -R12 ;  /* 0x0000b4000a027a23 */ /* 0x002fcc000001080c */
[----:B------:R1:W3:Y:S01]  /*4040*/  MUFU.EX2 R251, R2 ;  /* 0x0000000200fb7308 */ /* 0x0002e20000000800 */
[----:B--2---:R-:W-:Y:S01]  /*4050*/  F2FP.PACK_AB R6, R252, R221 ;  /* 0x000000ddfc06723e */ /* 0x004fe200000000ff */
[----:B-1----:R-:W-:Y:S01]  /*4060*/  FFMA.FTZ R2, R11, c[0x0][0x2d0], -R12 ;  /* 0x0000b4000b027a23 */ /* 0x002fe2000001080c */
[----:B---3--:R-:W-:-:S05]  /*4070*/  F2FP.PACK_AB R10, R251, R104 ;  /* 0x00000068fb0a723e */ /* 0x008fca00000000ff */
[----:B------:R1:W-:Y:S02]  /*4080*/  MUFU.EX2 R107, R2 ;  /* 0x00000002006b7308 */ /* 0x0003e40000000800 */
[----:B-1----:R-:W-:Y:S02]  /*4090*/  FFMA.FTZ R2, R13, c[0x0][0x2d0], -R12 ;  /* 0x0000b4000d027a23 */ /* 0x002fe4000001080c */
[----:B------:R-:W-:-:S04]  /*40a0*/  IMAD.MOV.U32 R13, RZ, RZ, R18 ;  /* 0x000000ffff0d7224 */ /* 0x000fc800078e0012 */
[----:B------:R1:W-:Y:S02]  /*40b0*/  MUFU.EX2 R106, R2 ;  /* 0x00000002006a7308 */ /* 0x0003e40000000800 */
[----:B-1----:R-:W-:-:S05]  /*40c0*/  FMUL.FTZ R2, R3, c[0x0][0x2d0] ;  /* 0x0000b40003027a20 */ /* 0x002fca0000410000 */
[----:B------:R-:W-:-:S05]  /*40d0*/  FSEL R2, R2, RZ, P0 ;  /* 0x000000ff02027208 */ /* 0x000fca0000000000 */
[--C-:B------:R-:W-:Y:S02]  /*40e0*/  FFMA.FTZ R5, R16, c[0x0][0x2d0], -R2.reuse ;  /* 0x0000b40010057a23 */ /* 0x100fe40000010802 */
[----:B------:R-:W1:Y:S01]  /*40f0*/  LDSM.16.MT88.4 R16, [R217+0x100] ;  /* 0x00010000d910783b */ /* 0x000e620000004200 */
[--C-:B------:R-:W-:Y:S01]  /*4100*/  FFMA.FTZ R4, R21, c[0x0][0x2d0], -R2.reuse ;  /* 0x0000b40015047a23 */ /* 0x100fe20000010802 */
[----:B------:R2:W-:Y:S08]  /*4110*/  MUFU.EX2 R205, R5 ;  /* 0x0000000500cd7308 */ /* 0x0005f00000000800 */
[----:B------:R3:W-:Y:S01]  /*4120*/  MUFU.EX2 R101, R4 ;  /* 0x0000000400657308 */ /* 0x0007e20000000800 */
[----:B--2---:R-:W-:-:S02]  /*4130*/  FFMA.FTZ R5, R20, c[0x0][0x2d0], -R2 ;  /* 0x0000b40014057a23 */ /* 0x004fc40000010802 */
[----:B------:R-:W2:Y:S05]  /*4140*/  LDSM.16.MT88.4 R20, [R218+0x100] ;  /* 0x00010000da14783b */ /* 0x000eaa0000004200 */
[----:B------:R-:W4:Y:S01]  /*4150*/  MUFU.EX2 R105, R5 ;  /* 0x0000000500697308 */ /* 0x000f220000000800 */
[----:B---3--:R-:W-:-:S07]  /*4160*/  FFMA.FTZ R4, R24, c[0x0][0x2d0], -R2 ;  /* 0x0000b40018047a23 */ /* 0x008fce0000010802 */
[----:B------:R3:W1:Y:S01]  /*4170*/  MUFU.EX2 R224, R4 ;  /* 0x0000000400e07308 */ /* 0x0006620000000800 */
[----:B----4-:R-:W-:Y:S01]  /*4180*/  F2FP.PACK_AB R9, R105, R205 ;  /* 0x000000cd6909723e */ /* 0x010fe200000000ff */
[----:B---3--:R-:W-:Y:S01]  /*4190*/  FFMA.FTZ R4, R25, c[0x0][0x2d0], -R2 ;  /* 0x0000b40019047a23 */ /* 0x008fe20000010802 */
[----:B-1----:R-:W-:-:S05]  /*41a0*/  F2FP.PACK_AB R11, R224, R101 ;  /* 0x00000065e00b723e */ /* 0x002fca00000000ff */
[----:B------:R1:W-:Y:S02]  /*41b0*/  MUFU.EX2 R214, R4 ;  /* 0x0000000400d67308 */ /* 0x0003e40000000800 */
[C---:B------:R-:W-:Y:S08]  /*41c0*/  HMMA.16816.F32 R40, R8.reuse, R16, RZ ;  /* 0x000000100828723c */ /* 0x040ff000000018ff */
[----:B------:R-:W-:Y:S01]  /*41d0*/  HMMA.16816.F32 R32, R8, R18, RZ ;  /* 0x000000120820723c */ /* 0x000fe200000018ff */
[----:B-1----:R-:W-:-:S04]  /*41e0*/  FFMA.FTZ R4, R26, c[0x0][0x2d0], -R2 ;  /* 0x0000b4001a047a23 */ /* 0x002fc80000010802 */
[----:B------:R1:W3:Y:S03]  /*41f0*/  MUFU.EX2 R207, R4 ;  /* 0x0000000400cf7308 */ /* 0x0002e60000000800 */
[----:B--2---:R-:W-:Y:S01]  /*4200*/  HMMA.16816.F32 R16, R8, R22, RZ ;  /* 0x000000160810723c */ /* 0x004fe200000018ff */
[----:B-1----:R-:W-:Y:S01]  /*4210*/  FFMA.FTZ R4, R27, c[0x0][0x2d0], -R2 ;  /* 0x0000b4001b047a23 */ /* 0x002fe20000010802 */
[----:B---3--:R-:W-:-:S06]  /*4220*/  F2FP.PACK_AB R5, R207, R214 ;  /* 0x000000d6cf05723e */ /* 0x008fcc00000000ff */
[----:B------:R-:W-:Y:S01]  /*4230*/  HMMA.16816.F32 R24, R8, R20, RZ ;  /* 0x000000140818723c */ /* 0x000fe200000018ff */
[----:B------:R-:W1:Y:S01]  /*4240*/  LDSM.16.MT88.4 R20, [R219+0x100] ;  /* 0x00010000db14783b */ /* 0x000e620000004200 */
[----:B------:R2:W-:Y:S02]  /*4250*/  MUFU.EX2 R100, R4 ;  /* 0x0000000400647308 */ /* 0x0005e40000000800 */
[----:B--2---:R-:W-:Y:S02]  /*4260*/  FFMA.FTZ R4, R28, c[0x0][0x2d0], -R2 ;  /* 0x0000b4001c047a23 */ /* 0x004fe40000010802 */
[----:B------:R-:W2:Y:S04]  /*4270*/  LDSM.16.MT88.4 R28, [R220+0x100] ;  /* 0x00010000dc1c783b */ /* 0x000ea80000004200 */
[----:B------:R3:W4:Y:S02]  /*4280*/  MUFU.EX2 R103, R4 ;  /* 0x0000000400677308 */ /* 0x0007240000000800 */
[----:B---3--:R-:W-:-:S02]  /*4290*/  F2FP.PACK_AB R4, R106, R107 ;  /* 0x0000006b6a04723e */ /* 0x008fc400000000ff */
[----:B----4-:R-:W-:-:S07]  /*42a0*/  F2FP.PACK_AB R7, R103, R100 ;  /* 0x000000646707723e */ /* 0x010fce00000000ff */
[----:B------:R-:W-:Y:S08]  /*42b0*/  HMMA.16816.F32 R192, R4, R44, R40 ;  /* 0x0000002c04c0723c */ /* 0x000ff00000001828 */
[----:B-1----:R-:W-:Y:S08]  /*42c0*/  HMMA.16816.F32 R40, R8, R20, RZ ;  /* 0x000000140828723c */ /* 0x002ff000000018ff */
[C---:B------:R-:W-:Y:S08]  /*42d0*/  HMMA.16816.F32 R188, R4.reuse, R46, R32 ;  /* 0x0000002e04bc723c */ /* 0x040ff00000001820 */
[C---:B------:R-:W-:Y:S08]  /*42e0*/  HMMA.16816.F32 R180, R4.reuse, R38, R16 ;  /* 0x0000002604b4723c */ /* 0x040ff00000001810 */
[----:B------:R-:W-:Y:S08]  /*42f0*/  HMMA.16816.F32 R184, R4, R36, R24 ;  /* 0x0000002404b8723c */ /* 0x000ff00000001818 */
[C---:B--2---:R-:W-:Y:S08]  /*4300*/  HMMA.16816.F32 R52, R8.reuse, R28, RZ ;  /* 0x0000001c0834723c */ /* 0x044ff000000018ff */
[C---:B------:R-:W-:Y:S08]  /*4310*/  HMMA.16816.F32 R48, R8.reuse, R30, RZ ;  /* 0x0000001e0830723c */ /* 0x040ff000000018ff */
[C---:B------:R-:W-:Y:S08]  /*4320*/  HMMA.16816.F32 R16, R8.reuse, R84, RZ ;  /* 0x000000540810723c */ /* 0x040ff000000018ff */
[C---:B------:R-:W-:Y:S01]  /*4330*/  HMMA.16816.F32 R44, R8.reuse, R86, RZ ;  /* 0x00000056082c723c */ /* 0x040fe200000018ff */
[----:B------:R-:W-:Y:S07]  /*4340*/  LDSM.16.MT88.4 R84, [R220+0x6900] ;  /* 0x00690000dc54783b */ /* 0x000fee0000004200 */
[C---:B------:R-:W-:Y:S08]  /*4350*/  HMMA.16816.F32 R36, R8.reuse, R22, RZ ;  /* 0x000000160824723c */ /* 0x040ff000000018ff */
[C---:B------:R-:W-:Y:S08]  /*4360*/  HMMA.16816.F32 R32, R8.reuse, R72, RZ ;  /* 0x000000480820723c */ /* 0x040ff000000018ff */
[C---:B------:R-:W-:Y:S01]  /*4370*/  HMMA.16816.F32 R28, R8.reuse, R74, RZ ;  /* 0x0000004a081c723c */ /* 0x040fe200000018ff */
[----:B------:R-:W1:Y:S07]  /*4380*/  LDSM.16.MT88.4 R72, [R217+0x6100] ;  /* 0x00610000d948783b */ /* 0x000e6e0000004200 */
[----:B------:R-:W-:Y:S08]  /*4390*/  HMMA.16816.F32 R20, R8, R82, RZ ;  /* 0x000000520814723c */ /* 0x000ff000000018ff */
[C---:B------:R-:W-:Y:S01]  /*43a0*/  HMMA.16816.F32 R128, R4.reuse, R64, R40 ;  /* 0x000000400480723c */ /* 0x040fe20000001828 */
[----:B------:R-:W2:Y:S07]  /*43b0*/  LDSM.16.MT88.4 R40, [R220+0x6100] ;  /* 0x00610000dc28783b */ /* 0x000eae0000004200 */
[C---:B------:R-:W-:Y:S08]  /*43c0*/  HMMA.16816.F32 R156, R4.reuse, R68, R16 ;  /* 0x00000044049c723c */ /* 0x040ff00000001810 */
[----:B------:R-:W-:Y:S01]  /*43d0*/  HMMA.16816.F32 R196, R4, R70, R44 ;  /* 0x0000004604c4723c */ /* 0x000fe2000000182c */
[----:B------:R-:W3:Y:S04]  /*43e0*/  LDSM.16.MT88.4 R68, [R218+0x6900] ;  /* 0x00690000da44783b */ /* 0x000ee80000004200 */
[----:B------:R-:W-:Y:S03]  /*43f0*/  LDSM.16.MT88.4 R44, [R219+0x6100] ;  /* 0x00610000db2c783b */ /* 0x000fe60000004200 */
[----:B------:R-:W-:Y:S01]  /*4400*/  HMMA.16816.F32 R24, R8, R80, RZ ;  /* 0x000000500818723c */ /* 0x000fe200000018ff */
[----:B------:R-:W-:Y:S07]  /*4410*/  LDSM.16.MT88.4 R80, [R219+0x6900] ;  /* 0x00690000db50783b */ /* 0x000fee0000004200 */
[C---:B------:R-:W-:Y:S01]  /*4420*/  HMMA.16816.F32 R136, R4.reuse, R90, R48 ;  /* 0x0000005a0488723c */ /* 0x040fe20000001830 */
[----:B------:R-:W-:Y:S07]  /*4430*/  LDSM.16.MT88.4 R48, [R217+0x9100] ;  /* 0x00910000d930783b */ /* 0x000fee0000004200 */
[C---:B------:R-:W-:Y:S01]  /*4440*/  HMMA.16816.F32 R176, R4.reuse, R66, R36 ;  /* 0x0000004204b0723c */ /* 0x040fe20000001824 */
[----:B------:R-:W4:Y:S07]  /*4450*/  LDSM.16.MT88.4 R36, [R217+0x6900] ;  /* 0x00690000d924783b */ /* 0x000f2e0000004200 */
[----:B------:R-:W-:Y:S08]  /*4460*/  HMMA.16816.F32 R172, R4, R60, R32 ;  /* 0x0000003c04ac723c */ /* 0x000ff00000001820 */
[----:B------:R-:W-:Y:S08]  /*4470*/  HMMA.16816.F32 R32, R8, R76, RZ ;  /* 0x0000004c0820723c */ /* 0x000ff000000018ff */
[----:B------:R-:W-:Y:S08]  /*4480*/  HMMA.16816.F32 R168, R4, R62, R28 ;  /* 0x0000003e04a8723c */ /* 0x000ff0000000181c */
[----:B------:R-:W-:Y:S01]  /*4490*/  HMMA.16816.F32 R28, R8, R78, RZ ;  /* 0x0000004e081c723c */ /* 0x000fe200000018ff */
[----:B------:R-:W-:Y:S07]  /*44a0*/  LDSM.16.MT88.4 R76, [R219+0x9100] ;  /* 0x00910000db4c783b */ /* 0x000fee0000004200 */
[----:B------:R-:W-:Y:S08]  /*44b0*/  HMMA.16816.F32 R152, R4, R58, R20 ;  /* 0x0000003a0498723c */ /* 0x000ff00000001814 */
[C---:B------:R-:W-:Y:S07]  /*44c0*/  HMMA.16816.F32 R16, R8.reuse, R96, RZ ;  /* 0x000000600810723c */ /* 0x040fee00000018ff */
[----:B------:R-:W-:Y:S01]  /*44d0*/  IMAD.MOV.U32 R97, RZ, RZ, R108 ;  /* 0x000000ffff617224 */ /* 0x000fe200078e006c */
[----:B-1----:R-:W-:Y:S08]  /*44e0*/  HMMA.16816.F32 R20, R8, R74, RZ ;  /* 0x0000004a0814723c */ /* 0x002ff000000018ff */
[C---:B------:R-:W-:Y:S01]  /*44f0*/  HMMA.16816.F32 R140, R4.reuse, R88, R52 ;  /* 0x00000058048c723c */ /* 0x040fe20000001834 */
[----:B------:R-:W1:Y:S04]  /*4500*/  LDSM.16.MT88.4 R52, [R218+0x9100] ;  /* 0x00910000da34783b */ /* 0x000e680000004200 */
[----:B------:R-:W1:Y:S03]  /*4510*/  LDSM.16.MT88.4 R88, [R217+0x9900] ;  /* 0x00990000d958783b */ /* 0x000e660000004200 */
[----:B------:R-:W-:Y:S08]  /*4520*/  HMMA.16816.F32 R148, R4, R56, R24 ;  /* 0x000000380494723c */ /* 0x000ff00000001818 */
[C---:B------:R-:W-:Y:S01]  /*4530*/  HMMA.16816.F32 R24, R8.reuse, R72, RZ ;  /* 0x000000480818723c */ /* 0x040fe200000018ff */
[----:B------:R-:W1:Y:S07]  /*4540*/  LDSM.16.MT88.4 R72, [R220+0x9100] ;  /* 0x00910000dc48783b */ /* 0x000e6e0000004200 */
[----:B------:R-:W-:Y:S08]  /*4550*/  HMMA.16816.F32 R64, R8, R98, RZ ;  /* 0x000000620840723c */ /* 0x000ff000000018ff */
[----:B------:R-:W-:Y:S08]  /*4560*/  HMMA.16816.F32 R164, R4, R92, R32 ;  /* 0x0000005c04a4723c */ /* 0x000ff00000001820 */
[----:B--2---:R-:W-:Y:S08]  /*4570*/  HMMA.16816.F32 R32, R8, R40, RZ ;  /* 0x000000280820723c */ /* 0x004ff000000018ff */
[C---:B------:R-:W-:Y:S08]  /*4580*/  HMMA.16816.F32 R160, R4.reuse, R94, R28 ;  /* 0x0000005e04a0723c */ /* 0x040ff0000000181c */
[----:B---3--:R-:W-:Y:S07]  /*4590*/  HMMA.16816.F32 R112, R4, R68, R16 ;  /* 0x000000440470723c */ /* 0x008fee0000001810 */
[----:B------:R-:W-:Y:S01]  /*45a0*/  IMAD.MOV.U32 R68, RZ, RZ, R107 ;  /* 0x000000ffff447224 */ /* 0x000fe200078e006b */
[----:B------:R-:W-:Y:S01]  /*45b0*/  HMMA.16816.F32 R28, R8, R42, RZ ;  /* 0x0000002a081c723c */ /* 0x000fe200000018ff */
[----:B------:R-:W-:-:S07]  /*45c0*/  MOV R69, R106 ;  /* 0x0000006a00457202 */ /* 0x000fce0000000f00 */
[----:B----4-:R-:W-:Y:S08]  /*45d0*/  HMMA.16816.F32 R124, R4, R38, R20 ;  /* 0x00000026047c723c */ /* 0x010ff00000001814 */
[C---:B------:R-:W-:Y:S08]  /*45e0*/  HMMA.16816.F32 R16, R8.reuse, R48, RZ ;  /* 0x000000300810723c */ /* 0x040ff000000018ff */
[----:B------:R-:W-:Y:S08]  /*45f0*/  HMMA.16816.F32 R20, R8, R46, RZ ;  /* 0x0000002e0814723c */ /* 0x000ff000000018ff */
[C---:B------:R-:W-:Y:S07]  /*4600*/  HMMA.16816.F32 R108, R4.reuse, R70, R64 ;  /* 0x00000046046c723c */ /* 0x040fee0000001840 */
[----:B------:R-:W-:Y:S01]  /*4610*/  IMAD.MOV.U32 R71, RZ, RZ, R105 ;  /* 0x000000ffff477224 */ /* 0x000fe200078e0069 */
[----:B------:R-:W-:Y:S01]  /*4620*/  HMMA.16816.F32 R144, R4, R36, R24 ;  /* 0x000000240490723c */ /* 0x000fe20000001818 */
[----:B------:R-:W-:-:S07]  /*4630*/  IMAD.MOV.U32 R70, RZ, RZ, R104 ;  /* 0x000000ffff467224 */ /* 0x000fce00078e0068 */
[----:B------:R-:W-:Y:S07]  /*4640*/  HMMA.16816.F32 R104, R4, R84, R32 ;  /* 0x000000540468723c */ /* 0x000fee0000001820 */
[----:B------:R-:W-:Y:S01]  /*4650*/  MOV R32, R103 ;  /* 0x0000006700207202 */ /* 0x000fe20000000f00 */
[----:B------:R-:W-:Y:S01]  /*4660*/  IMAD.MOV.U32 R33, RZ, RZ, R102 ;  /* 0x000000ffff217224 */ /* 0x000fe200078e0066 */
[----:B------:R-:W-:Y:S01]  /*4670*/  MOV R35, R100 ;  /* 0x0000006400237202 */ /* 0x000fe20000000f00 */
[----:B------:R-:W-:Y:S01]  /*4680*/  IMAD.MOV.U32 R34, RZ, RZ, R101 ;  /* 0x000000ffff227224 */ /* 0x000fe200078e0065 */
[----:B------:R-:W-:Y:S08]  /*4690*/  HMMA.16816.F32 R24, R8, R44, RZ ;  /* 0x0000002c0818723c */ /* 0x000ff000000018ff */
[----:B------:R-:W-:Y:S07]  /*46a0*/  HMMA.16816.F32 R100, R4, R86, R28 ;  /* 0x000000560464723c */ /* 0x000fee000000181c */
[----:B------:R-:W-:Y:S01]  /*46b0*/  IMAD.MOV.U32 R31, RZ, RZ, R0 ;  /* 0x000000ffff1f7224 */ /* 0x000fe200078e0000 */
[----:B------:R-:W-:Y:S01]  /*46c0*/  HMMA.16816.F32 R60, R8, R50, RZ ;  /* 0x00000032083c723c */ /* 0x000fe200000018ff */
[----:B------:R-:W-:Y:S01]  /*46d0*/  FFMA.FTZ R0, R120, c[0x0][0x2d0], -R12 ;  /* 0x0000b40078007a23 */ /* 0x000fe2000001080c */
[----:B------:R-:W-:Y:S01]  /*46e0*/  MOV R29, R68 ;  /* 0x00000044001d7202 */ /* 0x000fe20000000f00 */
[----:B------:R-:W-:-:S05]  /*46f0*/  IMAD.MOV.U32 R30, RZ, RZ, R97 ;  /* 0x000000ffff1e7224 */ /* 0x000fca00078e0061 */
[----:B-1----:R-:W-:Y:S01]  /*4700*/  HMMA.16816.F32 R56, R8, R52, RZ ;  /* 0x000000340838723c */ /* 0x002fe200000018ff */
[----:B------:R-:W-:Y:S01]  /*4710*/  MOV R120, R30 ;  /* 0x0000001e00787202 */ /* 0x000fe20000000f00 */
[----:B------:R-:W-:-:S06]  /*4720*/  IMAD.MOV.U32 R30, RZ, RZ, R222 ;  /* 0x000000ffff1e7224 */ /* 0x000fcc00078e00de */
[----:B------:R-:W-:Y:S01]  /*4730*/  HMMA.16816.F32 R84, R4, R88, R16 ;  /* 0x000000580454723c */ /* 0x000fe20000001810 */
[----:B------:R-:W1:Y:S07]  /*4740*/  LDSM.16.MT88.4 R16, [R220+0x9900] ;  /* 0x00990000dc10783b */ /* 0x000e6e0000004200 */
[C---:B------:R-:W-:Y:S08]  /*4750*/  HMMA.16816.F32 R52, R8.reuse, R54, RZ ;  /* 0x000000360834723c */ /* 0x040ff000000018ff */
[C---:B------:R-:W-:Y:S08]  /*4760*/  HMMA.16816.F32 R48, R8.reuse, R72, RZ ;  /* 0x000000480830723c */ /* 0x040ff000000018ff */
[C---:B------:R-:W-:Y:S08]  /*4770*/  HMMA.16816.F32 R44, R8.reuse, R74, RZ ;  /* 0x0000004a082c723c */ /* 0x040ff000000018ff */
[C---:B------:R-:W-:Y:S08]  /*4780*/  HMMA.16816.F32 R40, R8.reuse, R76, RZ ;  /* 0x0000004c0828723c */ /* 0x040ff000000018ff */
[----:B------:R-:W-:Y:S01]  /*4790*/  HMMA.16816.F32 R36, R8, R78, RZ ;  /* 0x0000004e0824723c */ /* 0x000fe200000018ff */
[----:B------:R-:W2:Y:S07]  /*47a0*/  LDSM.16.MT88.4 R8, [R219+0x9900] ;  /* 0x00990000db08783b */ /* 0x000eae0000004200 */
[C---:B------:R-:W-:Y:S01]  /*47b0*/  HMMA.16816.F32 R92, R4.reuse, R82, R20 ;  /* 0x00000052045c723c */ /* 0x040fe20000001814 */
[----:B------:R-:W3:Y:S07]  /*47c0*/  LDSM.16.MT88.4 R20, [R218+0x9900] ;  /* 0x00990000da14783b */ /* 0x000eee0000004200 */
[C---:B------:R-:W-:Y:S01]  /*47d0*/  HMMA.16816.F32 R96, R4.reuse, R80, R24 ;  /* 0x000000500460723c */ /* 0x040fe20000001818 */
[----:B------:R-:W-:Y:S07]  /*47e0*/  LDSM.16.MT88.4 R24, [R219+0x1100] ;  /* 0x00110000db18783b */ /* 0x000fee0000004200 */
[C---:B-1----:R-:W-:Y:S08]  /*47f0*/  HMMA.16816.F32 R72, R4.reuse, R16, R48 ;  /* 0x000000100448723c */ /* 0x042ff00000001830 */
[C---:B------:R-:W-:Y:S08]  /*4800*/  HMMA.16816.F32 R88, R4.reuse, R90, R60 ;  /* 0x0000005a0458723c */ /* 0x040ff0000000183c */
[C---:B------:R-:W-:Y:S01]  /*4810*/  HMMA.16816.F32 R64, R4.reuse, R18, R44 ;  /* 0x000000120440723c */ /* 0x040fe2000000182c */
[----:B------:R-:W-:Y:S07]  /*4820*/  LDSM.16.MT88.4 R16, [R218+0x1100] ;  /* 0x00110000da10783b */ /* 0x000fee0000004200 */
[C---:B--2---:R-:W-:Y:S08]  /*4830*/  HMMA.16816.F32 R48, R4.reuse, R8, R40 ;  /* 0x000000080430723c */ /* 0x044ff00000001828 */
[C---:B---3--:R-:W-:Y:S08]  /*4840*/  HMMA.16816.F32 R80, R4.reuse, R20, R56 ;  /* 0x000000140450723c */ /* 0x048ff00000001838 */
[C---:B------:R-:W-:Y:S01]  /*4850*/  HMMA.16816.F32 R76, R4.reuse, R22, R52 ;  /* 0x00000016044c723c */ /* 0x040fe20000001834 */
[----:B------:R-:W1:Y:S07]  /*4860*/  LDSM.16.MT88.4 R20, [R217+0x1100] ;  /* 0x00110000d914783b */ /* 0x000e6e0000004200 */
[----:B------:R-:W-:Y:S01]  /*4870*/  HMMA.16816.F32 R36, R4, R10, R36 ;  /* 0x0000000a0424723c */ /* 0x000fe20000001824 */
[----:B------:R2:W-:Y:S01]  /*4880*/  MUFU.EX2 R5, R0 ;  /* 0x0000000000057308 */ /* 0x0005e20000000800 */
[----:B------:R-:W3:Y:S05]  /*4890*/  LDSM.16.MT88.4 R8, [R220+0x1100] ;  /* 0x00110000dc08783b */ /* 0x000eea0000004200 */
[----:B------:R-:W-:Y:S01]  /*48a0*/  FFMA.FTZ R4, R121, c[0x0][0x2d0], -R2 ;  /* 0x0000b40079047a23 */ /* 0x000fe20000010802 */
[----:B------:R-:W-:-:S03]  /*48b0*/  MOV R121, R70 ;  /* 0x0000004600797202 */ /* 0x000fc60000000f00 */
[----:B------:R-:W-:Y:S01]  /*48c0*/  MUFU.EX2 R222, R4 ;  /* 0x0000000400de7308 */ /* 0x000fe20000000800 */
[----:B--2---:R-:W-:-:S07]  /*48d0*/  FFMA.FTZ R0, R118, c[0x0][0x2d0], -R12 ;  /* 0x0000b40076007a23 */ /* 0x004fce000001080c */
[----:B------:R2:W-:Y:S02]  /*48e0*/  MUFU.EX2 R118, R0 ;  /* 0x0000000000767308 */ /* 0x0005e40000000800 */
[----:B--2---:R-:W-:Y:S02]  /*48f0*/  FFMA.FTZ R0, R117, c[0x0][0x2d0], -R12 ;  /* 0x0000b40075007a23 */ /* 0x004fe4000001080c */
[----:B------:R-:W-:-:S04]  /*4900*/  IMAD.MOV.U32 R117, RZ, RZ, R252 ;  /* 0x000000ffff757224 */ /* 0x000fc800078e00fc */
[----:B------:R2:W-:Y:S02]  /*4910*/  MUFU.EX2 R252, R0 ;  /* 0x0000000000fc7308 */ /* 0x0005e40000000800 */
[----:B--2---:R-:W-:Y:S02]  /*4920*/  FFMA.FTZ R0, R116, c[0x0][0x2d0], -R12 ;  /* 0x0000b40074007a23 */ /* 0x004fe4000001080c */
[----:B------:R-:W-:Y:S01]  /*4930*/  IMAD.MOV.U32 R116, RZ, RZ, R32 ;  /* 0x000000ffff747224 */ /* 0x000fe200078e0020 */
[----:B------:R-:W-:Y:S01]  /*4940*/  MOV R32, R33 ;  /* 0x0000002100207202 */ /* 0x000fe20000000f00 */
[----:B------:R-:W-:Y:S02]  /*4950*/  IMAD.MOV.U32 R33, RZ, RZ, R34 ;  /* 0x000000ffff217224 */ /* 0x000fe400078e0022 */
[----:B------:R-:W-:Y:S01]  /*4960*/  IMAD.MOV.U32 R34, RZ, RZ, R35 ;  /* 0x000000ffff227224 */ /* 0x000fe200078e0023 */
[----:B------:R-:W-:Y:S02]  /*4970*/  MOV R35, R213 ;  /* 0x000000d500237202 */ /* 0x000fe40000000f00 */
[----:B------:R2:W4:Y:S02]  /*4980*/  MUFU.EX2 R213, R0 ;  /* 0x0000000000d57308 */ /* 0x0005240000000800 */
[----:B--2---:R-:W-:Y:S01]  /*4990*/  FFMA.FTZ R0, R123, c[0x0][0x2d0], -R2 ;  /* 0x0000b4007b007a23 */ /* 0x004fe20000010802 */
[----:B----4-:R-:W-:Y:S01]  /*49a0*/  F2FP.PACK_AB R6, R213, R252 ;  /* 0x000000fcd506723e */ /* 0x010fe200000000ff */
[----:B------:R-:W-:-:S04]  /*49b0*/  IMAD.MOV.U32 R123, RZ, RZ, R14 ;  /* 0x000000ffff7b7224 */ /* 0x000fc800078e000e */
[----:B------:R2:W-:Y:S02]  /*49c0*/  MUFU.EX2 R14, R0 ;  /* 0x00000000000e7308 */ /* 0x0005e40000000800 */
[----:B--2---:R-:W-:Y:S02]  /*49d0*/  FFMA.FTZ R0, R122, c[0x0][0x2d0], -R2 ;  /* 0x0000b4007a007a23 */ /* 0x004fe40000010802 */
[----:B------:R-:W-:-:S04]  /*49e0*/  IMAD.MOV.U32 R122, RZ, RZ, R31 ;  /* 0x000000ffff7a7224 */ /* 0x000fc800078e001f */
[----:B------:R2:W4:Y:S01]  /*49f0*/  MUFU.EX2 R40, R0 ;  /* 0x0000000000287308 */ /* 0x0005220000000800 */
[----:B------:R-:W-:Y:S02]  /*4a00*/  IMAD.MOV.U32 R31, RZ, RZ, R71 ;  /* 0x000000ffff1f7224 */ /* 0x000fe400078e0047 */
[----:B--2---:R-:W-:Y:S02]  /*4a10*/  FFMA.FTZ R0, R119, c[0x0][0x2d0], -R2 ;  /* 0x0000b40077007a23 */ /* 0x004fe40000010802 */
[----:B------:R-:W-:Y:S01]  /*4a20*/  IMAD.MOV.U32 R119, RZ, RZ, R5 ;  /* 0x000000ffff777224 */ /* 0x000fe200078e0005 */
[----:B----4-:R-:W-:Y:S02]  /*4a30*/  F2FP.PACK_AB R5, R40, R14 ;  /* 0x0000000e2805723e */ /* 0x010fe400000000ff */
[----:B------:R-:W2:Y:S02]  /*4a40*/  MUFU.EX2 R28, R0 ;  /* 0x00000000001c7308 */ /* 0x000ea40000000800 */
[----:B------:R-:W-:-:S02]  /*4a50*/  F2FP.PACK_AB R4, R118, R119 ;  /* 0x000000777604723e */ /* 0x000fc400000000ff */
[----:B--2---:R-:W-:Y:S01]  /*4a60*/  F2FP.PACK_AB R7, R28, R222 ;  /* 0x000000de1c07723e */ /* 0x004fe200000000ff */
[----:B------:R-:W-:-:S06]  /*4a70*/  IMAD.MOV.U32 R0, RZ, RZ, R69 ;  /* 0x000000ffff007224 */ /* 0x000fcc00078e0045 */
[C---:B-1----:R-:W-:Y:S07]  /*4a80*/  HMMA.16816.F32 R68, R4.reuse, R20, R192 ;  /* 0x000000140444723c */ /* 0x042fee00000018c0 */
[----:B------:R-:W-:Y:S01]  /*4a90*/  MOV R194, R40 ;  /* 0x0000002800c27202 */ /* 0x000fe20000000f00 */
[----:B------:R-:W-:Y:S01]  /*4aa0*/  HMMA.16816.F32 R56, R4, R16, R184 ;  /* 0x000000100438723c */ /* 0x000fe200000018b8 */
[----:B------:R-:W-:Y:S01]  /*4ab0*/  IMAD.MOV.U32 R193, RZ, RZ, R32 ;  /* 0x000000ffffc17224 */ /* 0x000fe200078e0020 */
[----:B------:R-:W-:Y:S01]  /*4ac0*/  MOV R195, R34 ;  /* 0x0000002200c37202 */ /* 0x000fe20000000f00 */
[----:B------:R-:W-:-:S05]  /*4ad0*/  IMAD.MOV.U32 R192, RZ, RZ, R33 ;  /* 0x000000ffffc07224 */ /* 0x000fca00078e0021 */
[C---:B------:R-:W-:Y:S01]  /*4ae0*/  HMMA.16816.F32 R52, R4.reuse, R18, R180 ;  /* 0x000000120434723c */ /* 0x040fe200000018b4 */
[----:B------:R-:W1:Y:S07]  /*4af0*/  LDSM.16.MT88.4 R16, [R217+0x4100] ;  /* 0x00410000d910783b */ /* 0x000e6e0000004200 */
[C---:B---3--:R-:W-:Y:S08]  /*4b00*/  HMMA.16816.F32 R44, R4.reuse, R8, R140 ;  /* 0x00000008042c723c */ /* 0x048ff0000000188c */
[C---:B------:R-:W-:Y:S01]  /*4b10*/  HMMA.16816.F32 R40, R4.reuse, R10, R136 ;  /* 0x0000000a0428723c */ /* 0x040fe20000001888 */
[----:B------:R-:W2:Y:S07]  /*4b20*/  LDSM.16.MT88.4 R8, [R218+0x4100] ;  /* 0x00410000da08783b */ /* 0x000eae0000004200 */
[----:B------:R-:W-:Y:S01]  /*4b30*/  HMMA.16816.F32 R60, R4, R22, R188 ;  /* 0x00000016043c723c */ /* 0x000fe200000018bc */
[----:B------:R-:W3:Y:S06]  /*4b40*/  LDSM.16.MT88.4 R20, [R220+0x4100] ;  /* 0x00410000dc14783b */ /* 0x000eec0000004200 */
[----:B------:R-:W-:-:S02]  /*4b50*/  IMAD.MOV.U32 R191, RZ, RZ, R35 ;  /* 0x000000ffffbf7224 */ /* 0x000fc400078e0023 */
[C---:B------:R-:W-:Y:S08]  /*4b60*/  HMMA.16816.F32 R32, R4.reuse, R24, R128 ;  /* 0x000000180420723c */ /* 0x040ff00000001880 */
[C---:B-1----:R-:W-:Y:S07]  /*4b70*/  HMMA.16816.F32 R136, R4.reuse, R16, R172 ;  /* 0x000000100488723c */ /* 0x042fee00000018ac */
[----:B------:R-:W-:Y:S01]  /*4b80*/  IMAD.MOV.U32 R174, RZ, RZ, R28 ;  /* 0x000000ffffae7224 */ /* 0x000fe200078e001c */
[----:B------:R-:W-:Y:S01]  /*4b90*/  HMMA.16816.F32 R140, R4, R18, R168 ;  /* 0x00000012048c723c */ /* 0x000fe200000018a8 */
[----:B------:R-:W1:Y:S01]  /*4ba0*/  LDSM.16.MT88.4 R16, [R219+0x4100] ;  /* 0x00410000db10783b */ /* 0x000e620000004200 */
[----:B------:R-:W-:-:S06]  /*4bb0*/  MOV R175, R29 ;  /* 0x0000001d00af7202 */ /* 0x000fcc0000000f00 */
[C---:B--2---:R-:W-:Y:S08]  /*4bc0*/  HMMA.16816.F32 R148, R4.reuse, R8, R148 ;  /* 0x000000080494723c */ /* 0x044ff00000001894 */
[C---:B------:R-:W-:Y:S01]  /*4bd0*/  HMMA.16816.F32 R152, R4.reuse, R10, R152 ;  /* 0x0000000a0498723c */ /* 0x040fe20000001898 */
[----:B------:R-:W2:Y:S07]  /*4be0*/  LDSM.16.MT88.4 R8, [R217+0x7100] ;  /* 0x00710000d908783b */ /* 0x000eae0000004200 */
[C---:B---3--:R-:W-:Y:S07]  /*4bf0*/  HMMA.16816.F32 R156, R4.reuse, R20, R156 ;  /* 0x00000014049c723c */ /* 0x048fee000000189c */
[----:B------:R-:W-:Y:S01]  /*4c00*/  IMAD.MOV.U32 R20, RZ, RZ, R30 ;  /* 0x000000ffff147224 */ /* 0x000fe200078e001e */
[C---:B------:R-:W-:Y:S01]  /*4c10*/  HMMA.16816.F32 R128, R4.reuse, R26, R176 ;  /* 0x0000001a0480723c */ /* 0x040fe200000018b0 */
[----:B------:R-:W-:Y:S01]  /*4c20*/  IMAD.MOV.U32 R21, RZ, RZ, R31 ;  /* 0x000000ffff157224 */ /* 0x000fe200078e001f */
[----:B------:R-:W-:Y:S04]  /*4c30*/  LDSM.16.MT88.4 R24, [R217+0xa100] ;  /* 0x00a10000d918783b */ /* 0x000fe80000004200 */
[----:B------:R-:W3:Y:S02]  /*4c40*/  LDSM.16.MT88.4 R28, [R218+0x7100] ;  /* 0x00710000da1c783b */ /* 0x000ee40000004200 */
[C---:B------:R-:W-:Y:S07]  /*4c50*/  HMMA.16816.F32 R196, R4.reuse, R22, R196 ;  /* 0x0000001604c4723c */ /* 0x040fee00000018c4 */
[----:B------:R-:W-:Y:S01]  /*4c60*/  MOV R23, R191 ;  /* 0x000000bf00177202 */ /* 0x000fe20000000f00 */
[C---:B-1----:R-:W-:Y:S08]  /*4c70*/  HMMA.16816.F32 R184, R4.reuse, R16, R164 ;  /* 0x0000001004b8723c */ /* 0x042ff000000018a4 */
[C---:B------:R-:W-:Y:S01]  /*4c80*/  HMMA.16816.F32 R180, R4.reuse, R18, R160 ;  /* 0x0000001204b4723c */ /* 0x040fe200000018a0 */
[----:B------:R-:W1:Y:S07]  /*4c90*/  LDSM.16.MT88.4 R16, [R220+0x7100] ;  /* 0x00710000dc10783b */ /* 0x000e6e0000004200 */
[C---:B--2---:R-:W-:Y:S07]  /*4ca0*/  HMMA.16816.F32 R176, R4.reuse, R8, R144 ;  /* 0x0000000804b0723c */ /* 0x044fee0000001890 */
[----:B------:R-:W-:Y:S01]  /*4cb0*/  IMAD.MOV.U32 R144, RZ, RZ, R193 ;  /* 0x000000ffff907224 */ /* 0x000fe200078e00c1 */
[C---:B------:R-:W-:Y:S01]  /*4cc0*/  HMMA.16816.F32 R168, R4.reuse, R10, R124 ;  /* 0x0000000a04a8723c */ /* 0x040fe2000000187c */
[----:B------:R-:W2:Y:S01]  /*4cd0*/  LDSM.16.MT88.4 R8, [R219+0x7100] ;  /* 0x00710000db08783b */ /* 0x000ea20000004200 */
[----:B------:R-:W-:Y:S01]  /*4ce0*/  IMAD.MOV.U32 R147, RZ, RZ, R121 ;  /* 0x000000ffff937224 */ /* 0x000fe200078e0079 */
[----:B------:R-:W-:Y:S01]  /*4cf0*/  MOV R193, R122 ;  /* 0x0000007a00c17202 */ /* 0x000fe20000000f00 */
[----:B------:R-:W-:Y:S01]  /*4d00*/  IMAD.MOV.U32 R145, RZ, RZ, R194 ;  /* 0x000000ffff917224 */ /* 0x000fe200078e00c2 */
[----:B------:R-:W-:Y:S01]  /*4d10*/  MOV R146, R0 ;  /* 0x0000000000927202 */ /* 0x000fe20000000f00 */
[----:B------:R-:W-:Y:S01]  /*4d20*/  FFMA.FTZ R0, R201, c[0x0][0x2d0], -R12 ;  /* 0x0000b400c9007a23 */ /* 0x000fe2000001080c */
[----:B------:R-:W-:Y:S01]  /*4d30*/  MOV R201, R252 ;  /* 0x000000fc00c97202 */ /* 0x000fe20000000f00 */
[----:B---3--:R-:W-:Y:S01]  /*4d40*/  HMMA.16816.F32 R188, R4, R30, R108 ;  /* 0x0000001e04bc723c */ /* 0x008fe2000000186c */
[----:B------:R-:W-:-:S06]  /*4d50*/  IMAD.MOV.U32 R194, RZ, RZ, R119 ;  /* 0x000000ffffc27224 */ /* 0x000fcc00078e0077 */
[----:B------:R-:W-:Y:S01]  /*4d60*/  IMAD.MOV.U32 R31, RZ, RZ, R174 ;  /* 0x000000ffff1f7224 */ /* 0x000fe200078e00ae */
[----:B------:R-:W-:Y:S01]  /*4d70*/  HMMA.16816.F32 R164, R4, R28, R112 ;  /* 0x0000001c04a4723c */ /* 0x000fe20000001870 */
[----:B------:R-:W-:-:S06]  /*4d80*/  IMAD.MOV.U32 R30, RZ, RZ, R175 ;  /* 0x000000ffff1e7224 */ /* 0x000fcc00078e00af */
[----:B------:R-:W-:Y:S01]  /*4d90*/  MOV R29, R192 ;  /* 0x000000c0001d7202 */ /* 0x000fe20000000f00 */
[----:B------:R-:W-:Y:S01]  /*4da0*/  IMAD.MOV.U32 R28, RZ, RZ, R21 ;  /* 0x000000ffff1c7224 */ /* 0x000fe200078e0015 */
[----:B-1----:R-:W-:Y:S01]  /*4db0*/  HMMA.16816.F32 R172, R4, R16, R104 ;  /* 0x0000001004ac723c */ /* 0x002fe20000001868 */
[----:B------:R-:W-:-:S07]  /*4dc0*/  IMAD.MOV.U32 R192, RZ, RZ, R123 ;  /* 0x000000ffffc07224 */ /* 0x000fce00078e007b */
[C---:B------:R-:W-:Y:S01]  /*4dd0*/  HMMA.16816.F32 R160, R4.reuse, R18, R100 ;  /* 0x0000001204a0723c */ /* 0x040fe20000001864 */
[----:B------:R-:W1:Y:S06]  /*4de0*/  LDSM.16.MT88.4 R16, [R220+0xa100] ;  /* 0x00a10000dc10783b */ /* 0x000e6c0000004200 */
[----:B------:R-:W-:Y:S01]  /*4df0*/  MOV R103, R23 ;  /* 0x0000001700677202 */ /* 0x000fe20000000f00 */
[----:B--2---:R-:W-:Y:S01]  /*4e00*/  HMMA.16816.F32 R124, R4, R8, R96 ;  /* 0x00000008047c723c */ /* 0x004fe20000001860 */
[----:B------:R-:W-:Y:S01]  /*4e10*/  IMAD.MOV.U32 R102, RZ, RZ, R20 ;  /* 0x000000ffff667224 */ /* 0x000fe200078e0014 */
[----:B------:R-:W-:Y:S01]  /*4e20*/  MOV R101, R117 ;  /* 0x0000007500657202 */ /* 0x000fe20000000f00 */
[----:B------:R-:W2:Y:S01]  /*4e30*/  LDSM.16.MT88.4 R20, [R218+0xa100] ;  /* 0x00a10000da14783b */ /* 0x000ea20000004200 */
[----:B------:R-:W-:-:S03]  /*4e40*/  IMAD.MOV.U32 R100, RZ, RZ, R116 ;  /* 0x000000ffff647224 */ /* 0x000fc600078e0074 */
[----:B------:R-:W-:Y:S01]  /*4e50*/  IMAD.MOV.U32 R98, RZ, RZ, R120 ;  /* 0x000000ffff627224 */ /* 0x000fe200078e0078 */
[----:B------:R-:W-:Y:S01]  /*4e60*/  MOV R99, R214 ;  /* 0x000000d600637202 */ /* 0x000fe20000000f00 */
[----:B------:R-:W-:Y:S01]  /*4e70*/  HMMA.16816.F32 R120, R4, R10, R92 ;  /* 0x0000000a0478723c */ /* 0x000fe2000000185c */
[----:B------:R-:W3:Y:S01]  /*4e80*/  LDSM.16.MT88.4 R8, [R219+0xa100] ;  /* 0x00a10000db08783b */ /* 0x000ee20000004200 */
[----:B------:R4:W-:Y:S01]  /*4e90*/  MUFU.EX2 R214, R0 ;  /* 0x0000000000d67308 */ /* 0x0009e20000000800 */
[----:B------:R-:W-:Y:S02]  /*4ea0*/  IMAD.MOV.U32 R97, RZ, RZ, R118 ;  /* 0x000000ffff617224 */ /* 0x000fe400078e0076 */
[----:B------:R-:W-:-:S03]  /*4eb0*/  IMAD.MOV.U32 R96, RZ, RZ, R144 ;  /* 0x000000ffff607224 */ /* 0x000fc600078e0090 */
[C---:B------:R-:W-:Y:S08]  /*4ec0*/  HMMA.16816.F32 R116, R4.reuse, R26, R88 ;  /* 0x0000001a0474723c */ /* 0x040ff00000001858 */
[----:B------:R-:W-:Y:S01]  /*4ed0*/  HMMA.16816.F32 R112, R4, R24, R84 ;  /* 0x000000180470723c */ /* 0x000fe20000001854 */
[----:B------:R-:W-:Y:S01]  /*4ee0*/  LDSM.16.MT88.4 R24, [R219+0x1900] ;  /* 0x00190000db18783b */ /* 0x000fe20000004200 */
[----:B----4-:R-:W-:-:S02]  /*4ef0*/  FFMA.FTZ R0, R135, c[0x0][0x2d0], -R12 ;  /* 0x0000b40087007a23 */ /* 0x010fc4000001080c */
[----:B------:R-:W-:Y:S02]  /*4f00*/  IMAD.MOV.U32 R135, RZ, RZ, R97 ;  /* 0x000000ffff877224 */ /* 0x000fe400078e0061 */
[----:B------:R4:W-:Y:S01]  /*4f10*/  MUFU.EX2 R252, R0 ;  /* 0x0000000000fc7308 */ /* 0x0009e20000000800 */
[----:B------:R-:W-:Y:S01]  /*4f20*/  IMAD.MOV.U32 R97, RZ, RZ, R145 ;  /* 0x000000ffff617224 */ /* 0x000fe200078e0091 */
[C---:B-1----:R-:W-:Y:S07]  /*4f30*/  HMMA.16816.F32 R92, R4.reuse, R16, R72 ;  /* 0x00000010045c723c */ /* 0x042fee0000001848 */
[----:B------:R-:W-:Y:S01]  /*4f40*/  IMAD.MOV.U32 R73, RZ, RZ, R213 ;  /* 0x000000ffff497224 */ /* 0x000fe200078e00d5 */
[C---:B------:R-:W-:Y:S01]  /*4f50*/  HMMA.16816.F32 R88, R4.reuse, R18, R64 ;  /* 0x000000120458723c */ /* 0x040fe20000001840 */
[----:B------:R-:W1:Y:S01]  /*4f60*/  LDSM.16.MT88.4 R16, [R218+0x1900] ;  /* 0x00190000da10783b */ /* 0x000e620000004200 */
[----:B------:R-:W-:Y:S01]  /*4f70*/  IMAD.MOV.U32 R74, RZ, RZ, R30 ;  /* 0x000000ffff4a7224 */ /* 0x000fe200078e001e */
[----:B------:R-:W-:Y:S01]  /*4f80*/  MOV R30, R212 ;  /* 0x000000d4001e7202 */ /* 0x000fe20000000f00 */
[----:B------:R-:W-:Y:S01]  /*4f90*/  IMAD.MOV.U32 R75, RZ, RZ, R103 ;  /* 0x000000ffff4b7224 */ /* 0x000fe200078e0067 */
[----:B------:R-:W-:Y:S01]  /*4fa0*/  MOV R72, R31 ;  /* 0x0000001f00487202 */ /* 0x000fe20000000f00 */
[----:B----4-:R-:W-:Y:S01]  /*4fb0*/  FFMA.FTZ R0, R134, c[0x0][0x2d0], -R12 ;  /* 0x0000b40086007a23 */ /* 0x010fe2000001080c */
[----:B------:R-:W-:Y:S01]  /*4fc0*/  MOV R67, R29 ;  /* 0x0000001d00437202 */ /* 0x000fe20000000f00 */
[----:B------:R-:W-:Y:S01]  /*4fd0*/  IMAD.MOV.U32 R134, RZ, RZ, R251 ;  /* 0x000000ffff867224 */ /* 0x000fe200078e00fb */
[----:B--2---:R-:W-:Y:S01]  /*4fe0*/  HMMA.16816.F32 R108, R4, R20, R80 ;  /* 0x00000014046c723c */ /* 0x004fe20000001850 */
[----:B------:R2:W-:Y:S01]  /*4ff0*/  MUFU.EX2 R251, R0 ;  /* 0x0000000000fb7308 */ /* 0x0005e20000000800 */
[----:B------:R-:W-:Y:S01]  /*5000*/  IMAD.MOV.U32 R31, RZ, RZ, R207 ;  /* 0x000000ffff1f7224 */ /* 0x000fe200078e00cf */
[----:B------:R-:W-:-:S05]  /*5010*/  MOV R29, R205 ;  /* 0x000000cd001d7202 */ /* 0x000fca0000000f00 */
[C---:B---3--:R-:W-:Y:S08]  /*5020*/  HMMA.16816.F32 R84, R4.reuse, R8, R48 ;  /* 0x000000080454723c */ /* 0x048ff00000001830 */
[----:B------:R-:W-:Y:S01]  /*5030*/  HMMA.16816.F32 R80, R4, R10, R36 ;  /* 0x0000000a0450723c */ /* 0x000fe20000001824 */
[----:B--2---:R-:W-:Y:S01]  /*5040*/  FFMA.FTZ R0, R133, c[0x0][0x2d0], -R12 ;  /* 0x0000b40085007a23 */ /* 0x004fe2000001080c */
[----:B------:R-:W2:Y:S01]  /*5050*/  LDSM.16.MT88.4 R8, [R220+0x1900] ;  /* 0x00190000dc08783b */ /* 0x000ea20000004200 */
[----:B------:R-:W-:-:S02]  /*5060*/  IMAD.MOV.U32 R133, RZ, RZ, R211 ;  /* 0x000000ffff857224 */ /* 0x000fc400078e00d3 */
[----:B------:R-:W3:Y:S02]  /*5070*/  MUFU.EX2 R48, R0 ;  /* 0x0000000000307308 */ /* 0x000ee40000000800 */
[----:B------:R-:W-:Y:S01]  /*5080*/  MOV R38, R99 ;  /* 0x0000006300267202 */ /* 0x000fe20000000f00 */
[----:B------:R-:W-:Y:S01]  /*5090*/  HMMA.16816.F32 R104, R4, R22, R76 ;  /* 0x000000160468723c */ /* 0x000fe2000000184c */
[----:B------:R-:W-:Y:S01]  /*50a0*/  IMAD.MOV.U32 R99, RZ, RZ, R215 ;  /* 0x000000ffff637224 */ /* 0x000fe200078e00d7 */
[----:B------:R-:W4:Y:S01]  /*50b0*/  LDSM.16.MT88.4 R20, [R217+0x1900] ;  /* 0x00190000d914783b */ /* 0x000f220000004200 */
[----:B------:R-:W-:Y:S01]  /*50c0*/  IMAD.MOV.U32 R39, RZ, RZ, R98 ;  /* 0x000000ffff277224 */ /* 0x000fe200078e0062 */
[----:B------:R-:W-:Y:S01]  /*50d0*/  MOV R98, R146 ;  /* 0x0000009200627202 */ /* 0x000fe20000000f00 */
[----:B------:R-:W-:Y:S02]  /*50e0*/  IMAD.MOV.U32 R37, RZ, RZ, R100 ;  /* 0x000000ffff257224 */ /* 0x000fe400078e0064 */
[----:B------:R-:W-:-:S02]  /*50f0*/  FFMA.FTZ R4, R202, c[0x0][0x2d0], -R2 ;  /* 0x0000b400ca047a23 */ /* 0x000fc40000010802 */
[----:B------:R-:W-:Y:S02]  /*5100*/  IMAD.MOV.U32 R202, RZ, RZ, R28 ;  /* 0x000000ffffca7224 */ /* 0x000fe400078e001c */
[----:B------:R1:W-:Y:S01]  /*5110*/  MUFU.EX2 R212, R4 ;  /* 0x0000000400d47308 */ /* 0x0003e20000000800 */
[----:B------:R-:W-:Y:S01]  /*5120*/  IMAD.MOV.U32 R36, RZ, RZ, R101 ;  /* 0x000000ffff247224 */ /* 0x000fe200078e0065 */
[----:B---3--:R-:W-:Y:S01]  /*5130*/  F2FP.PACK_AB R6, R48, R251 ;  /* 0x000000fb3006723e */ /* 0x008fe200000000ff */
[----:B------:R-:W-:Y:S02]  /*5140*/  FFMA.FTZ R0, R204, c[0x0][0x2d0], -R2 ;  /* 0x0000b400cc007a23 */ /* 0x000fe40000010802 */
[----:B------:R-:W-:-:S03]  /*5150*/  IMAD.MOV.U32 R28, RZ, RZ, R206 ;  /* 0x000000ffff1c7224 */ /* 0x000fc600078e00ce */
[----:B------:R3:W-:Y:S01]  /*5160*/  MUFU.EX2 R211, R0 ;  /* 0x0000000000d37308 */ /* 0x0007e20000000800 */
[----:B-1----:R-:W-:Y:S01]  /*5170*/  F2FP.PACK_AB R4, R252, R214 ;  /* 0x000000d6fc04723e */ /* 0x002fe200000000ff */
[----:B---3--:R-:W-:Y:S01]  /*5180*/  FFMA.FTZ R0, R203, c[0x0][0x2d0], -R2 ;  /* 0x0000b400cb007a23 */ /* 0x008fe20000010802 */
[----:B------:R-:W-:-:S05]  /*5190*/  MOV R203, R102 ;  /* 0x0000006600cb7202 */ /* 0x000fca0000000f00 */
[----:B------:R1:W3:Y:S02]  /*51a0*/  MUFU.EX2 R213, R0 ;  /* 0x0000000000d57308 */ /* 0x0002e40000000800 */
[----:B-1----:R-:W-:Y:S01]  /*51b0*/  FFMA.FTZ R0, R200, c[0x0][0x2d0], -R2 ;  /* 0x0000b400c8007a23 */ /* 0x002fe20000010802 */
[----:B---3--:R-:W-:Y:S01]  /*51c0*/  F2FP.PACK_AB R5, R213, R211 ;  /* 0x000000d3d505723e */ /* 0x008fe200000000ff */
[----:B------:R-:W-:-:S04]  /*51d0*/  IMAD.MOV.U32 R200, RZ, RZ, R147 ;  /* 0x000000ffffc87224 */ /* 0x000fc800078e0093 */
[----:B------:R-:W1:Y:S02]  /*51e0*/  MUFU.EX2 R215, R0 ;  /* 0x0000000000d77308 */ /* 0x000e640000000800 */
[----:B-1----:R-:W-:Y:S01]  /*51f0*/  F2FP.PACK_AB R7, R215, R212 ;  /* 0x000000d4d707723e */ /* 0x002fe200000000ff */
[----:B------:R-:W-:-:S04]  /*5200*/  IMAD.MOV.U32 R0, RZ, RZ, R75 ;  /* 0x000000ffff007224 */ /* 0x000fc800078e004b */
[----:B------:R-:W-:Y:S02]  /*5210*/  FFMA.FTZ R0, R0, c[0x0][0x2d0], -R12 ;  /* 0x0000b40000007a23 */ /* 0x000fe4000001080c */
[C---:B------:R-:W-:Y:S07]  /*5220*/  HMMA.16816.F32 R76, R4.reuse, R18, R52 ;  /* 0x00000012044c723c */ /* 0x040fee0000001834 */
[----:B------:R-:W-:Y:S01]  /*5230*/  IMAD.MOV.U32 R54, RZ, RZ, R72 ;  /* 0x000000ffff367224 */ /* 0x000fe200078e0048 */
[----:B------:R-:W-:Y:S01]  /*5240*/  MOV R53, R73 ;  /* 0x0000004900357202 */ /* 0x000fe20000000f00 */
[----:B------:R-:W-:Y:S01]  /*5250*/  IMAD.MOV.U32 R52, RZ, RZ, R74 ;  /* 0x000000ffff347224 */ /* 0x000fe200078e004a */
[----:B------:R-:W-:Y:S01]  /*5260*/  HMMA.16816.F32 R144, R4, R16, R56 ;  /* 0x000000100490723c */ /* 0x000fe20000001838 */
[----:B------:R-:W1:Y:S01]  /*5270*/  LDSM.16.MT88.4 R16, [R217+0x4900] ;  /* 0x00490000d910783b */ /* 0x000e620000004200 */
[----:B------:R-:W-:-:S06]  /*5280*/  IMAD.MOV.U32 R55, RZ, RZ, R48 ;  /* 0x000000ffff377224 */ /* 0x000fcc00078e0030 */
[C---:B--2---:R-:W-:Y:S07]  /*5290*/  HMMA.16816.F32 R72, R4.reuse, R8, R44 ;  /* 0x000000080448723c */ /* 0x044fee000000182c */
[----:B------:R-:W-:Y:S01]  /*52a0*/  MOV R44, R67 ;  /* 0x00000043002c7202 */ /* 0x000fe20000000f00 */
[----:B----4-:R-:W-:Y:S01]  /*52b0*/  HMMA.16816.F32 R204, R4, R20, R68 ;  /* 0x0000001404cc723c */ /* 0x010fe20000001844 */
[----:B------:R-:W-:Y:S01]  /*52c0*/  IMAD.MOV.U32 R45, RZ, RZ, R96 ;  /* 0x000000ffff2d7224 */ /* 0x000fe200078e0060 */
[----:B------:R-:W-:Y:S01]  /*52d0*/  MOV R47, R98 ;  /* 0x00000062002f7202 */ /* 0x000fe20000000f00 */
[----:B------:R-:W-:-:S05]  /*52e0*/  IMAD.MOV.U32 R46, RZ, RZ, R97 ;  /* 0x000000ffff2e7224 */ /* 0x000fca00078e0061 */
[C---:B------:R-:W-:Y:S01]  /*52f0*/  HMMA.16816.F32 R64, R4.reuse, R10, R40 ;  /* 0x0000000a0440723c */ /* 0x040fe20000001828 */
[----:B------:R-:W2:Y:S07]  /*5300*/  LDSM.16.MT88.4 R8, [R218+0x4900] ;  /* 0x00490000da08783b */ /* 0x000eae0000004200 */
[C---:B------:R-:W-:Y:S01]  /*5310*/  HMMA.16816.F32 R100, R4.reuse, R22, R60 ;  /* 0x000000160464723c */ /* 0x040fe2000000183c */
[----:B------:R-:W3:Y:S07]  /*5320*/  LDSM.16.MT88.4 R20, [R220+0x4900] ;  /* 0x00490000dc14783b */ /* 0x000eee0000004200 */
[C---:B------:R-:W-:Y:S07]  /*5330*/  HMMA.16816.F32 R40, R4.reuse, R24, R32 ;  /* 0x000000180428723c */ /* 0x040fee0000001820 */
[----:B------:R-:W-:Y:S01]  /*5340*/  IMAD.MOV.U32 R25, RZ, RZ, R99 ;  /* 0x000000ffff197224 */ /* 0x000fe200078e0063 */
[----:B-1----:R-:W-:Y:S01]  /*5350*/  HMMA.16816.F32 R68, R4, R16, R136 ;  /* 0x000000100444723c */ /* 0x002fe20000001888 */
[----:B------:R-:W-:Y:S01]  /*5360*/  IMAD.MOV.U32 R32, RZ, RZ, R30 ;  /* 0x000000ffff207224 */ /* 0x000fe200078e001e */
[----:B------:R-:W-:Y:S01]  /*5370*/  MOV R33, R31 ;  /* 0x0000001f00217202 */ /* 0x000fe20000000f00 */
[----:B------:R-:W-:-:S02]  /*5380*/  IMAD.MOV.U32 R34, RZ, RZ, R28 ;  /* 0x000000ffff227224 */ /* 0x000fc400078e001c */
[----:B------:R-:W-:Y:S02]  /*5390*/  IMAD.MOV.U32 R35, RZ, RZ, R29 ;  /* 0x000000ffff237224 */ /* 0x000fe400078e001d */
[----:B------:R-:W-:Y:S01]  /*53a0*/  LDSM.16.MT88.4 R28, [R218+0x7900] ;  /* 0x00790000da1c783b */ /* 0x000fe20000004200 */
[C---:B------:R-:W-:Y:S01]  /*53b0*/  HMMA.16816.F32 R60, R4.reuse, R18, R140 ;  /* 0x00000012043c723c */ /* 0x040fe2000000188c */
[----:B------:R-:W-:Y:S02]  /*53c0*/  IMAD.MOV.U32 R139, RZ, RZ, R35 ;  /* 0x000000ffff8b7224 */ /* 0x000fe400078e0023 */
[----:B------:R-:W1:Y:S01]  /*53d0*/  LDSM.16.MT88.4 R16, [R219+0x4900] ;  /* 0x00490000db10783b */ /* 0x000e620000004200 */
[----:B------:R-:W-:Y:S01]  /*53e0*/  IMAD.MOV.U32 R35, RZ, RZ, R47 ;  /* 0x000000ffff237224 */ /* 0x000fe200078e002f */
[----:B------:R-:W-:Y:S01]  /*53f0*/  MOV R47, R55 ;  /* 0x00000037002f7202 */ /* 0x000fe20000000f00 */
[----:B------:R-:W-:Y:S02]  /*5400*/  IMAD.MOV.U32 R55, RZ, RZ, R133 ;  /* 0x000000ffff377224 */ /* 0x000fe400078e0085 */
[----:B------:R-:W-:Y:S01]  /*5410*/  HMMA.16816.F32 R96, R4, R26, R128 ;  /* 0x0000001a0460723c */ /* 0x000fe20000001880 */
[----:B------:R-:W-:Y:S01]  /*5420*/  IMAD.MOV.U32 R133, RZ, RZ, R134 ;  /* 0x000000ffff857224 */ /* 0x000fe200078e0086 */
[----:B------:R-:W-:Y:S01]  /*5430*/  MOV R134, R201 ;  /* 0x000000c900867202 */ /* 0x000fe20000000f00 */
[----:B------:R-:W-:-:S02]  /*5440*/  IMAD.MOV.U32 R201, RZ, RZ, R192 ;  /* 0x000000ffffc97224 */ /* 0x000fc400078e00c0 */
[----:B------:R-:W-:-:S03]  /*5450*/  IMAD.MOV.U32 R136, RZ, RZ, R47 ;  /* 0x000000ffff887224 */ /* 0x000fc600078e002f */
[C---:B--2---:R-:W-:Y:S08]  /*5460*/  HMMA.16816.F32 R56, R4.reuse, R8, R148 ;  /* 0x000000080438723c */ /* 0x044ff00000001894 */
        /* <DEDUP_REMOVED lines=9> */
[C---:B--2---:R-:W-:Y:S07]  /*5500*/  HMMA.16816.F32 R152, R4.reuse, R8, R176 ;  /* 0x000000080498723c */ /* 0x044fee00000018b0 */
[----:B------:R-:W-:Y:S01]  /*5510*/  IMAD.MOV.U32 R179, RZ, RZ, R33 ;  /* 0x000000ffffb37224 */ /* 0x000fe200078e0021 */
[----:B------:R-:W-:Y:S01]  /*5520*/  HMMA.16816.F32 R156, R4, R10, R168 ;  /* 0x0000000a049c723c */ /* 0x000fe200000018a8 */
[----:B------:R-:W2:Y:S01]  /*5530*/  LDSM.16.MT88.4 R8, [R219+0x7900] ;  /* 0x00790000db08783b */ /* 0x000ea20000004200 */
[----:B------:R-:W-:Y:S01]  /*5540*/  MOV R33, R45 ;  /* 0x0000002d00217202 */ /* 0x000fe20000000f00 */
[----:B------:R-:W-:-:S02]  /*5550*/  IMAD.MOV.U32 R45, RZ, RZ, R53 ;  /* 0x000000ffff2d7224 */ /* 0x000fc400078e0035 */
[----:B------:R-:W-:Y:S02]  /*5560*/  IMAD.MOV.U32 R53, RZ, RZ, R202 ;  /* 0x000000ffff357224 */ /* 0x000fe400078e00ca */
[----:B------:R-:W-:Y:S01]  /*5570*/  IMAD.MOV.U32 R169, RZ, RZ, R32 ;  /* 0x000000ffffa97224 */ /* 0x000fe200078e0020 */
[----:B------:R-:W-:Y:S01]  /*5580*/  MOV R168, R34 ;  /* 0x0000002200a87202 */ /* 0x000fe20000000f00 */
        /* <DEDUP_REMOVED lines=11> */
[C---:B-1----:R-:W-:Y:S01]  /*5640*/  HMMA.16816.F32 R180, R4.reuse, R16, R172 ;  /* 0x0000001004b4723c */ /* 0x042fe200000018ac */
[----:B------:R-:W-:Y:S01]  /*5650*/  IMAD.MOV.U32 R36, RZ, RZ, R193 ;  /* 0x000000ffff247224 */ /* 0x000fe200078e00c1 */
[----:B------:R-:W-:Y:S01]  /*5660*/  LDSM.16.MT88.4 R24, [R217+0xa900] ;  /* 0x00a90000d918783b */ /* 0x000fe20000004200 */
[----:B------:R-:W-:Y:S01]  /*5670*/  IMAD.MOV.U32 R38, RZ, RZ, R195 ;  /* 0x000000ffff267224 */ /* 0x000fe200078e00c3 */
[----:B------:R-:W-:Y:S01]  /*5680*/  MOV R177, R53 ;  /* 0x0000003500b17202 */ /* 0x000fe20000000f00 */
[----:B------:R-:W-:Y:S01]  /*5690*/  IMAD.MOV.U32 R176, RZ, RZ, R54 ;  /* 0x000000ffffb07224 */ /* 0x000fe200078e0036 */
[----:B------:R-:W-:Y:S01]  /*56a0*/  MOV R137, R46 ;  /* 0x0000002e00897202 */ /* 0x000fe20000000f00 */
[----:B------:R-:W-:Y:S01]  /*56b0*/  IMAD.MOV.U32 R171, RZ, RZ, R55 ;  /* 0x000000ffffab7224 */ /* 0x000fe200078e0037 */
[----:B------:R-:W-:Y:S01]  /*56c0*/  HMMA.16816.F32 R184, R4, R18, R160 ;  /* 0x0000001204b8723c */ /* 0x000fe200000018a0 */
[----:B------:R-:W1:Y:S01]  /*56d0*/  LDSM.16.MT88.4 R16, [R220+0xa900] ;  /* 0x00a90000dc10783b */ /* 0x000e620000004200 */
[----:B------:R-:W-:Y:S01]  /*56e0*/  IMAD.MOV.U32 R178, RZ, RZ, R52 ;  /* 0x000000ffffb27224 */ /* 0x000fe200078e0034 */
[----:B------:R-:W-:Y:S01]  /*56f0*/  MOV R29, R200 ;  /* 0x000000c8001d7202 */ /* 0x000fe20000000f00 */
[----:B------:R-:W-:-:S02]  /*5700*/  IMAD.MOV.U32 R138, RZ, RZ, R45 ;  /* 0x000000ffff8a7224 */ /* 0x000fc400078e002d */
[----:B------:R-:W-:Y:S01]  /*5710*/  IMAD.MOV.U32 R28, RZ, RZ, R202 ;  /* 0x000000ffff1c7224 */ /* 0x000fe200078e00ca */
[----:B------:R-:W-:Y:S01]  /*5720*/  MOV R162, R32 ;  /* 0x0000002000a27202 */ /* 0x000fe20000000f00 */
[C---:B------:R-:W-:Y:S01]  /*5730*/  HMMA.16816.F32 R192, R4.reuse, R30, R188 ;  /* 0x0000001e04c0723c */ /* 0x040fe200000018bc */
[----:B------:R-:W-:Y:S02]  /*5740*/  IMAD.MOV.U32 R161, RZ, RZ, R33 ;  /* 0x000000ffffa17224 */ /* 0x000fe400078e0021 */
[----:B------:R-:W-:Y:S02]  /*5750*/  IMAD.MOV.U32 R160, RZ, RZ, R34 ;  /* 0x000000ffffa07224 */ /* 0x000fe400078e0022 */
[----:B------:R-:W-:Y:S01]  /*5760*/  IMAD.MOV.U32 R163, RZ, RZ, R139 ;  /* 0x000000ffffa37224 */ /* 0x000fe200078e008b */
[----:B------:R-:W-:Y:S01]  /*5770*/  MOV R139, R35 ;  /* 0x00000023008b7202 */ /* 0x000fe20000000f00 */
[----:B------:R-:W-:Y:S01]  /*5780*/  IMAD.MOV.U32 R30, RZ, RZ, R44 ;  /* 0x000000ffff1e7224 */ /* 0x000fe200078e002c */
[----:B--2---:R-:W-:Y:S01]  /*5790*/  HMMA.16816.F32 R172, R4, R10, R120 ;  /* 0x0000000a04ac723c */ /* 0x004fe20000001878 */
[----:B------:R-:W-:-:S06]  /*57a0*/  IMAD.MOV.U32 R31, RZ, RZ, R203 ;  /* 0x000000ffff1f7224 */ /* 0x000fcc00078e00cb */
[----:B------:R-:W-:Y:S01]  /*57b0*/  IMAD.MOV.U32 R123, RZ, RZ, R39 ;  /* 0x000000ffff7b7224 */ /* 0x000fe200078e0027 */
[----:B------:R-:W-:Y:S01]  /*57c0*/  HMMA.16816.F32 R188, R4, R8, R124 ;  /* 0x0000000804bc723c */ /* 0x000fe2000000187c */
[----:B------:R-:W2:Y:S02]  /*57d0*/  LDSM.16.MT88.4 R8, [R219+0xa900] ;  /* 0x00a90000db08783b */ /* 0x000ea40000004200 */
[----:B------:R-:W-:-:S04]  /*57e0*/  IMAD.MOV.U32 R120, RZ, RZ, R123 ;  /* 0x000000ffff787224 */ /* 0x000fc800078e007b */
        /* <DEDUP_REMOVED lines=12> */
[----:B------:R3:W-:Y:S01]  /*58b0*/  MUFU.EX2 R15, R0 ;  /* 0x00000000000f7308 */ /* 0x0007e20000000800 */
[----:B------:R-:W-:Y:S01]  /*58c0*/  MOV R124, R127 ;  /* 0x0000007f007c7202 */ /* 0x000fe20000000f00 */
[----:B------:R-:W-:Y:S01]  /*58d0*/  IMAD.MOV.U32 R127, RZ, RZ, R161 ;  /* 0x000000ffff7f7224 */ /* 0x000fe200078e00a1 */
[----:B-1----:R-:W-:Y:S01]  /*58e0*/  HMMA.16816.F32 R52, R4, R16, R92 ;  /* 0x000000100434723c */ /* 0x002fe2000000185c */
[----:B------:R-:W-:-:S02]  /*58f0*/  IMAD.MOV.U32 R161, RZ, RZ, R168 ;  /* 0x000000ffffa17224 */ /* 0x000fc400078e00a8 */
[----:B------:R-:W-:Y:S02]  /*5900*/  IMAD.MOV.U32 R168, RZ, RZ, R135 ;  /* 0x000000ffffa87224 */ /* 0x000fe400078e0087 */
[----:B------:R-:W-:Y:S02]  /*5910*/  IMAD.MOV.U32 R163, RZ, RZ, R170 ;  /* 0x000000ffffa37224 */ /* 0x000fe400078e00aa */
[----:B------:R-:W-:Y:S01]  /*5920*/  IMAD.MOV.U32 R170, RZ, RZ, R225 ;  /* 0x000000ffffaa7224 */ /* 0x000fe200078e00e1 */
[----:B------:R-:W-:Y:S01]  /*5930*/  HMMA.16816.F32 R44, R4, R18, R88 ;  /* 0x00000012042c723c */ /* 0x000fe20000001858 */
[----:B------:R-:W1:Y:S01]  /*5940*/  LDSM.16.MT88.4 R16, [R218+0x2100] ;  /* 0x00210000da10783b */ /* 0x000e620000004200 */
[----:B---3--:R-:W-:-:S06]  /*5950*/  FFMA.FTZ R0, R210, c[0x0][0x2d0], -R12 ;  /* 0x0000b400d2007a23 */ /* 0x008fcc000001080c */
[C---:B------:R-:W-:Y:S01]  /*5960*/  HMMA.16816.F32 R112, R4.reuse, R24, R112 ;  /* 0x000000180470723c */ /* 0x040fe20000001870 */
[----:B------:R3:W-:Y:S07]  /*5970*/  MUFU.EX2 R135, R0 ;  /* 0x0000000000877308 */ /* 0x0007ee0000000800 */
[C---:B--2---:R-:W-:Y:S08]  /*5980*/  HMMA.16816.F32 R36, R4.reuse, R8, R84 ;  /* 0x000000080424723c */ /* 0x044ff00000001854 */
[C---:B------:R-:W-:Y:S01]  /*5990*/  HMMA.16816.F32 R32, R4.reuse, R10, R80 ;  /* 0x0000000a0420723c */ /* 0x040fe20000001850 */
[----:B---3--:R-:W-:Y:S01]  /*59a0*/  FFMA.FTZ R0, R208, c[0x0][0x2d0], -R12 ;  /* 0x0000b400d0007a23 */ /* 0x008fe2000001080c */
[----:B------:R-:W2:Y:S03]  /*59b0*/  LDSM.16.MT88.4 R8, [R220+0x2100] ;  /* 0x00210000dc08783b */ /* 0x000ea60000004200 */
[----:B------:R3:W-:Y:S03]  /*59c0*/  MUFU.EX2 R208, R0 ;  /* 0x0000000000d07308 */ /* 0x0007e60000000800 */
[----:B------:R-:W-:Y:S01]  /*59d0*/  HMMA.16816.F32 R200, R4, R26, R116 ;  /* 0x0000001a04c8723c */ /* 0x000fe20000001874 */
[----:B------:R-:W-:-:S07]  /*59e0*/  MOV R93, R134 ;  /* 0x00000086005d7202 */ /* 0x000fce0000000f00 */
[C---:B------:R-:W-:Y:S08]  /*59f0*/  HMMA.16816.F32 R108, R4.reuse, R20, R108 ;  /* 0x00000014046c723c */ /* 0x040ff0000000186c */
[----:B------:R-:W-:Y:S01]  /*5a00*/  HMMA.16816.F32 R104, R4, R22, R104 ;  /* 0x000000160468723c */ /* 0x000fe20000001868 */
[----:B---3--:R-:W-:Y:S01]  /*5a10*/  FFMA.FTZ R0, R209, c[0x0][0x2d0], -R12 ;  /* 0x0000b400d1007a23 */ /* 0x008fe2000001080c */
[----:B------:R-:W3:Y:S03]  /*5a20*/  LDSM.16.MT88.4 R20, [R217+0x2100] ;  /* 0x00210000d914783b */ /* 0x000ee60000004200 */
[----:B------:R4:W1:Y:S01]  /*5a30*/  MUFU.EX2 R210, R0 ;  /* 0x0000000000d27308 */ /* 0x0008620000000800 */
[----:B------:R-:W-:Y:S01]  /*5a40*/  IMAD.MOV.U32 R94, RZ, RZ, R222 ;  /* 0x000000ffff5e7224 */ /* 0x000fe200078e00de */
[----:B------:R1:W5:Y:S01]  /*5a50*/  LDL.LU R225, [R1+0x64] ;  /* 0x0000640001e17983 */ /* 0x0003620000300800 */
[----:B----4-:R-:W-:-:S02]  /*5a60*/  FFMA.FTZ R0, R120, c[0x0][0x2d0], -R2 ;  /* 0x0000b40078007a23 */ /* 0x010fc40000010802 */
[----:B------:R-:W-:Y:S01]  /*5a70*/  IMAD.MOV.U32 R120, RZ, RZ, R121 ;  /* 0x000000ffff787224 */ /* 0x000fe200078e0079 */
[----:B------:R-:W-:Y:S01]  /*5a80*/  MOV R121, R122 ;  /* 0x0000007a00797202 */ /* 0x000fe20000000f00 */
        /* <DEDUP_REMOVED lines=22> */
[----:B------:R-:W-:Y:S02]  /*5bf0*/  MOV R160, R162 ;  /* 0x000000a200a07202 */ /* 0x000fe40000000f00 */
[----:B------:R-:W-:Y:S02]  /*5c00*/  MOV R138, R14 ;  /* 0x0000000e008a7202 */ /* 0x000fe40000000f00 */
[----:B------:R-:W-:Y:S01]  /*5c10*/  MOV R162, R168 ;  /* 0x000000a800a27202 */ /* 0x000fe20000000f00 */
[----:B------:R4:W-:Y:S01]  /*5c20*/  MUFU.EX2 R14, R0 ;  /* 0x00000000000e7308 */ /* 0x0009e20000000800 */
[----:B------:R-:W-:-:S02]  /*5c30*/  MOV R168, R170 ;  /* 0x000000aa00a87202 */ /* 0x000fc40000000f00 */
[----:B------:R-:W-:Y:S02]  /*5c40*/  MOV R170, R176 ;  /* 0x000000b000aa7202 */ /* 0x000fe40000000f00 */
[----:B------:R-:W-:Y:S02]  /*5c50*/  MOV R176, R178 ;  /* 0x000000b200b07202 */ /* 0x000fe40000000f00 */
[----:B------:R-:W-:Y:S02]  /*5c60*/  MOV R178, R137 ;  /* 0x0000008900b27202 */ /* 0x000fe40000000f00 */
[----:B------:R-:W-:Y:S01]  /*5c70*/  MOV R137, R133 ;  /* 0x0000008500897202 */ /* 0x000fe20000000f00 */
[--C-:B------:R-:W-:Y:S02]  /*5c80*/  FFMA.FTZ R4, R25, c[0x0][0x2d0], -R2.reuse ;  /* 0x0000b40019047a23 */ /* 0x100fe40000010802 */
[----:B----4-:R-:W-:Y:S02]  /*5c90*/  FFMA.FTZ R0, R120, c[0x0][0x2d0], -R2 ;  /* 0x0000b40078007a23 */ /* 0x010fe40000010802 */
[----:B------:R4:W-:Y:S01]  /*5ca0*/  MUFU.EX2 R134, R4 ;  /* 0x0000000400867308 */ /* 0x0009e20000000800 */
[----:B-1----:R-:W-:Y:S01]  /*5cb0*/  F2FP.PACK_AB R6, R210, R208 ;  /* 0x000000d0d206723e */ /* 0x002fe200000000ff */
[----:B------:R-:W1:Y:S01]  /*5cc0*/  LDSM.16.MT88.4 R24, [R219+0x2100] ;  /* 0x00210000db18783b */ /* 0x000e620000004200 */
[----:B------:R-:W-:-:S02]  /*5cd0*/  MOV R120, R122 ;  /* 0x0000007a00787202 */ /* 0x000fc40000000f00 */
[----:B------:R-:W-:Y:S01]  /*5ce0*/  MOV R122, R124 ;  /* 0x0000007c007a7202 */ /* 0x000fe20000000f00 */
[----:B------:R-:W-:Y:S02]  /*5cf0*/  IMAD.MOV.U32 R124, RZ, RZ, R161 ;  /* 0x000000ffff7c7224 */ /* 0x000fe400078e00a1 */
[----:B------:R2:W2:Y:S01]  /*5d00*/  MUFU.EX2 R133, R0 ;  /* 0x0000000000857308 */ /* 0x0004a20000000800 */
[----:B------:R-:W-:Y:S02]  /*5d10*/  IMAD.MOV.U32 R161, RZ, RZ, R163 ;  /* 0x000000ffffa17224 */ /* 0x000fe400078e00a3 */
[----:B------:R-:W-:Y:S02]  /*5d20*/  IMAD.MOV.U32 R163, RZ, RZ, R169 ;  /* 0x000000ffffa37224 */ /* 0x000fe400078e00a9 */
[----:B------:R-:W-:Y:S02]  /*5d30*/  IMAD.MOV.U32 R169, RZ, RZ, R171 ;  /* 0x000000ffffa97224 */ /* 0x000fe400078e00ab */
[----:B------:R-:W-:Y:S01]  /*5d40*/  IMAD.MOV.U32 R171, RZ, RZ, R177 ;  /* 0x000000ffffab7224 */ /* 0x000fe200078e00b1 */
[----:B----4-:R-:W-:Y:S01]  /*5d50*/  F2FP.PACK_AB R4, R135, R15 ;  /* 0x0000000f8704723e */ /* 0x010fe200000000ff */
[----:B------:R-:W-:-:S02]  /*5d60*/  IMAD.MOV.U32 R177, RZ, RZ, R136 ;  /* 0x000000ffffb17224 */ /* 0x000fc400078e0088 */
[----:B------:R-:W-:Y:S02]  /*5d70*/  IMAD.MOV.U32 R136, RZ, RZ, R138 ;  /* 0x000000ffff887224 */ /* 0x000fe400078e008a */
[----:B------:R-:W-:Y:S02]  /*5d80*/  IMAD.MOV.U32 R138, RZ, RZ, R224 ;  /* 0x000000ffff8a7224 */ /* 0x000fe400078e00e0 */
[----:B--2---:R-:W-:Y:S01]  /*5d90*/  FFMA.FTZ R0, R223, c[0x0][0x2d0], -R2 ;  /* 0x0000b400df007a23 */ /* 0x004fe20000010802 */
[----:B------:R-:W-:Y:S01]  /*5da0*/  F2FP.PACK_AB R5, R133, R14 ;  /* 0x0000000e8505723e */ /* 0x000fe200000000ff */
[----:B------:R-:W-:Y:S01]  /*5db0*/  IMAD.MOV.U32 R86, RZ, RZ, R136 ;  /* 0x000000ffff567224 */ /* 0x000fe200078e0088 */
[----:B------:R-:W-:Y:S01]  /*5dc0*/  MOV R85, R120 ;  /* 0x0000007800557202 */ /* 0x000fe20000000f00 */
[----:B------:R-:W2:Y:S01]  /*5dd0*/  MUFU.EX2 R209, R0 ;  /* 0x0000000000d17308 */ /* 0x000ea20000000800 */
        /* <DEDUP_REMOVED lines=10> */
[----:B------:R4:W5:Y:S01]  /*5e80*/  LDL.LU R224, [R1+0x60] ;  /* 0x0000600001e07983 */ /* 0x0009620000300800 */
[----:B--2---:R-:W-:Y:S01]  /*5e90*/  F2FP.PACK_AB R7, R209, R134 ;  /* 0x00000086d107723e */ /* 0x004fe200000000ff */
[----:B------:R-:W-:Y:S01]  /*5ea0*/  IMAD.MOV.U32 R92, RZ, RZ, R138 ;  /* 0x000000ffff5c7224 */ /* 0x000fe200078e008a */
[----:B------:R-:W-:-:S02]  /*5eb0*/  MOV R0, R139 ;  /* 0x0000008b00007202 */ /* 0x000fc40000000f00 */
[----:B------:R-:W-:Y:S01]  /*5ec0*/  MOV R120, R168 ;  /* 0x000000a800787202 */ /* 0x000fe20000000f00 */
[----:B------:R-:W-:Y:S01]  /*5ed0*/  IMAD.MOV.U32 R89, RZ, RZ, R161 ;  /* 0x000000ffff597224 */ /* 0x000fe200078e00a1 */
[----:B------:R-:W-:Y:S01]  /*5ee0*/  MOV R123, R160 ;  /* 0x000000a0007b7202 */ /* 0x000fe20000000f00 */
[C---:B------:R-:W-:Y:S01]  /*5ef0*/  HMMA.16816.F32 R144, R4.reuse, R16, R144 ;  /* 0x000000100490723c */ /* 0x040fe20000001890 */
[----:B------:R-:W-:Y:S01]  /*5f00*/  MOV R122, R162 ;  /* 0x000000a2007a7202 */ /* 0x000fe20000000f00 */
[----:B------:R-:W-:Y:S01]  /*5f10*/  IMAD.MOV.U32 R121, RZ, RZ, R163 ;  /* 0x000000ffff797224 */ /* 0x000fe200078e00a3 */
[----:B------:R4:W5:Y:S04]  /*5f20*/  LDL.LU R223, [R1+0x5c] ;  /* 0x00005c0001df7983 */ /* 0x0009680000300800 */
[----:B------:R4:W5:Y:S01]  /*5f30*/  LDL.LU R222, [R1+0x58] ;  /* 0x0000580001de7983 */ /* 0x0009620000300800 */
[C---:B------:R-:W-:Y:S03]  /*5f40*/  HMMA.16816.F32 R76, R4.reuse, R18, R76 ;  /* 0x00000012044c723c */ /* 0x040fe6000000184c */
[----:B------:R-:W2:Y:S05]  /*5f50*/  LDSM.16.MT88.4 R16, [R217+0x5100] ;  /* 0x00510000d910783b */ /* 0x000eaa0000004200 */
[C---:B------:R-:W-:Y:S08]  /*5f60*/  HMMA.16816.F32 R72, R4.reuse, R8, R72 ;  /* 0x000000080448723c */ /* 0x040ff00000001848 */
[C---:B------:R-:W-:Y:S01]  /*5f70*/  HMMA.16816.F32 R64, R4.reuse, R10, R64 ;  /* 0x0000000a0440723c */ /* 0x040fe20000001840 */
[----:B------:R-:W4:Y:S07]  /*5f80*/  LDSM.16.MT88.4 R8, [R218+0x5100] ;  /* 0x00510000da08783b */ /* 0x000f2e0000004200 */
[C---:B---3--:R-:W-:Y:S07]  /*5f90*/  HMMA.16816.F32 R136, R4.reuse, R20, R204 ;  /* 0x000000140488723c */ /* 0x048fee00000018cc */
[----:B------:R-:W-:Y:S01]  /*5fa0*/  IMAD.MOV.U32 R207, RZ, RZ, R179 ;  /* 0x000000ffffcf7224 */ /* 0x000fe200078e00b3 */
[----:B------:R-:W-:Y:S01]  /*5fb0*/  HMMA.16816.F32 R80, R4, R22, R100 ;  /* 0x000000160450723c */ /* 0x000fe20000001864 */
[----:B------:R-:W3:Y:S01]  /*5fc0*/  LDSM.16.MT88.4 R20, [R220+0x5100] ;  /* 0x00510000dc14783b */ /* 0x000ee20000004200 */
[----:B------:R-:W-:Y:S01]  /*5fd0*/  IMAD.MOV.U32 R204, RZ, RZ, R94 ;  /* 0x000000ffffcc7224 */ /* 0x000fe200078e005e */
[----:B------:R-:W-:Y:S01]  /*5fe0*/  MOV R205, R95 ;  /* 0x0000005f00cd7202 */ /* 0x000fe20000000f00 */
[----:B------:R-:W-:-:S04]  /*5ff0*/  IMAD.MOV.U32 R206, RZ, RZ, R116 ;  /* 0x000000ffffce7224 */ /* 0x000fc800078e0074 */
[C---:B-1----:R-:W-:Y:S08]  /*6000*/  HMMA.16816.F32 R160, R4.reuse, R24, R40 ;  /* 0x0000001804a0723c */ /* 0x042ff00000001828 */
[C---:B--2---:R-:W-:Y:S08]  /*6010*/  HMMA.16816.F32 R168, R4.reuse, R16, R68 ;  /* 0x0000001004a8723c */ /* 0x044ff00000001844 */
[C---:B------:R-:W-:Y:S01]  /*6020*/  HMMA.16816.F32 R68, R4.reuse, R18, R60 ;  /* 0x000000120444723c */ /* 0x040fe2000000183c */
[----:B------:R-:W1:Y:S07]  /*6030*/  LDSM.16.MT88.4 R16, [R219+0x5100] ;  /* 0x00510000db10783b */ /* 0x000e6e0000004200 */
[C---:B----4-:R-:W-:Y:S07]  /*6040*/  HMMA.16816.F32 R176, R4.reuse, R8, R56 ;  /* 0x0000000804b0723c */ /* 0x050fee0000001838 */
[----:B------:R-:W-:Y:S01]  /*6050*/  IMAD.MOV.U32 R58, RZ, RZ, R0 ;  /* 0x000000ffff3a7224 */ /* 0x000fe200078e0000 */
[----:B------:R-:W-:Y:S01]  /*6060*/  HMMA.16816.F32 R48, R4, R10, R48 ;  /* 0x0000000a0430723c */ /* 0x000fe20000001830 */
[----:B------:R-:W2:Y:S01]  /*6070*/  LDSM.16.MT88.4 R8, [R217+0x8100] ;  /* 0x00810000d908783b */ /* 0x000ea20000004200 */
[----:B------:R-:W-:Y:S01]  /*6080*/  MOV R57, R84 ;  /* 0x0000005400397202 */ /* 0x000fe20000000f00 */
[----:B------:R-:W-:Y:S01]  /*6090*/  IMAD.MOV.U32 R56, RZ, RZ, R85 ;  /* 0x000000ffff387224 */ /* 0x000fe200078e0055 */
[----:B------:R-:W-:Y:S01]  /*60a0*/  MOV R59, R207 ;  /* 0x000000cf003b7202 */ /* 0x000fe20000000f00 */
[----:B------:R-:W-:Y:S01]  /*60b0*/  IMAD.MOV.U32 R0, RZ, RZ, R87 ;  /* 0x000000ffff007224 */ /* 0x000fe200078e0057 */
[----:B------:R-:W-:-:S02]  /*60c0*/  MOV R207, R88 ;  /* 0x0000005800cf7202 */ /* 0x000fc40000000f00 */
[----:B---3--:R-:W-:Y:S01]  /*60d0*/  HMMA.16816.F32 R40, R4, R20, R128 ;  /* 0x000000140428723c */ /* 0x008fe20000001880 */
[----:B------:R-:W-:-:S06]  /*60e0*/  MOV R88, R30 ;  /* 0x0000001e00587202 */ /* 0x000fcc0000000f00 */
[----:B------:R-:W-:Y:S01]  /*60f0*/  MOV R131, R86 ;  /* 0x0000005600837202 */ /* 0x000fe20000000f00 */
[----:B------:R-:W-:Y:S01]  /*6100*/  IMAD.MOV.U32 R130, RZ, RZ, R89 ;  /* 0x000000ffff827224 */ /* 0x000fe200078e0059 */
[----:B------:R-:W-:Y:S01]  /*6110*/  MOV R129, R90 ;  /* 0x0000005a00817202 */ /* 0x000fe20000000f00 */
[----:B------:R-:W-:Y:S01]  /*6120*/  IMAD.MOV.U32 R128, RZ, RZ, R91 ;  /* 0x000000ffff807224 */ /* 0x000fe200078e005b */
[----:B------:R-:W-:Y:S01]  /*6130*/  MOV R90, R28 ;  /* 0x0000001c005a7202 */ /* 0x000fe20000000f00 */
[----:B------:R-:W-:Y:S01]  /*6140*/  IMAD.MOV.U32 R89, RZ, RZ, R31 ;  /* 0x000000ffff597224 */ /* 0x000fe200078e001f */
[C---:B------:R-:W-:Y:S01]  /*6150*/  HMMA.16816.F32 R96, R4.reuse, R26, R96 ;  /* 0x0000001a0460723c */ /* 0x040fe20000001860 */
[----:B------:R-:W-:Y:S01]  /*6160*/  IMAD.MOV.U32 R91, RZ, RZ, R29 ;  /* 0x000000ffff5b7224 */ /* 0x000fe200078e001d */
[----:B------:R-:W-:Y:S04]  /*6170*/  LDSM.16.MT88.4 R24, [R217+0xb100] ;  /* 0x00b10000d918783b */ /* 0x000fe80000004200 */
[----:B------:R-:W3:Y:S02]  /*6180*/  LDSM.16.MT88.4 R28, [R218+0x8100] ;  /* 0x00810000da1c783b */ /* 0x000ee40000004200 */
[C---:B-1----:R-:W-:Y:S07]  /*6190*/  HMMA.16816.F32 R84, R4.reuse, R16, R140 ;  /* 0x000000100454723c */ /* 0x042fee000000188c */
[----:B------:R-:W-:Y:S01]  /*61a0*/  IMAD.MOV.U32 R141, RZ, RZ, R92 ;  /* 0x000000ffff8d7224 */ /* 0x000fe200078e005c */
[----:B------:R-:W-:Y:S01]  /*61b0*/  MOV R140, R93 ;  /* 0x0000005d008c7202 */ /* 0x000fe20000000f00 */
[----:B------:R-:W-:Y:S01]  /*61c0*/  HMMA.16816.F32 R60, R4, R22, R196 ;  /* 0x00000016043c723c */ /* 0x000fe200000018c4 */
[----:B------:R-:W-:Y:S01]  /*61d0*/  MOV R142, R0 ;  /* 0x00000000008e7202 */ /* 0x000fe20000000f00 */
[----:B------:R-:W-:Y:S01]  /*61e0*/  IMAD.MOV.U32 R0, RZ, RZ, R120 ;  /* 0x000000ffff007224 */ /* 0x000fe200078e0078 */
[----:B------:R-:W-:Y:S01]  /*61f0*/  MOV R143, R121 ;  /* 0x00000079008f7202 */ /* 0x000fe20000000f00 */
[----:B------:R-:W-:Y:S02]  /*6200*/  LDSM.16.MT88.4 R20, [R218+0xb100] ;  /* 0x00b10000da14783b */ /* 0x000fe40000004200 */
[----:B------:R-:W-:-:S02]  /*6210*/  FFMA.FTZ R0, R0, c[0x0][0x2d0], -R12 ;  /* 0x0000b40000007a23 */ /* 0x000fc4000001080c */
[C---:B------:R-:W-:Y:S01]  /*6220*/  HMMA.16816.F32 R92, R4.reuse, R18, R148 ;  /* 0x00000012045c723c */ /* 0x040fe20000001894 */
[----:B------:R-:W1:Y:S06]  /*6230*/  LDSM.16.MT88.4 R16, [R220+0x8100] ;  /* 0x00810000dc10783b */ /* 0x000e6c0000004200 */
[----:B------:R-:W-:Y:S01]  /*6240*/  MOV R151, R117 ;  /* 0x0000007500977202 */ /* 0x000fe20000000f00 */
[----:B------:R-:W-:Y:S01]  /*6250*/  IMAD.MOV.U32 R150, RZ, RZ, R118 ;  /* 0x000000ffff967224 */ /* 0x000fe200078e0076 */
[----:B------:R-:W-:Y:S01]  /*6260*/  MOV R149, R119 ;  /* 0x0000007700957202 */ /* 0x000fe20000000f00 */
[----:B--2---:R-:W-:Y:S01]  /*6270*/  HMMA.16816.F32 R100, R4, R8, R152 ;  /* 0x000000080464723c */ /* 0x004fe20000001898 */
[----:B------:R-:W-:-:S06]  /*6280*/  IMAD.MOV.U32 R148, RZ, RZ, R122 ;  /* 0x000000ffff947224 */ /* 0x000fcc00078e007a */
[----:B------:R-:W-:Y:S01]  /*6290*/  MOV R152, R123 ;  /* 0x0000007b00987202 */ /* 0x000fe20000000f00 */
[----:B------:R-:W-:Y:S01]  /*62a0*/  HMMA.16816.F32 R116, R4, R10, R156 ;  /* 0x0000000a0474723c */ /* 0x000fe2000000189c */
[----:B------:R-:W2:Y:S01]  /*62b0*/  LDSM.16.MT88.4 R8, [R219+0x8100] ;  /* 0x00810000db08783b */ /* 0x000ea20000004200 */
[----:B------:R-:W-:Y:S01]  /*62c0*/  IMAD.MOV.U32 R153, RZ, RZ, R124 ;  /* 0x000000ffff997224 */ /* 0x000fe200078e007c */
[----:B------:R-:W-:Y:S01]  /*62d0*/  MOV R154, R125 ;  /* 0x0000007d009a7202 */ /* 0x000fe20000000f00 */
[----:B------:R-:W-:-:S03]  /*62e0*/  IMAD.MOV.U32 R155, RZ, RZ, R126 ;  /* 0x000000ffff9b7224 */ /* 0x000fc600078e007e */
[----:B------:R-:W-:Y:S01]  /*62f0*/  MOV R159, R127 ;  /* 0x0000007f009f7202 */ /* 0x000fe20000000f00 */
[C---:B---3--:R-:W-:Y:S04]  /*6300*/  HMMA.16816.F32 R120, R4.reuse, R28, R164 ;  /* 0x0000001c0478723c */ /* 0x048fe800000018a4 */
[----:B------:R-:W-:Y:S01]  /*6310*/  IMAD.MOV.U32 R158, RZ, RZ, R159 ;  /* 0x000000ffff9e7224 */ /* 0x000fe200078e009f */
[----:B------:R-:W-:Y:S01]  /*6320*/  MOV R159, R152 ;  /* 0x00000098009f7202 */ /* 0x000fe20000000f00 */
[----:B------:R-:W-:Y:S01]  /*6330*/  IMAD.MOV.U32 R152, RZ, RZ, R153 ;  /* 0x000000ffff987224 */ /* 0x000fe200078e0099 */
[----:B------:R-:W-:Y:S01]  /*6340*/  MOV R153, R154 ;  /* 0x0000009a00997202 */ /* 0x000fe20000000f00 */
[C---:B------:R-:W-:Y:S01]  /*6350*/  HMMA.16816.F32 R28, R4.reuse, R30, R192 ;  /* 0x0000001e041c723c */ /* 0x040fe200000018c0 */
        /* <DEDUP_REMOVED lines=8> */
[----:B------:R-:W-:Y:S01]  /*63e0*/  MOV R141, R142 ;  /* 0x0000008e008d7202 */ /* 0x000fe20000000f00 */
[----:B------:R-:W-:Y:S01]  /*63f0*/  IMAD.MOV.U32 R142, RZ, RZ, R128 ;  /* 0x000000ffff8e7224 */ /* 0x000fe200078e0080 */
[----:B------:R-:W-:Y:S01]  /*6400*/  MOV R128, R129 ;  /* 0x0000008100807202 */ /* 0x000fe20000000f00 */
[----:B------:R-:W-:Y:S01]  /*6410*/  IMAD.MOV.U32 R129, RZ, RZ, R130 ;  /* 0x000000ffff817224 */ /* 0x000fe200078e0082 */
[----:B------:R-:W-:Y:S01]  /*6420*/  MOV R130, R131 ;  /* 0x0000008300827202 */ /* 0x000fe20000000f00 */
[----:B------:R-:W-:Y:S01]  /*6430*/  IMAD.MOV.U32 R131, RZ, RZ, R56 ;  /* 0x000000ffff837224 */ /* 0x000fe200078e0038 */
[----:B------:R-:W-:Y:S01]  /*6440*/  MOV R56, R57 ;  /* 0x0000003900387202 */ /* 0x000fe20000000f00 */
[----:B------:R-:W-:Y:S01]  /*6450*/  HMMA.16816.F32 R184, R4, R18, R184 ;  /* 0x0000001204b8723c */ /* 0x000fe200000018b8 */
[----:B------:R-:W1:Y:S01]  /*6460*/  LDSM.16.MT88.4 R16, [R220+0xb100] ;  /* 0x00b10000dc10783b */ /* 0x000e620000004200 */
[----:B------:R-:W-:Y:S01]  /*6470*/  IMAD.MOV.U32 R57, RZ, RZ, R58 ;  /* 0x000000ffff397224 */ /* 0x000fe200078e003a */
[----:B------:R-:W-:Y:S01]  /*6480*/  MOV R58, R59 ;  /* 0x0000003b003a7202 */ /* 0x000fe20000000f00 */
[----:B------:R-:W-:-:S02]  /*6490*/  IMAD.MOV.U32 R59, RZ, RZ, R221 ;  /* 0x000000ffff3b7224 */ /* 0x000fc400078e00dd */
[----:B------:R3:W5:Y:S02]  /*64a0*/  LDL.LU R221, [R1+0x54] ;  /* 0x0000540001dd7983 */ /* 0x0007640000300800 */
[C---:B------:R-:W-:Y:S08]  /*64b0*/  HMMA.16816.F32 R196, R4.reuse, R24, R112 ;  /* 0x0000001804c4723c */ /* 0x040ff00000001870 */
[C---:B--2---:R-:W-:Y:S08]  /*64c0*/  HMMA.16816.F32 R188, R4.reuse, R8, R188 ;  /* 0x0000000804bc723c */ /* 0x044ff000000018bc */
[C---:B------:R-:W-:Y:S01]  /*64d0*/  HMMA.16816.F32 R192, R4.reuse, R10, R172 ;  /* 0x0000000a04c0723c */ /* 0x040fe200000018ac */
[----:B------:R-:W2:Y:S07]  /*64e0*/  LDSM.16.MT88.4 R8, [R219+0xb100] ;  /* 0x00b10000db08783b */ /* 0x000eae0000004200 */
[C---:B------:R-:W-:Y:S08]  /*64f0*/  HMMA.16816.F32 R200, R4.reuse, R26, R200 ;  /* 0x0000001a04c8723c */ /* 0x040ff000000018c8 */
[C---:B------:R-:W-:Y:S08]  /*6500*/  HMMA.16816.F32 R108, R4.reuse, R20, R108 ;  /* 0x00000014046c723c */ /* 0x040ff0000000186c */
[C---:B-1----:R-:W-:Y:S01]  /*6510*/  HMMA.16816.F32 R44, R4.reuse, R18, R44 ;  /* 0x00000012042c723c */ /* 0x042fe2000000182c */
[----:B------:R-:W-:Y:S01]  /*6520*/  MOV R115, R128 ;  /* 0x0000008000737202 */ /* 0x000fe20000000f00 */
[----:B------:R-:W-:Y:S06]  /*6530*/  LDSM.16.MT88.4 R172, [R217+0x5900] ;  /* 0x00590000d9ac783b */ /* 0x000fec0000004200 */
[C---:B------:R-:W-:Y:S08]  /*6540*/  HMMA.16816.F32 R20, R4.reuse, R22, R104 ;  /* 0x000000160414723c */ /* 0x040ff00000001868 */
[C---:B------:R-:W-:Y:S08]  /*6550*/  HMMA.16816.F32 R24, R4.reuse, R16, R52 ;  /* 0x000000100418723c */ /* 0x040ff00000001834 */
[C---:B--2---:R-:W-:Y:S01]  /*6560*/  HMMA.16816.F32 R36, R4.reuse, R8, R36 ;  /* 0x000000080424723c */ /* 0x044fe20000001824 */
[----:B------:R1:W-:Y:S07]  /*6570*/  MUFU.EX2 R9, R0 ;  /* 0x0000000000097308 */ /* 0x0003ee0000000800 */
[----:B------:R-:W-:Y:S01]  /*6580*/  HMMA.16816.F32 R32, R4, R10, R32 ;  /* 0x0000000a0420723c */ /* 0x000fe20000001820 */
[----:B-1----:R-:W-:Y:S01]  /*6590*/  FFMA.FTZ R0, R158, c[0x0][0x2d0], -R12 ;  /* 0x0000b4009e007a23 */ /* 0x002fe2000001080c */
[----:B------:R-:W-:Y:S01]  /*65a0*/  MOV R158, R159 ;  /* 0x0000009f009e7202 */ /* 0x000fe20000000f00 */
[----:B------:R-:W-:-:S02]  /*65b0*/  IMAD.MOV.U32 R159, RZ, RZ, R152 ;  /* 0x000000ffff9f7224 */ /* 0x000fc400078e0098 */
[----:B------:R1:W2:Y:S01]  /*65c0*/  MUFU.EX2 R10, R0 ;  /* 0x00000000000a7308 */ /* 0x0002a20000000800 */
[----:B------:R-:W-:Y:S01]  /*65d0*/  MOV R152, R153 ;  /* 0x0000009900987202 */ /* 0x000fe20000000f00 */
[----:B------:R-:W-:Y:S01]  /*65e0*/  IMAD.MOV.U32 R153, RZ, RZ, R154 ;  /* 0x000000ffff997224 */ /* 0x000fe200078e009a */
[----:B------:R-:W-:Y:S01]  /*65f0*/  MOV R154, R155 ;  /* 0x0000009b009a7202 */ /* 0x000fe20000000f00 */
[----:B------:R-:W-:Y:S02]  /*6600*/  IMAD.MOV.U32 R155, RZ, RZ, R148 ;  /* 0x000000ffff9b7224 */ /* 0x000fe400078e0094 */
[----:B-1----:R-:W-:Y:S02]  /*6610*/  FFMA.FTZ R0, R158, c[0x0][0x2d0], -R12 ;  /* 0x0000b4009e007a23 */ /* 0x002fe4000001080c */
[----:B------:R-:W-:Y:S01]  /*6620*/  IMAD.MOV.U32 R158, RZ, RZ, R159 ;  /* 0x000000ffff9e7224 */ /* 0x000fe200078e009f */
[----:B------:R-:W-:Y:S02]  /*6630*/  MOV R159, R13 ;  /* 0x0000000d009f7202 */ /* 0x000fe40000000f00 */
[----:B------:R1:W-:Y:S01]  /*6640*/  MUFU.EX2 R13, R0 ;  /* 0x00000000000d7308 */ /* 0x0003e20000000800 */
[----:B------:R-:W-:Y:S01]  /*6650*/  MOV R148, R149 ;  /* 0x0000009500947202 */ /* 0x000fe20000000f00 */
[----:B------:R-:W-:Y:S01]  /*6660*/  IMAD.MOV.U32 R149, RZ, RZ, R150 ;  /* 0x000000ffff957224 */ /* 0x000fe200078e0096 */
[----:B------:R-:W-:Y:S01]  /*6670*/  MOV R150, R151 ;  /* 0x0000009700967202 */ /* 0x000fe20000000f00 */
[----:B------:R-:W-:Y:S01]  /*6680*/  IMAD.MOV.U32 R151, RZ, RZ, R140 ;  /* 0x000000ffff977224 */ /* 0x000fe200078e008c */
[----:B------:R-:W-:Y:S01]  /*6690*/  MOV R140, R141 ;  /* 0x0000008d008c7202 */ /* 0x000fe20000000f00 */
[----:B-1----:R-:W-:-:S04]  /*66a0*/  FFMA.FTZ R0, R158, c[0x0][0x2d0], -R12 ;  /* 0x0000b4009e007a23 */ /* 0x002fc8000001080c */
[----:B------:R1:W4:Y:S01]  /*66b0*/  MUFU.EX2 R11, R0 ;  /* 0x00000000000b7308 */ /* 0x0003220000000800 */
[----:B------:R-:W-:Y:S01]  /*66c0*/  IMAD.MOV.U32 R141, RZ, RZ, R142 ;  /* 0x000000ffff8d7224 */ /* 0x000fe200078e008e */
[----:B------:R-:W-:Y:S01]  /*66d0*/  MOV R142, R216 ;  /* 0x000000d8008e7202 */ /* 0x000fe20000000f00 */
[----:B------:R-:W-:Y:S01]  /*66e0*/  IMAD.MOV.U32 R54, RZ, RZ, R129 ;  /* 0x000000ffff367224 */ /* 0x000fe200078e0081 */
[----:B------:R-:W-:Y:S01]  /*66f0*/  MOV R55, R130 ;  /* 0x0000008200377202 */ /* 0x000fe20000000f00 */
[----:B------:R-:W-:Y:S01]  /*6700*/  IMAD.MOV.U32 R104, RZ, RZ, R131 ;  /* 0x000000ffff687224 */ /* 0x000fe200078e0083 */
[----:B--2---:R-:W-:Y:S01]  /*6710*/  F2FP.PACK_AB R128, R10, R9 ;  /* 0x000000090a80723e */ /* 0x004fe200000000ff */
[----:B------:R-:W-:Y:S01]  /*6720*/  IMAD.MOV.U32 R166, RZ, RZ, R153 ;  /* 0x000000ffffa67224 */ /* 0x000fe200078e0099 */
[----:B------:R-:W-:Y:S01]  /*6730*/  MOV R164, R154 ;  /* 0x0000009a00a47202 */ /* 0x000fe20000000f00 */
[----:B-1----:R-:W-:Y:S02]  /*6740*/  FFMA.FTZ R0, R159, c[0x0][0x2d0], -R2 ;  /* 0x0000b4009f007a23 */ /* 0x002fe40000010802 */
[----:B------:R-:W-:Y:S01]  /*6750*/  IMAD.MOV.U32 R183, RZ, RZ, R155 ;  /* 0x000000ffffb77224 */ /* 0x000fe200078e009b */
[----:B------:R-:W1:Y:S01]  /*6760*/  LDSM.16.MT88.4 R156, [R220+0x2900] ;  /* 0x00290000dc9c783b */ /* 0x000e620000004200 */
[----:B------:R2:W-:Y:S01]  /*6770*/  MUFU.EX2 R5, R0 ;  /* 0x0000000000057308 */ /* 0x0005e20000000800 */
[----:B------:R-:W-:Y:S01]  /*6780*/  MOV R105, R56 ;  /* 0x0000003800697202 */ /* 0x000fe20000000f00 */
[----:B------:R-:W-:Y:S01]  /*6790*/  IMAD.MOV.U32 R106, RZ, RZ, R57 ;  /* 0x000000ffff6a7224 */ /* 0x000fe200078e0039 */
[----:B------:R-:W-:Y:S01]  /*67a0*/  MOV R107, R58 ;  /* 0x0000003a006b7202 */ /* 0x000fe20000000f00 */
[----:B------:R-:W-:Y:S01]  /*67b0*/  IMAD.MOV.U32 R112, RZ, RZ, R59 ;  /* 0x000000ffff707224 */ /* 0x000fe200078e003b */
[----:B----4-:R-:W-:Y:S01]  /*67c0*/  F2FP.PACK_AB R130, R11, R13 ;  /* 0x0000000d0b82723e */ /* 0x010fe200000000ff */
[----:B------:R-:W-:Y:S01]  /*67d0*/  IMAD.MOV.U32 R153, RZ, RZ, R151 ;  /* 0x000000ffff997224 */ /* 0x000fe200078e0097 */
[----:B------:R-:W-:Y:S01]  /*67e0*/  MOV R154, R140 ;  /* 0x0000008c009a7202 */ /* 0x000fe20000000f00 */
[----:B------:R-:W-:Y:S01]  /*67f0*/  IMAD.MOV.U32 R155, RZ, RZ, R141 ;  /* 0x000000ffff9b7224 */ /* 0x000fe200078e008d */
[----:B------:R-:W-:Y:S01]  /*6800*/  LDSM.16.MT88.4 R56, [R220+0x5900] ;  /* 0x00590000dc38783b */ /* 0x000fe20000004200 */
[----:B------:R-:W-:Y:S01]  /*6810*/  MOV R165, R148 ;  /* 0x0000009400a57202 */ /* 0x000fe20000000f00 */
[----:B------:R-:W-:-:S02]  /*6820*/  IMAD.MOV.U32 R167, RZ, RZ, R149 ;  /* 0x000000ffffa77224 */ /* 0x000fc400078e0095 */
[----:B------:R3:W5:Y:S01]  /*6830*/  LDL.LU R216, [R1+0x50] ;  /* 0x0000500001d87983 */ /* 0x0007620000300800 */
[----:B--2---:R-:W-:-:S04]  /*6840*/  FFMA.FTZ R0, R152, c[0x0][0x2d0], -R2 ;  /* 0x0000b40098007a23 */ /* 0x004fc80000010802 */
[----:B------:R2:W4:Y:S02]  /*6850*/  MUFU.EX2 R7, R0 ;  /* 0x0000000000077308 */ /* 0x0005240000000800 */
[--C-:B--2---:R-:W-:Y:S02]  /*6860*/  FFMA.FTZ R0, R142, c[0x0][0x2d0], -R2.reuse ;  /* 0x0000b4008e007a23 */ /* 0x104fe40000010802 */
[----:B------:R-:W-:-:S04]  /*6870*/  FFMA.FTZ R2, R143, c[0x0][0x2d0], -R2 ;  /* 0x0000b4008f027a23 */ /* 0x000fc80000010802 */
[----:B------:R2:W-:Y:S01]  /*6880*/  MUFU.EX2 R6, R0 ;  /* 0x0000000000067308 */ /* 0x0005e20000000800 */
[----:B----4-:R-:W-:Y:S01]  /*6890*/  F2FP.PACK_AB R129, R7, R5 ;  /* 0x000000050781723e */ /* 0x010fe200000000ff */
[----:B------:R-:W-:Y:S01]  /*68a0*/  IMAD.MOV.U32 R114, RZ, RZ, R153 ;  /* 0x000000ffff727224 */ /* 0x000fe200078e0099 */
[----:B------:R-:W-:Y:S01]  /*68b0*/  MOV R152, R150 ;  /* 0x0000009600987202 */ /* 0x000fe20000000f00 */
[----:B------:R-:W-:Y:S01]  /*68c0*/  IMAD.MOV.U32 R53, RZ, RZ, R155 ;  /* 0x000000ffff357224 */ /* 0x000fe200078e009b */
[----:B------:R-:W-:Y:S01]  /*68d0*/  MOV R113, R154 ;  /* 0x0000009a00717202 */ /* 0x000fe20000000f00 */
[----:B------:R-:W-:Y:S02]  /*68e0*/  LDSM.16.MT88.4 R140, [R217+0x2900] ;  /* 0x00290000d98c783b */ /* 0x000fe40000004200 */
[----:B------:R-:W4:Y:S01]  /*68f0*/  MUFU.EX2 R8, R2 ;  /* 0x0000000200087308 */ /* 0x000f220000000800 */
[----:B------:R-:W-:Y:S01]  /*6900*/  MOV R12, R152 ;  /* 0x00000098000c7202 */ /* 0x000fe20000000f00 */
[----:B------:R-:W-:Y:S01]  /*6910*/  IMAD.MOV.U32 R18, RZ, RZ, R106 ;  /* 0x000000ffff127224 */ /* 0x000fe200078e006a */
[----:B------:R-:W-:Y:S01]  /*6920*/  MOV R19, R107 ;  /* 0x0000006b00137202 */ /* 0x000fe20000000f00 */
[----:B------:R-:W-:Y:S01]  /*6930*/  IMAD.MOV.U32 R16, RZ, RZ, R112 ;  /* 0x000000ffff107224 */ /* 0x000fe200078e0070 */
[----:B------:R-:W-:Y:S01]  /*6940*/  MOV R17, R105 ;  /* 0x0000006900117202 */ /* 0x000fe20000000f00 */
[----:B------:R-:W-:Y:S01]  /*6950*/  LDSM.16.MT88.4 R148, [R218+0x2900] ;  /* 0x00290000da94783b */ /* 0x000fe20000004200 */
[----:B--2---:R-:W-:-:S03]  /*6960*/  FADD.FTZ R0, R164, R183 ;  /* 0x000000b7a4007221 */ /* 0x004fc60000010000 */
[----:B------:R-:W2:Y:S01]  /*6970*/  LDSM.16.MT88.4 R180, [R218+0x5900] ;  /* 0x00590000dab4783b */ /* 0x000ea20000004200 */
[----:B----4-:R-:W-:-:S07]  /*6980*/  F2FP.PACK_AB R131, R8, R6 ;  /* 0x000000060883723e */ /* 0x010fce00000000ff */
[----:B-1----:R-:W-:Y:S01]  /*6990*/  HMMA.16816.F32 R152, R128, R156, R72 ;  /* 0x0000009c8098723c */ /* 0x002fe20000001848 */
[----:B------:R-:W1:Y:S01]  /*69a0*/  LDSM.16.MT88.4 R72, [R217+0x8900] ;  /* 0x00890000d948783b */ /* 0x000e620000004200 */
[----:B------:R-:W-:Y:S02]  /*69b0*/  FADD.FTZ R2, R166, R165 ;  /* 0x000000a5a6027221 */ /* 0x000fe40000010000 */
[----:B------:R-:W-:-:S04]  /*69c0*/  FADD.FTZ R4, R167, R0 ;  /* 0x00000000a7047221 */ /* 0x000fc80000010000 */
[C---:B------:R-:W-:Y:S01]  /*69d0*/  HMMA.16816.F32 R168, R128.reuse, R172, R168 ;  /* 0x000000ac80a8723c */ /* 0x040fe200000018a8 */
[----:B------:R-:W-:Y:S01]  /*69e0*/  FADD.FTZ R0, R115, R2 ;  /* 0x0000000273007221 */ /* 0x000fe20000010000 */
[----:B------:R-:W4:Y:S06]  /*69f0*/  LDSM.16.MT88.4 R164, [R219+0x2900] ;  /* 0x00290000dba4783b */ /* 0x000f2c0000004200 */
[C---:B------:R-:W-:Y:S08]  /*6a00*/  HMMA.16816.F32 R172, R128.reuse, R174, R68 ;  /* 0x000000ae80ac723c */ /* 0x040ff00000001844 */
[C---:B--2---:R-:W-:Y:S08]  /*6a10*/  HMMA.16816.F32 R176, R128.reuse, R180, R176 ;  /* 0x000000b480b0723c */ /* 0x044ff000000018b0 */
[C---:B------:R-:W-:Y:S08]  /*6a20*/  HMMA.16816.F32 R180, R128.reuse, R182, R48 ;  /* 0x000000b680b4723c */ /* 0x040ff00000001830 */
[----:B-1----:R-:W-:Y:S01]  /*6a30*/  HMMA.16816.F32 R68, R128, R72, R100 ;  /* 0x000000488044723c */ /* 0x002fe20000001864 */
[----:B------:R-:W-:Y:S01]  /*6a40*/  MOV R51, R53 ;  /* 0x0000003500337202 */ /* 0x000fe20000000f00 */
[----:B------:R-:W-:Y:S01]  /*6a50*/  IMAD.MOV.U32 R50, RZ, RZ, R54 ;  /* 0x000000ffff327224 */ /* 0x000fe200078e0036 */
[----:B------:R-:W-:-:S04]  /*6a60*/  MOV R49, R55 ;  /* 0x0000003700317202 */ /* 0x000fc80000000f00 */
[----:B------:R-:W-:Y:S01]  /*6a70*/  MOV R102, R113 ;  /* 0x0000007100667202 */ /* 0x000fe20000000f00 */
[----:B------:R-:W-:Y:S01]  /*6a80*/  IMAD.MOV.U32 R103, RZ, RZ, R114 ;  /* 0x000000ffff677224 */ /* 0x000fe200078e0072 */
[----:B------:R-:W-:Y:S01]  /*6a90*/  HMMA.16816.F32 R52, R128, R56, R40 ;  /* 0x000000388034723c */ /* 0x000fe20000001828 */
[----:B------:R-:W-:Y:S01]  /*6aa0*/  IMAD.MOV.U32 R48, RZ, RZ, R104 ;  /* 0x000000ffff307224 */ /* 0x000fe200078e0068 */
[----:B------:R-:W-:Y:S01]  /*6ab0*/  LDSM.16.MT88.4 R112, [R218+0xb900] ;  /* 0x00b90000da70783b */ /* 0x000fe20000004200 */
[----:B------:R-:W-:Y:S02]  /*6ac0*/  FADD.FTZ R2, R102, R4 ;  /* 0x0000000466027221 */ /* 0x000fe40000010000 */
[----:B------:R-:W-:Y:S01]  /*6ad0*/  FADD.FTZ R0, R103, R0 ;  /* 0x0000000067007221 */ /* 0x000fe20000010000 */
[----:B------:R-:W-:Y:S01]  /*6ae0*/  LDSM.16.MT88.4 R104, [R217+0xb900] ;  /* 0x00b90000d968783b */ /* 0x000fe20000004200 */
[----:B------:R-:W-:Y:S01]  /*6af0*/  MOV R40, R88 ;  /* 0x0000005800287202 */ /* 0x000fe20000000f00 */
[----:B------:R-:W-:-:S04]  /*6b00*/  IMAD.MOV.U32 R41, RZ, RZ, R89 ;  /* 0x000000ffff297224 */ /* 0x000fc800078e0059 */
[----:B------:R-:W-:Y:S02]  /*6b10*/  FADD.FTZ R2, R40, R2 ;  /* 0x0000000228027221 */ /* 0x000fe40000010000 */
[----:B------:R-:W-:Y:S02]  /*6b20*/  FADD.FTZ R0, R41, R0 ;  /* 0x0000000029007221 */ /* 0x000fe40000010000 */
[----:B------:R-:W-:Y:S02]  /*6b30*/  FADD.FTZ R2, R18, R2 ;  /* 0x0000000212027221 */ /* 0x000fe40000010000 */
[----:B------:R-:W-:Y:S01]  /*6b40*/  FADD.FTZ R0, R19, R0 ;  /* 0x0000000013007221 */ /* 0x000fe20000010000 */
[----:B------:R-:W-:Y:S01]  /*6b50*/  MOV R43, R90 ;  /* 0x0000005a002b7202 */ /* 0x000fe20000000f00 */
[----:B------:R-:W-:Y:S02]  /*6b60*/  IMAD.MOV.U32 R42, RZ, RZ, R91 ;  /* 0x000000ffff2a7224 */ /* 0x000fe400078e005b */
[----:B------:R-:W-:Y:S01]  /*6b70*/  FADD.FTZ R2, R16, R2 ;  /* 0x0000000210027221 */ /* 0x000fe20000010000 */
[----:B------:R-:W-:Y:S01]  /*6b80*/  HMMA.16816.F32 R136, R128, R140, R136 ;  /* 0x0000008c8088723c */ /* 0x000fe20000001888 */
[----:B------:R-:W-:Y:S01]  /*6b90*/  FADD.FTZ R0, R17, R0 ;  /* 0x0000000011007221 */ /* 0x000fe20000010000 */
[----:B------:R-:W-:Y:S01]  /*6ba0*/  LDSM.16.MT88.4 R88, [R220+0x8900] ;  /* 0x00890000dc58783b */ /* 0x000fe20000004200 */
[----:B------:R-:W-:-:S02]  /*6bb0*/  FADD.FTZ R2, R42, R2 ;  /* 0x000000022a027221 */ /* 0x000fc40000010000 */
[----:B------:R-:W-:Y:S01]  /*6bc0*/  FADD.FTZ R0, R43, R0 ;  /* 0x000000002b007221 */ /* 0x000fe20000010000 */
[----:B------:R-:W-:Y:S01]  /*6bd0*/  LDSM.16.MT88.4 R16, [R219+0xb900] ;  /* 0x00b90000db10783b */ /* 0x000fe20000004200 */
[----:B------:R-:W-:Y:S01]  /*6be0*/  FADD.FTZ R2, R48, R2 ;  /* 0x0000000230027221 */ /* 0x000fe20000010000 */
[----:B------:R-:W-:Y:S01]  /*6bf0*/  HMMA.16816.F32 R140, R128, R142, R80 ;  /* 0x0000008e808c723c */ /* 0x000fe20000001850 */
[----:B------:R-:W-:Y:S01]  /*6c00*/  FADD.FTZ R0, R49, R0 ;  /* 0x0000000031007221 */ /* 0x000fe20000010000 */
[----:B------:R-:W1:Y:S01]  /*6c10*/  LDSM.16.MT88.4 R80, [R218+0x8900] ;  /* 0x00890000da50783b */ /* 0x000e620000004200 */
[----:B------:R-:W-:Y:S02]  /*6c20*/  FADD.FTZ R2, R50, R2 ;  /* 0x0000000232027221 */ /* 0x000fe40000010000 */
[----:B------:R-:W-:Y:S02]  /*6c30*/  FADD.FTZ R0, R51, R0 ;  /* 0x0000000033007221 */ /* 0x000fe40000010000 */
[----:B------:R-:W-:-:S02]  /*6c40*/  FADD.FTZ R2, R12, R2 ;  /* 0x000000020c027221 */ /* 0x000fc40000010000 */
[----:B------:R-:W-:Y:S02]  /*6c50*/  FADD.FTZ R0, R204, R0 ;  /* 0x00000000cc007221 */ /* 0x000fe40000010000 */
[----:B------:R-:W-:Y:S02]  /*6c60*/  FADD.FTZ R2, R205, R2 ;  /* 0x00000002cd027221 */ /* 0x000fe40000010000 */
[----:B------:R-:W-:Y:S02]  /*6c70*/  FADD.FTZ R0, R206, R0 ;  /* 0x00000000ce007221 */ /* 0x000fe40000010000 */
        /* <DEDUP_REMOVED lines=11> */
[----:B------:R-:W-:Y:S01]  /*6d30*/  FADD.FTZ R0, R133, R0 ;  /* 0x0000000085007221 */ /* 0x000fe20000010000 */
[----:B------:R-:W-:Y:S01]  /*6d40*/  HMMA.16816.F32 R144, R128, R148, R144 ;  /* 0x000000948090723c */ /* 0x000fe20000001890 */
[----:B------:R-:W-:Y:S02]  /*6d50*/  FADD.FTZ R4, R208, R2 ;  /* 0x00000002d0047221 */ /* 0x000fe40000010000 */
[----:B------:R-:W-:-:S05]  /*6d60*/  FADD.FTZ R2, R134, R0 ;  /* 0x0000000086027221 */ /* 0x000fca0000010000 */
[----:B------:R-:W-:Y:S01]  /*6d70*/  HMMA.16816.F32 R156, R128, R158, R64 ;  /* 0x0000009e809c723c */ /* 0x000fe20000001840 */
[----:B------:R-:W2:Y:S01]  /*6d80*/  LDSM.16.MT88.4 R64, [R219+0x5900] ;  /* 0x00590000db40783b */ /* 0x000ea20000004200 */
[----:B------:R-:W-:-:S06]  /*6d90*/  FADD.FTZ R0, R210, R4 ;  /* 0x00000004d2007221 */ /* 0x000fcc0000010000 */
[----:B------:R-:W-:Y:S01]  /*6da0*/  HMMA.16816.F32 R148, R128, R150, R76 ;  /* 0x000000968094723c */ /* 0x000fe2000000184c */
[----:B------:R-:W-:-:S07]  /*6db0*/  FADD.FTZ R2, R209, R2 ;  /* 0x00000002d1027221 */ /* 0x000fce0000010000 */
[----:B----4-:R-:W-:Y:S01]  /*6dc0*/  HMMA.16816.F32 R160, R128, R164, R160 ;  /* 0x000000a480a0723c */ /* 0x010fe200000018a0 */
[----:B------:R-:W-:-:S07]  /*6dd0*/  FADD.FTZ R0, R9, R0 ;  /* 0x0000000009007221 */ /* 0x000fce0000010000 */
[C---:B------:R-:W-:Y:S01]  /*6de0*/  HMMA.16816.F32 R164, R128.reuse, R166, R96 ;  /* 0x000000a680a4723c */ /* 0x040fe20000001860 */
[----:B------:R-:W4:Y:S07]  /*6df0*/  LDSM.16.MT88.4 R96, [R219+0x8900] ;  /* 0x00890000db60783b */ /* 0x000f2e0000004200 */
[----:B-1----:R-:W-:Y:S01]  /*6e00*/  HMMA.16816.F32 R76, R128, R80, R120 ;  /* 0x00000050804c723c */ /* 0x002fe20000001878 */
        /* <DEDUP_REMOVED lines=8> */
[----:B------:R-:W-:-:S04]  /*6e90*/  MOV R207, c[0x0][0x1d0] ;  /* 0x0000740000cf7a02 */ /* 0x000fc80000000f00 */
[----:B------:R3:W-:Y:S04]  /*6ea0*/  STL [R1+0x8], R0 ;  /* 0x0000080001007387 */ /* 0x0007e80000100800 */
[----:B------:R3:W-:Y:S01]  /*6eb0*/  STL [R1+0x4], R4 ;  /* 0x0000040401007387 */ /* 0x0007e20000100800 */
[----:B------:R-:W-:Y:S01]  /*6ec0*/  ISETP.GE.AND P6, PT, R207, 0x61, PT ;  /* 0x00000061cf00780c */ /* 0x000fe20003fc6270 */
[C---:B------:R-:W-:Y:S08]  /*6ed0*/  HMMA.16816.F32 R56, R128.reuse, R58, R60 ;  /* 0x0000003a8038723c */ /* 0x040ff0000000183c */
[C---:B--2---:R-:W-:Y:S08]  /*6ee0*/  HMMA.16816.F32 R60, R128.reuse, R64, R84 ;  /* 0x00000040803c723c */ /* 0x044ff00000001854 */
[C---:B------:R-:W-:Y:S08]  /*6ef0*/  HMMA.16816.F32 R64, R128.reuse, R66, R92 ;  /* 0x000000428040723c */ /* 0x040ff0000000185c */
[C---:B------:R-:W-:Y:S08]  /*6f00*/  HMMA.16816.F32 R72, R128.reuse, R74, R116 ;  /* 0x0000004a8048723c */ /* 0x040ff00000001874 */
[C---:B------:R-:W-:Y:S08]  /*6f10*/  HMMA.16816.F32 R84, R128.reuse, R88, R124 ;  /* 0x000000588054723c */ /* 0x040ff0000000187c */
[C---:B----4-:R-:W-:Y:S08]  /*6f20*/  HMMA.16816.F32 R92, R128.reuse, R96, R188 ;  /* 0x00000060805c723c */ /* 0x050ff000000018bc */
[C---:B------:R-:W-:Y:S08]  /*6f30*/  HMMA.16816.F32 R100, R128.reuse, R104, R196 ;  /* 0x000000688064723c */ /* 0x040ff000000018c4 */
[C---:B------:R-:W-:Y:S08]  /*6f40*/  HMMA.16816.F32 R108, R128.reuse, R112, R108 ;  /* 0x00000070806c723c */ /* 0x040ff0000000186c */
[C---:B-1----:R-:W-:Y:S08]  /*6f50*/  HMMA.16816.F32 R116, R128.reuse, R120, R24 ;  /* 0x000000788074723c */ /* 0x042ff00000001818 */
[C---:B------:R-:W-:Y:S08]  /*6f60*/  HMMA.16816.F32 R80, R128.reuse, R82, R28 ;  /* 0x000000528050723c */ /* 0x040ff0000000181c */
        /* <DEDUP_REMOVED lines=8> */
[----:B---3--:R-:W2:Y:S01]  /*6ff0*/  LDL.LU R207, [R1] ;  /* 0x0000000001cf7983 */ /* 0x008ea20000300800 */
[----:B------:R-:W-:Y:S01]  /*7000*/  UMOV UR6, 0x6 ;  /* 0x0000000600067882 */ /* 0x000fe20000000000 */
[----:B------:R-:W-:Y:S01]  /*7010*/  IMAD.MOV.U32 R134, RZ, RZ, R3 ;  /* 0x000000ffff867224 */ /* 0x000fe200078e0003 */
[----:B------:R-:W-:Y:S01]  /*7020*/  ULDC.64 UR4, c[0x0][0x208] ;  /* 0x0000820000047ab9 */ /* 0x000fe20000000a00 */
[----:B------:R-:W-:Y:S01]  /*7030*/  MOV R133, R132 ;  /* 0x0000008400857202 */ /* 0x000fe20000000f00 */
[----:B------:R-:W-:-:S02]  /*7040*/  USHF.L.U64.HI UR5, UR4, UR6, UR5 ;  /* 0x0000000604057299 */ /* 0x000fc40008010205 */
[----:B------:R-:W-:Y:S01]  /*7050*/  USHF.L.U32 UR4, UR4, 0x6, URZ ;  /* 0x0000000604047899 */ /* 0x000fe2000800063f */
[----:B--2---:R-:W-:-:S08]  /*7060*/  IADD3 R252, R207, -0x2, RZ ;  /* 0xfffffffecffc7810 */ /* 0x004fd00007ffe0ff */
[----:B------:R-:W2:Y:S04]  /*7070*/  LDL.LU.64 R204, [R1+0x10] ;  /* 0x0000100001cc7983 */ /* 0x000ea80000300a00 */
[----:B------:R-:W3:Y:S04]  /*7080*/  LDL.LU.64 R206, [R1+0x40] ;  /* 0x0000400001ce7983 */ /* 0x000ee80000300a00 */
[----:B------:R-:W4:Y:S01]  /*7090*/  LDL R12, [R1+0x38] ;  /* 0x00003800010c7983 */ /* 0x000f220000100800 */
[----:B--2---:R-:W-:-:S02]  /*70a0*/  MOV R3, R205 ;  /* 0x000000cd00037202 */ /* 0x004fc40000000f00 */
[----:B---3--:R-:W-:Y:S02]  /*70b0*/  MOV R2, R206 ;  /* 0x000000ce00027202 */ /* 0x008fe40000000f00 */
[----:B----4-:R-:W-:-:S03]  /*70c0*/  SHF.L.U32 R251, R12, 0x1, RZ ;  /* 0x000000010cfb7819 */ /* 0x010fc600000006ff */
[----:B------:R1:W-:Y:S04]  /*70d0*/  STL.64 [R1+0x10], R2 ;  /* 0x0000100201007387 */ /* 0x0003e80000100a00 */
.L_x_685:
[----:B------:R-:W2:Y:S01]  /*70e0*/  LDL.64 R12, [R1+0x10] ;  /* 0x00001000010c7983 */ /* 0x000ea20000100a00 */
[----:B-1----:R-:W-:Y:S01]  /*70f0*/  SHF.R.S32.HI R0, RZ, 0x1f, R252 ;  /* 0x0000001fff007819 */ /* 0x002fe200000114fc */
[----:B------:R-:W-:Y:S04]  /*7100*/  DEPBAR.LE SB0, 0x0 ;  /* 0x000080000000791a */ /* 0x000fe80000000000 */
[----:B------:R-:W-:Y:S01]  /*7110*/  BAR.SYNC.DEFER_BLOCKING 0x0 ;  /* 0x0000000000007b1d */ /* 0x000fe20000010000 */
[----:B------:R-:W-:Y:S02]  /*7120*/  IMAD R0, R0, c[0x0][0x208], RZ ;  /* 0x0000820000007a24 */ /* 0x000fe400078e02ff */
[C---:B-1----:R-:W-:Y:S04]  /*7130*/  IMAD.WIDE.U32 R2, R252.reuse, c[0x0][0x208], RZ ;  /* 0x00008200fc027a25 */ /* 0x042fe800078e00ff */
[----:B------:R-:W-:Y:S05]  /*7140*/  IMAD R0, R252, c[0x0][0x20c], R0 ;  /* 0x00008300fc007a24 */ /* 0x000fea00078e0200 */
[----:B------:R-:W-:Y:S05]  /*7150*/  IADD3 R0, R3, R0, RZ ;  /* 0x0000000003007210 */ /* 0x000fea0007ffe0ff */
[----:B------:R-:W-:Y:S01]  /*7160*/  IMAD R0, R0, 0x60, RZ ;  /* 0x0000006000007824 */ /* 0x000fe200078e02ff */
[----:B-----5:R-:W-:Y:S08]  /*7170*/  LDSM.16.M88.4 R48, [R224] ;  /* 0x00000000e030783b */ /* 0x020ff00000000200 */
[----:B------:R-:W1:Y:S08]  /*7180*/  LDSM.16.M88.4 R8, [R216+0xc100] ;  /* 0x00c10000d808783b */ /* 0x000e700000000200 */
[----:B------:R-:W3:Y:S08]  /*7190*/  LDSM.16.M88.4 R16, [R216+0xc900] ;  /* 0x00c90000d810783b */ /* 0x000ef00000000200 */
[----:B------:R-:W4:Y:S08]  /*71a0*/  LDSM.16.M88.4 R24, [R216+0xd100] ;  /* 0x00d10000d818783b */ /* 0x000f300000000200 */
[----:B------:R-:W2:Y:S08]  /*71b0*/  LDSM.16.M88.4 R32, [R216+0xd900] ;  /* 0x00d90000d820783b */ /* 0x000eb00000000200 */
[----:B------:R-:W2:Y:S01]  /*71c0*/  LDSM.16.M88.4 R40, [R216+0xe100] ;  /* 0x00e10000d828783b */ /* 0x000ea20000000200 */
[C---:B-1----:R-:W-:Y:S07]  /*71d0*/  HMMA.16816.F32 R4, R48.reuse, R8, RZ ;  /* 0x000000083004723c */ /* 0x042fee00000018ff */
[----:B------:R-:W1:Y:S01]  /*71e0*/  LDSM.16.M88.4 R184, [R216+0xe900] ;  /* 0x00e90000d8b8783b */ /* 0x000e620000000200 */
[C---:B------:R-:W-:Y:S07]  /*71f0*/  HMMA.16816.F32 R8, R48.reuse, R10, RZ ;  /* 0x0000000a3008723c */ /* 0x040fee00000018ff */
[----:B------:R-:W-:Y:S08]  /*7200*/  LDSM.16.M88.4 R188, [R223] ;  /* 0x00000000dfbc783b */ /* 0x000ff00000000200 */
[----:B------:R-:W1:Y:S08]  /*7210*/  LDSM.16.M88.4 R192, [R227] ;  /* 0x00000000e3c0783b */ /* 0x000e700000000200 */
[----:B------:R-:W1:Y:S08]  /*7220*/  LDSM.16.M88.4 R196, [R250] ;  /* 0x00000000fac4783b */ /* 0x000e700000000200 */
[----:B------:R-:W1:Y:S08]  /*7230*/  LDSM.16.M88.4 R200, [R249] ;  /* 0x00000000f9c8783b */ /* 0x000e700000000200 */
[----:B------:R-:W1:Y:S08]  /*7240*/  LDSM.16.M88.4 R204, [R248] ;  /* 0x00000000f8cc783b */ /* 0x000e700000000200 */
[----:B------:R-:W1:Y:S08]  /*7250*/  LDSM.16.M88.4 R208, [R247] ;  /* 0x00000000f7d0783b */ /* 0x000e700000000200 */
[----:B------:R-:W1:Y:S01]  /*7260*/  LDSM.16.M88.4 R212, [R246] ;  /* 0x00000000f6d4783b */ /* 0x000e620000000200 */
[----:B--2---:R-:W-:Y:S02]  /*7270*/  IMAD.WIDE.U32 R2, R2, 0x60, R12 ;  /* 0x0000006002027825 */ /* 0x004fe400078e000c */
[C---:B---3--:R-:W-:Y:S03]  /*7280*/  HMMA.16816.F32 R12, R48.reuse, R16, RZ ;  /* 0x00000010300c723c */ /* 0x048fe600000018ff */
[----:B------:R-:W-:Y:S02]  /*7290*/  IADD3 R28, R3, R0, RZ ;  /* 0x00000000031c7210 */ /* 0x000fe40007ffe0ff */
[C---:B------:R-:W-:Y:S02]  /*72a0*/  SHF.L.U32 R0, R2.reuse, 0x1, RZ ;  /* 0x0000000102007819 */ /* 0x040fe400000006ff */
[----:B------:R-:W-:Y:S01]  /*72b0*/  SHF.L.U64.HI R28, R2, 0x1, R28 ;  /* 0x00000001021c7819 */ /* 0x000fe2000001021c */
[C---:B------:R-:W-:Y:S01]  /*72c0*/  HMMA.16816.F32 R16, R48.reuse, R18, RZ ;  /* 0x000000123010723c */ /* 0x040fe200000018ff */
[C---:B------:R-:W-:Y:S03]  /*72d0*/  IADD3 R2, P6, R0.reuse, c[0x0][0x1f8], RZ ;  /* 0x00007e0000027a10 */ /* 0x040fe60007fde0ff */
[----:B------:R-:W-:Y:S02]  /*72e0*/  IADD3 R30, P5, R0, 0x80, RZ ;  /* 0x00000080001e7810 */ /* 0x000fe40007fbe0ff */
[----:B------:R-:W-:Y:S02]  /*72f0*/  IADD3.X R3, R28, c[0x0][0x1fc], RZ, P6, !PT ;  /* 0x00007f001c037a10 */ /* 0x000fe400037fe4ff */
[----:B------:R-:W-:Y:S03]  /*7300*/  IADD3 R30, P0, R30, c[0x0][0x1f8], RZ ;  /* 0x00007e001e1e7a10 */ /* 0x000fe60007f1e0ff */
[----:B------:R-:W-:Y:S01]  /*7310*/  @!PT LDS RZ, [RZ] ;  /* 0x00000000fffff984 */ /* 0x000fe20000000800 */
[----:B------:R-:W-:Y:S01]  /*7320*/  @!PT LDS RZ, [RZ] ;  /* 0x00000000fffff984 */ /* 0x000fe20000000800 */
[----:B------:R-:W-:Y:S01]  /*7330*/  @!PT LDS RZ, [RZ] ;  /* 0x00000000fffff984 */ /* 0x000fe20000000800 */
[----:B------:R2:W-:Y:S01]  /*7340*/  LDGSTS.E.BYPASS.LTC128B.128 [R251+0x100], [R2.64], !P1 ;  /* 0x0010000002fb7fae */ /* 0x0005e2000c901d48 */
[----:B------:R-:W-:Y:S02]  /*7350*/  IADD3 R36, P6, R0, 0x100, RZ ;  /* 0x0000010000247810 */ /* 0x000fe40007fde0ff */
[--C-:B------:R-:W-:Y:S02]  /*7360*/  IADD3.X R31, RZ, c[0x0][0x1fc], R28.reuse, P0, P5 ;  /* 0x00007f00ff1f7a10 */ /* 0x100fe400007ea41c */
[----:B------:R-:W-:Y:S02]  /*7370*/  P2R R20, PR, RZ, 0x40 ;  /* 0x00000040ff147803 */ /* 0x000fe40000000000 */
[----:B------:R-:W-:Y:S01]  /*7380*/  IADD3 R36, P0, R36, c[0x0][0x1f8], RZ ;  /* 0x00007e0024247a10 */ /* 0x000fe20007f1e0ff */
[----:B------:R3:W-:Y:S01]  /*7390*/  LDGSTS.E.BYPASS.LTC128B.128 [R251+0x3100], [R30.64], !P4 ;  /* 0x031000001efb7fae */ /* 0x0007e2000e101d48 */
[----:B------:R-:W-:Y:S02]  /*73a0*/  ISETP.NE.AND P5, PT, R20, RZ, PT ;  /* 0x000000ff1400720c */ /* 0x000fe40003fa5270 */
[C---:B----4-:R-:W-:Y:S01]  /*73b0*/  HMMA.16816.F32 R20, R48.reuse, R24, RZ ;  /* 0x000000183014723c */ /* 0x050fe200000018ff */
[----:B------:R-:W-:Y:S02]  /*73c0*/  IADD3 R0, P6, R0, 0x180, RZ ;  /* 0x0000018000007810 */ /* 0x000fe40007fde0ff */
[--C-:B------:R-:W-:Y:S02]  /*73d0*/  IADD3.X R37, RZ, c[0x0][0x1fc], R28.reuse, P0, P5 ;  /* 0x00007f00ff257a10 */ /* 0x100fe400007ea41c */
[----:B------:R-:W-:Y:S03]  /*73e0*/  IADD3 R38, P5, R0, c[0x0][0x1f8], RZ ;  /* 0x00007e0000267a10 */ /* 0x000fe60007fbe0ff */
[C---:B------:R-:W-:Y:S01]  /*73f0*/  HMMA.16816.F32 R24, R48.reuse, R26, RZ ;  /* 0x0000001a3018723c */ /* 0x040fe200000018ff */
[----:B------:R4:W-:Y:S03]  /*7400*/  LDGSTS.E.BYPASS.LTC128B.128 [R251+0x6100], [R36.64], !P3 ;  /* 0x0610000024fb7fae */ /* 0x0009e6000d901d48 */
[----:B------:R-:W-:Y:S02]  /*7410*/  IADD3.X R39, RZ, c[0x0][0x1fc], R28, P5, P6 ;  /* 0x00007f00ff277a10 */ /* 0x000fe40002fec41c */
[----:B--2---:R-:W-:Y:S03]  /*7420*/  IADD3 R2, P0, R2, UR4, RZ ;  /* 0x0000000402027c10 */ /* 0x004fe6000ff1e0ff */
[----:B------:R2:W-:Y:S03]  /*7430*/  LDGSTS.E.BYPASS.LTC128B.128 [R251+0x9100], [R38.64], !P2 ;  /* 0x0910000026fb7fae */ /* 0x0005e6000d101d48 */
[----:B------:R-:W-:Y:S01]  /*7440*/  IADD3.X R3, R3, UR5, RZ, P0, !PT ;  /* 0x0000000503037c10 */ /* 0x000fe200087fe4ff */
[C---:B---3--:R-:W-:Y:S04]  /*7450*/  HMMA.16816.F32 R28, R48.reuse, R32, RZ ;  /* 0x00000020301c723c */ /* 0x048fe800000018ff */
[----:B------:R3:W-:Y:S04]  /*7460*/  LDGSTS.E.BYPASS.LTC128B.128 [R251+0x1100], [R2.64], !P1 ;  /* 0x0110000002fb7fae */ /* 0x0007e8000c901d48 */
[C---:B------:R-:W-:Y:S04]  /*7470*/  HMMA.16816.F32 R32, R48.reuse, R34, RZ ;  /* 0x000000223020723c */ /* 0x040fe800000018ff */
[----:B------:R3:W-:Y:S01]  /*7480*/  LDGSTS.E.BYPASS.LTC128B.128 [R251+0x4100], [R2.64+0x80], !P4 ;  /* 0x0410008002fb7fae */ /* 0x0007e2000e101d48 */
[----:B----4-:R-:W-:Y:S04]  /*7490*/  IADD3 R36, P0, R2, UR4, RZ ;  /* 0x0000000402247c10 */ /* 0x010fe8000ff1e0ff */
[----:B------:R-:W-:Y:S03]  /*74a0*/  IADD3.X R37, R3, UR5, RZ, P0, !PT ;  /* 0x0000000503257c10 */ /* 0x000fe600087fe4ff */
[----:B------:R3:W-:Y:S01]  /*74b0*/  LDGSTS.E.BYPASS.LTC128B.128 [R251+0x7100], [R2.64+0x100], !P3 ;  /* 0x0710010002fb7fae */ /* 0x0007e2000d901d48 */
[C---:B------:R-:W-:Y:S02]  /*74c0*/  ISETP.GT.AND P0, PT, R252.reuse, RZ, PT ;  /* 0x000000fffc00720c */ /* 0x040fe40003f04270 */
[----:B------:R-:W-:Y:S05]  /*74d0*/  IADD3 R252, R252, -0x1, RZ ;  /* 0xfffffffffcfc7810 */ /* 0x000fea0007ffe0ff */
[----:B------:R3:W-:Y:S08]  /*74e0*/  LDGSTS.E.BYPASS.LTC128B.128 [R251+0xa100], [R2.64+0x180], !P2 ;  /* 0x0a10018002fb7fae */ /* 0x0007f0000d101d48 */
[----:B------:R2:W-:Y:S08]  /*74f0*/  LDGSTS.E.BYPASS.LTC128B.128 [R251+0x2100], [R36.64], !P1 ;  /* 0x0210000024fb7fae */ /* 0x0005f0000c901d48 */
[----:B------:R2:W-:Y:S08]  /*7500*/  LDGSTS.E.BYPASS.LTC128B.128 [R251+0x5100], [R36.64+0x80], !P4 ;  /* 0x0510008024fb7fae */ /* 0x0005f0000e101d48 */
[----:B------:R2:W-:Y:S08]  /*7510*/  LDGSTS.E.BYPASS.LTC128B.128 [R251+0x8100], [R36.64+0x100], !P3 ;  /* 0x0810010024fb7fae */ /* 0x0005f0000d901d48 */
[----:B------:R2:W-:Y:S08]  /*7520*/  LDGSTS.E.BYPASS.LTC128B.128 [R251+0xb100], [R36.64+0x180], !P2 ;  /* 0x0b10018024fb7fae */ /* 0x0005f0000d101d48 */
[----:B------:R-:W0:Y:S01]  /*7530*/  LDGDEPBAR ;  /* 0x00000000000079af */ /* 0x000e220000000000 */
[C---:B--2---:R-:W-:Y:S08]  /*7540*/  HMMA.16816.F32 R36, R48.reuse, R40, RZ ;  /* 0x000000283024723c */ /* 0x044ff000000018ff */
[C---:B------:R-:W-:Y:S08]  /*7550*/  HMMA.16816.F32 R40, R48.reuse, R42, RZ ;  /* 0x0000002a3028723c */ /* 0x040ff000000018ff */
[C---:B-1----:R-:W-:Y:S08]  /*7560*/  HMMA.16816.F32 R44, R48.reuse, R184, RZ ;  /* 0x000000b8302c723c */ /* 0x042ff000000018ff */
[----:B------:R-:W-:Y:S01]  /*7570*/  HMMA.16816.F32 R48, R48, R186, RZ ;  /* 0x000000ba3030723c */ /* 0x000fe200000018ff */
[----:B------:R-:W-:Y:S07]  /*7580*/  LDSM.16.M88.4 R184, [R226] ;  /* 0x00000000e2b8783b */ /* 0x000fee0000000200 */
[C---:B------:R-:W-:Y:S08]  /*7590*/  HMMA.16816.F32 R4, R188.reuse, R192, R4 ;  /* 0x000000c0bc04723c */ /* 0x040ff00000001804 */
[C---:B------:R-:W-:Y:S01]  /*75a0*/  HMMA.16816.F32 R8, R188.reuse, R194, R8 ;  /* 0x000000c2bc08723c */ /* 0x040fe20000001808 */
[----:B------:R-:W1:Y:S07]  /*75b0*/  LDSM.16.M88.4 R192, [R222+0xc100] ;  /* 0x00c10000dec0783b */ /* 0x000e6e0000000200 */
[C---:B------:R-:W-:Y:S08]  /*75c0*/  HMMA.16816.F32 R12, R188.reuse, R196, R12 ;  /* 0x000000c4bc0c723c */ /* 0x040ff0000000180c */
[C---:B------:R-:W-:Y:S01]  /*75d0*/  HMMA.16816.F32 R16, R188.reuse, R198, R16 ;  /* 0x000000c6bc10723c */ /* 0x040fe20000001810 */
[----:B------:R-:W2:Y:S07]  /*75e0*/  LDSM.16.M88.4 R196, [R222+0xc900] ;  /* 0x00c90000dec4783b */ /* 0x000eae0000000200 */
[C---:B------:R-:W-:Y:S08]  /*75f0*/  HMMA.16816.F32 R20, R188.reuse, R200, R20 ;  /* 0x000000c8bc14723c */ /* 0x040ff00000001814 */
[C---:B------:R-:W-:Y:S01]  /*7600*/  HMMA.16816.F32 R24, R188.reuse, R202, R24 ;  /* 0x000000cabc18723c */ /* 0x040fe20000001818 */
[----:B------:R-:W4:Y:S07]  /*7610*/  LDSM.16.M88.4 R200, [R222+0xd100] ;  /* 0x00d10000dec8783b */ /* 0x000f2e0000000200 */
        /* <DEDUP_REMOVED lines=8> */
[----:B------:R-:W3:Y:S07]  /*76a0*/  LDSM.16.M88.4 R188, [R222+0xe100] ;  /* 0x00e10000debc783b */ /* 0x000eee0000000200 */
[C---:B-1----:R-:W-:Y:S08]  /*76b0*/  HMMA.16816.F32 R4, R184.reuse, R192, R4 ;  /* 0x000000c0b804723c */ /* 0x042ff00000001804 */
[C---:B------:R-:W-:Y:S01]  /*76c0*/  HMMA.16816.F32 R8, R184.reuse, R194, R8 ;  /* 0x000000c2b808723c */ /* 0x040fe20000001808 */
[----:B------:R-:W-:Y:S07]  /*76d0*/  LDSM.16.M88.4 R192, [R221] ;  /* 0x00000000ddc0783b */ /* 0x000fee0000000200 */
[C---:B--2---:R-:W-:Y:S08]  /*76e0*/  HMMA.16816.F32 R12, R184.reuse, R196, R12 ;  /* 0x000000c4b80c723c */ /* 0x044ff0000000180c */
[C---:B------:R-:W-:Y:S01]  /*76f0*/  HMMA.16816.F32 R16, R184.reuse, R198, R16 ;  /* 0x000000c6b810723c */ /* 0x040fe20000001810 */
[----:B------:R-:W-:Y:S07]  /*7700*/  LDSM.16.M88.4 R196, [R221+0x800] ;  /* 0x00080000ddc4783b */ /* 0x000fee0000000200 */
[C---:B----4-:R-:W-:Y:S08]  /*7710*/  HMMA.16816.F32 R20, R184.reuse, R200, R20 ;  /* 0x000000c8b814723c */ /* 0x050ff00000001814 */
[C---:B------:R-:W-:Y:S01]  /*7720*/  HMMA.16816.F32 R24, R184.reuse, R202, R24 ;  /* 0x000000cab818723c */ /* 0x040fe20000001818 */
[----:B------:R-:W-:Y:S07]  /*7730*/  LDSM.16.M88.4 R200, [R221+0x1000] ;  /* 0x00100000ddc8783b */ /* 0x000fee0000000200 */
[C---:B------:R-:W-:Y:S08]  /*7740*/  HMMA.16816.F32 R28, R184.reuse, R204, R28 ;  /* 0x000000ccb81c723c */ /* 0x040ff0000000181c */
[C---:B------:R-:W-:Y:S01]  /*7750*/  HMMA.16816.F32 R32, R184.reuse, R206, R32 ;  /* 0x000000ceb820723c */ /* 0x040fe20000001820 */
[----:B------:R-:W-:Y:S07]  /*7760*/  LDSM.16.M88.4 R204, [R221+0x1800] ;  /* 0x00180000ddcc783b */ /* 0x000fee0000000200 */
[C---:B---3--:R-:W-:Y:S08]  /*7770*/  HMMA.16816.F32 R36, R184.reuse, R188, R36 ;  /* 0x000000bcb824723c */ /* 0x048ff00000001824 */
[C---:B------:R-:W-:Y:S01]  /*7780*/  HMMA.16816.F32 R40, R184.reuse, R190, R40 ;  /* 0x000000beb828723c */ /* 0x040fe20000001828 */
[----:B------:R-:W1:Y:S07]  /*7790*/  LDSM.16.M88.4 R188, [R225] ;  /* 0x00000000e1bc783b */ /* 0x000e6e0000000200 */
[C---:B------:R-:W-:Y:S08]  /*77a0*/  HMMA.16816.F32 R44, R184.reuse, R208, R44 ;  /* 0x000000d0b82c723c */ /* 0x040ff0000000182c */
[----:B------:R-:W-:Y:S01]  /*77b0*/  HMMA.16816.F32 R48, R184, R210, R48 ;  /* 0x000000d2b830723c */ /* 0x000fe20000001830 */
[----:B------:R-:W2:Y:S08]  /*77c0*/  LDSM.16.M88.4 R184, [R221+0x2000] ;  /* 0x00200000ddb8783b */ /* 0x000eb00000000200 */
[----:B------:R-:W3:Y:S01]  /*77d0*/  LDSM.16.M88.4 R208, [R221+0x2800] ;  /* 0x00280000ddd0783b */ /* 0x000ee20000000200 */
[C---:B-1----:R-:W-:Y:S08]  /*77e0*/  HMMA.16816.F32 R4, R188.reuse, R192, R4 ;  /* 0x000000c0bc04723c */ /* 0x042ff00000001804 */
[C---:B------:R-:W-:Y:S01]  /*77f0*/  HMMA.16816.F32 R8, R188.reuse, R194, R8 ;  /* 0x000000c2bc08723c */ /* 0x040fe20000001808 */
[----:B------:R-:W-:Y:S07]  /*7800*/  LDSM.16.M88.4 R192, [R216+0xf100] ;  /* 0x00f10000d8c0783b */ /* 0x000fee0000000200 */
[C---:B------:R-:W-:Y:S08]  /*7810*/  HMMA.16816.F32 R12, R188.reuse, R196, R12 ;  /* 0x000000c4bc0c723c */ /* 0x040ff0000000180c */
        /* <DEDUP_REMOVED lines=8> */
[C---:B--2---:R-:W-:Y:S08]  /*78a0*/  HMMA.16816.F32 R36, R188.reuse, R184, R36 ;  /* 0x000000b8bc24723c */ /* 0x044ff00000001824 */
[C---:B------:R-:W-:Y:S01]  /*78b0*/  HMMA.16816.F32 R40, R188.reuse, R186, R40 ;  /* 0x000000babc28723c */ /* 0x040fe20000001828 */
[----:B------:R-:W1:Y:S07]  /*78c0*/  LDSM.16.M88.4 R184, [R224+0x4000] ;  /* 0x00400000e0b8783b */ /* 0x000e6e0000000200 */
[C---:B---3--:R-:W-:Y:S08]  /*78d0*/  HMMA.16816.F32 R44, R188.reuse, R208, R44 ;  /* 0x000000d0bc2c723c */ /* 0x048ff0000000182c */
[----:B------:R-:W-:Y:S01]  /*78e0*/  HMMA.16816.F32 R48, R188, R210, R48 ;  /* 0x000000d2bc30723c */ /* 0x000fe20000001830 */
[----:B------:R-:W2:Y:S08]  /*78f0*/  LDSM.16.M88.4 R188, [R216+0x11100] ;  /* 0x01110000d8bc783b */ /* 0x000eb00000000200 */
[----:B------:R-:W3:Y:S01]  /*7900*/  LDSM.16.M88.4 R208, [R216+0x11900] ;  /* 0x01190000d8d0783b */ /* 0x000ee20000000200 */
[C---:B-1----:R-:W-:Y:S08]  /*7910*/  HMMA.16816.F32 R4, R184.reuse, R192, R4 ;  /* 0x000000c0b804723c */ /* 0x042ff00000001804 */
[C---:B------:R-:W-:Y:S01]  /*7920*/  HMMA.16816.F32 R8, R184.reuse, R194, R8 ;  /* 0x000000c2b808723c */ /* 0x040fe20000001808 */
[----:B------:R-:W-:Y:S07]  /*7930*/  LDSM.16.M88.4 R192, [R245] ;  /* 0x00000000f5c0783b */ /* 0x000fee0000000200 */
[C---:B------:R-:W-:Y:S08]  /*7940*/  HMMA.16816.F32 R12, R184.reuse, R196, R12 ;  /* 0x000000c4b80c723c */ /* 0x040ff0000000180c */
        /* <DEDUP_REMOVED lines=8> */
[C---:B--2---:R-:W-:Y:S08]  /*79d0*/  HMMA.16816.F32 R36, R184.reuse, R188, R36 ;  /* 0x000000bcb824723c */ /* 0x044ff00000001824 */
[C---:B------:R-:W-:Y:S01]  /*79e0*/  HMMA.16816.F32 R40, R184.reuse, R190, R40 ;  /* 0x000000beb828723c */ /* 0x040fe20000001828 */
[----:B------:R-:W1:Y:S07]  /*79f0*/  LDSM.16.M88.4 R188, [R223+0x4000] ;  /* 0x00400000dfbc783b */ /* 0x000e6e0000000200 */
[C---:B---3--:R-:W-:Y:S08]  /*7a00*/  HMMA.16816.F32 R44, R184.reuse, R208, R44 ;  /* 0x000000d0b82c723c */ /* 0x048ff0000000182c */
[----:B------:R-:W-:Y:S01]  /*7a10*/  HMMA.16816.F32 R48, R184, R210, R48 ;  /* 0x000000d2b830723c */ /* 0x000fe20000001830 */
[----:B------:R-:W2:Y:S08]  /*7a20*/  LDSM.16.M88.4 R184, [R241] ;  /* 0x00000000f1b8783b */ /* 0x000eb00000000200 */
[----:B------:R-:W3:Y:S01]  /*7a30*/  LDSM.16.M88.4 R208, [R240] ;  /* 0x00000000f0d0783b */ /* 0x000ee20000000200 */
        /* <DEDUP_REMOVED lines=151> */
[----:B------:R-:W-:Y:S01]  /*83b0*/  LDSM.16.M88.4 R208, [R222+0x16100] ;  /* 0x01610000ded0783b */ /* 0x000fe20000000200 */
[C---:B-1----:R-:W-:Y:S08]  /*83c0*/  HMMA.16816.F32 R4, R188.reuse, R192, R4 ;  /* 0x000000c0bc04723c */ /* 0x042ff00000001804 */
[C---:B------:R-:W-:Y:S01]  /*83d0*/  HMMA.16816.F32 R8, R188.reuse, R194, R8 ;  /* 0x000000c2bc08723c */ /* 0x040fe20000001808 */
[----:B------:R-:W1:Y:S07]  /*83e0*/  LDSM.16.M88.4 R192, [R228] ;  /* 0x00000000e4c0783b */ /* 0x000e6e0000000200 */
[C---:B------:R-:W-:Y:S08]  /*83f0*/  HMMA.16816.F32 R12, R188.reuse, R196, R12 ;  /* 0x000000c4bc0c723c */ /* 0x040ff0000000180c */
[C---:B------:R-:W-:Y:S01]  /*8400*/  HMMA.16816.F32 R16, R188.reuse, R198, R16 ;  /* 0x000000c6bc10723c */ /* 0x040fe20000001810 */
[----:B------:R-:W-:Y:S07]  /*8410*/  LDSM.16.M88.4 R196, [R226+0xc000] ;  /* 0x00c00000e2c4783b */ /* 0x000fee0000000200 */
[C---:B------:R-:W-:Y:S08]  /*8420*/  HMMA.16816.F32 R20, R188.reuse, R200, R20 ;  /* 0x000000c8bc14723c */ /* 0x040ff00000001814 */
[C---:B------:R-:W-:Y:S01]  /*8430*/  HMMA.16816.F32 R24, R188.reuse, R202, R24 ;  /* 0x000000cabc18723c */ /* 0x040fe20000001818 */
[----:B------:R-:W3:Y:S07]  /*8440*/  LDSM.16.M88.4 R200, [R222+0x15100] ;  /* 0x01510000dec8783b */ /* 0x000eee0000000200 */
[C---:B------:R-:W-:Y:S08]  /*8450*/  HMMA.16816.F32 R28, R188.reuse, R204, R28 ;  /* 0x000000ccbc1c723c */ /* 0x040ff0000000181c */
[C---:B------:R-:W-:Y:S01]  /*8460*/  HMMA.16816.F32 R32, R188.reuse, R206, R32 ;  /* 0x000000cebc20723c */ /* 0x040fe20000001820 */
[----:B------:R-:W4:Y:S07]  /*8470*/  LDSM.16.M88.4 R204, [R222+0x15900] ;  /* 0x01590000decc783b */ /* 0x000f2e0000000200 */
[C---:B--2---:R-:W-:Y:S08]  /*8480*/  HMMA.16816.F32 R36, R188.reuse, R184, R36 ;  /* 0x000000b8bc24723c */ /* 0x044ff00000001824 */
[C---:B------:R-:W-:Y:S01]  /*8490*/  HMMA.16816.F32 R40, R188.reuse, R186, R40 ;  /* 0x000000babc28723c */ /* 0x040fe20000001828 */
[----:B------:R-:W2:Y:S07]  /*84a0*/  LDSM.16.M88.4 R184, [R222+0x16900] ;  /* 0x01690000deb8783b */ /* 0x000eae0000000200 */
[C---:B-1----:R-:W-:Y:S08]  /*84b0*/  HMMA.16816.F32 R44, R188.reuse, R192, R44 ;  /* 0x000000c0bc2c723c */ /* 0x042ff0000000182c */
[----:B------:R-:W-:Y:S01]  /*84c0*/  HMMA.16816.F32 R48, R188, R194, R48 ;  /* 0x000000c2bc30723c */ /* 0x000fe20000001830 */
[----:B------:R-:W1:Y:S07]  /*84d0*/  LDSM.16.M88.4 R188, [R222+0x17100] ;  /* 0x01710000debc783b */ /* 0x000e6e0000000200 */
[C---:B---3--:R-:W-:Y:S01]  /*84e0*/  HMMA.16816.F32 R4, R196.reuse, R200, R4 ;  /* 0x000000c8c404723c */ /* 0x048fe20000001804 */
[----:B------:R-:W3:Y:S07]  /*84f0*/  LDSM.16.M88.4 R192, [R222+0x17900] ;  /* 0x01790000dec0783b */ /* 0x000eee0000000200 */
[C---:B------:R-:W-:Y:S01]  /*8500*/  HMMA.16816.F32 R8, R196.reuse, R202, R8 ;  /* 0x000000cac408723c */ /* 0x040fe20000001808 */
[----:B------:R-:W-:Y:S07]  /*8510*/  LDSM.16.M88.4 R200, [R225+0xc000] ;  /* 0x00c00000e1c8783b */ /* 0x000fee0000000200 */
[C---:B----4-:R-:W-:Y:S08]  /*8520*/  HMMA.16816.F32 R12, R196.reuse, R204, R12 ;  /* 0x000000ccc40c723c */ /* 0x050ff0000000180c */
[C---:B------:R-:W-:Y:S01]  /*8530*/  HMMA.16816.F32 R16, R196.reuse, R206, R16 ;  /* 0x000000cec410723c */ /* 0x040fe20000001810 */
[----:B------:R-:W4:Y:S07]  /*8540*/  LDSM.16.M88.4 R204, [R221+0x9000] ;  /* 0x00900000ddcc783b */ /* 0x000f2e0000000200 */
[C---:B------:R-:W-:Y:S08]  /*8550*/  HMMA.16816.F32 R20, R196.reuse, R208, R20 ;  /* 0x000000d0c414723c */ /* 0x040ff00000001814 */
[C---:B------:R-:W-:Y:S08]  /*8560*/  HMMA.16816.F32 R24, R196.reuse, R210, R24 ;  /* 0x000000d2c418723c */ /* 0x040ff00000001818 */
[C---:B--2---:R-:W-:Y:S08]  /*8570*/  HMMA.16816.F32 R28, R196.reuse, R184, R28 ;  /* 0x000000b8c41c723c */ /* 0x044ff0000000181c */
[C---:B------:R-:W-:Y:S01]  /*8580*/  HMMA.16816.F32 R32, R196.reuse, R186, R32 ;  /* 0x000000bac420723c */ /* 0x040fe20000001820 */
[----:B------:R-:W2:Y:S07]  /*8590*/  LDSM.16.M88.4 R184, [R221+0x9800] ;  /* 0x00980000ddb8783b */ /* 0x000eae0000000200 */
[C---:B-1----:R-:W-:Y:S08]  /*85a0*/  HMMA.16816.F32 R36, R196.reuse, R188, R36 ;  /* 0x000000bcc424723c */ /* 0x042ff00000001824 */
[C---:B------:R-:W-:Y:S08]  /*85b0*/  HMMA.16816.F32 R40, R196.reuse, R190, R40 ;  /* 0x000000bec428723c */ /* 0x040ff00000001828 */
[C---:B---3--:R-:W-:Y:S08]  /*85c0*/  HMMA.16816.F32 R44, R196.reuse, R192, R44 ;  /* 0x000000c0c42c723c */ /* 0x048ff0000000182c */
[----:B------:R-:W-:Y:S08]  /*85d0*/  HMMA.16816.F32 R48, R196, R194, R48 ;  /* 0x000000c2c430723c */ /* 0x000ff00000001830 */
[C---:B----4-:R-:W-:Y:S08]  /*85e0*/  HMMA.16816.F32 R4, R200.reuse, R204, R4 ;  /* 0x000000ccc804723c */ /* 0x050ff00000001804 */
[C---:B------:R-:W-:Y:S08]  /*85f0*/  HMMA.16816.F32 R8, R200.reuse, R206, R8 ;  /* 0x000000cec808723c */ /* 0x040ff00000001808 */
[C---:B--2---:R-:W-:Y:S08]  /*8600*/  HMMA.16816.F32 R12, R200.reuse, R184, R12 ;  /* 0x000000b8c80c723c */ /* 0x044ff0000000180c */
        /* <DEDUP_REMOVED lines=23> */
[----:B------:R-:W2:Y:S01]  /*8780*/  MUFU.TANH R189, R8 ;  /* 0x0000000800bd7308 */ /* 0x000ea20000002400 */
[----:B---3--:R-:W-:Y:S09]  /*8790*/  FMNMX.FTZ R2, R193, R134, !PT ;  /* 0x00000086c1027209 */ /* 0x008ff20007810000 */
[----:B------:R-:W3:Y:S01]  /*87a0*/  MUFU.TANH R185, R9 ;  /* 0x0000000900b97308 */ /* 0x000ee20000002400 */
[----:B-1----:R-:W1:Y:S01]  /*87b0*/  LDSM.16.M88.4 R4, [R221+0xa000] ;  /* 0x00a00000dd04783b */ /* 0x002e620000000200 */
[----:B----4-:R-:W-:Y:S08]  /*87c0*/  FMNMX.FTZ R2, R194, R2, !PT ;  /* 0x00000002c2027209 */ /* 0x010ff00007810000 */
[----:B------:R-:W4:Y:S01]  /*87d0*/  MUFU.TANH R191, R10 ;  /* 0x0000000a00bf7308 */ /* 0x000f220000002400 */
[----:B--2---:R-:W-:Y:S09]  /*87e0*/  FMNMX.FTZ R0, R189, R0, !PT ;  /* 0x00000000bd007209 */ /* 0x004ff20007810000 */
[----:B------:R2:W1:Y:S01]  /*87f0*/  MUFU.TANH R192, R11 ;  /* 0x0000000b00c07308 */ /* 0x0004620000002400 */
[----:B---3--:R-:W-:Y:S09]  /*8800*/  FMNMX.FTZ R0, R185, R0, !PT ;  /* 0x00000000b9007209 */ /* 0x008ff20007810000 */
[----:B------:R-:W3:Y:S01]  /*8810*/  MUFU.TANH R187, R12 ;  /* 0x0000000c00bb7308 */ /* 0x000ee20000002400 */
[----:B----4-:R-:W-:Y:S09]  /*8820*/  FMNMX.FTZ R2, R191, R2, !PT ;  /* 0x00000002bf027209 */ /* 0x010ff20007810000 */
[----:B------:R-:W4:Y:S01]  /*8830*/  MUFU.TANH R195, R13 ;  /* 0x0000000d00c37308 */ /* 0x000f220000002400 */
[C---:B-1----:R-:W-:Y:S01]  /*8840*/  HMMA.16816.F32 R20, R200.reuse, R4, R20 ;  /* 0x00000004c814723c */ /* 0x042fe20000001814 */
[----:B--2---:R-:W1:Y:S02]  /*8850*/  LDSM.16.M88.4 R8, [R221+0xa800] ;  /* 0x00a80000dd08783b */ /* 0x004e640000000200 */
[----:B------:R-:W-:Y:S06]  /*8860*/  FMNMX.FTZ R2, R192, R2, !PT ;  /* 0x00000002c0027209 */ /* 0x000fec0007810000 */
[----:B------:R-:W2:Y:S01]  /*8870*/  MUFU.TANH R198, R16 ;  /* 0x0000001000c67308 */ /* 0x000ea20000002400 */
[C---:B------:R-:W-:Y:S01]  /*8880*/  HMMA.16816.F32 R24, R200.reuse, R6, R24 ;  /* 0x00000006c818723c */ /* 0x040fe20000001818 */
[----:B------:R-:W1:Y:S02]  /*8890*/  LDSM.16.M88.4 R4, [R221+0xb000] ;  /* 0x00b00000dd04783b */ /* 0x000e640000000200 */
[----:B---3--:R-:W-:Y:S06]  /*88a0*/  FMNMX.FTZ R0, R187, R0, !PT ;  /* 0x00000000bb007209 */ /* 0x008fec0007810000 */
[----:B------:R-:W-:Y:S03]  /*88b0*/  MUFU.TANH R197, R15 ;  /* 0x0000000f00c57308 */ /* 0x000fe60000002400 */
[----:B----4-:R-:W-:Y:S02]  /*88c0*/  FMNMX.FTZ R0, R195, R0, !PT ;  /* 0x00000000c3007209 */ /* 0x010fe40007810000 */
[----:B------:R-:W-:Y:S02]  /*88d0*/  FMUL.FTZ R20, R20, c[0x0][0x320] ;  /* 0x0000c80014147a20 */ /* 0x000fe40000410000 */
[----:B------:R-:W-:Y:S03]  /*88e0*/  FMUL.FTZ R21, R21, c[0x0][0x320] ;  /* 0x0000c80015157a20 */ /* 0x000fe60000410000 */
[----:B------:R-:W3:Y:S01]  /*88f0*/  MUFU.TANH R196, R14 ;  /* 0x0000000e00c47308 */ /* 0x000ee20000002400 */
[----:B------:R-:W-:Y:S02]  /*8900*/  FMUL.FTZ R22, R22, c[0x0][0x320] ;  /* 0x0000c80016167a20 */ /* 0x000fe40000410000 */
[----:B------:R-:W-:Y:S01]  /*8910*/  FMUL.FTZ R23, R23, c[0x0][0x320] ;  /* 0x0000c80017177a20 */ /* 0x000fe20000410000 */
[----:B--2---:R-:W-:Y:S01]  /*8920*/  FMNMX.FTZ R0, R198, R0, !PT ;  /* 0x00000000c6007209 */ /* 0x004fe20007810000 */
[----:B------:R-:W-:Y:S02]  /*8930*/  FMUL.FTZ R24, R24, c[0x0][0x320] ;  /* 0x0000c80018187a20 */ /* 0x000fe40000410000 */
[----:B------:R-:W-:Y:S02]  /*8940*/  FMUL.FTZ R25, R25, c[0x0][0x320] ;  /* 0x0000c80019197a20 */ /* 0x000fe40000410000 */
[----:B------:R-:W-:Y:S01]  /*8950*/  FMUL.FTZ R26, R26, c[0x0][0x320] ;  /* 0x0000c8001a1a7a20 */ /* 0x000fe20000410000 */
[----:B------:R-:W-:Y:S01]  /*8960*/  MUFU.TANH R206, R20 ;  /* 0x0000001400ce7308 */ /* 0x000fe20000002400 */
[----:B------:R-:W-:Y:S01]  /*8970*/  FMUL.FTZ R27, R27, c[0x0][0x320] ;  /* 0x0000c8001b1b7a20 */ /* 0x000fe20000410000 */
[C---:B-1----:R-:W-:Y:S08]  /*8980*/  HMMA.16816.F32 R28, R200.reuse, R8, R28 ;  /* 0x00000008c81c723c */ /* 0x042ff0000000181c */
[----:B------:R-:W-:Y:S01]  /*8990*/  MUFU.TANH R207, R21 ;  /* 0x0000001500cf7308 */ /* 0x000fe20000002400 */
[C---:B------:R-:W-:Y:S01]  /*89a0*/  HMMA.16816.F32 R32, R200.reuse, R10, R32 ;  /* 0x0000000ac820723c */ /* 0x040fe20000001820 */
[----:B------:R-:W1:Y:S01]  /*89b0*/  LDSM.16.M88.4 R8, [R221+0xb800] ;  /* 0x00b80000dd08783b */ /* 0x000e620000000200 */
[----:B------:R-:W-:Y:S04]  /*89c0*/  DEPBAR.LE SB0, 0x0 ;  /* 0x000080000000791a */ /* 0x000fe80000000000 */
[----:B---3--:R-:W-:Y:S02]  /*89d0*/  FMNMX.FTZ R2, R196, R2, !PT ;  /* 0x00000002c4027209 */ /* 0x008fe40007810000 */
[C---:B------:R-:W-:Y:S01]  /*89e0*/  HMMA.16816.F32 R36, R200.reuse, R4, R36 ;  /* 0x00000004c824723c */ /* 0x040fe20000001824 */
[----:B------:R-:W-:Y:S04]  /*89f0*/  BAR.SYNC.DEFER_BLOCKING 0x0 ;  /* 0x0000000000007b1d */ /* 0x000fe80000010000 */
[----:B------:R-:W-:Y:S03]  /*8a00*/  FMNMX.FTZ R2, R197, R2, !PT ;  /* 0x00000002c5027209 */ /* 0x000fe60007810000 */
[C---:B------:R-:W-:Y:S04]  /*8a10*/  HMMA.16816.F32 R40, R200.reuse, R6, R40 ;  /* 0x00000006c828723c */ /* 0x040fe80000001828 */
[----:B------:R-:W-:Y:S02]  /*8a20*/  FMUL.FTZ R28, R28, c[0x0][0x320] ;  /* 0x0000c8001c1c7a20 */ /* 0x000fe40000410000 */
[----:B------:R-:W-:Y:S02]  /*8a30*/  FMUL.FTZ R29, R29, c[0x0][0x320] ;  /* 0x0000c8001d1d7a20 */ /* 0x000fe40000410000 */
[----:B------:R-:W-:Y:S04]  /*8a40*/  FMUL.FTZ R30, R30, c[0x0][0x320] ;  /* 0x0000c8001e1e7a20 */ /* 0x000fe80000410000 */
[----:B------:R-:W-:Y:S02]  /*8a50*/  FMUL.FTZ R31, R31, c[0x0][0x320] ;  /* 0x0000c8001f1f7a20 */ /* 0x000fe40000410000 */
[----:B------:R-:W-:Y:S04]  /*8a60*/  @P0 IMAD.WIDE.U32 R6, R252, c[0x0][0x1e0], RZ ;  /* 0x00007800fc060a25 */ /* 0x000fe800078e00ff */
[----:B------:R-:W-:Y:S01]  /*8a70*/  FMUL.FTZ R36, R36, c[0x0][0x320] ;  /* 0x0000c80024247a20 */ /* 0x000fe20000410000 */
[----:B------:R-:W2:Y:S01]  /*8a80*/  MUFU.TANH R12, R28 ;  /* 0x0000001c000c7308 */ /* 0x000ea20000002400 */
[----:B------:R-:W-:Y:S02]  /*8a90*/  FMUL.FTZ R37, R37, c[0x0][0x320] ;  /* 0x0000c80025257a20 */ /* 0x000fe40000410000 */
[----:B------:R-:W-:Y:S02]  /*8aa0*/  FMUL.FTZ R38, R38, c[0x0][0x320] ;  /* 0x0000c80026267a20 */ /* 0x000fe40000410000 */
[----:B------:R-:W-:Y:S01]  /*8ab0*/  FMUL.FTZ R39, R39, c[0x0][0x320] ;  /* 0x0000c80027277a20 */ /* 0x000fe20000410000 */
[C---:B-1----:R-:W-:Y:S01]  /*8ac0*/  HMMA.16816.F32 R44, R200.reuse, R8, R44 ;  /* 0x00000008c82c723c */ /* 0x042fe2000000182c */
[----:B------:R-:W3:Y:S02]  /*8ad0*/  LDL.64 R8, [R1+0x30] ;  /* 0x0000300001087983 */ /* 0x000ee40000100a00 */
[----:B------:R-:W-:Y:S01]  /*8ae0*/  FMUL.FTZ R41, R41, c[0x0][0x320] ;  /* 0x0000c80029297a20 */ /* 0x000fe20000410000 */
[----:B------:R-:W-:Y:S01]  /*8af0*/  MUFU.TANH R13, R29 ;  /* 0x0000001d000d7308 */ /* 0x000fe20000002400 */
[----:B------:R-:W-:Y:S02]  /*8b00*/  FMUL.FTZ R35, R35, c[0x0][0x320] ;  /* 0x0000c80023237a20 */ /* 0x000fe40000410000 */
[----:B------:R-:W-:Y:S01]  /*8b10*/  FMUL.FTZ R32, R32, c[0x0][0x320] ;  /* 0x0000c80020207a20 */ /* 0x000fe20000410000 */
[----:B------:R-:W-:Y:S01]  /*8b20*/  HMMA.16816.F32 R48, R200, R10, R48 ;  /* 0x0000000ac830723c */ /* 0x000fe20000001830 */
[----:B------:R-:W4:Y:S03]  /*8b30*/  LDL.64 R10, [R1+0x20] ;  /* 0x00002000010a7983 */ /* 0x000f260000100a00 */
[----:B------:R-:W-:Y:S02]  /*8b40*/  FMUL.FTZ R34, R34, c[0x0][0x320] ;  /* 0x0000c80022227a20 */ /* 0x000fe40000410000 */
[----:B------:R-:W1:Y:S01]  /*8b50*/  MUFU.TANH R199, R17 ;  /* 0x0000001100c77308 */ /* 0x000e620000002400 */
[----:B------:R-:W-:Y:S02]  /*8b60*/  FMUL.FTZ R33, R33, c[0x0][0x320] ;  /* 0x0000c80021217a20 */ /* 0x000fe40000410000 */
[----:B------:R-:W-:Y:S03]  /*8b70*/  FMUL.FTZ R40, R40, c[0x0][0x320] ;  /* 0x0000c80028287a20 */ /* 0x000fe60000410000 */
[----:B--2---:R-:W-:Y:S01]  /*8b80*/  MOV R201, R12 ;  /* 0x0000000c00c97202 */ /* 0x004fe20000000f00 */
        /* <DEDUP_REMOVED lines=8> */
[----:B------:R-:W2:Y:S01]  /*8c10*/  MUFU.TANH R205, R19 ;  /* 0x0000001300cd7308 */ /* 0x000ea20000002400 */
[----:B------:R-:W-:Y:S02]  /*8c20*/  FMUL.FTZ R49, R49, c[0x0][0x320] ;  /* 0x0000c80031317a20 */ /* 0x000fe40000410000 */
[----:B------:R-:W-:Y:S01]  /*8c30*/  FMUL.FTZ R50, R50, c[0x0][0x320] ;  /* 0x0000c80032327a20 */ /* 0x000fe20000410000 */
[----:B-1----:R-:W-:Y:S04]  /*8c40*/  FMNMX.FTZ R0, R199, R0, !PT ;  /* 0x00000000c7007209 */ /* 0x002fe80007810000 */
[----:B------:R-:W-:Y:S02]  /*8c50*/  FMNMX.FTZ R0, R206, R0, !PT ;  /* 0x00000000ce007209 */ /* 0x000fe40007810000 */
[----:B------:R-:W1:Y:S02]  /*8c60*/  MUFU.TANH R208, R22 ;  /* 0x0000001600d07308 */ /* 0x000e640000002400 */
[----:B------:R-:W-:Y:S02]  /*8c70*/  FMNMX.FTZ R0, R207, R0, !PT ;  /* 0x00000000cf007209 */ /* 0x000fe40007810000 */
[----:B--2---:R-:W-:Y:S06]  /*8c80*/  FMNMX.FTZ R2, R204, R2, !PT ;  /* 0x00000002cc027209 */ /* 0x004fec0007810000 */
[----:B------:R-:W2:Y:S01]  /*8c90*/  MUFU.TANH R214, R24 ;  /* 0x0000001800d67308 */ /* 0x000ea20000002400 */
[----:B------:R-:W-:Y:S09]  /*8ca0*/  FMNMX.FTZ R2, R205, R2, !PT ;  /* 0x00000002cd027209 */ /* 0x000ff20007810000 */
[----:B------:R-:W-:Y:S01]  /*8cb0*/  MUFU.TANH R18, R35 ;  /* 0x0000002300127308 */ /* 0x000fe20000002400 */
[----:B-1----:R-:W-:Y:S09]  /*8cc0*/  FMNMX.FTZ R2, R208, R2, !PT ;  /* 0x00000002d0027209 */ /* 0x002ff20007810000 */
[----:B------:R-:W1:Y:S01]  /*8cd0*/  MUFU.TANH R3, R34 ;  /* 0x0000002200037308 */ /* 0x000e620000002400 */
[----:B--2---:R-:W-:Y:S02]  /*8ce0*/  FMNMX.FTZ R0, R214, R0, !PT ;  /* 0x00000000d6007209 */ /* 0x004fe40007810000 */
[----:B------:R-:W-:Y:S07]  /*8cf0*/  MOV R24, c[0x0][0x1e4] ;  /* 0x0000790000187a02 */ /* 0x000fee0000000f00 */
[----:B------:R-:W2:Y:S10]  /*8d00*/  MUFU.TANH R213, R23 ;  /* 0x0000001700d57308 */ /* 0x000eb40000002400 */
[----:B------:R-:W2:Y:S01]  /*8d10*/  MUFU.TANH R14, R26 ;  /* 0x0000001a000e7308 */ /* 0x000ea20000002400 */
[----:B-1----:R-:W-:Y:S09]  /*8d20*/  MOV R35, R3 ;  /* 0x0000000300237202 */ /* 0x002ff20000000f00 */
[----:B------:R-:W1:Y:S01]  /*8d30*/  MUFU.TANH R215, R25 ;  /* 0x0000001900d77308 */ /* 0x000e620000002400 */
[----:B--2---:R-:W-:Y:S02]  /*8d40*/  FMNMX.FTZ R2, R213, R2, !PT ;  /* 0x00000002d5027209 */ /* 0x004fe40007810000 */
[----:B------:R-:W-:Y:S07]  /*8d50*/  MOV R23, c[0x0][0x1e0] ;  /* 0x0000780000177a02 */ /* 0x000fee0000000f00 */
[----:B------:R-:W2:Y:S01]  /*8d60*/  MUFU.TANH R209, R27 ;  /* 0x0000001b00d17308 */ /* 0x000ea20000002400 */
[----:B------:R-:W-:Y:S04]  /*8d70*/  MOV R202, R14 ;  /* 0x0000000e00ca7202 */ /* 0x000fe80000000f00 */
[----:B------:R-:W-:Y:S05]  /*8d80*/  FMNMX.FTZ R2, R202, R2, !PT ;  /* 0x00000002ca027209 */ /* 0x000fea0007810000 */
[----:B------:R-:W2:Y:S01]  /*8d90*/  MUFU.TANH R212, R30 ;  /* 0x0000001e00d47308 */ /* 0x000ea20000002400 */
[----:B-1----:R-:W-:Y:S04]  /*8da0*/  FMNMX.FTZ R0, R215, R0, !PT ;  /* 0x00000000d7007209 */ /* 0x002fe80007810000 */
[----:B------:R-:W-:Y:S05]  /*8db0*/  FMNMX.FTZ R0, R201, R0, !PT ;  /* 0x00000000c9007209 */ /* 0x000fea0007810000 */
[----:B------:R-:W1:Y:S01]  /*8dc0*/  MUFU.TANH R135, R31 ;  /* 0x0000001f00877308 */ /* 0x000e620000002400 */
[----:B------:R-:W-:Y:S02]  /*8dd0*/  FMNMX.FTZ R0, R13, R0, !PT ;  /* 0x000000000d007209 */ /* 0x000fe40007810000 */
[----:B--2---:R-:W-:Y:S07]  /*8de0*/  FMNMX.FTZ R2, R209, R2, !PT ;  /* 0x00000002d1027209 */ /* 0x004fee0007810000 */
[----:B------:R-:W2:Y:S01]  /*8df0*/  MUFU.TANH R17, R32 ;  /* 0x0000002000117308 */ /* 0x000ea20000002400 */
[----:B------:R-:W-:Y:S09]  /*8e00*/  FMNMX.FTZ R2, R212, R2, !PT ;  /* 0x00000002d4027209 */ /* 0x000ff20007810000 */
[----:B------:R-:W2:Y:S01]  /*8e10*/  MUFU.TANH R184, R33 ;  /* 0x0000002100b87308 */ /* 0x000ea20000002400 */
[----:B-1----:R-:W-:Y:S04]  /*8e20*/  MOV R34, R135 ;  /* 0x0000008700227202 */ /* 0x002fe80000000f00 */
[----:B------:R-:W-:Y:S05]  /*8e30*/  FMNMX.FTZ R2, R34, R2, !PT ;  /* 0x0000000222027209 */ /* 0x000fea0007810000 */
[----:B------:R-:W1:Y:S01]  /*8e40*/  MUFU.TANH R16, R36 ;  /* 0x0000002400107308 */ /* 0x000e620000002400 */
[----:B------:R-:W-:Y:S02]  /*8e50*/  FMNMX.FTZ R2, R35, R2, !PT ;  /* 0x0000000223027209 */ /* 0x000fe40007810000 */
[----:B--2---:R-:W-:Y:S07]  /*8e60*/  FMNMX.FTZ R0, R17, R0, !PT ;  /* 0x0000000011007209 */ /* 0x004fee0007810000 */
[----:B------:R-:W-:Y:S01]  /*8e70*/  MUFU.TANH R211, R37 ;  /* 0x0000002500d37308 */ /* 0x000fe20000002400 */
[----:B------:R-:W-:Y:S04]  /*8e80*/  MOV R200, R184 ;  /* 0x000000b800c87202 */ /* 0x000fe80000000f00 */
[----:B------:R-:W-:Y:S05]  /*8e90*/  FMNMX.FTZ R0, R200, R0, !PT ;  /* 0x00000000c8007209 */ /* 0x000fea0007810000 */
[----:B------:R-:W2:Y:S01]  /*8ea0*/  MUFU.TANH R3, R48 ;  /* 0x0000003000037308 */ /* 0x000ea20000002400 */
[----:B-1----:R-:W-:Y:S09]  /*8eb0*/  FMNMX.FTZ R0, R16, R0, !PT ;  /* 0x0000000010007209 */ /* 0x002ff20007810000 */
[----:B------:R2:W-:Y:S10]  /*8ec0*/  MUFU.TANH R48, R49 ;  /* 0x0000003100307308 */ /* 0x0005f40000002400 */
[----:B------:R-:W1:Y:S10]  /*8ed0*/  MUFU.TANH R19, R40 ;  /* 0x0000002800137308 */ /* 0x000e740000002400 */
[----:B------:R-:W1:Y:S01]  /*8ee0*/  MUFU.TANH R186, R41 ;  /* 0x0000002900ba7308 */ /* 0x000e620000002400 */
[----:B--2---:R-:W-:Y:S02]  /*8ef0*/  MOV R49, R3 ;  /* 0x0000000300317202 */ /* 0x004fe40000000f00 */
[----:B------:R-:W-:Y:S02]  /*8f00*/  FMNMX.FTZ R3, R18, R2, !PT ;  /* 0x0000000212037209 */ /* 0x000fe40007810000 */
[----:B------:R-:W-:Y:S01]  /*8f10*/  FMNMX.FTZ R2, R211, R0, !PT ;  /* 0x00000000d3027209 */ /* 0x000fe20007810000 */
[----:B------:R-:W-:Y:S04]  /*8f20*/  FMUL.FTZ R0, R51, c[0x0][0x320] ;  /* 0x0000c80033007a20 */ /* 0x000fe80000410000 */
[----:B------:R-:W2:Y:S01]  /*8f30*/  MUFU.TANH R41, R44 ;  /* 0x0000002c00297308 */ /* 0x000ea20000002400 */
[----:B-1----:R-:W-:Y:S09]  /*8f40*/  FMNMX.FTZ R2, R19, R2, !PT ;  /* 0x0000000213027209 */ /* 0x002ff20007810000 */
[----:B------:R1:W-:Y:S01]  /*8f50*/  MUFU.TANH R184, R0 ;  /* 0x0000000000b87308 */ /* 0x0003e20000002400 */
[----:B------:R-:W-:Y:S09]  /*8f60*/  MOV R203, R186 ;  /* 0x000000ba00cb7202 */ /* 0x000ff20000000f00 */
[----:B------:R-:W2:Y:S10]  /*8f70*/  MUFU.TANH R132, R38 ;  /* 0x0000002600847308 */ /* 0x000eb40000002400 */
[----:B------:R2:W-:Y:S01]  /*8f80*/  MUFU.TANH R210, R42 ;  /* 0x0000002a00d27308 */ /* 0x0005e20000002400 */
[----:B-1----:R-:W-:Y:S04]  /*8f90*/  FMNMX.FTZ R0, R203, R2, !PT ;  /* 0x00000002cb007209 */ /* 0x002fe80007810000 */
[----:B--2---:R-:W-:Y:S05]  /*8fa0*/  FMNMX.FTZ R0, R41, R0, !PT ;  /* 0x0000000029007209 */ /* 0x004fea0007810000 */
[----:B------:R-:W1:Y:S10]  /*8fb0*/  MUFU.TANH R14, R45 ;  /* 0x0000002d000e7308 */ /* 0x000e740000002400 */
[----:B------:R-:W2:Y:S01]  /*8fc0*/  MUFU.TANH R20, R39 ;  /* 0x0000002700147308 */ /* 0x000ea20000002400 */
[----:B------:R-:W-:Y:S04]  /*8fd0*/  MOV R42, R132 ;  /* 0x00000084002a7202 */ /* 0x000fe80000000f00 */
[----:B------:R-:W-:Y:S05]  /*8fe0*/  FMNMX.FTZ R3, R42, R3, !PT ;  /* 0x000000032a037209 */ /* 0x000fea0007810000 */
[----:B------:R-:W3:Y:S01]  /*8ff0*/  MUFU.TANH R40, R43 ;  /* 0x0000002b00287308 */ /* 0x000ee20000002400 */
[----:B-1----:R-:W-:Y:S04]  /*9000*/  FMNMX.FTZ R0, R14, R0, !PT ;  /* 0x000000000e007209 */ /* 0x002fe80007810000 */
[----:B------:R-:W-:Y:S05]  /*9010*/  FMNMX.FTZ R132, R49, R0, !PT ;  /* 0x0000000031847209 */ /* 0x000fea0007810000 */
[----:B------:R-:W1:Y:S01]  /*9020*/  MUFU.TANH R15, R46 ;  /* 0x0000002e000f7308 */ /* 0x000e620000002400 */
[----:B------:R-:W-:Y:S02]  /*9030*/  FMNMX.FTZ R132, R48, R132, !PT ;  /* 0x0000008430847209 */ /* 0x000fe40007810000 */
[----:B--2---:R-:W-:Y:S04]  /*9040*/  FMNMX.FTZ R3, R20, R3, !PT ;  /* 0x0000000314037209 */ /* 0x004fe80007810000 */
[----:B------:R-:W-:Y:S02]  /*9050*/  FMNMX.FTZ R2, R210, R3, !PT ;  /* 0x00000003d2027209 */ /* 0x000fe40007810000 */
[----:B------:R-:W2:Y:S01]  /*9060*/  SHFL.BFLY PT, R3, R132, 0x2, 0x1f ;  /* 0x0c401f0084037f89 */ /* 0x000ea200000e0000 */
[----:B------:R-:W2:Y:S01]  /*9070*/  MUFU.TANH R21, R47 ;  /* 0x0000002f00157308 */ /* 0x000ea20000002400 */
[----:B---3--:R-:W-:Y:S02]  /*9080*/  FMNMX.FTZ R2, R40, R2, !PT ;  /* 0x0000000228027209 */ /* 0x008fe40007810000 */
[----:B----4-:R-:W-:Y:S07]  /*9090*/  @P0 MOV R5, R11 ;  /* 0x0000000b00050202 */ /* 0x010fee0000000f00 */
[----:B------:R-:W3:Y:S01]  /*90a0*/  MUFU.TANH R135, R50 ;  /* 0x0000003200877308 */ /* 0x000ee20000002400 */
[----:B-1----:R-:W-:Y:S02]  /*90b0*/  FMNMX.FTZ R2, R15, R2, !PT ;  /* 0x000000020f027209 */ /* 0x002fe40007810000 */
[----:B--2---:R-:W-:Y:S02]  /*90c0*/  FMNMX.FTZ R132, R132, R3, !PT ;  /* 0x0000000384847209 */ /* 0x004fe40007810000 */
[----:B------:R-:W-:Y:S03]  /*90d0*/  FMNMX.FTZ R0, R21, R2, !PT ;  /* 0x0000000215007209 */ /* 0x000fe60007810000 */
[----:B------:R-:W1:Y:S01]  /*90e0*/  SHFL.BFLY PT, R4, R132, 0x1, 0x1f ;  /* 0x0c201f0084047f89 */ /* 0x000e6200000e0000 */
[----:B---3--:R-:W-:Y:S04]  /*90f0*/  FMNMX.FTZ R0, R135, R0, !PT ;  /* 0x0000000087007209 */ /* 0x008fe80007810000 */
[----:B------:R-:W-:Y:S05]  /*9100*/  FMNMX.FTZ R0, R184, R0, !PT ;  /* 0x00000000b8007209 */ /* 0x000fea0007810000 */
[----:B------:R-:W2:Y:S01]  /*9110*/  SHFL.BFLY PT, R2, R0, 0x2, 0x1f ;  /* 0x0c401f0000027f89 */ /* 0x000ea200000e0000 */
[----:B-1----:R-:W-:Y:S02]  /*9120*/  FMNMX.FTZ R132, R132, R4, !PT ;  /* 0x0000000484847209 */ /* 0x002fe40007810000 */
[----:B------:R-:W-:Y:S03]  /*9130*/  @P0 SHF.R.S32.HI R4, RZ, 0x1f, R252 ;  /* 0x0000001fff040819 */ /* 0x000fe600000114fc */
[----:B------:R-:W-:Y:S02]  /*9140*/  FMUL.FTZ R186, R132, c[0x0][0x2d0] ;  /* 0x0000b40084ba7a20 */ /* 0x000fe40000410000 */
[----:B------:R-:W-:Y:S02]  /*9150*/  @P0 IMAD R4, R4, c[0x0][0x1e0], RZ ;  /* 0x0000780004040a24 */ /* 0x000fe400078e02ff */
[----:B------:R-:W-:Y:S01]  /*9160*/  FFMA.FTZ R11, R189, c[0x0][0x2d0], -R186 ;  /* 0x0000b400bd0b7a23 */ /* 0x000fe200000108ba */
[----:B------:R-:W-:Y:S01]  /*9170*/  MOV R189, R15 ;  /* 0x0000000f00bd7202 */ /* 0x000fe20000000f00 */
[----:B------:R-:W-:Y:S02]  /*9180*/  @P0 IMAD R4, R252, c[0x0][0x1e4], R4 ;  /* 0x00007900fc040a24 */ /* 0x000fe400078e0204 */
[----:B------:R-:W-:Y:S01]  /*9190*/  MUFU.EX2 R50, R11 ;  /* 0x0000000b00327308 */ /* 0x000fe20000000800 */
[----:B------:R-:W-:Y:S01]  /*91a0*/  FFMA.FTZ R12, R185, c[0x0][0x2d0], -R186 ;  /* 0x0000b400b90c7a23 */ /* 0x000fe200000108ba */
[----:B--2---:R-:W-:Y:S01]  /*91b0*/  FMNMX.FTZ R0, R0, R2, !PT ;  /* 0x0000000200007209 */ /* 0x004fe20007810000 */
[----:B------:R-:W-:Y:S01]  /*91c0*/  FADD.FTZ R2, -R132, R133 ;  /* 0x0000008584027221 */ /* 0x000fe20000010100 */
[----:B------:R-:W-:Y:S02]  /*91d0*/  @P0 IADD3 R7, R7, R4, RZ ;  /* 0x0000000407070210 */ /* 0x000fe40007ffe0ff */
[----:B------:R-:W-:Y:S01]  /*91e0*/  @P0 MOV R4, R8 ;  /* 0x0000000800040202 */ /* 0x000fe20000000f00 */
[----:B------:R-:W1:Y:S03]  /*91f0*/  SHFL.BFLY PT, R3, R0, 0x1, 0x1f ;  /* 0x0c201f0000037f89 */ /* 0x000e6600000e0000 */
[----:B------:R2:W-:Y:S01]  /*9200*/  MUFU.EX2 R43, R12 ;  /* 0x0000000c002b7308 */ /* 0x0005e20000000800 */
[----:B------:R-:W-:Y:S04]  /*9210*/  @P0 IMAD.WIDE.U32 R4, R6, 0x60, R4 ;  /* 0x0000006006040825 */ /* 0x000fe800078e0004 */
[----:B------:R-:W-:Y:S01]  /*9220*/  @P0 IMAD R6, R7, 0x60, RZ ;  /* 0x0000006007060824 */ /* 0x000fe200078e02ff */
[----:B------:R-:W-:Y:S04]  /*9230*/  @P0 SHF.L.U32 R7, R4, 0x1, RZ ;  /* 0x0000000104070819 */ /* 0x000fe800000006ff */
[----:B------:R-:W-:Y:S01]  /*9240*/  @P0 IADD3 R6, R5, R6, RZ ;  /* 0x0000000605060210 */ /* 0x000fe20007ffe0ff */
[----:B------:R-:W-:Y:S01]  /*9250*/  FFMA.FTZ R5, R188, c[0x0][0x2d0], -R186 ;  /* 0x0000b400bc057a23 */ /* 0x000fe200000108ba */
[C---:B------:R-:W-:Y:S02]  /*9260*/  @P0 IADD3 R8, P6, R7.reuse, 0x80, RZ ;  /* 0x0000008007080810 */ /* 0x040fe40007fde0ff */
[----:B------:R-:W-:Y:S01]  /*9270*/  @P0 SHF.L.U64.HI R6, R4, 0x1, R6 ;  /* 0x0000000104060819 */ /* 0x000fe20000010206 */
[----:B------:R3:W-:Y:S01]  /*9280*/  MUFU.EX2 R22, R5 ;  /* 0x0000000500167308 */ /* 0x0007e20000000800 */
[----:B------:R-:W-:Y:S04]  /*9290*/  @P0 IADD3 R8, P5, R8, c[0x0][0x1c8], RZ ;  /* 0x0000720008080a10 */ /* 0x000fe80007fbe0ff */
[----:B------:R-:W-:Y:S02]  /*92a0*/  @P0 IADD3.X R9, RZ, c[0x0][0x1cc], R6, P5, P6 ;  /* 0x00007300ff090a10 */ /* 0x000fe40002fec406 */
[C---:B------:R-:W-:Y:S02]  /*92b0*/  @P0 IADD3 R4, P5, R7.reuse, c[0x0][0x1c8], RZ ;  /* 0x0000720007040a10 */ /* 0x040fe40007fbe0ff */
[----:B------:R-:W-:Y:S02]  /*92c0*/  @P0 IADD3 R10, P6, R7, 0x100, RZ ;  /* 0x00000100070a0810 */ /* 0x000fe40007fde0ff */
[----:B--2---:R-:W-:Y:S02]  /*92d0*/  @P0 SHF.L.U64.HI R12, R23, 0x6, R24 ;  /* 0x00000006170c0819 */ /* 0x004fe40000010218 */
[----:B-1----:R-:W-:Y:S01]  /*92e0*/  FMNMX.FTZ R3, R0, R3, !PT ;  /* 0x0000000300037209 */ /* 0x002fe20007810000 */
[----:B------:R-:W-:Y:S04]  /*92f0*/  FMUL.FTZ R0, R2, c[0x0][0x2d0] ;  /* 0x0000b40002007a20 */ /* 0x000fe80000410000 */
[----:B------:R1:W2:Y:S01]  /*9300*/  MUFU.EX2 R2, R0 ;  /* 0x0000000000027308 */ /* 0x0002a20000000800 */
[----:B------:R-:W-:Y:S04]  /*9310*/  FMUL.FTZ R133, R3, c[0x0][0x2d0] ;  /* 0x0000b40003857a20 */ /* 0x000fe80000410000 */
[--C-:B------:R-:W-:Y:S02]  /*9320*/  FFMA.FTZ R135, R135, c[0x0][0x2d0], -R133.reuse ;  /* 0x0000b40087877a23 */ /* 0x100fe40000010885 */
[----:B---3--:R-:W-:Y:S04]  /*9330*/  FFMA.FTZ R5, R190, c[0x0][0x2d0], -R186 ;  /* 0x0000b400be057a23 */ /* 0x008fe800000108ba */
[----:B------:R3:W4:Y:S10]  /*9340*/  MUFU.EX2 R51, R5 ;  /* 0x0000000500337308 */ /* 0x0007340000000800 */
[----:B------:R-:W-:Y:S01]  /*9350*/  MUFU.EX2 R135, R135 ;  /* 0x0000008700877308 */ /* 0x000fe20000000800 */
[----:B-1----:R-:W-:Y:S01]  /*9360*/  FADD.FTZ R0, -R3, R134 ;  /* 0x0000008603007221 */ /* 0x002fe20000010100 */
[----:B------:R-:W-:Y:S01]  /*9370*/  MOV R134, R13 ;  /* 0x0000000d00867202 */ /* 0x000fe20000000f00 */
[--C-:B------:R-:W-:Y:S01]  /*9380*/  FFMA.FTZ R13, R193, c[0x0][0x2d0], -R133.reuse ;  /* 0x0000b400c10d7a23 */ /* 0x100fe20000010885 */
[----:B------:R-:W-:Y:S01]  /*9390*/  MOV R193, R14 ;  /* 0x0000000e00c17202 */ /* 0x000fe20000000f00 */
[----:B------:R-:W-:Y:S02]  /*93a0*/  FMUL.FTZ R0, R0, c[0x0][0x2d0] ;  /* 0x0000b40000007a20 */ /* 0x000fe40000410000 */
[C---:B--2---:R-:W-:Y:S03]  /*93b0*/  FMUL.FTZ R24, R2.reuse, R156 ;  /* 0x0000009c02187220 */ /* 0x044fe60000410000 */
[----:B------:R-:W-:Y:S01]  /*93c0*/  MUFU.EX2 R185, R13 ;  /* 0x0000000d00b97308 */ /* 0x000fe20000000800 */
[C---:B------:R-:W-:Y:S01]  /*93d0*/  FMUL.FTZ R25, R2.reuse, R157 ;  /* 0x0000009d02197220 */ /* 0x040fe20000410000 */
[----:B------:R-:W-:Y:S01]  /*93e0*/  MOV R156, R50 ;  /* 0x00000032009c7202 */ /* 0x000fe20000000f00 */
[----:B------:R-:W-:Y:S01]  /*93f0*/  FMUL.FTZ R32, R2, R164 ;  /* 0x000000a402207220 */ /* 0x000fe20000410000 */
[----:B---3--:R-:W-:Y:S01]  /*9400*/  @P0 IADD3.X R5, R6, c[0x0][0x1cc], RZ, P5, !PT ;  /* 0x0000730006050a10 */ /* 0x008fe20002ffe4ff */
[----:B------:R-:W-:Y:S01]  /*9410*/  FMUL.FTZ R52, R2, R52 ;  /* 0x0000003402347220 */ /* 0x000fe20000410000 */
[----:B------:R-:W-:Y:S01]  /*9420*/  @P0 IADD3 R10, P5, R10, c[0x0][0x1c8], RZ ;  /* 0x000072000a0a0a10 */ /* 0x000fe20007fbe0ff */
[C---:B------:R-:W-:Y:S01]  /*9430*/  FMUL.FTZ R53, R2.reuse, R53 ;  /* 0x0000003502357220 */ /* 0x040fe20000410000 */
[----:B----4-:R-:W-:Y:S01]  /*9440*/  MOV R157, R51 ;  /* 0x00000033009d7202 */ /* 0x010fe20000000f00 */
[----:B------:R1:W-:Y:S01]  /*9450*/  @P0 LDGSTS.E.BYPASS.LTC128B.128 [R251+0xc100], [R4.64], !P1 ;  /* 0x0c10000004fb0fae */ /* 0x0003e2000c901d48 */
[--C-:B------:R-:W-:Y:S01]  /*9460*/  @P0 IADD3.X R11, RZ, c[0x0][0x1cc], R6.reuse, P5, P6 ;  /* 0x00007300ff0b0a10 */ /* 0x100fe20002fec406 */
[----:B------:R-:W2:Y:S01]  /*9470*/  MUFU.EX2 R0, R0 ;  /* 0x0000000000007308 */ /* 0x000ea20000000800 */
[----:B------:R-:W-:Y:S01]  /*9480*/  @P0 IADD3 R7, P6, R7, 0x180, RZ ;  /* 0x0000018007070810 */ /* 0x000fe20007fde0ff */
[C---:B------:R-:W-:Y:S02]  /*9490*/  FMUL.FTZ R56, R2.reuse, R56 ;  /* 0x0000003802387220 */ /* 0x040fe40000410000 */
[C---:B------:R-:W-:Y:S02]  /*94a0*/  FMUL.FTZ R57, R2.reuse, R57 ;  /* 0x0000003902397220 */ /* 0x040fe40000410000 */
[----:B------:R3:W-:Y:S01]  /*94b0*/  @P0 LDGSTS.E.BYPASS.LTC128B.128 [R251+0xf100], [R8.64], !P4 ;  /* 0x0f10000008fb0fae */ /* 0x0007e2000e101d48 */
[C---:B------:R-:W-:Y:S02]  /*94c0*/  FMUL.FTZ R60, R2.reuse, R60 ;  /* 0x0000003c023c7220 */ /* 0x040fe40000410000 */
[C---:B------:R-:W-:Y:S02]  /*94d0*/  FMUL.FTZ R61, R2.reuse, R61 ;  /* 0x0000003d023d7220 */ /* 0x040fe40000410000 */
[C---:B------:R-:W-:Y:S02]  /*94e0*/  FMUL.FTZ R64, R2.reuse, R64 ;  /* 0x0000004002407220 */ /* 0x040fe40000410000 */
[C---:B------:R-:W-:Y:S01]  /*94f0*/  FMUL.FTZ R65, R2.reuse, R65 ;  /* 0x0000004102417220 */ /* 0x040fe20000410000 */
[----:B------:R4:W-:Y:S01]  /*9500*/  @P0 LDGSTS.E.BYPASS.LTC128B.128 [R251+0x12100], [R10.64], !P3 ;  /* 0x121000000afb0fae */ /* 0x0009e2000d901d48 */
[C---:B------:R-:W-:Y:S02]  /*9510*/  FMUL.FTZ R68, R2.reuse, R68 ;  /* 0x0000004402447220 */ /* 0x040fe40000410000 */
[C---:B------:R-:W-:Y:S02]  /*9520*/  FMUL.FTZ R69, R2.reuse, R69 ;  /* 0x0000004502457220 */ /* 0x040fe40000410000 */
[C---:B------:R-:W-:Y:S02]  /*9530*/  FMUL.FTZ R72, R2.reuse, R72 ;  /* 0x0000004802487220 */ /* 0x040fe40000410000 */
[C---:B------:R-:W-:Y:S02]  /*9540*/  FMUL.FTZ R73, R2.reuse, R73 ;  /* 0x0000004902497220 */ /* 0x040fe40000410000 */
[----:B------:R-:W-:Y:S02]  /*9550*/  FMUL.FTZ R76, R2, R76 ;  /* 0x0000004c024c7220 */ /* 0x000fe40000410000 */
[C---:B--2---:R-:W-:Y:S02]  /*9560*/  FMUL.FTZ R26, R0.reuse, R158 ;  /* 0x0000009e001a7220 */ /* 0x044fe40000410000 */
[C---:B------:R-:W-:Y:S02]  /*9570*/  FMUL.FTZ R27, R0.reuse, R159 ;  /* 0x0000009f001b7220 */ /* 0x040fe40000410000 */
[C---:B------:R-:W-:Y:S02]  /*9580*/  FMUL.FTZ R54, R0.reuse, R54 ;  /* 0x0000003600367220 */ /* 0x040fe40000410000 */
[C---:B------:R-:W-:Y:S01]  /*9590*/  FMUL.FTZ R55, R0.reuse, R55 ;  /* 0x0000003700377220 */ /* 0x040fe20000410000 */
[----:B---3--:R-:W-:Y:S01]  /*95a0*/  @P0 IADD3 R8, P5, R7, c[0x0][0x1c8], RZ ;  /* 0x0000720007080a10 */ /* 0x008fe20007fbe0ff */
[C---:B------:R-:W-:Y:S01]  /*95b0*/  FMUL.FTZ R58, R0.reuse, R58 ;  /* 0x0000003a003a7220 */ /* 0x040fe20000410000 */
[----:B------:R-:W-:Y:S01]  /*95c0*/  @P0 SHF.L.U32 R7, R23, 0x6, RZ ;  /* 0x0000000617070819 */ /* 0x000fe200000006ff */
[C---:B------:R-:W-:Y:S01]  /*95d0*/  FMUL.FTZ R59, R0.reuse, R59 ;  /* 0x0000003b003b7220 */ /* 0x040fe20000410000 */
[----:B------:R-:W-:Y:S01]  /*95e0*/  @P0 IADD3.X R9, RZ, c[0x0][0x1cc], R6, P5, P6 ;  /* 0x00007300ff090a10 */ /* 0x000fe20002fec406 */
[----:B------:R-:W-:Y:S01]  /*95f0*/  FMUL.FTZ R62, R0, R62 ;  /* 0x0000003e003e7220 */ /* 0x000fe20000410000 */
[----:B-1----:R-:W-:Y:S01]  /*9600*/  @P0 IADD3 R4, P6, R4, R7, RZ ;  /* 0x0000000704040210 */ /* 0x002fe20007fde0ff */
[C---:B------:R-:W-:Y:S02]  /*9610*/  FMUL.FTZ R63, R0.reuse, R63 ;  /* 0x0000003f003f7220 */ /* 0x040fe40000410000 */
[----:B------:R1:W-:Y:S01]  /*9620*/  @P0 LDGSTS.E.BYPASS.LTC128B.128 [R251+0x15100], [R8.64], !P2 ;  /* 0x1510000008fb0fae */ /* 0x0003e2000d101d48 */
[----:B------:R-:W-:Y:S01]  /*9630*/  @P0 IADD3.X R5, R5, R12, RZ, P6, !PT ;  /* 0x0000000c05050210 */ /* 0x000fe200037fe4ff */
[C---:B----4-:R-:W-:Y:S01]  /*9640*/  FMUL.FTZ R10, R0.reuse, R142 ;  /* 0x0000008e000a7220 */ /* 0x050fe20000410000 */
[----:B------:R-:W-:Y:S01]  /*9650*/  @P0 IADD3 R6, P5, R7, R4, RZ ;  /* 0x0000000407060210 */ /* 0x000fe20007fbe0ff */
[C---:B------:R-:W-:Y:S02]  /*9660*/  FMUL.FTZ R11, R0.reuse, R143 ;  /* 0x0000008f000b7220 */ /* 0x040fe40000410000 */
[----:B------:R-:W-:Y:S01]  /*9670*/  FMUL.FTZ R66, R0, R66 ;  /* 0x0000004200427220 */ /* 0x000fe20000410000 */
[----:B------:R-:W-:Y:S01]  /*9680*/  @P0 IADD3.X R7, R12, R5, RZ, P5, !PT ;  /* 0x000000050c070210 */ /* 0x000fe20002ffe4ff */
[----:B------:R2:W-:Y:S01]  /*9690*/  @P0 LDGSTS.E.BYPASS.LTC128B.128 [R251+0xd100], [R4.64], !P1 ;  /* 0x0d10000004fb0fae */ /* 0x0005e2000c901d48 */
[C---:B------:R-:W-:Y:S02]  /*96a0*/  FMUL.FTZ R67, R0.reuse, R67 ;  /* 0x0000004300437220 */ /* 0x040fe40000410000 */
[C---:B------:R-:W-:Y:S02]  /*96b0*/  FMUL.FTZ R70, R0.reuse, R70 ;  /* 0x0000004600467220 */ /* 0x040fe40000410000 */
[C---:B------:R-:W-:Y:S02]  /*96c0*/  FMUL.FTZ R71, R0.reuse, R71 ;  /* 0x0000004700477220 */ /* 0x040fe40000410000 */
[C---:B------:R-:W-:Y:S01]  /*96d0*/  FMUL.FTZ R74, R0.reuse, R74 ;  /* 0x0000004a004a7220 */ /* 0x040fe20000410000 */
[----:B------:R2:W-:Y:S01]  /*96e0*/  @P0 LDGSTS.E.BYPASS.LTC128B.128 [R251+0x10100], [R4.64+0x80], !P4 ;  /* 0x1010008004fb0fae */ /* 0x0005e2000e101d48 */
[----:B------:R-:W-:Y:S02]  /*96f0*/  FMUL.FTZ R75, R0, R75 ;  /* 0x0000004b004b7220 */ /* 0x000fe40000410000 */
[----:B------:R-:W-:Y:S02]  /*9700*/  FMUL.FTZ R77, R2, R77 ;  /* 0x0000004d024d7220 */ /* 0x000fe40000410000 */
[C---:B------:R-:W-:Y:S02]  /*9710*/  FMUL.FTZ R78, R0.reuse, R78 ;  /* 0x0000004e004e7220 */ /* 0x040fe40000410000 */
[----:B------:R-:W-:Y:S01]  /*9720*/  FMUL.FTZ R79, R0, R79 ;  /* 0x0000004f004f7220 */ /* 0x000fe20000410000 */
[----:B------:R2:W-:Y:S01]  /*9730*/  @P0 LDGSTS.E.BYPASS.LTC128B.128 [R251+0x13100], [R4.64+0x100], !P3 ;  /* 0x1310010004fb0fae */ /* 0x0005e2000d901d48 */
[----:B------:R-:W-:Y:S02]  /*9740*/  FMUL.FTZ R80, R2, R80 ;  /* 0x0000005002507220 */ /* 0x000fe40000410000 */
[--C-:B-1----:R-:W-:Y:S01]  /*9750*/  FFMA.FTZ R8, R194, c[0x0][0x2d0], -R133.reuse ;  /* 0x0000b400c2087a23 */ /* 0x102fe20000010885 */
[----:B------:R-:W-:Y:S01]  /*9760*/  MOV R194, R22 ;  /* 0x0000001600c27202 */ /* 0x000fe20000000f00 */
[C---:B------:R-:W-:Y:S02]  /*9770*/  FMUL.FTZ R9, R2.reuse, R141 ;  /* 0x0000008d02097220 */ /* 0x040fe40000410000 */
[----:B------:R1:W3:Y:S01]  /*9780*/  MUFU.EX2 R190, R8 ;  /* 0x0000000800be7308 */ /* 0x0002e20000000800 */
[----:B------:R2:W-:Y:S01]  /*9790*/  @P0 LDGSTS.E.BYPASS.LTC128B.128 [R251+0x16100], [R4.64+0x180], !P2 ;  /* 0x1610018004fb0fae */ /* 0x0005e2000d101d48 */
[----:B------:R-:W-:Y:S01]  /*97a0*/  MOV R159, R194 ;  /* 0x000000c2009f7202 */ /* 0x000fe20000000f00 */
[----:B------:R-:W-:Y:S02]  /*97b0*/  FMUL.FTZ R81, R2, R81 ;  /* 0x0000005102517220 */ /* 0x000fe40000410000 */
[C---:B------:R-:W-:Y:S02]  /*97c0*/  FMUL.FTZ R82, R0.reuse, R82 ;  /* 0x0000005200527220 */ /* 0x040fe40000410000 */
[----:B------:R-:W-:Y:S02]  /*97d0*/  FMUL.FTZ R83, R0, R83 ;  /* 0x0000005300537220 */ /* 0x000fe40000410000 */
[----:B------:R4:W-:Y:S01]  /*97e0*/  @P0 LDGSTS.E.BYPASS.LTC128B.128 [R251+0xe100], [R6.64], !P1 ;  /* 0x0e10000006fb0fae */ /* 0x0009e2000c901d48 */
[C---:B------:R-:W-:Y:S02]  /*97f0*/  FMUL.FTZ R84, R2.reuse, R84 ;  /* 0x0000005402547220 */ /* 0x040fe40000410000 */
[----:B------:R-:W-:Y:S02]  /*9800*/  FMUL.FTZ R85, R2, R85 ;  /* 0x0000005502557220 */ /* 0x000fe40000410000 */
[C---:B------:R-:W-:Y:S02]  /*9810*/  FMUL.FTZ R86, R0.reuse, R86 ;  /* 0x0000005600567220 */ /* 0x040fe40000410000 */
[----:B------:R-:W-:Y:S01]  /*9820*/  FMUL.FTZ R87, R0, R87 ;  /* 0x0000005700577220 */ /* 0x000fe20000410000 */
[----:B------:R4:W-:Y:S01]  /*9830*/  @P0 LDGSTS.E.BYPASS.LTC128B.128 [R251+0x11100], [R6.64+0x80], !P4 ;  /* 0x1110008006fb0fae */ /* 0x0009e2000e101d48 */
[C---:B------:R-:W-:Y:S02]  /*9840*/  FMUL.FTZ R88, R2.reuse, R88 ;  /* 0x0000005802587220 */ /* 0x040fe40000410000 */
[----:B------:R-:W-:Y:S02]  /*9850*/  FMUL.FTZ R89, R2, R89 ;  /* 0x0000005902597220 */ /* 0x000fe40000410000 */
[----:B------:R-:W-:Y:S02]  /*9860*/  FMUL.FTZ R90, R0, R90 ;  /* 0x0000005a005a7220 */ /* 0x000fe40000410000 */
[----:B-1----:R-:W-:Y:S01]  /*9870*/  FMUL.FTZ R8, R2, R140 ;  /* 0x0000008c02087220 */ /* 0x002fe20000410000 */
[----:B------:R4:W-:Y:S01]  /*9880*/  @P0 LDGSTS.E.BYPASS.LTC128B.128 [R251+0x14100], [R6.64+0x100], !P3 ;  /* 0x1410010006fb0fae */ /* 0x0009e2000d901d48 */
[----:B---3--:R-:W-:Y:S01]  /*9890*/  MOV R158, R190 ;  /* 0x000000be009e7202 */ /* 0x008fe20000000f00 */
[----:B------:R-:W-:Y:S02]  /*98a0*/  FMUL.FTZ R91, R0, R91 ;  /* 0x0000005b005b7220 */ /* 0x000fe40000410000 */
[--C-:B--2---:R-:W-:Y:S01]  /*98b0*/  FFMA.FTZ R4, R191, c[0x0][0x2d0], -R133.reuse ;  /* 0x0000b400bf047a23 */ /* 0x104fe20000010885 */
[----:B------:R-:W-:Y:S01]  /*98c0*/  MOV R191, R21 ;  /* 0x0000001500bf7202 */ /* 0x000fe20000000f00 */
[----:B------:R-:W-:Y:S01]  /*98d0*/  FMUL.FTZ R5, R2, R137 ;  /* 0x0000008902057220 */ /* 0x000fe20000410000 */
[----:B------:R-:W-:Y:S01]  /*98e0*/  F2FP.PACK_AB R137, R190, R185 ;  /* 0x000000b9be89723e */ /* 0x000fe200000000ff */
[----:B------:R1:W-:Y:S01]  /*98f0*/  MUFU.EX2 R33, R4 ;  /* 0x0000000400217308 */ /* 0x0003e20000000800 */
[----:B------:R4:W-:Y:S01]  /*9900*/  @P0 LDGSTS.E.BYPASS.LTC128B.128 [R251+0x17100], [R6.64+0x180], !P2 ;  /* 0x1710018006fb0fae */ /* 0x0009e2000d101d48 */
[----:B------:R-:W-:Y:S01]  /*9910*/  MOV R190, R41 ;  /* 0x0000002900be7202 */ /* 0x000fe20000000f00 */
[C---:B------:R-:W-:Y:S01]  /*9920*/  FMUL.FTZ R41, R2.reuse, R173 ;  /* 0x000000ad02297220 */ /* 0x040fe20000410000 */
[----:B------:R-:W-:Y:S01]  /*9930*/  MOV R173, R159 ;  /* 0x0000009f00ad7202 */ /* 0x000fe20000000f00 */
[C---:B------:R-:W-:Y:S02]  /*9940*/  FMUL.FTZ R92, R2.reuse, R92 ;  /* 0x0000005c025c7220 */ /* 0x040fe40000410000 */
[----:B------:R-:W-:Y:S02]  /*9950*/  FMUL.FTZ R93, R2, R93 ;  /* 0x0000005d025d7220 */ /* 0x000fe40000410000 */
[----:B------:R-:W2:Y:S01]  /*9960*/  LDSM.16.MT88.4 R12, [R217+0x100] ;  /* 0x00010000d90c783b */ /* 0x000ea20000004200 */
[C---:B------:R-:W-:Y:S02]  /*9970*/  FMUL.FTZ R94, R0.reuse, R94 ;  /* 0x0000005e005e7220 */ /* 0x040fe40000410000 */
[----:B------:R-:W-:Y:S02]  /*9980*/  FMUL.FTZ R95, R0, R95 ;  /* 0x0000005f005f7220 */ /* 0x000fe40000410000 */
[C---:B------:R-:W-:Y:S02]  /*9990*/  FMUL.FTZ R96, R2.reuse, R96 ;  /* 0x0000006002607220 */ /* 0x040fe40000410000 */
[----:B------:R-:W-:Y:S01]  /*99a0*/  FMUL.FTZ R97, R2, R97 ;  /* 0x0000006102617220 */ /* 0x000fe20000410000 */
[----:B------:R-:W-:Y:S01]  /*99b0*/  LDSM.16.MT88.4 R28, [R220+0x100] ;  /* 0x00010000dc1c783b */ /* 0x000fe20000004200 */
[C---:B------:R-:W-:Y:S02]  /*99c0*/  FMUL.FTZ R98, R0.reuse, R98 ;  /* 0x0000006200627220 */ /* 0x040fe40000410000 */
[----:B------:R-:W-:Y:S02]  /*99d0*/  FMUL.FTZ R99, R0, R99 ;  /* 0x0000006300637220 */ /* 0x000fe40000410000 */
[----:B------:R-:W-:Y:S02]  /*99e0*/  FMUL.FTZ R100, R2, R100 ;  /* 0x0000006402647220 */ /* 0x000fe40000410000 */
[--C-:B-1----:R-:W-:Y:S01]  /*99f0*/  FFMA.FTZ R4, R192, c[0x0][0x2d0], -R133.reuse ;  /* 0x0000b400c0047a23 */ /* 0x102fe20000010885 */
[----:B------:R-:W-:Y:S01]  /*9a00*/  MOV R192, R20 ;  /* 0x0000001400c07202 */ /* 0x000fe20000000f00 */
[----:B------:R-:W-:Y:S01]  /*9a10*/  LDSM.16.MT88.4 R36, [R219+0x100] ;  /* 0x00010000db24783b */ /* 0x000fe20000004200 */
[----:B------:R-:W-:Y:S01]  /*9a20*/  FMUL.FTZ R101, R2, R101 ;  /* 0x0000006502657220 */ /* 0x000fe20000410000 */
[----:B------:R-:W1:Y:S01]  /*9a30*/  MUFU.EX2 R188, R4 ;  /* 0x0000000400bc7308 */ /* 0x000e620000000800 */
[C---:B----4-:R-:W-:Y:S01]  /*9a40*/  FMUL.FTZ R6, R0.reuse, R138 ;  /* 0x0000008a00067220 */ /* 0x050fe20000410000 */
[----:B------:R-:W-:Y:S01]  /*9a50*/  F2FP.PACK_AB R138, R43, R50 ;  /* 0x000000322b8a723e */ /* 0x000fe200000000ff */
[C---:B------:R-:W-:Y:S02]  /*9a60*/  FMUL.FTZ R7, R0.reuse, R139 ;  /* 0x0000008b00077220 */ /* 0x040fe40000410000 */
[C---:B------:R-:W-:Y:S01]  /*9a70*/  FMUL.FTZ R50, R0.reuse, R182 ;  /* 0x000000b600327220 */ /* 0x040fe20000410000 */
[----:B------:R-:W3:Y:S01]  /*9a80*/  LDSM.16.MT88.4 R20, [R218+0x100] ;  /* 0x00010000da14783b */ /* 0x000ee20000004200 */
[C---:B------:R-:W-:Y:S02]  /*9a90*/  FMUL.FTZ R102, R0.reuse, R102 ;  /* 0x0000006600667220 */ /* 0x040fe40000410000 */
[----:B------:R-:W-:Y:S02]  /*9aa0*/  FMUL.FTZ R103, R0, R103 ;  /* 0x0000006700677220 */ /* 0x000fe40000410000 */
[C---:B------:R-:W-:Y:S02]  /*9ab0*/  FMUL.FTZ R104, R2.reuse, R104 ;  /* 0x0000006802687220 */ /* 0x040fe40000410000 */
[----:B------:R-:W-:Y:S01]  /*9ac0*/  FMUL.FTZ R105, R2, R105 ;  /* 0x0000006902697220 */ /* 0x000fe20000410000 */
[----:B------:R-:W4:Y:S01]  /*9ad0*/  LDSM.16.MT88.4 R44, [R217+0x3100] ;  /* 0x00310000d92c783b */ /* 0x000f220000004200 */
[C---:B------:R-:W-:Y:S02]  /*9ae0*/  FMUL.FTZ R106, R0.reuse, R106 ;  /* 0x0000006a006a7220 */ /* 0x040fe40000410000 */
[----:B------:R-:W-:Y:S02]  /*9af0*/  FMUL.FTZ R107, R0, R107 ;  /* 0x0000006b006b7220 */ /* 0x000fe40000410000 */
[C---:B------:R-:W-:Y:S02]  /*9b00*/  FMUL.FTZ R108, R2.reuse, R108 ;  /* 0x0000006c026c7220 */ /* 0x040fe40000410000 */
[----:B------:R-:W-:Y:S01]  /*9b10*/  FMUL.FTZ R109, R2, R109 ;  /* 0x0000006d026d7220 */ /* 0x000fe20000410000 */
[----:B------:R-:W4:Y:S01]  /*9b20*/  LDSM.16.MT88.4 R140, [R218+0x3100] ;  /* 0x00310000da8c783b */ /* 0x000f220000004200 */
[----:B------:R-:W-:Y:S01]  /*9b30*/  FMUL.FTZ R110, R0, R110 ;  /* 0x0000006e006e7220 */ /* 0x000fe20000410000 */
[----:B-1----:R-:W-:Y:S01]  /*9b40*/  F2FP.PACK_AB R139, R188, R33 ;  /* 0x00000021bc8b723e */ /* 0x002fe200000000ff */
[----:B------:R-:W-:Y:S01]  /*9b50*/  FMUL.FTZ R4, R2, R136 ;  /* 0x0000008802047220 */ /* 0x000fe20000410000 */
[----:B------:R-:W-:Y:S01]  /*9b60*/  F2FP.PACK_AB R136, R51, R194 ;  /* 0x000000c23388723e */ /* 0x000fe200000000ff */
[----:B------:R-:W-:Y:S01]  /*9b70*/  FMUL.FTZ R51, R0, R183 ;  /* 0x000000b700337220 */ /* 0x000fe20000410000 */
[----:B------:R-:W-:Y:S01]  /*9b80*/  MOV R194, R49 ;  /* 0x0000003100c27202 */ /* 0x000fe20000000f00 */
[----:B------:R-:W-:Y:S01]  /*9b90*/  FMUL.FTZ R49, R2, R181 ;  /* 0x000000b502317220 */ /* 0x000fe20000410000 */
[----:B------:R-:W0:Y:S01]  /*9ba0*/  LDGDEPBAR ;  /* 0x00000000000079af */ /* 0x000e220000000000 */
[----:B------:R-:W-:Y:S02]  /*9bb0*/  FMUL.FTZ R111, R0, R111 ;  /* 0x0000006f006f7220 */ /* 0x000fe40000410000 */
[C---:B--2---:R-:W-:Y:S05]  /*9bc0*/  HMMA.16816.F32 R4, R136.reuse, R12, R4 ;  /* 0x0000000c8804723c */ /* 0x044fea0000001804 */
[C---:B------:R-:W-:Y:S02]  /*9bd0*/  FMUL.FTZ R112, R2.reuse, R112 ;  /* 0x0000007002707220 */ /* 0x040fe40000410000 */
[C---:B------:R-:W-:Y:S01]  /*9be0*/  FMUL.FTZ R12, R2.reuse, R144 ;  /* 0x00000090020c7220 */ /* 0x040fe20000410000 */
[C---:B------:R-:W-:Y:S04]  /*9bf0*/  HMMA.16816.F32 R8, R136.reuse, R14, R8 ;  /* 0x0000000e8808723c */ /* 0x040fe80000001808 */
[----:B------:R-:W-:Y:S01]  /*9c00*/  FMUL.FTZ R13, R2, R145 ;  /* 0x00000091020d7220 */ /* 0x000fe20000410000 */
[----:B------:R-:W-:Y:S01]  /*9c10*/  MOV R144, R19 ;  /* 0x0000001300907202 */ /* 0x000fe20000000f00 */
[C---:B------:R-:W-:Y:S01]  /*9c20*/  FMUL.FTZ R19, R0.reuse, R151 ;  /* 0x0000009700137220 */ /* 0x040fe20000410000 */
[----:B------:R-:W-:Y:S01]  /*9c30*/  MOV R145, R18 ;  /* 0x0000001200917202 */ /* 0x000fe20000000f00 */
[C---:B------:R-:W-:Y:S01]  /*9c40*/  FMUL.FTZ R14, R0.reuse, R146 ;  /* 0x00000092000e7220 */ /* 0x040fe20000410000 */
[----:B------:R-:W-:Y:S03]  /*9c50*/  MOV R146, R17 ;  /* 0x0000001100927202 */ /* 0x000fe60000000f00 */
[----:B------:R-:W-:Y:S01]  /*9c60*/  FMUL.FTZ R15, R0, R147 ;  /* 0x00000093000f7220 */ /* 0x000fe20000410000 */
[----:B------:R-:W-:Y:S01]  /*9c70*/  MOV R147, R16 ;  /* 0x0000001000937202 */ /* 0x000fe20000000f00 */
[C---:B------:R-:W-:Y:S02]  /*9c80*/  FMUL.FTZ R16, R2.reuse, R148 ;  /* 0x0000009402107220 */ /* 0x040fe40000410000 */
[----:B------:R-:W-:Y:S01]  /*9c90*/  FMUL.FTZ R17, R2, R149 ;  /* 0x0000009502117220 */ /* 0x000fe20000410000 */
[----:B------:R-:W-:Y:S01]  /*9ca0*/  MOV R164, R147 ;  /* 0x0000009300a47202 */ /* 0x000fe20000000f00 */
[----:B------:R-:W-:Y:S01]  /*9cb0*/  FMUL.FTZ R18, R0, R150 ;  /* 0x0000009600127220 */ /* 0x000fe20000410000 */
[C---:B---3--:R-:W-:Y:S01]  /*9cc0*/  HMMA.16816.F32 R12, R136.reuse, R20, R12 ;  /* 0x00000014880c723c */ /* 0x048fe2000000180c */
[----:B------:R-:W-:Y:S02]  /*9cd0*/  LDSM.16.MT88.4 R148, [R219+0x3100] ;  /* 0x00310000db94783b */ /* 0x000fe40000004200 */
[----:B------:R-:W-:Y:S01]  /*9ce0*/  MOV R181, R164 ;  /* 0x000000a400b57202 */ /* 0x000fe20000000f00 */
[----:B------:R-:W-:Y:S02]  /*9cf0*/  FMUL.FTZ R113, R2, R113 ;  /* 0x0000007102717220 */ /* 0x000fe40000410000 */
[----:B------:R-:W-:Y:S02]  /*9d00*/  FMUL.FTZ R114, R0, R114 ;  /* 0x0000007200727220 */ /* 0x000fe40000410000 */
[C---:B------:R-:W-:Y:S04]  /*9d10*/  HMMA.16816.F32 R16, R136.reuse, R22, R16 ;  /* 0x000000168810723c */ /* 0x040fe80000001810 */
[C---:B------:R-:W-:Y:S01]  /*9d20*/  FMUL.FTZ R20, R2.reuse, R152 ;  /* 0x0000009802147220 */ /* 0x040fe20000410000 */
[----:B------:R-:W-:Y:S01]  /*9d30*/  MOV R152, R40 ;  /* 0x0000002800987202 */ /* 0x000fe20000000f00 */
[----:B------:R-:W-:Y:S01]  /*9d40*/  FMUL.FTZ R21, R2, R153 ;  /* 0x0000009902157220 */ /* 0x000fe20000410000 */
[----:B------:R-:W-:Y:S01]  /*9d50*/  MOV R153, R33 ;  /* 0x0000002100997202 */ /* 0x000fe20000000f00 */
[C---:B------:R-:W-:Y:S01]  /*9d60*/  FMUL.FTZ R22, R0.reuse, R154 ;  /* 0x0000009a00167220 */ /* 0x040fe20000410000 */
[----:B------:R-:W-:Y:S03]  /*9d70*/  MOV R154, R43 ;  /* 0x0000002b009a7202 */ /* 0x000fe60000000f00 */
[----:B------:R-:W-:Y:S01]  /*9d80*/  FMUL.FTZ R23, R0, R155 ;  /* 0x0000009b00177220 */ /* 0x000fe20000410000 */
[----:B------:R-:W-:Y:S01]  /*9d90*/  MOV R155, R48 ;  /* 0x00000030009b7202 */ /* 0x000fe20000000f00 */
[----:B------:R-:W-:Y:S01]  /*9da0*/  FMUL.FTZ R33, R2, R165 ;  /* 0x000000a502217220 */ /* 0x000fe20000410000 */
[----:B------:R-:W-:Y:S01]  /*9db0*/  MOV R165, R34 ;  /* 0x0000002200a57202 */ /* 0x000fe20000000f00 */
[C---:B------:R-:W-:Y:S01]  /*9dc0*/  FMUL.FTZ R34, R0.reuse, R166 ;  /* 0x000000a600227220 */ /* 0x040fe20000410000 */
[----:B------:R-:W-:Y:S01]  /*9dd0*/  MOV R166, R35 ;  /* 0x0000002300a67202 */ /* 0x000fe20000000f00 */
[----:B------:R-:W-:Y:S01]  /*9de0*/  FMUL.FTZ R35, R0, R167 ;  /* 0x000000a700237220 */ /* 0x000fe20000410000 */
[C---:B------:R-:W-:Y:S03]  /*9df0*/  HMMA.16816.F32 R20, R136.reuse, R28, R20 ;  /* 0x0000001c8814723c */ /* 0x040fe60000001814 */
[----:B------:R-:W-:Y:S01]  /*9e00*/  MOV R183, R166 ;  /* 0x000000a600b77202 */ /* 0x000fe20000000f00 */
[----:B------:R-:W-:Y:S01]  /*9e10*/  FMUL.FTZ R40, R2, R172 ;  /* 0x000000ac02287220 */ /* 0x000fe20000410000 */
[----:B------:R-:W-:Y:S01]  /*9e20*/  MOV R172, R157 ;  /* 0x0000009d00ac7202 */ /* 0x000fe20000000f00 */
[----:B------:R-:W-:Y:S01]  /*9e30*/  FMUL.FTZ R43, R0, R175 ;  /* 0x000000af002b7220 */ /* 0x000fe20000410000 */
[----:B------:R-:W-:Y:S01]  /*9e40*/  MOV R167, R156 ;  /* 0x0000009c00a77202 */ /* 0x000fe20000000f00 */
        /* <DEDUP_REMOVED lines=13> */
[----:B------:R-:W-:Y:S01]  /*9f20*/  FMUL.FTZ R115, R0, R115 ;  /* 0x0000007300737220 */ /* 0x000fe20000410000 */
[C---:B------:R-:W-:Y:S01]  /*9f30*/  HMMA.16816.F32 R28, R136.reuse, R36, R28 ;  /* 0x00000024881c723c */ /* 0x040fe2000000181c */
[----:B------:R-:W1:Y:S02]  /*9f40*/  LDSM.16.MT88.4 R144, [R220+0x3100] ;  /* 0x00310000dc90783b */ /* 0x000e640000004200 */
[----:B------:R-:W-:Y:S01]  /*9f50*/  MOV R175, R160 ;  /* 0x000000a000af7202 */ /* 0x000fe20000000f00 */
[C---:B------:R-:W-:Y:S01]  /*9f60*/  FMUL.FTZ R116, R2.reuse, R116 ;  /* 0x0000007402747220 */ /* 0x040fe20000410000 */
[----:B------:R-:W-:Y:S01]  /*9f70*/  MOV R160, R154 ;  /* 0x0000009a00a07202 */ /* 0x000fe20000000f00 */
[C---:B------:R-:W-:Y:S01]  /*9f80*/  FMUL.FTZ R117, R2.reuse, R117 ;  /* 0x0000007502757220 */ /* 0x040fe20000410000 */
[----:B------:R-:W-:Y:S01]  /*9f90*/  MOV R174, R158 ;  /* 0x0000009e00ae7202 */ /* 0x000fe20000000f00 */
[C---:B------:R-:W-:Y:S01]  /*9fa0*/  HMMA.16816.F32 R32, R136.reuse, R38, R32 ;  /* 0x000000268820723c */ /* 0x040fe20000001820 */
[----:B------:R-:W-:Y:S03]  /*9fb0*/  LDSM.16.MT88.4 R156, [R218+0x3900] ;  /* 0x00390000da9c783b */ /* 0x000fe60000004200 */
[C---:B------:R-:W-:Y:S01]  /*9fc0*/  FMUL.FTZ R36, R2.reuse, R168 ;  /* 0x000000a802247220 */ /* 0x040fe20000410000 */
[----:B------:R-:W-:Y:S01]  /*9fd0*/  MOV R180, R211 ;  /* 0x000000d300b47202 */ /* 0x000fe20000000f00 */
[----:B------:R-:W-:Y:S01]  /*9fe0*/  FMUL.FTZ R37, R2, R169 ;  /* 0x000000a902257220 */ /* 0x000fe20000410000 */
[----:B------:R-:W-:Y:S01]  /*9ff0*/  MOV R182, R162 ;  /* 0x000000a200b67202 */ /* 0x000fe20000000f00 */
[C---:B------:R-:W-:Y:S04]  /*a000*/  FMUL.FTZ R38, R0.reuse, R170 ;  /* 0x000000aa00267220 */ /* 0x040fe80000410000 */
[C---:B------:R-:W-:Y:S02]  /*a010*/  FMUL.FTZ R39, R0.reuse, R171 ;  /* 0x000000ab00277220 */ /* 0x040fe40000410000 */
[C---:B------:R-:W-:Y:S02]  /*a020*/  FMUL.FTZ R118, R0.reuse, R118 ;  /* 0x0000007600767220 */ /* 0x040fe40000410000 */
[----:B------:R-:W-:Y:S02]  /*a030*/  FMUL.FTZ R119, R0, R119 ;  /* 0x0000007700777220 */ /* 0x000fe40000410000 */
[C---:B------:R-:W-:Y:S01]  /*a040*/  FMUL.FTZ R120, R2.reuse, R120 ;  /* 0x0000007802787220 */ /* 0x040fe20000410000 */
[C---:B----4-:R-:W-:Y:S03]  /*a050*/  HMMA.16816.F32 R36, R136.reuse, R44, R36 ;  /* 0x0000002c8824723c */ /* 0x050fe60000001824 */
[----:B------:R-:W-:Y:S02]  /*a060*/  FMUL.FTZ R121, R2, R121 ;  /* 0x0000007902797220 */ /* 0x000fe40000410000 */
[----:B------:R-:W-:Y:S02]  /*a070*/  FMUL.FTZ R122, R0, R122 ;  /* 0x0000007a007a7220 */ /* 0x000fe40000410000 */
[C---:B------:R-:W-:Y:S01]  /*a080*/  FMUL.FTZ R44, R2.reuse, R176 ;  /* 0x000000b0022c7220 */ /* 0x040fe20000410000 */
[C---:B------:R-:W-:Y:S04]  /*a090*/  HMMA.16816.F32 R40, R136.reuse, R46, R40 ;  /* 0x0000002e8828723c */ /* 0x040fe80000001828 */
[--C-:B------:R-:W-:Y:S01]  /*a0a0*/  FFMA.FTZ R134, R187, c[0x0][0x2d0], -R186.reuse ;  /* 0x0000b400bb867a23 */ /* 0x100fe200000108ba */
[----:B------:R-:W-:Y:S01]  /*a0b0*/  MOV R187, R212 ;  /* 0x000000d400bb7202 */ /* 0x000fe20000000f00 */
[----:B------:R-:W-:Y:S01]  /*a0c0*/  FMUL.FTZ R45, R2, R177 ;  /* 0x000000b1022d7220 */ /* 0x000fe20000410000 */
[----:B------:R-:W-:Y:S01]  /*a0d0*/  MOV R176, R152 ;  /* 0x0000009800b07202 */ /* 0x000fe20000000f00 */
[C---:B------:R-:W-:Y:S01]  /*a0e0*/  FMUL.FTZ R46, R0.reuse, R178 ;  /* 0x000000b2002e7220 */ /* 0x040fe20000410000 */
[----:B------:R-:W-:Y:S01]  /*a0f0*/  MOV R177, R191 ;  /* 0x000000bf00b17202 */ /* 0x000fe20000000f00 */
[----:B------:R2:W-:Y:S02]  /*a100*/  MUFU.EX2 R178, R134 ;  /* 0x0000008600b27308 */ /* 0x0005e40000000800 */
[C---:B------:R-:W-:Y:S01]  /*a110*/  FMUL.FTZ R47, R0.reuse, R179 ;  /* 0x000000b3002f7220 */ /* 0x040fe20000410000 */
[----:B------:R-:W-:Y:S01]  /*a120*/  MOV R179, R161 ;  /* 0x000000a100b37202 */ /* 0x000fe20000000f00 */
[----:B------:R-:W-:Y:S01]  /*a130*/  FMUL.FTZ R123, R0, R123 ;  /* 0x0000007b007b7220 */ /* 0x000fe20000410000 */
[----:B------:R-:W-:Y:S01]  /*a140*/  MOV R161, R153 ;  /* 0x0000009900a17202 */ /* 0x000fe20000000f00 */
[C---:B------:R-:W-:Y:S01]  /*a150*/  FMUL.FTZ R124, R2.reuse, R124 ;  /* 0x0000007c027c7220 */ /* 0x040fe20000410000 */
[----:B------:R-:W-:Y:S01]  /*a160*/  MOV R191, R210 ;  /* 0x000000d200bf7202 */ /* 0x000fe20000000f00 */
[----:B------:R-:W-:Y:S01]  /*a170*/  FMUL.FTZ R125, R2, R125 ;  /* 0x0000007d027d7220 */ /* 0x000fe20000410000 */
[C---:B------:R-:W-:Y:S03]  /*a180*/  HMMA.16816.F32 R44, R136.reuse, R140, R44 ;  /* 0x0000008c882c723c */ /* 0x040fe6000000182c */
[C---:B------:R-:W-:Y:S02]  /*a190*/  FMUL.FTZ R126, R0.reuse, R126 ;  /* 0x0000007e007e7220 */ /* 0x040fe40000410000 */
[----:B------:R-:W-:Y:S02]  /*a1a0*/  FMUL.FTZ R127, R0, R127 ;  /* 0x0000007f007f7220 */ /* 0x000fe40000410000 */
[C---:B------:R-:W-:Y:S01]  /*a1b0*/  FMUL.FTZ R128, R2.reuse, R128 ;  /* 0x0000008002807220 */ /* 0x040fe20000410000 */
[C---:B------:R-:W-:Y:S01]  /*a1c0*/  HMMA.16816.F32 R48, R136.reuse, R142, R48 ;  /* 0x0000008e8830723c */ /* 0x040fe20000001830 */
[----:B------:R-:W3:Y:S03]  /*a1d0*/  LDSM.16.MT88.4 R140, [R217+0x6100] ;  /* 0x00610000d98c783b */ /* 0x000ee60000004200 */
[----:B------:R-:W-:Y:S02]  /*a1e0*/  FMUL.FTZ R129, R2, R129 ;  /* 0x0000008102817220 */ /* 0x000fe40000410000 */
[C---:B------:R-:W-:Y:S02]  /*a1f0*/  FMUL.FTZ R130, R0.reuse, R130 ;  /* 0x0000008200827220 */ /* 0x040fe40000410000 */
[C---:B-1----:R-:W-:Y:S04]  /*a200*/  HMMA.16816.F32 R52, R136.reuse, R144, R52 ;  /* 0x000000908834723c */ /* 0x042fe80000001834 */
[--C-:B--2---:R-:W-:Y:S01]  /*a210*/  FFMA.FTZ R134, R195, c[0x0][0x2d0], -R186.reuse ;  /* 0x0000b400c3867a23 */ /* 0x104fe200000108ba */
[----:B------:R-:W-:Y:S01]  /*a220*/  MOV R195, R163 ;  /* 0x000000a300c37202 */ /* 0x000fe20000000f00 */
[----:B------:R-:W-:Y:S02]  /*a230*/  FMUL.FTZ R131, R0, R131 ;  /* 0x0000008300837220 */ /* 0x000fe40000410000 */
[C---:B------:R-:W-:Y:S01]  /*a240*/  HMMA.16816.F32 R56, R136.reuse, R146, R56 ;  /* 0x000000928838723c */ /* 0x040fe20000001838 */
[----:B------:R1:W2:Y:S01]  /*a250*/  MUFU.EX2 R168, R134 ;  /* 0x0000008600a87308 */ /* 0x0002a20000000800 */
[----:B------:R-:W4:Y:S06]  /*a260*/  LDSM.16.MT88.4 R144, [R218+0x6100] ;  /* 0x00610000da90783b */ /* 0x000f2c0000004200 */
[C---:B------:R-:W-:Y:S08]  /*a270*/  HMMA.16816.F32 R60, R136.reuse, R148, R60 ;  /* 0x00000094883c723c */ /* 0x040ff0000000183c */
[C---:B------:R-:W-:Y:S01]  /*a280*/  HMMA.16816.F32 R64, R136.reuse, R150, R64 ;  /* 0x000000968840723c */ /* 0x040fe20000001840 */
[----:B------:R-:W2:Y:S07]  /*a290*/  LDSM.16.MT88.4 R148, [R220+0x6100] ;  /* 0x00610000dc94783b */ /* 0x000eae0000004200 */
[C---:B---3--:R-:W-:Y:S04]  /*a2a0*/  HMMA.16816.F32 R68, R136.reuse, R140, R68 ;  /* 0x0000008c8844723c */ /* 0x048fe80000001844 */
[--C-:B-1----:R-:W-:Y:S01]  /*a2b0*/  FFMA.FTZ R134, R196, c[0x0][0x2d0], -R133.reuse ;  /* 0x0000b400c4867a23 */ /* 0x102fe20000010885 */
[----:B------:R-:W-:Y:S02]  /*a2c0*/  MOV R196, R166 ;  /* 0x000000a600c47202 */ /* 0x000fe40000000f00 */
[----:B------:R-:W-:Y:S01]  /*a2d0*/  MOV R166, R155 ;  /* 0x0000009b00a67202 */ /* 0x000fe20000000f00 */
[----:B------:R1:W-:Y:S01]  /*a2e0*/  MUFU.EX2 R212, R134 ;  /* 0x0000008600d47308 */ /* 0x0003e20000000800 */
[C---:B------:R-:W-:Y:S01]  /*a2f0*/  HMMA.16816.F32 R72, R136.reuse, R142, R72 ;  /* 0x0000008e8848723c */ /* 0x040fe20000001848 */
[----:B------:R-:W3:Y:S07]  /*a300*/  LDSM.16.MT88.4 R140, [R219+0x6100] ;  /* 0x00610000db8c783b */ /* 0x000eee0000004200 */
[C---:B----4-:R-:W-:Y:S01]  /*a310*/  HMMA.16816.F32 R76, R136.reuse, R144, R76 ;  /* 0x00000090884c723c */ /* 0x050fe2000000184c */
[----:B------:R-:W-:Y:S07]  /*a320*/  LDSM.16.MT88.4 R152, [R220+0x900] ;  /* 0x00090000dc98783b */ /* 0x000fee0000004200 */
[C---:B------:R-:W-:Y:S01]  /*a330*/  HMMA.16816.F32 R80, R136.reuse, R146, R80 ;  /* 0x000000928850723c */ /* 0x040fe20000001850 */
[----:B------:R-:W4:Y:S03]  /*a340*/  LDSM.16.MT88.4 R144, [R217+0x9100] ;  /* 0x00910000d990783b */ /* 0x000f260000004200 */
[--C-:B-1----:R-:W-:Y:S01]  /*a350*/  FFMA.FTZ R134, R197, c[0x0][0x2d0], -R133.reuse ;  /* 0x0000b400c5867a23 */ /* 0x102fe20000010885 */
[----:B------:R-:W-:Y:S03]  /*a360*/  MOV R197, R209 ;  /* 0x000000d100c57202 */ /* 0x000fe60000000f00 */
[C---:B--2---:R-:W-:Y:S01]  /*a370*/  HMMA.16816.F32 R84, R136.reuse, R148, R84 ;  /* 0x000000948854723c */ /* 0x044fe20000001854 */
[----:B------:R1:W2:Y:S07]  /*a380*/  MUFU.EX2 R211, R134 ;  /* 0x0000008600d37308 */ /* 0x0002ae0000000800 */
[C---:B------:R-:W-:Y:S01]  /*a390*/  HMMA.16816.F32 R88, R136.reuse, R150, R88 ;  /* 0x000000968858723c */ /* 0x040fe20000001858 */
[----:B------:R-:W2:Y:S07]  /*a3a0*/  LDSM.16.MT88.4 R148, [R218+0x9100] ;  /* 0x00910000da94783b */ /* 0x000eae0000004200 */
[C---:B---3--:R-:W-:Y:S08]  /*a3b0*/  HMMA.16816.F32 R92, R136.reuse, R140, R92 ;  /* 0x0000008c885c723c */ /* 0x048ff0000000185c */
[C---:B------:R-:W-:Y:S01]  /*a3c0*/  HMMA.16816.F32 R96, R136.reuse, R142, R96 ;  /* 0x0000008e8860723c */ /* 0x040fe20000001860 */
[----:B------:R-:W3:Y:S03]  /*a3d0*/  LDSM.16.MT88.4 R140, [R220+0x9100] ;  /* 0x00910000dc8c783b */ /* 0x000ee60000004200 */
[--C-:B-1----:R-:W-:Y:S04]  /*a3e0*/  FFMA.FTZ R134, R198, c[0x0][0x2d0], -R186.reuse ;  /* 0x0000b400c6867a23 */ /* 0x102fe800000108ba */
[----:B------:R1:W-:Y:S01]  /*a3f0*/  MUFU.EX2 R169, R134 ;  /* 0x0000008600a97308 */ /* 0x0003e20000000800 */
[C---:B----4-:R-:W-:Y:S08]  /*a400*/  HMMA.16816.F32 R100, R136.reuse, R144, R100 ;  /* 0x000000908864723c */ /* 0x050ff00000001864 */
[C---:B------:R-:W-:Y:S01]  /*a410*/  HMMA.16816.F32 R104, R136.reuse, R146, R104 ;  /* 0x000000928868723c */ /* 0x040fe20000001868 */
[----:B------:R-:W4:Y:S07]  /*a420*/  LDSM.16.MT88.4 R144, [R219+0x9100] ;  /* 0x00910000db90783b */ /* 0x000f2e0000004200 */
[C---:B--2---:R-:W-:Y:S04]  /*a430*/  HMMA.16816.F32 R108, R136.reuse, R148, R108 ;  /* 0x00000094886c723c */ /* 0x044fe8000000186c */
[--C-:B-1----:R-:W-:Y:S04]  /*a440*/  FFMA.FTZ R134, R199, c[0x0][0x2d0], -R186.reuse ;  /* 0x0000b400c7867a23 */ /* 0x102fe800000108ba */
[C---:B------:R-:W-:Y:S01]  /*a450*/  HMMA.16816.F32 R112, R136.reuse, R150, R112 ;  /* 0x000000968870723c */ /* 0x040fe20000001870 */
[----:B------:R-:W1:Y:S01]  /*a460*/  LDSM.16.MT88.4 R148, [R217+0x900] ;  /* 0x00090000d994783b */ /* 0x000e620000004200 */
[----:B------:R2:W1:Y:S06]  /*a470*/  MUFU.EX2 R170, R134 ;  /* 0x0000008600aa7308 */ /* 0x00046c0000000800 */
[C---:B---3--:R-:W-:Y:S08]  /*a480*/  HMMA.16816.F32 R116, R136.reuse, R140, R116 ;  /* 0x0000008c8874723c */ /* 0x048ff00000001874 */
[C---:B------:R-:W-:Y:S01]  /*a490*/  HMMA.16816.F32 R120, R136.reuse, R142, R120 ;  /* 0x0000008e8878723c */ /* 0x040fe20000001878 */
[----:B------:R-:W3:Y:S07]  /*a4a0*/  LDSM.16.MT88.4 R140, [R218+0x900] ;  /* 0x00090000da8c783b */ /* 0x000eee0000004200 */
[C---:B----4-:R-:W-:Y:S04]  /*a4b0*/  HMMA.16816.F32 R124, R136.reuse, R144, R124 ;  /* 0x00000090887c723c */ /* 0x050fe8000000187c */
[--C-:B--2---:R-:W-:Y:S04]  /*a4c0*/  FFMA.FTZ R134, R204, c[0x0][0x2d0], -R133.reuse ;  /* 0x0000b400cc867a23 */ /* 0x104fe80000010885 */
[----:B------:R2:W-:Y:S01]  /*a4d0*/  MUFU.EX2 R210, R134 ;  /* 0x0000008600d27308 */ /* 0x0005e20000000800 */
[----:B------:R-:W-:Y:S01]  /*a4e0*/  HMMA.16816.F32 R128, R136, R146, R128 ;  /* 0x000000928880723c */ /* 0x000fe20000001880 */
[----:B------:R-:W4:Y:S06]  /*a4f0*/  LDSM.16.MT88.4 R144, [R219+0x900] ;  /* 0x00090000db90783b */ /* 0x000f2c0000004200 */
[----:B------:R-:W-:Y:S02]  /*a500*/  F2FP.PACK_AB R136, R168, R178 ;  /* 0x000000b2a888723e */ /* 0x000fe400000000ff */
[----:B------:R-:W-:Y:S03]  /*a510*/  F2FP.PACK_AB R137, R211, R212 ;  /* 0x000000d4d389723e */ /* 0x000fe600000000ff */
[----:B-1----:R-:W-:Y:S01]  /*a520*/  F2FP.PACK_AB R138, R170, R169 ;  /* 0x000000a9aa8a723e */ /* 0x002fe200000000ff */
[--C-:B--2---:R-:W-:Y:S04]  /*a530*/  FFMA.FTZ R134, R205, c[0x0][0x2d0], -R133.reuse ;  /* 0x0000b400cd867a23 */ /* 0x104fe80000010885 */
[----:B------:R-:W1:Y:S02]  /*a540*/  MUFU.EX2 R209, R134 ;  /* 0x0000008600d17308 */ /* 0x000e640000000800 */
[----:B-1----:R-:W-:Y:S01]  /*a550*/  F2FP.PACK_AB R139, R209, R210 ;  /* 0x000000d2d18b723e */ /* 0x002fe200000000ff */
[--C-:B------:R-:W-:Y:S07]  /*a560*/  FFMA.FTZ R134, R206, c[0x0][0x2d0], -R186.reuse ;  /* 0x0000b400ce867a23 */ /* 0x100fee00000108ba */
[----:B------:R1:W-:Y:S01]  /*a570*/  MUFU.EX2 R171, R134 ;  /* 0x0000008600ab7308 */ /* 0x0003e20000000800 */
[C---:B------:R-:W-:Y:S08]  /*a580*/  HMMA.16816.F32 R4, R136.reuse, R148, R4 ;  /* 0x000000948804723c */ /* 0x040ff00000001804 */
[C---:B------:R-:W-:Y:S01]  /*a590*/  HMMA.16816.F32 R8, R136.reuse, R150, R8 ;  /* 0x000000968808723c */ /* 0x040fe20000001808 */
[----:B------:R-:W2:Y:S07]  /*a5a0*/  LDSM.16.MT88.4 R148, [R217+0x3900] ;  /* 0x00390000d994783b */ /* 0x000eae0000004200 */
[C---:B---3--:R-:W-:Y:S04]  /*a5b0*/  HMMA.16816.F32 R12, R136.reuse, R140, R12 ;  /* 0x0000008c880c723c */ /* 0x048fe8000000180c */
[--C-:B-1----:R-:W-:Y:S04]  /*a5c0*/  FFMA.FTZ R134, R207, c[0x0][0x2d0], -R186.reuse ;  /* 0x0000b400cf867a23 */ /* 0x102fe800000108ba */
[C---:B------:R-:W-:Y:S01]  /*a5d0*/  HMMA.16816.F32 R16, R136.reuse, R142, R16 ;  /* 0x0000008e8810723c */ /* 0x040fe20000001810 */
[----:B------:R-:W1:Y:S01]  /*a5e0*/  LDSM.16.MT88.4 R140, [R220+0x3900] ;  /* 0x00390000dc8c783b */ /* 0x000e620000004200 */
[----:B------:R3:W-:Y:S06]  /*a5f0*/  MUFU.EX2 R162, R134 ;  /* 0x0000008600a27308 */ /* 0x0007ec0000000800 */
[C---:B------:R-:W-:Y:S08]  /*a600*/  HMMA.16816.F32 R20, R136.reuse, R152, R20 ;  /* 0x000000988814723c */ /* 0x040ff00000001814 */
[C---:B------:R-:W-:Y:S01]  /*a610*/  HMMA.16816.F32 R24, R136.reuse, R154, R24 ;  /* 0x0000009a8818723c */ /* 0x040fe20000001818 */
[----:B------:R-:W1:Y:S07]  /*a620*/  LDSM.16.MT88.4 R152, [R219+0x3900] ;  /* 0x00390000db98783b */ /* 0x000e6e0000004200 */
[C---:B----4-:R-:W-:Y:S04]  /*a630*/  HMMA.16816.F32 R28, R136.reuse, R144, R28 ;  /* 0x00000090881c723c */ /* 0x050fe8000000181c */
[--C-:B---3--:R-:W-:Y:S04]  /*a640*/  FFMA.FTZ R134, R208, c[0x0][0x2d0], -R133.reuse ;  /* 0x0000b400d0867a23 */ /* 0x108fe80000010885 */
[C---:B------:R-:W-:Y:S01]  /*a650*/  HMMA.16816.F32 R32, R136.reuse, R146, R32 ;  /* 0x000000928820723c */ /* 0x040fe20000001820 */
[----:B------:R-:W3:Y:S01]  /*a660*/  LDSM.16.MT88.4 R144, [R217+0x6900] ;  /* 0x00690000d990783b */ /* 0x000ee20000004200 */
[----:B------:R4:W-:Y:S06]  /*a670*/  MUFU.EX2 R206, R134 ;  /* 0x0000008600ce7308 */ /* 0x0009ec0000000800 */
[C---:B--2---:R-:W-:Y:S08]  /*a680*/  HMMA.16816.F32 R36, R136.reuse, R148, R36 ;  /* 0x000000948824723c */ /* 0x044ff00000001824 */
[C---:B------:R-:W-:Y:S01]  /*a690*/  HMMA.16816.F32 R40, R136.reuse, R150, R40 ;  /* 0x000000968828723c */ /* 0x040fe20000001828 */
[----:B------:R-:W2:Y:S07]  /*a6a0*/  LDSM.16.MT88.4 R148, [R218+0x6900] ;  /* 0x00690000da94783b */ /* 0x000eae0000004200 */
[C---:B------:R-:W-:Y:S04]  /*a6b0*/  HMMA.16816.F32 R44, R136.reuse, R156, R44 ;  /* 0x0000009c882c723c */ /* 0x040fe8000000182c */
[--C-:B----4-:R-:W-:Y:S04]  /*a6c0*/  FFMA.FTZ R134, R213, c[0x0][0x2d0], -R133.reuse ;  /* 0x0000b400d5867a23 */ /* 0x110fe80000010885 */
[C---:B------:R-:W-:Y:S01]  /*a6d0*/  HMMA.16816.F32 R48, R136.reuse, R158, R48 ;  /* 0x0000009e8830723c */ /* 0x040fe20000001830 */
[----:B------:R-:W4:Y:S01]  /*a6e0*/  LDSM.16.MT88.4 R156, [R220+0x6900] ;  /* 0x00690000dc9c783b */ /* 0x000f220000004200 */
[----:B------:R2:W-:Y:S06]  /*a6f0*/  MUFU.EX2 R205, R134 ;  /* 0x0000008600cd7308 */ /* 0x0005ec0000000800 */
[C---:B-1----:R-:W-:Y:S08]  /*a700*/  HMMA.16816.F32 R52, R136.reuse, R140, R52 ;  /* 0x0000008c8834723c */ /* 0x042ff00000001834 */
[C---:B------:R-:W-:Y:S01]  /*a710*/  HMMA.16816.F32 R56, R136.reuse, R142, R56 ;  /* 0x0000008e8838723c */ /* 0x040fe20000001838 */
[----:B------:R-:W1:Y:S07]  /*a720*/  LDSM.16.MT88.4 R140, [R219+0x6900] ;  /* 0x00690000db8c783b */ /* 0x000e6e0000004200 */
[C---:B------:R-:W-:Y:S04]  /*a730*/  HMMA.16816.F32 R60, R136.reuse, R152, R60 ;  /* 0x00000098883c723c */ /* 0x040fe8000000183c */
[--C-:B--2---:R-:W-:Y:S04]  /*a740*/  FFMA.FTZ R134, R214, c[0x0][0x2d0], -R186.reuse ;  /* 0x0000b400d6867a23 */ /* 0x104fe800000108ba */
[C---:B------:R-:W-:Y:S01]  /*a750*/  HMMA.16816.F32 R64, R136.reuse, R154, R64 ;  /* 0x0000009a8840723c */ /* 0x040fe20000001840 */
[----:B------:R-:W-:Y:S01]  /*a760*/  LDSM.16.MT88.4 R152, [R220+0x9900] ;  /* 0x00990000dc98783b */ /* 0x000fe20000004200 */
[----:B------:R2:W-:Y:S06]  /*a770*/  MUFU.EX2 R163, R134 ;  /* 0x0000008600a37308 */ /* 0x0005ec0000000800 */
[C---:B---3--:R-:W-:Y:S08]  /*a780*/  HMMA.16816.F32 R68, R136.reuse, R144, R68 ;  /* 0x000000908844723c */ /* 0x048ff00000001844 */
[C---:B------:R-:W-:Y:S01]  /*a790*/  HMMA.16816.F32 R72, R136.reuse, R146, R72 ;  /* 0x000000928848723c */ /* 0x040fe20000001848 */
[----:B------:R-:W3:Y:S07]  /*a7a0*/  LDSM.16.MT88.4 R144, [R217+0x9900] ;  /* 0x00990000d990783b */ /* 0x000eee0000004200 */
[C---:B------:R-:W-:Y:S04]  /*a7b0*/  HMMA.16816.F32 R76, R136.reuse, R148, R76 ;  /* 0x00000094884c723c */ /* 0x040fe8000000184c */
[--C-:B--2---:R-:W-:Y:S04]  /*a7c0*/  FFMA.FTZ R134, R215, c[0x0][0x2d0], -R186.reuse ;  /* 0x0000b400d7867a23 */ /* 0x104fe800000108ba */
[C---:B------:R-:W-:Y:S01]  /*a7d0*/  HMMA.16816.F32 R80, R136.reuse, R150, R80 ;  /* 0x000000968850723c */ /* 0x040fe20000001850 */
[----:B------:R-:W2:Y:S01]  /*a7e0*/  LDSM.16.MT88.4 R148, [R218+0x9900] ;  /* 0x00990000da94783b */ /* 0x000ea20000004200 */
[----:B------:R3:W2:Y:S06]  /*a7f0*/  MUFU.EX2 R164, R134 ;  /* 0x0000008600a47308 */ /* 0x0006ac0000000800 */
[C---:B----4-:R-:W-:Y:S08]  /*a800*/  HMMA.16816.F32 R84, R136.reuse, R156, R84 ;  /* 0x0000009c8854723c */ /* 0x050ff00000001854 */
[C---:B------:R-:W-:Y:S01]  /*a810*/  HMMA.16816.F32 R88, R136.reuse, R158, R88 ;  /* 0x0000009e8858723c */ /* 0x040fe20000001858 */
[----:B------:R-:W-:Y:S07]  /*a820*/  LDSM.16.MT88.4 R156, [R218+0x1100] ;  /* 0x00110000da9c783b */ /* 0x000fee0000004200 */
[C---:B-1----:R-:W-:Y:S04]  /*a830*/  HMMA.16816.F32 R92, R136.reuse, R140, R92 ;  /* 0x0000008c885c723c */ /* 0x042fe8000000185c */
[--C-:B---3--:R-:W-:Y:S04]  /*a840*/  FFMA.FTZ R134, R202, c[0x0][0x2d0], -R133.reuse ;  /* 0x0000b400ca867a23 */ /* 0x108fe80000010885 */
[C---:B------:R-:W-:Y:S01]  /*a850*/  HMMA.16816.F32 R96, R136.reuse, R142, R96 ;  /* 0x0000008e8860723c */ /* 0x040fe20000001860 */
[----:B------:R-:W1:Y:S01]  /*a860*/  LDSM.16.MT88.4 R140, [R219+0x9900] ;  /* 0x00990000db8c783b */ /* 0x000e620000004200 */
[----:B------:R3:W-:Y:S06]  /*a870*/  MUFU.EX2 R202, R134 ;  /* 0x0000008600ca7308 */ /* 0x0007ec0000000800 */
[C---:B------:R-:W-:Y:S08]  /*a880*/  HMMA.16816.F32 R100, R136.reuse, R144, R100 ;  /* 0x000000908864723c */ /* 0x040ff00000001864 */
[C---:B------:R-:W-:Y:S01]  /*a890*/  HMMA.16816.F32 R104, R136.reuse, R146, R104 ;  /* 0x000000928868723c */ /* 0x040fe20000001868 */
[----:B------:R-:W4:Y:S07]  /*a8a0*/  LDSM.16.MT88.4 R144, [R217+0x1100] ;  /* 0x00110000d990783b */ /* 0x000f2e0000004200 */
[C---:B--2---:R-:W-:Y:S04]  /*a8b0*/  HMMA.16816.F32 R108, R136.reuse, R148, R108 ;  /* 0x00000094886c723c */ /* 0x044fe8000000186c */
[--C-:B---3--:R-:W-:Y:S01]  /*a8c0*/  FFMA.FTZ R134, R197, c[0x0][0x2d0], -R133.reuse ;  /* 0x0000b400c5867a23 */ /* 0x108fe20000010885 */
[----:B------:R-:W-:Y:S02]  /*a8d0*/  MOV R197, R196 ;  /* 0x000000c400c57202 */ /* 0x000fe40000000f00 */
[----:B------:R-:W-:Y:S01]  /*a8e0*/  MOV R196, R201 ;  /* 0x000000c900c47202 */ /* 0x000fe20000000f00 */
[C---:B------:R-:W-:Y:S01]  /*a8f0*/  HMMA.16816.F32 R112, R136.reuse, R150, R112 ;  /* 0x000000968870723c */ /* 0x040fe20000001870 */
[----:B------:R-:W2:Y:S01]  /*a900*/  LDSM.16.MT88.4 R148, [R220+0x1100] ;  /* 0x00110000dc94783b */ /* 0x000ea20000004200 */
[----:B------:R3:W2:Y:S06]  /*a910*/  MUFU.EX2 R201, R134 ;  /* 0x0000008600c97308 */ /* 0x0006ac0000000800 */
[C---:B------:R-:W-:Y:S08]  /*a920*/  HMMA.16816.F32 R116, R136.reuse, R152, R116 ;  /* 0x000000988874723c */ /* 0x040ff00000001874 */
[C---:B------:R-:W-:Y:S01]  /*a930*/  HMMA.16816.F32 R120, R136.reuse, R154, R120 ;  /* 0x0000009a8878723c */ /* 0x040fe20000001878 */
[----:B------:R-:W-:Y:S07]  /*a940*/  LDSM.16.MT88.4 R152, [R218+0x4100] ;  /* 0x00410000da98783b */ /* 0x000fee0000004200 */
[C---:B-1----:R-:W-:Y:S04]  /*a950*/  HMMA.16816.F32 R124, R136.reuse, R140, R124 ;  /* 0x0000008c887c723c */ /* 0x042fe8000000187c */
[--C-:B---3--:R-:W-:Y:S01]  /*a960*/  FFMA.FTZ R134, R196, c[0x0][0x2d0], -R186.reuse ;  /* 0x0000b400c4867a23 */ /* 0x108fe200000108ba */
[----:B------:R-:W-:Y:S03]  /*a970*/  MOV R196, R165 ;  /* 0x000000a500c47202 */ /* 0x000fe60000000f00 */
[----:B------:R-:W-:Y:S01]  /*a980*/  HMMA.16816.F32 R128, R136, R142, R128 ;  /* 0x0000008e8880723c */ /* 0x000fe20000001880 */
[----:B------:R-:W1:Y:S01]  /*a990*/  LDSM.16.MT88.4 R140, [R219+0x1100] ;  /* 0x00110000db8c783b */ /* 0x000e620000004200 */
[----:B------:R3:W-:Y:S05]  /*a9a0*/  MUFU.EX2 R165, R134 ;  /* 0x0000008600a57308 */ /* 0x0007ea0000000800 */
[----:B------:R-:W-:Y:S02]  /*a9b0*/  F2FP.PACK_AB R138, R164, R163 ;  /* 0x000000a3a48a723e */ /* 0x000fe400000000ff */
[----:B------:R-:W-:Y:S03]  /*a9c0*/  F2FP.PACK_AB R136, R162, R171 ;  /* 0x000000aba288723e */ /* 0x000fe600000000ff */
[----:B------:R-:W-:Y:S02]  /*a9d0*/  F2FP.PACK_AB R137, R205, R206 ;  /* 0x000000cecd89723e */ /* 0x000fe400000000ff */
[----:B--2---:R-:W-:Y:S07]  /*a9e0*/  F2FP.PACK_AB R139, R201, R202 ;  /* 0x000000cac98b723e */ /* 0x004fee00000000ff */
[C---:B----4-:R-:W-:Y:S03]  /*a9f0*/  HMMA.16816.F32 R4, R136.reuse, R144, R4 ;  /* 0x000000908804723c */ /* 0x050fe60000001804 */
[--C-:B---3--:R-:W-:Y:S05]  /*aa00*/  FFMA.FTZ R134, R197, c[0x0][0x2d0], -R186.reuse ;  /* 0x0000b400c5867a23 */ /* 0x108fea00000108ba */
[C---:B------:R-:W-:Y:S01]  /*aa10*/  HMMA.16816.F32 R8, R136.reuse, R146, R8 ;  /* 0x000000928808723c */ /* 0x040fe20000001808 */
[----:B------:R-:W2:Y:S01]  /*aa20*/  LDSM.16.MT88.4 R144, [R217+0x4100] ;  /* 0x00410000d990783b */ /* 0x000ea20000004200 */
[----:B------:R3:W4:Y:S06]  /*aa30*/  MUFU.EX2 R215, R134 ;  /* 0x0000008600d77308 */ /* 0x00072c0000000800 */
[C---:B------:R-:W-:Y:S08]  /*aa40*/  HMMA.16816.F32 R12, R136.reuse, R156, R12 ;  /* 0x0000009c880c723c */ /* 0x040ff0000000180c */
[C---:B------:R-:W-:Y:S01]  /*aa50*/  HMMA.16816.F32 R16, R136.reuse, R158, R16 ;  /* 0x0000009e8810723c */ /* 0x040fe20000001810 */
[----:B------:R-:W4:Y:S07]  /*aa60*/  LDSM.16.MT88.4 R156, [R220+0x4100] ;  /* 0x00410000dc9c783b */ /* 0x000f2e0000004200 */
[C---:B------:R-:W-:Y:S04]  /*aa70*/  HMMA.16816.F32 R20, R136.reuse, R148, R20 ;  /* 0x000000948814723c */ /* 0x040fe80000001814 */
[--C-:B---3--:R-:W-:Y:S01]  /*aa80*/  FFMA.FTZ R134, R187, c[0x0][0x2d0], -R133.reuse ;  /* 0x0000b400bb867a23 */ /* 0x108fe20000010885 */
[----:B------:R-:W-:Y:S03]  /*aa90*/  MOV R187, R200 ;  /* 0x000000c800bb7202 */ /* 0x000fe60000000f00 */
[C---:B------:R-:W-:Y:S01]  /*aaa0*/  HMMA.16816.F32 R24, R136.reuse, R150, R24 ;  /* 0x000000968818723c */ /* 0x040fe20000001818 */
[----:B------:R-:W3:Y:S01]  /*aab0*/  LDSM.16.MT88.4 R148, [R219+0x4100] ;  /* 0x00410000db94783b */ /* 0x000ee20000004200 */
[----:B------:R4:W-:Y:S06]  /*aac0*/  MUFU.EX2 R200, R134 ;  /* 0x0000008600c87308 */ /* 0x0009ec0000000800 */
[C---:B-1----:R-:W-:Y:S08]  /*aad0*/  HMMA.16816.F32 R28, R136.reuse, R140, R28 ;  /* 0x0000008c881c723c */ /* 0x042ff0000000181c */
[C---:B------:R-:W-:Y:S01]  /*aae0*/  HMMA.16816.F32 R32, R136.reuse, R142, R32 ;  /* 0x0000008e8820723c */ /* 0x040fe20000001820 */
[----:B------:R-:W1:Y:S07]  /*aaf0*/  LDSM.16.MT88.4 R140, [R217+0x7100] ;  /* 0x00710000d98c783b */ /* 0x000e6e0000004200 */
[C---:B--2---:R-:W-:Y:S04]  /*ab00*/  HMMA.16816.F32 R36, R136.reuse, R144, R36 ;  /* 0x000000908824723c */ /* 0x044fe80000001824 */
[--C-:B----4-:R-:W-:Y:S04]  /*ab10*/  FFMA.FTZ R134, R196, c[0x0][0x2d0], -R133.reuse ;  /* 0x0000b400c4867a23 */ /* 0x110fe80000010885 */
[C---:B------:R-:W-:Y:S01]  /*ab20*/  HMMA.16816.F32 R40, R136.reuse, R146, R40 ;  /* 0x000000928828723c */ /* 0x040fe20000001828 */
[----:B------:R-:W2:Y:S01]  /*ab30*/  LDSM.16.MT88.4 R144, [R218+0x7100] ;  /* 0x00710000da90783b */ /* 0x000ea20000004200 */
[----:B------:R4:W1:Y:S06]  /*ab40*/  MUFU.EX2 R199, R134 ;  /* 0x0000008600c77308 */ /* 0x00086c0000000800 */
[C---:B------:R-:W-:Y:S08]  /*ab50*/  HMMA.16816.F32 R44, R136.reuse, R152, R44 ;  /* 0x00000098882c723c */ /* 0x040ff0000000182c */
[C---:B------:R-:W-:Y:S01]  /*ab60*/  HMMA.16816.F32 R48, R136.reuse, R154, R48 ;  /* 0x0000009a8830723c */ /* 0x040fe20000001830 */
[----:B------:R-:W2:Y:S07]  /*ab70*/  LDSM.16.MT88.4 R152, [R220+0x7100] ;  /* 0x00710000dc98783b */ /* 0x000eae0000004200 */
[C---:B------:R-:W-:Y:S04]  /*ab80*/  HMMA.16816.F32 R52, R136.reuse, R156, R52 ;  /* 0x0000009c8834723c */ /* 0x040fe80000001834 */
[--C-:B----4-:R-:W-:Y:S04]  /*ab90*/  FFMA.FTZ R134, R195, c[0x0][0x2d0], -R186.reuse ;  /* 0x0000b400c3867a23 */ /* 0x110fe800000108ba */
[C---:B------:R-:W-:Y:S01]  /*aba0*/  HMMA.16816.F32 R56, R136.reuse, R158, R56 ;  /* 0x0000009e8838723c */ /* 0x040fe20000001838 */
[----:B------:R-:W4:Y:S01]  /*abb0*/  LDSM.16.MT88.4 R156, [R219+0x7100] ;  /* 0x00710000db9c783b */ /* 0x000f220000004200 */
[----:B------:R2:W-:Y:S06]  /*abc0*/  MUFU.EX2 R214, R134 ;  /* 0x0000008600d67308 */ /* 0x0005ec0000000800 */
[C---:B---3--:R-:W-:Y:S08]  /*abd0*/  HMMA.16816.F32 R60, R136.reuse, R148, R60 ;  /* 0x00000094883c723c */ /* 0x048ff0000000183c */
[C---:B------:R-:W-:Y:S01]  /*abe0*/  HMMA.16816.F32 R64, R136.reuse, R150, R64 ;  /* 0x000000968840723c */ /* 0x040fe20000001840 */
[----:B------:R-:W-:Y:S07]  /*abf0*/  LDSM.16.MT88.4 R148, [R220+0xa100] ;  /* 0x00a10000dc94783b */ /* 0x000fee0000004200 */
[C---:B-1----:R-:W-:Y:S04]  /*ac00*/  HMMA.16816.F32 R68, R136.reuse, R140, R68 ;  /* 0x0000008c8844723c */ /* 0x042fe80000001844 */
[--C-:B--2---:R-:W-:Y:S04]  /*ac10*/  FFMA.FTZ R134, R187, c[0x0][0x2d0], -R186.reuse ;  /* 0x0000b400bb867a23 */ /* 0x104fe800000108ba */
[C---:B------:R-:W-:Y:S01]  /*ac20*/  HMMA.16816.F32 R72, R136.reuse, R142, R72 ;  /* 0x0000008e8848723c */ /* 0x040fe20000001848 */
[----:B------:R-:W1:Y:S01]  /*ac30*/  LDSM.16.MT88.4 R140, [R217+0xa100] ;  /* 0x00a10000d98c783b */ /* 0x000e620000004200 */
[----:B------:R2:W3:Y:S06]  /*ac40*/  MUFU.EX2 R213, R134 ;  /* 0x0000008600d57308 */ /* 0x0004ec0000000800 */
[C---:B------:R-:W-:Y:S08]  /*ac50*/  HMMA.16816.F32 R76, R136.reuse, R144, R76 ;  /* 0x00000090884c723c */ /* 0x040ff0000000184c */
[C---:B------:R-:W-:Y:S01]  /*ac60*/  HMMA.16816.F32 R80, R136.reuse, R146, R80 ;  /* 0x000000928850723c */ /* 0x040fe20000001850 */
[----:B------:R-:W3:Y:S07]  /*ac70*/  LDSM.16.MT88.4 R144, [R218+0xa100] ;  /* 0x00a10000da90783b */ /* 0x000eee0000004200 */
[C---:B------:R-:W-:Y:S04]  /*ac80*/  HMMA.16816.F32 R84, R136.reuse, R152, R84 ;  /* 0x000000988854723c */ /* 0x040fe80000001854 */
[--C-:B--2---:R-:W-:Y:S04]  /*ac90*/  FFMA.FTZ R134, R183, c[0x0][0x2d0], -R133.reuse ;  /* 0x0000b400b7867a23 */ /* 0x104fe80000010885 */
[C---:B------:R-:W-:Y:S01]  /*aca0*/  HMMA.16816.F32 R88, R136.reuse, R154, R88 ;  /* 0x0000009a8858723c */ /* 0x040fe20000001858 */
[----:B------:R-:W2:Y:S01]  /*acb0*/  LDSM.16.MT88.4 R152, [R219+0xa100] ;  /* 0x00a10000db98783b */ /* 0x000ea20000004200 */
[----:B------:R3:W-:Y:S06]  /*acc0*/  MUFU.EX2 R198, R134 ;  /* 0x0000008600c67308 */ /* 0x0007ec0000000800 */
[C---:B----4-:R-:W-:Y:S08]  /*acd0*/  HMMA.16816.F32 R92, R136.reuse, R156, R92 ;  /* 0x0000009c885c723c */ /* 0x050ff0000000185c */
[C---:B------:R-:W-:Y:S01]  /*ace0*/  HMMA.16816.F32 R96, R136.reuse, R158, R96 ;  /* 0x0000009e8860723c */ /* 0x040fe20000001860 */
[----:B------:R-:W-:Y:S07]  /*acf0*/  LDSM.16.MT88.4 R156, [R218+0x1900] ;  /* 0x00190000da9c783b */ /* 0x000fee0000004200 */
[C---:B-1----:R-:W-:Y:S04]  /*ad00*/  HMMA.16816.F32 R100, R136.reuse, R140, R100 ;  /* 0x0000008c8864723c */ /* 0x042fe80000001864 */
[--C-:B---3--:R-:W-:Y:S04]  /*ad10*/  FFMA.FTZ R134, R182, c[0x0][0x2d0], -R133.reuse ;  /* 0x0000b400b6867a23 */ /* 0x108fe80000010885 */
[C---:B------:R-:W-:Y:S01]  /*ad20*/  HMMA.16816.F32 R104, R136.reuse, R142, R104 ;  /* 0x0000008e8868723c */ /* 0x040fe20000001868 */
[----:B------:R-:W1:Y:S01]  /*ad30*/  LDSM.16.MT88.4 R140, [R217+0x1900] ;  /* 0x00190000d98c783b */ /* 0x000e620000004200 */
[----:B------:R3:W4:Y:S06]  /*ad40*/  MUFU.EX2 R197, R134 ;  /* 0x0000008600c57308 */ /* 0x00072c0000000800 */
[C---:B------:R-:W-:Y:S08]  /*ad50*/  HMMA.16816.F32 R108, R136.reuse, R144, R108 ;  /* 0x00000090886c723c */ /* 0x040ff0000000186c */
[C---:B------:R-:W-:Y:S01]  /*ad60*/  HMMA.16816.F32 R112, R136.reuse, R146, R112 ;  /* 0x000000928870723c */ /* 0x040fe20000001870 */
[----:B------:R-:W1:Y:S07]  /*ad70*/  LDSM.16.MT88.4 R144, [R220+0x1900] ;  /* 0x00190000dc90783b */ /* 0x000e6e0000004200 */
[C---:B------:R-:W-:Y:S04]  /*ad80*/  HMMA.16816.F32 R116, R136.reuse, R148, R116 ;  /* 0x000000948874723c */ /* 0x040fe80000001874 */
[--C-:B---3--:R-:W-:Y:S04]  /*ad90*/  FFMA.FTZ R134, R181, c[0x0][0x2d0], -R186.reuse ;  /* 0x0000b400b5867a23 */ /* 0x108fe800000108ba */
[C---:B------:R-:W-:Y:S01]  /*ada0*/  HMMA.16816.F32 R120, R136.reuse, R150, R120 ;  /* 0x000000968878723c */ /* 0x040fe20000001878 */
[----:B------:R-:W3:Y:S01]  /*adb0*/  LDSM.16.MT88.4 R148, [R219+0x1900] ;  /* 0x00190000db94783b */ /* 0x000ee20000004200 */
[----:B------:R1:W-:Y:S06]  /*adc0*/  MUFU.EX2 R208, R134 ;  /* 0x0000008600d07308 */ /* 0x0003ec0000000800 */
[C---:B--2---:R-:W-:Y:S08]  /*add0*/  HMMA.16816.F32 R124, R136.reuse, R152, R124 ;  /* 0x00000098887c723c */ /* 0x044ff0000000187c */
[----:B------:R-:W-:Y:S01]  /*ade0*/  HMMA.16816.F32 R128, R136, R154, R128 ;  /* 0x0000009a8880723c */ /* 0x000fe20000001880 */
[----:B------:R-:W2:Y:S06]  /*adf0*/  LDSM.16.MT88.4 R152, [R217+0x4900] ;  /* 0x00490000d998783b */ /* 0x000eac0000004200 */
[----:B------:R-:W-:Y:S02]  /*ae00*/  F2FP.PACK_AB R136, R215, R165 ;  /* 0x000000a5d788723e */ /* 0x000fe400000000ff */
[----:B------:R-:W-:Y:S03]  /*ae10*/  F2FP.PACK_AB R137, R199, R200 ;  /* 0x000000c8c789723e */ /* 0x000fe600000000ff */
[----:B------:R-:W-:Y:S01]  /*ae20*/  F2FP.PACK_AB R138, R213, R214 ;  /* 0x000000d6d58a723e */ /* 0x000fe200000000ff */
[--C-:B-1----:R-:W-:Y:S01]  /*ae30*/  FFMA.FTZ R134, R180, c[0x0][0x2d0], -R186.reuse ;  /* 0x0000b400b4867a23 */ /* 0x102fe200000108ba */
[----:B----4-:R-:W-:Y:S02]  /*ae40*/  F2FP.PACK_AB R139, R197, R198 ;  /* 0x000000c6c58b723e */ /* 0x010fe400000000ff */
[----:B------:R-:W-:Y:S01]  /*ae50*/  MOV R180, R172 ;  /* 0x000000ac00b47202 */ /* 0x000fe20000000f00 */
[----:B------:R1:W4:Y:S01]  /*ae60*/  MUFU.EX2 R207, R134 ;  /* 0x0000008600cf7308 */ /* 0x0003220000000800 */
[----:B------:R-:W4:Y:S03]  /*ae70*/  LDL.LU R172, [R1+0x4] ;  /* 0x0000040001ac7983 */ /* 0x000f260000300800 */
[C---:B------:R-:W-:Y:S01]  /*ae80*/  HMMA.16816.F32 R4, R136.reuse, R140, R4 ;  /* 0x0000008c8804723c */ /* 0x040fe20000001804 */
[----:B------:R-:W4:Y:S07]  /*ae90*/  LDL.LU R181, [R1+0x8] ;  /* 0x0000080001b57983 */ /* 0x000f2e0000300800 */
[C---:B------:R-:W-:Y:S01]  /*aea0*/  HMMA.16816.F32 R8, R136.reuse, R142, R8 ;  /* 0x0000008e8808723c */ /* 0x040fe20000001808 */
[----:B------:R-:W2:Y:S07]  /*aeb0*/  LDSM.16.MT88.4 R140, [R218+0x4900] ;  /* 0x00490000da8c783b */ /* 0x000eae0000004200 */
[C---:B------:R-:W-:Y:S04]  /*aec0*/  HMMA.16816.F32 R12, R136.reuse, R156, R12 ;  /* 0x0000009c880c723c */ /* 0x040fe8000000180c */
[--C-:B-1----:R-:W-:Y:S01]  /*aed0*/  FFMA.FTZ R134, R177, c[0x0][0x2d0], -R133.reuse ;  /* 0x0000b400b1867a23 */ /* 0x102fe20000010885 */
[----:B------:R-:W-:Y:S02]  /*aee0*/  MOV R177, R176 ;  /* 0x000000b000b17202 */ /* 0x000fe40000000f00 */
[----:B------:R-:W-:Y:S01]  /*aef0*/  MOV R176, R193 ;  /* 0x000000c100b07202 */ /* 0x000fe20000000f00 */
[C---:B------:R-:W-:Y:S01]  /*af00*/  HMMA.16816.F32 R16, R136.reuse, R158, R16 ;  /* 0x0000009e8810723c */ /* 0x040fe20000001810 */
[----:B------:R-:W1:Y:S01]  /*af10*/  LDSM.16.MT88.4 R156, [R220+0x4900] ;  /* 0x00490000dc9c783b */ /* 0x000e620000004200 */
[----:B------:R2:W-:Y:S06]  /*af20*/  MUFU.EX2 R193, R134 ;  /* 0x0000008600c17308 */ /* 0x0005ec0000000800 */
[C---:B------:R-:W-:Y:S08]  /*af30*/  HMMA.16816.F32 R20, R136.reuse, R144, R20 ;  /* 0x000000908814723c */ /* 0x040ff00000001814 */
[C---:B------:R-:W-:Y:S01]  /*af40*/  HMMA.16816.F32 R24, R136.reuse, R146, R24 ;  /* 0x000000928818723c */ /* 0x040fe20000001818 */
[----:B------:R-:W1:Y:S07]  /*af50*/  LDSM.16.MT88.4 R144, [R219+0x4900] ;  /* 0x00490000db90783b */ /* 0x000e6e0000004200 */
[C---:B---3--:R-:W-:Y:S04]  /*af60*/  HMMA.16816.F32 R28, R136.reuse, R148, R28 ;  /* 0x00000094881c723c */ /* 0x048fe8000000181c */
[--C-:B--2---:R-:W-:Y:S04]  /*af70*/  FFMA.FTZ R134, R192, c[0x0][0x2d0], -R133.reuse ;  /* 0x0000b400c0867a23 */ /* 0x104fe80000010885 */
[C---:B------:R-:W-:Y:S01]  /*af80*/  HMMA.16816.F32 R32, R136.reuse, R150, R32 ;  /* 0x000000968820723c */ /* 0x040fe20000001820 */
[----:B------:R-:W2:Y:S01]  /*af90*/  LDSM.16.MT88.4 R148, [R217+0x7900] ;  /* 0x00790000d994783b */ /* 0x000ea20000004200 */
[----:B------:R3:W1:Y:S06]  /*afa0*/  MUFU.EX2 R192, R134 ;  /* 0x0000008600c07308 */ /* 0x00066c0000000800 */
[C---:B------:R-:W-:Y:S08]  /*afb0*/  HMMA.16816.F32 R36, R136.reuse, R152, R36 ;  /* 0x000000988824723c */ /* 0x040ff00000001824 */
[C---:B------:R-:W-:Y:S01]  /*afc0*/  HMMA.16816.F32 R40, R136.reuse, R154, R40 ;  /* 0x0000009a8828723c */ /* 0x040fe20000001828 */
[----:B------:R-:W2:Y:S07]  /*afd0*/  LDSM.16.MT88.4 R152, [R218+0x7900] ;  /* 0x00790000da98783b */ /* 0x000eae0000004200 */
        /* <DEDUP_REMOVED lines=8> */
[----:B------:R-:W-:Y:S07]  /*b060*/  LDSM.16.MT88.4 R156, [R220+0x2100] ;  /* 0x00210000dc9c783b */ /* 0x000fee0000004200 */
[C---:B------:R-:W-:Y:S04]  /*b070*/  HMMA.16816.F32 R60, R136.reuse, R144, R60 ;  /* 0x00000090883c723c */ /* 0x040fe8000000183c */
[--C-:B--2---:R-:W-:Y:S04]  /*b080*/  FFMA.FTZ R134, R203, c[0x0][0x2d0], -R186.reuse ;  /* 0x0000b400cb867a23 */ /* 0x104fe800000108ba */
[C---:B------:R-:W-:Y:S01]  /*b090*/  HMMA.16816.F32 R64, R136.reuse, R146, R64 ;  /* 0x000000928840723c */ /* 0x040fe20000001840 */
[----:B------:R-:W1:Y:S01]  /*b0a0*/  LDSM.16.MT88.4 R144, [R219+0x7900] ;  /* 0x00790000db90783b */ /* 0x000e620000004200 */
[----:B------:R2:W1:Y:S06]  /*b0b0*/  MUFU.EX2 R203, R134 ;  /* 0x0000008600cb7308 */ /* 0x00046c0000000800 */
[C---:B------:R-:W-:Y:S08]  /*b0c0*/  HMMA.16816.F32 R68, R136.reuse, R148, R68 ;  /* 0x000000948844723c */ /* 0x040ff00000001844 */
[C---:B------:R-:W-:Y:S01]  /*b0d0*/  HMMA.16816.F32 R72, R136.reuse, R150, R72 ;  /* 0x000000968848723c */ /* 0x040fe20000001848 */
[----:B------:R-:W1:Y:S07]  /*b0e0*/  LDSM.16.MT88.4 R148, [R217+0xa900] ;  /* 0x00a90000d994783b */ /* 0x000e6e0000004200 */
[C---:B------:R-:W-:Y:S04]  /*b0f0*/  HMMA.16816.F32 R76, R136.reuse, R152, R76 ;  /* 0x00000098884c723c */ /* 0x040fe8000000184c */
[--C-:B--2---:R-:W-:Y:S04]  /*b100*/  FFMA.FTZ R134, R191, c[0x0][0x2d0], -R133.reuse ;  /* 0x0000b400bf867a23 */ /* 0x104fe80000010885 */
[C---:B------:R-:W-:Y:S01]  /*b110*/  HMMA.16816.F32 R80, R136.reuse, R154, R80 ;  /* 0x0000009a8850723c */ /* 0x040fe20000001850 */
[----:B------:R-:W2:Y:S01]  /*b120*/  LDSM.16.MT88.4 R152, [R218+0xa900] ;  /* 0x00a90000da98783b */ /* 0x000ea20000004200 */
[----:B------:R1:W-:Y:S06]  /*b130*/  MUFU.EX2 R191, R134 ;  /* 0x0000008600bf7308 */ /* 0x0003ec0000000800 */
[C---:B---3--:R-:W-:Y:S08]  /*b140*/  HMMA.16816.F32 R84, R136.reuse, R140, R84 ;  /* 0x0000008c8854723c */ /* 0x048ff00000001854 */
[C---:B------:R-:W-:Y:S01]  /*b150*/  HMMA.16816.F32 R88, R136.reuse, R142, R88 ;  /* 0x0000008e8858723c */ /* 0x040fe20000001858 */
[----:B------:R-:W3:Y:S07]  /*b160*/  LDSM.16.MT88.4 R140, [R220+0xa900] ;  /* 0x00a90000dc8c783b */ /* 0x000eee0000004200 */
[C---:B-1----:R-:W-:Y:S04]  /*b170*/  HMMA.16816.F32 R92, R136.reuse, R144, R92 ;  /* 0x00000090885c723c */ /* 0x042fe8000000185c */
[--C-:B------:R-:W-:Y:S01]  /*b180*/  FFMA.FTZ R134, R177, c[0x0][0x2d0], -R133.reuse ;  /* 0x0000b400b1867a23 */ /* 0x100fe20000010885 */
[----:B------:R-:W-:Y:S03]  /*b190*/  MOV R177, R190 ;  /* 0x000000be00b17202 */ /* 0x000fe60000000f00 */
[C---:B------:R-:W-:Y:S01]  /*b1a0*/  HMMA.16816.F32 R96, R136.reuse, R146, R96 ;  /* 0x000000928860723c */ /* 0x040fe20000001860 */
[----:B------:R-:W1:Y:S01]  /*b1b0*/  LDSM.16.MT88.4 R144, [R219+0xa900] ;  /* 0x00a90000db90783b */ /* 0x000e620000004200 */
[----:B------:R3:W1:Y:S06]  /*b1c0*/  MUFU.EX2 R190, R134 ;  /* 0x0000008600be7308 */ /* 0x00066c0000000800 */
[C---:B------:R-:W-:Y:S08]  /*b1d0*/  HMMA.16816.F32 R100, R136.reuse, R148, R100 ;  /* 0x000000948864723c */ /* 0x040ff00000001864 */
[C---:B------:R-:W-:Y:S01]  /*b1e0*/  HMMA.16816.F32 R104, R136.reuse, R150, R104 ;  /* 0x000000968868723c */ /* 0x040fe20000001868 */
[----:B------:R-:W4:Y:S07]  /*b1f0*/  LDSM.16.MT88.4 R148, [R217+0x2100] ;  /* 0x00210000d994783b */ /* 0x000f2e0000004200 */
[C---:B--2---:R-:W-:Y:S04]  /*b200*/  HMMA.16816.F32 R108, R136.reuse, R152, R108 ;  /* 0x00000098886c723c */ /* 0x044fe8000000186c */
[--C-:B---3--:R-:W-:Y:S01]  /*b210*/  FFMA.FTZ R134, R177, c[0x0][0x2d0], -R186.reuse ;  /* 0x0000b400b1867a23 */ /* 0x108fe200000108ba */
[----:B------:R-:W-:Y:S03]  /*b220*/  MOV R177, R174 ;  /* 0x000000ae00b17202 */ /* 0x000fe60000000f00 */
[C---:B------:R-:W-:Y:S01]  /*b230*/  HMMA.16816.F32 R112, R136.reuse, R154, R112 ;  /* 0x0000009a8870723c */ /* 0x040fe20000001870 */
[----:B------:R-:W2:Y:S01]  /*b240*/  LDSM.16.MT88.4 R152, [R218+0x2100] ;  /* 0x00210000da98783b */ /* 0x000ea20000004200 */
[----:B------:R3:W-:Y:S06]  /*b250*/  MUFU.EX2 R196, R134 ;  /* 0x0000008600c47308 */ /* 0x0007ec0000000800 */
[C---:B------:R-:W-:Y:S08]  /*b260*/  HMMA.16816.F32 R116, R136.reuse, R140, R116 ;  /* 0x0000008c8874723c */ /* 0x040ff00000001874 */
[C---:B------:R-:W-:Y:S01]  /*b270*/  HMMA.16816.F32 R120, R136.reuse, R142, R120 ;  /* 0x0000008e8878723c */ /* 0x040fe20000001878 */
[----:B------:R-:W2:Y:S07]  /*b280*/  LDSM.16.MT88.4 R140, [R219+0x2100] ;  /* 0x00210000db8c783b */ /* 0x000eae0000004200 */
[C---:B-1----:R-:W-:Y:S04]  /*b290*/  HMMA.16816.F32 R124, R136.reuse, R144, R124 ;  /* 0x00000090887c723c */ /* 0x042fe8000000187c */
[----:B---3--:R-:W-:Y:S01]  /*b2a0*/  FFMA.FTZ R134, R176, c[0x0][0x2d0], -R186 ;  /* 0x0000b400b0867a23 */ /* 0x008fe200000108ba */
[----:B------:R-:W-:Y:S03]  /*b2b0*/  MOV R176, R167 ;  /* 0x000000a700b07202 */ /* 0x000fe60000000f00 */
[----:B------:R-:W-:Y:S01]  /*b2c0*/  HMMA.16816.F32 R128, R136, R146, R128 ;  /* 0x000000928880723c */ /* 0x000fe20000001880 */
[----:B------:R-:W1:Y:S01]  /*b2d0*/  LDSM.16.MT88.4 R144, [R217+0x5100] ;  /* 0x00510000d990783b */ /* 0x000e620000004200 */
[----:B------:R3:W1:Y:S05]  /*b2e0*/  MUFU.EX2 R195, R134 ;  /* 0x0000008600c37308 */ /* 0x00066a0000000800 */
[----:B----4-:R-:W-:Y:S02]  /*b2f0*/  F2FP.PACK_AB R136, R207, R208 ;  /* 0x000000d0cf88723e */ /* 0x010fe400000000ff */
[----:B------:R-:W-:Y:S03]  /*b300*/  F2FP.PACK_AB R137, R192, R193 ;  /* 0x000000c1c089723e */ /* 0x000fe600000000ff */
[----:B------:R-:W-:Y:S02]  /*b310*/  F2FP.PACK_AB R138, R203, R204 ;  /* 0x000000cccb8a723e */ /* 0x000fe400000000ff */
[----:B------:R-:W-:Y:S07]  /*b320*/  F2FP.PACK_AB R139, R190, R191 ;  /* 0x000000bfbe8b723e */ /* 0x000fee00000000ff */
[C---:B------:R-:W-:Y:S03]  /*b330*/  HMMA.16816.F32 R4, R136.reuse, R148, R4 ;  /* 0x000000948804723c */ /* 0x040fe60000001804 */
[----:B---3--:R-:W-:Y:S05]  /*b340*/  FFMA.FTZ R134, R189, c[0x0][0x2d0], -R133 ;  /* 0x0000b400bd867a23 */ /* 0x008fea0000010885 */
[C---:B------:R-:W-:Y:S01]  /*b350*/  HMMA.16816.F32 R8, R136.reuse, R150, R8 ;  /* 0x000000968808723c */ /* 0x040fe20000001808 */
[----:B------:R-:W3:Y:S01]  /*b360*/  LDSM.16.MT88.4 R148, [R218+0x5100] ;  /* 0x00510000da94783b */ /* 0x000ee20000004200 */
[----:B------:R4:W-:Y:S06]  /*b370*/  MUFU.EX2 R189, R134 ;  /* 0x0000008600bd7308 */ /* 0x0009ec0000000800 */
[C---:B--2---:R-:W-:Y:S08]  /*b380*/  HMMA.16816.F32 R12, R136.reuse, R152, R12 ;  /* 0x00000098880c723c */ /* 0x044ff0000000180c */
[C---:B------:R-:W-:Y:S01]  /*b390*/  HMMA.16816.F32 R16, R136.reuse, R154, R16 ;  /* 0x0000009a8810723c */ /* 0x040fe20000001810 */
[----:B------:R-:W2:Y:S03]  /*b3a0*/  LDSM.16.MT88.4 R152, [R220+0x5100] ;  /* 0x00510000dc98783b */ /* 0x000ea60000004200 */
[----:B------:R-:W-:Y:S04]  /*b3b0*/  FFMA.FTZ R2, R2, R172, R173 ;  /* 0x000000ac02027223 */ /* 0x000fe800000100ad */
[C---:B------:R-:W-:Y:S04]  /*b3c0*/  HMMA.16816.F32 R20, R136.reuse, R156, R20 ;  /* 0x0000009c8814723c */ /* 0x040fe80000001814 */
[----:B----4-:R-:W-:Y:S02]  /*b3d0*/  FFMA.FTZ R134, R175, c[0x0][0x2d0], -R133 ;  /* 0x0000b400af867a23 */ /* 0x010fe40000010885 */
[----:B------:R-:W-:Y:S01]  /*b3e0*/  LDSM.16.MT88.4 R172, [R217+0x5900] ;  /* 0x00590000d9ac783b */ /* 0x000fe20000004200 */
[----:B------:R-:W-:Y:S01]  /*b3f0*/  FFMA.FTZ R0, R0, R181, R185 ;  /* 0x000000b500007223 */ /* 0x000fe200000100b9 */
[C---:B------:R-:W-:Y:S01]  /*b400*/  HMMA.16816.F32 R24, R136.reuse, R158, R24 ;  /* 0x0000009e8818723c */ /* 0x040fe20000001818 */
[----:B------:R4:W2:Y:S03]  /*b410*/  MUFU.EX2 R188, R134 ;  /* 0x0000008600bc7308 */ /* 0x0008a60000000800 */
[----:B------:R-:W-:Y:S02]  /*b420*/  FADD.FTZ R2, R180, R2 ;  /* 0x00000002b4027221 */ /* 0x000fe40000010000 */
[----:B------:R-:W3:Y:S01]  /*b430*/  LDSM.16.MT88.4 R156, [R219+0x5100] ;  /* 0x00510000db9c783b */ /* 0x000ee20000004200 */
[----:B------:R-:W-:Y:S01]  /*b440*/  FFMA.FTZ R133, R184, c[0x0][0x2d0], -R133 ;  /* 0x0000b400b8857a23 */ /* 0x000fe20000010885 */
[C---:B------:R-:W-:Y:S04]  /*b450*/  HMMA.16816.F32 R28, R136.reuse, R140, R28 ;  /* 0x0000008c881c723c */ /* 0x040fe8000000181c */
[----:B-1----:R-:W-:Y:S01]  /*b460*/  F2FP.PACK_AB R184, R195, R196 ;  /* 0x000000c4c3b8723e */ /* 0x002fe200000000ff */
[----:B------:R-:W1:Y:S01]  /*b470*/  MUFU.EX2 R133, R133 ;  /* 0x0000008500857308 */ /* 0x000e620000000800 */
[----:B------:R-:W-:Y:S02]  /*b480*/  LDSM.16.MT88.4 R180, [R218+0x5900] ;  /* 0x00590000dab4783b */ /* 0x000fe40000004200 */
[C---:B------:R-:W-:Y:S06]  /*b490*/  HMMA.16816.F32 R32, R136.reuse, R142, R32 ;  /* 0x0000008e8820723c */ /* 0x040fec0000001820 */
[----:B------:R-:W3:Y:S02]  /*b4a0*/  LDSM.16.MT88.4 R140, [R217+0x8100] ;  /* 0x00810000d98c783b */ /* 0x000ee40000004200 */
[C---:B------:R-:W-:Y:S04]  /*b4b0*/  HMMA.16816.F32 R36, R136.reuse, R144, R36 ;  /* 0x000000908824723c */ /* 0x040fe80000001824 */
[--C-:B----4-:R-:W-:Y:S01]  /*b4c0*/  FFMA.FTZ R134, R194, c[0x0][0x2d0], -R186.reuse ;  /* 0x0000b400c2867a23 */ /* 0x110fe200000108ba */
[----:B--2---:R-:W-:Y:S03]  /*b4d0*/  F2FP.PACK_AB R185, R188, R189 ;  /* 0x000000bdbcb9723e */ /* 0x004fe600000000ff */
[C---:B------:R-:W-:Y:S01]  /*b4e0*/  HMMA.16816.F32 R40, R136.reuse, R146, R40 ;  /* 0x000000928828723c */ /* 0x040fe20000001828 */
[----:B------:R-:W2:Y:S01]  /*b4f0*/  LDSM.16.MT88.4 R144, [R218+0x8100] ;  /* 0x00810000da90783b */ /* 0x000ea20000004200 */
[----:B------:R4:W-:Y:S02]  /*b500*/  MUFU.EX2 R194, R134 ;  /* 0x0000008600c27308 */ /* 0x0009e40000000800 */
[----:B-1----:R-:W-:Y:S04]  /*b510*/  F2FP.PACK_AB R187, R133, R135 ;  /* 0x0000008785bb723e */ /* 0x002fe800000000ff */
[C---:B---3--:R-:W-:Y:S08]  /*b520*/  HMMA.16816.F32 R44, R136.reuse, R148, R44 ;  /* 0x00000094882c723c */ /* 0x048ff0000000182c */
[C---:B------:R-:W-:Y:S01]  /*b530*/  HMMA.16816.F32 R48, R136.reuse, R150, R48 ;  /* 0x000000968830723c */ /* 0x040fe20000001830 */
[----:B------:R-:W1:Y:S07]  /*b540*/  LDSM.16.MT88.4 R148, [R220+0x8100] ;  /* 0x00810000dc94783b */ /* 0x000e6e0000004200 */
[C---:B------:R-:W-:Y:S04]  /*b550*/  HMMA.16816.F32 R52, R136.reuse, R152, R52 ;  /* 0x000000988834723c */ /* 0x040fe80000001834 */
[----:B----4-:R-:W-:Y:S04]  /*b560*/  FFMA.FTZ R134, R166, c[0x0][0x2d0], -R186 ;  /* 0x0000b400a6867a23 */ /* 0x010fe800000108ba */
[C---:B------:R-:W-:Y:S01]  /*b570*/  HMMA.16816.F32 R56, R136.reuse, R154, R56 ;  /* 0x0000009a8838723c */ /* 0x040fe20000001838 */
[----:B------:R-:W3:Y:S01]  /*b580*/  LDSM.16.MT88.4 R152, [R219+0x8100] ;  /* 0x00810000db98783b */ /* 0x000ee20000004200 */
[----:B------:R-:W4:Y:S06]  /*b590*/  MUFU.EX2 R134, R134 ;  /* 0x0000008600867308 */ /* 0x000f2c0000000800 */
[C---:B------:R-:W-:Y:S08]  /*b5a0*/  HMMA.16816.F32 R60, R136.reuse, R156, R60 ;  /* 0x0000009c883c723c */ /* 0x040ff0000000183c */
[C---:B------:R-:W-:Y:S01]  /*b5b0*/  HMMA.16816.F32 R64, R136.reuse, R158, R64 ;  /* 0x0000009e8840723c */ /* 0x040fe20000001840 */
[----:B------:R-:W3:Y:S07]  /*b5c0*/  LDSM.16.MT88.4 R156, [R217+0xb100] ;  /* 0x00b10000d99c783b */ /* 0x000eee0000004200 */
[C---:B------:R-:W-:Y:S04]  /*b5d0*/  HMMA.16816.F32 R68, R136.reuse, R140, R68 ;  /* 0x0000008c8844723c */ /* 0x040fe80000001844 */
[----:B----4-:R-:W-:Y:S04]  /*b5e0*/  F2FP.PACK_AB R186, R134, R194 ;  /* 0x000000c286ba723e */ /* 0x010fe800000000ff */
[C---:B------:R-:W-:Y:S01]  /*b5f0*/  HMMA.16816.F32 R72, R136.reuse, R142, R72 ;  /* 0x0000008e8848723c */ /* 0x040fe20000001848 */
[----:B------:R-:W4:Y:S07]  /*b600*/  LDSM.16.MT88.4 R140, [R218+0xb100] ;  /* 0x00b10000da8c783b */ /* 0x000f2e0000004200 */
[C---:B--2---:R-:W-:Y:S08]  /*b610*/  HMMA.16816.F32 R76, R136.reuse, R144, R76 ;  /* 0x00000090884c723c */ /* 0x044ff0000000184c */
[C---:B------:R-:W-:Y:S01]  /*b620*/  HMMA.16816.F32 R80, R136.reuse, R146, R80 ;  /* 0x000000928850723c */ /* 0x040fe20000001850 */
[----:B------:R-:W2:Y:S07]  /*b630*/  LDSM.16.MT88.4 R144, [R220+0xb100] ;  /* 0x00b10000dc90783b */ /* 0x000eae0000004200 */
[C---:B-1----:R-:W-:Y:S08]  /*b640*/  HMMA.16816.F32 R84, R136.reuse, R148, R84 ;  /* 0x000000948854723c */ /* 0x042ff00000001854 */
[C---:B------:R-:W-:Y:S01]  /*b650*/  HMMA.16816.F32 R88, R136.reuse, R150, R88 ;  /* 0x000000968858723c */ /* 0x040fe20000001858 */
[----:B------:R-:W1:Y:S07]  /*b660*/  LDSM.16.MT88.4 R148, [R219+0xb100] ;  /* 0x00b10000db94783b */ /* 0x000e6e0000004200 */
[C---:B---3--:R-:W-:Y:S08]  /*b670*/  HMMA.16816.F32 R92, R136.reuse, R152, R92 ;  /* 0x00000098885c723c */ /* 0x048ff0000000185c */
[C---:B------:R-:W-:Y:S01]  /*b680*/  HMMA.16816.F32 R96, R136.reuse, R154, R96 ;  /* 0x0000009a8860723c */ /* 0x040fe20000001860 */
[----:B------:R-:W-:Y:S07]  /*b690*/  LDSM.16.MT88.4 R152, [R218+0x2900] ;  /* 0x00290000da98783b */ /* 0x000fee0000004200 */
[C---:B------:R-:W-:Y:S08]  /*b6a0*/  HMMA.16816.F32 R100, R136.reuse, R156, R100 ;  /* 0x0000009c8864723c */ /* 0x040ff00000001864 */
[C---:B------:R-:W-:Y:S01]  /*b6b0*/  HMMA.16816.F32 R104, R136.reuse, R158, R104 ;  /* 0x0000009e8868723c */ /* 0x040fe20000001868 */
[----:B------:R-:W-:Y:S07]  /*b6c0*/  LDSM.16.MT88.4 R156, [R220+0x2900] ;  /* 0x00290000dc9c783b */ /* 0x000fee0000004200 */
[C---:B----4-:R-:W-:Y:S08]  /*b6d0*/  HMMA.16816.F32 R108, R136.reuse, R140, R108 ;  /* 0x0000008c886c723c */ /* 0x050ff0000000186c */
[C---:B------:R-:W-:Y:S01]  /*b6e0*/  HMMA.16816.F32 R112, R136.reuse, R142, R112 ;  /* 0x0000008e8870723c */ /* 0x040fe20000001870 */
[----:B------:R-:W3:Y:S07]  /*b6f0*/  LDSM.16.MT88.4 R140, [R217+0x2900] ;  /* 0x00290000d98c783b */ /* 0x000eee0000004200 */
[C---:B--2---:R-:W-:Y:S07]  /*b700*/  HMMA.16816.F32 R116, R136.reuse, R144, R116 ;  /* 0x000000908874723c */ /* 0x044fee0000001874 */
[----:B------:R-:W-:Y:S01]  /*b710*/  MOV R144, R165 ;  /* 0x000000a500907202 */ /* 0x000fe20000000f00 */
[C---:B------:R-:W-:Y:S04]  /*b720*/  HMMA.16816.F32 R120, R136.reuse, R146, R120 ;  /* 0x000000928878723c */ /* 0x040fe80000001878 */
[----:B------:R-:W-:Y:S02]  /*b730*/  MOV R145, R164 ;  /* 0x000000a400917202 */ /* 0x000fe40000000f00 */
[----:B------:R-:W2:Y:S02]  /*b740*/  LDSM.16.MT88.4 R164, [R219+0x2900] ;  /* 0x00290000dba4783b */ /* 0x000ea40000004200 */
[C---:B-1----:R-:W-:Y:S08]  /*b750*/  HMMA.16816.F32 R124, R136.reuse, R148, R124 ;  /* 0x00000094887c723c */ /* 0x042ff0000000187c */
[----:B------:R-:W-:Y:S08]  /*b760*/  HMMA.16816.F32 R128, R136, R150, R128 ;  /* 0x000000968880723c */ /* 0x000ff00000001880 */
[C---:B---3--:R-:W-:Y:S01]  /*b770*/  HMMA.16816.F32 R136, R184.reuse, R140, R4 ;  /* 0x0000008cb888723c */ /* 0x048fe20000001804 */
[----:B------:R-:W1:Y:S07]  /*b780*/  LDSM.16.MT88.4 R4, [R220+0x5900] ;  /* 0x00590000dc04783b */ /* 0x000e6e0000004200 */
[C---:B------:R-:W-:Y:S07]  /*b790*/  HMMA.16816.F32 R140, R184.reuse, R142, R8 ;  /* 0x0000008eb88c723c */ /* 0x040fee0000001808 */
[----:B------:R-:W-:Y:S02]  /*b7a0*/  MOV R8, R144 ;  /* 0x0000009000087202 */ /* 0x000fe40000000f00 */
[----:B------:R-:W-:Y:S02]  /*b7b0*/  MOV R9, R145 ;  /* 0x0000009100097202 */ /* 0x000fe40000000f00 */
[C---:B------:R-:W-:Y:S01]  /*b7c0*/  HMMA.16816.F32 R144, R184.reuse, R152, R12 ;  /* 0x00000098b890723c */ /* 0x040fe2000000180c */
[----:B------:R-:W-:Y:S02]  /*b7d0*/  LDSM.16.MT88.4 R12, [R217+0x8900] ;  /* 0x00890000d90c783b */ /* 0x000fe40000004200 */
[----:B------:R-:W-:Y:S02]  /*b7e0*/  MOV R10, R163 ;  /* 0x000000a3000a7202 */ /* 0x000fe40000000f00 */
[----:B------:R-:W-:Y:S03]  /*b7f0*/  MOV R11, R162 ;  /* 0x000000a2000b7202 */ /* 0x000fe60000000f00 */
[C---:B------:R-:W-:Y:S01]  /*b800*/  HMMA.16816.F32 R148, R184.reuse, R154, R16 ;  /* 0x0000009ab894723c */ /* 0x040fe20000001810 */
[----:B------:R-:W-:Y:S07]  /*b810*/  LDSM.16.MT88.4 R16, [R218+0x8900] ;  /* 0x00890000da10783b */ /* 0x000fee0000004200 */
[C---:B------:R-:W-:Y:S07]  /*b820*/  HMMA.16816.F32 R152, R184.reuse, R156, R20 ;  /* 0x0000009cb898723c */ /* 0x040fee0000001814 */
[----:B------:R-:W-:Y:S01]  /*b830*/  MOV R22, R161 ;  /* 0x000000a100167202 */ /* 0x000fe20000000f00 */
[C---:B------:R-:W-:Y:S01]  /*b840*/  HMMA.16816.F32 R156, R184.reuse, R158, R24 ;  /* 0x0000009eb89c723c */ /* 0x040fe20000001818 */
[----:B------:R-:W-:Y:S03]  /*b850*/  LDSM.16.MT88.4 R24, [R219+0x8900] ;  /* 0x00890000db18783b */ /* 0x000fe60000004200 */
[----:B------:R-:W-:Y:S04]  /*b860*/  MOV R23, R160 ;  /* 0x000000a000177202 */ /* 0x000fe80000000f00 */
[C---:B--2---:R-:W-:Y:S07]  /*b870*/  HMMA.16816.F32 R160, R184.reuse, R164, R28 ;  /* 0x000000a4b8a0723c */ /* 0x044fee000000181c */
        /* <DEDUP_REMOVED lines=9> */
[----:B------:R-:W-:Y:S02]  /*b910*/  MOV R28, R11 ;  /* 0x0000000b001c7202 */ /* 0x000fe40000000f00 */
[----:B------:R-:W2:Y:S02]  /*b920*/  LDSM.16.MT88.4 R8, [R219+0x5900] ;  /* 0x00590000db08783b */ /* 0x000ea40000004200 */
[----:B------:R-:W-:Y:S01]  /*b930*/  MOV R36, R22 ;  /* 0x0000001600247202 */ /* 0x000fe20000000f00 */
[C---:B------:R-:W-:Y:S04]  /*b940*/  HMMA.16816.F32 R172, R184.reuse, R174, R40 ;  /* 0x000000aeb8ac723c */ /* 0x040fe80000001828 */
[----:B------:R-:W-:Y:S02]  /*b950*/  MOV R38, R179 ;  /* 0x000000b300267202 */ /* 0x000fe40000000f00 */
[----:B------:R-:W-:Y:S02]  /*b960*/  MOV R39, R178 ;  /* 0x000000b200277202 */ /* 0x000fe40000000f00 */
[----:B------:R-:W-:Y:S04]  /*b970*/  MOV R42, R177 ;  /* 0x000000b1002a7202 */ /* 0x000fe80000000f00 */
[----:B------:R-:W-:Y:S01]  /*b980*/  MOV R43, R176 ;  /* 0x000000b0002b7202 */ /* 0x000fe20000000f00 */
[----:B------:R-:W-:Y:S01]  /*b990*/  FADD.FTZ R0, R42, R0 ;  /* 0x000000002a007221 */ /* 0x000fe20000010000 */
[C---:B------:R-:W-:Y:S03]  /*b9a0*/  HMMA.16816.F32 R176, R184.reuse, R180, R44 ;  /* 0x000000b4b8b0723c */ /* 0x040fe6000000182c */
[----:B------:R-:W-:Y:S01]  /*b9b0*/  MOV R37, R23 ;  /* 0x0000001700257202 */ /* 0x000fe20000000f00 */
[----:B------:R-:W-:Y:S01]  /*b9c0*/  FADD.FTZ R2, R43, R2 ;  /* 0x000000022b027221 */ /* 0x000fe20000010000 */
[----:B------:R-:W3:Y:S01]  /*b9d0*/  LDSM.16.MT88.4 R20, [R220+0x8900] ;  /* 0x00890000dc14783b */ /* 0x000ee20000004200 */
[----:B------:R-:W-:Y:S02]  /*b9e0*/  FADD.FTZ R0, R36, R0 ;  /* 0x0000000024007221 */ /* 0x000fe40000010000 */
[C---:B------:R-:W-:Y:S04]  /*b9f0*/  HMMA.16816.F32 R180, R184.reuse, R182, R48 ;  /* 0x000000b6b8b4723c */ /* 0x040fe80000001830 */
        /* <DEDUP_REMOVED lines=51> */
[C---:B------:R-:W-:Y:S04]  /*bd30*/  HMMA.16816.F32 R112, R184.reuse, R10, R112 ;  /* 0x0000000ab870723c */ /* 0x040fe80000001870 */
[----:B------:R-:W-:Y:S04]  /*bd40*/  FADD.FTZ R2, R203, R2 ;  /* 0x00000002cb027221 */ /* 0x000fe80000010000 */
[C---:B----4-:R-:W-:Y:S08]  /*bd50*/  HMMA.16816.F32 R116, R184.reuse, R12, R116 ;  /* 0x0000000cb874723c */ /* 0x050ff00000001874 */
[C---:B------:R-:W-:Y:S08]  /*bd60*/  HMMA.16816.F32 R120, R184.reuse, R14, R120 ;  /* 0x0000000eb878723c */ /* 0x040ff00000001878 */
[C---:B-1----:R-:W-:Y:S07]  /*bd70*/  HMMA.16816.F32 R124, R184.reuse, R4, R124 ;  /* 0x00000004b87c723c */ /* 0x042fee000000187c */
[----:B------:R-:W-:Y:S01]  /*bd80*/  FADD.FTZ R4, R190, R0 ;  /* 0x00000000be047221 */ /* 0x000fe20000010000 */
[----:B------:R-:W-:Y:S04]  /*bd90*/  HMMA.16816.F32 R128, R184, R6, R128 ;  /* 0x00000006b880723c */ /* 0x000fe80000001880 */
[----:B------:R-:W-:Y:S02]  /*bda0*/  FADD.FTZ R0, R196, R2 ;  /* 0x00000002c4007221 */ /* 0x000fe40000010000 */
[----:B------:R-:W-:Y:S02]  /*bdb0*/  FADD.FTZ R4, R189, R4 ;  /* 0x00000004bd047221 */ /* 0x000fe40000010000 */
[----:B------:R-:W-:Y:S04]  /*bdc0*/  FADD.FTZ R0, R195, R0 ;  /* 0x00000000c3007221 */ /* 0x000fe80000010000 */
[----:B------:R-:W-:Y:S02]  /*bdd0*/  FADD.FTZ R4, R188, R4 ;  /* 0x00000004bc047221 */ /* 0x000fe40000010000 */
[----:B------:R-:W-:Y:S02]  /*bde0*/  FADD.FTZ R2, R194, R0 ;  /* 0x00000000c2027221 */ /* 0x000fe40000010000 */
[----:B------:R-:W-:Y:S02]  /*bdf0*/  FADD.FTZ R0, R135, R4 ;  /* 0x0000000487007221 */ /* 0x000fe40000010000 */
[----:B------:R-:W-:Y:S01]  /*be00*/  FADD.FTZ R2, R134, R2 ;  /* 0x0000000286027221 */ /* 0x000fe20000010000 */
[----:B------:R-:W-:Y:S01]  /*be10*/  MOV R134, R3 ;  /* 0x0000000300867202 */ /* 0x000fe20000000f00 */
[----:B------:R-:W-:Y:S01]  /*be20*/  FADD.FTZ R0, R133, R0 ;  /* 0x0000000085007221 */ /* 0x000fe20000010000 */
[----:B------:R-:W-:Y:S02]  /*be30*/  MOV R133, R132 ;  /* 0x0000008400857202 */ /* 0x000fe40000000f00 */
[----:B------:R1:W-:Y:S04]  /*be40*/  STL [R1+0x4], R2 ;  /* 0x0000040201007387 */ /* 0x0003e80000100800 */
[----:B------:R1:W-:Y:S01]  /*be50*/  STL [R1+0x8], R0 ;  /* 0x0000080001007387 */ /* 0x0003e20000100800 */
[----:B------:R-:W-:-:S05]  /*be60*/  @P0 BRA `(.L_x_685) ;  /* 0xffffb27000000947 */ /* 0x000fca000383ffff */
.L_x_684:
[----:B-1-3--:R-:W2:Y:S04]  /*be70*/  LDL.LU R0, [R1+0x4] ;  /* 0x0000040001007983 */ /* 0x00aea80000300800 */
        /* <DEDUP_REMOVED lines=134> */
[C---:B------:R-:W-:Y:S01]  /*c6e0*/  FMUL.FTZ R16, R4.reuse, R75 ;  /* 0x0000004b04107220 */ /* 0x040fe20000410000 */
[----:B------:R-:W-:Y:S01]  /*c6f0*/  UIMAD UR5, UR7, UR5, UR6 ;  /* 0x00000005070572a4 */ /* 0x000fe2000f8e0206 */
        /* <DEDUP_REMOVED lines=116> */
[----:B------:R-:W-:Y:S01]  /*ce40*/  STS [R0+0x80], R13 ;  /* 0x0000800d00007388 */ /* 0x000fe20000000800 */
[----:B------:R-:W-:-:S03]  /*ce50*/  IADD3 R9, R0, 0x80, RZ ;  /* 0x0000008000097810 */ /* 0x000fc60007ffe0ff */
[----:B------:R1:W-:Y:S01]  /*ce60*/  STS [R0+0x480], R12 ;  /* 0x0004800c00007388 */ /* 0x0003e20000000800 */
[----:B------:R-:W-:Y:S01]  /*ce70*/  IMAD R6, R7, c[0x0][0x3d8], RZ ;  /* 0x0000f60007067a24 */ /* 0x000fe200078e02ff */
[----:B------:R-:W-:Y:S02]  /*ce80*/  IADD3 R2, R0, 0x70, RZ ;  /* 0x0000007000027810 */ /* 0x000fe40007ffe0ff */
[----:B------:R-:W-:Y:S01]  /*ce90*/  @P0 IADD3 R2, R9, 0x10, RZ ;  /* 0x0000001009020810 */ /* 0x000fe20007ffe0ff */
[----:B------:R-:W-:Y:S01]  /*cea0*/  IMAD R16, R134, c[0x0][0x3dc], R6 ;  /* 0x0000f70086107a24 */ /* 0x000fe200078e0206 */
[----:B------:R-:W-:Y:S02]  /*ceb0*/  MOV R7, 0x20 ;  /* 0x0000002000077802 */ /* 0x000fe40000000f00 */
[----:B------:R-:W-:Y:S02]  /*cec0*/  SHF.R.S32.HI R6, RZ, 0x1f, R3 ;  /* 0x0000001fff067819 */ /* 0x000fe40000011403 */
[----:B------:R-:W-:-:S04]  /*ced0*/  IADD3 R8, P0, R3, R14, RZ ;  /* 0x0000000e03087210 */ /* 0x000fc80007f1e0ff */
[----:B------:R-:W-:Y:S01]  /*cee0*/  IADD3.X R9, R6, R15, R78, P0, !PT ;  /* 0x0000000f06097210 */ /* 0x000fe200007fe44e */
[----:B-1----:R-:W-:Y:S01]  /*cef0*/  IMAD.WIDE.U32 R12, R134, c[0x0][0x3d8], R4 ;  /* 0x0000f600860c7a25 */ /* 0x002fe200078e0004 */
[----:B------:R-:W-:Y:S01]  /*cf00*/  IADD3 R4, -R3, RZ, RZ ;  /* 0x000000ff03047210 */ /* 0x000fe20007ffe1ff */
[----:B------:R1:W5:Y:S04]  /*cf10*/  LDL R78, [R1+0xc] ;  /* 0x00000c00014e7983 */ /* 0x0003680000100800 */
[----:B------:R-:W-:Y:S01]  /*cf20*/  IMAD R4, R4, c[0x0][0x4e8], R10 ;  /* 0x00013a0004047a24 */ /* 0x000fe200078e020a */
[----:B------:R-:W-:Y:S02]  /*cf30*/  SEL R5, R7, 0xffffffe0, !P1 ;  /* 0xffffffe007057807 */ /* 0x000fe40004800000 */
[----:B------:R-:W-:-:S02]  /*cf40*/  MOV R6, 0x40 ;  /* 0x0000004000067802 */ /* 0x000fc40000000f00 */
[----:B------:R-:W-:Y:S02]  /*cf50*/  SHF.R.S32.HI R7, RZ, 0x1f, R4 ;  /* 0x0000001fff077819 */ /* 0x000fe40000011404 */
[----:B------:R-:W-:Y:S02]  /*cf60*/  SEL R6, R6, 0xffffffc0, !P2 ;  /* 0xffffffc006067807 */ /* 0x000fe40005000000 */
[----:B------:R-:W-:Y:S01]  /*cf70*/  F2FP.PACK_AB R17, R185, R17 ;  /* 0x00000011b911723e */ /* 0x000fe200000000ff */
[----:B------:R-:W-:Y:S01]  /*cf80*/  IMAD R7, R7, c[0x0][0x488], RZ ;  /* 0x0001220007077a24 */ /* 0x000fe200078e02ff */
[----:B------:R-:W-:Y:S02]  /*cf90*/  F2FP.PACK_AB R18, R143, R18 ;  /* 0x000000128f12723e */ /* 0x000fe400000000ff */
[----:B------:R-:W-:Y:S02]  /*cfa0*/  F2FP.PACK_AB R19, R184, R19 ;  /* 0x00000013b813723e */ /* 0x000fe400000000ff */
[----:B------:R-:W-:-:S02]  /*cfb0*/  F2FP.PACK_AB R22, R147, R22 ;  /* 0x000000169316723e */ /* 0x000fc400000000ff */
[----:B------:R-:W-:Y:S01]  /*cfc0*/  IADD3 R3, R0, R5, RZ ;  /* 0x0000000500037210 */ /* 0x000fe20007ffe0ff */
[C---:B------:R-:W-:Y:S01]  /*cfd0*/  IMAD R10, R4.reuse, c[0x0][0x48c], R7 ;  /* 0x00012300040a7a24 */ /* 0x040fe200078e0207 */
[----:B------:R-:W-:Y:S02]  /*cfe0*/  F2FP.PACK_AB R21, R149, R21 ;  /* 0x000000159515723e */ /* 0x000fe400000000ff */
[----:B------:R-:W-:Y:S02]  /*cff0*/  F2FP.PACK_AB R20, R151, R20 ;  /* 0x000000149714723e */ /* 0x000fe400000000ff */
[----:B------:R-:W-:Y:S01]  /*d000*/  IADD3 R14, R5, R2, RZ ;  /* 0x00000002050e7210 */ /* 0x000fe20007ffe0ff */
[----:B------:R-:W-:Y:S01]  /*d010*/  IMAD.WIDE.U32 R8, R4, c[0x0][0x488], R8 ;  /* 0x0001220004087a25 */ /* 0x000fe200078e0008 */
[----:B------:R-:W-:Y:S02]  /*d020*/  F2FP.PACK_AB R23, R153, R23 ;  /* 0x000000179917723e */ /* 0x000fe400000000ff */
[----:B------:R-:W-:-:S02]  /*d030*/  F2FP.PACK_AB R24, R155, R24 ;  /* 0x000000189b18723e */ /* 0x000fc400000000ff */
        /* <DEDUP_REMOVED lines=175> */
.L_x_687:
[----:B-1----:R-:W-:Y:S05]  /*db30*/  BSYNC B0 ;  /* 0x0000000000007941 */ /* 0x002fea0003800000 */
.L_x_686:
        /* <DEDUP_REMOVED lines=27> */
.L_x_689:
[----:B------:R-:W-:Y:S05]  /*dcf0*/  BSYNC B0 ;  /* 0x0000000000007941 */ /* 0x000fea0003800000 */
.L_x_688:
        /* <DEDUP_REMOVED lines=27> */
.L_x_691:
[----:B------:R-:W-:Y:S05]  /*deb0*/  BSYNC B0 ;  /* 0x0000000000007941 */ /* 0x000fea0003800000 */
.L_x_690:
        /* <DEDUP_REMOVED lines=28> */
.L_x_692:
        /* <DEDUP_REMOVED lines=16> */
.L_x_3000:


//--------------------- .text._ZN7cutlass13device_kernelIN5flash19enable_sm80_to_sm89INS1_16FlashAttnFwdSm80INS1_25CollectiveMainloopFwdSm80ILi8ELi1ELb0EN4cute5tupleIJNS5_1CILi128EEENS7_ILi96EEENS7_ILi256EEEEEELi256ENS_6half_tEfNS_4arch4Sm80ELb0ELb0ELb1ELb1ELb0ELb0ELb1ELb0EEENS1_21CollectiveEpilogueFwdINS6_IJS8_SA_S9_EEENS6_IJNS7_ILi1EEESI_SI_EEESC_SE_Li256ELb1ELb1ELb0ELb0EEENS1_19SingleTileSchedulerILb1ELb0ELb1ELi128EEEEEEEEEvNT_6ParamsE --------------------------
	.section	.text._ZN7cutlass13device_kernelIN5flash19enable_sm80_to_sm89INS1_16FlashAttnFwdSm80INS1_25CollectiveMainloopFwdSm80ILi8ELi1ELb0EN4cute5tupleIJNS5_1CILi128EEENS7_ILi96EEENS7_ILi256EEEEEELi256ENS_6half_tEfNS_4arch4Sm80ELb0ELb0ELb1ELb1ELb0ELb0ELb1ELb0EEENS1_21CollectiveEpilogueFwdINS6_IJS8_SA_S9_EEENS6_IJNS7_ILi1EEESI_SI_EEESC_SE_Li256ELb1ELb1ELb0ELb0EEENS1_19SingleTileSchedulerILb1ELb0ELb1ELi128EEEEEEEEEvNT_6ParamsE,"ax",@progbits
	.sectioninfo	@"SHI_REGISTERS=255"
	.align	128
.text._ZN7cutlass13device_kernelIN5flash19enable_sm80_to_sm89INS1_16FlashAttnFwdSm80INS1_25CollectiveMainloopFwdSm80ILi8ELi1ELb0EN4cute5tupleIJNS5_1CILi128EEENS7_ILi96EEENS7_ILi256EEEEEELi256ENS_6half_tEfNS_4arch4Sm80ELb0ELb0ELb1ELb1ELb0ELb0ELb1ELb0EEENS1_21CollectiveEpilogueFwdINS6_IJS8_SA_S9_EEENS6_IJNS7_ILi1EEESI_SI_EEESC_SE_Li256ELb1ELb1ELb0ELb0EEENS1_19SingleTileSchedulerILb1ELb0ELb1ELi128EEEEEEEEEvNT_6ParamsE:
        .type           _ZN7cutlass13device_kernelIN5flash19enable_sm80_to_sm89INS1_16FlashAttnFwdSm80INS1_25CollectiveMainloopFwdSm80ILi8ELi1ELb0EN4cute5tupleIJNS5_1CILi128EEENS7_ILi96EEENS7_ILi256EEEEEELi256ENS_6half_tEfNS_4arch4Sm80ELb0ELb0ELb1ELb1ELb0ELb0ELb1ELb0EEENS1_21CollectiveEpilogueFwdINS6_IJS8_SA_S9_EEENS6_IJNS7_ILi1EEESI_SI_EEESC_SE_Li256ELb1ELb1ELb0ELb0EEENS1_19SingleTileSchedulerILb1ELb0ELb1ELi128EEEEEEEEEvNT_6ParamsE,@function
        .size           _ZN7cutlass13device_kernelIN5flash19enable_sm80_to_sm89INS1_16FlashAttnFwdSm80INS1_25CollectiveMainloopFwdSm80ILi8ELi1ELb0EN4cute5tupleIJNS5_1CILi128EEENS7_ILi96EEENS7_ILi256EEEEEELi256ENS_6half_tEfNS_4arch4Sm80ELb0ELb0ELb1ELb1ELb0ELb0ELb1ELb0EEENS1_21CollectiveEpilogueFwdINS6_IJS8_SA_S9_EEENS6_IJNS7_ILi1EEESI_SI_EEESC_SE_Li256ELb1ELb1ELb0ELb0EEENS1_19SingleTileSchedulerILb1ELb0ELb1ELi128EEEEEEEEEvNT_6ParamsE,(.L_x_3001 - _ZN7cutlass13device_kernelIN5flash19enable_sm80_to_sm89INS1_16FlashAttnFwdSm80INS1_25CollectiveMainloopFwdSm80ILi8ELi1ELb0EN4cute5tupleIJNS5_1CILi128EEENS7_ILi96EEENS7_ILi256EEEEEELi256ENS_6half_tEfNS_4arch4Sm80ELb0ELb0ELb1ELb1ELb0ELb0ELb1ELb0EEENS1_21CollectiveEpilogueFwdINS6_IJS8_SA_S9_EEENS6_IJNS7_ILi1EEESI_SI_EEESC_SE_Li256ELb1ELb1ELb0ELb0EEENS1_19SingleTileSchedulerILb1ELb0ELb1ELi128EEEEEEEEEvNT_6ParamsE)
        .other          _ZN7cutlass13device_kernelIN5flash19enable_sm80_to_sm89INS1_16FlashAttnFwdSm80INS1_25CollectiveMainloopFwdSm80ILi8ELi1ELb0EN4cute5tupleIJNS5_1CILi128EEENS7_ILi96EEENS7_ILi256EEEEEELi256ENS_6half_tEfNS_4arch4Sm80ELb0ELb0ELb1ELb1ELb0ELb0ELb1ELb0EEENS1_21CollectiveEpilogueFwdINS6_IJS8_SA_S9_EEENS6_IJNS7_ILi1EEESI_SI_EEESC_SE_Li256ELb1ELb1ELb0ELb0EEENS1_19SingleTileSchedulerILb1ELb0ELb1ELi128EEEEEEEEEvNT_6ParamsE,@"STO_CUDA_ENTRY STV_DEFAULT"
_ZN7cutlass13device_kernelIN5flash19enable_sm80_to_sm89INS1_16FlashAttnFwdSm80INS1_25CollectiveMainloopFwdSm80ILi8ELi1ELb0EN4cute5tupleIJNS5_1CILi128EEENS7_ILi96EEENS7_ILi256EEEEEELi256ENS_6half_tEfNS_4arch4Sm80ELb0ELb0ELb1ELb1ELb0ELb0ELb1ELb0EEENS1_21CollectiveEpilogueFwdINS6_IJS8_SA_S9_EEENS6_IJNS7_ILi1EEESI_SI_EEESC_SE_Li256ELb1ELb1ELb0ELb0EEENS1_19SingleTileSchedulerILb1ELb0ELb1ELi128EEEEEEEEEvNT_6ParamsE:
        /* <DEDUP_REMOVED lines=17> */
.L_x_694:
        /* <DEDUP_REMOVED lines=8> */
.L_x_696:
[----:B------:R-:W-:-:S05]  /*0190*/  MOV R0, c[0x0][0x54c] ;  /* 0x0001530000007a02 */ /* 0x000fca0000000f00 */
.L_x_695:
[----:B-----5:R-:W-:Y:S01]  /*01a0*/  IMAD R0, R0, c[0x0][0x548], RZ ;  /* 0x0001520000007a24 */ /* 0x020fe200078e02ff */
[----:B-1----:R-:W-:-:S04]  /*01b0*/  SHF.L.U32 R2, R48, 0x7, RZ ;  /* 0x0000000730027819 */ /* 0x002fc800000006ff */
[----:B------:R-:W-:-:S04]  /*01c0*/  ISETP.GE.AND P0, PT, R2, R0, PT ;  /* 0x000000000200720c */ /* 0x000fc80003f06270 */
[----:B------:R-:W-:-:S05]  /*01d0*/  SEL R0, R5, 0xffffffff, !P0 ;  /* 0xffffffff05007807 */ /* 0x000fca0004000000 */
[----:B------:R1:W-:Y:S01]  /*01e0*/  STL [R1+0x8], R0 ;  /* 0x0000080001007387 */ /* 0x0003e20000100800 */
[----:B------:R-:W-:Y:S05]  /*01f0*/  BRA `(.L_x_697) ;  /* 0x0000013000007947 */ /* 0x000fea0003800000 */
.L_x_693:
[----:B---3--:R-:W-:-:S04]  /*0200*/  ISETP.NE.U32.AND P0, PT, RZ, c[0x0][0x568], PT ;  /* 0x00015a00ff007a0c */ /* 0x008fc80003f05070 */
[----:B------:R-:W-:-:S13]  /*0210*/  ISETP.NE.AND.EX P0, PT, RZ, c[0x0][0x56c], PT, P0 ;  /* 0x00015b00ff007a0c */ /* 0x000fda0003f05300 */
[----:B------:R-:W-:Y:S05]  /*0220*/  @!P0 BRA `(.L_x_698) ;  /* 0x0000002000008947 */ /* 0x000fea0003800000 */
[----:B------:R1:W5:Y:S01]  /*0230*/  LDG.E R0, [R2.64] ;  /* 0x0000000402007981 */ /* 0x000362000c1e1900 */
[----:B------:R-:W-:Y:S05]  /*0240*/  BRA `(.L_x_699) ;  /* 0x0000009000007947 */ /* 0x000fea0003800000 */
.L_x_698:
        /* <DEDUP_REMOVED lines=8> */
.L_x_700:
[----:B------:R-:W-:-:S05]  /*02d0*/  MOV R0, c[0x0][0x54c] ;  /* 0x0001530000007a02 */ /* 0x000fca0000000f00 */
.L_x_699:
[----:B-----5:R-:W-:Y:S01]  /*02e0*/  IMAD R0, R0, c[0x0][0x548], RZ ;  /* 0x0001520000007a24 */ /* 0x020fe200078e02ff */
[----:B-1----:R-:W-:-:S04]  /*02f0*/  SHF.L.U32 R2, R48, 0x7, RZ ;  /* 0x0000000730027819 */ /* 0x002fc800000006ff */
[----:B------:R-:W-:-:S04]  /*0300*/  ISETP.GE.AND P0, PT, R2, R0, PT ;  /* 0x000000000200720c */ /* 0x000fc80003f06270 */
[----:B------:R-:W-:-:S05]  /*0310*/  SEL R0, R5, 0xffffffff, !P0 ;  /* 0xffffffff05007807 */ /* 0x000fca0004000000 */
[----:B------:R1:W-:Y:S04]  /*0320*/  STL [R1+0x8], R0 ;  /* 0x0000080001007387 */ /* 0x0003e80000100800 */
.L_x_697:
        /* <DEDUP_REMOVED lines=28> */
.L_x_701:
[----:B------:R-:W-:-:S04]  /*04f0*/  ISETP.NE.U32.AND P0, PT, RZ, c[0x0][0x368], PT ;  /* 0x0000da00ff007a0c */ /* 0x000fc80003f05070 */
[----:B------:R-:W-:-:S13]  /*0500*/  ISETP.NE.AND.EX P0, PT, RZ, c[0x0][0x36c], PT, P0 ;  /* 0x0000db00ff007a0c */ /* 0x000fda0003f05300 */
[----:B------:R-:W-:Y:S05]  /*0510*/  @!P0 BRA `(.L_x_702) ;  /* 0x0000003000008947 */ /* 0x000fea0003800000 */
[----:B--2---:R-:W-:-:S05]  /*0520*/  IMAD.WIDE R2, R49, R27, c[0x0][0x368] ;  /* 0x0000da0031027625 */ /* 0x004fca00078e021b */
[----:B------:R1:W5:Y:S01]  /*0530*/  LDG.E R0, [R2.64] ;  /* 0x0000000402007981 */ /* 0x000362000c1e1900 */
[----:B------:R-:W-:Y:S05]  /*0540*/  BRA `(.L_x_703) ;  /* 0x0000004000007947 */ /* 0x000fea0003800000 */
.L_x_702:
[----:B------:R-:W-:Y:S05]  /*0550*/  @!P4 BRA `(.L_x_703) ;  /* 0x000000300000c947 */ /* 0x000fea0003800000 */
[----:B------:R1:W3:Y:S04]  /*0560*/  LDG.E R0, [R2.64] ;  /* 0x0000000402007981 */ /* 0x0002e8000c1e1900 */
[----:B-12---:R-:W3:Y:S02]  /*0570*/  LDG.E R2, [R2.64+0x4] ;  /* 0x0000040402027981 */ /* 0x006ee4000c1e1900 */
[----:B---3--:R-:W-:-:S05]  /*0580*/  IADD3 R0, -R0, R2, RZ ;  /* 0x0000000200007210 */ /* 0x008fca0007ffe1ff */
.L_x_703:
[--C-:B-----5:R-:W-:Y:S01]  /*0590*/  IMAD.IADD R157, R0, 0x1, -R11.reuse ;  /* 0x00000001009d7824 */ /* 0x120fe200078e0a0b */
[----:B------:R-:W-:Y:S01]  /*05a0*/  PLOP3.LUT P2, PT, PT, PT, PT, 0x80, 0x0 ;  /* 0x000000000000781c */ /* 0x000fe20003f4f070 */
[----:B------:R-:W-:Y:S01]  /*05b0*/  IMAD.IADD R12, R12, 0x1, R11 ;  /* 0x000000010c0c7824 */ /* 0x000fe200078e020b */
[----:B------:R-:W-:Y:S01]  /*05c0*/  CS2R R130, SRZ ;  /* 0x0000000000827805 */ /* 0x000fe2000001ff00 */
[----:B------:R-:W-:Y:S01]  /*05d0*/  CS2R R14, SRZ ;  /* 0x00000000000e7805 */ /* 0x000fe2000001ff00 */
[C---:B------:R-:W-:Y:S01]  /*05e0*/  IADD3 R0, R157.reuse, 0x5f, RZ ;  /* 0x0000005f9d007810 */ /* 0x040fe20007ffe0ff */
[----:B------:R-:W-:Y:S01]  /*05f0*/  IMAD.MOV.U32 R126, RZ, RZ, RZ ;  /* 0x000000ffff7e7224 */ /* 0x000fe200078e00ff */
[----:B------:R-:W-:Y:S01]  /*0600*/  ISETP.GE.AND P0, PT, R157, 0x1, PT ;  /* 0x000000019d00780c */ /* 0x000fe20003f06270 */
[----:B--2---:R-:W-:Y:S01]  /*0610*/  CS2R R8, SRZ ;  /* 0x0000000000087805 */ /* 0x004fe2000001ff00 */
[----:B------:R-:W-:Y:S01]  /*0620*/  MOV R128, RZ ;  /* 0x000000ff00807202 */ /* 0x000fe20000000f00 */
[----:B------:R-:W-:Y:S01]  /*0630*/  IMAD.HI R0, R0, 0x2aaaaaab, RZ ;  /* 0x2aaaaaab00007827 */ /* 0x000fe200078e02ff */
[----:B------:R-:W-:Y:S01]  /*0640*/  MOV R11, RZ ;  /* 0x000000ff000b7202 */ /* 0x000fe20000000f00 */
[----:B------:R-:W-:Y:S01]  /*0650*/  CS2R R120, SRZ ;  /* 0x0000000000787805 */ /* 0x000fe2000001ff00 */
[----:B------:R-:W-:Y:S01]  /*0660*/  CS2R R118, SRZ ;  /* 0x0000000000767805 */ /* 0x000fe2000001ff00 */
[----:B------:R-:W-:Y:S01]  /*0670*/  IMAD.MOV.U32 R124, RZ, RZ, RZ ;  /* 0x000000ffff7c7224 */ /* 0x000fe200078e00ff */
[----:B-1----:R-:W-:Y:S01]  /*0680*/  SHF.R.U32.HI R2, RZ, 0x1f, R0 ;  /* 0x0000001fff027819 */ /* 0x002fe20000011600 */
[----:B------:R-:W-:Y:S01]  /*0690*/  IMAD.MOV.U32 R122, RZ, RZ, RZ ;  /* 0x000000ffff7a7224 */ /* 0x000fe200078e00ff */
[----:B------:R-:W-:Y:S01]  /*06a0*/  CS2R R16, SRZ ;  /* 0x0000000000107805 */ /* 0x000fe2000001ff00 */
[----:B------:R-:W-:Y:S01]  /*06b0*/  MOV R116, RZ ;  /* 0x000000ff00747202 */ /* 0x000fe20000000f00 */
[----:B------:R-:W-:Y:S01]  /*06c0*/  IMAD.MOV.U32 R114, RZ, RZ, RZ ;  /* 0x000000ffff727224 */ /* 0x000fe200078e00ff */
[----:B------:R-:W-:Y:S01]  /*06d0*/  LEA.HI.SX32 R165, R0, R2, 0x1c ;  /* 0x0000000200a57211 */ /* 0x000fe200078fe2ff */
[----:B------:R-:W-:Y:S01]  /*06e0*/  CS2R R18, SRZ ;  /* 0x0000000000127805 */ /* 0x000fe2000001ff00 */
[----:B------:R-:W-:Y:S01]  /*06f0*/  MOV R112, RZ ;  /* 0x000000ff00707202 */ /* 0x000fe20000000f00 */
[----:B------:R-:W-:Y:S01]  /*0700*/  IMAD.MOV.U32 R110, RZ, RZ, RZ ;  /* 0x000000ffff6e7224 */ /* 0x000fe200078e00ff */
[----:B------:R-:W-:Y:S01]  /*0710*/  CS2R R20, SRZ ;  /* 0x0000000000147805 */ /* 0x000fe2000001ff00 */
[----:B------:R1:W-:Y:S01]  /*0720*/  STL [R1+0x28], R165 ;  /* 0x000028a501007387 */ /* 0x0003e20000100800 */
[----:B------:R-:W-:Y:S01]  /*0730*/  MOV R108, RZ ;  /* 0x000000ff006c7202 */ /* 0x000fe20000000f00 */
[----:B------:R-:W-:Y:S01]  /*0740*/  IMAD.MOV.U32 R106, RZ, RZ, RZ ;  /* 0x000000ffff6a7224 */ /* 0x000fe200078e00ff */
[----:B------:R-:W-:Y:S01]  /*0750*/  CS2R R22, SRZ ;  /* 0x0000000000167805 */ /* 0x000fe2000001ff00 */
[----:B------:R-:W-:Y:S01]  /*0760*/  MOV R104, RZ ;  /* 0x000000ff00687202 */ /* 0x000fe20000000f00 */
[----:B------:R-:W-:Y:S01]  /*0770*/  IMAD.MOV.U32 R102, RZ, RZ, RZ ;  /* 0x000000ffff667224 */ /* 0x000fe200078e00ff */
[----:B------:R-:W-:Y:S01]  /*0780*/  CS2R R24, SRZ ;  /* 0x0000000000187805 */ /* 0x000fe2000001ff00 */
[----:B------:R-:W-:Y:S01]  /*0790*/  MOV R100, RZ ;  /* 0x000000ff00647202 */ /* 0x000fe20000000f00 */
[----:B------:R-:W-:Y:S01]  /*07a0*/  IMAD.MOV.U32 R98, RZ, RZ, RZ ;  /* 0x000000ffff627224 */ /* 0x000fe200078e00ff */
[----:B------:R-:W-:Y:S01]  /*07b0*/  MOV R26, RZ ;  /* 0x000000ff001a7202 */ /* 0x000fe20000000f00 */
        /* <DEDUP_REMOVED lines=52> */
[----:B------:R-:W-:Y:S01]  /*0b00*/  IMAD.MOV.U32 R144, RZ, RZ, RZ ;  /* 0x000000ffff907224 */ /* 0x000fe200078e00ff */
        /* <DEDUP_REMOVED lines=14> */
[----:B------:R-:W-:Y:S01]  /*0bf0*/  SHF.R.S32.HI R15, RZ, 0x1f, R49 ;  /* 0x0000001fff0f7819 */ /* 0x000fe20000011431 */
[----:B------:R-:W-:Y:S01]  /*0c00*/  IMAD R0, R0, c[0x0][0x178], RZ ;  /* 0x00005e0000007a24 */ /* 0x000fe200078e02ff */
[-C--:B------:R-:W-:Y:S01]  /*0c10*/  LEA.HI R4, R35, R161.reuse, RZ, 0x3 ;  /* 0x000000a123047211 */ /* 0x080fe200078f18ff */
[----:B------:R-:W-:Y:S01]  /*0c20*/  IMAD R29, R13, c[0x0][0x2c4], RZ ;  /* 0x0000b1000d1d7a24 */ /* 0x000fe200078e02ff */
[----:B------:R-:W-:Y:S01]  /*0c30*/  LEA.HI R14, R35, R161, RZ, 0x4 ;  /* 0x000000a1230e7211 */ /* 0x000fe200078f20ff */
[----:B------:R-:W-:Y:S01]  /*0c40*/  IMAD R0, R10, c[0x0][0x17c], R0 ;  /* 0x00005f000a007a24 */ /* 0x000fe200078e0200 */
[----:B------:R-:W-:Y:S01]  /*0c50*/  ISETP.NE.AND P0, PT, R5, 0x1, PT ;  /* 0x000000010500780c */ /* 0x000fe20003f05270 */
[----:B------:R-:W-:Y:S01]  /*0c60*/  BSSY B0, `(.L_x_705) ;  /* 0x00000b5000007945 */ /* 0x000fe20003800000 */
[----:B------:R-:W-:-:S02]  /*0c70*/  SHF.R.S32.HI R6, RZ, 0x4, R14 ;  /* 0x00000004ff067819 */ /* 0x000fc4000001140e */
[----:B------:R-:W-:Y:S02]  /*0c80*/  SHF.R.S32.HI R24, RZ, 0x3, R4 ;  /* 0x00000003ff187819 */ /* 0x000fe40000011404 */
[----:B------:R-:W-:-:S03]  /*0c90*/  SHF.R.S32.HI R11, RZ, 0x1f, R12 ;  /* 0x0000001fff0b7819 */ /* 0x000fc6000001140c */
[----:B------:R-:W-:Y:S02]  /*0ca0*/  IMAD R31, R48, 0x80, R24 ;  /* 0x00000080301f7824 */ /* 0x000fe400078e0218 */
[----:B-1----:R-:W-:-:S03]  /*0cb0*/  IMAD.WIDE.U32 R2, R10, c[0x0][0x178], RZ ;  /* 0x00005e000a027a25 */ /* 0x002fc600078e00ff */
[----:B------:R-:W-:Y:S02]  /*0cc0*/  IADD3 R8, R31, 0x20, RZ ;  /* 0x000000201f087810 */ /* 0x000fe40007ffe0ff */
[----:B---3--:R-:W-:Y:S01]  /*0cd0*/  SHF.R.S32.HI R37, RZ, 0x1f, R36 ;  /* 0x0000001fff257819 */ /* 0x008fe20000011424 */
[----:B------:R-:W-:Y:S01]  /*0ce0*/  IMAD.IADD R3, R3, 0x1, R0 ;  /* 0x0000000103037824 */ /* 0x000fe200078e0200 */
[----:B------:R-:W-:-:S03]  /*0cf0*/  LOP3.LUT R0, R4, 0xfffffff8, RZ, 0xc0, !PT ;  /* 0xfffffff804007812 */ /* 0x000fc600078ec0ff */
[----:B------:R-:W-:Y:S02]  /*0d00*/  IMAD R4, R37, c[0x0][0x1b8], RZ ;  /* 0x00006e0025047a24 */ /* 0x000fe400078e02ff */
[----:B------:R-:W-:Y:S01]  /*0d10*/  IMAD.IADD R27, R161, 0x1, -R0 ;  /* 0x00000001a11b7824 */ /* 0x000fe200078e0a00 */
[----:B------:R-:W-:Y:S01]  /*0d20*/  LEA.HI R0, R14, R6, RZ, 0x1 ;  /* 0x000000060e007211 */ /* 0x000fe200078f08ff */
[----:B------:R-:W-:Y:S02]  /*0d30*/  IMAD R4, R36, c[0x0][0x1bc], R4 ;  /* 0x00006f0024047a24 */ /* 0x000fe400078e0204 */
[----:B------:R-:W-:Y:S01]  /*0d40*/  IMAD R5, R27, 0x20, R24 ;  /* 0x000000201b057824 */ /* 0x000fe200078e0218 */
[----:B------:R-:W-:Y:S01]  /*0d50*/  LOP3.LUT R0, R0, 0xfffffffe, RZ, 0xc0, !PT ;  /* 0xfffffffe00007812 */ /* 0x000fe200078ec0ff */
[----:B------:R-:W-:-:S04]  /*0d60*/  IMAD.WIDE.U32 R2, R36, c[0x0][0x1b8], R2 ;  /* 0x00006e0024027a25 */ /* 0x000fc800078e0002 */
[----:B------:R-:W-:Y:S02]  /*0d70*/  IMAD R5, R48, 0x80, R5 ;  /* 0x0000008030057824 */ /* 0x000fe400078e0205 */
[----:B------:R-:W-:Y:S01]  /*0d80*/  IMAD.IADD R32, R6, 0x1, -R0 ;  /* 0x0000000106207824 */ /* 0x000fe200078e0a00 */
[----:B------:R-:W-:Y:S01]  /*0d90*/  SEL R6, R15, RZ, !P3 ;  /* 0x000000ff0f067207 */ /* 0x000fe20005800000 */
[----:B------:R-:W-:-:S04]  /*0da0*/  @P0 IMAD.HI.U32 R7, R5, c[0x0][0x2c8], RZ ;  /* 0x0000b20005070a27 */ /* 0x000fc800078e00ff */
[----:B------:R-:W-:Y:S01]  /*0db0*/  IMAD.IADD R3, R3, 0x1, R4 ;  /* 0x0000000103037824 */ /* 0x000fe200078e0204 */
[----:B------:R-:W-:Y:S01]  /*0dc0*/  SEL R4, R49, RZ, !P3 ;  /* 0x000000ff31047207 */ /* 0x000fe20005800000 */
[----:B------:R-:W-:Y:S01]  /*0dd0*/  IMAD.MOV.U32 R0, RZ, RZ, R5 ;  /* 0x000000ffff007224 */ /* 0x000fe200078e0005 */
[----:B------:R-:W-:Y:S01]  /*0de0*/  @P0 SHF.R.U32.HI R0, RZ, c[0x0][0x2cc], R7 ;  /* 0x0000b300ff000a19 */ /* 0x000fe20000011607 */
[----:B------:R-:W-:Y:S01]  /*0df0*/  IMAD R6, R6, c[0x0][0x1c0], RZ ;  /* 0x0000700006067a24 */ /* 0x000fe200078e02ff */
[----:B------:R-:W-:Y:S01]  /*0e00*/  ISETP.GE.AND P0, PT, R8, R29, PT ;  /* 0x0000001d0800720c */ /* 0x000fe20003f06270 */
[C---:B------:R-:W-:Y:S01]  /*0e10*/  IMAD.WIDE.U32 R2, R4.reuse, c[0x0][0x1c0], R2 ;  /* 0x0000700004027a25 */ /* 0x040fe200078e0002 */
[----:B------:R-:W-:Y:S02]  /*0e20*/  SHF.R.S32.HI R7, RZ, 0x1f, R0 ;  /* 0x0000001fff077819 */ /* 0x000fe40000011400 */
[----:B------:R-:W-:Y:S01]  /*0e30*/  P2R R30, PR, RZ, 0x1 ;  /* 0x00000001ff1e7803 */ /* 0x000fe20000000000 */
[----:B------:R-:W-:-:S02]  /*0e40*/  IMAD R6, R4, c[0x0][0x1c4], R6 ;  /* 0x0000710004067a24 */ /* 0x000fc400078e0206 */
[----:B------:R-:W-:Y:S02]  /*0e50*/  IMAD.MOV R4, RZ, RZ, -R0 ;  /* 0x000000ffff047224 */ /* 0x000fe400078e0a00 */
[----:B------:R-:W-:Y:S02]  /*0e60*/  IMAD.SHL.U32 R8, R24, 0x40, RZ ;  /* 0x0000004018087824 */ /* 0x000fe400078e00ff */
[----:B------:R-:W-:Y:S02]  /*0e70*/  IMAD.IADD R3, R3, 0x1, R6 ;  /* 0x0000000103037824 */ /* 0x000fe400078e0206 */
[----:B------:R-:W-:Y:S01]  /*0e80*/  IMAD R5, R4, c[0x0][0x2c4], R5 ;  /* 0x0000b10004057a24 */ /* 0x000fe200078e0205 */
[----:B------:R-:W-:Y:S01]  /*0e90*/  LOP3.LUT R4, R8, 0x1c0, RZ, 0xc0, !PT ;  /* 0x000001c008047812 */ /* 0x000fe200078ec0ff */
[----:B------:R-:W-:Y:S02]  /*0ea0*/  IMAD R6, R7, c[0x0][0x1b0], RZ ;  /* 0x00006c0007067a24 */ /* 0x000fe400078e02ff */
[----:B------:R-:W-:Y:S01]  /*0eb0*/  IMAD.SHL.U32 R8, R27, 0x8, RZ ;  /* 0x000000081b087824 */ /* 0x000fe200078e00ff */
[----:B------:R-:W-:Y:S01]  /*0ec0*/  SHF.R.U32.HI R9, RZ, 0x3, R4 ;  /* 0x00000003ff097819 */ /* 0x000fe20000011604 */
[----:B------:R-:W-:-:S02]  /*0ed0*/  IMAD R6, R0, c[0x0][0x1b4], R6 ;  /* 0x00006d0000067a24 */ /* 0x000fc400078e0206 */
[----:B------:R-:W-:Y:S01]  /*0ee0*/  IMAD.WIDE.U32 R2, R0, c[0x0][0x1b0], R2 ;  /* 0x00006c0000027a25 */ /* 0x000fe200078e0002 */
[----:B------:R-:W-:Y:S02]  /*0ef0*/  IADD3 R0, P0, R12, R24, RZ ;  /* 0x000000180c007210 */ /* 0x000fe40007f1e0ff */
[----:B------:R-:W-:Y:S01]  /*0f00*/  LOP3.LUT R10, R4, 0x38, R8, 0xf8, !PT ;  /* 0x00000038040a7812 */ /* 0x000fe200078ef808 */
[----:B------:R-:W-:Y:S01]  /*0f10*/  IMAD.IADD R3, R3, 0x1, R6 ;  /* 0x0000000103037824 */ /* 0x000fe200078e0206 */
[----:B------:R-:W-:Y:S02]  /*0f20*/  SHF.R.S32.HI R4, RZ, 0x1f, R5 ;  /* 0x0000001fff047819 */ /* 0x000fe40000011405 */
[----:B------:R-:W-:Y:S01]  /*0f30*/  IADD3 R7, R8, 0x80, RZ ;  /* 0x0000008008077810 */ /* 0x000fe20007ffe0ff */
[----:B------:R-:W-:Y:S01]  /*0f40*/  IMAD.WIDE.U32 R2, R5, c[0x0][0x1a8], R2 ;  /* 0x00006a0005027a25 */ /* 0x000fe200078e0002 */
[----:B------:R-:W-:Y:S02]  /*0f50*/  LEA.HI.X.SX32 R6, R24, R11, 0x1, P0 ;  /* 0x0000000b18067211 */ /* 0x000fe400000f0eff */
[----:B------:R-:W-:Y:S01]  /*0f60*/  ISETP.GE.AND P6, PT, R7, c[0x0][0x1d4], PT ;  /* 0x0000750007007a0c */ /* 0x000fe20003fc6270 */
[----:B------:R-:W-:Y:S01]  /*0f70*/  IMAD R4, R4, c[0x0][0x1a8], RZ ;  /* 0x00006a0004047a24 */ /* 0x000fe200078e02ff */
[----:B------:R-:W-:Y:S01]  /*0f80*/  LOP3.LUT R10, R10, R9, RZ, 0x3c, !PT ;  /* 0x000000090a0a7212 */ /* 0x000fe200078e3cff */
[C---:B------:R-:W-:Y:S01]  /*0f90*/  IMAD R7, R6.reuse, c[0x0][0x1e0], RZ ;  /* 0x0000780006077a24 */ /* 0x040fe200078e02ff */
[----:B------:R-:W-:Y:S01]  /*0fa0*/  SHF.R.S32.HI R9, RZ, 0x1f, R8 ;  /* 0x0000001fff097819 */ /* 0x000fe20000011408 */
[----:B------:R-:W-:Y:S01]  /*0fb0*/  IMAD R6, R6, c[0x0][0x208], RZ ;  /* 0x0000820006067a24 */ /* 0x000fe200078e02ff */
[----:B------:R-:W-:Y:S01]  /*0fc0*/  LEA R28, P1, R2, c[0x0][0x160], 0x1 ;  /* 0x00005800021c7a11 */ /* 0x000fe200078208ff */
[----:B------:R-:W-:Y:S01]  /*0fd0*/  IMAD R4, R5, c[0x0][0x1ac], R4 ;  /* 0x00006b0005047a24 */ /* 0x000fe200078e0204 */
[----:B------:R-:W-:Y:S01]  /*0fe0*/  ISETP.GE.AND P0, PT, R31, R29, PT ;  /* 0x0000001d1f00720c */ /* 0x000fe20003f06270 */
[----:B------:R-:W-:-:S02]  /*0ff0*/  IMAD R23, R0, c[0x0][0x1e4], R7 ;  /* 0x0000790000177a24 */ /* 0x000fc400078e0207 */
[C---:B------:R-:W-:Y:S02]  /*1000*/  IMAD R26, R0.reuse, c[0x0][0x20c], R6 ;  /* 0x00008300001a7a24 */ /* 0x040fe400078e0206 */
[----:B------:R-:W-:-:S04]  /*1010*/  IMAD.WIDE.U32 R6, R0, c[0x0][0x1e0], R8 ;  /* 0x0000780000067a25 */ /* 0x000fc800078e0008 */
[----:B------:R-:W-:-:S04]  /*1020*/  IMAD.WIDE.U32 R12, R0, c[0x0][0x208], R8 ;  /* 0x00008200000c7a25 */ /* 0x000fc800078e0008 */
[----:B------:R-:W-:Y:S01]  /*1030*/  IMAD.IADD R0, R3, 0x1, R4 ;  /* 0x0000000103007824 */ /* 0x000fe200078e0204 */
[----:B------:R-:W-:Y:S01]  /*1040*/  LOP3.LUT R3, R14, 0xfffffff0, RZ, 0xc0, !PT ;  /* 0xfffffff00e037812 */ /* 0x000fe200078ec0ff */
[----:B------:R-:W-:Y:S01]  /*1050*/  IMAD.SHL.U32 R14, R27, 0x8, RZ ;  /* 0x000000081b0e7824 */ /* 0x000fe200078e00ff */
[----:B------:R-:W-:Y:S01]  /*1060*/  LEA.HI R4, R35, R161, RZ, 0x6 ;  /* 0x000000a123047211 */ /* 0x000fe200078f30ff */
[----:B------:R-:W-:Y:S01]  /*1070*/  IMAD.IADD R7, R7, 0x1, R23 ;  /* 0x0000000107077824 */ /* 0x000fe200078e0217 */
[----:B------:R-:W-:Y:S01]  /*1080*/  LEA.HI.X R25, R2, c[0x0][0x164], R0, 0x1, P1 ;  /* 0x0000590002197a11 */ /* 0x000fe200008f0c00 */
[----:B------:R-:W-:Y:S01]  /*1090*/  IMAD.IADD R0, R161, 0x1, -R3 ;  /* 0x00000001a1007824 */ /* 0x000fe200078e0a03 */
[----:B------:R-:W1:Y:S01]  /*10a0*/  SHFL.IDX PT, R2, R28, RZ, 0x181f ;  /* 0x00181fff1c027589 */ /* 0x000e6200000e0000 */
[----:B------:R-:W-:Y:S01]  /*10b0*/  IMAD.SHL.U32 R4, R4, 0x8, RZ ;  /* 0x0000000804047824 */ /* 0x000fe200078e00ff */
[----:B------:R-:W-:Y:S01]  /*10c0*/  IADD3 R33, R14, 0xc0, RZ ;  /* 0x000000c00e217810 */ /* 0x000fe20007ffe0ff */
[----:B------:R-:W-:Y:S01]  /*10d0*/  IMAD.WIDE.U32 R6, R36, c[0x0][0x1e8], R6 ;  /* 0x00007a0024067a25 */ /* 0x000fe200078e0006 */
[----:B------:R-:W3:Y:S01]  /*10e0*/  SHFL.IDX PT, R3, R25, RZ, 0x181f ;  /* 0x00181fff19037589 */ /* 0x000ee200000e0000 */
[----:B------:R-:W-:-:S02]  /*10f0*/  IADD3 R34, R14, 0x80, RZ ;  /* 0x000000800e227810 */ /* 0x000fc40007ffe0ff */
[----:B------:R-:W-:Y:S02]  /*1100*/  LOP3.LUT R251, R10, 0xfffffe00, R4, 0xf8, !PT ;  /* 0xfffffe000afb7812 */ /* 0x000fe400078ef804 */
[----:B------:R-:W-:Y:S02]  /*1110*/  SHF.R.S32.HI R4, RZ, 0x1f, R0 ;  /* 0x0000001fff047819 */ /* 0x000fe40000011400 */
[----:B------:R-:W-:Y:S02]  /*1120*/  @!P0 SHF.R.S32.HI R10, RZ, 0x1f, R34 ;  /* 0x0000001fff0a8819 */ /* 0x000fe40000011422 */
[----:B------:R-:W-:Y:S02]  /*1130*/  LEA.HI R22, R4, R0, RZ, 0x3 ;  /* 0x0000000004167211 */ /* 0x000fe400078f18ff */
[----:B------:R-:W-:Y:S02]  /*1140*/  @!P0 SHF.R.S32.HI R4, RZ, 0x1f, R33 ;  /* 0x0000001fff048819 */ /* 0x000fe40000011421 */
[----:B------:R-:W-:-:S02]  /*1150*/  LOP3.LUT R11, R22, 0xfffffff8, RZ, 0xc0, !PT ;  /* 0xfffffff8160b7812 */ /* 0x000fc400078ec0ff */
[----:B------:R-:W-:Y:S02]  /*1160*/  @!P0 LEA.HI R18, R4, R33, RZ, 0x3 ;  /* 0x0000002104128211 */ /* 0x000fe400078f18ff */
[----:B------:R-:W-:Y:S01]  /*1170*/  @!P0 LEA.HI R17, R10, R34, RZ, 0x3 ;  /* 0x000000220a118211 */ /* 0x000fe200078f18ff */
[----:B------:R-:W-:Y:S01]  /*1180*/  IMAD.IADD R19, R0, 0x1, -R11 ;  /* 0x0000000100137824 */ /* 0x000fe200078e0a0b */
[----:B------:R-:W-:Y:S01]  /*1190*/  ISETP.GE.AND P5, PT, R34, c[0x0][0x198], PT ;  /* 0x0000660022007a0c */ /* 0x000fe20003fa6270 */
[----:B------:R-:W-:Y:S01]  /*11a0*/  @!P0 IMAD.SHL.U32 R0, R251, 0x2, RZ ;  /* 0x00000002fb008824 */ /* 0x000fe200078e00ff */
[C---:B-1----:R-:W-:Y:S02]  /*11b0*/  @!P0 LEA R10, P1, R14.reuse, R2, 0x1 ;  /* 0x000000020e0a8211 */ /* 0x042fe400078208ff */
[----:B------:R-:W-:Y:S02]  /*11c0*/  ISETP.GE.AND P3, PT, R33, c[0x0][0x198], PT ;  /* 0x0000660021007a0c */ /* 0x000fe40003f66270 */
[----:B---3--:R-:W-:-:S02]  /*11d0*/  @!P0 LEA.HI.X R11, R14, R3, R9, 0x1, P1 ;  /* 0x000000030e0b8211 */ /* 0x008fc400008f0c09 */
[----:B------:R-:W-:Y:S02]  /*11e0*/  @!P0 LOP3.LUT R18, R18, 0xfffffff8, RZ, 0xc0, !PT ;  /* 0xfffffff812128812 */ /* 0x000fe400078ec0ff */
[--C-:B--2---:R-:W-:Y:S01]  /*11f0*/  @P2 SHF.R.S32.HI R5, RZ, 0x1f, R16.reuse ;  /* 0x0000001fff052819 */ /* 0x104fe20000011410 */
[----:B------:R-:W-:Y:S01]  /*1200*/  @!P2 IMAD.MOV.U32 R5, RZ, RZ, R15 ;  /* 0x000000ffff05a224 */ /* 0x000fe200078e000f */
[----:B------:R-:W-:Y:S01]  /*1210*/  IADD3 R15, R8, 0x40, RZ ;  /* 0x00000040080f7810 */ /* 0x000fe20007ffe0ff */
[----:B------:R-:W-:Y:S02]  /*1220*/  @P2 IMAD.MOV.U32 R4, RZ, RZ, R16 ;  /* 0x000000ffff042224 */ /* 0x000fe400078e0010 */
[----:B------:R-:W-:Y:S01]  /*1230*/  @!P2 IMAD.MOV.U32 R4, RZ, RZ, R49 ;  /* 0x000000ffff04a224 */ /* 0x000fe200078e0031 */
[----:B------:R-:W-:Y:S02]  /*1240*/  @!P0 SHF.R.S32.HI R16, RZ, 0x1f, R15 ;  /* 0x0000001fff108819 */ /* 0x000fe4000001140f */
[----:B------:R-:W-:-:S02]  /*1250*/  ISETP.GE.AND P2, PT, R14, c[0x0][0x198], PT ;  /* 0x000066000e007a0c */ /* 0x000fc40003f46270 */
[----:B------:R-:W-:Y:S02]  /*1260*/  @!P0 LEA.HI R16, R16, R15, RZ, 0x3 ;  /* 0x0000000f10108211 */ /* 0x000fe400078f18ff */
[----:B------:R-:W-:Y:S02]  /*1270*/  ISETP.GE.AND P1, PT, R15, c[0x0][0x198], PT ;  /* 0x000066000f007a0c */ /* 0x000fe40003f26270 */
[----:B------:R-:W-:Y:S01]  /*1280*/  SEL R21, R4, RZ, !P4 ;  /* 0x000000ff04157207 */ /* 0x000fe20006000000 */
[----:B------:R-:W-:Y:S01]  /*1290*/  IMAD.MOV.U32 R4, RZ, RZ, R12 ;  /* 0x000000ffff047224 */ /* 0x000fe200078e000c */
[----:B------:R-:W-:Y:S02]  /*12a0*/  @!P0 LOP3.LUT R16, R16, 0xfffffff8, RZ, 0xc0, !PT ;  /* 0xfffffff810108812 */ /* 0x000fe400078ec0ff */
[----:B------:R-:W-:Y:S02]  /*12b0*/  @!P0 LOP3.LUT R12, R17, 0xfffffff8, RZ, 0xc0, !PT ;  /* 0xfffffff8110c8812 */ /* 0x000fe400078ec0ff */
[----:B------:R-:W-:Y:S01]  /*12c0*/  SEL R20, R5, RZ, !P4 ;  /* 0x000000ff05147207 */ /* 0x000fe20006000000 */
[----:B------:R-:W-:Y:S01]  /*12d0*/  IMAD.IADD R5, R13, 0x1, R26 ;  /* 0x000000010d057824 */ /* 0x000fe200078e021a */
[----:B------:R-:W-:Y:S01]  /*12e0*/  @!PT LDS RZ, [RZ] ;  /* 0x00000000fffff984 */ /* 0x000fe20000000800 */
[----:B------:R1:W-:Y:S01]  /*12f0*/  @!P0 LDGSTS.E.BYPASS.LTC128B.128 [R0+0x18100], [R10.64], !P2 ;  /* 0x181000000a008fae */ /* 0x0003e2000d101d44 */
[----:B------:R-:W-:-:S04]  /*1300*/  @!P0 IMAD.WIDE R16, R16, 0x2, R2 ;  /* 0x0000000210108825 */ /* 0x000fc800078e0202 */
[--C-:B------:R-:W-:Y:S01]  /*1310*/  @!P0 IMAD.WIDE R12, R12, 0x2, R2.reuse ;  /* 0x000000020c0c8825 */ /* 0x100fe200078e0202 */
[----:B------:R2:W-:Y:S03]  /*1320*/  @!P0 LDGSTS.E.BYPASS.LTC128B.128 [R0+0x1c100], [R16.64], !P1 ;  /* 0x1c10000010008fae */ /* 0x0005e6000c901d44 */
[----:B------:R-:W-:Y:S01]  /*1330*/  @!P0 IMAD.WIDE R2, R18, 0x2, R2 ;  /* 0x0000000212028825 */ /* 0x000fe200078e0202 */
[----:B------:R3:W-:Y:S01]  /*1340*/  @!P0 LDGSTS.E.BYPASS.LTC128B.128 [R0+0x20100], [R12.64], !P5 ;  /* 0x201000000c008fae */ /* 0x0007e2000e901d44 */
[----:B------:R-:W-:-:S03]  /*1350*/  ISETP.GE.AND P5, PT, R15, c[0x0][0x1d4], PT ;  /* 0x000075000f007a0c */ /* 0x000fc60003fa6270 */
[----:B------:R2:W-:Y:S01]  /*1360*/  @!P0 LDGSTS.E.BYPASS.LTC128B.128 [R0+0x24100], [R2.64], !P3 ;  /* 0x2410000002008fae */ /* 0x0005e2000d901d44 */
[----:B------:R-:W-:Y:S02]  /*1370*/  LOP3.LUT P0, RZ, R19, 0x2, RZ, 0xc0, !PT ;  /* 0x0000000213ff7812 */ /* 0x000fe4000780c0ff */
[----:B------:R-:W-:-:S04]  /*1380*/  ISETP.GE.AND P3, PT, R8, c[0x0][0x1d4], PT ;  /* 0x0000750008007a0c */ /* 0x000fc80003f66270 */
[----:B------:R-:W-:Y:S01]  /*1390*/  SEL R26, RZ, 0x1, P3 ;  /* 0x00000001ff1a7807 */ /* 0x000fe20001800000 */
[C---:B-1----:R-:W-:Y:S02]  /*13a0*/  IMAD R11, R37.reuse, c[0x0][0x210], RZ ;  /* 0x00008400250b7a24 */ /* 0x042fe400078e02ff */
[----:B------:R-:W-:Y:S02]  /*13b0*/  IMAD.SHL.U32 R10, R32, 0x8, RZ ;  /* 0x00000008200a7824 */ /* 0x000fe400078e00ff */
[----:B------:R-:W-:Y:S02]  /*13c0*/  IMAD R11, R36, c[0x0][0x214], R11 ;  /* 0x00008500240b7a24 */ /* 0x000fe400078e020b */
[----:B---3--:R-:W-:Y:S02]  /*13d0*/  IMAD.MOV.U32 R13, RZ, RZ, 0x10 ;  /* 0x00000010ff0d7424 */ /* 0x008fe400078e00ff */
[----:B------:R-:W-:Y:S02]  /*13e0*/  IMAD R12, R37, c[0x0][0x1e8], RZ ;  /* 0x00007a00250c7a24 */ /* 0x000fe400078e02ff */
[----:B--2---:R-:W-:-:S02]  /*13f0*/  IMAD.SHL.U32 R0, R19, 0x40, RZ ;  /* 0x0000004013007824 */ /* 0x004fc400078e00ff */
[----:B------:R-:W-:Y:S01]  /*1400*/  IMAD.WIDE.U32 R2, R36, c[0x0][0x210], R4 ;  /* 0x0000840024027a25 */ /* 0x000fe200078e0004 */
[----:B------:R-:W-:Y:S02]  /*1410*/  SEL R4, R13, 0xfffffff0, !P0 ;  /* 0xfffffff00d047807 */ /* 0x000fe40004000000 */
[----:B------:R-:W-:Y:S01]  /*1420*/  LOP3.LUT R0, R0, 0x1c0, RZ, 0xc0, !PT ;  /* 0x000001c000007812 */ /* 0x000fe200078ec0ff */
[----:B------:R-:W-:Y:S01]  /*1430*/  IMAD.IADD R11, R3, 0x1, R11 ;  /* 0x00000001030b7824 */ /* 0x000fe200078e020b */
[----:B------:R-:W-:Y:S01]  /*1440*/  LOP3.LUT P0, RZ, R19, 0x4, RZ, 0xc0, !PT ;  /* 0x0000000413ff7812 */ /* 0x000fe2000780c0ff */
[----:B------:R-:W-:Y:S01]  /*1450*/  IMAD.MOV.U32 R3, RZ, RZ, 0x20 ;  /* 0x00000020ff037424 */ /* 0x000fe200078e00ff */
[----:B------:R-:W-:Y:S01]  /*1460*/  LOP3.LUT R5, R0, 0x8, R10, 0xf8, !PT ;  /* 0x0000000800057812 */ /* 0x000fe200078ef80a */
[----:B------:R-:W-:Y:S01]  /*1470*/  IMAD R12, R36, c[0x0][0x1ec], R12 ;  /* 0x00007b00240c7a24 */ /* 0x000fe200078e020c */
[----:B------:R-:W-:Y:S01]  /*1480*/  SHF.R.U32.HI R0, RZ, 0x3, R0 ;  /* 0x00000003ff007819 */ /* 0x000fe20000011600 */
[----:B------:R-:W-:Y:S01]  /*1490*/  IMAD.MOV.U32 R10, RZ, RZ, R2 ;  /* 0x000000ffff0a7224 */ /* 0x000fe200078e0002 */
[----:B------:R-:W-:Y:S01]  /*14a0*/  SEL R2, R3, 0xffffffe0, !P0 ;  /* 0xffffffe003027807 */ /* 0x000fe20004000000 */
[----:B------:R-:W-:Y:S01]  /*14b0*/  IMAD.IADD R13, R7, 0x1, R12 ;  /* 0x00000001070d7824 */ /* 0x000fe200078e020c */
[----:B------:R-:W-:Y:S01]  /*14c0*/  LOP3.LUT R17, R5, R0, RZ, 0x3c, !PT ;  /* 0x0000000005117212 */ /* 0x000fe200078e3cff */
[----:B------:R-:W-:Y:S01]  /*14d0*/  IMAD.MOV.U32 R12, RZ, RZ, R6 ;  /* 0x000000ffff0c7224 */ /* 0x000fe200078e0006 */
[----:B------:R-:W-:Y:S01]  /*14e0*/  ISETP.NE.AND P0, PT, R30, RZ, PT ;  /* 0x000000ff1e00720c */ /* 0x000fe20003f05270 */
[C---:B------:R-:W-:Y:S01]  /*14f0*/  IMAD R3, R20.reuse, c[0x0][0x1f0], RZ ;  /* 0x00007c0014037a24 */ /* 0x040fe200078e02ff */
[----:B------:R1:W2:Y:S01]  /*1500*/  SHFL.IDX PT, R6, R28, 0x1, 0x181f ;  /* 0x00381f001c067f89 */ /* 0x0002a200000e0000 */
[----:B------:R-:W-:-:S02]  /*1510*/  IMAD R0, R20, c[0x0][0x218], RZ ;  /* 0x0000860014007a24 */ /* 0x000fc400078e02ff */
[C---:B------:R-:W-:Y:S01]  /*1520*/  IMAD R16, R21.reuse, c[0x0][0x1f4], R3 ;  /* 0x00007d0015107a24 */ /* 0x040fe200078e0203 */
[----:B------:R1:W3:Y:S01]  /*1530*/  SHFL.IDX PT, R7, R25, 0x1, 0x181f ;  /* 0x00381f0019077f89 */ /* 0x0002e200000e0000 */
[----:B------:R-:W-:-:S04]  /*1540*/  IMAD.WIDE.U32 R42, R21, c[0x0][0x1f0], R12 ;  /* 0x00007c00152a7a25 */ /* 0x000fc800078e000c */
[C---:B------:R-:W-:Y:S01]  /*1550*/  IMAD R3, R21.reuse, c[0x0][0x21c], R0 ;  /* 0x0000870015037a24 */ /* 0x040fe200078e0200 */
[----:B------:R1:W-:Y:S01]  /*1560*/  STL.64 [R1+0x20], R42 ;  /* 0x0000202a01007387 */ /* 0x0003e20000100a00 */
[----:B------:R-:W-:Y:S01]  /*1570*/  IMAD.WIDE.U32 R38, R21, c[0x0][0x218], R10 ;  /* 0x0000860015267a25 */ /* 0x000fe200078e000a */
[----:B------:R-:W-:-:S03]  /*1580*/  IADD3 R0, R8, 0xc0, RZ ;  /* 0x000000c008007810 */ /* 0x000fc60007ffe0ff */
[----:B------:R-:W-:Y:S01]  /*1590*/  IMAD.IADD R45, R43, 0x1, R16 ;  /* 0x000000012b2d7824 */ /* 0x000fe200078e0210 */
[----:B------:R1:W-:Y:S01]  /*15a0*/  STL.64 [R1+0x30], R38 ;  /* 0x0000302601007387 */ /* 0x0003e20000100a00 */
[----:B------:R-:W-:Y:S01]  /*15b0*/  IMAD.IADD R41, R39, 0x1, R3 ;  /* 0x0000000127297824 */ /* 0x000fe200078e0203 */
[----:B------:R-:W-:Y:S01]  /*15c0*/  ISETP.GE.AND P4, PT, R0, c[0x0][0x1d4], PT ;  /* 0x0000750000007a0c */ /* 0x000fe20003f86270 */
[----:B------:R-:W-:Y:S01]  /*15d0*/  IMAD.SHL.U32 R5, R22, 0x40, RZ ;  /* 0x0000004016057824 */ /* 0x000fe200078e00ff */
[----:B------:R1:W-:Y:S04]  /*15e0*/  STL [R1+0x1c], R45 ;  /* 0x00001c2d01007387 */ /* 0x0003e80000100800 */
[----:B------:R1:W-:Y:S01]  /*15f0*/  STL [R1+0x14], R41 ;  /* 0x0000142901007387 */ /* 0x0003e20000100800 */
[----:B------:R-:W-:Y:S01]  /*1600*/  LOP3.LUT R5, R17, 0xfffffe00, R5, 0xf8, !PT ;  /* 0xfffffe0011057812 */ /* 0x000fe200078ef805 */
[----:B------:R-:W-:Y:S05]  /*1610*/  @P0 BRA `(.L_x_706) ;  /* 0x0000019000000947 */ /* 0x000fea0003800000 */
[C---:B--2---:R-:W-:Y:S02]  /*1620*/  IADD3 R3, R14.reuse, 0x80, RZ ;  /* 0x000000800e037810 */ /* 0x044fe40007ffe0ff */
[----:B------:R-:W-:-:S02]  /*1630*/  IADD3 R13, R14, 0xc0, RZ ;  /* 0x000000c00e0d7810 */ /* 0x000fc40007ffe0ff */
[----:B------:R-:W-:Y:S02]  /*1640*/  SHF.R.S32.HI R0, RZ, 0x1f, R15 ;  /* 0x0000001fff007819 */ /* 0x000fe4000001140f */
[----:B------:R-:W-:Y:S02]  /*1650*/  SHF.R.S32.HI R16, RZ, 0x1f, R3 ;  /* 0x0000001fff107819 */ /* 0x000fe40000011403 */
[----:B------:R-:W-:Y:S02]  /*1660*/  LEA R10, P0, R14, R6, 0x1 ;  /* 0x000000060e0a7211 */ /* 0x000fe400078008ff */
[----:B------:R-:W-:Y:S02]  /*1670*/  SHF.R.S32.HI R17, RZ, 0x1f, R13 ;  /* 0x0000001fff117819 */ /* 0x000fe4000001140d */
[----:B------:R-:W-:Y:S02]  /*1680*/  LEA.HI R12, R0, R15, RZ, 0x3 ;  /* 0x0000000f000c7211 */ /* 0x000fe400078f18ff */
[----:B------:R-:W-:-:S02]  /*1690*/  P2R R19, PR, RZ, 0x8 ;  /* 0x00000008ff137803 */ /* 0x000fc40000000000 */
[----:B------:R-:W-:Y:S02]  /*16a0*/  LEA.HI R3, R16, R3, RZ, 0x3 ;  /* 0x0000000310037211 */ /* 0x000fe400078f18ff */
[----:B---3--:R-:W-:Y:S02]  /*16b0*/  LEA.HI.X R11, R14, R7, R9, 0x1, P0 ;  /* 0x000000070e0b7211 */ /* 0x008fe400000f0c09 */
[----:B------:R-:W-:Y:S02]  /*16c0*/  LEA.HI R0, R17, R13, RZ, 0x3 ;  /* 0x0000000d11007211 */ /* 0x000fe400078f18ff */
[----:B------:R-:W-:Y:S02]  /*16d0*/  ISETP.GE.AND P3, PT, R34, c[0x0][0x198], PT ;  /* 0x0000660022007a0c */ /* 0x000fe40003f66270 */
[----:B------:R-:W-:Y:S02]  /*16e0*/  ISETP.GE.AND P0, PT, R33, c[0x0][0x198], PT ;  /* 0x0000660021007a0c */ /* 0x000fe40003f06270 */
[----:B------:R-:W-:-:S02]  /*16f0*/  LOP3.LUT R12, R12, 0xfffffff8, RZ, 0xc0, !PT ;  /* 0xfffffff80c0c7812 */ /* 0x000fc400078ec0ff */
[----:B------:R-:W-:Y:S02]  /*1700*/  LOP3.LUT R3, R3, 0xfffffff8, RZ, 0xc0, !PT ;  /* 0xfffffff803037812 */ /* 0x000fe400078ec0ff */
[----:B------:R-:W-:Y:S01]  /*1710*/  LOP3.LUT R18, R0, 0xfffffff8, RZ, 0xc0, !PT ;  /* 0xfffffff800127812 */ /* 0x000fe200078ec0ff */
[----:B------:R-:W-:Y:S02]  /*1720*/  IMAD.SHL.U32 R0, R251, 0x2, RZ ;  /* 0x00000002fb007824 */ /* 0x000fe400078e00ff */
[----:B------:R-:W-:-:S03]  /*1730*/  IMAD.WIDE R16, R12, 0x2, R6 ;  /* 0x000000020c107825 */ /* 0x000fc600078e0206 */
[----:B------:R2:W-:Y:S01]  /*1740*/  LDGSTS.E.BYPASS.LTC128B.128 [R0+0x19100], [R10.64], !P2 ;  /* 0x191000000a007fae */ /* 0x0005e2000d101d44 */
[----:B------:R-:W-:-:S03]  /*1750*/  IMAD.WIDE R12, R3, 0x2, R6 ;  /* 0x00000002030c7825 */ /* 0x000fc600078e0206 */
[----:B------:R2:W-:Y:S01]  /*1760*/  LDGSTS.E.BYPASS.LTC128B.128 [R0+0x1d100], [R16.64], !P1 ;  /* 0x1d10000010007fae */ /* 0x0005e2000c901d44 */
[----:B------:R-:W-:-:S03]  /*1770*/  IMAD.WIDE R6, R18, 0x2, R6 ;  /* 0x0000000212067825 */ /* 0x000fc600078e0206 */
[----:B------:R2:W-:Y:S01]  /*1780*/  LDGSTS.E.BYPASS.LTC128B.128 [R0+0x21100], [R12.64], !P3 ;  /* 0x211000000c007fae */ /* 0x0005e2000d901d44 */
[----:B------:R-:W-:-:S03]  /*1790*/  ISETP.NE.AND P3, PT, R19, RZ, PT ;  /* 0x000000ff1300720c */ /* 0x000fc60003f65270 */
[----:B------:R2:W-:Y:S05]  /*17a0*/  LDGSTS.E.BYPASS.LTC128B.128 [R0+0x25100], [R6.64], !P0 ;  /* 0x2510000006007fae */ /* 0x0005ea000c101d44 */
.L_x_706:
[----:B--2---:R-:W-:Y:S05]  /*17b0*/  BSYNC B0 ;  /* 0x0000000000007941 */ /* 0x004fea0003800000 */
.L_x_705:
[----:B------:R-:W-:Y:S01]  /*17c0*/  IADD3 R0, R31, 0x40, RZ ;  /* 0x000000401f007810 */ /* 0x000fe20007ffe0ff */
[----:B---3--:R2:W3:Y:S01]  /*17d0*/  SHFL.IDX PT, R7, R25, 0x2, 0x181f ;  /* 0x00581f0019077f89 */ /* 0x0084e200000e0000 */
[----:B------:R-:W-:Y:S02]  /*17e0*/  BSSY B0, `(.L_x_707) ;  /* 0x000001e000007945 */ /* 0x000fe40003800000 */
[----:B------:R-:W-:Y:S01]  /*17f0*/  ISETP.GE.AND P0, PT, R0, R29, PT ;  /* 0x0000001d0000720c */ /* 0x000fe20003f06270 */
[----:B------:R2:W4:-:S12]  /*1800*/  SHFL.IDX PT, R6, R28, 0x2, 0x181f ;  /* 0x00581f001c067f89 */ /* 0x00051800000e0000 */
[----:B------:R-:W-:Y:S05]  /*1810*/  @P0 BRA `(.L_x_708) ;  /* 0x000001a000000947 */ /* 0x000fea0003800000 */
[C---:B------:R-:W-:Y:S02]  /*1820*/  IADD3 R3, R14.reuse, 0x80, RZ ;  /* 0x000000800e037810 */ /* 0x040fe40007ffe0ff */
[C---:B------:R-:W-:Y:S02]  /*1830*/  IADD3 R13, R14.reuse, 0xc0, RZ ;  /* 0x000000c00e0d7810 */ /* 0x040fe40007ffe0ff */
[----:B------:R-:W-:Y:S02]  /*1840*/  SHF.R.S32.HI R0, RZ, 0x1f, R15 ;  /* 0x0000001fff007819 */ /* 0x000fe4000001140f */
[----:B------:R-:W-:Y:S02]  /*1850*/  SHF.R.S32.HI R16, RZ, 0x1f, R3 ;  /* 0x0000001fff107819 */ /* 0x000fe40000011403 */
[----:B----4-:R-:W-:Y:S02]  /*1860*/  LEA R10, P0, R14, R6, 0x1 ;  /* 0x000000060e0a7211 */ /* 0x010fe400078008ff */
[----:B------:R-:W-:-:S02]  /*1870*/  SHF.R.S32.HI R17, RZ, 0x1f, R13 ;  /* 0x0000001fff117819 */ /* 0x000fc4000001140d */
[----:B------:R-:W-:Y:S02]  /*1880*/  LEA.HI R12, R0, R15, RZ, 0x3 ;  /* 0x0000000f000c7211 */ /* 0x000fe400078f18ff */
[----:B------:R-:W-:Y:S02]  /*1890*/  P2R R19, PR, RZ, 0x8 ;  /* 0x00000008ff137803 */ /* 0x000fe40000000000 */
[----:B------:R-:W-:Y:S02]  /*18a0*/  LEA.HI R3, R16, R3, RZ, 0x3 ;  /* 0x0000000310037211 */ /* 0x000fe400078f18ff */
[----:B---3--:R-:W-:Y:S02]  /*18b0*/  LEA.HI.X R11, R14, R7, R9, 0x1, P0 ;  /* 0x000000070e0b7211 */ /* 0x008fe400000f0c09 */
[----:B------:R-:W-:Y:S02]  /*18c0*/  LEA.HI R0, R17, R13, RZ, 0x3 ;  /* 0x0000000d11007211 */ /* 0x000fe400078f18ff */
[----:B------:R-:W-:-:S02]  /*18d0*/  ISETP.GE.AND P3, PT, R34, c[0x0][0x198], PT ;  /* 0x0000660022007a0c */ /* 0x000fc40003f66270 */
[----:B------:R-:W-:Y:S02]  /*18e0*/  ISETP.GE.AND P0, PT, R33, c[0x0][0x198], PT ;  /* 0x0000660021007a0c */ /* 0x000fe40003f06270 */
[----:B------:R-:W-:Y:S02]  /*18f0*/  LOP3.LUT R12, R12, 0xfffffff8, RZ, 0xc0, !PT ;  /* 0xfffffff80c0c7812 */ /* 0x000fe400078ec0ff */
[----:B------:R-:W-:Y:S02]  /*1900*/  LOP3.LUT R3, R3, 0xfffffff8, RZ, 0xc0, !PT ;  /* 0xfffffff803037812 */ /* 0x000fe400078ec0ff */
[----:B------:R-:W-:Y:S01]  /*1910*/  LOP3.LUT R18, R0, 0xfffffff8, RZ, 0xc0, !PT ;  /* 0xfffffff800127812 */ /* 0x000fe200078ec0ff */
[----:B------:R-:W-:Y:S02]  /*1920*/  IMAD.SHL.U32 R0, R251, 0x2, RZ ;  /* 0x00000002fb007824 */ /* 0x000fe400078e00ff */
[----:B------:R-:W-:-:S03]  /*1930*/  IMAD.WIDE R16, R12, 0x2, R6 ;  /* 0x000000020c107825 */ /* 0x000fc600078e0206 */
[----:B------:R-:W-:Y:S01]  /*1940*/  @!PT LDS RZ, [RZ] ;  /* 0x00000000fffff984 */ /* 0x000fe20000000800 */
[----:B------:R3:W-:Y:S01]  /*1950*/  LDGSTS.E.BYPASS.LTC128B.128 [R0+0x1a100], [R10.64], !P2 ;  /* 0x1a1000000a007fae */ /* 0x0007e2000d101d44 */
[----:B------:R-:W-:-:S03]  /*1960*/  IMAD.WIDE R12, R3, 0x2, R6 ;  /* 0x00000002030c7825 */ /* 0x000fc600078e0206 */
[----:B------:R3:W-:Y:S01]  /*1970*/  LDGSTS.E.BYPASS.LTC128B.128 [R0+0x1e100], [R16.64], !P1 ;  /* 0x1e10000010007fae */ /* 0x0007e2000c901d44 */
[----:B------:R-:W-:-:S03]  /*1980*/  IMAD.WIDE R6, R18, 0x2, R6 ;  /* 0x0000000212067825 */ /* 0x000fc600078e0206 */
[----:B------:R3:W-:Y:S01]  /*1990*/  LDGSTS.E.BYPASS.LTC128B.128 [R0+0x22100], [R12.64], !P3 ;  /* 0x221000000c007fae */ /* 0x0007e2000d901d44 */
[----:B------:R-:W-:-:S03]  /*19a0*/  ISETP.NE.AND P3, PT, R19, RZ, PT ;  /* 0x000000ff1300720c */ /* 0x000fc60003f65270 */
[----:B------:R3:W-:Y:S05]  /*19b0*/  LDGSTS.E.BYPASS.LTC128B.128 [R0+0x26100], [R6.64], !P0 ;  /* 0x2610000006007fae */ /* 0x0007ea000c101d44 */
.L_x_708:
[----:B------:R-:W-:Y:S05]  /*19c0*/  BSYNC B0 ;  /* 0x0000000000007941 */ /* 0x000fea0003800000 */
.L_x_707:
[----:B---3--:R-:W-:Y:S01]  /*19d0*/  IADD3 R0, R31, 0x60, RZ ;  /* 0x000000601f007810 */ /* 0x008fe20007ffe0ff */
[----:B------:R3:W1:Y:S01]  /*19e0*/  SHFL.IDX PT, R7, R25, 0x3, 0x181f ;  /* 0x00781f0019077f89 */ /* 0x00066200000e0000 */
[----:B------:R-:W-:Y:S01]  /*19f0*/  MOV R156, 0x60 ;  /* 0x00000060009c7802 */ /* 0x000fe20000000f00 */
[----:B------:R-:W-:Y:S01]  /*1a00*/  BSSY B0, `(.L_x_709) ;  /* 0x000001f000007945 */ /* 0x000fe20003800000 */
[----:B------:R-:W-:Y:S01]  /*1a10*/  ISETP.GE.AND P0, PT, R0, R29, PT ;  /* 0x0000001d0000720c */ /* 0x000fe20003f06270 */
[----:B----4-:R3:W4:Y:S02]  /*1a20*/  SHFL.IDX PT, R6, R28, 0x3, 0x181f ;  /* 0x00781f001c067f89 */ /* 0x01072400000e0000 */
[C---:B------:R-:W-:Y:S02]  /*1a30*/  IMAD R3, R156.reuse, c[0x0][0x1e4], RZ ;  /* 0x000079009c037a24 */ /* 0x040fe400078e02ff */
[----:B------:R-:W-:-:S05]  /*1a40*/  IMAD.WIDE.U32 R162, R156, c[0x0][0x1e0], RZ ;  /* 0x000078009ca27a25 */ /* 0x000fca00078e00ff */
[----:B------:R-:W-:-:S03]  /*1a50*/  IADD3 R159, R163, R3, RZ ;  /* 0x00000003a39f7210 */ /* 0x000fc60007ffe0ff */
[----:B------:R-:W-:Y:S05]  /*1a60*/  @P0 BRA `(.L_x_710) ;  /* 0x0000018000000947 */ /* 0x000fea0003800000 */
[C---:B----4-:R-:W-:Y:S01]  /*1a70*/  LEA R8, P0, R14.reuse, R6, 0x1 ;  /* 0x000000060e087211 */ /* 0x050fe200078008ff */
[----:B------:R-:W-:Y:S01]  /*1a80*/  IMAD.SHL.U32 R12, R251, 0x2, RZ ;  /* 0x00000002fb0c7824 */ /* 0x000fe200078e00ff */
[C---:B------:R-:W-:Y:S02]  /*1a90*/  IADD3 R3, R14.reuse, 0xc0, RZ ;  /* 0x000000c00e037810 */ /* 0x040fe40007ffe0ff */
[----:B-1----:R-:W-:Y:S02]  /*1aa0*/  LEA.HI.X R9, R14, R7, R9, 0x1, P0 ;  /* 0x000000070e097211 */ /* 0x002fe400000f0c09 */
[----:B------:R-:W-:Y:S02]  /*1ab0*/  SHF.R.S32.HI R0, RZ, 0x1f, R15 ;  /* 0x0000001fff007819 */ /* 0x000fe4000001140f */
[----:B------:R-:W-:Y:S01]  /*1ac0*/  SHF.R.S32.HI R10, RZ, 0x1f, R3 ;  /* 0x0000001fff0a7819 */ /* 0x000fe20000011403 */
[----:B------:R-:W-:Y:S01]  /*1ad0*/  @!PT LDS RZ, [RZ] ;  /* 0x00000000fffff984 */ /* 0x000fe20000000800 */
[----:B------:R1:W-:Y:S01]  /*1ae0*/  LDGSTS.E.BYPASS.LTC128B.128 [R12+0x1b100], [R8.64], !P2 ;  /* 0x1b100000080c7fae */ /* 0x0003e2000d101d44 */
[----:B------:R-:W-:-:S02]  /*1af0*/  LEA.HI R0, R0, R15, RZ, 0x3 ;  /* 0x0000000f00007211 */ /* 0x000fc400078f18ff */
[----:B------:R-:W-:Y:S02]  /*1b00*/  LEA.HI R3, R10, R3, RZ, 0x3 ;  /* 0x000000030a037211 */ /* 0x000fe400078f18ff */
[----:B------:R-:W-:Y:S02]  /*1b10*/  ISETP.GE.AND P2, PT, R34, c[0x0][0x198], PT ;  /* 0x0000660022007a0c */ /* 0x000fe40003f46270 */
[----:B------:R-:W-:Y:S02]  /*1b20*/  ISETP.GE.AND P0, PT, R33, c[0x0][0x198], PT ;  /* 0x0000660021007a0c */ /* 0x000fe40003f06270 */
[----:B------:R-:W-:Y:S02]  /*1b30*/  LOP3.LUT R0, R0, 0xfffffff8, RZ, 0xc0, !PT ;  /* 0xfffffff800007812 */ /* 0x000fe400078ec0ff */
[----:B------:R-:W-:-:S03]  /*1b40*/  LOP3.LUT R3, R3, 0xfffffff8, RZ, 0xc0, !PT ;  /* 0xfffffff803037812 */ /* 0x000fc600078ec0ff */
[----:B------:R-:W-:-:S05]  /*1b50*/  IMAD.WIDE R10, R0, 0x2, R6 ;  /* 0x00000002000a7825 */ /* 0x000fca00078e0206 */
[----:B------:R4:W-:Y:S01]  /*1b60*/  LDGSTS.E.BYPASS.LTC128B.128 [R12+0x1f100], [R10.64], !P1 ;  /* 0x1f1000000a0c7fae */ /* 0x0009e2000c901d44 */
[----:B-1----:R-:W-:-:S04]  /*1b70*/  IADD3 R8, R14, 0x80, RZ ;  /* 0x000000800e087810 */ /* 0x002fc80007ffe0ff */
[----:B------:R-:W-:-:S04]  /*1b80*/  SHF.R.S32.HI R9, RZ, 0x1f, R8 ;  /* 0x0000001fff097819 */ /* 0x000fc80000011408 */
[----:B------:R-:W-:-:S04]  /*1b90*/  LEA.HI R8, R9, R8, RZ, 0x3 ;  /* 0x0000000809087211 */ /* 0x000fc800078f18ff */
[----:B------:R-:W-:-:S05]  /*1ba0*/  LOP3.LUT R8, R8, 0xfffffff8, RZ, 0xc0, !PT ;  /* 0xfffffff808087812 */ /* 0x000fca00078ec0ff */
[----:B------:R-:W-:-:S04]  /*1bb0*/  IMAD.WIDE R8, R8, 0x2, R6 ;  /* 0x0000000208087825 */ /* 0x000fc800078e0206 */
[----:B------:R-:W-:Y:S01]  /*1bc0*/  IMAD.WIDE R6, R3, 0x2, R6 ;  /* 0x0000000203067825 */ /* 0x000fe200078e0206 */
[----:B------:R4:W-:Y:S04]  /*1bd0*/  LDGSTS.E.BYPASS.LTC128B.128 [R12+0x23100], [R8.64], !P2 ;  /* 0x23100000080c7fae */ /* 0x0009e8000d101d44 */
[----:B------:R4:W-:Y:S02]  /*1be0*/  LDGSTS.E.BYPASS.LTC128B.128 [R12+0x27100], [R6.64], !P0 ;  /* 0x27100000060c7fae */ /* 0x0009e4000c101d44 */
.L_x_710:
[----:B------:R-:W-:Y:S05]  /*1bf0*/  BSYNC B0 ;  /* 0x0000000000007941 */ /* 0x000fea0003800000 */
.L_x_709:
[C---:B------:R-:W-:Y:S01]  /*1c00*/  IMAD R156, R165.reuse, -0x60, R156 ;  /* 0xffffffa0a59c7824 */ /* 0x040fe200078e029c */
[----:B------:R-:W0:Y:S01]  /*1c10*/  LDGDEPBAR ;  /* 0x00000000000079af */ /* 0x000e220000000000 */
[----:B----4-:R-:W-:Y:S01]  /*1c20*/  IADD3 R12, R165, -0x1, RZ ;  /* 0xffffffffa50c7810 */ /* 0x010fe20007ffe0ff */
[----:B------:R-:W-:Y:S01]  /*1c30*/  IMAD.MOV.U32 R166, RZ, RZ, R44 ;  /* 0x000000ffffa67224 */ /* 0x000fe200078e002c */
[----:B------:R-:W-:Y:S01]  /*1c40*/  MOV R164, c[0x0][0x1e4] ;  /* 0x0000790000a47a02 */ /* 0x000fe20000000f00 */
[----:B------:R-:W-:Y:S01]  /*1c50*/  IMAD.MOV.U32 R167, RZ, RZ, R45 ;  /* 0x000000ffffa77224 */ /* 0x000fe200078e002d */
[----:B------:R-:W-:Y:S01]  /*1c60*/  IADD3 R14, R156, R157, -R24 ;  /* 0x0000009d9c0e7210 */ /* 0x000fe20007ffe818 */
[----:B------:R-:W-:Y:S01]  /*1c70*/  IMAD R0, R159, R12, RZ ;  /* 0x0000000c9f007224 */ /* 0x000fe200078e02ff */
[----:B------:R-:W-:Y:S01]  /*1c80*/  SHF.R.S32.HI R10, RZ, 0x1f, R12 ;  /* 0x0000001fff0a7819 */ /* 0x000fe2000001140c */
[----:B------:R-:W-:Y:S01]  /*1c90*/  IMAD.MOV.U32 R166, RZ, RZ, R42 ;  /* 0x000000ffffa67224 */ /* 0x000fe200078e002a */
[C---:B------:R-:W-:Y:S01]  /*1ca0*/  ISETP.GE.AND P2, PT, R14.reuse, 0x1, PT ;  /* 0x000000010e00780c */ /* 0x040fe20003f46270 */
[----:B------:R-:W-:Y:S01]  /*1cb0*/  IMAD.SHL.U32 R251, R251, 0x2, RZ ;  /* 0x00000002fbfb7824 */ /* 0x000fe200078e00ff */
[----:B------:R-:W-:Y:S01]  /*1cc0*/  ISETP.GE.AND P1, PT, R14, 0x21, PT ;  /* 0x000000210e00780c */ /* 0x000fe20003f26270 */
[-C--:B------:R-:W-:Y:S01]  /*1cd0*/  IMAD.WIDE.U32 R8, R12, R162.reuse, R166 ;  /* 0x000000a20c087225 */ /* 0x080fe200078e00a6 */
[----:B------:R-:W-:Y:S01]  /*1ce0*/  SEL R3, RZ, 0x4, P6 ;  /* 0x00000004ff037807 */ /* 0x000fe20003000000 */
[----:B------:R-:W-:Y:S01]  /*1cf0*/  STL.64 [R1+0x18], R166 ;  /* 0x000018a601007387 */ /* 0x000fe20000100a00 */
[----:B------:R-:W-:Y:S01]  /*1d00*/  LEA.HI R158, R35, R161, RZ, 0x5 ;  /* 0x000000a1239e7211 */ /* 0x000fe200078f28ff */
[----:B------:R-:W-:-:S02]  /*1d10*/  IMAD R0, R10, R162, R0 ;  /* 0x000000a20a007224 */ /* 0x000fc400078e0200 */
[----:B------:R-:W-:Y:S02]  /*1d20*/  IMAD.MOV.U32 R160, RZ, RZ, c[0x0][0x1e0] ;  /* 0x00007800ffa07624 */ /* 0x000fe400078e00ff */
[----:B------:R-:W-:Y:S01]  /*1d30*/  IMAD.IADD R0, R9, 0x1, R0 ;  /* 0x0000000109007824 */ /* 0x000fe200078e0200 */
[----:B------:R-:W-:Y:S01]  /*1d40*/  BAR.SYNC.DEFER_BLOCKING 0x0 ;  /* 0x0000000000007b1d */ /* 0x000fe20000010000 */
[----:B------:R-:W-:Y:S01]  /*1d50*/  @P2 LEA R6, P0, R8, c[0x0][0x1c8], 0x1 ;  /* 0x0000720008062a11 */ /* 0x000fe200078008ff */
[----:B------:R-:W-:-:S03]  /*1d60*/  IMAD.WIDE.U32 R16, R160, 0x40, RZ ;  /* 0x00000040a0107825 */ /* 0x000fc600078e00ff */
[----:B-1----:R-:W-:Y:S01]  /*1d70*/  @P2 LEA.HI.X R7, R8, c[0x0][0x1cc], R0, 0x1, P0 ;  /* 0x0000730008072a11 */ /* 0x002fe200000f0c00 */
[----:B------:R-:W-:Y:S01]  /*1d80*/  IMAD.SHL.U32 R15, R24, 0x8, RZ ;  /* 0x00000008180f7824 */ /* 0x000fe200078e00ff */
[----:B------:R-:W-:Y:S01]  /*1d90*/  ISETP.GE.AND P0, PT, R14, 0x41, PT ;  /* 0x000000410e00780c */ /* 0x000fe20003f06270 */
[----:B------:R-:W-:Y:S02]  /*1da0*/  IMAD.MOV.U32 R18, RZ, RZ, R40 ;  /* 0x000000ffff127224 */ /* 0x000fe400078e0028 */
[----:B------:R-:W-:Y:S02]  /*1db0*/  IMAD.MOV.U32 R19, RZ, RZ, R41 ;  /* 0x000000ffff137224 */ /* 0x000fe400078e0029 */
[----:B------:R-:W-:-:S05]  /*1dc0*/  IMAD.MOV.U32 R18, RZ, RZ, R38 ;  /* 0x000000ffff127224 */ /* 0x000fca00078e0026 */
[----:B------:R-:W-:Y:S04]  /*1dd0*/  STL.64 [R1+0x10], R18 ;  /* 0x0000101201007387 */ /* 0x000fe80000100a00 */
[----:B------:R-:W-:Y:S01]  /*1de0*/  @!PT LDS RZ, [RZ] ;  /* 0x00000000fffff984 */ /* 0x000fe20000000800 */
[----:B------:R-:W-:Y:S01]  /*1df0*/  @!PT LDS RZ, [RZ] ;  /* 0x00000000fffff984 */ /* 0x000fe20000000800 */
[----:B------:R-:W-:Y:S01]  /*1e00*/  @!PT LDS RZ, [RZ] ;  /* 0x00000000fffff984 */ /* 0x000fe20000000800 */
[----:B------:R1:W-:Y:S04]  /*1e10*/  @P2 LDGSTS.E.BYPASS.LTC128B.128 [R251+0xc100], [R6.64], !P3 ;  /* 0x0c10000006fb2fae */ /* 0x0003e8000d901d44 */
[----:B------:R1:W-:Y:S04]  /*1e20*/  @P2 LDGSTS.E.BYPASS.LTC128B.128 [R251+0xf100], [R6.64+0x80], !P5 ;  /* 0x0f10008006fb2fae */ /* 0x0003e8000e901d44 */
[----:B------:R1:W-:Y:S04]  /*1e30*/  @P2 LDGSTS.E.BYPASS.LTC128B.128 [R251+0x12100], [R6.64+0x100], !P6 ;  /* 0x1210010006fb2fae */ /* 0x0003e8000f101d44 */
[----:B------:R1:W-:Y:S02]  /*1e40*/  @P2 LDGSTS.E.BYPASS.LTC128B.128 [R251+0x15100], [R6.64+0x180], !P4 ;  /* 0x1510018006fb2fae */ /* 0x0003e4000e101d44 */
[----:B-1----:R-:W-:-:S02]  /*1e50*/  @P1 LEA R7, P2, R160, R8, 0x5 ;  /* 0x00000008a0071211 */ /* 0x002fc400078428ff */
[----:B------:R-:W-:Y:S02]  /*1e60*/  SEL R6, RZ, 0x2, P5 ;  /* 0x00000002ff067807 */ /* 0x000fe40002800000 */
[----:B------:R-:W-:Y:S02]  /*1e70*/  @P1 LEA.HI.X R11, R160, R0, R164, 0x5, P2 ;  /* 0x00000000a00b1211 */ /* 0x000fe400010f2ca4 */
[----:B------:R-:W-:Y:S01]  /*1e80*/  @P0 IADD3 R9, P2, R8, R16, RZ ;  /* 0x0000001008090210 */ /* 0x000fe20007f5e0ff */
[----:B------:R-:W-:Y:S01]  /*1e90*/  IMAD.SHL.U32 R16, R164, 0x40, RZ ;  /* 0x00000040a4107824 */ /* 0x000fe200078e00ff */
[----:B------:R-:W-:Y:S01]  /*1ea0*/  IADD3 R26, R3, R6, R26 ;  /* 0x00000006031a7210 */ /* 0x000fe20007ffe01a */
[----:B------:R-:W-:-:S03]  /*1eb0*/  IMAD R8, R10, c[0x0][0x208], RZ ;  /* 0x000082000a087a24 */ /* 0x000fc600078e02ff */
[----:B------:R-:W-:Y:S01]  /*1ec0*/  @P0 IADD3.X R16, R0, R17, R16, P2, !PT ;  /* 0x0000001100100210 */ /* 0x000fe200017fe410 */
[C---:B------:R-:W-:Y:S01]  /*1ed0*/  IMAD R3, R12.reuse, c[0x0][0x20c], R8 ;  /* 0x000083000c037a24 */ /* 0x040fe200078e0208 */
[----:B------:R-:W-:Y:S01]  /*1ee0*/  @P1 LEA R10, P2, R7, c[0x0][0x1c8], 0x1 ;  /* 0x00007200070a1a11 */ /* 0x000fe200078408ff */
[----:B------:R-:W-:Y:S02]  /*1ef0*/  IMAD.SHL.U32 R0, R27, 0x40, RZ ;  /* 0x000000401b007824 */ /* 0x000fe400078e00ff */
[----:B------:R-:W-:Y:S01]  /*1f00*/  IMAD.WIDE.U32 R12, R12, c[0x0][0x208], RZ ;  /* 0x000082000c0c7a25 */ /* 0x000fe200078e00ff */
[----:B------:R-:W-:Y:S02]  /*1f10*/  @P1 LEA.HI.X R11, R7, c[0x0][0x1cc], R11, 0x1, P2 ;  /* 0x00007300070b1a11 */ /* 0x000fe400010f0c0b */
[----:B------:R-:W-:Y:S01]  /*1f20*/  @P0 LEA R8, P2, R9, c[0x0][0x1c8], 0x1 ;  /* 0x0000720009080a11 */ /* 0x000fe200078408ff */
[----:B------:R-:W-:Y:S01]  /*1f30*/  IMAD.IADD R3, R13, 0x1, R3 ;  /* 0x000000010d037824 */ /* 0x000fe200078e0203 */
[----:B------:R-:W-:Y:S01]  /*1f40*/  LOP3.LUT R0, R0, 0x1c0, RZ, 0xc0, !PT ;  /* 0x000001c000007812 */ /* 0x000fe200078ec0ff */
[----:B------:R1:W-:Y:S01]  /*1f50*/  @P1 LDGSTS.E.BYPASS.LTC128B.128 [R251+0xd100], [R10.64], !P3 ;  /* 0x0d1000000afb1fae */ /* 0x0003e2000d901d44 */
[----:B------:R-:W-:Y:S01]  /*1f60*/  @P0 LEA.HI.X R9, R9, c[0x0][0x1cc], R16, 0x1, P2 ;  /* 0x0000730009090a11 */ /* 0x000fe200010f0c10 */
[----:B------:R-:W-:Y:S01]  /*1f70*/  IMAD.WIDE.U32 R12, R12, 0x60, R18 ;  /* 0x000000600c0c7825 */ /* 0x000fe200078e0012 */
[----:B------:R-:W-:Y:S01]  /*1f80*/  LOP3.LUT R15, R0, 0x8, R15, 0xf8, !PT ;  /* 0x00000008000f7812 */ /* 0x000fe200078ef80f */
[----:B------:R1:W-:Y:S01]  /*1f90*/  @P1 LDGSTS.E.BYPASS.LTC128B.128 [R251+0x10100], [R10.64+0x80], !P5 ;  /* 0x101000800afb1fae */ /* 0x0003e2000e901d44 */
[----:B------:R-:W-:Y:S01]  /*1fa0*/  SHF.R.U32.HI R6, RZ, 0x3, R0 ;  /* 0x00000003ff067819 */ /* 0x000fe20000011600 */
[----:B------:R-:W-:Y:S01]  /*1fb0*/  IMAD R0, R3, 0x60, RZ ;  /* 0x0000006003007824 */ /* 0x000fe200078e02ff */
[----:B------:R-:W-:Y:S01]  /*1fc0*/  SEL R7, RZ, 0x8, P4 ;  /* 0x00000008ff077807 */ /* 0x000fe20002000000 */
[----:B------:R1:W-:Y:S01]  /*1fd0*/  @P1 LDGSTS.E.BYPASS.LTC128B.128 [R251+0x13100], [R10.64+0x100], !P6 ;  /* 0x131001000afb1fae */ /* 0x0003e2000f101d44 */
[----:B------:R-:W-:Y:S01]  /*1fe0*/  LOP3.LUT R15, R15, R6, RZ, 0x3c, !PT ;  /* 0x000000060f0f7212 */ /* 0x000fe200078e3cff */
[----:B------:R-:W-:Y:S01]  /*1ff0*/  IMAD.IADD R3, R13, 0x1, R0 ;  /* 0x000000010d037824 */ /* 0x000fe200078e0200 */
[----:B------:R-:W-:Y:S01]  /*2000*/  LEA R6, P2, R12, c[0x0][0x1f8], 0x1 ;  /* 0x00007e000c067a11 */ /* 0x000fe200078408ff */
[----:B------:R1:W-:Y:S01]  /*2010*/  @P1 LDGSTS.E.BYPASS.LTC128B.128 [R251+0x16100], [R10.64+0x180], !P4 ;  /* 0x161001800afb1fae */ /* 0x0003e2000e101d44 */
[----:B------:R-:W-:Y:S01]  /*2020*/  IADD3 R26, R26, R7, RZ ;  /* 0x000000071a1a7210 */ /* 0x000fe20007ffe0ff */
[----:B------:R-:W-:Y:S01]  /*2030*/  IMAD R0, R32, 0x200, R15 ;  /* 0x0000020020007824 */ /* 0x000fe200078e020f */
[----:B------:R-:W-:Y:S01]  /*2040*/  LEA.HI.X R7, R12, c[0x0][0x1fc], R3, 0x1, P2 ;  /* 0x00007f000c077a11 */ /* 0x000fe200010f0c03 */
[----:B------:R1:W-:Y:S01]  /*2050*/  @P0 LDGSTS.E.BYPASS.LTC128B.128 [R251+0xe100], [R8.64], !P3 ;  /* 0x0e10000008fb0fae */ /* 0x0003e2000d901d44 */
[----:B------:R-:W-:Y:S01]  /*2060*/  IMAD.MOV.U32 R3, RZ, RZ, c[0x0][0x208] ;  /* 0x00008200ff037624 */ /* 0x000fe200078e00ff */
[----:B------:R-:W-:Y:S01]  /*2070*/  LOP3.LUT P2, RZ, R27, 0x2, RZ, 0xc0, !PT ;  /* 0x000000021bff7812 */ /* 0x000fe2000784c0ff */
[----:B------:R-:W-:Y:S01]  /*2080*/  IMAD.MOV.U32 R12, RZ, RZ, 0x6 ;  /* 0x00000006ff0c7424 */ /* 0x000fe200078e00ff */
[----:B------:R1:W-:Y:S01]  /*2090*/  @P0 LDGSTS.E.BYPASS.LTC128B.128 [R251+0x11100], [R8.64+0x80], !P5 ;  /* 0x1110008008fb0fae */ /* 0x0003e2000e901d44 */
[C---:B------:R-:W-:Y:S01]  /*20a0*/  IMAD.SHL.U32 R37, R3.reuse, 0x40, RZ ;  /* 0x0000004003257824 */ /* 0x040fe200078e00ff */
[----:B------:R-:W-:Y:S01]  /*20b0*/  P2R R15, PR, RZ, 0x20 ;  /* 0x00000020ff0f7803 */ /* 0x000fe20000000000 */
[----:B------:R-:W-:Y:S01]  /*20c0*/  IMAD.SHL.U32 R216, R0, 0x2, RZ ;  /* 0x0000000200d87824 */ /* 0x000fe200078e00ff */
[----:B------:R1:W-:Y:S01]  /*20d0*/  @P0 LDGSTS.E.BYPASS.LTC128B.128 [R251+0x14100], [R8.64+0x100], !P6 ;  /* 0x1410010008fb0fae */ /* 0x0003e2000f101d44 */
[----:B------:R-:W-:-:S02]  /*20e0*/  SHF.L.U64.HI R36, R3, R12, c[0x0][0x20c] ;  /* 0x0000830003247619 */ /* 0x000fc4000001020c */
[----:B------:R-:W-:Y:S01]  /*20f0*/  SHF.L.U32 R0, R158, 0x5, RZ ;  /* 0x000000059e007819 */ /* 0x000fe200000006ff */
[----:B------:R1:W-:Y:S01]  /*2100*/  @P0 LDGSTS.E.BYPASS.LTC128B.128 [R251+0x17100], [R8.64+0x180], !P4 ;  /* 0x1710018008fb0fae */ /* 0x0003e2000e101d44 */
[C-C-:B------:R-:W-:Y:S02]  /*2110*/  IADD3 R24, P1, P0, R37.reuse, 0x80, R6.reuse ;  /* 0x0000008025187810 */ /* 0x140fe4000783e006 */
[----:B------:R-:W-:Y:S01]  /*2120*/  LOP3.LUT R0, R0, 0x7ffffc00, RZ, 0xc0, !PT ;  /* 0x7ffffc0000007812 */ /* 0x000fe200078ec0ff */
[----:B------:R-:W0:Y:S01]  /*2130*/  LDGDEPBAR ;  /* 0x00000000000079af */ /* 0x000e220000000000 */
[----:B--23--:R-:W-:Y:S02]  /*2140*/  IADD3.X R25, R36, RZ, R7, P1, P0 ;  /* 0x000000ff24197210 */ /* 0x00cfe40000fe0407 */
[----:B------:R-:W-:Y:S01]  /*2150*/  IADD3 R22, P1, P0, R37, 0x100, R6 ;  /* 0x0000010025167810 */ /* 0x000fe2000783e006 */
[----:B------:R-:W-:Y:S01]  /*2160*/  IMAD.IADD R0, R5, 0x1, R0 ;  /* 0x0000000105007824 */ /* 0x000fe200078e0200 */
[----:B------:R-:W-:-:S02]  /*2170*/  LOP3.LUT P5, RZ, R26, 0x2, RZ, 0xc0, !PT ;  /* 0x000000021aff7812 */ /* 0x000fc400078ac0ff */
[----:B------:R-:W-:Y:S01]  /*2180*/  IADD3.X R23, R36, RZ, R7, P1, P0 ;  /* 0x000000ff24177210 */ /* 0x000fe20000fe0407 */
[----:B------:R-:W-:Y:S01]  /*2190*/  IMAD.SHL.U32 R223, R0, 0x2, RZ ;  /* 0x0000000200df7824 */ /* 0x000fe200078e00ff */
[----:B------:R-:W-:Y:S01]  /*21a0*/  IADD3 R20, P1, P0, R37, 0x180, R6 ;  /* 0x0000018025147810 */ /* 0x000fe2000783e006 */
[----:B------:R-:W-:Y:S01]  /*21b0*/  IMAD.MOV.U32 R0, RZ, RZ, 0x40 ;  /* 0x00000040ff007424 */ /* 0x000fe200078e00ff */
[----:B------:R-:W-:Y:S01]  /*21c0*/  IADD3 R3, R216, 0xc100, RZ ;  /* 0x0000c100d8037810 */ /* 0x000fe20007ffe0ff */
[----:B------:R-:W-:Y:S01]  /*21d0*/  IMAD R224, R4, 0x2, R223 ;  /* 0x0000000204e07824 */ /* 0x000fe200078e02df */
[----:B------:R-:W-:Y:S01]  /*21e0*/  IADD3.X R21, R36, RZ, R7, P1, P0 ;  /* 0x000000ff24157210 */ /* 0x000fe20000fe0407 */
[----:B------:R-:W-:Y:S01]  /*21f0*/  IMAD R226, R2, 0x2, R223 ;  /* 0x0000000202e27824 */ /* 0x000fe200078e02df */
[----:B------:R-:W-:Y:S01]  /*2200*/  ISETP.LT.OR P1, PT, R14, 0x1, P3 ;  /* 0x000000010e00780c */ /* 0x000fe20001f21670 */
[----:B------:R-:W-:Y:S01]  /*2210*/  IMAD R225, R2, 0x2, R224 ;  /* 0x0000000202e17824 */ /* 0x000fe200078e02e0 */
[----:B------:R-:W-:-:S02]  /*2220*/  ISETP.LT.OR P0, PT, R14, 0x1, !P5 ;  /* 0x000000010e00780c */ /* 0x000fc40006f01670 */
[----:B------:R-:W-:Y:S02]  /*2230*/  IADD3 R227, R216, 0xc120, RZ ;  /* 0x0000c120d8e37810 */ /* 0x000fe40007ffe0ff */
[----:B------:R-:W-:Y:S02]  /*2240*/  @P2 IADD3 R227, R3, -0x20, RZ ;  /* 0xffffffe003e32810 */ /* 0x000fe40007ffe0ff */
[----:B------:R-:W-:Y:S01]  /*2250*/  IADD3 R12, P2, R37, R6, RZ ;  /* 0x00000006250c7210 */ /* 0x000fe20007f5e0ff */
[----:B------:R-:W-:-:S04]  /*2260*/  DEPBAR.LE SB0, 0x1 ;  /* 0x000080400000791a */ /* 0x000fc80000000000 */
[----:B------:R-:W-:-:S04]  /*2270*/  DEPBAR.LE SB0, 0x0 ;  /* 0x000080000000791a */ /* 0x000fc80000000000 */
[----:B------:R-:W-:Y:S01]  /*2280*/  BAR.SYNC.DEFER_BLOCKING 0x0 ;  /* 0x0000000000007b1d */ /* 0x000fe20000010000 */
[----:B------:R-:W-:Y:S01]  /*2290*/  IMAD.X R13, R36, 0x1, R7, P2 ;  /* 0x00000001240d7824 */ /* 0x000fe200010e0607 */
[----:B------:R-:W-:Y:S02]  /*22a0*/  LOP3.LUT P2, RZ, R26, 0x8, RZ, 0xc0, !PT ;  /* 0x000000081aff7812 */ /* 0x000fe4000784c0ff */
[C---:B------:R-:W-:Y:S02]  /*22b0*/  IADD3 R250, R227.reuse, 0x800, RZ ;  /* 0x00000800e3fa7810 */ /* 0x040fe40007ffe0ff */
[C---:B------:R-:W-:Y:S02]  /*22c0*/  IADD3 R249, R227.reuse, 0x1000, RZ ;  /* 0x00001000e3f97810 */ /* 0x040fe40007ffe0ff */
[C---:B------:R-:W-:Y:S02]  /*22d0*/  IADD3 R248, R227.reuse, 0x1800, RZ ;  /* 0x00001800e3f87810 */ /* 0x040fe40007ffe0ff */
[----:B------:R-:W-:-:S02]  /*22e0*/  IADD3 R247, R227, 0x2000, RZ ;  /* 0x00002000e3f77810 */ /* 0x000fc40007ffe0ff */
[C---:B------:R-:W-:Y:S02]  /*22f0*/  IADD3 R246, R227.reuse, 0x2800, RZ ;  /* 0x00002800e3f67810 */ /* 0x040fe40007ffe0ff */
[C---:B------:R-:W-:Y:S02]  /*2300*/  IADD3 R245, R227.reuse, 0x3000, RZ ;  /* 0x00003000e3f57810 */ /* 0x040fe40007ffe0ff */
[C---:B------:R-:W-:Y:S02]  /*2310*/  IADD3 R244, R227.reuse, 0x3800, RZ ;  /* 0x00003800e3f47810 */ /* 0x040fe40007ffe0ff */
[C---:B------:R-:W-:Y:S02]  /*2320*/  IADD3 R243, R227.reuse, 0x4000, RZ ;  /* 0x00004000e3f37810 */ /* 0x040fe40007ffe0ff */
[C---:B------:R-:W-:Y:S02]  /*2330*/  IADD3 R242, R227.reuse, 0x4800, RZ ;  /* 0x00004800e3f27810 */ /* 0x040fe40007ffe0ff */
[C---:B------:R-:W-:Y:S01]  /*2340*/  IADD3 R241, R227.reuse, 0x5000, RZ ;  /* 0x00005000e3f17810 */ /* 0x040fe20007ffe0ff */
[----:B-1----:R-:W-:Y:S01]  /*2350*/  LDSM.16.M88.4 R8, [R223+0x18100] ;  /* 0x01810000df08783b */ /* 0x002fe20000000200 */
[----:B------:R-:W-:-:S02]  /*2360*/  IADD3 R240, R227, 0x5800, RZ ;  /* 0x00005800e3f07810 */ /* 0x000fc40007ffe0ff */
[C---:B------:R-:W-:Y:S01]  /*2370*/  IADD3 R239, R227.reuse, 0x6000, RZ ;  /* 0x00006000e3ef7810 */ /* 0x040fe20007ffe0ff */
[----:B------:R-:W-:Y:S01]  /*2380*/  LDSM.16.M88.4 R16, [R224+0x18100] ;  /* 0x01810000e010783b */ /* 0x000fe20000000200 */
[C---:B------:R-:W-:Y:S02]  /*2390*/  IADD3 R238, R227.reuse, 0x6800, RZ ;  /* 0x00006800e3ee7810 */ /* 0x040fe40007ffe0ff */
[C---:B------:R-:W-:Y:S01]  /*23a0*/  IADD3 R237, R227.reuse, 0x7000, RZ ;  /* 0x00007000e3ed7810 */ /* 0x040fe20007ffe0ff */
[----:B------:R-:W1:Y:S01]  /*23b0*/  LDSM.16.M88.4 R32, [R216+0xc100] ;  /* 0x00c10000d820783b */ /* 0x000e620000000200 */
[C---:B------:R-:W-:Y:S02]  /*23c0*/  IADD3 R236, R227.reuse, 0x7800, RZ ;  /* 0x00007800e3ec7810 */ /* 0x040fe40007ffe0ff */
[C---:B------:R-:W-:Y:S01]  /*23d0*/  IADD3 R235, R227.reuse, 0x8000, RZ ;  /* 0x00008000e3eb7810 */ /* 0x040fe20007ffe0ff */
[----:B------:R-:W2:Y:S01]  /*23e0*/  LDSM.16.M88.4 R28, [R216+0xc900] ;  /* 0x00c90000d81c783b */ /* 0x000ea20000000200 */
[----:B------:R-:W-:-:S02]  /*23f0*/  IADD3 R234, R227, 0x8800, RZ ;  /* 0x00008800e3ea7810 */ /* 0x000fc40007ffe0ff */
[C---:B------:R-:W-:Y:S01]  /*2400*/  IADD3 R233, R227.reuse, 0x9000, RZ ;  /* 0x00009000e3e97810 */ /* 0x040fe20007ffe0ff */
[----:B------:R-:W-:Y:S01]  /*2410*/  LDSM.16.M88.4 R48, [R216+0xd100] ;  /* 0x00d10000d830783b */ /* 0x000fe20000000200 */
[C---:B------:R-:W-:Y:S02]  /*2420*/  IADD3 R232, R227.reuse, 0x9800, RZ ;  /* 0x00009800e3e87810 */ /* 0x040fe40007ffe0ff */
[C---:B------:R-:W-:Y:S01]  /*2430*/  IADD3 R231, R227.reuse, 0xa000, RZ ;  /* 0x0000a000e3e77810 */ /* 0x040fe20007ffe0ff */
[----:B------:R-:W-:Y:S01]  /*2440*/  LDSM.16.M88.4 R52, [R216+0xd900] ;  /* 0x00d90000d834783b */ /* 0x000fe20000000200 */
[C---:B------:R-:W-:Y:S02]  /*2450*/  IADD3 R230, R227.reuse, 0xa800, RZ ;  /* 0x0000a800e3e67810 */ /* 0x040fe40007ffe0ff */
[C---:B------:R-:W-:Y:S01]  /*2460*/  IADD3 R229, R227.reuse, 0xb000, RZ ;  /* 0x0000b000e3e57810 */ /* 0x040fe20007ffe0ff */
[----:B------:R-:W-:Y:S01]  /*2470*/  LDSM.16.M88.4 R56, [R216+0xe100] ;  /* 0x00e10000d838783b */ /* 0x000fe20000000200 */
[----:B------:R-:W-:-:S03]  /*2480*/  IADD3 R228, R227, 0xb800, RZ ;  /* 0x0000b800e3e47810 */ /* 0x000fc60007ffe0ff */
[----:B------:R-:W-:Y:S04]  /*2490*/  LDSM.16.M88.4 R72, [R216+0xe900] ;  /* 0x00e90000d848783b */ /* 0x000fe80000000200 */
[----:B------:R-:W3:Y:S04]  /*24a0*/  LDSM.16.M88.4 R68, [R227] ;  /* 0x00000000e344783b */ /* 0x000ee80000000200 */
[----:B------:R-:W-:Y:S04]  /*24b0*/  LDSM.16.M88.4 R64, [R227+0x800] ;  /* 0x00080000e340783b */ /* 0x000fe80000000200 */
[----:B------:R-:W-:Y:S04]  /*24c0*/  LDSM.16.M88.4 R80, [R227+0x1000] ;  /* 0x00100000e350783b */ /* 0x000fe80000000200 */
[----:B------:R-:W-:Y:S04]  /*24d0*/  LDSM.16.M88.4 R92, [R227+0x1800] ;  /* 0x00180000e35c783b */ /* 0x000fe80000000200 */
[----:B------:R-:W-:Y:S01]  /*24e0*/  LDSM.16.M88.4 R104, [R227+0x2000] ;  /* 0x00200000e368783b */ /* 0x000fe20000000200 */
[C---:B-1----:R-:W-:Y:S03]  /*24f0*/  HMMA.16816.F32 R44, R8.reuse, R32, RZ ;  /* 0x00000020082c723c */ /* 0x042fe600000018ff */
[----:B------:R-:W1:Y:S04]  /*2500*/  LDSM.16.M88.4 R112, [R227+0x2800] ;  /* 0x00280000e370783b */ /* 0x000e680000000200 */
[----:B------:R-:W-:Y:S01]  /*2510*/  @!PT LDS RZ, [RZ] ;  /* 0x00000000fffff984 */ /* 0x000fe20000000800 */
[----:B------:R-:W-:Y:S01]  /*2520*/  @!PT LDS RZ, [RZ] ;  /* 0x00000000fffff984 */ /* 0x000fe20000000800 */
[----:B------:R-:W-:Y:S01]  /*2530*/  @!PT LDS RZ, [RZ] ;  /* 0x00000000fffff984 */ /* 0x000fe20000000800 */
[----:B------:R4:W-:Y:S01]  /*2540*/  LDGSTS.E.BYPASS.LTC128B.128 [R251+0x100], [R6.64], !P1 ;  /* 0x0010000006fb7fae */ /* 0x0009e2000c901d44 */
[----:B------:R-:W-:Y:S01]  /*2550*/  LOP3.LUT P1, RZ, R26, 0x4, RZ, 0xc0, !PT ;  /* 0x000000041aff7812 */ /* 0x000fe2000782c0ff */
[----:B------:R-:W-:Y:S02]  /*2560*/  HMMA.16816.F32 R40, R8, R34, RZ ;  /* 0x000000220828723c */ /* 0x000fe400000018ff */
[----:B------:R4:W-:Y:S01]  /*2570*/  LDGSTS.E.BYPASS.LTC128B.128 [R251+0x3100], [R6.64+0x80], !P0 ;  /* 0x0310008006fb7fae */ /* 0x0009e2000c101d44 */
[----:B------:R-:W-:-:S05]  /*2580*/  ISETP.LT.OR P0, PT, R14, 0x1, !P1 ;  /* 0x000000010e00780c */ /* 0x000fca0004f01670 */
[----:B--2---:R-:W-:Y:S08]  /*2590*/  HMMA.16816.F32 R32, R8, R30, RZ ;  /* 0x0000001e0820723c */ /* 0x004ff000000018ff */
[----:B------:R4:W-:Y:S01]  /*25a0*/  LDGSTS.E.BYPASS.LTC128B.128 [R251+0x6100], [R6.64+0x100], !P0 ;  /* 0x0610010006fb7fae */ /* 0x0009e2000c101d44 */
[C---:B------:R-:W-:Y:S01]  /*25b0*/  ISETP.LT.OR P0, PT, R14.reuse, 0x1, !P2 ;  /* 0x000000010e00780c */ /* 0x040fe20005701670 */
[C---:B---3--:R-:W-:Y:S08]  /*25c0*/  HMMA.16816.F32 R100, R16.reuse, R68, R44 ;  /* 0x000000441064723c */ /* 0x048ff0000000182c */
[----:B------:R-:W-:Y:S04]  /*25d0*/  HMMA.16816.F32 R84, R16, R70, R40 ;  /* 0x000000461054723c */ /* 0x000fe80000001828 */
[----:B------:R4:W-:Y:S01]  /*25e0*/  LDGSTS.E.BYPASS.LTC128B.128 [R251+0x9100], [R6.64+0x180], !P0 ;  /* 0x0910018006fb7fae */ /* 0x0009e2000c101d44 */
[----:B------:R-:W-:-:S03]  /*25f0*/  ISETP.LT.OR P0, PT, R14, 0x21, P3 ;  /* 0x000000210e00780c */ /* 0x000fc60001f01670 */
[C---:B------:R-:W-:Y:S08]  /*2600*/  HMMA.16816.F32 R60, R8.reuse, R56, RZ ;  /* 0x00000038083c723c */ /* 0x040ff000000018ff */
[----:B------:R-:W-:Y:S02]  /*2610*/  HMMA.16816.F32 R88, R8, R58, RZ ;  /* 0x0000003a0858723c */ /* 0x000fe400000018ff */
[----:B------:R2:W-:Y:S01]  /*2620*/  LDGSTS.E.BYPASS.LTC128B.128 [R251+0x1100], [R12.64], !P0 ;  /* 0x011000000cfb7fae */ /* 0x0005e2000c101d44 */
[----:B------:R-:W-:-:S02]  /*2630*/  ISETP.LT.OR P0, PT, R14, 0x21, !P5 ;  /* 0x000000210e00780c */ /* 0x000fc40006f01670 */
[----:B------:R-:W-:-:S03]  /*2640*/  ISETP.LT.OR P5, PT, R14, 0x41, !P5 ;  /* 0x000000410e00780c */ /* 0x000fc60006fa1670 */
[----:B------:R-:W-:Y:S08]  /*2650*/  HMMA.16816.F32 R96, R8, R72, RZ ;  /* 0x000000480860723c */ /* 0x000ff000000018ff */
[----:B------:R3:W-:Y:S01]  /*2660*/  LDGSTS.E.BYPASS.LTC128B.128 [R251+0x4100], [R24.64], !P0 ;  /* 0x0410000018fb7fae */ /* 0x0007e2000c101d44 */
[----:B------:R-:W-:-:S04]  /*2670*/  LOP3.LUT P0, RZ, R27, 0x4, RZ, 0xc0, !PT ;  /* 0x000000041bff7812 */ /* 0x000fc8000780c0ff */
[----:B------:R-:W-:Y:S02]  /*2680*/  SEL R0, R0, 0xffffffc0, !P0 ;  /* 0xffffffc000007807 */ /* 0x000fe40004000000 */
[C---:B------:R-:W-:Y:S02]  /*2690*/  ISETP.LT.OR P0, PT, R14.reuse, 0x21, !P1 ;  /* 0x000000210e00780c */ /* 0x040fe40004f01670 */
[----:B------:R-:W-:Y:S01]  /*26a0*/  ISETP.LT.OR P1, PT, R14, 0x41, !P1 ;  /* 0x000000410e00780c */ /* 0x000fe20004f21670 */
[----:B------:R-:W-:Y:S02]  /*26b0*/  IMAD.IADD R222, R216, 0x1, R0 ;  /* 0x00000001d8de7824 */ /* 0x000fe400078e0200 */
[----:B------:R-:W-:-:S04]  /*26c0*/  IMAD.IADD R221, R0, 0x1, R227 ;  /* 0x0000000100dd7824 */ /* 0x000fc800078e02e3 */
[----:B-1----:R-:W-:Y:S04]  /*26d0*/  HMMA.16816.F32 R96, R16, R112, R96 ;  /* 0x000000701060723c */ /* 0x002fe80000001860 */
[----:B------:R1:W-:Y:S01]  /*26e0*/  LDGSTS.E.BYPASS.LTC128B.128 [R251+0x7100], [R22.64], !P0 ;  /* 0x0710000016fb7fae */ /* 0x0003e2000c101d44 */
[----:B----4-:R-:W-:-:S04]  /*26f0*/  IADD3 R6, P0, R12, R37, RZ ;  /* 0x000000250c067210 */ /* 0x010fc80007f1e0ff */
[----:B------:R-:W-:Y:S02]  /*2700*/  IADD3.X R7, R13, R36, RZ, P0, !PT ;  /* 0x000000240d077210 */ /* 0x000fe400007fe4ff */
[C---:B------:R-:W-:Y:S01]  /*2710*/  ISETP.LT.OR P0, PT, R14.reuse, 0x21, !P2 ;  /* 0x000000210e00780c */ /* 0x040fe20005701670 */
[C---:B------:R-:W-:Y:S08]  /*2720*/  HMMA.16816.F32 R36, R8.reuse, R28, RZ ;  /* 0x0000001c0824723c */ /* 0x040ff000000018ff */
[----:B------:R-:W-:Y:S04]  /*2730*/  HMMA.16816.F32 R28, R8, R48, RZ ;  /* 0x00000030081c723c */ /* 0x000fe800000018ff */
[----:B------:R1:W-:Y:S01]  /*2740*/  LDGSTS.E.BYPASS.LTC128B.128 [R251+0xa100], [R20.64], !P0 ;  /* 0x0a10000014fb7fae */ /* 0x0003e2000c101d44 */
[----:B------:R-:W-:-:S03]  /*2750*/  ISETP.LT.OR P0, PT, R14, 0x41, P3 ;  /* 0x000000410e00780c */ /* 0x000fc60001f01670 */
[----:B---3--:R-:W-:Y:S08]  /*2760*/  HMMA.16816.F32 R24, R8, R50, RZ ;  /* 0x000000320818723c */ /* 0x008ff000000018ff */
[----:B------:R-:W-:Y:S02]  /*2770*/  HMMA.16816.F32 R76, R16, R64, R36 ;  /* 0x00000040104c723c */ /* 0x000fe40000001824 */
[----:B------:R3:W-:Y:S01]  /*2780*/  LDGSTS.E.BYPASS.LTC128B.128 [R251+0x2100], [R6.64], !P0 ;  /* 0x0210000006fb7fae */ /* 0x0007e2000c101d44 */
[----:B------:R-:W-:-:S02]  /*2790*/  ISETP.LT.OR P0, PT, R14, 0x41, !P2 ;  /* 0x000000410e00780c */ /* 0x000fc40005701670 */
[----:B------:R-:W-:Y:S01]  /*27a0*/  ISETP.GE.AND P2, PT, R157, 0x61, PT ;  /* 0x000000619d00780c */ /* 0x000fe20003f46270 */
[----:B------:R3:W-:Y:S01]  /*27b0*/  LDGSTS.E.BYPASS.LTC128B.128 [R251+0x5100], [R6.64+0x80], !P5 ;  /* 0x0510008006fb7fae */ /* 0x0007e2000e901d44 */
[----:B------:R-:W-:Y:S01]  /*27c0*/  ISETP.NE.AND P5, PT, R15, RZ, PT ;  /* 0x000000ff0f00720c */ /* 0x000fe20003fa5270 */
[----:B------:R-:W-:Y:S02]  /*27d0*/  HMMA.16816.F32 R68, R16, R80, R28 ;  /* 0x000000501044723c */ /* 0x000fe4000000181c */
[----:B------:R3:W-:Y:S06]  /*27e0*/  LDGSTS.E.BYPASS.LTC128B.128 [R251+0x8100], [R6.64+0x100], !P1 ;  /* 0x0810010006fb7fae */ /* 0x0007ec000c901d44 */
[C---:B-1----:R-:W-:Y:S01]  /*27f0*/  HMMA.16816.F32 R20, R8.reuse, R52, RZ ;  /* 0x000000340814723c */ /* 0x042fe200000018ff */
[----:B------:R3:W-:Y:S04]  /*2800*/  LDGSTS.E.BYPASS.LTC128B.128 [R251+0xb100], [R6.64+0x180], !P0 ;  /* 0x0b10018006fb7fae */ /* 0x0007e8000c101d44 */
[----:B--2---:R-:W-:Y:S03]  /*2810*/  LDSM.16.M88.4 R12, [R226+0x18100] ;  /* 0x01810000e20c783b */ /* 0x004fe60000000200 */
[C---:B------:R-:W-:Y:S01]  /*2820*/  HMMA.16816.F32 R52, R8.reuse, R54, RZ ;  /* 0x000000360834723c */ /* 0x040fe200000018ff */
[----:B------:R-:W1:Y:S04]  /*2830*/  LDSM.16.M88.4 R44, [R222+0xc900] ;  /* 0x00c90000de2c783b */ /* 0x000e680000000200 */
[----:B------:R-:W2:Y:S03]  /*2840*/  LDSM.16.M88.4 R48, [R222+0xc100] ;  /* 0x00c10000de30783b */ /* 0x000ea60000000200 */
[----:B------:R-:W-:Y:S01]  /*2850*/  HMMA.16816.F32 R8, R8, R74, RZ ;  /* 0x0000004a0808723c */ /* 0x000fe200000018ff */
[----:B------:R-:W4:Y:S04]  /*2860*/  LDSM.16.M88.4 R40, [R222+0xd100] ;  /* 0x00d10000de28783b */ /* 0x000f280000000200 */
[----:B------:R-:W5:Y:S03]  /*2870*/  LDSM.16.M88.4 R36, [R222+0xd900] ;  /* 0x00d90000de24783b */ /* 0x000f660000000200 */
[C---:B------:R-:W-:Y:S01]  /*2880*/  HMMA.16816.F32 R72, R16.reuse, R66, R32 ;  /* 0x000000421048723c */ /* 0x040fe20000001820 */
[----:B------:R-:W1:Y:S04]  /*2890*/  LDSM.16.M88.4 R32, [R222+0xe100] ;  /* 0x00e10000de20783b */ /* 0x000e680000000200 */
[----:B------:R-:W1:Y:S03]  /*28a0*/  LDSM.16.M88.4 R108, [R222+0xe900] ;  /* 0x00e90000de6c783b */ /* 0x000e660000000200 */
[C---:B------:R-:W-:Y:S01]  /*28b0*/  HMMA.16816.F32 R56, R16.reuse, R92, R20 ;  /* 0x0000005c1038723c */ /* 0x040fe20000001814 */
[----:B------:R-:W-:Y:S04]  /*28c0*/  LDSM.16.M88.4 R120, [R221+0x1000] ;  /* 0x00100000dd78783b */ /* 0x000fe80000000200 */
[----:B------:R-:W-:Y:S03]  /*28d0*/  LDSM.16.M88.4 R116, [R216+0xf900] ;  /* 0x00f90000d874783b */ /* 0x000fe60000000200 */
        /* <DEDUP_REMOVED lines=10> */
[----:B------:R-:W-:Y:S04]  /*2980*/  LDSM.16.M88.4 R104, [R221] ;  /* 0x00000000dd68783b */ /* 0x000fe80000000200 */
[----:B------:R-:W-:Y:S03]  /*2990*/  LDSM.16.M88.4 R136, [R227+0x9800] ;  /* 0x00980000e388783b */ /* 0x000fe60000000200 */
[----:B------:R-:W-:Y:S01]  /*29a0*/  HMMA.16816.F32 R88, R16, R114, R8 ;  /* 0x000000721058723c */ /* 0x000fe20000001808 */
[----:B------:R-:W-:Y:S04]  /*29b0*/  LDSM.16.M88.4 R8, [R225+0x18100] ;  /* 0x01810000e108783b */ /* 0x000fe80000000200 */
[----:B------:R-:W3:Y:S03]  /*29c0*/  LDSM.16.M88.4 R112, [R221+0x800] ;  /* 0x00080000dd70783b */ /* 0x000ee60000000200 */
[C---:B-1----:R-:W-:Y:S01]  /*29d0*/  HMMA.16816.F32 R16, R12.reuse, R46, R72 ;  /* 0x0000002e0c10723c */ /* 0x042fe20000001848 */
[----:B------:R-:W-:Y:S04]  /*29e0*/  LDSM.16.M88.4 R144, [R221+0x9000] ;  /* 0x00900000dd90783b */ /* 0x000fe80000000200 */
[----:B------:R-:W0:Y:S03]  /*29f0*/  LDGDEPBAR ;  /* 0x00000000000079af */ /* 0x000e260000000000 */
[C---:B--2---:R-:W-:Y:S01]  /*2a00*/  HMMA.16816.F32 R92, R12.reuse, R48, R100 ;  /* 0x000000300c5c723c */ /* 0x044fe20000001864 */
[----:B------:R-:W1:Y:S07]  /*2a10*/  LDSM.16.M88.4 R100, [R221+0x1800] ;  /* 0x00180000dd64783b */ /* 0x000e6e0000000200 */
[C---:B----4-:R-:W-:Y:S08]  /*2a20*/  HMMA.16816.F32 R72, R12.reuse, R40, R68 ;  /* 0x000000280c48723c */ /* 0x050ff00000001844 */
[C---:B-----5:R-:W-:Y:S01]  /*2a30*/  HMMA.16816.F32 R68, R12.reuse, R36, R56 ;  /* 0x000000240c44723c */ /* 0x060fe20000001838 */
[----:B------:R-:W2:Y:S07]  /*2a40*/  LDSM.16.M88.4 R56, [R221+0x2000] ;  /* 0x00200000dd38783b */ /* 0x000eae0000000200 */
[C---:B------:R-:W-:Y:S08]  /*2a50*/  HMMA.16816.F32 R80, R12.reuse, R44, R76 ;  /* 0x0000002c0c50723c */ /* 0x040ff0000000184c */
[C---:B------:R-:W-:Y:S01]  /*2a60*/  HMMA.16816.F32 R76, R12.reuse, R42, R64 ;  /* 0x0000002a0c4c723c */ /* 0x040fe20000001840 */
[----:B------:R-:W-:Y:S07]  /*2a70*/  LDSM.16.M88.4 R40, [R216+0xf100] ;  /* 0x00f10000d828783b */ /* 0x000fee0000000200 */
[C---:B------:R-:W-:Y:S08]  /*2a80*/  HMMA.16816.F32 R84, R12.reuse, R50, R84 ;  /* 0x000000320c54723c */ /* 0x040ff00000001854 */
[C---:B------:R-:W-:Y:S08]  /*2a90*/  HMMA.16816.F32 R64, R12.reuse, R38, R28 ;  /* 0x000000260c40723c */ /* 0x040ff0000000181c */
[C---:B------:R-:W-:Y:S08]  /*2aa0*/  HMMA.16816.F32 R60, R12.reuse, R32, R24 ;  /* 0x000000200c3c723c */ /* 0x040ff00000001818 */
[C---:B------:R-:W-:Y:S01]  /*2ab0*/  HMMA.16816.F32 R48, R12.reuse, R34, R20 ;  /* 0x000000220c30723c */ /* 0x040fe20000001814 */
[----:B------:R-:W4:Y:S07]  /*2ac0*/  LDSM.16.M88.4 R20, [R223+0x1c100] ;  /* 0x01c10000df14783b */ /* 0x000f2e0000000200 */
[C---:B------:R-:W-:Y:S01]  /*2ad0*/  HMMA.16816.F32 R44, R12.reuse, R108, R96 ;  /* 0x0000006c0c2c723c */ /* 0x040fe20000001860 */
[----:B------:R-:W-:Y:S07]  /*2ae0*/  LDSM.16.M88.4 R96, [R216+0x10900] ;  /* 0x01090000d860783b */ /* 0x000fee0000000200 */
[----:B------:R-:W-:Y:S08]  /*2af0*/  HMMA.16816.F32 R36, R12, R110, R88 ;  /* 0x0000006e0c24723c */ /* 0x000ff00000001858 */
[C---:B---3--:R-:W-:Y:S08]  /*2b00*/  HMMA.16816.F32 R16, R8.reuse, R114, R16 ;  /* 0x000000720810723c */ /* 0x048ff00000001810 */
[C---:B------:R-:W-:Y:S08]  /*2b10*/  HMMA.16816.F32 R24, R8.reuse, R112, R80 ;  /* 0x000000700818723c */ /* 0x040ff00000001850 */
[C---:B------:R-:W-:Y:S08]  /*2b20*/  HMMA.16816.F32 R32, R8.reuse, R104, R92 ;  /* 0x000000680820723c */ /* 0x040ff0000000185c */
[C---:B------:R-:W-:Y:S08]  /*2b30*/  HMMA.16816.F32 R28, R8.reuse, R106, R84 ;  /* 0x0000006a081c723c */ /* 0x040ff00000001854 */
[C---:B------:R-:W-:Y:S08]  /*2b40*/  HMMA.16816.F32 R12, R8.reuse, R120, R72 ;  /* 0x00000078080c723c */ /* 0x040ff00000001848 */
[C---:B------:R-:W-:Y:S01]  /*2b50*/  HMMA.16816.F32 R76, R8.reuse, R122, R76 ;  /* 0x0000007a084c723c */ /* 0x040fe2000000184c */
[----:B------:R-:W3:Y:S07]  /*2b60*/  LDSM.16.M88.4 R120, [R216+0x11100] ;  /* 0x01110000d878783b */ /* 0x000eee0000000200 */
[C---:B-1----:R-:W-:Y:S08]  /*2b70*/  HMMA.16816.F32 R88, R8.reuse, R100, R68 ;  /* 0x000000640858723c */ /* 0x042ff00000001844 */
[C---:B------:R-:W-:Y:S01]  /*2b80*/  HMMA.16816.F32 R80, R8.reuse, R102, R64 ;  /* 0x000000660850723c */ /* 0x040fe20000001840 */
[----:B------:R-:W1:Y:S07]  /*2b90*/  LDSM.16.M88.4 R64, [R216+0x11900] ;  /* 0x01190000d840783b */ /* 0x000e6e0000000200 */
[C---:B--2---:R-:W-:Y:S01]  /*2ba0*/  HMMA.16816.F32 R112, R8.reuse, R56, R60 ;  /* 0x000000380870723c */ /* 0x044fe2000000183c */
[----:B------:R-:W-:Y:S07]  /*2bb0*/  LDSM.16.M88.4 R60, [R227+0x3000] ;  /* 0x00300000e33c783b */ /* 0x000fee0000000200 */
[C---:B------:R-:W-:Y:S01]  /*2bc0*/  HMMA.16816.F32 R104, R8.reuse, R58, R48 ;  /* 0x0000003a0868723c */ /* 0x040fe20000001830 */
[----:B------:R-:W-:Y:S04]  /*2bd0*/  LDSM.16.M88.4 R56, [R227+0x3800] ;  /* 0x00380000e338783b */ /* 0x000fe80000000200 */
[----:B------:R-:W-:Y:S03]  /*2be0*/  LDSM.16.M88.4 R48, [R227+0x4800] ;  /* 0x00480000e330783b */ /* 0x000fe60000000200 */
[C---:B------:R-:W-:Y:S01]  /*2bf0*/  HMMA.16816.F32 R108, R8.reuse, R52, R44 ;  /* 0x00000034086c723c */ /* 0x040fe2000000182c */
[----:B------:R-:W-:Y:S07]  /*2c00*/  LDSM.16.M88.4 R44, [R227+0x5000] ;  /* 0x00500000e32c783b */ /* 0x000fee0000000200 */
[----:B------:R-:W-:Y:S01]  /*2c10*/  HMMA.16816.F32 R100, R8, R54, R36 ;  /* 0x000000360864723c */ /* 0x000fe20000001824 */
[----:B------:R-:W2:Y:S04]  /*2c20*/  LDSM.16.M88.4 R8, [R224+0x1c100] ;  /* 0x01c10000e008783b */ /* 0x000ea80000000200 */
[----:B------:R-:W5:Y:S03]  /*2c30*/  LDSM.16.M88.4 R52, [R227+0x4000] ;  /* 0x00400000e334783b */ /* 0x000f660000000200 */
[C---:B----4-:R-:W-:Y:S01]  /*2c40*/  HMMA.16816.F32 R68, R20.reuse, R118, R16 ;  /* 0x000000761444723c */ /* 0x050fe20000001810 */
[----:B------:R-:W-:Y:S07]  /*2c50*/  LDSM.16.M88.4 R16, [R226+0x1c100] ;  /* 0x01c10000e210783b */ /* 0x000fee0000000200 */
[C---:B------:R-:W-:Y:S01]  /*2c60*/  HMMA.16816.F32 R72, R20.reuse, R116, R24 ;  /* 0x000000741448723c */ /* 0x040fe20000001818 */
[----:B------:R-:W-:Y:S07]  /*2c70*/  LDSM.16.M88.4 R116, [R222+0xf100] ;  /* 0x00f10000de74783b */ /* 0x000fee0000000200 */
[C---:B------:R-:W-:Y:S08]  /*2c80*/  HMMA.16816.F32 R84, R20.reuse, R42, R28 ;  /* 0x0000002a1454723c */ /* 0x040ff0000000181c */
[C---:B------:R-:W-:Y:S08]  /*2c90*/  HMMA.16816.F32 R92, R20.reuse, R40, R32 ;  /* 0x00000028145c723c */ /* 0x040ff00000001820 */
[C---:B------:R-:W-:Y:S08]  /*2ca0*/  HMMA.16816.F32 R36, R20.reuse, R126, R76 ;  /* 0x0000007e1424723c */ /* 0x040ff0000000184c */
[C---:B------:R-:W-:Y:S08]  /*2cb0*/  HMMA.16816.F32 R40, R20.reuse, R124, R12 ;  /* 0x0000007c1428723c */ /* 0x040ff0000000180c */
[C---:B---3--:R-:W-:Y:S01]  /*2cc0*/  HMMA.16816.F32 R24, R20.reuse, R120, R112 ;  /* 0x000000781418723c */ /* 0x048fe20000001870 */
[----:B------:R-:W3:Y:S07]  /*2cd0*/  LDSM.16.M88.4 R112, [R227+0x5800] ;  /* 0x00580000e370783b */ /* 0x000eee0000000200 */
[C---:B-1----:R-:W-:Y:S08]  /*2ce0*/  HMMA.16816.F32 R76, R20.reuse, R64, R108 ;  /* 0x00000040144c723c */ /* 0x042ff0000000186c */
[C---:B------:R-:W-:Y:S08]  /*2cf0*/  HMMA.16816.F32 R32, R20.reuse, R96, R88 ;  /* 0x000000601420723c */ /* 0x040ff00000001858 */
[C---:B------:R-:W-:Y:S08]  /*2d00*/  HMMA.16816.F32 R28, R20.reuse, R98, R80 ;  /* 0x00000062141c723c */ /* 0x040ff00000001850 */
[----:B------:R-:W-:Y:S08]  /*2d10*/  HMMA.16816.F32 R12, R20, R122, R104 ;  /* 0x0000007a140c723c */ /* 0x000ff00000001868 */
[----:B--2---:R-:W-:Y:S01]  /*2d20*/  HMMA.16816.F32 R108, R8, R58, R68 ;  /* 0x0000003a086c723c */ /* 0x004fe20000001844 */
[----:B------:R-:W1:Y:S07]  /*2d30*/  LDSM.16.M88.4 R68, [R222+0xf900] ;  /* 0x00f90000de44783b */ /* 0x000e6e0000000200 */
[----:B------:R-:W-:Y:S01]  /*2d40*/  HMMA.16816.F32 R20, R20, R66, R100 ;  /* 0x000000421414723c */ /* 0x000fe20000001864 */
[----:B------:R-:W2:Y:S07]  /*2d50*/  LDSM.16.M88.4 R64, [R222+0x10100] ;  /* 0x01010000de40783b */ /* 0x000eae0000000200 */
[C---:B------:R-:W-:Y:S08]  /*2d60*/  HMMA.16816.F32 R104, R8.reuse, R56, R72 ;  /* 0x000000380868723c */ /* 0x040ff00000001848 */
[C---:B------:R-:W-:Y:S08]  /*2d70*/  HMMA.16816.F32 R96, R8.reuse, R62, R84 ;  /* 0x0000003e0860723c */ /* 0x040ff00000001854 */
[C---:B------:R-:W-:Y:S01]  /*2d80*/  HMMA.16816.F32 R88, R8.reuse, R48, R32 ;  /* 0x000000300858723c */ /* 0x040fe20000001820 */
[----:B------:R-:W-:Y:S07]  /*2d90*/  LDSM.16.M88.4 R32, [R221+0x3800] ;  /* 0x00380000dd20783b */ /* 0x000fee0000000200 */
[C---:B------:R-:W-:Y:S01]  /*2da0*/  HMMA.16816.F32 R84, R8.reuse, R50, R28 ;  /* 0x000000320854723c */ /* 0x040fe2000000181c */
[----:B------:R-:W4:Y:S07]  /*2db0*/  LDSM.16.M88.4 R48, [R222+0x11100] ;  /* 0x01110000de30783b */ /* 0x000f2e0000000200 */
[C---:B------:R-:W-:Y:S01]  /*2dc0*/  HMMA.16816.F32 R56, R8.reuse, R46, R12 ;  /* 0x0000002e0838723c */ /* 0x040fe2000000180c */
[----:B------:R-:W1:Y:S07]  /*2dd0*/  LDSM.16.M88.4 R12, [R225+0x1c100] ;  /* 0x01c10000e10c783b */ /* 0x000e6e0000000200 */
[C---:B------:R-:W-:Y:S01]  /*2de0*/  HMMA.16816.F32 R80, R8.reuse, R60, R92 ;  /* 0x0000003c0850723c */ /* 0x040fe2000000185c */
[----:B------:R-:W2:Y:S07]  /*2df0*/  LDSM.16.M88.4 R60, [R222+0x10900] ;  /* 0x01090000de3c783b */ /* 0x000eae0000000200 */
[C---:B------:R-:W-:Y:S01]  /*2e00*/  HMMA.16816.F32 R72, R8.reuse, R44, R24 ;  /* 0x0000002c0848723c */ /* 0x040fe20000001818 */
[----:B------:R-:W2:Y:S07]  /*2e10*/  LDSM.16.M88.4 R44, [R222+0x11900] ;  /* 0x01190000de2c783b */ /* 0x000eae0000000200 */
[C---:B-----5:R-:W-:Y:S01]  /*2e20*/  HMMA.16816.F32 R92, R8.reuse, R54, R36 ;  /* 0x00000036085c723c */ /* 0x060fe20000001824 */
[----:B------:R-:W5:Y:S07]  /*2e30*/  LDSM.16.M88.4 R36, [R221+0x3000] ;  /* 0x00300000dd24783b */ /* 0x000f6e0000000200 */
[C---:B------:R-:W-:Y:S08]  /*2e40*/  HMMA.16816.F32 R100, R8.reuse, R52, R40 ;  /* 0x000000340864723c */ /* 0x040ff00000001828 */
[----:B---3--:R-:W-:Y:S08]  /*2e50*/  HMMA.16816.F32 R40, R8, R114, R20 ;  /* 0x000000720828723c */ /* 0x008ff00000001814 */
[----:B-1----:R-:W-:Y:S01]  /*2e60*/  HMMA.16816.F32 R20, R16, R68, R104 ;  /* 0x000000441014723c */ /* 0x002fe20000001868 */
[----:B------:R-:W1:Y:S07]  /*2e70*/  LDSM.16.M88.4 R104, [R221+0x4800] ;  /* 0x00480000dd68783b */ /* 0x000e6e0000000200 */
[----:B------:R-:W-:Y:S01]  /*2e80*/  HMMA.16816.F32 R52, R8, R112, R76 ;  /* 0x000000700834723c */ /* 0x000fe2000000184c */
[----:B------:R-:W3:Y:S07]  /*2e90*/  LDSM.16.M88.4 R76, [R221+0x4000] ;  /* 0x00400000dd4c783b */ /* 0x000eee0000000200 */
[C---:B------:R-:W-:Y:S08]  /*2ea0*/  HMMA.16816.F32 R24, R16.reuse, R118, R96 ;  /* 0x000000761018723c */ /* 0x040ff00000001860 */
[C---:B------:R-:W-:Y:S08]  /*2eb0*/  HMMA.16816.F32 R8, R16.reuse, R70, R108 ;  /* 0x000000461008723c */ /* 0x040ff0000000186c */
[C---:B------:R-:W-:Y:S08]  /*2ec0*/  HMMA.16816.F32 R28, R16.reuse, R116, R80 ;  /* 0x00000074101c723c */ /* 0x040ff00000001850 */
[C---:B--2---:R-:W-:Y:S08]  /*2ed0*/  HMMA.16816.F32 R68, R16.reuse, R64, R100 ;  /* 0x000000401044723c */ /* 0x044ff00000001864 */
[C---:B------:R-:W-:Y:S08]  /*2ee0*/  HMMA.16816.F32 R64, R16.reuse, R66, R92 ;  /* 0x000000421040723c */ /* 0x040ff0000000185c */
[----:B----4-:R-:W-:Y:S08]  /*2ef0*/  HMMA.16816.F32 R112, R16, R48, R72 ;  /* 0x000000301070723c */ /* 0x010ff00000001848 */
[----:B------:R-:W-:Y:S01]  /*2f00*/  HMMA.16816.F32 R80, R12, R32, R20 ;  /* 0x000000200c50723c */ /* 0x000fe20000001814 */
[----:B------:R-:W2:Y:S07]  /*2f10*/  LDSM.16.M88.4 R20, [R221+0x5000] ;  /* 0x00500000dd14783b */ /* 0x000eae0000000200 */
[C---:B------:R-:W-:Y:S08]  /*2f20*/  HMMA.16816.F32 R92, R16.reuse, R60, R88 ;  /* 0x0000003c105c723c */ /* 0x040ff00000001858 */
[C---:B------:R-:W-:Y:S01]  /*2f30*/  HMMA.16816.F32 R84, R16.reuse, R62, R84 ;  /* 0x0000003e1054723c */ /* 0x040fe20000001854 */
[----:B------:R-:W-:Y:S07]  /*2f40*/  LDSM.16.M88.4 R60, [R216+0x12900] ;  /* 0x01290000d83c783b */ /* 0x000fee0000000200 */
[C---:B------:R-:W-:Y:S01]  /*2f50*/  HMMA.16816.F32 R72, R16.reuse, R50, R56 ;  /* 0x000000321048723c */ /* 0x040fe20000001838 */
[----:B------:R-:W-:Y:S07]  /*2f60*/  LDSM.16.M88.4 R56, [R216+0x13100] ;  /* 0x01310000d838783b */ /* 0x000fee0000000200 */
[C---:B------:R-:W-:Y:S01]  /*2f70*/  HMMA.16816.F32 R108, R16.reuse, R44, R52 ;  /* 0x0000002c106c723c */ /* 0x040fe20000001834 */
[----:B------:R-:W-:Y:S07]  /*2f80*/  LDSM.16.M88.4 R52, [R216+0x13900] ;  /* 0x01390000d834783b */ /* 0x000fee0000000200 */
[----:B------:R-:W-:Y:S01]  /*2f90*/  HMMA.16816.F32 R100, R16, R46, R40 ;  /* 0x0000002e1064723c */ /* 0x000fe20000001828 */
[----:B------:R-:W4:Y:S07]  /*2fa0*/  LDSM.16.M88.4 R16, [R221+0x5800] ;  /* 0x00580000dd10783b */ /* 0x000f2e0000000200 */
[C---:B-----5:R-:W-:Y:S01]  /*2fb0*/  HMMA.16816.F32 R88, R12.reuse, R38, R24 ;  /* 0x000000260c58723c */ /* 0x060fe20000001818 */
[----:B------:R-:W-:Y:S07]  /*2fc0*/  LDSM.16.M88.4 R24, [R216+0x12100] ;  /* 0x01210000d818783b */ /* 0x000fee0000000200 */
[C---:B------:R-:W-:Y:S01]  /*2fd0*/  HMMA.16816.F32 R48, R12.reuse, R34, R8 ;  /* 0x000000220c30723c */ /* 0x040fe20000001808 */
[----:B------:R-:W5:Y:S04]  /*2fe0*/  LDSM.16.M88.4 R8, [R223+0x20100] ;  /* 0x02010000df08783b */ /* 0x000f680000000200 */
[----:B------:R-:W-:Y:S03]  /*2ff0*/  LDSM.16.M88.4 R32, [R224+0x20100] ;  /* 0x02010000e020783b */ /* 0x000fe60000000200 */
[C---:B------:R-:W-:Y:S08]  /*3000*/  HMMA.16816.F32 R96, R12.reuse, R36, R28 ;  /* 0x000000240c60723c */ /* 0x040ff0000000181c */
[C---:B-1----:R-:W-:Y:S01]  /*3010*/  HMMA.16816.F32 R36, R12.reuse, R104, R92 ;  /* 0x000000680c24723c */ /* 0x042fe2000000185c */
[----:B------:R-:W1:Y:S07]  /*3020*/  LDSM.16.M88.4 R92, [R227+0x6000] ;  /* 0x00600000e35c783b */ /* 0x000e6e0000000200 */
[C---:B------:R-:W-:Y:S01]  /*3030*/  HMMA.16816.F32 R28, R12.reuse, R106, R84 ;  /* 0x0000006a0c1c723c */ /* 0x040fe20000001854 */
[----:B------:R-:W1:Y:S07]  /*3040*/  LDSM.16.M88.4 R84, [R216+0x14900] ;  /* 0x01490000d854783b */ /* 0x000e6e0000000200 */
[C---:B---3--:R-:W-:Y:S08]  /*3050*/  HMMA.16816.F32 R40, R12.reuse, R78, R64 ;  /* 0x0000004e0c28723c */ /* 0x048ff00000001840 */
[C---:B--2---:R-:W-:Y:S08]  /*3060*/  HMMA.16816.F32 R64, R12.reuse, R20, R112 ;  /* 0x000000140c40723c */ /* 0x044ff00000001870 */
[C---:B------:R-:W-:Y:S08]  /*3070*/  HMMA.16816.F32 R72, R12.reuse, R22, R72 ;  /* 0x000000160c48723c */ /* 0x040ff00000001848 */
[C---:B----4-:R-:W-:Y:S08]  /*3080*/  HMMA.16816.F32 R20, R12.reuse, R16, R108 ;  /* 0x000000100c14723c */ /* 0x050ff0000000186c */
[C---:B------:R-:W-:Y:S01]  /*3090*/  HMMA.16816.F32 R44, R12.reuse, R76, R68 ;  /* 0x0000004c0c2c723c */ /* 0x040fe20000001844 */
[----:B------:R-:W2:Y:S07]  /*30a0*/  LDSM.16.M88.4 R76, [R216+0x14100] ;  /* 0x01410000d84c783b */ /* 0x000eae0000000200 */
[----:B------:R-:W-:Y:S08]  /*30b0*/  HMMA.16816.F32 R16, R12, R18, R100 ;  /* 0x000000120c10723c */ /* 0x000ff00000001864 */
[C---:B-----5:R-:W-:Y:S08]  /*30c0*/  HMMA.16816.F32 R12, R8.reuse, R24, R96 ;  /* 0x00000018080c723c */ /* 0x060ff00000001860 */
[C---:B------:R-:W-:Y:S01]  /*30d0*/  HMMA.16816.F32 R108, R8.reuse, R52, R36 ;  /* 0x00000034086c723c */ /* 0x040fe20000001824 */
[----:B------:R-:W-:Y:S07]  /*30e0*/  LDSM.16.M88.4 R36, [R222+0x12100] ;  /* 0x01210000de24783b */ /* 0x000fee0000000200 */
[C---:B------:R-:W-:Y:S01]  /*30f0*/  HMMA.16816.F32 R100, R8.reuse, R54, R28 ;  /* 0x000000360864723c */ /* 0x040fe2000000181c */
[----:B------:R-:W3:Y:S04]  /*3100*/  LDSM.16.M88.4 R28, [R226+0x20100] ;  /* 0x02010000e21c783b */ /* 0x000ee80000000200 */
[----:B------:R-:W-:Y:S03]  /*3110*/  LDSM.16.M88.4 R52, [R227+0x7000] ;  /* 0x00700000e334783b */ /* 0x000fe60000000200 */
[----:B------:R-:W-:Y:S01]  /*3120*/  HMMA.16816.F32 R68, R8, R26, R88 ;  /* 0x0000001a0844723c */ /* 0x000fe20000001858 */
[----:B------:R-:W-:Y:S07]  /*3130*/  LDSM.16.M88.4 R24, [R225+0x20100] ;  /* 0x02010000e118783b */ /* 0x000fee0000000200 */
[----:B-1----:R-:W-:Y:S08]  /*3140*/  HMMA.16816.F32 R12, R32, R92, R12 ;  /* 0x0000005c200c723c */ /* 0x002ff0000000180c */
[C---:B------:R-:W-:Y:S01]  /*3150*/  HMMA.16816.F32 R116, R8.reuse, R56, R44 ;  /* 0x000000380874723c */ /* 0x040fe2000000182c */
[----:B------:R-:W-:Y:S07]  /*3160*/  LDSM.16.M88.4 R44, [R227+0x8000] ;  /* 0x00800000e32c783b */ /* 0x000fee0000000200 */
[C---:B------:R-:W-:Y:S01]  /*3170*/  HMMA.16816.F32 R112, R8.reuse, R58, R40 ;  /* 0x0000003a0870723c */ /* 0x040fe20000001828 */
[----:B------:R-:W1:Y:S07]  /*3180*/  LDSM.16.M88.4 R56, [R227+0x6800] ;  /* 0x00680000e338783b */ /* 0x000e6e0000000200 */
[C---:B------:R-:W-:Y:S08]  /*3190*/  HMMA.16816.F32 R80, R8.reuse, R60, R80 ;  /* 0x0000003c0850723c */ /* 0x040ff00000001850 */
[C---:B------:R-:W-:Y:S01]  /*31a0*/  HMMA.16816.F32 R104, R8.reuse, R62, R48 ;  /* 0x0000003e0868723c */ /* 0x040fe20000001830 */
[----:B------:R-:W4:Y:S04]  /*31b0*/  LDSM.16.M88.4 R60, [R221+0x6000] ;  /* 0x00600000dd3c783b */ /* 0x000f280000000200 */
[----:B------:R-:W-:Y:S03]  /*31c0*/  LDSM.16.M88.4 R48, [R227+0x7800] ;  /* 0x00780000e330783b */ /* 0x000fe60000000200 */
[C---:B------:R-:W-:Y:S08]  /*31d0*/  HMMA.16816.F32 R120, R8.reuse, R86, R16 ;  /* 0x000000560878723c */ /* 0x040ff00000001810 */
[C---:B--2---:R-:W-:Y:S08]  /*31e0*/  HMMA.16816.F32 R96, R8.reuse, R76, R64 ;  /* 0x0000004c0860723c */ /* 0x044ff00000001840 */
[C---:B------:R-:W-:Y:S01]  /*31f0*/  HMMA.16816.F32 R88, R8.reuse, R78, R72 ;  /* 0x0000004e0858723c */ /* 0x040fe20000001848 */
[----:B------:R-:W-:Y:S04]  /*3200*/  LDSM.16.M88.4 R76, [R216+0x15100] ;  /* 0x01510000d84c783b */ /* 0x000fe80000000200 */
[----:B------:R-:W-:Y:S03]  /*3210*/  LDSM.16.M88.4 R72, [R227+0x8800] ;  /* 0x00880000e348783b */ /* 0x000fe60000000200 */
[----:B------:R-:W-:Y:S01]  /*3220*/  HMMA.16816.F32 R128, R8, R84, R20 ;  /* 0x000000540880723c */ /* 0x000fe20000001814 */
[----:B------:R-:W-:Y:S07]  /*3230*/  LDSM.16.M88.4 R20, [R223+0x24100] ;  /* 0x02410000df14783b */ /* 0x000fee0000000200 */
[----:B------:R-:W-:Y:S01]  /*3240*/  HMMA.16816.F32 R16, R32, R94, R68 ;  /* 0x0000005e2010723c */ /* 0x000fe20000001844 */
[----:B------:R-:W2:Y:S07]  /*3250*/  LDSM.16.M88.4 R68, [R222+0x12900] ;  /* 0x01290000de44783b */ /* 0x000eae0000000200 */
[----:B---3--:R-:W-:Y:S08]  /*3260*/  HMMA.16816.F32 R8, R28, R36, R12 ;  /* 0x000000241c08723c */ /* 0x008ff0000000180c */
[----:B-1----:R-:W-:Y:S01]  /*3270*/  HMMA.16816.F32 R40, R32, R56, R80 ;  /* 0x000000382028723c */ /* 0x002fe20000001850 */
[----:B------:R-:W-:Y:S07]  /*3280*/  LDSM.16.M88.4 R80, [R222+0x13100] ;  /* 0x01310000de50783b */ /* 0x000fee0000000200 */
[----:B------:R-:W-:Y:S01]  /*3290*/  HMMA.16816.F32 R12, R28, R38, R16 ;  /* 0x000000261c0c723c */ /* 0x000fe20000001810 */
[----:B------:R-:W1:Y:S07]  /*32a0*/  LDSM.16.M88.4 R16, [R224+0x24100] ;  /* 0x02410000e010783b */ /* 0x000e6e0000000200 */
[----:B----4-:R-:W-:Y:S08]  /*32b0*/  HMMA.16816.F32 R8, R24, R60, R8 ;  /* 0x0000003c1808723c */ /* 0x010ff00000001808 */
[----:B------:R-:W-:Y:S01]  /*32c0*/  HMMA.16816.F32 R56, R32, R58, R104 ;  /* 0x0000003a2038723c */ /* 0x000fe20000001868 */
[----:B------:R-:W-:Y:S07]  /*32d0*/  LDSM.16.M88.4 R104, [R221+0x8000] ;  /* 0x00800000dd68783b */ /* 0x000fee0000000200 */
[----:B--2---:R-:W-:Y:S08]  /*32e0*/  HMMA.16816.F32 R40, R28, R68, R40 ;  /* 0x000000441c28723c */ /* 0x004ff00000001828 */
[----:B------:R-:W-:Y:S01]  /*32f0*/  HMMA.16816.F32 R36, R24, R62, R12 ;  /* 0x0000003e1824723c */ /* 0x000fe2000000180c */
[----:B------:R-:W-:Y:S04]  /*3300*/  LDSM.16.M88.4 R12, [R226+0x24100] ;  /* 0x02410000e20c783b */ /* 0x000fe80000000200 */
[----:B------:R-:W-:Y:S03]  /*3310*/  LDSM.16.M88.4 R60, [R221+0x7000] ;  /* 0x00700000dd3c783b */ /* 0x000fe60000000200 */
[----:B------:R-:W-:Y:S08]  /*3320*/  HMMA.16816.F32 R8, R20, R76, R8 ;  /* 0x0000004c1408723c */ /* 0x000ff00000001808 */
[C---:B------:R-:W-:Y:S08]  /*3330*/  HMMA.16816.F32 R64, R32.reuse, R52, R116 ;  /* 0x000000342040723c */ /* 0x040ff00000001874 */
[C---:B------:R-:W-:Y:S01]  /*3340*/  HMMA.16816.F32 R84, R32.reuse, R54, R112 ;  /* 0x000000362054723c */ /* 0x040fe20000001870 */
[----:B------:R-:W2:Y:S07]  /*3350*/  LDSM.16.M88.4 R52, [R222+0x13900] ;  /* 0x01390000de34783b */ /* 0x000eae0000000200 */
[C---:B------:R-:W-:Y:S01]  /*3360*/  HMMA.16816.F32 R124, R32.reuse, R48, R108 ;  /* 0x00000030207c723c */ /* 0x040fe2000000186c */
[----:B------:R-:W-:Y:S07]  /*3370*/  LDSM.16.M88.4 R108, [R222+0x14900] ;  /* 0x01490000de6c783b */ /* 0x000fee0000000200 */
[C---:B------:R-:W-:Y:S01]  /*3380*/  HMMA.16816.F32 R92, R32.reuse, R50, R100 ;  /* 0x00000032205c723c */ /* 0x040fe20000001864 */
[----:B------:R-:W3:Y:S07]  /*3390*/  LDSM.16.M88.4 R48, [R222+0x14100] ;  /* 0x01410000de30783b */ /* 0x000eee0000000200 */
[C---:B------:R-:W-:Y:S01]  /*33a0*/  HMMA.16816.F32 R116, R32.reuse, R44, R96 ;  /* 0x0000002c2074723c */ /* 0x040fe20000001860 */
[----:B------:R-:W4:Y:S07]  /*33b0*/  LDSM.16.M88.4 R96, [R221+0x7800] ;  /* 0x00780000dd60783b */ /* 0x000f2e0000000200 */
[----:B------:R-:W-:Y:S08]  /*33c0*/  HMMA.16816.F32 R112, R32, R46, R88 ;  /* 0x0000002e2070723c */ /* 0x000ff00000001858 */
[----:B------:R-:W-:Y:S08]  /*33d0*/  HMMA.16816.F32 R44, R28, R70, R56 ;  /* 0x000000461c2c723c */ /* 0x000ff00000001838 */
[----:B------:R-:W-:Y:S08]  /*33e0*/  HMMA.16816.F32 R40, R24, R140, R40 ;  /* 0x0000008c1828723c */ /* 0x000ff00000001828 */
[C---:B------:R-:W-:Y:S01]  /*33f0*/  HMMA.16816.F32 R88, R32.reuse, R72, R128 ;  /* 0x000000482058723c */ /* 0x040fe20000001880 */
[----:B------:R-:W-:Y:S07]  /*3400*/  LDSM.16.M88.4 R128, [R221+0x8800] ;  /* 0x00880000dd80783b */ /* 0x000fee0000000200 */
[----:B------:R-:W-:Y:S08]  /*3410*/  HMMA.16816.F32 R120, R32, R74, R120 ;  /* 0x0000004a2078723c */ /* 0x000ff00000001878 */
[----:B------:R-:W-:Y:S08]  /*3420*/  HMMA.16816.F32 R36, R20, R78, R36 ;  /* 0x0000004e1424723c */ /* 0x000ff00000001824 */
[----:B-1----:R-:W-:Y:S01]  /*3430*/  HMMA.16816.F32 R32, R16, R148, R8 ;  /* 0x000000941020723c */ /* 0x002fe20000001808 */
[----:B------:R-:W1:Y:S07]  /*3440*/  LDSM.16.M88.4 R8, [R225+0x24100] ;  /* 0x02410000e108783b */ /* 0x000e6e0000000200 */
[----:B------:R-:W-:Y:S08]  /*3450*/  HMMA.16816.F32 R100, R28, R80, R64 ;  /* 0x000000501c64723c */ /* 0x000ff00000001840 */
[----:B------:R-:W-:Y:S08]  /*3460*/  HMMA.16816.F32 R56, R24, R142, R44 ;  /* 0x0000008e1838723c */ /* 0x000ff0000000182c */
[----:B------:R-:W-:Y:S08]  /*3470*/  HMMA.16816.F32 R44, R20, R132, R40 ;  /* 0x00000084142c723c */ /* 0x000ff00000001828 */
[C---:B------:R-:W-:Y:S08]  /*3480*/  HMMA.16816.F32 R76, R28.reuse, R82, R84 ;  /* 0x000000521c4c723c */ /* 0x040ff00000001854 */
[C---:B--2---:R-:W-:Y:S08]  /*3490*/  HMMA.16816.F32 R84, R28.reuse, R52, R124 ;  /* 0x000000341c54723c */ /* 0x044ff0000000187c */
[----:B---3--:R-:W-:Y:S08]  /*34a0*/  HMMA.16816.F32 R80, R28, R48, R116 ;  /* 0x000000301c50723c */ /* 0x008ff00000001874 */
[----:B------:R-:W-:Y:S08]  /*34b0*/  HMMA.16816.F32 R64, R16, R150, R36 ;  /* 0x000000961040723c */ /* 0x000ff00000001824 */
[C---:B------:R-:W-:Y:S08]  /*34c0*/  HMMA.16816.F32 R92, R28.reuse, R54, R92 ;  /* 0x000000361c5c723c */ /* 0x040ff0000000185c */
[C---:B------:R-:W-:Y:S01]  /*34d0*/  HMMA.16816.F32 R72, R28.reuse, R50, R112 ;  /* 0x000000321c48723c */ /* 0x040fe20000001870 */
[----:B------:R-:W-:Y:S07]  /*34e0*/  LDSM.16.M88.4 R112, [R216+0x16900] ;  /* 0x01690000d870783b */ /* 0x000fee0000000200 */
[----:B------:R-:W-:Y:S01]  /*34f0*/  HMMA.16816.F32 R68, R28, R108, R88 ;  /* 0x0000006c1c44723c */ /* 0x000fe20000001858 */
[----:B------:R-:W2:Y:S07]  /*3500*/  LDSM.16.M88.4 R88, [R216+0x16100] ;  /* 0x01610000d858783b */ /* 0x000eae0000000200 */
[----:B------:R-:W-:Y:S08]  /*3510*/  HMMA.16816.F32 R36, R12, R152, R32 ;  /* 0x000000980c24723c */ /* 0x000ff00000001820 */
[----:B------:R-:W-:Y:S01]  /*3520*/  HMMA.16816.F32 R32, R28, R110, R120 ;  /* 0x0000006e1c20723c */ /* 0x000fe20000001878 */
[----:B------:R-:W3:Y:S07]  /*3530*/  LDSM.16.M88.4 R108, [R222+0x15900] ;  /* 0x01590000de6c783b */ /* 0x000eee0000000200 */
[----:B------:R-:W-:Y:S08]  /*3540*/  HMMA.16816.F32 R28, R24, R60, R100 ;  /* 0x0000003c181c723c */ /* 0x000ff00000001864 */
[----:B------:R-:W-:Y:S08]  /*3550*/  HMMA.16816.F32 R44, R16, R136, R44 ;  /* 0x00000088102c723c */ /* 0x000ff0000000182c */
[----:B------:R-:W-:Y:S08]  /*3560*/  HMMA.16816.F32 R40, R20, R134, R56 ;  /* 0x000000861428723c */ /* 0x000ff00000001838 */
[C---:B----4-:R-:W-:Y:S08]  /*3570*/  HMMA.16816.F32 R48, R24.reuse, R96, R84 ;  /* 0x000000601830723c */ /* 0x050ff00000001854 */
[C---:B------:R-:W-:Y:S08]  /*3580*/  HMMA.16816.F32 R84, R24.reuse, R104, R80 ;  /* 0x000000681854723c */ /* 0x040ff00000001850 */
[C---:B------:R-:W-:Y:S08]  /*3590*/  HMMA.16816.F32 R92, R24.reuse, R98, R92 ;  /* 0x00000062185c723c */ /* 0x040ff0000000185c */
[----:B------:R-:W-:Y:S01]  /*35a0*/  HMMA.16816.F32 R104, R24, R106, R72 ;  /* 0x0000006a1868723c */ /* 0x000fe20000001848 */
[----:B------:R-:W4:Y:S07]  /*35b0*/  LDSM.16.M88.4 R72, [R227+0xa000] ;  /* 0x00a00000e348783b */ /* 0x000f2e0000000200 */
[----:B-1----:R-:W-:Y:S08]  /*35c0*/  HMMA.16816.F32 R56, R8, R144, R36 ;  /* 0x000000900838723c */ /* 0x002ff00000001824 */
[----:B------:R-:W-:Y:S01]  /*35d0*/  HMMA.16816.F32 R96, R24, R128, R68 ;  /* 0x000000801860723c */ /* 0x000fe20000001844 */
[----:B------:R-:W1:Y:S07]  /*35e0*/  LDSM.16.M88.4 R68, [R221+0x9800] ;  /* 0x00980000dd44783b */ /* 0x000e6e0000000200 */
[----:B------:R-:W-:Y:S08]  /*35f0*/  HMMA.16816.F32 R36, R12, R154, R64 ;  /* 0x0000009a0c24723c */ /* 0x000ff00000001840 */
[C---:B------:R-:W-:Y:S01]  /*3600*/  HMMA.16816.F32 R52, R24.reuse, R62, R76 ;  /* 0x0000003e1834723c */ /* 0x040fe2000000184c */
[----:B------:R-:W-:Y:S01]  /*3610*/  FMUL.FTZ R0, R56, c[0x0][0x320] ;  /* 0x0000c80038007a20 */ /* 0x000fe20000410000 */
[----:B------:R-:W-:Y:S03]  /*3620*/  LDSM.16.M88.4 R60, [R221+0xa000] ;  /* 0x00a00000dd3c783b */ /* 0x000fe60000000200 */
[----:B------:R5:W1:Y:S01]  /*3630*/  MUFU.TANH R116, R0 ;  /* 0x0000000000747308 */ /* 0x000a620000002400 */
[----:B------:R-:W-:Y:S02]  /*3640*/  LDSM.16.M88.4 R76, [R216+0x17100] ;  /* 0x01710000d84c783b */ /* 0x000fe40000000200 */
[----:B------:R-:W-:Y:S08]  /*3650*/  HMMA.16816.F32 R128, R24, R130, R32 ;  /* 0x000000821880723c */ /* 0x000ff00000001820 */
[----:B--2---:R-:W-:Y:S01]  /*3660*/  HMMA.16816.F32 R28, R20, R88, R28 ;  /* 0x00000058141c723c */ /* 0x004fe2000000181c */
[----:B-----5:R-:W-:-:S07]  /*3670*/  FMUL.FTZ R0, R57, c[0x0][0x320] ;  /* 0x0000c80039007a20 */ /* 0x020fce0000410000 */
[----:B---3--:R-:W-:Y:S08]  /*3680*/  HMMA.16816.F32 R24, R12, R108, R44 ;  /* 0x0000006c0c18723c */ /* 0x008ff0000000182c */
[----:B------:R-:W-:Y:S08]  /*3690*/  HMMA.16816.F32 R32, R16, R138, R40 ;  /* 0x0000008a1020723c */ /* 0x000ff00000001828 */
[----:B------:R-:W-:Y:S01]  /*36a0*/  HMMA.16816.F32 R80, R20, R112, R48 ;  /* 0x000000701450723c */ /* 0x000fe20000001830 */
[----:B------:R-:W-:Y:S01]  /*36b0*/  LDSM.16.M88.4 R48, [R222+0x16100] ;  /* 0x01610000de30783b */ /* 0x000fe20000000200 */
[----:B------:R2:W3:Y:S06]  /*36c0*/  MUFU.TANH R113, R0 ;  /* 0x0000000000717308 */ /* 0x0004ec0000002400 */
[----:B------:R-:W-:Y:S08]  /*36d0*/  HMMA.16816.F32 R36, R8, R146, R36 ;  /* 0x000000920824723c */ /* 0x000ff00000001824 */
[----:B------:R-:W-:Y:S01]  /*36e0*/  HMMA.16816.F32 R64, R20, R90, R52 ;  /* 0x0000005a1440723c */ /* 0x000fe20000001834 */
[----:B------:R-:W5:Y:S01]  /*36f0*/  LDSM.16.M88.4 R52, [R227+0xa800] ;  /* 0x00a80000e334783b */ /* 0x000f620000000200 */
[----:B--2---:R-:W-:-:S04]  /*3700*/  FMUL.FTZ R0, R58, c[0x0][0x320] ;  /* 0x0000c8003a007a20 */ /* 0x004fc80000410000 */
[----:B------:R2:W2:Y:S02]  /*3710*/  MUFU.TANH R112, R0 ;  /* 0x0000000000707308 */ /* 0x0004a40000002400 */
[----:B----4-:R-:W-:Y:S08]  /*3720*/  HMMA.16816.F32 R28, R16, R72, R28 ;  /* 0x00000048101c723c */ /* 0x010ff0000000181c */
[----:B-1----:R-:W-:Y:S01]  /*3730*/  HMMA.16816.F32 R44, R8, R68, R24 ;  /* 0x00000044082c723c */ /* 0x002fe20000001818 */
[----:B--2---:R-:W-:-:S07]  /*3740*/  FMUL.FTZ R0, R59, c[0x0][0x320] ;  /* 0x0000c8003b007a20 */ /* 0x004fce0000410000 */
[----:B------:R-:W-:Y:S01]  /*3750*/  HMMA.16816.F32 R24, R12, R110, R32 ;  /* 0x0000006e0c18723c */ /* 0x000fe20000001820 */
[----:B------:R1:W2:Y:S07]  /*3760*/  MUFU.TANH R109, R0 ;  /* 0x00000000006d7308 */ /* 0x0002ae0000002400 */
[----:B------:R-:W-:Y:S01]  /*3770*/  HMMA.16816.F32 R40, R16, R74, R64 ;  /* 0x0000004a1028723c */ /* 0x000fe20000001840 */
[----:B------:R-:W-:Y:S04]  /*3780*/  LDSM.16.M88.4 R64, [R222+0x16900] ;  /* 0x01690000de40783b */ /* 0x000fe80000000200 */
[----:B------:R-:W4:Y:S03]  /*3790*/  LDSM.16.M88.4 R72, [R216+0x17900] ;  /* 0x01790000d848783b */ /* 0x000f260000000200 */
[----:B------:R-:W-:Y:S01]  /*37a0*/  HMMA.16816.F32 R92, R20, R114, R92 ;  /* 0x00000072145c723c */ /* 0x000fe2000000185c */
[----:B-1----:R-:W-:-:S04]  /*37b0*/  FMUL.FTZ R0, R36, c[0x0][0x320] ;  /* 0x0000c80024007a20 */ /* 0x002fc80000410000 */
[----:B------:R1:W1:Y:S03]  /*37c0*/  MUFU.TANH R108, R0 ;  /* 0x00000000006c7308 */ /* 0x0002660000002400 */
[----:B------:R-:W-:Y:S08]  /*37d0*/  HMMA.16816.F32 R24, R8, R70, R24 ;  /* 0x000000460818723c */ /* 0x000ff00000001818 */
[----:B-----5:R-:W-:Y:S01]  /*37e0*/  HMMA.16816.F32 R32, R16, R52, R80 ;  /* 0x000000341020723c */ /* 0x020fe20000001850 */
[----:B-1----:R-:W-:-:S07]  /*37f0*/  FMUL.FTZ R0, R37, c[0x0][0x320] ;  /* 0x0000c80025007a20 */ /* 0x002fce0000410000 */
[C---:B------:R-:W-:Y:S01]  /*3800*/  HMMA.16816.F32 R84, R20.reuse, R76, R84 ;  /* 0x0000004c1454723c */ /* 0x040fe20000001854 */
[----:B------:R1:W1:Y:S07]  /*3810*/  MUFU.TANH R103, R0 ;  /* 0x0000000000677308 */ /* 0x00026e0000002400 */
[C---:B------:R-:W-:Y:S08]  /*3820*/  HMMA.16816.F32 R56, R20.reuse, R78, R104 ;  /* 0x0000004e1438723c */ /* 0x040ff00000001868 */
[----:B----4-:R-:W-:Y:S01]  /*3830*/  HMMA.16816.F32 R68, R20, R72, R96 ;  /* 0x000000481444723c */ /* 0x010fe20000001860 */
[----:B-1----:R-:W-:-:S04]  /*3840*/  FMUL.FTZ R0, R38, c[0x0][0x320] ;  /* 0x0000c80026007a20 */ /* 0x002fc80000410000 */
[----:B------:R1:W4:Y:S03]  /*3850*/  MUFU.TANH R102, R0 ;  /* 0x0000000000667308 */ /* 0x0003260000002400 */
[----:B------:R-:W-:Y:S01]  /*3860*/  HMMA.16816.F32 R20, R20, R74, R128 ;  /* 0x0000004a1414723c */ /* 0x000fe20000001880 */
[----:B-1----:R-:W-:-:S07]  /*3870*/  FMUL.FTZ R0, R39, c[0x0][0x320] ;  /* 0x0000c80027007a20 */ /* 0x002fce0000410000 */
[C---:B------:R-:W-:Y:S01]  /*3880*/  HMMA.16816.F32 R36, R12.reuse, R48, R28 ;  /* 0x000000300c24723c */ /* 0x040fe2000000181c */
[----:B------:R1:W1:Y:S07]  /*3890*/  MUFU.TANH R101, R0 ;  /* 0x0000000000657308 */ /* 0x00026e0000002400 */
[----:B------:R-:W-:Y:S01]  /*38a0*/  HMMA.16816.F32 R28, R12, R50, R40 ;  /* 0x000000320c1c723c */ /* 0x000fe20000001828 */
[----:B------:R-:W5:Y:S07]  /*38b0*/  LDSM.16.M88.4 R48, [R227+0xb000] ;  /* 0x00b00000e330783b */ /* 0x000f6e0000000200 */
[----:B------:R-:W-:Y:S01]  /*38c0*/  HMMA.16816.F32 R40, R16, R54, R92 ;  /* 0x000000361028723c */ /* 0x000fe2000000185c */
[----:B------:R-:W2:Y:S01]  /*38d0*/  LDSM.16.M88.4 R52, [R221+0xa800] ;  /* 0x00a80000dd34783b */ /* 0x000ea20000000200 */
[----:B-1----:R-:W-:-:S04]  /*38e0*/  FMUL.FTZ R0, R44, c[0x0][0x320] ;  /* 0x0000c8002c007a20 */ /* 0x002fc80000410000 */
[----:B------:R1:W1:Y:S02]  /*38f0*/  MUFU.TANH R100, R0 ;  /* 0x0000000000647308 */ /* 0x0002640000002400 */
[----:B-1----:R-:W-:-:S06]  /*3900*/  FMUL.FTZ R0, R45, c[0x0][0x320] ;  /* 0x0000c8002d007a20 */ /* 0x002fcc0000410000 */
[----:B------:R1:W1:Y:S02]  /*3910*/  MUFU.TANH R91, R0 ;  /* 0x00000000005b7308 */ /* 0x0002640000002400 */
[----:B-1----:R-:W-:-:S06]  /*3920*/  FMUL.FTZ R0, R46, c[0x0][0x320] ;  /* 0x0000c8002e007a20 */ /* 0x002fcc0000410000 */
[----:B------:R1:W1:Y:S02]  /*3930*/  MUFU.TANH R90, R0 ;  /* 0x00000000005a7308 */ /* 0x0002640000002400 */
[----:B-1----:R-:W-:Y:S02]  /*3940*/  FMUL.FTZ R0, R47, c[0x0][0x320] ;  /* 0x0000c8002f007a20 */ /* 0x002fe40000410000 */
[----:B------:R-:W-:Y:S04]  /*3950*/  HMMA.16816.F32 R44, R8, R60, R36 ;  /* 0x0000003c082c723c */ /* 0x000fe80000001824 */
[----:B------:R1:W1:Y:S04]  /*3960*/  MUFU.TANH R89, R0 ;  /* 0x0000000000597308 */ /* 0x0002680000002400 */
[----:B------:R-:W-:Y:S08]  /*3970*/  HMMA.16816.F32 R36, R12, R64, R32 ;  /* 0x000000400c24723c */ /* 0x000ff00000001820 */
[----:B-----5:R-:W-:Y:S01]  /*3980*/  HMMA.16816.F32 R32, R16, R48, R84 ;  /* 0x000000301020723c */ /* 0x020fe20000001854 */
        /* <DEDUP_REMOVED lines=12> */
[----:B--2---:R-:W-:Y:S01]  /*3a50*/  HMMA.16816.F32 R40, R8, R52, R36 ;  /* 0x000000340828723c */ /* 0x004fe20000001824 */
[----:B-----5:R-:W-:-:S04]  /*3a60*/  FMUL.FTZ R0, R44, c[0x0][0x320] ;  /* 0x0000c8002c007a20 */ /* 0x020fc80000410000 */
[----:B------:R2:W1:Y:S03]  /*3a70*/  MUFU.TANH R80, R0 ;  /* 0x0000000000507308 */ /* 0x0004660000002400 */
[----:B------:R-:W-:Y:S01]  /*3a80*/  HMMA.16816.F32 R36, R16, R50, R56 ;  /* 0x000000321024723c */ /* 0x000fe20000001838 */
[----:B------:R-:W5:Y:S07]  /*3a90*/  LDSM.16.M88.4 R48, [R221+0xb000] ;  /* 0x00b00000dd30783b */ /* 0x000f6e0000000200 */
[----:B------:R-:W-:Y:S01]  /*3aa0*/  HMMA.16816.F32 R28, R8, R54, R28 ;  /* 0x00000036081c723c */ /* 0x000fe2000000181c */
[----:B--2---:R-:W-:-:S07]  /*3ab0*/  FMUL.FTZ R0, R45, c[0x0][0x320] ;  /* 0x0000c8002d007a20 */ /* 0x004fce0000410000 */
[----:B------:R-:W-:Y:S01]  /*3ac0*/  FMUL.FTZ R41, R41, c[0x0][0x320] ;  /* 0x0000c80029297a20 */ /* 0x000fe20000410000 */
[----:B-1----:R-:W-:Y:S01]  /*3ad0*/  HMMA.16816.F32 R32, R12, R60, R32 ;  /* 0x0000003c0c20723c */ /* 0x002fe20000001820 */
[----:B------:R1:W2:Y:S01]  /*3ae0*/  MUFU.TANH R79, R0 ;  /* 0x00000000004f7308 */ /* 0x0002a20000002400 */
[----:B------:R-:W-:Y:S02]  /*3af0*/  FMUL.FTZ R42, R42, c[0x0][0x320] ;  /* 0x0000c8002a2a7a20 */ /* 0x000fe40000410000 */
[----:B------:R-:W-:-:S04]  /*3b00*/  FMUL.FTZ R43, R43, c[0x0][0x320] ;  /* 0x0000c8002b2b7a20 */ /* 0x000fc80000410000 */
[----:B------:R-:W-:Y:S01]  /*3b10*/  HMMA.16816.F32 R36, R12, R62, R36 ;  /* 0x0000003e0c24723c */ /* 0x000fe20000001824 */
[----:B------:R-:W2:Y:S06]  /*3b20*/  MUFU.TANH R57, R41 ;  /* 0x0000002900397308 */ /* 0x000eac0000002400 */
[----:B------:R-:W-:Y:S02]  /*3b30*/  FMUL.FTZ R30, R30, c[0x0][0x320] ;  /* 0x0000c8001e1e7a20 */ /* 0x000fe40000410000 */
[----:B-1----:R-:W-:Y:S01]  /*3b40*/  FMUL.FTZ R0, R46, c[0x0][0x320] ;  /* 0x0000c8002e007a20 */ /* 0x002fe20000410000 */
[----:B------:R-:W1:Y:S01]  /*3b50*/  MUFU.TANH R56, R42 ;  /* 0x0000002a00387308 */ /* 0x000e620000002400 */
[----:B------:R-:W-:-:S02]  /*3b60*/  FMUL.FTZ R31, R31, c[0x0][0x320] ;  /* 0x0000c8001f1f7a20 */ /* 0x000fc40000410000 */
[----:B------:R-:W-:Y:S02]  /*3b70*/  FMUL.FTZ R28, R28, c[0x0][0x320] ;  /* 0x0000c8001c1c7a20 */ /* 0x000fe40000410000 */
[----:B------:R-:W-:Y:S01]  /*3b80*/  FMUL.FTZ R29, R29, c[0x0][0x320] ;  /* 0x0000c8001d1d7a20 */ /* 0x000fe20000410000 */
[----:B-----5:R-:W-:Y:S02]  /*3b90*/  HMMA.16816.F32 R32, R8, R48, R32 ;  /* 0x000000300820723c */ /* 0x020fe40000001820 */
[----:B------:R5:W1:Y:S08]  /*3ba0*/  MUFU.TANH R78, R0 ;  /* 0x00000000004e7308 */ /* 0x000a700000002400 */
[----:B------:R-:W1:Y:S01]  /*3bb0*/  MUFU.TANH R55, R43 ;  /* 0x0000002b00377308 */ /* 0x000e620000002400 */
[----:B-----5:R-:W-:-:S07]  /*3bc0*/  FMUL.FTZ R0, R47, c[0x0][0x320] ;  /* 0x0000c8002f007a20 */ /* 0x020fce0000410000 */
[----:B------:R-:W1:Y:S01]  /*3bd0*/  MUFU.TANH R52, R30 ;  /* 0x0000001e00347308 */ /* 0x000e620000002400 */
[----:B------:R-:W5:Y:S07]  /*3be0*/  LDSM.16.M88.4 R44, [R222+0x17900] ;  /* 0x01790000de2c783b */ /* 0x000f6e0000000200 */
[----:B------:R1:W1:Y:S08]  /*3bf0*/  MUFU.TANH R77, R0 ;  /* 0x00000000004d7308 */ /* 0x0002700000002400 */
[----:B------:R-:W2:Y:S01]  /*3c00*/  MUFU.TANH R54, R28 ;  /* 0x0000001c00367308 */ /* 0x000ea20000002400 */
[----:B-1----:R-:W-:-:S07]  /*3c10*/  FMUL.FTZ R0, R24, c[0x0][0x320] ;  /* 0x0000c80018007a20 */ /* 0x002fce0000410000 */
[----:B------:R-:W1:Y:S08]  /*3c20*/  MUFU.TANH R53, R29 ;  /* 0x0000001d00357308 */ /* 0x000e700000002400 */
[----:B------:R1:W1:Y:S02]  /*3c30*/  MUFU.TANH R76, R0 ;  /* 0x00000000004c7308 */ /* 0x0002640000002400 */
[----:B-1----:R-:W-:-:S06]  /*3c40*/  FMUL.FTZ R0, R25, c[0x0][0x320] ;  /* 0x0000c80019007a20 */ /* 0x002fcc0000410000 */
[----:B------:R1:W1:Y:S02]  /*3c50*/  MUFU.TANH R73, R0 ;  /* 0x0000000000497308 */ /* 0x0002640000002400 */
[----:B-1----:R-:W-:-:S06]  /*3c60*/  FMUL.FTZ R0, R26, c[0x0][0x320] ;  /* 0x0000c8001a007a20 */ /* 0x002fcc0000410000 */
[----:B------:R1:W1:Y:S02]  /*3c70*/  MUFU.TANH R72, R0 ;  /* 0x0000000000487308 */ /* 0x0002640000002400 */
[----:B-1----:R-:W-:Y:S02]  /*3c80*/  FMUL.FTZ R0, R27, c[0x0][0x320] ;  /* 0x0000c8001b007a20 */ /* 0x002fe40000410000 */
[C---:B------:R-:W-:Y:S04]  /*3c90*/  HMMA.16816.F32 R24, R16.reuse, R64, R68 ;  /* 0x000000401018723c */ /* 0x040fe80000001844 */
[----:B------:R1:W1:Y:S04]  /*3ca0*/  MUFU.TANH R59, R0 ;  /* 0x00000000003b7308 */ /* 0x0002680000002400 */
[----:B------:R-:W-:Y:S01]  /*3cb0*/  HMMA.16816.F32 R16, R16, R66, R20 ;  /* 0x000000421010723c */ /* 0x000fe20000001814 */
[----:B-1----:R-:W-:-:S02]  /*3cc0*/  FMUL.FTZ R0, R40, c[0x0][0x320] ;  /* 0x0000c80028007a20 */ /* 0x002fc40000410000 */
[----:B------:R-:W1:Y:S01]  /*3cd0*/  LDSM.16.M88.4 R40, [R221+0xb800] ;  /* 0x00b80000dd28783b */ /* 0x000e620000000200 */
[----:B------:R-:W-:Y:S11]  /*3ce0*/  DEPBAR.LE SB0, 0x0 ;  /* 0x000080000000791a */ /* 0x000ff60000000000 */
[----:B------:R-:W-:Y:S01]  /*3cf0*/  @!UPT UIADD3 URZ, URZ, URZ, URZ ;  /* 0x0000003f3f3ff290 */ /* 0x000fe2000fffe03f */
[C---:B-----5:R-:W-:Y:S01]  /*3d00*/  HMMA.16816.F32 R20, R12.reuse, R44, R24 ;  /* 0x0000002c0c14723c */ /* 0x060fe20000001818 */
[----:B------:R5:W1:Y:S07]  /*3d10*/  MUFU.TANH R58, R0 ;  /* 0x00000000003a7308 */ /* 0x000a6e0000002400 */
[----:B------:R-:W-:Y:S01]  /*3d20*/  HMMA.16816.F32 R12, R12, R46, R16 ;  /* 0x0000002e0c0c723c */ /* 0x000fe20000001810 */
[----:B------:R-:W1:Y:S07]  /*3d30*/  MUFU.TANH R45, R31 ;  /* 0x0000001f002d7308 */ /* 0x000e6e0000002400 */
[----:B------:R-:W-:Y:S01]  /*3d40*/  HMMA.16816.F32 R24, R8, R50, R36 ;  /* 0x000000320818723c */ /* 0x000fe20000001824 */
[----:B-----5:R-:W-:-:S04]  /*3d50*/  FMUL.FTZ R0, R32, c[0x0][0x320] ;  /* 0x0000c80020007a20 */ /* 0x020fc80000410000 */
[----:B------:R5:W2:Y:S03]  /*3d60*/  MUFU.TANH R44, R0 ;  /* 0x00000000002c7308 */ /* 0x000aa60000002400 */
[C---:B-1----:R-:W-:Y:S01]  /*3d70*/  HMMA.16816.F32 R16, R8.reuse, R40, R20 ;  /* 0x000000280810723c */ /* 0x042fe20000001814 */
[----:B-----5:R-:W-:Y:S11]  /*3d80*/  FMUL.FTZ R0, R33, c[0x0][0x320] ;  /* 0x0000c80021007a20 */ /* 0x020ff60000410000 */
[----:B------:R-:W-:Y:S04]  /*3d90*/  @!UPT UIADD3 URZ, URZ, URZ, URZ ;  /* 0x0000003f3f3ff290 */ /* 0x000fe8000fffe03f */
[----:B------:R-:W-:Y:S01]  /*3da0*/  FMUL.FTZ R26, R26, c[0x0][0x320] ;  /* 0x0000c8001a1a7a20 */ /* 0x000fe20000410000 */
[----:B------:R1:W1:Y:S01]  /*3db0*/  MUFU.TANH R39, R0 ;  /* 0x0000000000277308 */ /* 0x0002620000002400 */
[----:B------:R-:W-:Y:S01]  /*3dc0*/  FMUL.FTZ R24, R24, c[0x0][0x320] ;  /* 0x0000c80018187a20 */ /* 0x000fe20000410000 */
[----:B------:R-:W-:Y:S01]  /*3dd0*/  HMMA.16816.F32 R8, R8, R42, R12 ;  /* 0x0000002a0808723c */ /* 0x000fe2000000180c */
[----:B------:R-:W-:Y:S02]  /*3de0*/  FMUL.FTZ R27, R27, c[0x0][0x320] ;  /* 0x0000c8001b1b7a20 */ /* 0x000fe40000410000 */
[----:B------:R-:W-:-:S03]  /*3df0*/  FMUL.FTZ R25, R25, c[0x0][0x320] ;  /* 0x0000c80019197a20 */ /* 0x000fc60000410000 */
[----:B------:R-:W2:Y:S01]  /*3e00*/  MUFU.TANH R33, R26 ;  /* 0x0000001a00217308 */ /* 0x000ea20000002400 */
[----:B-1----:R-:W-:-:S07]  /*3e10*/  FMUL.FTZ R0, R34, c[0x0][0x320] ;  /* 0x0000c80022007a20 */ /* 0x002fce0000410000 */
[----:B------:R-:W1:Y:S01]  /*3e20*/  MUFU.TANH R36, R24 ;  /* 0x0000001800247308 */ /* 0x000e620000002400 */
[----:B------:R-:W-:Y:S02]  /*3e30*/  FMUL.FTZ R19, R19, c[0x0][0x320] ;  /* 0x0000c80013137a20 */ /* 0x000fe40000410000 */
[----:B------:R-:W-:Y:S02]  /*3e40*/  FMUL.FTZ R16, R16, c[0x0][0x320] ;  /* 0x0000c80010107a20 */ /* 0x000fe40000410000 */
[----:B------:R-:W-:Y:S02]  /*3e50*/  FMUL.FTZ R17, R17, c[0x0][0x320] ;  /* 0x0000c80011117a20 */ /* 0x000fe40000410000 */
[----:B------:R-:W-:Y:S01]  /*3e60*/  FMUL.FTZ R18, R18, c[0x0][0x320] ;  /* 0x0000c80012127a20 */ /* 0x000fe20000410000 */
[----:B------:R5:W1:Y:S02]  /*3e70*/  MUFU.TANH R38, R0 ;  /* 0x0000000000267308 */ /* 0x000a640000002400 */
[----:B------:R-:W-:-:S02]  /*3e80*/  FMUL.FTZ R8, R8, c[0x0][0x320] ;  /* 0x0000c80008087a20 */ /* 0x000fc40000410000 */
[----:B------:R-:W-:Y:S02]  /*3e90*/  FMUL.FTZ R9, R9, c[0x0][0x320] ;  /* 0x0000c80009097a20 */ /* 0x000fe40000410000 */
[----:B------:R-:W-:Y:S02]  /*3ea0*/  FMUL.FTZ R10, R10, c[0x0][0x320] ;  /* 0x0000c8000a0a7a20 */ /* 0x000fe40000410000 */
[----:B------:R-:W-:Y:S01]  /*3eb0*/  FMUL.FTZ R11, R11, c[0x0][0x320] ;  /* 0x0000c8000b0b7a20 */ /* 0x000fe20000410000 */
[----:B------:R-:W1:Y:S01]  /*3ec0*/  MUFU.TANH R34, R27 ;  /* 0x0000001b00227308 */ /* 0x000e620000002400 */
[----:B-----5:R-:W-:-:S07]  /*3ed0*/  FMUL.FTZ R0, R35, c[0x0][0x320] ;  /* 0x0000c80023007a20 */ /* 0x020fce0000410000 */
[----:B------:R-:W1:Y:S08]  /*3ee0*/  MUFU.TANH R26, R19 ;  /* 0x00000013001a7308 */ /* 0x000e700000002400 */
        /* <DEDUP_REMOVED lines=8> */
[----:B------:R5:W1:Y:S02]  /*3f70*/  MUFU.TANH R25, R18 ;  /* 0x0000001200197308 */ /* 0x000a640000002400 */
[----:B-----5:R-:W-:Y:S01]  /*3f80*/  P2R R18, PR, RZ, 0x4 ;  /* 0x00000004ff127803 */ /* 0x020fe20000000000 */
[----:B------:R-:W-:Y:S06]  /*3f90*/  BAR.SYNC.DEFER_BLOCKING 0x0 ;  /* 0x0000000000007b1d */ /* 0x000fec0000010000 */
[----:B------:R-:W-:Y:S05]  /*3fa0*/  @!P2 BRA `(.L_x_711) ;  /* 0x000002300000a947 */ /* 0x000fea0003800000 */
[----:B-1234-:R-:W-:-:S04]  /*3fb0*/  IADD3 R8, R165, -0x2, RZ ;  /* 0xfffffffea5087810 */ /* 0x01efc80007ffe0ff */
[----:B------:R-:W-:Y:S01]  /*3fc0*/  SHF.R.S32.HI R3, RZ, 0x1f, R8 ;  /* 0x0000001fff037819 */ /* 0x000fe20000011408 */
[----:B------:R-:W-:Y:S02]  /*3fd0*/  IMAD R0, R159, R8, RZ ;  /* 0x000000089f007224 */ /* 0x000fe400078e02ff */
[----:B------:R-:W-:-:S04]  /*3fe0*/  IMAD.WIDE.U32 R8, R8, R162, R166 ;  /* 0x000000a208087225 */ /* 0x000fc800078e00a6 */
[----:B------:R-:W-:Y:S01]  /*3ff0*/  IMAD R0, R3, R162, R0 ;  /* 0x000000a203007224 */ /* 0x000fe200078e0200 */
[----:B------:R-:W-:Y:S02]  /*4000*/  LEA R6, P0, R8, c[0x0][0x1c8], 0x1 ;  /* 0x0000720008067a11 */ /* 0x000fe400078008ff */
[C---:B------:R-:W-:Y:S01]  /*4010*/  SHF.L.U64.HI R3, R160.reuse, 0x6, R164 ;  /* 0x00000006a0037819 */ /* 0x040fe200000102a4 */
[----:B------:R-:W-:Y:S02]  /*4020*/  IMAD.IADD R0, R9, 0x1, R0 ;  /* 0x0000000109007824 */ /* 0x000fe400078e0200 */
[----:B------:R-:W-:-:S03]  /*4030*/  IMAD.SHL.U32 R9, R160, 0x40, RZ ;  /* 0x00000040a0097824 */ /* 0x000fc600078e00ff */
        /* <DEDUP_REMOVED lines=26> */
.L_x_711:
[----:B-1234-:R-:W-:Y:S01]  /*41e0*/  LOP3.LUT R0, R158, 0xffffffe0, RZ, 0xc0, !PT ;  /* 0xffffffe09e007812 */ /* 0x01efe200078ec0ff */
[----:B------:R-:W-:Y:S01]  /*41f0*/  IMAD.IADD R6, R157, 0x1, R156 ;  /* 0x000000019d067824 */ /* 0x000fe200078e029c */
[----:B------:R1:W-:Y:S01]  /*4200*/  STL [R1+0x50], R226 ;  /* 0x000050e201007387 */ /* 0x0003e20000100800 */
[----:B------:R-:W-:-:S02]  /*4210*/  IMAD.SHL.U32 R217, R5, 0x2, RZ ;  /* 0x0000000205d97824 */ /* 0x000fc400078e00ff */
[----:B------:R-:W-:Y:S01]  /*4220*/  IMAD.IADD R0, R161, 0x1, -R0 ;  /* 0x00000001a1007824 */ /* 0x000fe200078e0a00 */
[----:B------:R-:W-:Y:S01]  /*4230*/  STL [R1+0x4c], R225 ;  /* 0x00004ce101007387 */ /* 0x000fe20000100800 */
[----:B------:R-:W-:Y:S01]  /*4240*/  IMAD R220, R2, 0x2, R217 ;  /* 0x0000000202dc7824 */ /* 0x000fe200078e02d9 */
[----:B------:R-:W-:Y:S02]  /*4250*/  LEA R218, R4, R217, 0x1 ;  /* 0x000000d904da7211 */ /* 0x000fe400078e08ff */
[----:B------:R-:W-:Y:S01]  /*4260*/  SHF.R.S32.HI R3, RZ, 0x1f, R0 ;  /* 0x0000001fff037819 */ /* 0x000fe20000011400 */
[----:B------:R-:W-:Y:S02]  /*4270*/  STL [R1+0x48], R224 ;  /* 0x000048e001007387 */ /* 0x000fe40000100800 */
[----:B------:R-:W-:Y:S01]  /*4280*/  IMAD R219, R2, 0x2, R218 ;  /* 0x0000000202db7824 */ /* 0x000fe200078e02da */
[----:B------:R-:W-:Y:S01]  /*4290*/  LEA.HI R3, R3, R0, RZ, 0x2 ;  /* 0x0000000003037211 */ /* 0x000fe200078f10ff */
[----:B------:R-:W-:Y:S03]  /*42a0*/  STL [R1+0x44], R223 ;  /* 0x000044df01007387 */ /* 0x000fe60000100800 */
[----:B------:R-:W-:Y:S01]  /*42b0*/  LOP3.LUT R3, R3, 0x7ffffffc, RZ, 0xc0, !PT ;  /* 0x7ffffffc03037812 */ /* 0x000fe200078ec0ff */
[----:B------:R-:W-:Y:S03]  /*42c0*/  STL [R1+0x40], R222 ;  /* 0x000040de01007387 */ /* 0x000fe60000100800 */
[----:B------:R-:W-:Y:S01]  /*42d0*/  IADD3 R0, R0, -R3, RZ ;  /* 0x8000000300007210 */ /* 0x000fe20007ffe0ff */
[----:B------:R-:W-:Y:S04]  /*42e0*/  STL [R1+0x3c], R221 ;  /* 0x00003cdd01007387 */ /* 0x000fe80000100800 */
[----:B------:R-:W-:Y:S01]  /*42f0*/  IMAD R0, R0, -0x2, R6 ;  /* 0xfffffffe00007824 */ /* 0x000fe200078e0206 */
[----:B------:R2:W-:Y:S04]  /*4300*/  STL [R1+0x38], R216 ;  /* 0x000038d801007387 */ /* 0x0005e80000100800 */
[C---:B------:R-:W-:Y:S01]  /*4310*/  ISETP.GT.AND P0, PT, R0.reuse, RZ, PT ;  /* 0x000000ff0000720c */ /* 0x040fe20003f04270 */
[----:B------:R-:W-:Y:S01]  /*4320*/  LDSM.16.MT88.4 R40, [R217+0x900] ;  /* 0x00090000d928783b */ /* 0x000fe20000004200 */
[----:B------:R-:W-:-:S02]  /*4330*/  ISETP.GT.AND P1, PT, R0, 0x1, PT ;  /* 0x000000010000780c */ /* 0x000fc40003f24270 */
[----:B------:R-:W-:Y:S01]  /*4340*/  FSEL R14, R112, -INF , P0 ;  /* 0xff800000700e7808 */ /* 0x000fe20000000000 */
[----:B------:R-:W-:Y:S01]  /*4350*/  LDSM.16.MT88.4 R64, [R218+0x3900] ;  /* 0x00390000da40783b */ /* 0x000fe20000004200 */
[----:B------:R-:W-:Y:S02]  /*4360*/  FSEL R7, R116, -INF , P0 ;  /* 0xff80000074077808 */ /* 0x000fe40000000000 */
[C---:B------:R-:W-:Y:S01]  /*4370*/  ISETP.GT.AND P0, PT, R0.reuse, 0x8, PT ;  /* 0x000000080000780c */ /* 0x040fe20003f04270 */
[----:B------:R-:W-:Y:S01]  /*4380*/  LDSM.16.MT88.4 R60, [R220+0x3900] ;  /* 0x00390000dc3c783b */ /* 0x000fe20000004200 */
[----:B------:R-:W-:Y:S02]  /*4390*/  FSEL R8, R113, -INF , P1 ;  /* 0xff80000071087808 */ /* 0x000fe40000800000 */
[----:B------:R-:W-:Y:S01]  /*43a0*/  FSEL R15, R109, -INF , P1 ;  /* 0xff8000006d0f7808 */ /* 0x000fe20000800000 */
[----:B------:R-:W-:Y:S01]  /*43b0*/  LDSM.16.MT88.4 R84, [R217+0x3900] ;  /* 0x00390000d954783b */ /* 0x000fe20000004200 */
[----:B------:R-:W-:-:S02]  /*43c0*/  ISETP.GT.AND P1, PT, R0, 0x9, PT ;  /* 0x000000090000780c */ /* 0x000fc40003f24270 */
[----:B------:R-:W-:Y:S01]  /*43d0*/  FSEL R9, R108, -INF , P0 ;  /* 0xff8000006c097808 */ /* 0x000fe20000000000 */
[----:B------:R-:W-:Y:S01]  /*43e0*/  LDSM.16.MT88.4 R68, [R217+0x6900] ;  /* 0x00690000d944783b */ /* 0x000fe20000004200 */
[----:B------:R-:W-:Y:S02]  /*43f0*/  FMNMX.FTZ R132, R7, R8, !PT ;  /* 0x0000000807847209 */ /* 0x000fe40007810000 */
[----:B------:R-:W-:Y:S01]  /*4400*/  FSEL R20, R102, -INF , P0 ;  /* 0xff80000066147808 */ /* 0x000fe20000000000 */
[----:B------:R-:W-:Y:S01]  /*4410*/  LDSM.16.MT88.4 R92, [R220+0x6100] ;  /* 0x00610000dc5c783b */ /* 0x000fe20000004200 */
[----:B------:R-:W-:Y:S02]  /*4420*/  ISETP.GT.AND P0, PT, R0, 0x10, PT ;  /* 0x000000100000780c */ /* 0x000fe40003f04270 */
[----:B------:R-:W-:Y:S01]  /*4430*/  FSEL R10, R103, -INF , P1 ;  /* 0xff800000670a7808 */ /* 0x000fe20000800000 */
[----:B------:R-:W0:Y:S01]  /*4440*/  LDGDEPBAR ;  /* 0x00000000000079af */ /* 0x000e220000000000 */
[----:B------:R-:W-:-:S02]  /*4450*/  FMNMX.FTZ R132, R9, R132, !PT ;  /* 0x0000008409847209 */ /* 0x000fc40007810000 */
        /* <DEDUP_REMOVED lines=66> */
[----:B-1----:R-:W-:Y:S02]  /*4880*/  FSEL R226, R38, -INF , P0 ;  /* 0xff80000026e27808 */ /* 0x002fe40000000000 */
        /* <DEDUP_REMOVED lines=15> */
[----:B------:R-:W-:-:S02]  /*4980*/  ISETP.GT.AND P2, PT, R0, 0x51, PT ;  /* 0x000000510000780c */ /* 0x000fc40003f44270 */
[----:B--2---:R-:W-:Y:S02]  /*4990*/  FSEL R216, R30, -INF , P0 ;  /* 0xff8000001ed87808 */ /* 0x004fe40000000000 */
        /* <DEDUP_REMOVED lines=13> */
[----:B------:R-:W-:Y:S02]  /*4a70*/  FMNMX.FTZ R0, R208, R0, !PT ;  /* 0x00000000d0007209 */ /* 0x000fe40007810000 */
[----:B------:R-:W-:Y:S02]  /*4a80*/  FMNMX.FTZ R132, R98, R132, !PT ;  /* 0x0000008462847209 */ /* 0x000fe40007810000 */
[----:B------:R-:W-:Y:S02]  /*4a90*/  FMNMX.FTZ R0, R207, R0, !PT ;  /* 0x00000000cf007209 */ /* 0x000fe40007810000 */
[----:B------:R-:W-:-:S02]  /*4aa0*/  FMNMX.FTZ R132, R215, R132, !PT ;  /* 0x00000084d7847209 */ /* 0x000fc40007810000 */
[----:B------:R-:W-:Y:S02]  /*4ab0*/  FMNMX.FTZ R0, R226, R0, !PT ;  /* 0x00000000e2007209 */ /* 0x000fe40007810000 */
[----:B------:R-:W-:Y:S01]  /*4ac0*/  FSEL R122, R26, -INF , P2 ;  /* 0xff8000001a7a7808 */ /* 0x000fe20001000000 */
[----:B------:R-:W1:Y:S01]  /*4ad0*/  SHFL.BFLY PT, R3, R132, 0x2, 0x1f ;  /* 0x0c401f0084037f89 */ /* 0x000e6200000e0000 */
[----:B------:R-:W-:Y:S02]  /*4ae0*/  FMNMX.FTZ R0, R99, R0, !PT ;  /* 0x0000000063007209 */ /* 0x000fe40007810000 */
[----:B------:R-:W-:Y:S01]  /*4af0*/  FSEL R209, R32, -INF , P1 ;  /* 0xff80000020d17808 */ /* 0x000fe20000800000 */
[----:B------:R-:W-:Y:S01]  /*4b00*/  LDSM.16.MT88.4 R24, [R218+0x100] ;  /* 0x00010000da18783b */ /* 0x000fe20000004200 */
[----:B------:R-:W-:Y:S02]  /*4b10*/  FMNMX.FTZ R0, R121, R0, !PT ;  /* 0x0000000079007209 */ /* 0x000fe40007810000 */
[----:B------:R-:W-:-:S02]  /*4b20*/  FSEL R110, R31, -INF , P0 ;  /* 0xff8000001f6e7808 */ /* 0x000fc40000000000 */
[----:B------:R-:W-:Y:S02]  /*4b30*/  FMNMX.FTZ R0, R102, R0, !PT ;  /* 0x0000000066007209 */ /* 0x000fe40007810000 */
[----:B------:R-:W-:Y:S02]  /*4b40*/  ISETP.NE.AND P2, PT, R18, RZ, PT ;  /* 0x000000ff1200720c */ /* 0x000fe40003f45270 */
[----:B------:R-:W-:-:S04]  /*4b50*/  FMNMX.FTZ R0, R221, R0, !PT ;  /* 0x00000000dd007209 */ /* 0x000fc80007810000 */
[----:B------:R-:W-:-:S04]  /*4b60*/  FMNMX.FTZ R0, R122, R0, !PT ;  /* 0x000000007a007209 */ /* 0x000fc80007810000 */
[----:B------:R-:W-:Y:S02]  /*4b70*/  FMNMX.FTZ R0, R209, R0, !PT ;  /* 0x00000000d1007209 */ /* 0x000fe40007810000 */
[----:B-1----:R-:W-:Y:S02]  /*4b80*/  FMNMX.FTZ R132, R132, R3, !PT ;  /* 0x0000000384847209 */ /* 0x002fe40007810000 */
[----:B------:R-:W-:-:S03]  /*4b90*/  FMNMX.FTZ R3, R110, R0, !PT ;  /* 0x000000006e037209 */ /* 0x000fc60007810000 */
[----:B------:R-:W1:Y:S04]  /*4ba0*/  SHFL.BFLY PT, R0, R132, 0x1, 0x1f ;  /* 0x0c201f0084007f89 */ /* 0x000e6800000e0000 */
[----:B------:R-:W2:Y:S01]  /*4bb0*/  SHFL.BFLY PT, R6, R3, 0x2, 0x1f ;  /* 0x0c401f0003067f89 */ /* 0x000ea200000e0000 */
[----:B-1----:R-:W-:Y:S02]  /*4bc0*/  FMNMX.FTZ R132, R132, R0, !PT ;  /* 0x0000000084847209 */ /* 0x002fe40007810000 */
[----:B--2---:R-:W-:-:S03]  /*4bd0*/  FMNMX.FTZ R3, R3, R6, !PT ;  /* 0x0000000603037209 */ /* 0x004fc60007810000 */
[C---:B------:R-:W-:Y:S01]  /*4be0*/  FMUL.FTZ R12, R132.reuse, c[0x0][0x2d0] ;  /* 0x0000b400840c7a20 */ /* 0x040fe20000410000 */
[----:B------:R-:W-:Y:S01]  /*4bf0*/  FSETP.NEU.FTZ.AND P0, PT, R132, -INF , PT ;  /* 0xff8000008400780b */ /* 0x000fe20003f1d000 */
[----:B------:R-:W1:Y:S03]  /*4c00*/  SHFL.BFLY PT, R6, R3, 0x1, 0x1f ;  /* 0x0c201f0003067f89 */ /* 0x000e6600000e0000 */
[----:B------:R-:W-:-:S05]  /*4c10*/  FSEL R12, R12, RZ, P0 ;  /* 0x000000ff0c0c7208 */ /* 0x000fca0000000000 */
[----:B------:R-:W-:-:S04]  /*4c20*/  FFMA.FTZ R0, R7, c[0x0][0x2d0], -R12 ;  /* 0x0000b40007007a23 */ /* 0x000fc8000001080c */
[----:B------:R2:W-:Y:S01]  /*4c30*/  MUFU.EX2 R96, R0 ;  /* 0x0000000000607308 */ /* 0x0005e20000000800 */
[----:B-1----:R-:W-:Y:S01]  /*4c40*/  FMNMX.FTZ R3, R3, R6, !PT ;  /* 0x0000000603037209 */ /* 0x002fe20007810000 */
[--C-:B------:R-:W-:Y:S02]  /*4c50*/  FFMA.FTZ R6, R11, c[0x0][0x2d0], -R12.reuse ;  /* 0x0000b4000b067a23 */ /* 0x100fe4000001080c */
[----:B--2---:R-:W-:Y:S01]  /*4c60*/  FFMA.FTZ R0, R8, c[0x0][0x2d0], -R12 ;  /* 0x0000b40008007a23 */ /* 0x004fe2000001080c */
[----:B------:R-:W-:-:S03]  /*4c70*/  FSETP.NEU.FTZ.AND P0, PT, R3, -INF , PT ;  /* 0xff8000000300780b */ /* 0x000fc60003f1d000 */
[----:B------:R1:W-:Y:S08]  /*4c80*/  MUFU.EX2 R211, R6 ;  /* 0x0000000600d37308 */ /* 0x0003f00000000800 */
[----:B------:R2:W3:Y:S01]  /*4c90*/  MUFU.EX2 R225, R0 ;  /* 0x0000000000e17308 */ /* 0x0004e20000000800 */
[----:B-1----:R-:W-:-:S07]  /*4ca0*/  FFMA.FTZ R6, R13, c[0x0][0x2d0], -R12 ;  /* 0x0000b4000d067a23 */ /* 0x002fce000001080c */
[----:B------:R-:W-:Y:S01]  /*4cb0*/  MUFU.EX2 R223, R6 ;  /* 0x0000000600df7308 */ /* 0x000fe20000000800 */
[----:B--2---:R-:W-:Y:S01]  /*4cc0*/  FFMA.FTZ R0, R9, c[0x0][0x2d0], -R12 ;  /* 0x0000b40009007a23 */ /* 0x004fe2000001080c */
[----:B---3--:R-:W-:-:S06]  /*4cd0*/  F2FP.PACK_AB R8, R225, R96 ;  /* 0x00000060e108723e */ /* 0x008fcc00000000ff */
[----:B------:R1:W-:Y:S02]  /*4ce0*/  MUFU.EX2 R97, R0 ;  /* 0x0000000000617308 */ /* 0x0003e40000000800 */
[----:B-1----:R-:W-:-:S06]  /*4cf0*/  FFMA.FTZ R0, R10, c[0x0][0x2d0], -R12 ;  /* 0x0000b4000a007a23 */ /* 0x002fcc000001080c */
[----:B------:R1:W2:Y:S02]  /*4d00*/  MUFU.EX2 R16, R0 ;  /* 0x0000000000107308 */ /* 0x0002a40000000800 */
[----:B-1----:R-:W-:-:S05]  /*4d10*/  FMUL.FTZ R0, R3, c[0x0][0x2d0] ;  /* 0x0000b40003007a20 */ /* 0x002fca0000410000 */
[----:B------:R-:W-:-:S05]  /*4d20*/  FSEL R0, R0, RZ, P0 ;  /* 0x000000ff00007208 */ /* 0x000fca0000000000 */
[----:B------:R-:W-:Y:S02]  /*4d30*/  FFMA.FTZ R5, R14, c[0x0][0x2d0], -R0 ;  /* 0x0000b4000e057a23 */ /* 0x000fe40000010800 */
[----:B--2---:R-:W-:Y:S02]  /*4d40*/  IMAD.MOV.U32 R14, RZ, RZ, R16 ;  /* 0x000000ffff0e7224 */ /* 0x004fe400078e0010 */
[----:B------:R-:W1:Y:S01]  /*4d50*/  LDSM.16.MT88.4 R16, [R217+0x100] ;  /* 0x00010000d910783b */ /* 0x000e620000004200 */
[----:B------:R2:W-:Y:S01]  /*4d60*/  MUFU.EX2 R224, R5 ;  /* 0x0000000500e07308 */ /* 0x0005e20000000800 */
[----:B------:R-:W-:Y:S01]  /*4d70*/  FFMA.FTZ R4, R21, c[0x0][0x2d0], -R0 ;  /* 0x0000b40015047a23 */ /* 0x000fe20000010800 */
[----:B------:R-:W-:-:S06]  /*4d80*/  F2FP.PACK_AB R10, R14, R97 ;  /* 0x000000610e0a723e */ /* 0x000fcc00000000ff */
[----:B------:R3:W4:Y:S01]  /*4d90*/  MUFU.EX2 R6, R4 ;  /* 0x0000000400067308 */ /* 0x0007220000000800 */
[----:B--2---:R-:W-:-:S07]  /*4da0*/  FFMA.FTZ R5, R15, c[0x0][0x2d0], -R0 ;  /* 0x0000b4000f057a23 */ /* 0x004fce0000010800 */
[----:B------:R2:W2:Y:S01]  /*4db0*/  MUFU.EX2 R213, R5 ;  /* 0x0000000500d57308 */ /* 0x0004a20000000800 */
[----:B---3--:R-:W-:Y:S01]  /*4dc0*/  FFMA.FTZ R4, R22, c[0x0][0x2d0], -R12 ;  /* 0x0000b40016047a23 */ /* 0x008fe2000001080c */
[----:B----4-:R-:W-:-:S06]  /*4dd0*/  MOV R2, R6 ;  /* 0x0000000600027202 */ /* 0x010fcc0000000f00 */
[----:B------:R3:W-:Y:S01]  /*4de0*/  MUFU.EX2 R222, R4 ;  /* 0x0000000400de7308 */ /* 0x0007e20000000800 */
[----:B--2---:R-:W-:Y:S01]  /*4df0*/  FFMA.FTZ R5, R20, c[0x0][0x2d0], -R0 ;  /* 0x0000b40014057a23 */ /* 0x004fe20000010800 */
[----:B------:R-:W-:-:S06]  /*4e00*/  F2FP.PACK_AB R9, R213, R224 ;  /* 0x000000e0d509723e */ /* 0x000fcc00000000ff */
[----:B------:R-:W2:Y:S01]  /*4e10*/  MUFU.EX2 R100, R5 ;  /* 0x0000000500647308 */ /* 0x000ea20000000800 */
[----:B---3--:R-:W-:-:S07]  /*4e20*/  FFMA.FTZ R4, R23, c[0x0][0x2d0], -R12 ;  /* 0x0000b40017047a23 */ /* 0x008fce000001080c */
[----:B------:R3:W4:Y:S01]  /*4e30*/  MUFU.EX2 R101, R4 ;  /* 0x0000000400657308 */ /* 0x0007220000000800 */
[----:B--2---:R-:W-:-:S07]  /*4e40*/  F2FP.PACK_AB R11, R6, R100 ;  /* 0x00000064060b723e */ /* 0x004fce00000000ff */
[----:B-1----:R-:W-:Y:S01]  /*4e50*/  HMMA.16816.F32 R32, R8, R16, RZ ;  /* 0x000000100820723c */ /* 0x002fe200000018ff */
[----:B---3--:R-:W-:Y:S01]  /*4e60*/  FFMA.FTZ R4, R28, c[0x0][0x2d0], -R0 ;  /* 0x0000b4001c047a23 */ /* 0x008fe20000010800 */
[----:B----4-:R-:W-:-:S03]  /*4e70*/  F2FP.PACK_AB R6, R101, R222 ;  /* 0x000000de6506723e */ /* 0x010fc600000000ff */
[----:B------:R1:W-:Y:S03]  /*4e80*/  MUFU.EX2 R15, R4 ;  /* 0x00000004000f7308 */ /* 0x0003e60000000800 */
[----:B------:R-:W-:Y:S01]  /*4e90*/  HMMA.16816.F32 R20, R8, R24, RZ ;  /* 0x000000180814723c */ /* 0x000fe200000018ff */
[----:B-1----:R-:W-:-:S07]  /*4ea0*/  FFMA.FTZ R4, R29, c[0x0][0x2d0], -R0 ;  /* 0x0000b4001d047a23 */ /* 0x002fce0000010800 */
[C---:B------:R-:W-:Y:S01]  /*4eb0*/  HMMA.16816.F32 R28, R8.reuse, R18, RZ ;  /* 0x00000012081c723c */ /* 0x040fe200000018ff */
[----:B------:R1:W2:Y:S07]  /*4ec0*/  MUFU.EX2 R252, R4 ;  /* 0x0000000400fc7308 */ /* 0x0002ae0000000800 */
[C---:B------:R-:W-:Y:S08]  /*4ed0*/  HMMA.16816.F32 R16, R8.reuse, R26, RZ ;  /* 0x0000001a0810723c */ /* 0x040ff000000018ff */
[----:B------:R-:W-:Y:S01]  /*4ee0*/  HMMA.16816.F32 R24, R8, R46, RZ ;  /* 0x0000002e0818723c */ /* 0x000fe200000018ff */
        /* <DEDUP_REMOVED lines=9> */
[C---:B------:R-:W-:Y:S08]  /*4f80*/  HMMA.16816.F32 R188, R4.reuse, R36, R20 ;  /* 0x0000002404bc723c */ /* 0x040ff00000001814 */
[----:B------:R-:W-:Y:S01]  /*4f90*/  HMMA.16816.F32 R180, R4, R38, R16 ;  /* 0x0000002604b4723c */ /* 0x000fe20000001810 */
[----:B------:R-:W2:Y:S07]  /*4fa0*/  LDSM.16.MT88.4 R36, [R217+0x3100] ;  /* 0x00310000d924783b */ /* 0x000eae0000004200 */
[----:B------:R-:W-:Y:S01]  /*4fb0*/  HMMA.16816.F32 R28, R8, R44, RZ ;  /* 0x0000002c081c723c */ /* 0x000fe200000018ff */
[----:B------:R-:W3:Y:S07]  /*4fc0*/  LDSM.16.MT88.4 R44, [R218+0x3100] ;  /* 0x00310000da2c783b */ /* 0x000eee0000004200 */
[----:B------:R-:W-:Y:S01]  /*4fd0*/  HMMA.16816.F32 R200, R4, R40, R32 ;  /* 0x0000002804c8723c */ /* 0x000fe20000001820 */
[----:B------:R-:W4:Y:S07]  /*4fe0*/  LDSM.16.MT88.4 R32, [R219+0x900] ;  /* 0x00090000db20783b */ /* 0x000f2e0000004200 */
[C---:B-1----:R-:W-:Y:S08]  /*4ff0*/  HMMA.16816.F32 R20, R8.reuse, R48, RZ ;  /* 0x000000300814723c */ /* 0x042ff000000018ff */
[----:B------:R-:W-:Y:S08]  /*5000*/  HMMA.16816.F32 R16, R8, R50, RZ ;  /* 0x000000320810723c */ /* 0x000ff000000018ff */
[C---:B------:R-:W-:Y:S08]  /*5010*/  HMMA.16816.F32 R172, R4.reuse, R52, R28 ;  /* 0x0000003404ac723c */ /* 0x040ff0000000181c */
[----:B------:R-:W-:Y:S08]  /*5020*/  HMMA.16816.F32 R192, R4, R54, R24 ;  /* 0x0000003604c0723c */ /* 0x000ff00000001818 */
[C---:B--2---:R-:W-:Y:S08]  /*5030*/  HMMA.16816.F32 R52, R8.reuse, R36, RZ ;  /* 0x000000240834723c */ /* 0x044ff000000018ff */
[C---:B------:R-:W-:Y:S08]  /*5040*/  HMMA.16816.F32 R48, R8.reuse, R38, RZ ;  /* 0x000000260830723c */ /* 0x040ff000000018ff */
[C---:B---3--:R-:W-:Y:S08]  /*5050*/  HMMA.16816.F32 R36, R8.reuse, R46, RZ ;  /* 0x0000002e0824723c */ /* 0x048ff000000018ff */
[C---:B------:R-:W-:Y:S08]  /*5060*/  HMMA.16816.F32 R28, R8.reuse, R74, RZ ;  /* 0x0000004a081c723c */ /* 0x040ff000000018ff */
[----:B------:R-:W-:Y:S08]  /*5070*/  HMMA.16816.F32 R40, R8, R44, RZ ;  /* 0x0000002c0828723c */ /* 0x000ff000000018ff */
[C---:B----4-:R-:W-:Y:S08]  /*5080*/  HMMA.16816.F32 R184, R4.reuse, R32, R20 ;  /* 0x0000002004b8723c */ /* 0x050ff00000001814 */
[----:B------:R-:W-:Y:S08]  /*5090*/  HMMA.16816.F32 R176, R4, R34, R16 ;  /* 0x0000002204b0723c */ /* 0x000ff00000001810 */
[C---:B------:R-:W-:Y:S08]  /*50a0*/  HMMA.16816.F32 R24, R8.reuse, R80, RZ ;  /* 0x000000500818723c */ /* 0x040ff000000018ff */
[C---:B------:R-:W-:Y:S01]  /*50b0*/  HMMA.16816.F32 R20, R8.reuse, R82, RZ ;  /* 0x000000520814723c */ /* 0x040fe200000018ff */
[----:B------:R-:W-:Y:S07]  /*50c0*/  LDSM.16.MT88.4 R80, [R219+0x6900] ;  /* 0x00690000db50783b */ /* 0x000fee0000004200 */
[----:B------:R-:W-:Y:S08]  /*50d0*/  HMMA.16816.F32 R16, R8, R88, RZ ;  /* 0x000000580810723c */ /* 0x000ff000000018ff */
[C---:B------:R-:W-:Y:S01]  /*50e0*/  HMMA.16816.F32 R128, R4.reuse, R66, R36 ;  /* 0x000000420480723c */ /* 0x040fe20000001824 */
[----:B------:R-:W1:Y:S07]  /*50f0*/  LDSM.16.MT88.4 R36, [R217+0x9100] ;  /* 0x00910000d924783b */ /* 0x000e6e0000004200 */
[----:B------:R-:W-:Y:S01]  /*5100*/  HMMA.16816.F32 R168, R4, R62, R28 ;  /* 0x0000003e04a8723c */ /* 0x000fe2000000181c */
[----:B------:R-:W2:Y:S07]  /*5110*/  LDSM.16.MT88.4 R28, [R219+0x6100] ;  /* 0x00610000db1c783b */ /* 0x000eae0000004200 */
[----:B------:R-:W-:Y:S01]  /*5120*/  HMMA.16816.F32 R44, R8, R90, RZ ;  /* 0x0000005a082c723c */ /* 0x000fe200000018ff */
[----:B------:R-:W3:Y:S07]  /*5130*/  LDSM.16.MT88.4 R88, [R218+0x6900] ;  /* 0x00690000da58783b */ /* 0x000eee0000004200 */
[C---:B------:R-:W-:Y:S01]  /*5140*/  HMMA.16816.F32 R116, R4.reuse, R86, R48 ;  /* 0x000000560474723c */ /* 0x040fe20000001830 */
[----:B------:R-:W4:Y:S06]  /*5150*/  LDSM.16.MT88.4 R48, [R220+0x6900] ;  /* 0x00690000dc30783b */ /* 0x000f2c0000004200 */
[----:B------:R-:W-:Y:S01]  /*5160*/  IMAD.MOV.U32 R87, RZ, RZ, R122 ;  /* 0x000000ffff577224 */ /* 0x000fe200078e007a */
[----:B------:R-:W-:Y:S01]  /*5170*/  HMMA.16816.F32 R148, R4, R84, R52 ;  /* 0x000000540494723c */ /* 0x000fe20000001834 */
[----:B------:R-:W-:Y:S01]  /*5180*/  LDSM.16.MT88.4 R52, [R220+0x9100] ;  /* 0x00910000dc34783b */ /* 0x000fe20000004200 */
[----:B------:R-:W-:-:S05]  /*5190*/  IMAD.MOV.U32 R86, RZ, RZ, R103 ;  /* 0x000000ffff567224 */ /* 0x000fca00078e0067 */
[----:B------:R-:W-:Y:S01]  /*51a0*/  MOV R84, R121 ;  /* 0x0000007900547202 */ /* 0x000fe20000000f00 */
[----:B------:R-:W-:Y:S01]  /*51b0*/  HMMA.16816.F32 R124, R4, R64, R40 ;  /* 0x00000040047c723c */ /* 0x000fe20000001828 */
[----:B------:R-:W1:Y:S01]  /*51c0*/  LDSM.16.MT88.4 R40, [R218+0x9100] ;  /* 0x00910000da28783b */ /* 0x000e620000004200 */
[----:B------:R-:W-:-:S03]  /*51d0*/  IMAD.MOV.U32 R85, RZ, RZ, R120 ;  /* 0x000000ffff557224 */ /* 0x000fc600078e0078 */
[----:B------:R-:W1:Y:S03]  /*51e0*/  LDSM.16.MT88.4 R64, [R219+0x9100] ;  /* 0x00910000db40783b */ /* 0x000e660000004200 */
[----:B------:R-:W-:Y:S01]  /*51f0*/  HMMA.16816.F32 R32, R8, R72, RZ ;  /* 0x000000480820723c */ /* 0x000fe200000018ff */
[----:B------:R-:W-:Y:S07]  /*5200*/  LDSM.16.MT88.4 R72, [R218+0x9900] ;  /* 0x00990000da48783b */ /* 0x000fee0000004200 */
[C---:B------:R-:W-:Y:S08]  /*5210*/  HMMA.16816.F32 R152, R4.reuse, R56, R24 ;  /* 0x000000380498723c */ /* 0x040ff00000001818 */
[C---:B------:R-:W-:Y:S08]  /*5220*/  HMMA.16816.F32 R164, R4.reuse, R58, R20 ;  /* 0x0000003a04a4723c */ /* 0x040ff00000001814 */
[----:B------:R-:W-:Y:S08]  /*5230*/  HMMA.16816.F32 R160, R4, R68, R16 ;  /* 0x0000004404a0723c */ /* 0x000ff00000001810 */
[C---:B------:R-:W-:Y:S08]  /*5240*/  HMMA.16816.F32 R24, R8.reuse, R76, RZ ;  /* 0x0000004c0818723c */ /* 0x040ff000000018ff */
[C---:B------:R-:W-:Y:S01]  /*5250*/  HMMA.16816.F32 R20, R8.reuse, R78, RZ ;  /* 0x0000004e0814723c */ /* 0x040fe200000018ff */
[----:B------:R-:W3:Y:S07]  /*5260*/  LDSM.16.MT88.4 R76, [R217+0x9900] ;  /* 0x00990000d94c783b */ /* 0x000eee0000004200 */
[----:B------:R-:W-:Y:S08]  /*5270*/  HMMA.16816.F32 R16, R8, R92, RZ ;  /* 0x0000005c0810723c */ /* 0x000ff000000018ff */
[----:B------:R-:W-:Y:S08]  /*5280*/  HMMA.16816.F32 R140, R4, R60, R32 ;  /* 0x0000003c048c723c */ /* 0x000ff00000001820 */
[----:B-1----:R-:W-:Y:S08]  /*5290*/  HMMA.16816.F32 R32, R8, R36, RZ ;  /* 0x000000240820723c */ /* 0x002ff000000018ff */
[----:B------:R-:W-:Y:S01]  /*52a0*/  HMMA.16816.F32 R156, R4, R70, R44 ;  /* 0x00000046049c723c */ /* 0x000fe2000000182c */
[----:B------:R-:W1:Y:S07]  /*52b0*/  LDSM.16.MT88.4 R68, [R220+0x9900] ;  /* 0x00990000dc44783b */ /* 0x000e6e0000004200 */
[C---:B--2---:R-:W-:Y:S08]  /*52c0*/  HMMA.16816.F32 R56, R8.reuse, R28, RZ ;  /* 0x0000001c0838723c */ /* 0x044ff000000018ff */
[----:B------:R-:W-:Y:S08]  /*52d0*/  HMMA.16816.F32 R44, R8, R30, RZ ;  /* 0x0000001e082c723c */ /* 0x000ff000000018ff */
[C---:B---3--:R-:W-:Y:S07]  /*52e0*/  HMMA.16816.F32 R144, R4.reuse, R88, R24 ;  /* 0x000000580490723c */ /* 0x048fee0000001818 */
[----:B------:R-:W-:Y:S01]  /*52f0*/  IMAD.MOV.U32 R88, RZ, RZ, R111 ;  /* 0x000000ffff587224 */ /* 0x000fe200078e006f */
[----:B------:R-:W-:Y:S01]  /*5300*/  HMMA.16816.F32 R136, R4, R90, R20 ;  /* 0x0000005a0488723c */ /* 0x000fe20000001814 */
[----:B------:R-:W-:-:S07]  /*5310*/  MOV R89, R101 ;  /* 0x0000006500597202 */ /* 0x000fce0000000f00 */
[----:B----4-:R-:W-:Y:S07]  /*5320*/  HMMA.16816.F32 R120, R4, R48, R16 ;  /* 0x000000300478723c */ /* 0x010fee0000001810 */
[----:B------:R-:W-:Y:S01]  /*5330*/  IMAD.MOV.U32 R48, RZ, RZ, R110 ;  /* 0x000000ffff307224 */ /* 0x000fe200078e006e */
[----:B------:R-:W-:Y:S01]  /*5340*/  HMMA.16816.F32 R28, R8, R38, RZ ;  /* 0x00000026081c723c */ /* 0x000fe200000018ff */
[----:B------:R-:W-:-:S07]  /*5350*/  IMAD.MOV.U32 R49, RZ, RZ, R100 ;  /* 0x000000ffff317224 */ /* 0x000fce00078e0064 */
[C---:B------:R-:W-:Y:S08]  /*5360*/  HMMA.16816.F32 R24, R8.reuse, R40, RZ ;  /* 0x000000280818723c */ /* 0x040ff000000018ff */
[C---:B------:R-:W-:Y:S08]  /*5370*/  HMMA.16816.F32 R20, R8.reuse, R42, RZ ;  /* 0x0000002a0814723c */ /* 0x040ff000000018ff */
[C---:B------:R-:W-:Y:S08]  /*5380*/  HMMA.16816.F32 R16, R8.reuse, R52, RZ ;  /* 0x000000340810723c */ /* 0x040ff000000018ff */
[C---:B------:R-:W-:Y:S08]  /*5390*/  HMMA.16816.F32 R36, R8.reuse, R54, RZ ;  /* 0x000000360824723c */ /* 0x040ff000000018ff */
[C---:B------:R-:W-:Y:S08]  /*53a0*/  HMMA.16816.F32 R60, R8.reuse, R94, RZ ;  /* 0x0000005e083c723c */ /* 0x040ff000000018ff */
[C---:B------:R-:W-:Y:S08]  /*53b0*/  HMMA.16816.F32 R52, R8.reuse, R64, RZ ;  /* 0x000000400834723c */ /* 0x040ff000000018ff */
[----:B------:R-:W-:Y:S01]  /*53c0*/  HMMA.16816.F32 R40, R8, R66, RZ ;  /* 0x000000420828723c */ /* 0x000fe200000018ff */
[----:B------:R-:W2:Y:S07]  /*53d0*/  LDSM.16.MT88.4 R8, [R219+0x9900] ;  /* 0x00990000db08783b */ /* 0x000eae0000004200 */
[C---:B------:R-:W-:Y:S07]  /*53e0*/  HMMA.16816.F32 R92, R4.reuse, R76, R32 ;  /* 0x0000004c045c723c */ /* 0x040fee0000001820 */
[----:B------:R-:W-:Y:S01]  /*53f0*/  IMAD.MOV.U32 R33, RZ, RZ, R2 ;  /* 0x000000ffff217224 */ /* 0x000fe200078e0002 */
[----:B------:R-:W-:Y:S01]  /*5400*/  MOV R34, R89 ;  /* 0x0000005900227202 */ /* 0x000fe20000000f00 */
[----:B------:R-:W-:Y:S01]  /*5410*/  FFMA.FTZ R2, R107, c[0x0][0x2d0], -R12 ;  /* 0x0000b4006b027a23 */ /* 0x000fe2000001080c */
[----:B------:R-:W-:Y:S01]  /*5420*/  HMMA.16816.F32 R108, R4, R50, R60 ;  /* 0x00000032046c723c */ /* 0x000fe2000000183c */
[----:B------:R-:W-:-:S06]  /*5430*/  IMAD.MOV.U32 R35, RZ, RZ, R88 ;  /* 0x000000ffff237224 */ /* 0x000fcc00078e0058 */
[----:B------:R-:W-:Y:S01]  /*5440*/  MOV R62, R102 ;  /* 0x00000066003e7202 */ /* 0x000fe20000000f00 */
[C---:B------:R-:W-:Y:S01]  /*5450*/  HMMA.16816.F32 R88, R4.reuse, R78, R28 ;  /* 0x0000004e0458723c */ /* 0x040fe2000000181c */
[----:B------:R-:W-:Y:S01]  /*5460*/  IMAD.MOV.U32 R61, RZ, RZ, R99 ;  /* 0x000000ffff3d7224 */ /* 0x000fe200078e0063 */
[----:B------:R-:W-:Y:S01]  /*5470*/  MOV R51, R97 ;  /* 0x0000006100337202 */ /* 0x000fe20000000f00 */
[----:B------:R-:W-:Y:S02]  /*5480*/  IMAD.MOV.U32 R60, RZ, RZ, R98 ;  /* 0x000000ffff3c7224 */ /* 0x000fe400078e0062 */
[----:B------:R-:W-:Y:S02]  /*5490*/  IMAD.MOV.U32 R50, RZ, RZ, R96 ;  /* 0x000000ffff327224 */ /* 0x000fe400078e0060 */
[----:B------:R-:W-:Y:S01]  /*54a0*/  MOV R30, R211 ;  /* 0x000000d3001e7202 */ /* 0x000fe20000000f00 */
[----:B------:R-:W-:Y:S01]  /*54b0*/  HMMA.16816.F32 R100, R4, R80, R56 ;  /* 0x000000500464723c */ /* 0x000fe20000001838 */
[----:B------:R3:W-:Y:S01]  /*54c0*/  MUFU.EX2 R211, R2 ;  /* 0x0000000200d37308 */ /* 0x0007e20000000800 */
[----:B------:R-:W-:-:S06]  /*54d0*/  IMAD.MOV.U32 R31, RZ, RZ, R226 ;  /* 0x000000ffff1f7224 */ /* 0x000fcc00078e00e2 */
[C---:B------:R-:W-:Y:S08]  /*54e0*/  HMMA.16816.F32 R96, R4.reuse, R82, R44 ;  /* 0x000000520460723c */ /* 0x040ff0000000182c */
[C---:B------:R-:W-:Y:S01]  /*54f0*/  HMMA.16816.F32 R80, R4.reuse, R72, R24 ;  /* 0x000000480450723c */ /* 0x040fe20000001818 */
[--C-:B---3--:R-:W-:Y:S01]  /*5500*/  FFMA.FTZ R2, R106, c[0x0][0x2d0], -R12.reuse ;  /* 0x0000b4006a027a23 */ /* 0x108fe2000001080c */
[----:B------:R-:W-:Y:S06]  /*5510*/  LDSM.16.MT88.4 R24, [R220+0x1100] ;  /* 0x00110000dc18783b */ /* 0x000fec0000004200 */
[C---:B------:R-:W-:Y:S01]  /*5520*/  HMMA.16816.F32 R72, R4.reuse, R74, R20 ;  /* 0x0000004a0448723c */ /* 0x040fe20000001814 */
[----:B------:R3:W4:Y:S07]  /*5530*/  MUFU.EX2 R23, R2 ;  /* 0x0000000200177308 */ /* 0x00072e0000000800 */
[C---:B-1----:R-:W-:Y:S01]  /*5540*/  HMMA.16816.F32 R44, R4.reuse, R68, R16 ;  /* 0x00000044042c723c */ /* 0x042fe20000001810 */
[----:B------:R-:W1:Y:S07]  /*5550*/  LDSM.16.MT88.4 R16, [R217+0x1100] ;  /* 0x00110000d910783b */ /* 0x000e6e0000004200 */
[----:B--2---:R-:W-:Y:S01]  /*5560*/  HMMA.16816.F32 R52, R4, R8, R52 ;  /* 0x000000080434723c */ /* 0x004fe20000001834 */
[----:B---3--:R-:W-:-:S04]  /*5570*/  FFMA.FTZ R2, R105, c[0x0][0x2d0], -R12 ;  /* 0x0000b40069027a23 */ /* 0x008fc8000001080c */
[----:B------:R2:W-:Y:S03]  /*5580*/  MUFU.EX2 R63, R2 ;  /* 0x00000002003f7308 */ /* 0x0005e60000000800 */
[C---:B------:R-:W-:Y:S01]  /*5590*/  HMMA.16816.F32 R40, R4.reuse, R10, R40 ;  /* 0x0000000a0428723c */ /* 0x040fe20000001828 */
[----:B------:R-:W3:Y:S07]  /*55a0*/  LDSM.16.MT88.4 R8, [R218+0x1100] ;  /* 0x00110000da08783b */ /* 0x000eee0000004200 */
[----:B------:R-:W-:Y:S01]  /*55b0*/  HMMA.16816.F32 R36, R4, R70, R36 ;  /* 0x000000460424723c */ /* 0x000fe20000001824 */
[----:B--2---:R-:W-:-:S06]  /*55c0*/  FFMA.FTZ R2, R104, c[0x0][0x2d0], -R12 ;  /* 0x0000b40068027a23 */ /* 0x004fcc000001080c */
[----:B----4-:R-:W-:Y:S01]  /*55d0*/  F2FP.PACK_AB R4, R23, R211 ;  /* 0x000000d31704723e */ /* 0x010fe200000000ff */
[----:B------:R2:W4:Y:S02]  /*55e0*/  MUFU.EX2 R64, R2 ;  /* 0x0000000200407308 */ /* 0x0005240000000800 */
[----:B--2---:R-:W-:Y:S01]  /*55f0*/  FFMA.FTZ R2, R112, c[0x0][0x2d0], -R0 ;  /* 0x0000b40070027a23 */ /* 0x004fe20000010800 */
[----:B----4-:R-:W-:-:S05]  /*5600*/  F2FP.PACK_AB R6, R64, R63 ;  /* 0x0000003f4006723e */ /* 0x010fca00000000ff */
[----:B------:R2:W-:Y:S02]  /*5610*/  MUFU.EX2 R28, R2 ;  /* 0x00000002001c7308 */ /* 0x0005e40000000800 */
[----:B--2---:R-:W-:-:S06]  /*5620*/  FFMA.FTZ R2, R113, c[0x0][0x2d0], -R0 ;  /* 0x0000b40071027a23 */ /* 0x004fcc0000010800 */
[----:B------:R2:W4:Y:S02]  /*5630*/  MUFU.EX2 R32, R2 ;  /* 0x0000000200207308 */ /* 0x0005240000000800 */
[----:B--2---:R-:W-:Y:S01]  /*5640*/  FFMA.FTZ R2, R114, c[0x0][0x2d0], -R0 ;  /* 0x0000b40072027a23 */ /* 0x004fe20000010800 */
[----:B----4-:R-:W-:-:S05]  /*5650*/  F2FP.PACK_AB R5, R32, R28 ;  /* 0x0000001c2005723e */ /* 0x010fca00000000ff */
[----:B------:R2:W-:Y:S02]  /*5660*/  MUFU.EX2 R29, R2 ;  /* 0x00000002001d7308 */ /* 0x0005e40000000800 */
[----:B--2---:R-:W-:-:S06]  /*5670*/  FFMA.FTZ R2, R115, c[0x0][0x2d0], -R0 ;  /* 0x0000b40073027a23 */ /* 0x004fcc0000010800 */
[----:B------:R-:W2:Y:S02]  /*5680*/  MUFU.EX2 R226, R2 ;  /* 0x0000000200e27308 */ /* 0x000ea40000000800 */
[----:B--2---:R-:W-:Y:S02]  /*5690*/  F2FP.PACK_AB R7, R226, R29 ;  /* 0x0000001de207723e */ /* 0x004fe400000000ff */
[----:B------:R-:W-:-:S05]  /*56a0*/  MOV R2, R33 ;  /* 0x0000002100027202 */ /* 0x000fca0000000f00 */
[C---:B-1----:R-:W-:Y:S07]  /*56b0*/  HMMA.16816.F32 R56, R4.reuse, R16, R200 ;  /* 0x000000100438723c */ /* 0x042fee00000018c8 */
[----:B------:R-:W-:Y:S01]  /*56c0*/  IMAD.MOV.U32 R200, RZ, RZ, R31 ;  /* 0x000000ffffc87224 */ /* 0x000fe200078e001f */
[----:B---3--:R-:W-:Y:S01]  /*56d0*/  HMMA.16816.F32 R76, R4, R8, R188 ;  /* 0x00000008044c723c */ /* 0x008fe200000018bc */
[----:B------:R-:W-:Y:S02]  /*56e0*/  IMAD.MOV.U32 R31, RZ, RZ, R85 ;  /* 0x000000ffff1f7224 */ /* 0x000fe400078e0055 */
[----:B------:R-:W-:-:S02]  /*56f0*/  IMAD.MOV.U32 R201, RZ, RZ, R64 ;  /* 0x000000ffffc97224 */ /* 0x000fc400078e0040 */
[----:B------:R-:W-:Y:S02]  /*5700*/  IMAD.MOV.U32 R202, RZ, RZ, R50 ;  /* 0x000000ffffca7224 */ /* 0x000fe400078e0032 */
[----:B------:R-:W-:Y:S01]  /*5710*/  IMAD.MOV.U32 R191, RZ, RZ, R23 ;  /* 0x000000ffffbf7224 */ /* 0x000fe200078e0017 */
[----:B------:R-:W-:Y:S01]  /*5720*/  MOV R190, R28 ;  /* 0x0000001c00be7202 */ /* 0x000fe20000000f00 */
[----:B------:R-:W-:Y:S01]  /*5730*/  IMAD.MOV.U32 R189, RZ, RZ, R30 ;  /* 0x000000ffffbd7224 */ /* 0x000fe200078e001e */
[----:B------:R-:W-:Y:S01]  /*5740*/  MOV R30, R84 ;  /* 0x00000054001e7202 */ /* 0x000fe20000000f00 */
[----:B------:R-:W-:Y:S01]  /*5750*/  IMAD.MOV.U32 R28, RZ, RZ, R86 ;  /* 0x000000ffff1c7224 */ /* 0x000fe200078e0056 */
[----:B------:R-:W1:Y:S01]  /*5760*/  LDSM.16.MT88.4 R20, [R219+0x1100] ;  /* 0x00110000db14783b */ /* 0x000e620000004200 */
[----:B------:R-:W-:Y:S01]  /*5770*/  IMAD.MOV.U32 R188, RZ, RZ, R87 ;  /* 0x000000ffffbc7224 */ /* 0x000fe200078e0057 */
[C---:B------:R-:W-:Y:S01]  /*5780*/  HMMA.16816.F32 R64, R4.reuse, R18, R196 ;  /* 0x000000120440723c */ /* 0x040fe200000018c4 */
[----:B------:R-:W-:Y:S01]  /*5790*/  IMAD.MOV.U32 R203, RZ, RZ, R48 ;  /* 0x000000ffffcb7224 */ /* 0x000fe200078e0030 */
[----:B------:R-:W-:Y:S05]  /*57a0*/  LDSM.16.MT88.4 R16, [R217+0x4100] ;  /* 0x00410000d910783b */ /* 0x000fea0000004200 */
        /* <DEDUP_REMOVED lines=9> */
[C---:B------:R-:W-:Y:S01]  /*5840*/  HMMA.16816.F32 R68, R4.reuse, R24, R172 ;  /* 0x000000180444723c */ /* 0x040fe200000018ac */
[----:B------:R-:W-:Y:S01]  /*5850*/  MOV R180, R51 ;  /* 0x0000003300b47202 */ /* 0x000fe20000000f00 */
[----:B------:R-:W3:Y:S05]  /*5860*/  LDSM.16.MT88.4 R32, [R220+0x4100] ;  /* 0x00410000dc20783b */ /* 0x000eea0000004200 */
[----:B------:R-:W-:Y:S01]  /*5870*/  MOV R173, R49 ;  /* 0x0000003100ad7202 */ /* 0x000fe20000000f00 */
[----:B------:R-:W-:Y:S01]  /*5880*/  IMAD.MOV.U32 R175, RZ, RZ, R29 ;  /* 0x000000ffffaf7224 */ /* 0x000fe200078e001d */
[----:B------:R-:W-:Y:S01]  /*5890*/  MOV R174, R28 ;  /* 0x0000001c00ae7202 */ /* 0x000fe20000000f00 */
[C---:B------:R-:W-:Y:S01]  /*58a0*/  HMMA.16816.F32 R60, R4.reuse, R26, R192 ;  /* 0x0000001a043c723c */ /* 0x040fe200000018c0 */
[----:B------:R-:W-:Y:S07]  /*58b0*/  LDSM.16.MT88.4 R24, [R220+0xa100] ;  /* 0x00a10000dc18783b */ /* 0x000fee0000004200 */
[C---:B-1----:R-:W-:Y:S08]  /*58c0*/  HMMA.16816.F32 R48, R4.reuse, R20, R184 ;  /* 0x000000140430723c */ /* 0x042ff000000018b8 */
[C---:B------:R-:W-:Y:S01]  /*58d0*/  HMMA.16816.F32 R104, R4.reuse, R22, R176 ;  /* 0x000000160468723c */ /* 0x040fe200000018b0 */
[----:B------:R-:W1:Y:S07]  /*58e0*/  LDSM.16.MT88.4 R20, [R219+0x4100] ;  /* 0x00410000db14783b */ /* 0x000e6e0000004200 */
[C---:B--2---:R-:W-:Y:S08]  /*58f0*/  HMMA.16816.F32 R124, R4.reuse, R8, R124 ;  /* 0x00000008047c723c */ /* 0x044ff0000000187c */
[C---:B------:R-:W-:Y:S01]  /*5900*/  HMMA.16816.F32 R128, R4.reuse, R10, R128 ;  /* 0x0000000a0480723c */ /* 0x040fe20000001880 */
[----:B------:R-:W2:Y:S07]  /*5910*/  LDSM.16.MT88.4 R8, [R218+0x7100] ;  /* 0x00710000da08783b */ /* 0x000eae0000004200 */
[C---:B------:R-:W-:Y:S08]  /*5920*/  HMMA.16816.F32 R112, R4.reuse, R16, R148 ;  /* 0x000000100470723c */ /* 0x040ff00000001894 */
[C---:B------:R-:W-:Y:S01]  /*5930*/  HMMA.16816.F32 R116, R4.reuse, R18, R116 ;  /* 0x000000120474723c */ /* 0x040fe20000001874 */
[----:B------:R-:W4:Y:S07]  /*5940*/  LDSM.16.MT88.4 R16, [R217+0x7100] ;  /* 0x00710000d910783b */ /* 0x000f2e0000004200 */
[C---:B---3--:R-:W-:Y:S07]  /*5950*/  HMMA.16816.F32 R148, R4.reuse, R34, R168 ;  /* 0x000000220494723c */ /* 0x048fee00000018a8 */
[----:B------:R-:W-:Y:S01]  /*5960*/  MOV R170, R196 ;  /* 0x000000c400aa7202 */ /* 0x000fe20000000f00 */
[----:B------:R-:W-:Y:S01]  /*5970*/  IMAD.MOV.U32 R171, RZ, RZ, R197 ;  /* 0x000000ffffab7224 */ /* 0x000fe200078e00c5 */
[----:B------:R-:W-:Y:S01]  /*5980*/  MOV R34, R199 ;  /* 0x000000c700227202 */ /* 0x000fe20000000f00 */
[----:B------:R-:W-:Y:S01]  /*5990*/  IMAD.MOV.U32 R35, RZ, RZ, R198 ;  /* 0x000000ffff237224 */ /* 0x000fe200078e00c6 */
[----:B------:R-:W-:Y:S01]  /*59a0*/  HMMA.16816.F32 R140, R4, R32, R140 ;  /* 0x00000020048c723c */ /* 0x000fe2000000188c */
[----:B------:R-:W-:-:S02]  /*59b0*/  IMAD.MOV.U32 R169, RZ, RZ, R180 ;  /* 0x000000ffffa97224 */ /* 0x000fc400078e00b4 */
[----:B------:R-:W-:-:S04]  /*59c0*/  IMAD.MOV.U32 R168, RZ, RZ, R173 ;  /* 0x000000ffffa87224 */ /* 0x000fc800078e00ad */
[----:B------:R-:W-:Y:S01]  /*59d0*/  IMAD.MOV.U32 R33, RZ, RZ, R200 ;  /* 0x000000ffff217224 */ /* 0x000fe200078e00c8 */
[C---:B-1----:R-:W-:Y:S01]  /*59e0*/  HMMA.16816.F32 R196, R4.reuse, R22, R164 ;  /* 0x0000001604c4723c */ /* 0x042fe200000018a4 */
[----:B------:R-:W-:Y:S01]  /*59f0*/  IMAD.MOV.U32 R200, RZ, RZ, R2 ;  /* 0x000000ffffc87224 */ /* 0x000fe200078e0002 */
[----:B------:R-:W-:Y:S01]  /*5a00*/  MOV R2, R31 ;  /* 0x0000001f00027202 */ /* 0x000fe20000000f00 */
[----:B------:R-:W-:Y:S02]  /*5a10*/  IMAD.MOV.U32 R32, RZ, RZ, R30 ;  /* 0x000000ffff207224 */ /* 0x000fe400078e001e */
[----:B------:R-:W1:Y:S02]  /*5a20*/  LDSM.16.MT88.4 R28, [R220+0x7100] ;  /* 0x00710000dc1c783b */ /* 0x000e640000004200 */
[----:B------:R-:W-:Y:S01]  /*5a30*/  IMAD.MOV.U32 R164, RZ, RZ, R181 ;  /* 0x000000ffffa47224 */ /* 0x000fe200078e00b5 */
[----:B------:R-:W-:Y:S01]  /*5a40*/  MOV R166, R183 ;  /* 0x000000b700a67202 */ /* 0x000fe20000000f00 */
[----:B------:R-:W-:Y:S01]  /*5a50*/  IMAD.MOV.U32 R165, RZ, RZ, R182 ;  /* 0x000000ffffa57224 */ /* 0x000fe200078e00b6 */
[----:B--2---:R-:W-:Y:S01]  /*5a60*/  HMMA.16816.F32 R184, R4, R8, R144 ;  /* 0x0000000804b8723c */ /* 0x004fe20000001890 */
[----:B------:R-:W-:-:S07]  /*5a70*/  IMAD.MOV.U32 R167, RZ, RZ, R188 ;  /* 0x000000ffffa77224 */ /* 0x000fce00078e00bc */
[C---:B------:R-:W-:Y:S01]  /*5a80*/  HMMA.16816.F32 R180, R4.reuse, R10, R136 ;  /* 0x0000000a04b4723c */ /* 0x040fe20000001888 */
[----:B------:R-:W2:Y:S07]  /*5a90*/  LDSM.16.MT88.4 R8, [R218+0xa100] ;  /* 0x00a10000da08783b */ /* 0x000eae0000004200 */
[C---:B------:R-:W-:Y:S01]  /*5aa0*/  HMMA.16816.F32 R152, R4.reuse, R20, R152 ;  /* 0x000000140498723c */ /* 0x040fe20000001898 */
[----:B------:R-:W-:Y:S07]  /*5ab0*/  LDSM.16.MT88.4 R20, [R219+0x7100] ;  /* 0x00710000db14783b */ /* 0x000fee0000004200 */
[----:B----4-:R-:W-:Y:S07]  /*5ac0*/  HMMA.16816.F32 R192, R4, R16, R160 ;  /* 0x0000001004c0723c */ /* 0x010fee00000018a0 */
[----:B------:R-:W-:Y:S01]  /*5ad0*/  IMAD.MOV.U32 R161, RZ, RZ, R189 ;  /* 0x000000ffffa17224 */ /* 0x000fe200078e00bd */
[----:B------:R-:W-:Y:S01]  /*5ae0*/  MOV R162, R190 ;  /* 0x000000be00a27202 */ /* 0x000fe20000000f00 */
[----:B------:R-:W-:-:S02]  /*5af0*/  IMAD.MOV.U32 R163, RZ, RZ, R191 ;  /* 0x000000ffffa37224 */ /* 0x000fc400078e00bf */
[C---:B------:R-:W-:Y:S01]  /*5b00*/  HMMA.16816.F32 R188, R4.reuse, R18, R156 ;  /* 0x0000001204bc723c */ /* 0x040fe2000000189c */
[----:B------:R-:W3:Y:S07]  /*5b10*/  LDSM.16.MT88.4 R16, [R217+0xa100] ;  /* 0x00a10000d910783b */ /* 0x000eee0000004200 */
[C---:B-1----:R-:W-:Y:S07]  /*5b20*/  HMMA.16816.F32 R176, R4.reuse, R28, R120 ;  /* 0x0000001c04b0723c */ /* 0x042fee0000001878 */
[----:B------:R-:W-:Y:S01]  /*5b30*/  IMAD.MOV.U32 R28, RZ, RZ, R174 ;  /* 0x000000ffff1c7224 */ /* 0x000fe200078e00ae */
[----:B--2---:R-:W-:Y:S01]  /*5b40*/  HMMA.16816.F32 R144, R4, R8, R80 ;  /* 0x000000080490723c */ /* 0x004fe20000001850 */
[----:B------:R-:W-:-:S07]  /*5b50*/  MOV R29, R175 ;  /* 0x000000af001d7202 */ /* 0x000fce0000000f00 */
[C---:B------:R-:W-:Y:S01]  /*5b60*/  HMMA.16816.F32 R136, R4.reuse, R10, R72 ;  /* 0x0000000a0488723c */ /* 0x040fe20000001848 */
[----:B------:R-:W1:Y:S07]  /*5b70*/  LDSM.16.MT88.4 R8, [R219+0xa100] ;  /* 0x00a10000db08783b */ /* 0x000e6e0000004200 */
[C---:B------:R-:W-:Y:S07]  /*5b80*/  HMMA.16816.F32 R172, R4.reuse, R30, R108 ;  /* 0x0000001e04ac723c */ /* 0x040fee000000186c */
[----:B------:R-:W-:Y:S01]  /*5b90*/  IMAD.MOV.U32 R30, RZ, RZ, R161 ;  /* 0x000000ffff1e7224 */ /* 0x000fe200078e00a1 */
[----:B------:R-:W-:Y:S01]  /*5ba0*/  MOV R108, R163 ;  /* 0x000000a3006c7202 */ /* 0x000fe20000000f00 */
[----:B------:R-:W-:Y:S01]  /*5bb0*/  IMAD.MOV.U32 R31, RZ, RZ, R162 ;  /* 0x000000ffff1f7224 */ /* 0x000fe200078e00a2 */
[----:B---3--:R-:W-:Y:S01]  /*5bc0*/  HMMA.16816.F32 R156, R4, R18, R88 ;  /* 0x00000012049c723c */ /* 0x008fe20000001858 */
[----:B------:R-:W-:Y:S01]  /*5bd0*/  IMAD.MOV.U32 R111, RZ, RZ, R164 ;  /* 0x000000ffff6f7224 */ /* 0x000fe200078e00a4 */
[----:B------:R-:W-:Y:S01]  /*5be0*/  MOV R109, R166 ;  /* 0x000000a6006d7202 */ /* 0x000fe20000000f00 */
[----:B------:R-:W-:-:S05]  /*5bf0*/  IMAD.MOV.U32 R110, RZ, RZ, R165 ;  /* 0x000000ffff6e7224 */ /* 0x000fca00078e00a5 */
[C---:B------:R-:W-:Y:S07]  /*5c00*/  HMMA.16816.F32 R160, R4.reuse, R20, R100 ;  /* 0x0000001404a0723c */ /* 0x040fee0000001864 */
[----:B------:R-:W-:Y:S01]  /*5c10*/  IMAD.MOV.U32 R21, RZ, RZ, R168 ;  /* 0x000000ffff157224 */ /* 0x000fe200078e00a8 */
[----:B------:R-:W-:Y:S01]  /*5c20*/  MOV R100, R169 ;  /* 0x000000a900647202 */ /* 0x000fe20000000f00 */
[----:B------:R-:W-:Y:S01]  /*5c30*/  IMAD.MOV.U32 R101, RZ, RZ, R170 ;  /* 0x000000ffff657224 */ /* 0x000fe200078e00aa */
[----:B------:R-:W-:Y:S01]  /*5c40*/  MOV R103, R2 ;  /* 0x0000000200677202 */ /* 0x000fe20000000f00 */
[----:B------:R-:W-:Y:S01]  /*5c50*/  IMAD.MOV.U32 R102, RZ, RZ, R171 ;  /* 0x000000ffff667224 */ /* 0x000fe200078e00ab */
[----:B------:R-:W-:Y:S01]  /*5c60*/  HMMA.16816.F32 R120, R4, R24, R44 ;  /* 0x000000180478723c */ /* 0x000fe2000000182c */
[----:B------:R-:W-:-:S02]  /*5c70*/  FFMA.FTZ R2, R204, c[0x0][0x2d0], -R12 ;  /* 0x0000b400cc027a23 */ /* 0x000fc4000001080c */
[----:B------:R-:W-:-:S04]  /*5c80*/  IMAD.MOV.U32 R20, RZ, RZ, R167 ;  /* 0x000000ffff147224 */ /* 0x000fc800078e00a7 */
[----:B------:R-:W-:Y:S01]  /*5c90*/  IMAD.MOV.U32 R204, RZ, RZ, R20 ;  /* 0x000000ffffcc7224 */ /* 0x000fe200078e0014 */
[C---:B------:R-:W-:Y:S01]  /*5ca0*/  HMMA.16816.F32 R168, R4.reuse, R22, R96 ;  /* 0x0000001604a8723c */ /* 0x040fe20000001860 */
[----:B------:R-:W-:Y:S01]  /*5cb0*/  IMAD.MOV.U32 R20, RZ, RZ, R102 ;  /* 0x000000ffff147224 */ /* 0x000fe200078e0066 */
[----:B------:R-:W-:Y:S01]  /*5cc0*/  MOV R102, R30 ;  /* 0x0000001e00667202 */ /* 0x000fe20000000f00 */
[----:B------:R-:W-:Y:S01]  /*5cd0*/  IMAD.MOV.U32 R30, RZ, RZ, R34 ;  /* 0x000000ffff1e7224 */ /* 0x000fe200078e0022 */
[----:B------:R-:W-:Y:S01]  /*5ce0*/  MOV R34, R252 ;  /* 0x000000fc00227202 */ /* 0x000fe20000000f00 */
[----:B------:R-:W-:Y:S02]  /*5cf0*/  IMAD.MOV.U32 R91, RZ, RZ, R20 ;  /* 0x000000ffff5b7224 */ /* 0x000fe400078e0014 */
[----:B------:R-:W-:Y:S01]  /*5d00*/  IMAD.MOV.U32 R97, RZ, RZ, R21 ;  /* 0x000000ffff617224 */ /* 0x000fe200078e0015 */
[----:B------:R-:W-:Y:S01]  /*5d10*/  MOV R98, R100 ;  /* 0x0000006400627202 */ /* 0x000fe20000000f00 */
[----:B------:R-:W-:Y:S01]  /*5d20*/  IMAD.MOV.U32 R21, RZ, RZ, R29 ;  /* 0x000000ffff157224 */ /* 0x000fe200078e001d */
[C---:B------:R-:W-:Y:S01]  /*5d30*/  HMMA.16816.F32 R164, R4.reuse, R16, R92 ;  /* 0x0000001004a4723c */ /* 0x040fe2000000185c */
[----:B------:R-:W-:Y:S01]  /*5d40*/  IMAD.MOV.U32 R29, RZ, RZ, R33 ;  /* 0x000000ffff1d7224 */ /* 0x000fe200078e0021 */
[----:B------:R-:W-:Y:S01]  /*5d50*/  MOV R33, R213 ;  /* 0x000000d500217202 */ /* 0x000fe20000000f00 */
[----:B------:R-:W-:Y:S01]  /*5d60*/  IMAD.MOV.U32 R99, RZ, RZ, R101 ;  /* 0x000000ffff637224 */ /* 0x000fe200078e0065 */
[----:B------:R2:W-:Y:S01]  /*5d70*/  MUFU.EX2 R213, R2 ;  /* 0x0000000200d57308 */ /* 0x0005e20000000800 */
        /* <DEDUP_REMOVED lines=9> */
[----:B------:R-:W-:Y:S01]  /*5e10*/  HMMA.16816.F32 R92, R4, R26, R36 ;  /* 0x0000001a045c723c */ /* 0x000fe20000001824 */
[----:B------:R-:W-:Y:S01]  /*5e20*/  IMAD.MOV.U32 R90, RZ, RZ, R21 ;  /* 0x000000ffff5a7224 */ /* 0x000fe200078e0015 */
[----:B------:R-:W-:Y:S01]  /*5e30*/  LDSM.16.MT88.4 R24, [R219+0x1900] ;  /* 0x00190000db18783b */ /* 0x000fe20000004200 */
[----:B------:R-:W-:-:S02]  /*5e40*/  IMAD.MOV.U32 R17, RZ, RZ, R98 ;  /* 0x000000ffff117224 */ /* 0x000fc400078e0062 */
[----:B------:R-:W-:Y:S01]  /*5e50*/  IMAD.MOV.U32 R16, RZ, RZ, R212 ;  /* 0x000000ffff107224 */ /* 0x000fe200078e00d4 */
[----:B------:R-:W3:Y:S01]  /*5e60*/  LDSM.16.MT88.4 R20, [R217+0x1900] ;  /* 0x00190000d914783b */ /* 0x000ee20000004200 */
[----:B--2---:R-:W-:Y:S01]  /*5e70*/  FFMA.FTZ R2, R135, c[0x0][0x2d0], -R12 ;  /* 0x0000b40087027a23 */ /* 0x004fe2000001080c */
[----:B-1----:R-:W-:Y:S01]  /*5e80*/  HMMA.16816.F32 R72, R4, R8, R52 ;  /* 0x000000080448723c */ /* 0x002fe20000001834 */
[----:B------:R-:W-:Y:S01]  /*5e90*/  IMAD.MOV.U32 R98, RZ, RZ, R34 ;  /* 0x000000ffff627224 */ /* 0x000fe200078e0022 */
[----:B------:R-:W-:Y:S01]  /*5ea0*/  MOV R135, R16 ;  /* 0x0000001000877202 */ /* 0x000fe20000000f00 */
[----:B------:R1:W-:Y:S01]  /*5eb0*/  MUFU.EX2 R215, R2 ;  /* 0x0000000200d77308 */ /* 0x0003e20000000800 */
[----:B------:R-:W-:Y:S02]  /*5ec0*/  IMAD.MOV.U32 R29, RZ, RZ, R35 ;  /* 0x000000ffff1d7224 */ /* 0x000fe400078e0023 */
[----:B------:R-:W-:Y:S02]  /*5ed0*/  IMAD.MOV.U32 R96, RZ, RZ, R33 ;  /* 0x000000ffff607224 */ /* 0x000fe400078e0021 */
[----:B------:R-:W-:-:S02]  /*5ee0*/  IMAD.MOV.U32 R83, RZ, RZ, R90 ;  /* 0x000000ffff537224 */ /* 0x000fc400078e005a */
[--C-:B-1----:R-:W-:Y:S02]  /*5ef0*/  FFMA.FTZ R2, R134, c[0x0][0x2d0], -R12.reuse ;  /* 0x0000b40086027a23 */ /* 0x102fe4000001080c */
[----:B------:R-:W-:Y:S02]  /*5f00*/  IMAD.MOV.U32 R134, RZ, RZ, R17 ;  /* 0x000000ffff867224 */ /* 0x000fe400078e0011 */
[----:B------:R1:W-:Y:S01]  /*5f10*/  MUFU.EX2 R214, R2 ;  /* 0x0000000200d67308 */ /* 0x0003e20000000800 */
[----:B------:R-:W2:Y:S01]  /*5f20*/  LDSM.16.MT88.4 R16, [R218+0x1900] ;  /* 0x00190000da10783b */ /* 0x000ea20000004200 */
[----:B-1----:R-:W-:Y:S02]  /*5f30*/  FFMA.FTZ R2, R133, c[0x0][0x2d0], -R12 ;  /* 0x0000b40085027a23 */ /* 0x002fe4000001080c */
[----:B------:R-:W-:-:S04]  /*5f40*/  IMAD.MOV.U32 R133, RZ, RZ, R210 ;  /* 0x000000ffff857224 */ /* 0x000fc800078e00d2 */
[----:B------:R1:W4:Y:S02]  /*5f50*/  MUFU.EX2 R252, R2 ;  /* 0x0000000200fc7308 */ /* 0x0003240000000800 */
[----:B-1----:R-:W-:Y:S02]  /*5f60*/  FFMA.FTZ R2, R205, c[0x0][0x2d0], -R0 ;  /* 0x0000b400cd027a23 */ /* 0x002fe40000010800 */
[----:B------:R-:W-:Y:S01]  /*5f70*/  IMAD.MOV.U32 R205, RZ, RZ, R97 ;  /* 0x000000ffffcd7224 */ /* 0x000fe200078e0061 */
[----:B------:R-:W-:-:S03]  /*5f80*/  MOV R97, R32 ;  /* 0x0000002000617202 */ /* 0x000fc60000000f00 */
[----:B------:R1:W-:Y:S01]  /*5f90*/  MUFU.EX2 R212, R2 ;  /* 0x0000000200d47308 */ /* 0x0003e20000000800 */
[----:B------:R-:W-:Y:S01]  /*5fa0*/  HMMA.16816.F32 R32, R4, R10, R40 ;  /* 0x0000000a0420723c */ /* 0x000fe20000001828 */
[----:B------:R-:W2:Y:S06]  /*5fb0*/  LDSM.16.MT88.4 R8, [R220+0x1900] ;  /* 0x00190000dc08783b */ /* 0x000eac0000004200 */
[--C-:B------:R-:W-:Y:S01]  /*5fc0*/  FFMA.FTZ R4, R208, c[0x0][0x2d0], -R0.reuse ;  /* 0x0000b400d0047a23 */ /* 0x100fe20000010800 */
[----:B------:R-:W-:Y:S01]  /*5fd0*/  MOV R208, R13 ;  /* 0x0000000d00d07202 */ /* 0x000fe20000000f00 */
[----:B------:R-:W-:Y:S01]  /*5fe0*/  IMAD.MOV.U32 R13, RZ, RZ, R209 ;  /* 0x000000ffff0d7224 */ /* 0x000fe200078e00d1 */
[----:B----4-:R-:W-:Y:S01]  /*5ff0*/  F2FP.PACK_AB R6, R252, R214 ;  /* 0x000000d6fc06723e */ /* 0x010fe200000000ff */
[----:B------:R4:W-:Y:S01]  /*6000*/  MUFU.EX2 R209, R4 ;  /* 0x0000000400d17308 */ /* 0x0009e20000000800 */
[----:B-1----:R-:W-:Y:S01]  /*6010*/  FFMA.FTZ R2, R206, c[0x0][0x2d0], -R0 ;  /* 0x0000b400ce027a23 */ /* 0x002fe20000010800 */
[----:B------:R-:W-:-:S06]  /*6020*/  MOV R206, R211 ;  /* 0x000000d300ce7202 */ /* 0x000fcc0000000f00 */
[----:B------:R1:W1:Y:S01]  /*6030*/  MUFU.EX2 R211, R2 ;  /* 0x0000000200d37308 */ /* 0x0002620000000800 */
[----:B----4-:R-:W-:Y:S01]  /*6040*/  F2FP.PACK_AB R4, R215, R213 ;  /* 0x000000d5d704723e */ /* 0x010fe200000000ff */
[----:B-1----:R-:W-:Y:S01]  /*6050*/  FFMA.FTZ R2, R207, c[0x0][0x2d0], -R0 ;  /* 0x0000b400cf027a23 */ /* 0x002fe20000010800 */
[----:B------:R-:W-:Y:S01]  /*6060*/  F2FP.PACK_AB R5, R211, R212 ;  /* 0x000000d4d305723e */ /* 0x000fe200000000ff */
[----:B------:R-:W-:-:S04]  /*6070*/  IMAD.MOV.U32 R207, RZ, RZ, R89 ;  /* 0x000000ffffcf7224 */ /* 0x000fc800078e0059 */
[----:B------:R-:W1:Y:S02]  /*6080*/  MUFU.EX2 R210, R2 ;  /* 0x0000000200d27308 */ /* 0x000e640000000800 */
[----:B-1----:R-:W-:Y:S01]  /*6090*/  F2FP.PACK_AB R7, R210, R209 ;  /* 0x000000d1d207723e */ /* 0x002fe200000000ff */
[----:B------:R-:W-:-:S06]  /*60a0*/  IMAD.MOV.U32 R2, RZ, RZ, R91 ;  /* 0x000000ffff027224 */ /* 0x000fcc00078e005b */
[C---:B---3--:R-:W-:Y:S08]  /*60b0*/  HMMA.16816.F32 R44, R4.reuse, R20, R56 ;  /* 0x00000014042c723c */ /* 0x048ff00000001838 */
[C---:B------:R-:W-:Y:S01]  /*60c0*/  HMMA.16816.F32 R40, R4.reuse, R22, R64 ;  /* 0x000000160428723c */ /* 0x040fe20000001840 */
[----:B------:R-:W1:Y:S07]  /*60d0*/  LDSM.16.MT88.4 R20, [R217+0x4900] ;  /* 0x00490000d914783b */ /* 0x000e6e0000004200 */
[C---:B--2---:R-:W-:Y:S07]  /*60e0*/  HMMA.16816.F32 R88, R4.reuse, R18, R84 ;  /* 0x000000120458723c */ /* 0x044fee0000001854 */
[----:B------:R-:W-:Y:S01]  /*60f0*/  MOV R84, R83 ;  /* 0x0000005300547202 */ /* 0x000fe20000000f00 */
[----:B------:R-:W-:Y:S01]  /*6100*/  HMMA.16816.F32 R36, R4, R16, R76 ;  /* 0x000000100424723c */ /* 0x000fe2000000184c */
[----:B------:R-:W2:Y:S01]  /*6110*/  LDSM.16.MT88.4 R16, [R218+0x4900] ;  /* 0x00490000da10783b */ /* 0x000ea20000004200 */
[----:B------:R-:W-:Y:S01]  /*6120*/  IMAD.MOV.U32 R85, RZ, RZ, R30 ;  /* 0x000000ffff557224 */ /* 0x000fe200078e001e */
[----:B------:R-:W-:Y:S01]  /*6130*/  MOV R87, R28 ;  /* 0x0000001c00577202 */ /* 0x000fe20000000f00 */
[----:B------:R-:W-:-:S04]  /*6140*/  IMAD.MOV.U32 R86, RZ, RZ, R31 ;  /* 0x000000ffff567224 */ /* 0x000fc800078e001f */
[C---:B------:R-:W-:Y:S08]  /*6150*/  HMMA.16816.F32 R80, R4.reuse, R8, R68 ;  /* 0x000000080450723c */ /* 0x040ff00000001844 */
[C---:B------:R-:W-:Y:S01]  /*6160*/  HMMA.16816.F32 R76, R4.reuse, R10, R60 ;  /* 0x0000000a044c723c */ /* 0x040fe2000000183c */
[----:B------:R-:W3:Y:S07]  /*6170*/  LDSM.16.MT88.4 R8, [R220+0x4900] ;  /* 0x00490000dc08783b */ /* 0x000eee0000004200 */
[C---:B------:R-:W-:Y:S07]  /*6180*/  HMMA.16816.F32 R68, R4.reuse, R24, R48 ;  /* 0x000000180444723c */ /* 0x040fee0000001830 */
[----:B------:R-:W-:Y:S01]  /*6190*/  IMAD.MOV.U32 R51, RZ, RZ, R29 ;  /* 0x000000ffff337224 */ /* 0x000fe200078e001d */
[C---:B-1----:R-:W-:Y:S01]  /*61a0*/  HMMA.16816.F32 R60, R4.reuse, R20, R112 ;  /* 0x00000014043c723c */ /* 0x042fe20000001870 */
[----:B------:R-:W-:Y:S07]  /*61b0*/  LDSM.16.MT88.4 R28, [R219+0x4900] ;  /* 0x00490000db1c783b */ /* 0x000fee0000004200 */
[C---:B------:R-:W-:Y:S01]  /*61c0*/  HMMA.16816.F32 R56, R4.reuse, R22, R116 ;  /* 0x000000160438723c */ /* 0x040fe20000001874 */
[----:B------:R-:W-:Y:S07]  /*61d0*/  LDSM.16.MT88.4 R20, [R217+0x7900] ;  /* 0x00790000d914783b */ /* 0x000fee0000004200 */
[C---:B------:R-:W-:Y:S01]  /*61e0*/  HMMA.16816.F32 R64, R4.reuse, R26, R104 ;  /* 0x0000001a0440723c */ /* 0x040fe20000001868 */
[----:B------:R-:W1:Y:S07]  /*61f0*/  LDSM.16.MT88.4 R24, [R219+0x7900] ;  /* 0x00790000db18783b */ /* 0x000e6e0000004200 */
[C---:B--2---:R-:W-:Y:S08]  /*6200*/  HMMA.16816.F32 R52, R4.reuse, R16, R124 ;  /* 0x000000100434723c */ /* 0x044ff0000000187c */
[C---:B---3--:R-:W-:Y:S08]  /*6210*/  HMMA.16816.F32 R112, R4.reuse, R8, R140 ;  /* 0x000000080470723c */ /* 0x048ff0000000188c */
[C---:B------:R-:W-:Y:S01]  /*6220*/  HMMA.16816.F32 R116, R4.reuse, R10, R148 ;  /* 0x0000000a0474723c */ /* 0x040fe20000001894 */
[----:B------:R-:W2:Y:S07]  /*6230*/  LDSM.16.MT88.4 R8, [R220+0x7900] ;  /* 0x00790000dc08783b */ /* 0x000eae0000004200 */
[C---:B------:R-:W-:Y:S01]  /*6240*/  HMMA.16816.F32 R104, R4.reuse, R18, R128 ;  /* 0x000000120468723c */ /* 0x040fe20000001880 */
[----:B------:R-:W3:Y:S06]  /*6250*/  LDSM.16.MT88.4 R16, [R218+0x7900] ;  /* 0x00790000da10783b */ /* 0x000eec0000004200 */
        /* <DEDUP_REMOVED lines=9> */
[----:B-1----:R-:W-:Y:S01]  /*62f0*/  HMMA.16816.F32 R140, R4, R24, R160 ;  /* 0x00000018048c723c */ /* 0x002fe200000018a0 */
[----:B------:R-:W-:Y:S01]  /*6300*/  IMAD.MOV.U32 R208, RZ, RZ, R134 ;  /* 0x000000ffffd07224 */ /* 0x000fe200078e0086 */
[----:B------:R-:W-:Y:S01]  /*6310*/  MOV R134, R96 ;  /* 0x0000006000867202 */ /* 0x000fe20000000f00 */
[----:B------:R-:W-:-:S02]  /*6320*/  IMAD.MOV.U32 R133, RZ, RZ, R135 ;  /* 0x000000ffff857224 */ /* 0x000fc400078e0087 */
[----:B------:R-:W-:Y:S01]  /*6330*/  IMAD.MOV.U32 R135, RZ, RZ, R97 ;  /* 0x000000ffff877224 */ /* 0x000fe200078e0061 */
[----:B------:R-:W-:Y:S01]  /*6340*/  MOV R97, R99 ;  /* 0x0000006300617202 */ /* 0x000fe20000000f00 */
[----:B------:R-:W-:Y:S02]  /*6350*/  IMAD.MOV.U32 R96, RZ, RZ, R98 ;  /* 0x000000ffff607224 */ /* 0x000fe400078e0062 */
[----:B------:R-:W-:Y:S02]  /*6360*/  IMAD.MOV.U32 R98, RZ, RZ, R108 ;  /* 0x000000ffff627224 */ /* 0x000fe400078e006c */
[----:B------:R-:W-:Y:S02]  /*6370*/  IMAD.MOV.U32 R99, RZ, RZ, R109 ;  /* 0x000000ffff637224 */ /* 0x000fe400078e006d */
[----:B------:R-:W-:Y:S02]  /*6380*/  IMAD.MOV.U32 R87, RZ, RZ, R111 ;  /* 0x000000ffff577224 */ /* 0x000fe400078e006f */
[----:B------:R-:W-:Y:S01]  /*6390*/  HMMA.16816.F32 R108, R4, R28, R152 ;  /* 0x0000001c046c723c */ /* 0x000fe20000001898 */
[----:B------:R-:W-:-:S06]  /*63a0*/  FFMA.FTZ R2, R2, c[0x0][0x2d0], -R12 ;  /* 0x0000b40002027a23 */ /* 0x000fcc000001080c */
[----:B------:R-:W-:Y:S01]  /*63b0*/  IMAD.MOV.U32 R153, RZ, RZ, R100 ;  /* 0x000000ffff997224 */ /* 0x000fe200078e0064 */
[----:B------:R-:W-:Y:S01]  /*63c0*/  MOV R152, R101 ;  /* 0x0000006500987202 */ /* 0x000fe20000000f00 */
[----:B------:R-:W-:Y:S01]  /*63d0*/  IMAD.MOV.U32 R29, RZ, RZ, R102 ;  /* 0x000000ffff1d7224 */ /* 0x000fe200078e0066 */
[----:B--2---:R-:W-:Y:S01]  /*63e0*/  HMMA.16816.F32 R176, R4, R8, R176 ;  /* 0x0000000804b0723c */ /* 0x004fe200000018b0 */
[----:B------:R-:W-:Y:S01]  /*63f0*/  IMAD.MOV.U32 R28, RZ, RZ, R103 ;  /* 0x000000ffff1c7224 */ /* 0x000fe200078e0067 */
[----:B------:R-:W-:Y:S01]  /*6400*/  MOV R155, R86 ;  /* 0x00000056009b7202 */ /* 0x000fe20000000f00 */
[----:B------:R-:W-:Y:S02]  /*6410*/  IMAD.MOV.U32 R154, RZ, RZ, R134 ;  /* 0x000000ffff9a7224 */ /* 0x000fe400078e0086 */
[----:B------:R-:W-:-:S03]  /*6420*/  IMAD.MOV.U32 R134, RZ, RZ, R99 ;  /* 0x000000ffff867224 */ /* 0x000fc600078e0063 */
[C---:B------:R-:W-:Y:S07]  /*6430*/  HMMA.16816.F32 R100, R4.reuse, R30, R196 ;  /* 0x0000001e0464723c */ /* 0x040fee00000018c4 */
[----:B------:R-:W-:Y:S01]  /*6440*/  IMAD.MOV.U32 R30, RZ, RZ, R133 ;  /* 0x000000ffff1e7224 */ /* 0x000fe200078e0085 */
[----:B------:R-:W-:Y:S01]  /*6450*/  MOV R31, R135 ;  /* 0x00000087001f7202 */ /* 0x000fe20000000f00 */
[----:B------:R-:W-:Y:S01]  /*6460*/  IMAD.MOV.U32 R133, RZ, RZ, R96 ;  /* 0x000000ffff857224 */ /* 0x000fe200078e0060 */
[----:B------:R-:W-:Y:S01]  /*6470*/  MOV R135, R98 ;  /* 0x0000006200877202 */ /* 0x000fe20000000f00 */
[----:B------:R-:W-:Y:S01]  /*6480*/  IMAD.MOV.U32 R196, RZ, RZ, R97 ;  /* 0x000000ffffc47224 */ /* 0x000fe200078e0061 */
[----:B------:R-:W-:Y:S01]  /*6490*/  MOV R199, R51 ;  /* 0x0000003300c77202 */ /* 0x000fe20000000f00 */
[----:B------:R-:W-:Y:S01]  /*64a0*/  HMMA.16816.F32 R96, R4, R20, R192 ;  /* 0x000000140460723c */ /* 0x000fe200000018c0 */
[----:B------:R-:W-:-:S02]  /*64b0*/  IMAD.MOV.U32 R197, RZ, RZ, R85 ;  /* 0x000000ffffc57224 */ /* 0x000fc400078e0055 */
[----:B------:R-:W-:-:S04]  /*64c0*/  IMAD.MOV.U32 R198, RZ, RZ, R84 ;  /* 0x000000ffffc67224 */ /* 0x000fc800078e0054 */
[----:B------:R-:W-:Y:S01]  /*64d0*/  IMAD.MOV.U32 R195, RZ, RZ, R87 ;  /* 0x000000ffffc37224 */ /* 0x000fe200078e0057 */
[C---:B------:R-:W-:Y:S01]  /*64e0*/  HMMA.16816.F32 R172, R4.reuse, R10, R172 ;  /* 0x0000000a04ac723c */ /* 0x040fe200000018ac */
[----:B------:R-:W-:Y:S01]  /*64f0*/  IMAD.MOV.U32 R194, RZ, RZ, R30 ;  /* 0x000000ffffc27224 */ /* 0x000fe200078e001e */
[----:B------:R-:W-:Y:S01]  /*6500*/  MOV R30, R196 ;  /* 0x000000c4001e7202 */ /* 0x000fe20000000f00 */
[----:B------:R-:W1:Y:S01]  /*6510*/  LDSM.16.MT88.4 R8, [R220+0xa900] ;  /* 0x00a90000dc08783b */ /* 0x000e620000004200 */
        /* <DEDUP_REMOVED lines=17> */
[----:B---3--:R-:W-:Y:S01]  /*6630*/  HMMA.16816.F32 R48, R4, R16, R184 ;  /* 0x000000100430723c */ /* 0x008fe200000018b8 */
[----:B------:R2:W-:Y:S01]  /*6640*/  MUFU.EX2 R201, R2 ;  /* 0x0000000200c97308 */ /* 0x0005e20000000800 */
[----:B------:R-:W-:-:S02]  /*6650*/  IMAD.MOV.U32 R192, RZ, RZ, R194 ;  /* 0x000000ffffc07224 */ /* 0x000fc400078e00c2 */
[----:B------:R-:W-:Y:S01]  /*6660*/  IMAD.MOV.U32 R207, RZ, RZ, R205 ;  /* 0x000000ffffcf7224 */ /* 0x000fe200078e00cd */
[----:B------:R-:W-:Y:S01]  /*6670*/  MOV R205, R226 ;  /* 0x000000e200cd7202 */ /* 0x000fe20000000f00 */
[----:B------:R-:W-:Y:S01]  /*6680*/  IMAD.MOV.U32 R194, RZ, RZ, R30 ;  /* 0x000000ffffc27224 */ /* 0x000fe200078e001e */
[----:B------:R3:W5:Y:S01]  /*6690*/  LDL.LU R226, [R1+0x50] ;  /* 0x0000500001e27983 */ /* 0x0007620000300800 */
[----:B------:R-:W-:Y:S01]  /*66a0*/  IMAD.MOV.U32 R30, RZ, RZ, R196 ;  /* 0x000000ffff1e7224 */ /* 0x000fe200078e00c4 */
[----:B------:R-:W-:Y:S01]  /*66b0*/  HMMA.16816.F32 R148, R4, R18, R180 ;  /* 0x000000120494723c */ /* 0x000fe200000018b4 */
[----:B------:R-:W-:Y:S01]  /*66c0*/  IMAD.MOV.U32 R196, RZ, RZ, R199 ;  /* 0x000000ffffc47224 */ /* 0x000fe200078e00c7 */
[----:B------:R-:W4:Y:S01]  /*66d0*/  LDSM.16.MT88.4 R16, [R218+0xa900] ;  /* 0x00a90000da10783b */ /* 0x000f220000004200 */
[----:B--2---:R-:W-:Y:S01]  /*66e0*/  FFMA.FTZ R2, R193, c[0x0][0x2d0], -R12 ;  /* 0x0000b400c1027a23 */ /* 0x004fe2000001080c */
[----:B------:R-:W-:-:S04]  /*66f0*/  MOV R193, R195 ;  /* 0x000000c300c17202 */ /* 0x000fc80000000f00 */
[C---:B------:R-:W-:Y:S01]  /*6700*/  HMMA.16816.F32 R84, R4.reuse, R22, R188 ;  /* 0x000000160454723c */ /* 0x040fe200000018bc */
[----:B------:R-:W-:Y:S01]  /*6710*/  MOV R195, R31 ;  /* 0x0000001f00c37202 */ /* 0x000fe20000000f00 */
[----:B------:R-:W-:Y:S01]  /*6720*/  IMAD.MOV.U32 R199, RZ, RZ, R29 ;  /* 0x000000ffffc77224 */ /* 0x000fe200078e001d */
[----:B------:R-:W-:Y:S01]  /*6730*/  MOV R31, R197 ;  /* 0x000000c5001f7202 */ /* 0x000fe20000000f00 */
[----:B------:R-:W2:Y:S01]  /*6740*/  LDSM.16.MT88.4 R20, [R217+0xa900] ;  /* 0x00a90000d914783b */ /* 0x000ea20000004200 */
[----:B------:R-:W-:Y:S02]  /*6750*/  MOV R197, R28 ;  /* 0x0000001c00c57202 */ /* 0x000fe40000000f00 */
        /* <DEDUP_REMOVED lines=10> */
[----:B------:R1:W1:Y:S01]  /*6800*/  MUFU.EX2 R203, R2 ;  /* 0x0000000200cb7308 */ /* 0x0002620000000800 */
        /* <DEDUP_REMOVED lines=9> */
[C---:B------:R-:W-:Y:S01]  /*68a0*/  HMMA.16816.F32 R184, R4.reuse, R26, R168 ;  /* 0x0000001a04b8723c */ /* 0x040fe200000018a8 */
[----:B------:R-:W-:Y:S01]  /*68b0*/  MOV R29, R131 ;  /* 0x00000083001d7202 */ /* 0x000fe20000000f00 */
[----:B------:R3:W5:Y:S01]  /*68c0*/  LDL.LU R225, [R1+0x4c] ;  /* 0x00004c0001e17983 */ /* 0x0007620000300800 */
[----:B-1----:R-:W-:Y:S01]  /*68d0*/  FFMA.FTZ R2, R192, c[0x0][0x2d0], -R12 ;  /* 0x0000b400c0027a23 */ /* 0x002fe2000001080c */
[----:B------:R-:W-:Y:S01]  /*68e0*/  MOV R153, R224 ;  /* 0x000000e000997202 */ /* 0x000fe20000000f00 */
[----:B------:R-:W-:Y:S01]  /*68f0*/  IMAD.MOV.U32 R192, RZ, RZ, R196 ;  /* 0x000000ffffc07224 */ /* 0x000fe200078e00c4 */
[----:B------:R-:W-:Y:S01]  /*6900*/  MOV R31, R129 ;  /* 0x00000081001f7202 */ /* 0x000fe20000000f00 */
[----:B------:R1:W-:Y:S01]  /*6910*/  MUFU.EX2 R208, R2 ;  /* 0x0000000200d07308 */ /* 0x0003e20000000800 */
[----:B------:R-:W-:Y:S01]  /*6920*/  IMAD.MOV.U32 R195, RZ, RZ, R28 ;  /* 0x000000ffffc37224 */ /* 0x000fe200078e001c */
[----:B------:R-:W3:Y:S01]  /*6930*/  LDSM.16.MT88.4 R24, [R219+0xa900] ;  /* 0x00a90000db18783b */ /* 0x000ee20000004200 */
[----:B------:R-:W-:Y:S01]  /*6940*/  IMAD.MOV.U32 R28, RZ, RZ, R130 ;  /* 0x000000ffff1c7224 */ /* 0x000fe200078e0082 */
[----:B------:R-:W-:Y:S01]  /*6950*/  HMMA.16816.F32 R120, R4, R8, R120 ;  /* 0x000000080478723c */ /* 0x000fe20000001878 */
[----:B------:R-:W-:Y:S01]  /*6960*/  IMAD.MOV.U32 R162, RZ, RZ, R188 ;  /* 0x000000ffffa27224 */ /* 0x000fe200078e00bc */
[----:B------:R2:W5:Y:S01]  /*6970*/  LDL.LU R224, [R1+0x48] ;  /* 0x0000480001e07983 */ /* 0x0005620000300800 */
[----:B------:R-:W-:-:S02]  /*6980*/  IMAD.MOV.U32 R188, RZ, RZ, R190 ;  /* 0x000000ffffbc7224 */ /* 0x000fc400078e00be */
[----:B------:R-:W-:Y:S01]  /*6990*/  IMAD.MOV.U32 R190, RZ, RZ, R192 ;  /* 0x000000ffffbe7224 */ /* 0x000fe200078e00c0 */
[----:B------:R-:W-:Y:S01]  /*69a0*/  MOV R192, R30 ;  /* 0x0000001e00c07202 */ /* 0x000fe20000000f00 */
[----:B------:R-:W-:Y:S01]  /*69b0*/  IMAD.MOV.U32 R30, RZ, RZ, R31 ;  /* 0x000000ffff1e7224 */ /* 0x000fe200078e001f */
[----:B------:R-:W-:Y:S01]  /*69c0*/  HMMA.16816.F32 R180, R4, R10, R92 ;  /* 0x0000000a04b4723c */ /* 0x000fe2000000185c */
[----:B-1----:R-:W-:Y:S01]  /*69d0*/  FFMA.FTZ R2, R163, c[0x0][0x2d0], -R12 ;  /* 0x0000b400a3027a23 */ /* 0x002fe2000001080c */
[----:B------:R-:W-:Y:S01]  /*69e0*/  MOV R163, R189 ;  /* 0x000000bd00a37202 */ /* 0x000fe20000000f00 */
[----:B------:R-:W1:Y:S01]  /*69f0*/  LDSM.16.MT88.4 R8, [R217+0x2100] ;  /* 0x00210000d908783b */ /* 0x000e620000004200 */
[----:B------:R-:W-:Y:S01]  /*6a00*/  MOV R189, R191 ;  /* 0x000000bf00bd7202 */ /* 0x000fe20000000f00 */
[----:B------:R-:W-:-:S03]  /*6a10*/  IMAD.MOV.U32 R191, RZ, RZ, R29 ;  /* 0x000000ffffbf7224 */ /* 0x000fc600078e001d */
[C---:B----4-:R-:W-:Y:S01]  /*6a20*/  HMMA.16816.F32 R144, R4.reuse, R16, R144 ;  /* 0x000000100490723c */ /* 0x050fe20000001890 */
[----:B------:R-:W-:Y:S01]  /*6a30*/  IMAD.MOV.U32 R29, RZ, RZ, R153 ;  /* 0x000000ffff1d7224 */ /* 0x000fe200078e0099 */
[----:B------:R-:W-:Y:S01]  /*6a40*/  MOV R31, R28 ;  /* 0x0000001c001f7202 */ /* 0x000fe20000000f00 */
[----:B------:R-:W-:Y:S01]  /*6a50*/  IMAD.MOV.U32 R153, RZ, RZ, R202 ;  /* 0x000000ffff997224 */ /* 0x000fe200078e00ca */
[----:B------:R-:W-:Y:S01]  /*6a60*/  MOV R28, R152 ;  /* 0x00000098001c7202 */ /* 0x000fe20000000f00 */
[----:B------:R4:W1:Y:S01]  /*6a70*/  MUFU.EX2 R202, R2 ;  /* 0x0000000200ca7308 */ /* 0x0008620000000800 */
[----:B------:R-:W-:Y:S01]  /*6a80*/  IMAD.MOV.U32 R161, RZ, RZ, R163 ;  /* 0x000000ffffa17224 */ /* 0x000fe200078e00a3 */
[----:B------:R-:W-:Y:S01]  /*6a90*/  MOV R152, R154 ;  /* 0x0000009a00987202 */ /* 0x000fe20000000f00 */
[----:B------:R-:W-:Y:S01]  /*6aa0*/  IMAD.MOV.U32 R163, RZ, RZ, R189 ;  /* 0x000000ffffa37224 */ /* 0x000fe200078e00bd */
[----:B------:R-:W-:Y:S01]  /*6ab0*/  MOV R189, R29 ;  /* 0x0000001d00bd7202 */ /* 0x000fe20000000f00 */
[----:B------:R-:W-:Y:S01]  /*6ac0*/  HMMA.16816.F32 R124, R4, R18, R136 ;  /* 0x00000012047c723c */ /* 0x000fe20000001888 */
[----:B------:R-:W-:Y:S01]  /*6ad0*/  MOV R154, R223 ;  /* 0x000000df009a7202 */ /* 0x000fe20000000f00 */
[----:B------:R-:W1:Y:S01]  /*6ae0*/  LDSM.16.MT88.4 R16, [R219+0x2100] ;  /* 0x00210000db10783b */ /* 0x000e620000004200 */
[----:B------:R-:W-:-:S02]  /*6af0*/  MOV R29, R153 ;  /* 0x00000099001d7202 */ /* 0x000fc40000000f00 */
[----:B------:R-:W-:Y:S01]  /*6b00*/  MOV R153, R133 ;  /* 0x0000008500997202 */ /* 0x000fe20000000f00 */
[----:B------:R1:W5:Y:S02]  /*6b10*/  LDL.LU R223, [R1+0x44] ;  /* 0x0000440001df7983 */ /* 0x0003640000300800 */
[C---:B--2---:R-:W-:Y:S01]  /*6b20*/  HMMA.16816.F32 R164, R4.reuse, R20, R164 ;  /* 0x0000001404a4723c */ /* 0x044fe200000018a4 */
[----:B----4-:R-:W-:Y:S01]  /*6b30*/  FFMA.FTZ R2, R162, c[0x0][0x2d0], -R0 ;  /* 0x0000b400a2027a23 */ /* 0x010fe20000010800 */
[----:B------:R-:W-:Y:S02]  /*6b40*/  MOV R162, R188 ;  /* 0x000000bc00a27202 */ /* 0x000fe40000000f00 */
[----:B------:R-:W-:Y:S01]  /*6b50*/  MOV R188, R190 ;  /* 0x000000be00bc7202 */ /* 0x000fe20000000f00 */
[----:B------:R-:W-:Y:S01]  /*6b60*/  IMAD.MOV.U32 R190, RZ, RZ, R28 ;  /* 0x000000ffffbe7224 */ /* 0x000fe200078e001c */
[----:B------:R2:W-:Y:S01]  /*6b70*/  MUFU.EX2 R133, R2 ;  /* 0x0000000200857308 */ /* 0x0005e20000000800 */
[----:B------:R-:W-:Y:S01]  /*6b80*/  IMAD.MOV.U32 R28, RZ, RZ, R152 ;  /* 0x000000ffff1c7224 */ /* 0x000fe200078e0098 */
[----:B------:R-:W-:Y:S01]  /*6b90*/  HMMA.16816.F32 R156, R4, R22, R156 ;  /* 0x00000016049c723c */ /* 0x000fe2000000189c */
[----:B------:R-:W-:Y:S01]  /*6ba0*/  IMAD.MOV.U32 R152, RZ, RZ, R154 ;  /* 0x000000ffff987224 */ /* 0x000fe200078e009a */
[----:B------:R-:W-:Y:S01]  /*6bb0*/  MOV R196, R199 ;  /* 0x000000c700c47202 */ /* 0x000fe20000000f00 */
[----:B------:R-:W-:Y:S01]  /*6bc0*/  IMAD.MOV.U32 R154, RZ, RZ, R222 ;  /* 0x000000ffff9a7224 */ /* 0x000fe200078e00de */
[----:B------:R-:W-:Y:S01]  /*6bd0*/  LDSM.16.MT88.4 R20, [R220+0x2100] ;  /* 0x00210000dc14783b */ /* 0x000fe20000004200 */
[----:B--2---:R-:W-:Y:S01]  /*6be0*/  FFMA.FTZ R2, R161, c[0x0][0x2d0], -R0 ;  /* 0x0000b400a1027a23 */ /* 0x004fe20000010800 */
        /* <DEDUP_REMOVED lines=11> */
[----:B------:R2:W4:Y:S01]  /*6ca0*/  MUFU.EX2 R134, R2 ;  /* 0x0000000200867308 */ /* 0x0005220000000800 */
[----:B------:R-:W-:Y:S01]  /*6cb0*/  MOV R160, R162 ;  /* 0x000000a200a07202 */ /* 0x000fe20000000f00 */
[----:B------:R-:W-:Y:S01]  /*6cc0*/  IMAD.MOV.U32 R199, RZ, RZ, R128 ;  /* 0x000000ffffc77224 */ /* 0x000fe200078e0080 */
[----:B------:R-:W-:Y:S01]  /*6cd0*/  MOV R162, R200 ;  /* 0x000000c800a27202 */ /* 0x000fe20000000f00 */
[----:B------:R-:W-:Y:S01]  /*6ce0*/  IMAD.MOV.U32 R200, RZ, RZ, R15 ;  /* 0x000000ffffc87224 */ /* 0x000fe200078e000f */
[----:B------:R1:W5:Y:S01]  /*6cf0*/  LDL.LU R222, [R1+0x40] ;  /* 0x0000400001de7983 */ /* 0x0003620000300800 */
[----:B--2---:R-:W-:-:S02]  /*6d00*/  FFMA.FTZ R2, R161, c[0x0][0x2d0], -R0 ;  /* 0x0000b400a1027a23 */ /* 0x004fc40000010800 */
[----:B------:R-:W-:Y:S01]  /*6d10*/  IMAD.MOV.U32 R161, RZ, RZ, R28 ;  /* 0x000000ffffa17224 */ /* 0x000fe200078e001c */
[----:B------:R-:W-:Y:S01]  /*6d20*/  MOV R28, R29 ;  /* 0x0000001d001c7202 */ /* 0x000fe20000000f00 */
[----:B------:R-:W-:Y:S01]  /*6d30*/  IMAD.MOV.U32 R29, RZ, RZ, R152 ;  /* 0x000000ffff1d7224 */ /* 0x000fe200078e0098 */
[----:B------:R-:W-:Y:S01]  /*6d40*/  MOV R152, R153 ;  /* 0x0000009900987202 */ /* 0x000fe20000000f00 */
[----:B------:R-:W-:Y:S01]  /*6d50*/  IMAD.MOV.U32 R153, RZ, RZ, R154 ;  /* 0x000000ffff997224 */ /* 0x000fe200078e009a */
[----:B------:R-:W-:Y:S01]  /*6d60*/  MOV R154, R155 ;  /* 0x0000009b009a7202 */ /* 0x000fe20000000f00 */
[----:B------:R-:W-:Y:S02]  /*6d70*/  IMAD.MOV.U32 R155, RZ, RZ, R135 ;  /* 0x000000ffff9b7224 */ /* 0x000fe400078e0087 */
[----:B------:R2:W-:Y:S01]  /*6d80*/  MUFU.EX2 R135, R2 ;  /* 0x0000000200877308 */ /* 0x0005e20000000800 */
[----:B------:R-:W-:Y:S01]  /*6d90*/  IMAD.MOV.U32 R93, RZ, RZ, R200 ;  /* 0x000000ffff5d7224 */ /* 0x000fe200078e00c8 */
[----:B---3--:R-:W-:Y:S01]  /*6da0*/  HMMA.16816.F32 R128, R4, R24, R72 ;  /* 0x000000180480723c */ /* 0x008fe20000001848 */
[----:B--2---:R-:W-:-:S05]  /*6db0*/  FFMA.FTZ R2, R160, c[0x0][0x2d0], -R0 ;  /* 0x0000b400a0027a23 */ /* 0x004fca0000010800 */
[----:B------:R-:W2:Y:S02]  /*6dc0*/  MUFU.EX2 R200, R2 ;  /* 0x0000000200c87308 */ /* 0x000ea40000000800 */
[----:B------:R-:W-:Y:S01]  /*6dd0*/  HMMA.16816.F32 R72, R4, R26, R32 ;  /* 0x0000001a0448723c */ /* 0x000fe20000001820 */
[----:B------:R-:W3:Y:S01]  /*6de0*/  LDSM.16.MT88.4 R24, [R218+0x2100] ;  /* 0x00210000da18783b */ /* 0x000ee20000004200 */
[----:B------:R-:W-:Y:S01]  /*6df0*/  IMAD.MOV.U32 R95, RZ, RZ, R161 ;  /* 0x000000ffff5f7224 */ /* 0x000fe200078e00a1 */
[----:B------:R-:W-:Y:S02]  /*6e00*/  MOV R94, R162 ;  /* 0x000000a2005e7202 */ /* 0x000fe40000000f00 */
[----:B------:R-:W-:Y:S02]  /*6e10*/  LDSM.16.MT88.4 R32, [R218+0x5100] ;  /* 0x00510000da20783b */ /* 0x000fe40000004200 */
[----:B------:R-:W-:Y:S02]  /*6e20*/  F2FP.PACK_AB R4, R203, R201 ;  /* 0x000000c9cb04723e */ /* 0x000fe400000000ff */
[----:B-1----:R-:W-:-:S02]  /*6e30*/  F2FP.PACK_AB R6, R202, R208 ;  /* 0x000000d0ca06723e */ /* 0x002fc400000000ff */
[----:B----4-:R-:W-:Y:S02]  /*6e40*/  F2FP.PACK_AB R5, R134, R133 ;  /* 0x000000858605723e */ /* 0x010fe400000000ff */
[----:B--2---:R-:W-:-:S07]  /*6e50*/  F2FP.PACK_AB R7, R200, R135 ;  /* 0x00000087c807723e */ /* 0x004fce00000000ff */
[C---:B------:R-:W-:Y:S08]  /*6e60*/  HMMA.16816.F32 R136, R4.reuse, R8, R44 ;  /* 0x000000080488723c */ /* 0x040ff0000000182c */
[----:B------:R-:W-:Y:S01]  /*6e70*/  HMMA.16816.F32 R44, R4, R10, R40 ;  /* 0x0000000a042c723c */ /* 0x000fe20000001828 */
[----:B------:R-:W1:Y:S01]  /*6e80*/  LDSM.16.MT88.4 R8, [R217+0x5100] ;  /* 0x00510000d908783b */ /* 0x000e620000004200 */
[----:B------:R-:W-:-:S06]  /*6e90*/  IMAD.MOV.U32 R2, RZ, RZ, R163 ;  /* 0x000000ffff027224 */ /* 0x000fcc00078e00a3 */
[C---:B------:R-:W-:Y:S08]  /*6ea0*/  HMMA.16816.F32 R160, R4.reuse, R16, R68 ;  /* 0x0000001004a0723c */ /* 0x040ff00000001844 */
[C---:B------:R-:W-:Y:S01]  /*6eb0*/  HMMA.16816.F32 R68, R4.reuse, R18, R64 ;  /* 0x000000120444723c */ /* 0x040fe20000001840 */
[----:B------:R-:W2:Y:S07]  /*6ec0*/  LDSM.16.MT88.4 R16, [R219+0x5100] ;  /* 0x00510000db10783b */ /* 0x000eae0000004200 */
[----:B---3--:R-:W-:Y:S07]  /*6ed0*/  HMMA.16816.F32 R40, R4, R26, R88 ;  /* 0x0000001a0428723c */ /* 0x008fee0000001858 */
[----:B------:R-:W-:Y:S01]  /*6ee0*/  MOV R88, R152 ;  /* 0x0000009800587202 */ /* 0x000fe20000000f00 */
[----:B------:R-:W-:Y:S01]  /*6ef0*/  IMAD.MOV.U32 R89, RZ, RZ, R153 ;  /* 0x000000ffff597224 */ /* 0x000fe200078e0099 */
[----:B------:R-:W-:Y:S01]  /*6f00*/  MOV R90, R154 ;  /* 0x0000009a005a7202 */ /* 0x000fe20000000f00 */
[----:B------:R-:W-:-:S02]  /*6f10*/  IMAD.MOV.U32 R91, RZ, RZ, R155 ;  /* 0x000000ffff5b7224 */ /* 0x000fc400078e009b */
[C---:B------:R-:W-:Y:S08]  /*6f20*/  HMMA.16816.F32 R152, R4.reuse, R20, R80 ;  /* 0x000000140498723c */ /* 0x040ff00000001850 */
[C---:B------:R-:W-:Y:S01]  /*6f30*/  HMMA.16816.F32 R80, R4.reuse, R22, R76 ;  /* 0x000000160450723c */ /* 0x040fe2000000184c */
[----:B------:R-:W3:Y:S07]  /*6f40*/  LDSM.16.MT88.4 R20, [R220+0x5100] ;  /* 0x00510000dc14783b */ /* 0x000eee0000004200 */
[C---:B-1----:R-:W-:Y:S08]  /*6f50*/  HMMA.16816.F32 R168, R4.reuse, R8, R60 ;  /* 0x0000000804a8723c */ /* 0x042ff0000000183c */
[C---:B------:R-:W-:Y:S01]  /*6f60*/  HMMA.16816.F32 R60, R4.reuse, R10, R56 ;  /* 0x0000000a043c723c */ /* 0x040fe20000001838 */
[----:B------:R-:W1:Y:S07]  /*6f70*/  LDSM.16.MT88.4 R8, [R217+0x8100] ;  /* 0x00810000d908783b */ /* 0x000e6e0000004200 */
[C---:B------:R-:W-:Y:S08]  /*6f80*/  HMMA.16816.F32 R52, R4.reuse, R32, R52 ;  /* 0x000000200434723c */ /* 0x040ff00000001834 */
[C---:B------:R-:W-:Y:S08]  /*6f90*/  HMMA.16816.F32 R32, R4.reuse, R34, R104 ;  /* 0x000000220420723c */ /* 0x040ff00000001868 */
[C---:B--2---:R-:W-:Y:S08]  /*6fa0*/  HMMA.16816.F32 R108, R4.reuse, R16, R108 ;  /* 0x00000010046c723c */ /* 0x044ff0000000186c */
[----:B------:R-:W-:Y:S01]  /*6fb0*/  HMMA.16816.F32 R104, R4, R18, R100 ;  /* 0x000000120468723c */ /* 0x000fe20000001864 */
[----:B------:R-:W2:Y:S01]  /*6fc0*/  LDSM.16.MT88.4 R16, [R219+0x8100] ;  /* 0x00810000db10783b */ /* 0x000ea20000004200 */
[----:B------:R-:W-:Y:S01]  /*6fd0*/  MOV R26, R28 ;  /* 0x0000001c001a7202 */ /* 0x000fe20000000f00 */
[----:B------:R-:W-:-:S05]  /*6fe0*/  IMAD.MOV.U32 R27, RZ, RZ, R29 ;  /* 0x000000ffff1b7224 */ /* 0x000fca00078e001d */
[C---:B------:R-:W-:Y:S07]  /*6ff0*/  HMMA.16816.F32 R36, R4.reuse, R24, R36 ;  /* 0x000000180424723c */ /* 0x040fee0000001824 */
[----:B------:R-:W-:Y:S01]  /*7000*/  MOV R25, R30 ;  /* 0x0000001e00197202 */ /* 0x000fe20000000f00 */
[----:B------:R-:W-:Y:S01]  /*7010*/  IMAD.MOV.U32 R24, RZ, RZ, R31 ;  /* 0x000000ffff187224 */ /* 0x000fe200078e001f */
[C---:B---3--:R-:W-:Y:S01]  /*7020*/  HMMA.16816.F32 R64, R4.reuse, R20, R112 ;  /* 0x000000140440723c */ /* 0x048fe20000001870 */
[----:B------:R-:W3:Y:S07]  /*7030*/  LDSM.16.MT88.4 R28, [R218+0x8100] ;  /* 0x00810000da1c783b */ /* 0x000eee0000004200 */
[C---:B------:R-:W-:Y:S01]  /*7040*/  HMMA.16816.F32 R116, R4.reuse, R22, R116 ;  /* 0x000000160474723c */ /* 0x040fe20000001874 */
[----:B------:R-:W4:Y:S07]  /*7050*/  LDSM.16.MT88.4 R20, [R220+0x8100] ;  /* 0x00810000dc14783b */ /* 0x000f2e0000004200 */
[----:B-1----:R-:W-:Y:S01]  /*7060*/  HMMA.16816.F32 R76, R4, R8, R96 ;  /* 0x00000008044c723c */ /* 0x002fe20000001860 */
[----:B------:R-:W-:-:S07]  /*7070*/  IMAD.MOV.U32 R59, RZ, RZ, R89 ;  /* 0x000000ffff3b7224 */ /* 0x000fce00078e0059 */
[C---:B------:R-:W-:Y:S01]  /*7080*/  HMMA.16816.F32 R84, R4.reuse, R10, R84 ;  /* 0x0000000a0454723c */ /* 0x040fe20000001854 */
[----:B------:R-:W1:Y:S01]  /*7090*/  LDSM.16.MT88.4 R8, [R217+0xb100] ;  /* 0x00b10000d908783b */ /* 0x000e620000004200 */
[----:B------:R-:W-:Y:S01]  /*70a0*/  MOV R96, R88 ;  /* 0x0000005800607202 */ /* 0x000fe20000000f00 */
[----:B------:R-:W-:Y:S01]  /*70b0*/  IMAD.MOV.U32 R89, RZ, RZ, R91 ;  /* 0x000000ffff597224 */ /* 0x000fe200078e005b */
[----:B------:R-:W-:Y:S01]  /*70c0*/  MOV R88, R90 ;  /* 0x0000005a00587202 */ /* 0x000fe20000000f00 */
[----:B------:R-:W-:Y:S01]  /*70d0*/  IMAD.MOV.U32 R97, RZ, RZ, R27 ;  /* 0x000000ffff617224 */ /* 0x000fe200078e001b */
[----:B------:R-:W-:Y:S01]  /*70e0*/  MOV R98, R26 ;  /* 0x0000001a00627202 */ /* 0x000fe20000000f00 */
[----:B------:R-:W-:Y:S01]  /*70f0*/  IMAD.MOV.U32 R91, RZ, RZ, R25 ;  /* 0x000000ffff5b7224 */ /* 0x000fe200078e0019 */
[----:B------:R-:W-:Y:S01]  /*7100*/  MOV R90, R24 ;  /* 0x00000018005a7202 */ /* 0x000fe20000000f00 */
[C---:B--2---:R-:W-:Y:S01]  /*7110*/  HMMA.16816.F32 R112, R4.reuse, R16, R140 ;  /* 0x000000100470723c */ /* 0x044fe2000000188c */
[----:B------:R-:W2:Y:S07]  /*7120*/  LDSM.16.MT88.4 R24, [R218+0xb100] ;  /* 0x00b10000da18783b */ /* 0x000eae0000004200 */
[----:B------:R-:W-:Y:S01]  /*7130*/  HMMA.16816.F32 R184, R4, R18, R184 ;  /* 0x0000001204b8723c */ /* 0x000fe200000018b8 */
[----:B------:R-:W1:Y:S01]  /*7140*/  LDSM.16.MT88.4 R16, [R220+0xb100] ;  /* 0x00b10000dc10783b */ /* 0x000e620000004200 */
[----:B------:R-:W-:Y:S01]  /*7150*/  IMAD.MOV.U32 R99, RZ, RZ, R93 ;  /* 0x000000ffff637224 */ /* 0x000fe200078e005d */
[----:B------:R-:W-:-:S05]  /*7160*/  MOV R56, R94 ;  /* 0x0000005e00387202 */ /* 0x000fca0000000f00 */
[C---:B---3--:R-:W-:Y:S08]  /*7170*/  HMMA.16816.F32 R48, R4.reuse, R28, R48 ;  /* 0x0000001c0430723c */ /* 0x048ff00000001830 */
[C---:B------:R-:W-:Y:S07]  /*7180*/  HMMA.16816.F32 R28, R4.reuse, R30, R148 ;  /* 0x0000001e041c723c */ /* 0x040fee0000001894 */
[----:B------:R-:W-:Y:S01]  /*7190*/  MOV R148, R91 ;  /* 0x0000005b00947202 */ /* 0x000fe20000000f00 */
[----:B----4-:R-:W-:Y:S01]  /*71a0*/  HMMA.16816.F32 R100, R4, R22, R172 ;  /* 0x000000160464723c */ /* 0x010fe200000018ac */
[----:B------:R-:W-:Y:S01]  /*71b0*/  IMAD.MOV.U32 R91, RZ, RZ, R2 ;  /* 0x000000ffff5b7224 */ /* 0x000fe200078e0002 */
[----:B------:R-:W-:Y:S01]  /*71c0*/  MOV R149, R89 ;  /* 0x0000005900957202 */ /* 0x000fe20000000f00 */
[----:B------:R-:W-:Y:S01]  /*71d0*/  IMAD.MOV.U32 R89, RZ, RZ, R95 ;  /* 0x000000ffff597224 */ /* 0x000fe200078e005f */
[----:B------:R-:W-:-:S03]  /*71e0*/  MOV R2, R92 ;  /* 0x0000005c00027202 */ /* 0x000fc60000000f00 */
[----:B------:R-:W-:Y:S01]  /*71f0*/  IMAD.MOV.U32 R23, RZ, RZ, R199 ;  /* 0x000000ffff177224 */ /* 0x000fe200078e00c7 */
[----:B------:R-:W-:Y:S01]  /*7200*/  MOV R172, R207 ;  /* 0x000000cf00ac7202 */ /* 0x000fe20000000f00 */
[----:B------:R-:W-:Y:S01]  /*7210*/  IMAD.MOV.U32 R173, RZ, RZ, R206 ;  /* 0x000000ffffad7224 */ /* 0x000fe200078e00ce */
[----:B------:R-:W-:Y:S01]  /*7220*/  MOV R174, R205 ;  /* 0x000000cd00ae7202 */ /* 0x000fe20000000f00 */
[----:B------:R-:W-:Y:S01]  /*7230*/  HMMA.16816.F32 R92, R4, R20, R176 ;  /* 0x00000014045c723c */ /* 0x000fe200000018b0 */
[----:B------:R-:W-:Y:S01]  /*7240*/  IMAD.MOV.U32 R175, RZ, RZ, R204 ;  /* 0x000000ffffaf7224 */ /* 0x000fe200078e00cc */
[----:B------:R-:W-:Y:S01]  /*7250*/  MOV R143, R23 ;  /* 0x00000017008f7202 */ /* 0x000fe20000000f00 */
[----:B------:R-:W-:Y:S01]  /*7260*/  IMAD.MOV.U32 R23, RZ, RZ, R172 ;  /* 0x000000ffff177224 */ /* 0x000fe200078e00ac */
[----:B------:R-:W-:Y:S01]  /*7270*/  MOV R22, R198 ;  /* 0x000000c600167202 */ /* 0x000fe20000000f00 */
[----:B------:R-:W-:Y:S02]  /*7280*/  FFMA.FTZ R2, R2, c[0x0][0x2d0], -R12 ;  /* 0x0000b40002027a23 */ /* 0x000fe4000001080c */
        /* <DEDUP_REMOVED lines=15> */
[----:B------:R-:W-:Y:S01]  /*7380*/  IMAD.MOV.U32 R177, RZ, RZ, R195 ;  /* 0x000000ffffb17224 */ /* 0x000fe200078e00c3 */
[----:B-1----:R-:W-:Y:S01]  /*7390*/  HMMA.16816.F32 R188, R4, R8, R164 ;  /* 0x0000000804bc723c */ /* 0x002fe200000018a4 */
[----:B---3--:R-:W-:Y:S01]  /*73a0*/  FFMA.FTZ R2, R22, c[0x0][0x2d0], -R12 ;  /* 0x0000b40016027a23 */ /* 0x008fe2000001080c */
[----:B------:R-:W-:-:S06]  /*73b0*/  MOV R22, R21 ;  /* 0x0000001500167202 */ /* 0x000fcc0000000f00 */
[C---:B------:R-:W-:Y:S01]  /*73c0*/  HMMA.16816.F32 R192, R4.reuse, R10, R156 ;  /* 0x0000000a04c0723c */ /* 0x040fe2000000189c */
[----:B------:R1:W3:Y:S01]  /*73d0*/  MUFU.EX2 R21, R2 ;  /* 0x0000000200157308 */ /* 0x0002e20000000800 */
[----:B------:R-:W4:Y:S01]  /*73e0*/  LDSM.16.MT88.4 R8, [R219+0xb100] ;  /* 0x00b10000db08783b */ /* 0x000f220000004200 */
[----:B------:R-:W-:Y:S01]  /*73f0*/  MOV R178, R196 ;  /* 0x000000c400b27202 */ /* 0x000fe20000000f00 */
[----:B------:R-:W-:Y:S01]  /*7400*/  IMAD.MOV.U32 R167, RZ, RZ, R176 ;  /* 0x000000ffffa77224 */ /* 0x000fe200078e00b0 */
[----:B------:R-:W-:Y:S02]  /*7410*/  MOV R15, R221 ;  /* 0x000000dd000f7202 */ /* 0x000fe40000000f00 */
[----:B------:R-:W-:Y:S01]  /*7420*/  IMAD.MOV.U32 R159, RZ, RZ, R172 ;  /* 0x000000ffff9f7224 */ /* 0x000fe200078e00ac */
[----:B------:R-:W-:Y:S01]  /*7430*/  MOV R164, R173 ;  /* 0x000000ad00a47202 */ /* 0x000fe20000000f00 */
[----:B------:R-:W-:Y:S01]  /*7440*/  IMAD.MOV.U32 R173, RZ, RZ, R178 ;  /* 0x000000ffffad7224 */ /* 0x000fe200078e00b2 */
[----:B------:R-:W-:Y:S01]  /*7450*/  MOV R166, R175 ;  /* 0x000000af00a67202 */ /* 0x000fe20000000f00 */
[----:B-1----:R-:W-:Y:S01]  /*7460*/  FFMA.FTZ R2, R143, c[0x0][0x2d0], -R12 ;  /* 0x0000b4008f027a23 */ /* 0x002fe2000001080c */
[----:B------:R-:W-:Y:S01]  /*7470*/  MOV R176, R149 ;  /* 0x0000009500b07202 */ /* 0x000fe20000000f00 */
[----:B------:R-:W-:Y:S01]  /*7480*/  IMAD.MOV.U32 R143, RZ, RZ, R23 ;  /* 0x000000ffff8f7224 */ /* 0x000fe200078e0017 */
[C---:B--2---:R-:W-:Y:S01]  /*7490*/  HMMA.16816.F32 R204, R4.reuse, R26, R124 ;  /* 0x0000001a04cc723c */ /* 0x044fe2000000187c */
[----:B------:R1:W-:Y:S01]  /*74a0*/  MUFU.EX2 R23, R2 ;  /* 0x0000000200177308 */ /* 0x0003e20000000800 */
[----:B------:R-:W-:Y:S01]  /*74b0*/  MOV R172, R177 ;  /* 0x000000b100ac7202 */ /* 0x000fe20000000f00 */
[----:B------:R-:W-:Y:S01]  /*74c0*/  IMAD.MOV.U32 R179, RZ, RZ, R197 ;  /* 0x000000ffffb37224 */ /* 0x000fe200078e00c5 */
[----:B------:R-:W-:Y:S01]  /*74d0*/  MOV R178, R151 ;  /* 0x0000009700b27202 */ /* 0x000fe20000000f00 */
[----:B------:R-:W-:Y:S01]  /*74e0*/  IMAD.MOV.U32 R175, RZ, RZ, R148 ;  /* 0x000000ffffaf7224 */ /* 0x000fe200078e0094 */
[----:B------:R2:W5:Y:S01]  /*74f0*/  LDL.LU R221, [R1+0x3c] ;  /* 0x00003c0001dd7983 */ /* 0x0005620000300800 */
[----:B------:R-:W-:Y:S01]  /*7500*/  IMAD.MOV.U32 R177, RZ, RZ, R150 ;  /* 0x000000ffffb17224 */ /* 0x000fe200078e0096 */
[----:B------:R-:W-:Y:S02]  /*7510*/  HMMA.16816.F32 R196, R4, R24, R144 ;  /* 0x0000001804c4723c */ /* 0x000fe40000001890 */
[----:B------:R-:W2:Y:S01]  /*7520*/  LDSM.16.MT88.4 R148, [R218+0x2900] ;  /* 0x00290000da94783b */ /* 0x000ea20000004200 */
[----:B------:R-:W-:-:S02]  /*7530*/  IMAD.MOV.U32 R165, RZ, RZ, R174 ;  /* 0x000000ffffa57224 */ /* 0x000fc400078e00ae */
[----:B-1----:R-:W-:-:S03]  /*7540*/  FFMA.FTZ R2, R22, c[0x0][0x2d0], -R12 ;  /* 0x0000b40016027a23 */ /* 0x002fc6000001080c */
[----:B------:R-:W-:Y:S01]  /*7550*/  HMMA.16816.F32 R24, R4, R16, R120 ;  /* 0x000000100418723c */ /* 0x000fe20000001878 */
[----:B------:R1:W5:Y:S01]  /*7560*/  LDL.LU R216, [R1+0x38] ;  /* 0x0000380001d87983 */ /* 0x0003620000300800 */
[----:B------:R3:W1:Y:S01]  /*7570*/  MUFU.EX2 R22, R2 ;  /* 0x0000000200167308 */ /* 0x0006620000000800 */
[----:B------:R-:W-:Y:S01]  /*7580*/  MOV R174, R179 ;  /* 0x000000b300ae7202 */ /* 0x000fe20000000f00 */
[----:B------:R-:W-:-:S04]  /*7590*/  IMAD.MOV.U32 R179, RZ, RZ, R96 ;  /* 0x000000ffffb37224 */ /* 0x000fc800078e0060 */
[----:B------:R-:W-:Y:S01]  /*75a0*/  HMMA.16816.F32 R16, R4, R18, R180 ;  /* 0x000000120410723c */ /* 0x000fe200000018b4 */
[----:B------:R-:W1:Y:S01]  /*75b0*/  LDSM.16.MT88.4 R180, [R218+0x5900] ;  /* 0x00590000dab4783b */ /* 0x000e620000004200 */
[----:B------:R-:W-:Y:S01]  /*75c0*/  MOV R96, R97 ;  /* 0x0000006100607202 */ /* 0x000fe20000000f00 */
[----:B------:R-:W-:Y:S01]  /*75d0*/  IMAD.MOV.U32 R97, RZ, RZ, R98 ;  /* 0x000000ffff617224 */ /* 0x000fe200078e0062 */
[----:B------:R-:W-:Y:S01]  /*75e0*/  MOV R98, R99 ;  /* 0x0000006300627202 */ /* 0x000fe20000000f00 */
[----:B---3--:R-:W-:Y:S01]  /*75f0*/  FFMA.FTZ R2, R15, c[0x0][0x2d0], -R0 ;  /* 0x0000b4000f027a23 */ /* 0x008fe20000010800 */
[----:B------:R-:W-:-:S03]  /*7600*/  MOV R15, R13 ;  /* 0x0000000d000f7202 */ /* 0x000fc60000000f00 */
[----:B------:R3:W-:Y:S01]  /*7610*/  MUFU.EX2 R13, R2 ;  /* 0x00000002000d7308 */ /* 0x0007e20000000800 */
[----:B------:R-:W-:Y:S01]  /*7620*/  IMAD.MOV.U32 R99, RZ, RZ, R56 ;  /* 0x000000ffff637224 */ /* 0x000fe200078e0038 */
[----:B------:R-:W-:Y:S01]  /*7630*/  MOV R56, R14 ;  /* 0x0000000e00387202 */ /* 0x000fe20000000f00 */
[--C-:B---3--:R-:W-:Y:S02]  /*7640*/  FFMA.FTZ R2, R143, c[0x0][0x2d0], -R0.reuse ;  /* 0x0000b4008f027a23 */ /* 0x108fe40000010800 */
[----:B------:R-:W3:Y:S03]  /*7650*/  LDSM.16.MT88.4 R140, [R217+0x2900] ;  /* 0x00290000d98c783b */ /* 0x000ee60000004200 */
[----:B------:R1:W1:Y:S02]  /*7660*/  MUFU.EX2 R14, R2 ;  /* 0x00000002000e7308 */ /* 0x0002640000000800 */
[----:B-1----:R-:W-:-:S02]  /*7670*/  FFMA.FTZ R2, R15, c[0x0][0x2d0], -R0 ;  /* 0x0000b4000f027a23 */ /* 0x002fc40000010800 */
[----:B------:R-:W-:-:S04]  /*7680*/  FFMA.FTZ R0, R159, c[0x0][0x2d0], -R0 ;  /* 0x0000b4009f007a23 */ /* 0x000fc80000010800 */
[----:B------:R1:W-:Y:S01]  /*7690*/  MUFU.EX2 R15, R2 ;  /* 0x00000002000f7308 */ /* 0x0003e20000000800 */
[----:B----4-:R-:W-:Y:S01]  /*76a0*/  HMMA.16816.F32 R124, R4, R8, R128 ;  /* 0x00000008047c723c */ /* 0x010fe20000001880 */
[----:B------:R-:W-:Y:S01]  /*76b0*/  IMAD.MOV.U32 R122, RZ, RZ, R56 ;  /* 0x000000ffff7a7224 */ /* 0x000fe200078e0038 */
[----:B------:R-:W-:Y:S01]  /*76c0*/  MOV R121, R57 ;  /* 0x0000003900797202 */ /* 0x000fe20000000f00 */
[----:B------:R-:W-:Y:S01]  /*76d0*/  IMAD.MOV.U32 R120, RZ, RZ, R58 ;  /* 0x000000ffff787224 */ /* 0x000fe200078e003a */
[----:B------:R-:W-:Y:S01]  /*76e0*/  MOV R123, R99 ;  /* 0x00000063007b7202 */ /* 0x000fe20000000f00 */
[----:B------:R-:W-:Y:S02]  /*76f0*/  LDSM.16.MT88.4 R156, [R220+0x2900] ;  /* 0x00290000dc9c783b */ /* 0x000fe40000004200 */
[----:B------:R-:W4:Y:S01]  /*7700*/  MUFU.EX2 R12, R0 ;  /* 0x00000000000c7308 */ /* 0x000f220000000800 */
[----:B------:R-:W-:Y:S02]  /*7710*/  F2FP.PACK_AB R128, R21, R20 ;  /* 0x000000141580723e */ /* 0x000fe400000000ff */
[----:B------:R-:W-:-:S02]  /*7720*/  F2FP.PACK_AB R130, R22, R23 ;  /* 0x000000171682723e */ /* 0x000fc400000000ff */
[----:B------:R-:W-:Y:S02]  /*7730*/  F2FP.PACK_AB R129, R14, R13 ;  /* 0x0000000d0e81723e */ /* 0x000fe400000000ff */
[----:B-1----:R-:W-:Y:S02]  /*7740*/  MOV R2, R59 ;  /* 0x0000003b00027202 */ /* 0x002fe40000000f00 */
[----:B------:R-:W1:Y:S01]  /*7750*/  LDSM.16.MT88.4 R56, [R220+0x5900] ;  /* 0x00590000dc38783b */ /* 0x000e620000004200 */
[----:B----4-:R-:W-:Y:S01]  /*7760*/  F2FP.PACK_AB R131, R12, R15 ;  /* 0x0000000f0c83723e */ /* 0x010fe200000000ff */
[----:B------:R-:W-:Y:S01]  /*7770*/  HMMA.16816.F32 R8, R4, R10, R72 ;  /* 0x0000000a0408723c */ /* 0x000fe20000001848 */
[----:B------:R-:W-:Y:S01]  /*7780*/  MOV R0, R89 ;  /* 0x0000005900007202 */ /* 0x000fe20000000f00 */
[----:B------:R-:W-:Y:S06]  /*7790*/  LDSM.16.MT88.4 R72, [R217+0x8900] ;  /* 0x00890000d948783b */ /* 0x000fec0000004200 */
[----:B--2---:R-:W-:Y:S01]  /*77a0*/  HMMA.16816.F32 R144, R128, R148, R36 ;  /* 0x000000948090723c */ /* 0x004fe20000001824 */
[----:B------:R-:W-:Y:S01]  /*77b0*/  IMAD.MOV.U32 R7, RZ, RZ, R178 ;  /* 0x000000ffff077224 */ /* 0x000fe200078e00b2 */
[----:B------:R-:W-:Y:S01]  /*77c0*/  MOV R6, R179 ;  /* 0x000000b300067202 */ /* 0x000fe20000000f00 */
[----:B------:R-:W-:-:S05]  /*77d0*/  IMAD.MOV.U32 R4, RZ, RZ, R88 ;  /* 0x000000ffff047224 */ /* 0x000fca00078e0058 */
[C---:B------:R-:W-:Y:S07]  /*77e0*/  HMMA.16816.F32 R148, R128.reuse, R150, R40 ;  /* 0x000000968094723c */ /* 0x040fee0000001828 */
[----:B------:R-:W-:Y:S01]  /*77f0*/  IMAD.MOV.U32 R43, RZ, RZ, R176 ;  /* 0x000000ffff2b7224 */ /* 0x000fe200078e00b0 */
[----:B------:R-:W-:Y:S02]  /*7800*/  MOV R42, R177 ;  /* 0x000000b1002a7202 */ /* 0x000fe40000000f00 */
[----:B------:R-:W-:Y:S01]  /*7810*/  HMMA.16816.F32 R176, R128, R180, R52 ;  /* 0x000000b480b0723c */ /* 0x000fe20000001834 */
[----:B------:R-:W-:-:S07]  /*7820*/  FADD.FTZ R4, R2, R4 ;  /* 0x0000000402047221 */ /* 0x000fce0000010000 */
[----:B------:R-:W-:Y:S07]  /*7830*/  HMMA.16816.F32 R180, R128, R182, R32 ;  /* 0x000000b680b4723c */ /* 0x000fee0000001820 */
[----:B------:R-:W-:-:S04]  /*7840*/  IMAD.MOV.U32 R34, RZ, RZ, R90 ;  /* 0x000000ffff227224 */ /* 0x000fc800078e005a */
[----:B------:R-:W-:Y:S01]  /*7850*/  FADD.FTZ R0, R0, R34 ;  /* 0x0000002200007221 */ /* 0x000fe20000010000 */
[----:B------:R-:W-:Y:S01]  /*7860*/  MOV R35, R91 ;  /* 0x0000005b00237202 */ /* 0x000fe20000000f00 */
[----:B------:R-:W-:Y:S01]  /*7870*/  IMAD.MOV.U32 R40, RZ, RZ, R98 ;  /* 0x000000ffff287224 */ /* 0x000fe200078e0062 */
[----:B------:R-:W-:Y:S01]  /*7880*/  MOV R41, R97 ;  /* 0x0000006100297202 */ /* 0x000fe20000000f00 */
[----:B------:R-:W-:Y:S02]  /*7890*/  FADD.FTZ R2, R120, R0 ;  /* 0x0000000078027221 */ /* 0x000fe40000010000 */
[----:B------:R-:W-:Y:S01]  /*78a0*/  IMAD.MOV.U32 R5, RZ, RZ, R96 ;  /* 0x000000ffff057224 */ /* 0x000fe200078e0060 */
[----:B---3--:R-:W-:Y:S01]  /*78b0*/  HMMA.16816.F32 R136, R128, R140, R136 ;  /* 0x0000008c8088723c */ /* 0x008fe20000001888 */
[----:B------:R-:W-:Y:S01]  /*78c0*/  FADD.FTZ R0, R121, R4 ;  /* 0x0000000479007221 */ /* 0x000fe20000010000 */
[----:B------:R-:W-:Y:S01]  /*78d0*/  MOV R36, R175 ;  /* 0x000000af00247202 */ /* 0x000fe20000000f00 */
[----:B------:R-:W-:Y:S01]  /*78e0*/  FADD.FTZ R2, R122, R2 ;  /* 0x000000027a027221 */ /* 0x000fe20000010000 */
[----:B------:R-:W-:Y:S01]  /*78f0*/  MOV R38, R173 ;  /* 0x000000ad00267202 */ /* 0x000fe20000000f00 */
[----:B------:R-:W-:Y:S01]  /*7900*/  FADD.FTZ R0, R123, R0 ;  /* 0x000000007b007221 */ /* 0x000fe20000010000 */
[----:B------:R-:W-:Y:S01]  /*7910*/  LDSM.16.MT88.4 R88, [R220+0x8900] ;  /* 0x00890000dc58783b */ /* 0x000fe20000004200 */
[----:B------:R-:W-:-:S02]  /*7920*/  FADD.FTZ R2, R35, R2 ;  /* 0x0000000223027221 */ /* 0x000fc40000010000 */
[----:B------:R-:W-:Y:S01]  /*7930*/  FADD.FTZ R0, R40, R0 ;  /* 0x0000000028007221 */ /* 0x000fe20000010000 */
[----:B------:R-:W-:Y:S01]  /*7940*/  HMMA.16816.F32 R140, R128, R142, R44 ;  /* 0x0000008e808c723c */ /* 0x000fe2000000182c */
[----:B------:R-:W-:Y:S01]  /*7950*/  FADD.FTZ R2, R41, R2 ;  /* 0x0000000229027221 */ /* 0x000fe20000010000 */
[----:B------:R-:W-:Y:S01]  /*7960*/  LDSM.16.MT88.4 R96, [R219+0x8900] ;  /* 0x00890000db60783b */ /* 0x000fe20000004200 */
[----:B------:R-:W-:Y:S02]  /*7970*/  FADD.FTZ R0, R5, R0 ;  /* 0x0000000005007221 */ /* 0x000fe40000010000 */
[----:B------:R-:W-:Y:S01]  /*7980*/  FADD.FTZ R2, R6, R2 ;  /* 0x0000000206027221 */ /* 0x000fe20000010000 */
[----:B------:R-:W-:Y:S01]  /*7990*/  LDSM.16.MT88.4 R120, [R220+0xb900] ;  /* 0x00b90000dc78783b */ /* 0x000fe20000004200 */
[----:B------:R-:W-:Y:S01]  /*79a0*/  FADD.FTZ R0, R7, R0 ;  /* 0x0000000007007221 */ /* 0x000fe20000010000 */
[----:B------:R-:W-:Y:S01]  /*79b0*/  MOV R46, R165 ;  /* 0x000000a5002e7202 */ /* 0x000fe20000000f00 */
[----:B------:R-:W-:Y:S01]  /*79c0*/  IMAD.MOV.U32 R47, RZ, RZ, R164 ;  /* 0x000000ffff2f7224 */ /* 0x000fe200078e00a4 */
[----:B------:R-:W-:Y:S01]  /*79d0*/  MOV R44, R167 ;  /* 0x000000a7002c7202 */ /* 0x000fe20000000f00 */
[----:B------:R-:W-:-:S02]  /*79e0*/  IMAD.MOV.U32 R45, RZ, RZ, R166 ;  /* 0x000000ffff2d7224 */ /* 0x000fc400078e00a6 */
[----:B------:R-:W-:Y:S01]  /*79f0*/  IMAD.MOV.U32 R39, RZ, RZ, R172 ;  /* 0x000000ffff277224 */ /* 0x000fe200078e00ac */
[----:B------:R-:W2:Y:S01]  /*7a00*/  LDSM.16.MT88.4 R164, [R219+0x2900] ;  /* 0x00290000dba4783b */ /* 0x000ea20000004200 */
[----:B------:R-:W-:Y:S02]  /*7a10*/  FADD.FTZ R2, R42, R2 ;  /* 0x000000022a027221 */ /* 0x000fe40000010000 */
[----:B------:R-:W-:Y:S01]  /*7a20*/  IMAD.MOV.U32 R37, RZ, RZ, R174 ;  /* 0x000000ffff257224 */ /* 0x000fe200078e00ae */
[----:B-1----:R-:W-:Y:S01]  /*7a30*/  HMMA.16816.F32 R52, R128, R56, R64 ;  /* 0x000000388034723c */ /* 0x002fe20000001840 */
[----:B------:R-:W-:Y:S01]  /*7a40*/  FADD.FTZ R0, R43, R0 ;  /* 0x000000002b007221 */ /* 0x000fe20000010000 */
[----:B------:R-:W1:Y:S01]  /*7a50*/  LDSM.16.MT88.4 R172, [R217+0x5900] ;  /* 0x00590000d9ac783b */ /* 0x000e620000004200 */
[----:B------:R-:W-:-:S03]  /*7a60*/  FADD.FTZ R2, R36, R2 ;  /* 0x0000000224027221 */ /* 0x000fc60000010000 */
[----:B------:R-:W3:Y:S01]  /*7a70*/  LDSM.16.MT88.4 R4, [R219+0xb900] ;  /* 0x00b90000db04783b */ /* 0x000ee20000004200 */
[----:B------:R-:W-:-:S03]  /*7a80*/  FADD.FTZ R0, R37, R0 ;  /* 0x0000000025007221 */ /* 0x000fc60000010000 */
[----:B------:R-:W4:Y:S01]  /*7a90*/  LDSM.16.MT88.4 R64, [R219+0x5900] ;  /* 0x00590000db40783b */ /* 0x000f220000004200 */
        /* <DEDUP_REMOVED lines=15> */
[----:B------:R-:W-:Y:S01]  /*7b90*/  FADD.FTZ R0, R133, R0 ;  /* 0x0000000085007221 */ /* 0x000fe20000010000 */
[----:B--2---:R-:W-:Y:S01]  /*7ba0*/  HMMA.16816.F32 R160, R128, R164, R160 ;  /* 0x000000a480a0723c */ /* 0x004fe200000018a0 */
[----:B------:R-:W-:Y:S02]  /*7bb0*/  FADD.FTZ R2, R203, R2 ;  /* 0x00000002cb027221 */ /* 0x000fe40000010000 */
[----:B------:R-:W-:-:S05]  /*7bc0*/  FADD.FTZ R0, R134, R0 ;  /* 0x0000000086007221 */ /* 0x000fca0000010000 */
[C---:B------:R-:W-:Y:S08]  /*7bd0*/  HMMA.16816.F32 R164, R128.reuse, R166, R68 ;  /* 0x000000a680a4723c */ /* 0x040ff00000001844 */
[C---:B-1----:R-:W-:Y:S08]  /*7be0*/  HMMA.16816.F32 R168, R128.reuse, R172, R168 ;  /* 0x000000ac80a8723c */ /* 0x042ff000000018a8 */
[C---:B------:R-:W-:Y:S08]  /*7bf0*/  HMMA.16816.F32 R68, R128.reuse, R72, R76 ;  /* 0x000000488044723c */ /* 0x040ff0000000184c */
[C---:B------:R-:W-:Y:S08]  /*7c00*/  HMMA.16816.F32 R172, R128.reuse, R174, R60 ;  /* 0x000000ae80ac723c */ /* 0x040ff0000000183c */
[C---:B------:R-:W-:Y:S08]  /*7c10*/  HMMA.16816.F32 R72, R128.reuse, R74, R84 ;  /* 0x0000004a8048723c */ /* 0x040ff00000001854 */
[C---:B---3--:R-:W-:Y:S07]  /*7c20*/  HMMA.16816.F32 R124, R128.reuse, R4, R124 ;  /* 0x00000004807c723c */ /* 0x048fee000000187c */
[----:B------:R-:W-:Y:S01]  /*7c30*/  FADD.FTZ R4, R208, R2 ;  /* 0x00000002d0047221 */ /* 0x000fe20000010000 */
[----:B------:R-:W-:Y:S01]  /*7c40*/  HMMA.16816.F32 R152, R128, R156, R152 ;  /* 0x0000009c8098723c */ /* 0x000fe20000001898 */
[----:B------:R-:W-:-:S02]  /*7c50*/  FADD.FTZ R2, R135, R0 ;  /* 0x0000000087027221 */ /* 0x000fc40000010000 */
[----:B------:R-:W-:-:S05]  /*7c60*/  FADD.FTZ R0, R202, R4 ;  /* 0x00000004ca007221 */ /* 0x000fca0000010000 */
[----:B----4-:R-:W-:Y:S01]  /*7c70*/  HMMA.16816.F32 R60, R128, R64, R108 ;  /* 0x00000040803c723c */ /* 0x010fe2000000186c */
[----:B------:R-:W-:-:S07]  /*7c80*/  FADD.FTZ R2, R200, R2 ;  /* 0x00000002c8027221 */ /* 0x000fce0000010000 */
[----:B------:R-:W-:Y:S01]  /*7c90*/  HMMA.16816.F32 R84, R128, R88, R92 ;  /* 0x000000588054723c */ /* 0x000fe2000000185c */
[----:B------:R-:W-:-:S07]  /*7ca0*/  FADD.FTZ R0, R20, R0 ;  /* 0x0000000014007221 */ /* 0x000fce0000010000 */
[C---:B------:R-:W-:Y:S01]  /*7cb0*/  HMMA.16816.F32 R156, R128.reuse, R158, R80 ;  /* 0x0000009e809c723c */ /* 0x040fe20000001850 */
[----:B------:R-:W1:Y:S07]  /*7cc0*/  LDSM.16.MT88.4 R80, [R218+0x8900] ;  /* 0x00890000da50783b */ /* 0x000e6e0000004200 */
[C---:B------:R-:W-:Y:S01]  /*7cd0*/  HMMA.16816.F32 R64, R128.reuse, R66, R104 ;  /* 0x000000428040723c */ /* 0x040fe20000001868 */
[----:B------:R-:W2:Y:S07]  /*7ce0*/  LDSM.16.MT88.4 R104, [R217+0xb900] ;  /* 0x00b90000d968783b */ /* 0x000eae0000004200 */
[----:B------:R-:W-:Y:S01]  /*7cf0*/  HMMA.16816.F32 R92, R128, R96, R112 ;  /* 0x00000060805c723c */ /* 0x000fe20000001870 */
[----:B------:R-:W3:Y:S01]  /*7d00*/  LDSM.16.MT88.4 R112, [R218+0xb900] ;  /* 0x00b90000da70783b */ /* 0x000ee20000004200 */
        /* <DEDUP_REMOVED lines=8> */
[----:B------:R4:W-:Y:S01]  /*7d90*/  STL [R1], R4 ;  /* 0x0000000401007387 */ /* 0x0009e20000100800 */
[C---:B------:R-:W-:Y:S08]  /*7da0*/  HMMA.16816.F32 R56, R128.reuse, R58, R116 ;  /* 0x0000003a8038723c */ /* 0x040ff00000001874 */
[C---:B------:R-:W-:Y:S08]  /*7db0*/  HMMA.16816.F32 R88, R128.reuse, R90, R100 ;  /* 0x0000005a8058723c */ /* 0x040ff00000001864 */
[C---:B-1----:R-:W-:Y:S08]  /*7dc0*/  HMMA.16816.F32 R76, R128.reuse, R80, R48 ;  /* 0x00000050804c723c */ /* 0x042ff00000001830 */
[C---:B--2---:R-:W-:Y:S08]  /*7dd0*/  HMMA.16816.F32 R100, R128.reuse, R104, R188 ;  /* 0x000000688064723c */ /* 0x044ff000000018bc */
[C---:B---3--:R-:W-:Y:S08]  /*7de0*/  HMMA.16816.F32 R108, R128.reuse, R112, R196 ;  /* 0x00000070806c723c */ /* 0x048ff000000018c4 */
        /* <DEDUP_REMOVED lines=8> */
[----:B----4-:R-:W2:Y:S01]  /*7e70*/  LDL.LU R47, [R1+0x28] ;  /* 0x00002800012f7983 */ /* 0x010ea20000300800 */
[----:B------:R-:W-:-:S02]  /*7e80*/  IMAD.MOV.U32 R134, RZ, RZ, R3 ;  /* 0x000000ffff867224 */ /* 0x000fc400078e0003 */
[----:B------:R-:W-:Y:S01]  /*7e90*/  IMAD.MOV.U32 R133, RZ, RZ, R132 ;  /* 0x000000ffff857224 */ /* 0x000fe200078e0084 */
[----:B------:R-:W3:Y:S01]  /*7ea0*/  LDL.LU.64 R44, [R1+0x10] ;  /* 0x00001000012c7983 */ /* 0x000ee20000300a00 */
[----:B--2---:R-:W-:-:S03]  /*7eb0*/  IADD3 R252, R47, -0x2, RZ ;  /* 0xfffffffe2ffc7810 */ /* 0x004fc60007ffe0ff */
[----:B------:R-:W2:Y:S01]  /*7ec0*/  LDL.LU.64 R46, [R1+0x30] ;  /* 0x00003000012e7983 */ /* 0x000ea20000300a00 */
[----:B---3--:R-:W-:Y:S02]  /*7ed0*/  MOV R3, R45 ;  /* 0x0000002d00037202 */ /* 0x008fe40000000f00 */
[----:B--2---:R-:W-:-:S05]  /*7ee0*/  MOV R2, R46 ;  /* 0x0000002e00027202 */ /* 0x004fca0000000f00 */
[----:B------:R1:W-:Y:S02]  /*7ef0*/  STL.64 [R1+0x10], R2 ;  /* 0x0000100201007387 */ /* 0x0003e40000100a00 */
.L_x_713:
[----:B------:R-:W2:Y:S01]  /*7f00*/  LDL.64 R12, [R1+0x10] ;  /* 0x00001000010c7983 */ /* 0x000ea20000100a00 */
[----:B-1----:R-:W-:Y:S01]  /*7f10*/  SHF.R.S32.HI R0, RZ, 0x1f, R252 ;  /* 0x0000001fff007819 */ /* 0x002fe200000114fc */
[----:B------:R-:W-:Y:S04]  /*7f20*/  DEPBAR.LE SB0, 0x0 ;  /* 0x000080000000791a */ /* 0x000fe80000000000 */
[----:B------:R-:W-:Y:S01]  /*7f30*/  BAR.SYNC.DEFER_BLOCKING 0x0 ;  /* 0x0000000000007b1d */ /* 0x000fe20000010000 */
[----:B------:R-:W-:Y:S01]  /*7f40*/  IMAD R0, R0, c[0x0][0x208], RZ ;  /* 0x0000820000007a24 */ /* 0x000fe200078e02ff */
[----:B------:R-:W-:Y:S01]  /*7f50*/  MOV R29, c[0x0][0x208] ;  /* 0x00008200001d7a02 */ /* 0x000fe20000000f00 */
[C---:B-1----:R-:W-:Y:S01]  /*7f60*/  IMAD.WIDE.U32 R2, R252.reuse, c[0x0][0x208], RZ ;  /* 0x00008200fc027a25 */ /* 0x042fe200078e00ff */
[----:B------:R-:W-:Y:S02]  /*7f70*/  MOV R45, 0x6 ;  /* 0x00000006002d7802 */ /* 0x000fe40000000f00 */
[----:B------:R-:W-:Y:S01]  /*7f80*/  SHF.L.U32 R29, R29, 0x6, RZ ;  /* 0x000000061d1d7819 */ /* 0x000fe200000006ff */
[----:B------:R-:W-:Y:S01]  /*7f90*/  IMAD R0, R252, c[0x0][0x20c], R0 ;  /* 0x00008300fc007a24 */ /* 0x000fe200078e0200 */
[----:B------:R-:W-:Y:S04]  /*7fa0*/  MOV R44, c[0x0][0x208] ;  /* 0x00008200002c7a02 */ /* 0x000fe80000000f00 */
[----:B------:R-:W-:Y:S02]  /*7fb0*/  IADD3 R0, R3, R0, RZ ;  /* 0x0000000003007210 */ /* 0x000fe40007ffe0ff */
[----:B------:R-:W-:Y:S03]  /*7fc0*/  SHF.L.U64.HI R44, R44, R45, c[0x0][0x20c] ;  /* 0x000083002c2c7619 */ /* 0x000fe6000001022d */
[----:B------:R-:W-:Y:S01]  /*7fd0*/  IMAD R0, R0, 0x60, RZ ;  /* 0x0000006000007824 */ /* 0x000fe200078e02ff */
[----:B-----5:R-:W-:Y:S08]  /*7fe0*/  LDSM.16.M88.4 R48, [R223+0x18100] ;  /* 0x01810000df30783b */ /* 0x020ff00000000200 */
        /* <DEDUP_REMOVED lines=8> */
[----:B------:R-:W-:Y:S08]  /*8070*/  LDSM.16.M88.4 R188, [R224+0x18100] ;  /* 0x01810000e0bc783b */ /* 0x000ff00000000200 */
        /* <DEDUP_REMOVED lines=33> */
[----:B--2---:R-:W-:Y:S03]  /*8290*/  IADD3 R2, P0, R2, R29, RZ ;  /* 0x0000001d02027210 */ /* 0x004fe60007f1e0ff */
[----:B------:R2:W-:Y:S03]  /*82a0*/  LDGSTS.E.BYPASS.LTC128B.128 [R251+0x9100], [R38.64], !P4 ;  /* 0x0910000026fb7fae */ /* 0x0005e6000e101d44 */
[----:B------:R-:W-:Y:S05]  /*82b0*/  IADD3.X R3, R3, R44, RZ, P0, !PT ;  /* 0x0000002c03037210 */ /* 0x000fea00007fe4ff */
[----:B------:R1:W-:Y:S08]  /*82c0*/  LDGSTS.E.BYPASS.LTC128B.128 [R251+0x1100], [R2.64], !P3 ;  /* 0x0110000002fb7fae */ /* 0x0003f0000d901d44 */
[----:B------:R1:W-:Y:S01]  /*82d0*/  LDGSTS.E.BYPASS.LTC128B.128 [R251+0x4100], [R2.64+0x80], !P5 ;  /* 0x0410008002fb7fae */ /* 0x0003e2000e901d44 */
[----:B----4-:R-:W-:Y:S02]  /*82e0*/  IADD3 R36, P0, R29, R2, RZ ;  /* 0x000000021d247210 */ /* 0x010fe40007f1e0ff */
[C---:B---3--:R-:W-:Y:S02]  /*82f0*/  HMMA.16816.F32 R28, R48.reuse, R32, RZ ;  /* 0x00000020301c723c */ /* 0x048fe400000018ff */
[----:B------:R-:W-:Y:S03]  /*8300*/  IADD3.X R37, R44, R3, RZ, P0, !PT ;  /* 0x000000032c257210 */ /* 0x000fe600007fe4ff */
[----:B------:R3:W-:Y:S01]  /*8310*/  LDGSTS.E.BYPASS.LTC128B.128 [R251+0x7100], [R2.64+0x100], !P6 ;  /* 0x0710010002fb7fae */ /* 0x0007e2000f101d44 */
[C---:B------:R-:W-:Y:S02]  /*8320*/  ISETP.GT.AND P0, PT, R252.reuse, RZ, PT ;  /* 0x000000fffc00720c */ /* 0x040fe40003f04270 */
[----:B------:R-:W-:Y:S01]  /*8330*/  IADD3 R252, R252, -0x1, RZ ;  /* 0xfffffffffcfc7810 */ /* 0x000fe20007ffe0ff */
[C---:B------:R-:W-:Y:S04]  /*8340*/  HMMA.16816.F32 R32, R48.reuse, R34, RZ ;  /* 0x000000223020723c */ /* 0x040fe800000018ff */
        /* <DEDUP_REMOVED lines=10> */
[----:B------:R-:W-:Y:S07]  /*83f0*/  LDSM.16.M88.4 R184, [R226+0x18100] ;  /* 0x01810000e2b8783b */ /* 0x000fee0000000200 */
        /* <DEDUP_REMOVED lines=32> */
[----:B------:R-:W1:Y:S07]  /*8600*/  LDSM.16.M88.4 R188, [R225+0x18100] ;  /* 0x01810000e1bc783b */ /* 0x000e6e0000000200 */
        /* <DEDUP_REMOVED lines=877> */
[----:B------:R-:W4:Y:S03]  /*bce0*/  LDL.LU R172, [R1] ;  /* 0x0000000001ac7983 */ /* 0x000f260000300800 */
        /* <DEDUP_REMOVED lines=252> */
[----:B------:R1:W-:Y:S04]  /*ccb0*/  STL [R1], R2 ;  /* 0x0000000201007387 */ /* 0x0003e80000100800 */
[----:B------:R1:W-:Y:S01]  /*ccc0*/  STL [R1+0x4], R0 ;  /* 0x0000040001007387 */ /* 0x0003e20000100800 */
[----:B------:R-:W-:-:S05]  /*ccd0*/  @P0 BRA `(.L_x_713) ;  /* 0xffffb22000000947 */ /* 0x000fca000383ffff */
.L_x_712:
[----:B----4-:R-:W2:Y:S04]  /*cce0*/  LDL.LU R5, [R1] ;  /* 0x0000000001057983 */ /* 0x010ea80000300800 */
[----:B-1----:R-:W3:Y:S01]  /*ccf0*/  LDL.LU R2, [R1+0x4] ;  /* 0x0000040001027983 */ /* 0x002ee20000300800 */
[----:B------:R-:W-:-:S02]  /*cd00*/  MOV R50, 0xff800000 ;  /* 0xff80000000327802 */ /* 0x000fc40000000f00 */
[----:B------:R-:W-:Y:S02]  /*cd10*/  MOV R51, 0xff800000 ;  /* 0xff80000000337802 */ /* 0x000fe40000000f00 */
[----:B------:R-:W-:Y:S01]  /*cd20*/  PLOP3.LUT P2, PT, PT, PT, PT, 0x8, 0x0 ;  /* 0x000000000000781c */ /* 0x000fe20003f4e170 */
        /* <DEDUP_REMOVED lines=152> */
.L_x_704:
        /* <DEDUP_REMOVED lines=184> */
.L_x_715:
[----:B-1----:R-:W-:Y:S01]  /*e230*/  LOP3.LUT R0, R49, 0xffffffe0, RZ, 0xc0, !PT ;  /* 0xffffffe031007812 */ /* 0x002fe200078ec0ff */
[----:B------:R-:W1:Y:S01]  /*e240*/  S2R R11, SR_CTAID.Y ;  /* 0x00000000000b7919 */ /* 0x000e620000002600 */
[----:B------:R-:W-:Y:S01]  /*e250*/  SHF.R.S32.HI R4, RZ, 0x1f, R48 ;  /* 0x0000001fff047819 */ /* 0x000fe20000011430 */
[----:B------:R-:W-:Y:S01]  /*e260*/  IMAD.MOV.U32 R7, RZ, RZ, c[0x0][0x4e8] ;  /* 0x00013a00ff077624 */ /* 0x000fe200078e00ff */
[----:B------:R-:W-:Y:S01]  /*e270*/  LEA.HI R15, R52, R53, RZ, 0x3 ;  /* 0x00000035340f7211 */ /* 0x000fe200078f18ff */
[----:B------:R-:W-:Y:S01]  /*e280*/  IMAD.IADD R0, R53, 0x1, -R0 ;  /* 0x0000000135007824 */ /* 0x000fe200078e0a00 */
[----:B------:R-:W2:Y:S01]  /*e290*/  S2R R28, SR_CTAID.X ;  /* 0x00000000001c7919 */ /* 0x000ea20000002500 */
        /* <DEDUP_REMOVED lines=16> */
[----:B-1----:R-:W-:Y:S01]  /*e3a0*/  SHF.R.S32.HI R10, RZ, 0x1f, R11 ;  /* 0x0000001fff0a7819 */ /* 0x002fe2000001140b */
[----:B------:R-:W-:Y:S01]  /*e3b0*/  IMAD R6, R2, c[0x0][0x3a4], R6 ;  /* 0x0000e90002067a24 */ /* 0x000fe200078e0206 */
[----:B------:R-:W-:Y:S01]  /*e3c0*/  IADD3 R14, -R4, R53, RZ ;  /* 0x00000035040e7210 */ /* 0x000fe20007ffe1ff */
[----:B------:R-:W-:Y:S01]  /*e3d0*/  IMAD R0, R0, 0x8, R16 ;  /* 0x0000000800007824 */ /* 0x000fe200078e0210 */
[----:B------:R-:W-:Y:S01]  /*e3e0*/  SEL R12, R57, RZ, !P0 ;  /* 0x000000ff390c7207 */ /* 0x000fe20004000000 */
[----:B------:R-:W-:Y:S01]  /*e3f0*/  IMAD.WIDE.U32 R4, R2, c[0x0][0x3a0], RZ ;  /* 0x0000e80002047a25 */ /* 0x000fe200078e00ff */
[----:B------:R-:W-:-:S02]  /*e400*/  SHF.R.S32.HI R15, RZ, 0x3, R15 ;  /* 0x00000003ff0f7819 */ /* 0x000fc4000001140f */
[----:B------:R-:W-:Y:S01]  /*e410*/  LEA.HI R18, R52, R53, RZ, 0x6 ;  /* 0x0000003534127211 */ /* 0x000fe200078f30ff */
[----:B--2---:R-:W-:Y:S01]  /*e420*/  IMAD R7, R28, 0x80, R0 ;  /* 0x000000801c077824 */ /* 0x004fe200078e0200 */
[----:B------:R-:W-:Y:S01]  /*e430*/  LEA R13, R14, R15, 0x5 ;  /* 0x0000000f0e0d7211 */ /* 0x000fe200078e28ff */
[----:B------:R-:W-:Y:S01]  /*e440*/  IMAD.WIDE.U32 R8, R11, c[0x0][0x490], R2 ;  /* 0x000124000b087a25 */ /* 0x000fe200078e0002 */
[----:B------:R-:W-:-:S03]  /*e450*/  IADD3 R3, R5, R6, RZ ;  /* 0x0000000605037210 */ /* 0x000fc60007ffe0ff */
[----:B------:R-:W-:Y:S02]  /*e460*/  IMAD R5, R10, c[0x0][0x490], RZ ;  /* 0x000124000a057a24 */ /* 0x000fe400078e02ff */
[----:B------:R-:W-:-:S04]  /*e470*/  @P1 IMAD.HI.U32 R6, R7, c[0x0][0x4ec], RZ ;  /* 0x00013b0007061a27 */ /* 0x000fc800078e00ff */
        /* <DEDUP_REMOVED lines=9> */
[----:B------:R-:W-:-:S02]  /*e510*/  SEL R11, R4, RZ, !P0 ;  /* 0x000000ff040b7207 */ /* 0x000fc40004000000 */
[--C-:B------:R-:W-:Y:S01]  /*e520*/  SHF.R.S32.HI R9, RZ, 0x1f, R0.reuse ;  /* 0x0000001fff097819 */ /* 0x100fe20000011400 */
[----:B------:R-:W-:Y:S01]  /*e530*/  IMAD.MOV R6, RZ, RZ, -R0 ;  /* 0x000000ffff067224 */ /* 0x000fe200078e0a00 */
[----:B------:R-:W-:Y:S01]  /*e540*/  IADD3 R3, R3, R10, RZ ;  /* 0x0000000a03037210 */ /* 0x000fe20007ffe0ff */
[----:B------:R-:W-:Y:S02]  /*e550*/  IMAD.MOV.U32 R4, RZ, RZ, R8 ;  /* 0x000000ffff047224 */ /* 0x000fe400078e0008 */
[----:B------:R-:W-:Y:S02]  /*e560*/  IMAD R8, R6, c[0x0][0x4e8], R7 ;  /* 0x00013a0006087a24 */ /* 0x000fe400078e0207 */
[----:B------:R-:W-:-:S04]  /*e570*/  IMAD.WIDE.U32 R4, R12, c[0x0][0x498], R4 ;  /* 0x000126000c047a25 */ /* 0x000fc800078e0004 */
[----:B------:R-:W-:Y:S01]  /*e580*/  IMAD R6, R11, c[0x0][0x498], RZ ;  /* 0x000126000b067a24 */ /* 0x000fe200078e02ff */
[----:B------:R-:W-:Y:S01]  /*e590*/  IADD3 R4, P0, R0, R4, RZ ;  /* 0x0000000400047210 */ /* 0x000fe20007f1e0ff */
[----:B------:R-:W-:Y:S01]  /*e5a0*/  IMAD R13, R28, 0x80, R13 ;  /* 0x000000801c0d7824 */ /* 0x000fe200078e020d */
[----:B------:R-:W-:Y:S01]  /*e5b0*/  SHF.R.S32.HI R0, RZ, 0x1f, R8 ;  /* 0x0000001fff007819 */ /* 0x000fe20000011408 */
[----:B------:R-:W-:Y:S02]  /*e5c0*/  IMAD R6, R12, c[0x0][0x49c], R6 ;  /* 0x000127000c067a24 */ /* 0x000fe400078e0206 */
[----:B------:R-:W-:Y:S02]  /*e5d0*/  IMAD.SHL.U32 R17, R15, 0x40, RZ ;  /* 0x000000400f117824 */ /* 0x000fe400078e00ff */
[----:B------:R-:W-:Y:S01]  /*e5e0*/  @P1 IMAD.HI.U32 R10, R13, c[0x0][0x4ec], RZ ;  /* 0x00013b000d0a1a27 */ /* 0x000fe200078e00ff */
[----:B------:R-:W-:Y:S02]  /*e5f0*/  IADD3.X R5, R9, R5, R6, P0, !PT ;  /* 0x0000000509057210 */ /* 0x000fe400007fe406 */
[----:B------:R-:W-:Y:S01]  /*e600*/  LOP3.LUT R6, R17, 0x1c0, RZ, 0xc0, !PT ;  /* 0x000001c011067812 */ /* 0x000fe200078ec0ff */
[----:B------:R-:W-:-:S02]  /*e610*/  IMAD R9, R0, c[0x0][0x488], RZ ;  /* 0x0001220000097a24 */ /* 0x000fc400078e02ff */
        /* <DEDUP_REMOVED lines=9> */
[----:B------:R-:W-:Y:S01]  /*e6b0*/  LEA R6, P0, R4, c[0x0][0x450], 0x2 ;  /* 0x0001140004067a11 */ /* 0x000fe200078010ff */
[----:B------:R-:W-:Y:S01]  /*e6c0*/  IMAD R8, R12, c[0x0][0x3f4], R8 ;  /* 0x0000fd000c087a24 */ /* 0x000fe200078e0208 */
[----:B------:R-:W-:Y:S01]  /*e6d0*/  IADD3 R9, R5, R9, RZ ;  /* 0x0000000905097210 */ /* 0x000fe20007ffe0ff */
[----:B------:R-:W-:Y:S01]  /*e6e0*/  IMAD.MOV R5, RZ, RZ, -R7 ;  /* 0x000000ffff057224 */ /* 0x000fe200078e0a07 */
[----:B------:R-:W-:Y:S01]  /*e6f0*/  LOP3.LUT R14, R10, R11, RZ, 0x3c, !PT ;  /* 0x0000000b0a0e7212 */ /* 0x000fe200078e3cff */
[----:B------:R-:W-:Y:S01]  /*e700*/  IMAD.IADD R3, R3, 0x1, R8 ;  /* 0x0000000103037824 */ /* 0x000fe200078e0208 */
[----:B------:R-:W-:Y:S01]  /*e710*/  LEA.HI.X R4, R4, c[0x0][0x454], R9, 0x2, P0 ;  /* 0x0001150004047a11 */ /* 0x000fe200000f1409 */
[----:B------:R-:W-:Y:S01]  /*e720*/  SHFL.IDX PT, R10, R6, RZ, 0x1c1f ;  /* 0x001c1fff060a7589 */ /* 0x000fe200000e0000 */
[----:B------:R-:W-:Y:S01]  /*e730*/  SHF.R.S32.HI R12, RZ, 0x1f, R7 ;  /* 0x0000001fff0c7819 */ /* 0x000fe20000011407 */
[----:B------:R-:W-:-:S02]  /*e740*/  IMAD R5, R5, c[0x0][0x4e8], R13 ;  /* 0x00013a0005057a24 */ /* 0x000fc400078e020d */
[----:B------:R-:W1:Y:S01]  /*e750*/  SHFL.IDX PT, R11, R4, RZ, 0x1c1f ;  /* 0x001c1fff040b7589 */ /* 0x000e6200000e0000 */
[----:B------:R-:W-:-:S03]  /*e760*/  IMAD.WIDE.U32 R2, R7, c[0x0][0x3e0], R2 ;  /* 0x0000f80007027a25 */ /* 0x000fc600078e0002 */
[----:B------:R2:W-:Y:S04]  /*e770*/  SHFL.IDX PT, R8, R6, 0x1, 0x1c1f ;  /* 0x003c1f0006087f89 */ /* 0x0005e800000e0000 */
[----:B------:R3:W4:Y:S01]  /*e780*/  SHFL.IDX PT, R9, R4, 0x1, 0x1c1f ;  /* 0x003c1f0004097f89 */ /* 0x00072200000e0000 */
[----:B--2---:R-:W-:Y:S01]  /*e790*/  IMAD R6, R12, c[0x0][0x3e0], RZ ;  /* 0x0000f8000c067a24 */ /* 0x004fe200078e02ff */
[----:B---3--:R-:W-:-:S03]  /*e7a0*/  LEA R4, R28, R16, 0x7 ;  /* 0x000000101c047211 */ /* 0x008fc600078e38ff */
[----:B------:R-:W-:Y:S01]  /*e7b0*/  IMAD R12, R7, c[0x0][0x3e4], R6 ;  /* 0x0000f900070c7a24 */ /* 0x000fe200078e0206 */
[----:B------:R-:W-:Y:S01]  /*e7c0*/  LEA R28, R28, R15, 0x7 ;  /* 0x0000000f1c1c7211 */ /* 0x000fe200078e38ff */
[----:B------:R-:W-:Y:S01]  /*e7d0*/  IMAD.SHL.U32 R6, R18, 0x8, RZ ;  /* 0x0000000812067824 */ /* 0x000fe200078e00ff */
[C---:B------:R-:W-:Y:S01]  /*e7e0*/  IADD3 R13, R4.reuse, 0x8, RZ ;  /* 0x00000008040d7810 */ /* 0x040fe20007ffe0ff */
[----:B------:R-:W-:Y:S01]  /*e7f0*/  IMAD.IADD R3, R3, 0x1, R12 ;  /* 0x0000000103037824 */ /* 0x000fe200078e020c */
[-C--:B------:R-:W-:Y:S02]  /*e800*/  ISETP.GE.OR P1, PT, R4, R29.reuse, P2 ;  /* 0x0000001d0400720c */ /* 0x080fe40001726670 */
[----:B------:R-:W-:Y:S02]  /*e810*/  SHF.R.S32.HI R4, RZ, 0x1f, R5 ;  /* 0x0000001fff047819 */ /* 0x000fe40000011405 */
[----:B------:R-:W-:Y:S02]  /*e820*/  ISETP.GE.OR P0, PT, R13, R29, P2 ;  /* 0x0000001d0d00720c */ /* 0x000fe40001706670 */
[----:B------:R-:W-:Y:S01]  /*e830*/  LOP3.LUT R7, R14, 0x7ffffe00, R6, 0xf8, !PT ;  /* 0x7ffffe000e077812 */ /* 0x000fe200078ef806 */
[----:B------:R-:W-:-:S04]  /*e840*/  IMAD R4, R4, c[0x0][0x3d8], RZ ;  /* 0x0000f60004047a24 */ /* 0x000fc800078e02ff */
[C---:B------:R-:W-:Y:S02]  /*e850*/  IMAD R6, R5.reuse, c[0x0][0x3dc], R4 ;  /* 0x0000f70005067a24 */ /* 0x040fe400078e0204 */
[----:B------:R-:W-:Y:S01]  /*e860*/  IMAD.WIDE.U32 R4, R5, c[0x0][0x3d8], R2 ;  /* 0x0000f60005047a25 */ /* 0x000fe200078e0002 */
[----:B------:R-:W-:Y:S01]  /*e870*/  SHF.L.U32 R2, R7, 0x1, RZ ;  /* 0x0000000107027819 */ /* 0x000fe200000006ff */
[----:B-1----:R1:W-:Y:S02]  /*e880*/  @!P1 ST.E [R10.64], R50 ;  /* 0x000000320a009985 */ /* 0x0023e4000c101904 */
[----:B------:R-:W-:Y:S02]  /*e890*/  IMAD.IADD R3, R5, 0x1, R6 ;  /* 0x0000000105037824 */ /* 0x000fe400078e0206 */
        /* <DEDUP_REMOVED lines=28> */
[----:B------:R4:W5:Y:S01]  /*ea60*/  LDS.128 R12, [R2+0xc080] ;  /* 0x00c08000020c7984 */ /* 0x0009620000000c00 */
        /* <DEDUP_REMOVED lines=17> */
[----:B-----5:R2:W-:Y:S02]  /*eb80*/  @!P0 ST.E.128 [R2.64], R12 ;  /* 0x0000000c02008985 */ /* 0x0205e4000c101d04 */
.L_x_717:
[----:B--234-:R-:W-:Y:S05]  /*eb90*/  BSYNC B0 ;  /* 0x0000000000007941 */ /* 0x01cfea0003800000 */
.L_x_716:
        /* <DEDUP_REMOVED lines=30> */
.L_x_719:
[----:B------:R-:W-:Y:S05]  /*ed80*/  BSYNC B0 ;  /* 0x0000000000007941 */ /* 0x000fea0003800000 */
.L_x_718:
        /* <DEDUP_REMOVED lines=30> */
.L_x_721:
[----:B------:R-:W-:Y:S05]  /*ef70*/  BSYNC B0 ;  /* 0x0000000000007941 */ /* 0x000fea0003800000 */
.L_x_720:
        /* <DEDUP_REMOVED lines=31> */
.L_x_714:
        /* <DEDUP_REMOVED lines=19> */
.L_x_722:
        /* <DEDUP_REMOVED lines=42> */
.L_x_724:
[----:B------:R-:W-:Y:S05]  /*f540*/  BSYNC B0 ;  /* 0x0000000000007941 */ /* 0x000fea0003800000 */
.L_x_723:
        /* <DEDUP_REMOVED lines=73> */
.L_x_726:
[----:B------:R-:W-:Y:S05]  /*f9e0*/  BSYNC B0 ;  /* 0x0000000000007941 */ /* 0x000fea0003800000 */
.L_x_725:
        /* <DEDUP_REMOVED lines=27> */
.L_x_728:
[----:B------:R-:W-:Y:S05]  /*fba0*/  BSYNC B0 ;  /* 0x0000000000007941 */ /* 0x000fea0003800000 */
.L_x_727:
        /* <DEDUP_REMOVED lines=27> */
.L_x_730:
[----:B------:R-:W-:Y:S05]  /*fd60*/  BSYNC B0 ;  /* 0x0000000000007941 */ /* 0x000fea0003800000 */
.L_x_729:
        /* <DEDUP_REMOVED lines=28> */
.L_x_731:
        /* <DEDUP_REMOVED lines=13> */
.L_x_3001:


//--------------------- .text._ZN7cutlass13device_kernelIN5flash19enable_sm80_to_sm89INS1_16FlashAttnFwdSm80INS1_25CollectiveMainloopFwdSm80ILi8ELi1ELb0EN4cute5tupleIJNS5_1CILi128EEENS7_ILi48EEENS7_ILi256EEEEEELi256ENS_6half_tEfNS_4arch4Sm80ELb0ELb0ELb1ELb1ELb0ELb1ELb1ELb0EEENS1_21CollectiveEpilogueFwdINS6_IJS8_SA_S9_EEENS6_IJNS7_ILi1EEESI_SI_EEESC_SE_Li256ELb1ELb1ELb0ELb0EEENS1_19SingleTileSchedulerILb1ELb0ELb1ELi128EEEEEEEEEvNT_6ParamsE --------------------------
	.section	.text._ZN7cutlass13device_kernelIN5flash19enable_sm80_to_sm89INS1_16FlashAttnFwdSm80INS1_25CollectiveMainloopFwdSm80ILi8ELi1ELb0EN4cute5tupleIJNS5_1CILi128EEENS7_ILi48EEENS7_ILi256EEEEEELi256ENS_6half_tEfNS_4arch4Sm80ELb0ELb0ELb1ELb1ELb0ELb1ELb1ELb0EEENS1_21CollectiveEpilogueFwdINS6_IJS8_SA_S9_EEENS6_IJNS7_ILi1EEESI_SI_EEESC_SE_Li256ELb1ELb1ELb0ELb0EEENS1_19SingleTileSchedulerILb1ELb0ELb1ELi128EEEEEEEEEvNT_6ParamsE,"ax",@progbits
	.sectioninfo	@"SHI_REGISTERS=255"
	.align	128
.text._ZN7cutlass13device_kernelIN5flash19enable_sm80_to_sm89INS1_16FlashAttnFwdSm80INS1_25CollectiveMainloopFwdSm80ILi8ELi1ELb0EN4cute5tupleIJNS5_1CILi128EEENS7_ILi48EEENS7_ILi256EEEEEELi256ENS_6half_tEfNS_4arch4Sm80ELb0ELb0ELb1ELb1ELb0ELb1ELb1ELb0EEENS1_21CollectiveEpilogueFwdINS6_IJS8_SA_S9_EEENS6_IJNS7_ILi1EEESI_SI_EEESC_SE_Li256ELb1ELb1ELb0ELb0EEENS1_19SingleTileSchedulerILb1ELb0ELb1ELi128EEEEEEEEEvNT_6ParamsE:
        .type           _ZN7cutlass13device_kernelIN5flash19enable_sm80_to_sm89INS1_16FlashAttnFwdSm80INS1_25CollectiveMainloopFwdSm80ILi8ELi1ELb0EN4cute5tupleIJNS5_1CILi128EEENS7_ILi48EEENS7_ILi256EEEEEELi256ENS_6half_tEfNS_4arch4Sm80ELb0ELb0ELb1ELb1ELb0ELb1ELb1ELb0EEENS1_21CollectiveEpilogueFwdINS6_IJS8_SA_S9_EEENS6_IJNS7_ILi1EEESI_SI_EEESC_SE_Li256ELb1ELb1ELb0ELb0EEENS1_19SingleTileSchedulerILb1ELb0ELb1ELi128EEEEEEEEEvNT_6ParamsE,@function
        .size           _ZN7cutlass13device_kernelIN5flash19enable_sm80_to_sm89INS1_16FlashAttnFwdSm80INS1_25CollectiveMainloopFwdSm80ILi8ELi1ELb0EN4cute5tupleIJNS5_1CILi128EEENS7_ILi48EEENS7_ILi256EEEEEELi256ENS_6half_tEfNS_4arch4Sm80ELb0ELb0ELb1ELb1ELb0ELb1ELb1ELb0EEENS1_21CollectiveEpilogueFwdINS6_IJS8_SA_S9_EEENS6_IJNS7_ILi1EEESI_SI_EEESC_SE_Li256ELb1ELb1ELb0ELb0EEENS1_19SingleTileSchedulerILb1ELb0ELb1ELi128EEEEEEEEEvNT_6ParamsE,(.L_x_3002 - _ZN7cutlass13device_kernelIN5flash19enable_sm80_to_sm89INS1_16FlashAttnFwdSm80INS1_25CollectiveMainloopFwdSm80ILi8ELi1ELb0EN4cute5tupleIJNS5_1CILi128EEENS7_ILi48EEENS7_ILi256EEEEEELi256ENS_6half_tEfNS_4arch4Sm80ELb0ELb0ELb1ELb1ELb0ELb1ELb1ELb0EEENS1_21CollectiveEpilogueFwdINS6_IJS8_SA_S9_EEENS6_IJNS7_ILi1EEESI_SI_EEESC_SE_Li256ELb1ELb1ELb0ELb0EEENS1_19SingleTileSchedulerILb1ELb0ELb1ELi128EEEEEEEEEvNT_6ParamsE)
        .other          _ZN7cutlass13device_kernelIN5flash19enable_sm80_to_sm89INS1_16FlashAttnFwdSm80INS1_25CollectiveMainloopFwdSm80ILi8ELi1ELb0EN4cute5tupleIJNS5_1CILi128EEENS7_ILi48EEENS7_ILi256EEEEEELi256ENS_6half_tEfNS_4arch4Sm80ELb0ELb0ELb1ELb1ELb0ELb1ELb1ELb0EEENS1_21CollectiveEpilogueFwdINS6_IJS8_SA_S9_EEENS6_IJNS7_ILi1EEESI_SI_EEESC_SE_Li256ELb1ELb1ELb0ELb0EEENS1_19SingleTileSchedulerILb1ELb0ELb1ELi128EEEEEEEEEvNT_6ParamsE,@"STO_CUDA_ENTRY STV_DEFAULT"
_ZN7cutlass13device_kernelIN5flash19enable_sm80_to_sm89INS1_16FlashAttnFwdSm80INS1_25CollectiveMainloopFwdSm80ILi8ELi1ELb0EN4cute5tupleIJNS5_1CILi128EEENS7_ILi48EEENS7_ILi256EEEEEELi256ENS_6half_tEfNS_4arch4Sm80ELb0ELb0ELb1ELb1ELb0ELb1ELb1ELb0EEENS1_21CollectiveEpilogueFwdINS6_IJS8_SA_S9_EEENS6_IJNS7_ILi1EEESI_SI_EEESC_SE_Li256ELb1ELb1ELb0ELb0EEENS1_19SingleTileSchedulerILb1ELb0ELb1ELi128EEEEEEEEEvNT_6ParamsE:
        /* <DEDUP_REMOVED lines=16> */
.L_x_733:
        /* <DEDUP_REMOVED lines=8> */
.L_x_735:
[----:B------:R-:W-:-:S05]  /*0180*/  MOV R3, c[0x0][0x54c] ;  /* 0x0001530000037a02 */ /* 0x000fca0000000f00 */
.L_x_734:
[----:B-----5:R-:W-:Y:S01]  /*0190*/  IMAD R3, R3, c[0x0][0x548], RZ ;  /* 0x0001520003037a24 */ /* 0x020fe200078e02ff */
[----:B------:R-:W-:-:S04]  /*01a0*/  SHF.L.U32 R0, R88, 0x7, RZ ;  /* 0x0000000758007819 */ /* 0x000fc800000006ff */
[----:B------:R-:W-:-:S04]  /*01b0*/  ISETP.GE.AND P0, PT, R0, R3, PT ;  /* 0x000000030000720c */ /* 0x000fc80003f06270 */
[----:B------:R-:W-:Y:S01]  /*01c0*/  SEL R224, R224, 0xffffffff, !P0 ;  /* 0xffffffffe0e07807 */ /* 0x000fe20004000000 */
[----:B------:R-:W-:Y:S05]  /*01d0*/  BRA `(.L_x_736) ;  /* 0x0000012000007947 */ /* 0x000fea0003800000 */
.L_x_732:
[----:B---3--:R-:W-:-:S04]  /*01e0*/  ISETP.NE.U32.AND P0, PT, RZ, c[0x0][0x568], PT ;  /* 0x00015a00ff007a0c */ /* 0x008fc80003f05070 */
[----:B------:R-:W-:-:S13]  /*01f0*/  ISETP.NE.AND.EX P0, PT, RZ, c[0x0][0x56c], PT, P0 ;  /* 0x00015b00ff007a0c */ /* 0x000fda0003f05300 */
[----:B------:R-:W-:Y:S05]  /*0200*/  @!P0 BRA `(.L_x_737) ;  /* 0x0000002000008947 */ /* 0x000fea0003800000 */
[----:B------:R1:W5:Y:S01]  /*0210*/  LDG.E R3, [R2.64] ;  /* 0x0000001202037981 */ /* 0x000362000c1e1900 */
[----:B------:R-:W-:Y:S05]  /*0220*/  BRA `(.L_x_738) ;  /* 0x0000009000007947 */ /* 0x000fea0003800000 */
.L_x_737:
        /* <DEDUP_REMOVED lines=8> */
.L_x_739:
[----:B------:R-:W-:-:S05]  /*02b0*/  MOV R3, c[0x0][0x54c] ;  /* 0x0001530000037a02 */ /* 0x000fca0000000f00 */
.L_x_738:
[----:B-----5:R-:W-:Y:S01]  /*02c0*/  IMAD R3, R3, c[0x0][0x548], RZ ;  /* 0x0001520003037a24 */ /* 0x020fe200078e02ff */
[----:B------:R-:W-:-:S04]  /*02d0*/  SHF.L.U32 R0, R88, 0x7, RZ ;  /* 0x0000000758007819 */ /* 0x000fc800000006ff */
[----:B------:R-:W-:-:S04]  /*02e0*/  ISETP.GE.AND P0, PT, R0, R3, PT ;  /* 0x000000030000720c */ /* 0x000fc80003f06270 */
[----:B------:R-:W-:-:S04]  /*02f0*/  SEL R224, R224, 0xffffffff, !P0 ;  /* 0xffffffffe0e07807 */ /* 0x000fc80004000000 */
.L_x_736:
        /* <DEDUP_REMOVED lines=19> */
[CC--:B------:R-:W-:Y:S01]  /*0430*/  IMAD.WIDE R8, R224.reuse, R7.reuse, c[0x0][0x358] ;  /* 0x0000d600e0087625 */ /* 0x0c0fe200078e0207 */
[----:B------:R2:W5:Y:S01]  /*0440*/  @P2 LDG.E R133, [R14.64] ;  /* 0x000000120e852981 */ /* 0x000562000c1e1900 */
[----:B------:R-:W-:Y:S02]  /*0450*/  P2R R20, PR, RZ, 0x20 ;  /* 0x00000020ff147803 */ /* 0x000fe40000000000 */
[----:B-1----:R-:W-:Y:S02]  /*0460*/  @P0 IMAD.WIDE R2, R224, R7, c[0x0][0x360] ;  /* 0x0000d800e0020625 */ /* 0x002fe400078e0207 */
[----:B------:R2:W5:Y:S04]  /*0470*/  @P5 LDG.E R130, [R10.64] ;  /* 0x000000120a825981 */ /* 0x000568000c1e1900 */
[----:B------:R2:W5:Y:S04]  /*0480*/  @P0 LDG.E R134, [R2.64] ;  /* 0x0000001202860981 */ /* 0x000568000c1e1900 */
[----:B------:R2:W5:Y:S04]  /*0490*/  @P1 LDG.E R132, [R12.64] ;  /* 0x000000120c841981 */ /* 0x000568000c1e1900 */
[----:B------:R2:W5:Y:S04]  /*04a0*/  @P3 LDG.E R98, [R8.64] ;  /* 0x0000001208623981 */ /* 0x000568000c1e1900 */
[----:B------:R-:W1:Y:S01]  /*04b0*/  S2R R223, SR_CTAID.Y ;  /* 0x0000000000df7919 */ /* 0x000e620000002600 */
[----:B------:R-:W-:-:S02]  /*04c0*/  IMAD.MOV.U32 R4, RZ, RZ, c[0x0][0x1d0] ;  /* 0x00007400ff047624 */ /* 0x000fc400078e00ff */
[----:B------:R-:W-:Y:S01]  /*04d0*/  IMAD.MOV.U32 R0, RZ, RZ, c[0x0][0x228] ;  /* 0x00008a00ff007624 */ /* 0x000fe200078e00ff */
[----:B-1----:R-:W-:Y:S01]  /*04e0*/  SHF.R.S32.HI R109, RZ, 0x1f, R223 ;  /* 0x0000001fff6d7819 */ /* 0x002fe200000114df */
[----:B------:R-:W-:Y:S05]  /*04f0*/  @P0 BRA `(.L_x_740) ;  /* 0x0000004000000947 */ /* 0x000fea0003800000 */
[----:B--2---:R-:W-:Y:S05]  /*0500*/  @!P1 BRA `(.L_x_740) ;  /* 0x0000003000009947 */ /* 0x004fea0003800000 */
[----:B-----5:R-:W2:Y:S04]  /*0510*/  LDG.E R134, [R12.64] ;  /* 0x000000120c867981 */ /* 0x020ea8000c1e1900 */
[----:B------:R-:W2:Y:S02]  /*0520*/  LDG.E R3, [R12.64+0x4] ;  /* 0x000004120c037981 */ /* 0x000ea4000c1e1900 */
[----:B--2---:R-:W-:Y:S02]  /*0530*/  IADD3 R134, -R134, R3, RZ ;  /* 0x0000000386867210 */ /* 0x004fe40007ffe1ff */
.L_x_740:
[----:B--2---:R-:W-:-:S04]  /*0540*/  ISETP.NE.U32.AND P0, PT, RZ, c[0x0][0x368], PT ;  /* 0x0000da00ff007a0c */ /* 0x004fc80003f05070 */
[----:B------:R-:W-:-:S13]  /*0550*/  ISETP.NE.AND.EX P0, PT, RZ, c[0x0][0x36c], PT, P0 ;  /* 0x0000db00ff007a0c */ /* 0x000fda0003f05300 */
[----:B------:R-:W-:Y:S05]  /*0560*/  @!P0 BRA `(.L_x_741) ;  /* 0x0000003000008947 */ /* 0x000fea0003800000 */
[----:B------:R-:W-:-:S06]  /*0570*/  IMAD.WIDE R4, R224, R7, c[0x0][0x368] ;  /* 0x0000da00e0047625 */ /* 0x000fcc00078e0207 */
[----:B------:R1:W5:Y:S01]  /*0580*/  LDG.E R4, [R4.64] ;  /* 0x0000001204047981 */ /* 0x000362000c1e1900 */
[----:B------:R-:W-:Y:S05]  /*0590*/  BRA `(.L_x_742) ;  /* 0x0000004000007947 */ /* 0x000fea0003800000 */
.L_x_741:
[----:B------:R-:W-:Y:S05]  /*05a0*/  @!P5 BRA `(.L_x_742) ;  /* 0x000000300000d947 */ /* 0x000fea0003800000 */
[----:B------:R-:W2:Y:S04]  /*05b0*/  LDG.E R4, [R10.64] ;  /* 0x000000120a047981 */ /* 0x000ea8000c1e1900 */
[----:B------:R-:W2:Y:S02]  /*05c0*/  LDG.E R3, [R10.64+0x4] ;  /* 0x000004120a037981 */ /* 0x000ea4000c1e1900 */
[----:B--2---:R-:W-:Y:S02]  /*05d0*/  IADD3 R4, -R4, R3, RZ ;  /* 0x0000000304047210 */ /* 0x004fe40007ffe1ff */
.L_x_742:
[----:B------:R-:W2:Y:S04]  /*05e0*/  @P3 LDG.E R2, [R8.64] ;  /* 0x0000001208023981 */ /* 0x000ea8000c1e1900 */
[----:B------:R-:W2:Y:S01]  /*05f0*/  @P3 LDG.E R3, [R8.64+0x4] ;  /* 0x0000041208033981 */ /* 0x000ea2000c1e1900 */
[----:B-1---5:R-:W-:Y:S01]  /*0600*/  IMAD.IADD R5, R4, 0x1, -R133 ;  /* 0x0000000104057824 */ /* 0x022fe200078e0a85 */
[----:B------:R-:W-:Y:S01]  /*0610*/  ISETP.NE.U32.AND P0, PT, RZ, c[0x0][0x378], PT ;  /* 0x0000de00ff007a0c */ /* 0x000fe20003f05070 */
[----:B------:R-:W-:-:S03]  /*0620*/  IMAD.MOV.U32 R89, RZ, RZ, R4 ;  /* 0x000000ffff597224 */ /* 0x000fc600078e0004 */
[----:B------:R-:W-:Y:S01]  /*0630*/  ISETP.NE.AND.EX P0, PT, RZ, c[0x0][0x37c], PT, P0 ;  /* 0x0000df00ff007a0c */ /* 0x000fe20003f05300 */
[----:B------:R-:W-:-:S05]  /*0640*/  IMAD.MOV R106, RZ, RZ, -R5 ;  /* 0x000000ffff6a7224 */ /* 0x000fca00078e0a05 */
[----:B------:R-:W-:-:S07]  /*0650*/  IMNMX R106, RZ, R106, !PT ;  /* 0x0000006aff6a7217 */ /* 0x000fce0007800200 */
[----:B------:R-:W-:-:S05]  /*0660*/  @P0 IMAD.WIDE R10, R224, R7, c[0x0][0x378] ;  /* 0x0000de00e00a0625 */ /* 0x000fca00078e0207 */
[----:B------:R1:W5:Y:S01]  /*0670*/  @P0 LDG.E R89, [R10.64] ;  /* 0x000000120a590981 */ /* 0x000362000c1e1900 */
[----:B--2---:R-:W-:-:S04]  /*0680*/  @P3 IMAD.IADD R0, R3, 0x1, -R2 ;  /* 0x0000000103003824 */ /* 0x004fc800078e0a02 */
[----:B------:R-:W-:-:S05]  /*0690*/  IMAD.IADD R87, R5, 0x1, R0 ;  /* 0x0000000105577824 */ /* 0x000fca00078e0200 */
[----:B------:R-:W-:-:S05]  /*06a0*/  IADD3 R3, R87, 0x2f, RZ ;  /* 0x0000002f57037810 */ /* 0x000fca0007ffe0ff */
[----:B------:R-:W-:-:S05]  /*06b0*/  IMAD.HI R3, R3, 0x2aaaaaab, RZ ;  /* 0x2aaaaaab03037827 */ /* 0x000fca00078e02ff */
[----:B------:R-:W-:-:S04]  /*06c0*/  SHF.R.U32.HI R156, RZ, 0x1f, R3 ;  /* 0x0000001fff9c7819 */ /* 0x000fc80000011603 */
[----:B------:R-:W-:-:S05]  /*06d0*/  LEA.HI.SX32 R156, R3, R156, 0x1d ;  /* 0x0000009c039c7211 */ /* 0x000fca00078feaff */
[----:B------:R-:W-:-:S05]  /*06e0*/  IMAD R5, R156, 0x30, -R5 ;  /* 0x000000309c057824 */ /* 0x000fca00078e0a05 */
[----:B------:R-:W-:-:S04]  /*06f0*/  IMNMX R5, R5, R0, PT ;  /* 0x0000000005057217 */ /* 0x000fc80003800200 */
[----:B------:R-:W-:Y:S01]  /*0700*/  ISETP.GT.AND P0, PT, R5, R106, PT ;  /* 0x0000006a0500720c */ /* 0x000fe20003f04270 */
[----:B------:R-:W-:-:S05]  /*0710*/  IMAD.WIDE.U32 R106, R106, -0x55555555, RZ ;  /* 0xaaaaaaab6a6a7825 */ /* 0x000fca00078e00ff */
[----:B------:R-:W-:-:S05]  /*0720*/  SHF.R.U32.HI R106, RZ, 0x5, R107 ;  /* 0x00000005ff6a7819 */ /* 0x000fca000001166b */
[----:B------:R-:W-:Y:S02]  /*0730*/  IMAD.MOV.U32 R3, RZ, RZ, R106 ;  /* 0x000000ffff037224 */ /* 0x000fe400078e006a */
[----:B------:R-:W-:-:S05]  /*0740*/  @P0 IADD3 R5, R5, 0x2f, RZ ;  /* 0x0000002f05050810 */ /* 0x000fca0007ffe0ff */
[----:B------:R-:W-:-:S05]  /*0750*/  @P0 IMAD.HI R5, R5, 0x2aaaaaab, RZ ;  /* 0x2aaaaaab05050827 */ /* 0x000fca00078e02ff */
[----:B------:R-:W-:-:S04]  /*0760*/  @P0 SHF.R.U32.HI R2, RZ, 0x1f, R5 ;  /* 0x0000001fff020819 */ /* 0x000fc80000011605 */
[----:B------:R-:W-:-:S04]  /*0770*/  @P0 LEA.HI.SX32 R3, R5, R2, 0x1d ;  /* 0x0000000205030211 */ /* 0x000fc800078feaff */
[----:B------:R-:W-:-:S13]  /*0780*/  ISETP.GT.AND P0, PT, R3, R106, PT ;  /* 0x0000006a0300720c */ /* 0x000fda0003f04270 */
[----:B------:R-:W-:Y:S05]  /*0790*/  @!P0 BRA `(.L_x_743) ;  /* 0x000068d000008947 */ /* 0x000fea0003800000 */
[----:B-1----:R-:W-:Y:S01]  /*07a0*/  SHF.R.S32.HI R5, RZ, 0x1f, R86 ;  /* 0x0000001fff057819 */ /* 0x002fe20000011456 */
[----:B------:R-:W-:Y:S01]  /*07b0*/  IMAD R144, R109, c[0x0][0x240], RZ ;  /* 0x000090006d907a24 */ /* 0x000fe200078e02ff */
[----:B------:R-:W-:Y:S01]  /*07c0*/  IADD3 R49, R3, -0x1, RZ ;  /* 0xffffffff03317810 */ /* 0x000fe20007ffe0ff */
[----:B------:R-:W-:Y:S01]  /*07d0*/  UMOV UR24, 0x30 ;  /* 0x0000003000187882 */ /* 0x000fe20000000000 */
[----:B------:R-:W-:Y:S01]  /*07e0*/  LEA.HI R9, R5, R86, RZ, 0x3 ;  /* 0x0000005605097211 */ /* 0x000fe200078f18ff */
[----:B------:R-:W-:Y:S01]  /*07f0*/  IMAD R144, R223, c[0x0][0x244], R144 ;  /* 0x00009100df907a24 */ /* 0x000fe200078e0290 */
[----:B------:R-:W-:Y:S01]  /*0800*/  ULDC.64 UR4, c[0x0][0x238] ;  /* 0x00008e0000047ab9 */ /* 0x000fe20000000a00 */
[----:B------:R-:W-:Y:S01]  /*0810*/  IMAD R10, R49, -0x30, R0 ;  /* 0xffffffd0310a7824 */ /* 0x000fe200078e0200 */
[----:B------:R-:W-:Y:S01]  /*0820*/  SHF.R.S32.HI R131, RZ, 0x3, R9 ;  /* 0x00000003ff837819 */ /* 0x000fe20000011409 */
[----:B------:R-:W-:Y:S01]  /*0830*/  UIMAD.WIDE.U32 UR16, UR24, UR4, URZ ;  /* 0x00000004181072a5 */ /* 0x000fe2000f8e003f */
[----:B------:R-:W-:Y:S01]  /*0840*/  LOP3.LUT R9, R9, 0xfffffff8, RZ, 0xc0, !PT ;  /* 0xfffffff809097812 */ /* 0x000fe200078ec0ff */
[----:B------:R-:W-:Y:S01]  /*0850*/  UIMAD UR9, UR24, UR5, URZ ;  /* 0x00000005180972a4 */ /* 0x000fe2000f8e023f */
[----:B------:R-:W-:Y:S01]  /*0860*/  SHF.R.S32.HI R2, RZ, 0x1f, R131 ;  /* 0x0000001fff027819 */ /* 0x000fe20000011483 */
[----:B------:R-:W-:Y:S01]  /*0870*/  ULDC UR6, c[0x0][0x27c] ;  /* 0x00009f0000067ab9 */ /* 0x000fe20000000800 */
[----:B------:R-:W-:Y:S01]  /*0880*/  IADD3 R99, P0, R131, R98, RZ ;  /* 0x0000006283637210 */ /* 0x000fe20007f1e0ff */
[----:B------:R-:W-:Y:S01]  /*0890*/  IMAD.IADD R16, R86, 0x1, -R9 ;  /* 0x0000000156107824 */ /* 0x000fe200078e0a09 */
[----:B------:R-:W-:Y:S01]  /*08a0*/  IMNMX R10, R10, 0x30, PT ;  /* 0x000000300a0a7817 */ /* 0x000fe20003800200 */
[----:B------:R-:W-:Y:S01]  /*08b0*/  UIADD3 UR9, UR17, UR9, URZ ;  /* 0x0000000911097290 */ /* 0x000fe2000fffe03f */
[----:B------:R-:W-:Y:S01]  /*08c0*/  LEA.HI.X.SX32 R98, R98, R2, 0x1, P0 ;  /* 0x0000000262627211 */ /* 0x000fe200000f0eff */
[----:B------:R-:W-:Y:S01]  /*08d0*/  IMAD.SHL.U32 R14, R16, 0x8, RZ ;  /* 0x00000008100e7824 */ /* 0x000fe200078e00ff */
[----:B------:R-:W-:Y:S01]  /*08e0*/  SEL R142, R224, RZ, !P3 ;  /* 0x000000ffe08e7207 */ /* 0x000fe20005800000 */
[----:B------:R-:W-:Y:S01]  /*08f0*/  IMAD.IADD R3, R10, 0x1, -R131 ;  /* 0x000000010a037824 */ /* 0x000fe200078e0a83 */
[----:B------:R-:W-:Y:S01]  /*0900*/  SHF.R.S32.HI R11, RZ, 0x1f, R49 ;  /* 0x0000001fff0b7819 */ /* 0x000fe20000011431 */
[----:B------:R-:W-:Y:S01]  /*0910*/  IMAD R8, R98, c[0x0][0x238], RZ ;  /* 0x00008e0062087a24 */ /* 0x000fe200078e02ff */
[----:B------:R-:W-:Y:S01]  /*0920*/  SHF.R.S32.HI R15, RZ, 0x1f, R14 ;  /* 0x0000001fff0f7819 */ /* 0x000fe2000001140e */
[----:B------:R-:W-:Y:S01]  /*0930*/  USHF.L.U32 UR8, UR6, 0x1, URZ ;  /* 0x0000000106087899 */ /* 0x000fe2000800063f */
[----:B------:R-:W-:Y:S01]  /*0940*/  ISETP.GE.AND P1, PT, R3, 0x1, PT ;  /* 0x000000010300780c */ /* 0x000fe20003f26270 */
[----:B------:R-:W-:Y:S01]  /*0950*/  IMAD R8, R99, c[0x0][0x23c], R8 ;  /* 0x00008f0063087a24 */ /* 0x000fe200078e0208 */
[----:B------:R-:W-:Y:S01]  /*0960*/  ISETP.GT.AND P0, PT, R3, 0x20, PT ;  /* 0x000000200300780c */ /* 0x000fe20003f04270 */
[----:B------:R-:W-:Y:S01]  /*0970*/  IMAD.WIDE.U32 R12, R99, c[0x0][0x238], R14 ;  /* 0x00008e00630c7a25 */ /* 0x000fe200078e000e */
[----:B------:R-:W-:Y:S01]  /*0980*/  SHF.R.S32.HI R3, RZ, 0x1f, R224 ;  /* 0x0000001fff037819 */ /* 0x000fe200000114e0 */
[----:B------:R-:W-:Y:S01]  /*0990*/  ULDC UR7, c[0x0][0x1d4] ;  /* 0x0000750000077ab9 */ /* 0x000fe20000000800 */
[C---:B------:R-:W-:Y:S01]  /*09a0*/  ISETP.GE.AND P2, PT, R14.reuse, c[0x0][0x1d4], PT ;  /* 0x000075000e007a0c */ /* 0x040fe20003f46270 */
[----:B------:R-:W-:Y:S01]  /*09b0*/  IMAD.IADD R9, R13, 0x1, R8 ;  /* 0x000000010d097824 */ /* 0x000fe200078e0208 */
[----:B------:R-:W-:Y:S01]  /*09c0*/  SEL R95, R3, RZ, !P3 ;  /* 0x000000ff035f7207 */ /* 0x000fe20005800000 */
[----:B------:R-:W-:Y:S01]  /*09d0*/  IMAD.MOV.U32 R8, RZ, RZ, R12 ;  /* 0x000000ffff087224 */ /* 0x000fe200078e000c */
[----:B------:R-:W-:Y:S01]  /*09e0*/  UIADD3 UR7, -UR8, UR7, URZ ;  /* 0x0000000708077290 */ /* 0x000fe2000fffe13f */
[----:B------:R-:W-:Y:S01]  /*09f0*/  IMAD R6, R49, UR9, RZ ;  /* 0x0000000931067c24 */ /* 0x000fe2000f8e02ff */
[C---:B------:R-:W-:Y:S01]  /*0a00*/  ISETP.GE.AND P3, PT, R14.reuse, c[0x0][0x27c], PT ;  /* 0x00009f000e007a0c */ /* 0x040fe20003f66270 */
[----:B------:R-:W-:Y:S01]  /*0a10*/  IMAD.WIDE.U32 R8, R223, c[0x0][0x240], R8 ;  /* 0x00009000df087a25 */ /* 0x000fe200078e0008 */
[----:B------:R-:W-:Y:S01]  /*0a20*/  P2R R136, PR, RZ, 0x4 ;  /* 0x00000004ff887803 */ /* 0x000fe20000000000 */
[----:B------:R-:W-:Y:S01]  /*0a30*/  USHF.L.U32 UR11, UR4, 0x5, URZ ;  /* 0x00000005040b7899 */ /* 0x000fe2000800063f */
[----:B------:R-:W-:Y:S01]  /*0a40*/  IADD3 R128, R14, 0x80, RZ ;  /* 0x000000800e807810 */ /* 0x000fe20007ffe0ff */
[----:B------:R-:W-:Y:S01]  /*0a50*/  IMAD R163, R95, c[0x0][0x248], RZ ;  /* 0x000092005fa37a24 */ /* 0x000fe200078e02ff */
[----:B------:R-:W-:Y:S01]  /*0a60*/  IADD3 R145, R9, R144, RZ ;  /* 0x0000009009917210 */ /* 0x000fe20007ffe0ff */
[----:B------:R-:W-:Y:S01]  /*0a70*/  IMAD.MOV.U32 R144, RZ, RZ, R8 ;  /* 0x000000ffff907224 */ /* 0x000fe200078e0008 */
[----:B------:R-:W-:Y:S01]  /*0a80*/  SEL R9, RZ, c[0x0][0x27c], !P3 ;  /* 0x00009f00ff097a07 */ /* 0x000fe20005800000 */
[----:B------:R-:W-:Y:S01]  /*0a90*/  IMAD R163, R142, c[0x0][0x24c], R163 ;  /* 0x000093008ea37a24 */ /* 0x000fe200078e02a3 */
[----:B------:R-:W-:Y:S01]  /*0aa0*/  IADD3 R127, R14, 0xc0, RZ ;  /* 0x000000c00e7f7810 */ /* 0x000fe20007ffe0ff */
[----:B------:R-:W-:Y:S01]  /*0ab0*/  IMAD.WIDE.U32 R144, R142, c[0x0][0x248], R144 ;  /* 0x000092008e907a25 */ /* 0x000fe200078e0090 */
[----:B------:R-:W-:-:S02]  /*0ac0*/  ISETP.GE.AND P6, PT, R128, c[0x0][0x1d4], PT ;  /* 0x0000750080007a0c */ /* 0x000fc40003fc6270 */
[----:B------:R-:W-:Y:S01]  /*0ad0*/  ISETP.GE.AND P4, PT, R127, c[0x0][0x1d4], PT ;  /* 0x000075007f007a0c */ /* 0x000fe20003f86270 */
[----:B------:R-:W-:Y:S01]  /*0ae0*/  IMAD.SHL.U32 R16, R16, 0x4, RZ ;  /* 0x0000000410107824 */ /* 0x000fe200078e00ff */
[----:B------:R-:W-:Y:S01]  /*0af0*/  IADD3 R163, R145, R163, RZ ;  /* 0x000000a391a37210 */ /* 0x000fe20007ffe0ff */
[----:B------:R-:W-:Y:S02]  /*0b00*/  IMAD.MOV.U32 R162, RZ, RZ, R144 ;  /* 0x000000ffffa27224 */ /* 0x000fe400078e0090 */
[----:B------:R-:W-:Y:S01]  /*0b10*/  IMAD R6, R11, UR16, R6 ;  /* 0x000000100b067c24 */ /* 0x000fe2000f8e0206 */
[----:B------:R-:W-:Y:S01]  /*0b20*/  LEA.HI R11, R5, R86, RZ, 0x6 ;  /* 0x00000056050b7211 */ /* 0x000fe200078f30ff */
[----:B------:R-:W-:Y:S01]  /*0b30*/  IMAD.U32 R8, RZ, RZ, UR8 ;  /* 0x00000008ff087e24 */ /* 0x000fe2000f8e00ff */
[----:B------:R-:W-:Y:S01]  /*0b40*/  IADD3 R13, R16, 0x40, RZ ;  /* 0x00000040100d7810 */ /* 0x000fe20007ffe0ff */
[----:B------:R-:W-:Y:S02]  /*0b50*/  IMAD.SHL.U32 R19, R131, 0x40, RZ ;  /* 0x0000004083137824 */ /* 0x000fe400078e00ff */
[----:B------:R-:W-:Y:S01]  /*0b60*/  IMAD.WIDE.U32 R22, R49, UR16, R162 ;  /* 0x0000001031167c25 */ /* 0x000fe2000f8e00a2 */
[----:B------:R-:W-:-:S02]  /*0b70*/  SEL R17, R8, UR7, !P3 ;  /* 0x0000000708117c07 */ /* 0x000fc4000d800000 */
[----:B------:R-:W-:Y:S01]  /*0b80*/  LOP3.LUT R19, R19, 0x1c0, RZ, 0xc0, !PT ;  /* 0x000001c013137812 */ /* 0x000fe200078ec0ff */
[----:B------:R-:W-:Y:S01]  /*0b90*/  IMAD.SHL.U32 R11, R11, 0x8, RZ ;  /* 0x000000080b0b7824 */ /* 0x000fe200078e00ff */
[----:B------:R-:W-:Y:S01]  /*0ba0*/  @P1 LEA R24, P3, R22, c[0x0][0x220], 0x1 ;  /* 0x0000880016181a11 */ /* 0x000fe200078608ff */
[----:B------:R-:W-:Y:S01]  /*0bb0*/  IMAD.IADD R6, R23, 0x1, R6 ;  /* 0x0000000117067824 */ /* 0x000fe200078e0206 */
[----:B------:R-:W-:Y:S01]  /*0bc0*/  SHF.R.U32.HI R18, RZ, 0x3, R19 ;  /* 0x00000003ff127819 */ /* 0x000fe20000011613 */
[----:B------:R-:W-:Y:S01]  /*0bd0*/  IMAD.IADD R12, R16, 0x1, R13 ;  /* 0x00000001100c7824 */ /* 0x000fe200078e020d */
[----:B------:R-:W-:Y:S02]  /*0be0*/  LOP3.LUT R11, R11, 0xfffffe00, RZ, 0xc0, !PT ;  /* 0xfffffe000b0b7812 */ /* 0x000fe400078ec0ff */
[----:B------:R-:W-:Y:S02]  /*0bf0*/  LOP3.LUT R10, R19, 0x38, R14, 0xf8, !PT ;  /* 0x00000038130a7812 */ /* 0x000fe400078ef80e */
[----:B------:R-:W-:-:S02]  /*0c00*/  @P1 LEA.HI.X R25, R22, c[0x0][0x224], R6, 0x1, P3 ;  /* 0x0000890016191a11 */ /* 0x000fc400018f0c06 */
[----:B------:R-:W-:Y:S02]  /*0c10*/  ISETP.NE.AND P3, PT, R136, RZ, PT ;  /* 0x000000ff8800720c */ /* 0x000fe40003f65270 */
[C---:B------:R-:W-:Y:S02]  /*0c20*/  ISETP.GE.AND P5, PT, R12.reuse, c[0x0][0x1d4], PT ;  /* 0x000075000c007a0c */ /* 0x040fe40003fa6270 */
[----:B------:R-:W-:Y:S02]  /*0c30*/  LOP3.LUT R10, R11, R10, R18, 0xf6, !PT ;  /* 0x0000000a0b0a7212 */ /* 0x000fe400078ef612 */
[----:B------:R-:W-:-:S03]  /*0c40*/  ISETP.GE.AND P2, PT, R12, c[0x0][0x27c], PT ;  /* 0x00009f000c007a0c */ /* 0x000fc60003f46270 */
[----:B------:R-:W-:Y:S01]  /*0c50*/  IMAD.SHL.U32 R129, R10, 0x2, RZ ;  /* 0x000000020a817824 */ /* 0x000fe200078e00ff */
[----:B------:R-:W-:Y:S01]  /*0c60*/  SEL R8, R8, UR7, !P2 ;  /* 0x0000000708087c07 */ /* 0x000fe2000d000000 */
[----:B------:R-:W-:Y:S01]  /*0c70*/  UMOV UR7, 0x5 ;  /* 0x0000000500077882 */ /* 0x000fe20000000000 */
[----:B------:R-:W-:Y:S01]  /*0c80*/  IMAD.IADD R4, R130, 0x1, R4 ;  /* 0x0000000182047824 */ /* 0x000fe200078e0204 */
[----:B------:R-:W-:Y:S01]  /*0c90*/  USHF.L.U64.HI UR10, UR4, UR7, UR5 ;  /* 0x00000007040a7299 */ /* 0x000fe20008010205 */
[----:B------:R-:W-:Y:S01]  /*0ca0*/  @!PT LDS RZ, [RZ] ;  /* 0x00000000fffff984 */ /* 0x000fe20000000800 */
[----:B------:R-:W-:Y:S01]  /*0cb0*/  @!PT LDS RZ, [RZ] ;  /* 0x00000000fffff984 */ /* 0x000fe20000000800 */
[----:B------:R-:W-:Y:S01]  /*0cc0*/  @!PT LDS RZ, [RZ] ;  /* 0x00000000fffff984 */ /* 0x000fe20000000800 */
[----:B------:R1:W-:Y:S01]  /*0cd0*/  @P1 LDGSTS.E.BYPASS.LTC128B.128 [R129+0xa080], [R24.64], !P3 ;  /* 0x0a08000018811fae */ /* 0x0003e2000d901d52 */
[----:B------:R-:W-:Y:S01]  /*0ce0*/  IMAD.IADD R9, R14, 0x1, R9 ;  /* 0x000000010e097824 */ /* 0x000fe200078e0209 */
[----:B------:R-:W-:Y:S02]  /*0cf0*/  SEL R5, RZ, c[0x0][0x27c], !P2 ;  /* 0x00009f00ff057a07 */ /* 0x000fe40005000000 */
[----:B------:R-:W-:Y:S01]  /*0d00*/  IADD3 R126, R131, 0x20, RZ ;  /* 0x00000020837e7810 */ /* 0x000fe20007ffe0ff */
[----:B------:R1:W-:Y:S01]  /*0d10*/  @P1 LDGSTS.E.BYPASS.LTC128B.128 [R129+0xb880], [R24.64+0x80], !P5 ;  /* 0x0b88008018811fae */ /* 0x0003e2000e901d52 */
[----:B------:R-:W-:Y:S01]  /*0d20*/  ISETP.NE.AND P2, PT, R20, RZ, PT ;  /* 0x000000ff1400720c */ /* 0x000fe20003f45270 */
[----:B------:R-:W-:-:S04]  /*0d30*/  IMAD.WIDE.U32 R28, R4, c[0x0][0x1e0], RZ ;  /* 0x00007800041c7a25 */ /* 0x000fc800078e00ff */
[----:B------:R-:W-:Y:S01]  /*0d40*/  IMAD R140, R109, c[0x0][0x210], RZ ;  /* 0x000084006d8c7a24 */ /* 0x000fe200078e02ff */
[----:B------:R1:W-:Y:S01]  /*0d50*/  @P1 LDGSTS.E.BYPASS.LTC128B.128 [R129+0xd080], [R24.64+0x100], !P6 ;  /* 0x0d08010018811fae */ /* 0x0003e2000f101d52 */
[----:B------:R-:W-:Y:S01]  /*0d60*/  IMAD R95, R95, c[0x0][0x268], RZ ;  /* 0x00009a005f5f7a24 */ /* 0x000fe200078e02ff */
[----:B------:R-:W-:Y:S01]  /*0d70*/  SHF.R.S32.HI R121, RZ, 0x1f, R8 ;  /* 0x0000001fff797819 */ /* 0x000fe20000011408 */
[----:B------:R-:W-:Y:S01]  /*0d80*/  IMAD R146, R109, c[0x0][0x1e8], RZ ;  /* 0x00007a006d927a24 */ /* 0x000fe200078e02ff */
[----:B------:R1:W-:Y:S01]  /*0d90*/  @P1 LDGSTS.E.BYPASS.LTC128B.128 [R129+0xe880], [R24.64+0x180], !P4 ;  /* 0x0e88018018811fae */ /* 0x0003e2000e101d52 */
[----:B------:R-:W-:Y:S01]  /*0da0*/  @P0 IADD3 R21, P1, R22, UR11, RZ ;  /* 0x0000000b16150c10 */ /* 0x000fe2000ff3e0ff */
[C---:B------:R-:W-:Y:S01]  /*0db0*/  IMAD R150, R2.reuse, c[0x0][0x280], RZ ;  /* 0x0000a00002967a24 */ /* 0x040fe200078e02ff */
[----:B------:R-:W-:Y:S01]  /*0dc0*/  SHF.R.S32.HI R122, RZ, 0x1f, R17 ;  /* 0x0000001fff7a7819 */ /* 0x000fe20000011411 */
[----:B------:R-:W-:Y:S01]  /*0dd0*/  IMAD R148, R2, c[0x0][0x290], RZ ;  /* 0x0000a40002947a24 */ /* 0x000fe200078e02ff */
[----:B------:R-:W-:Y:S01]  /*0de0*/  @P0 IADD3.X R6, R6, UR10, RZ, P1, !PT ;  /* 0x0000000a06060c10 */ /* 0x000fe20008ffe4ff */
[----:B------:R-:W-:Y:S01]  /*0df0*/  ULDC.U8 UR23, c[0x0][0x298] ;  /* 0x0000a60000177ab9 */ /* 0x000fe20000000000 */
[----:B------:R-:W-:Y:S01]  /*0e00*/  @P0 LEA R26, P1, R21, c[0x0][0x220], 0x1 ;  /* 0x00008800151a0a11 */ /* 0x000fe200078208ff */
[----:B------:R-:W-:-:S03]  /*0e10*/  ULDC.64 UR4, c[0x0][0x1e0] ;  /* 0x0000780000047ab9 */ /* 0x000fc60000000a00 */
[----:B------:R-:W-:Y:S02]  /*0e20*/  @P0 LEA.HI.X R27, R21, c[0x0][0x224], R6, 0x1, P1 ;  /* 0x00008900151b0a11 */ /* 0x000fe400008f0c06 */
[----:B------:R-:W-:Y:S02]  /*0e30*/  ISETP.NE.U32.AND P1, PT, RZ, c[0x0][0x340], PT ;  /* 0x0000d000ff007a0c */ /* 0x000fe40003f25070 */
[----:B------:R-:W-:Y:S01]  /*0e40*/  SHF.R.S32.HI R20, RZ, 0x1f, R9 ;  /* 0x0000001fff147819 */ /* 0x000fe20000011409 */
[----:B------:R-:W-:Y:S01]  /*0e50*/  IMAD R22, R109, c[0x0][0x260], RZ ;  /* 0x000098006d167a24 */ /* 0x000fe200078e02ff */
[----:B------:R-:W-:Y:S01]  /*0e60*/  ISETP.NE.AND.EX P1, PT, RZ, c[0x0][0x344], PT, P1 ;  /* 0x0000d100ff007a0c */ /* 0x000fe20003f25310 */
[C---:B------:R-:W-:Y:S02]  /*0e70*/  IMAD R140, R223.reuse, c[0x0][0x214], R140 ;  /* 0x00008500df8c7a24 */ /* 0x040fe400078e028c */
[----:B------:R-:W-:Y:S02]  /*0e80*/  IMAD.IADD R5, R12, 0x1, R5 ;  /* 0x000000010c057824 */ /* 0x000fe400078e0205 */
[----:B-1----:R-:W-:Y:S01]  /*0e90*/  IMAD.WIDE.U32 R24, R223, c[0x0][0x260], R14 ;  /* 0x00009800df187a25 */ /* 0x002fe200078e000e */
[----:B------:R-:W-:Y:S01]  /*0ea0*/  LEA.HI R121, R121, R8, RZ, 0x4 ;  /* 0x0000000879797211 */ /* 0x000fe200078f20ff */
[----:B------:R1:W-:Y:S06]  /*0eb0*/  @P0 LDGSTS.E.BYPASS.LTC128B.128 [R129+0xb080], [R26.64], !P3 ;  /* 0x0b0800001a810fae */ /* 0x0003ec000d901d52 */
[----:B------:R-:W-:Y:S01]  /*0ec0*/  @P1 IMAD.WIDE R30, R224, R7, c[0x0][0x340] ;  /* 0x0000d000e01e1625 */ /* 0x000fe200078e0207 */
[CC--:B------:R-:W-:Y:S01]  /*0ed0*/  LEA.HI R125, R20.reuse, R9.reuse, RZ, 0x3 ;  /* 0x00000009147d7211 */ /* 0x0c0fe200078f18ff */
[----:B------:R1:W-:Y:S01]  /*0ee0*/  @P0 LDGSTS.E.BYPASS.LTC128B.128 [R129+0xc880], [R26.64+0x80], !P5 ;  /* 0x0c8800801a810fae */ /* 0x0003e2000e901d52 */
[----:B------:R-:W-:-:S02]  /*0ef0*/  LEA.HI R20, R20, R9, RZ, 0x6 ;  /* 0x0000000914147211 */ /* 0x000fc400078f30ff */
[----:B------:R-:W-:Y:S01]  /*0f00*/  SHF.R.S32.HI R9, RZ, 0x1f, R126 ;  /* 0x0000001fff097819 */ /* 0x000fe2000001147e */
[----:B------:R1:W-:Y:S03]  /*0f10*/  @P0 LDGSTS.E.BYPASS.LTC128B.128 [R129+0xe080], [R26.64+0x100], !P6 ;  /* 0x0e0801001a810fae */ /* 0x0003e6000f101d52 */
[----:B------:R-:W-:Y:S01]  /*0f20*/  LEA.HI R9, R9, R126, RZ, 0x3 ;  /* 0x0000007e09097211 */ /* 0x000fe200078f18ff */
[----:B------:R1:W-:Y:S04]  /*0f30*/  @P0 LDGSTS.E.BYPASS.LTC128B.128 [R129+0xf880], [R26.64+0x180], !P4 ;  /* 0x0f8801801a810fae */ /* 0x0003e8000e101d52 */
[----:B------:R-:W-:Y:S01]  /*0f40*/  IMAD.SHL.U32 R9, R9, 0x40, RZ ;  /* 0x0000004009097824 */ /* 0x000fe200078e00ff */
[----:B------:R-:W-:Y:S01]  /*0f50*/  SHF.R.S32.HI R20, RZ, 0x6, R20 ;  /* 0x00000006ff147819 */ /* 0x000fe20000011414 */
[----:B------:R-:W0:Y:S04]  /*0f60*/  LDGDEPBAR ;  /* 0x00000000000079af */ /* 0x000e280000000000 */
[----:B------:R2:W3:Y:S01]  /*0f70*/  @P1 LDG.E R6, [R30.64] ;  /* 0x000000121e061981 */ /* 0x0004e2000c1e1900 */
[----:B------:R-:W-:Y:S01]  /*0f80*/  SHF.R.S32.HI R7, RZ, 0x1f, R4 ;  /* 0x0000001fff077819 */ /* 0x000fe20000011404 */
[----:B------:R-:W-:Y:S01]  /*0f90*/  IMAD R22, R223, c[0x0][0x264], R22 ;  /* 0x00009900df167a24 */ /* 0x000fe200078e0216 */
[----:B------:R-:W-:Y:S01]  /*0fa0*/  LOP3.LUT R9, R9, 0xfffffe00, RZ, 0xc0, !PT ;  /* 0xfffffe0009097812 */ /* 0x000fe200078ec0ff */
[----:B------:R-:W-:Y:S01]  /*0fb0*/  IMAD R95, R142, c[0x0][0x26c], R95 ;  /* 0x00009b008e5f7a24 */ /* 0x000fe200078e025f */
[----:B------:R-:W-:Y:S01]  /*0fc0*/  LEA.HI R122, R122, R17, RZ, 0x4 ;  /* 0x000000117a7a7211 */ /* 0x000fe200078f20ff */
[----:B------:R-:W-:Y:S01]  /*0fd0*/  IMAD R21, R7, c[0x0][0x1e0], RZ ;  /* 0x0000780007157a24 */ /* 0x000fe200078e02ff */
[----:B------:R-:W-:Y:S01]  /*0fe0*/  SHF.R.S32.HI R121, RZ, 0x4, R121 ;  /* 0x00000004ff797819 */ /* 0x000fe20000011479 */
[----:B------:R-:W-:Y:S01]  /*0ff0*/  IMAD.IADD R23, R25, 0x1, R22 ;  /* 0x0000000119177824 */ /* 0x000fe200078e0216 */
[----:B------:R-:W-:Y:S01]  /*1000*/  SHF.R.S32.HI R122, RZ, 0x4, R122 ;  /* 0x00000004ff7a7819 */ /* 0x000fe2000001147a */
[----:B------:R-:W-:Y:S01]  /*1010*/  IMAD R10, R4, c[0x0][0x1e4], R21 ;  /* 0x00007900040a7a24 */ /* 0x000fe200078e0215 */
[----:B------:R-:W-:Y:S01]  /*1020*/  LOP3.LUT R21, R19, 0x38, R125, 0xf8, !PT ;  /* 0x0000003813157812 */ /* 0x000fe200078ef87d */
[----:B------:R-:W-:Y:S01]  /*1030*/  IMAD.MOV.U32 R22, RZ, RZ, R24 ;  /* 0x000000ffff167224 */ /* 0x000fe200078e0018 */
[----:B------:R-:W-:Y:S01]  /*1040*/  LEA.HI.SX32 R122, R125, R122, 0x1d ;  /* 0x0000007a7d7a7211 */ /* 0x000fe200078feaff */
[----:B------:R-:W-:Y:S01]  /*1050*/  IMAD.WIDE.U32 R24, R223, c[0x0][0x210], R14 ;  /* 0x00008400df187a25 */ /* 0x000fe200078e000e */
[----:B------:R-:W-:Y:S01]  /*1060*/  IADD3 R29, R29, R10, RZ ;  /* 0x0000000a1d1d7210 */ /* 0x000fe20007ffe0ff */
[----:B------:R-:W-:Y:S01]  /*1070*/  UIMAD.WIDE.U32 UR12, UR24, UR4, URZ ;  /* 0x00000004180c72a5 */ /* 0x000fe2000f8e003f */
[----:B------:R-:W-:Y:S01]  /*1080*/  LOP3.LUT R120, R21, R18, RZ, 0x3c, !PT ;  /* 0x0000001215787212 */ /* 0x000fe200078e3cff */
[----:B------:R-:W-:Y:S01]  /*1090*/  IMAD.SHL.U32 R10, R126, 0x40, RZ ;  /* 0x000000407e0a7824 */ /* 0x000fe200078e00ff */
[----:B------:R-:W-:Y:S01]  /*10a0*/  SHF.R.S32.HI R17, RZ, 0x1f, R16 ;  /* 0x0000001fff117819 */ /* 0x000fe20000011410 */
[----:B------:R-:W-:Y:S01]  /*10b0*/  IMAD.IADD R141, R25, 0x1, R140 ;  /* 0x00000001198d7824 */ /* 0x000fe200078e028c */
[----:B------:R-:W-:Y:S01]  /*10c0*/  IADD3 R93, P0, R4, R131, RZ ;  /* 0x00000083045d7210 */ /* 0x000fe20007f1e0ff */
[----:B------:R-:W-:Y:S01]  /*10d0*/  IMAD.MOV.U32 R140, RZ, RZ, R24 ;  /* 0x000000ffff8c7224 */ /* 0x000fe200078e0018 */
[----:B------:R-:W-:Y:S01]  /*10e0*/  LOP3.LUT R10, R10, 0x1c0, RZ, 0xc0, !PT ;  /* 0x000001c00a0a7812 */ /* 0x000fe200078ec0ff */
[----:B------:R-:W-:Y:S01]  /*10f0*/  IMAD.WIDE.U32 R142, R142, c[0x0][0x268], R22 ;  /* 0x00009a008e8e7a25 */ /* 0x000fe200078e0016 */
[----:B------:R-:W-:Y:S01]  /*1100*/  SHF.R.S32.HI R24, RZ, 0x1f, R5 ;  /* 0x0000001fff187819 */ /* 0x000fe20000011405 */
[----:B------:R-:W-:Y:S01]  /*1110*/  UIMAD UR8, UR24, UR5, URZ ;  /* 0x00000005180872a4 */ /* 0x000fe2000f8e023f */
[----:B------:R-:W-:Y:S01]  /*1120*/  SHF.R.U32.HI R8, RZ, 0x3, R10 ;  /* 0x00000003ff087819 */ /* 0x000fe2000001160a */
[----:B------:R-:W-:Y:S01]  /*1130*/  IMAD R21, R20, 0xc00, R11 ;  /* 0x00000c0014157824 */ /* 0x000fe200078e020b */
[----:B------:R-:W-:Y:S01]  /*1140*/  LOP3.LUT R23, R10, 0x38, R125, 0xf8, !PT ;  /* 0x000000380a177812 */ /* 0x000fe200078ef87d */
[----:B------:R-:W-:Y:S01]  /*1150*/  IMAD R146, R223, c[0x0][0x1ec], R146 ;  /* 0x00007b00df927a24 */ /* 0x000fe200078e0292 */
[CC--:B------:R-:W-:Y:S01]  /*1160*/  LEA.HI R124, R24.reuse, R5.reuse, RZ, 0x3 ;  /* 0x00000005187c7211 */ /* 0x0c0fe200078f18ff */
[----:B------:R-:W-:Y:S01]  /*1170*/  IMAD.IADD R120, R21, 0x1, R120 ;  /* 0x0000000115787824 */ /* 0x000fe200078e0278 */
[----:B------:R-:W-:Y:S01]  /*1180*/  LEA.HI R24, R24, R5, RZ, 0x6 ;  /* 0x0000000518187211 */ /* 0x000fe200078f30ff */
[----:B------:R-:W-:Y:S01]  /*1190*/  IMAD R5, R20, 0xc00, R9 ;  /* 0x00000c0014057824 */ /* 0x000fe200078e0209 */
[----:B------:R-:W-:Y:S01]  /*11a0*/  LOP3.LUT R116, R23, R8, RZ, 0x3c, !PT ;  /* 0x0000000817747212 */ /* 0x000fe200078e3cff */
[----:B------:R-:W-:Y:S01]  /*11b0*/  IMAD.WIDE.U32 R28, R223, c[0x0][0x1e8], R28 ;  /* 0x00007a00df1c7a25 */ /* 0x000fe200078e001c */
[----:B------:R-:W-:Y:S01]  /*11c0*/  LEA.HI.SX32 R121, R124, R121, 0x1d ;  /* 0x000000797c797211 */ /* 0x000fe200078feaff */
[----:B------:R-:W-:Y:S01]  /*11d0*/  ULDC.64 UR4, c[0x0][0x280] ;  /* 0x0000a00000047ab9 */ /* 0x000fe20000000a00 */
[----:B------:R-:W-:Y:S01]  /*11e0*/  IADD3 R116, R5, R116, RZ ;  /* 0x0000007405747210 */ /* 0x000fe20007ffe0ff */
[----:B------:R-:W-:Y:S01]  /*11f0*/  IMAD.IADD R147, R29, 0x1, R146 ;  /* 0x000000011d937824 */ /* 0x000fe200078e0292 */
[----:B------:R-:W-:Y:S01]  /*1200*/  LOP3.LUT R5, R19, 0x38, R124, 0xf8, !PT ;  /* 0x0000003813057812 */ /* 0x000fe200078ef87c */
[----:B------:R-:W-:Y:S01]  /*1210*/  IMAD.MOV.U32 R146, RZ, RZ, R28 ;  /* 0x000000ffff927224 */ /* 0x000fe200078e001c */
[----:B------:R-:W-:Y:S01]  /*1220*/  SHF.R.S32.HI R24, RZ, 0x6, R24 ;  /* 0x00000006ff187819 */ /* 0x000fe20000011418 */
[----:B------:R-:W-:Y:S01]  /*1230*/  IMAD R150, R131, c[0x0][0x284], R150 ;  /* 0x0000a10083967a24 */ /* 0x000fe200078e0296 */
[----:B------:R-:W-:Y:S01]  /*1240*/  LOP3.LUT R118, R5, R18, RZ, 0x3c, !PT ;  /* 0x0000001205767212 */ /* 0x000fe200078e3cff */
[----:B------:R-:W-:Y:S01]  /*1250*/  IMAD.WIDE.U32 R154, R131, c[0x0][0x280], R16 ;  /* 0x0000a000839a7a25 */ /* 0x000fe200078e0010 */
[----:B------:R-:W-:Y:S01]  /*1260*/  SHF.R.S32.HI R5, RZ, 0x1f, R122 ;  /* 0x0000001fff057819 */ /* 0x000fe2000001147a */
[----:B------:R-:W-:Y:S01]  /*1270*/  UIMAD.WIDE.U32 UR26, UR24, UR4, URZ ;  /* 0x00000004181a72a5 */ /* 0x000fe2000f8e003f */
[----:B------:R-:W-:Y:S01]  /*1280*/  LOP3.LUT R113, R10, 0x38, R124, 0xf8, !PT ;  /* 0x000000380a717812 */ /* 0x000fe200078ef87c */
[----:B------:R-:W-:Y:S01]  /*1290*/  IMAD R21, R24, 0xc00, R11 ;  /* 0x00000c0018157824 */ /* 0x000fe200078e020b */
[----:B------:R-:W-:Y:S01]  /*12a0*/  LEA.HI R20, R5, R122, RZ, 0x3 ;  /* 0x0000007a05147211 */ /* 0x000fe200078f18ff */
[----:B------:R-:W-:Y:S01]  /*12b0*/  IMAD.SHL.U32 R122, R122, 0x8, RZ ;  /* 0x000000087a7a7824 */ /* 0x000fe200078e00ff */
[----:B------:R-:W-:Y:S01]  /*12c0*/  LOP3.LUT R113, R113, R8, RZ, 0x3c, !PT ;  /* 0x0000000871717212 */ /* 0x000fe200078e3cff */
[C---:B------:R-:W-:Y:S01]  /*12d0*/  IMAD R148, R131.reuse, c[0x0][0x294], R148 ;  /* 0x0000a50083947a24 */ /* 0x040fe200078e0294 */
[----:B------:R-:W-:Y:S01]  /*12e0*/  SHF.R.S32.HI R20, RZ, 0x3, R20 ;  /* 0x00000003ff147819 */ /* 0x000fe20000011414 */
[----:B------:R-:W-:Y:S01]  /*12f0*/  IMAD.WIDE.U32 R152, R131, c[0x0][0x290], R16 ;  /* 0x0000a40083987a25 */ /* 0x000fe200078e0010 */
[--C-:B------:R-:W-:Y:S01]  /*1300*/  LOP3.LUT R119, R19, 0x38, R122.reuse, 0xf8, !PT ;  /* 0x0000003813777812 */ /* 0x100fe200078ef87a */
[----:B------:R-:W-:Y:S01]  /*1310*/  UIMAD UR14, UR24, UR5, URZ ;  /* 0x00000005180e72a4 */ /* 0x000fe2000f8e023f */
[----:B------:R-:W-:Y:S01]  /*1320*/  LOP3.LUT R115, R10, 0x38, R122, 0xf8, !PT ;  /* 0x000000380a737812 */ /* 0x000fe200078ef87a */
[C---:B------:R-:W-:Y:S01]  /*1330*/  IMAD R22, R20.reuse, 0xc00, R11 ;  /* 0x00000c0014167824 */ /* 0x040fe200078e020b */
[----:B------:R-:W-:Y:S01]  /*1340*/  LOP3.LUT R119, R119, R18, RZ, 0x3c, !PT ;  /* 0x0000001277777212 */ /* 0x000fe200078e3cff */
[----:B------:R-:W-:Y:S01]  /*1350*/  IMAD R20, R20, 0xc00, R9 ;  /* 0x00000c0014147824 */ /* 0x000fe200078e0209 */
[----:B------:R-:W-:Y:S01]  /*1360*/  LOP3.LUT R115, R115, R8, RZ, 0x3c, !PT ;  /* 0x0000000873737212 */ /* 0x000fe200078e3cff */
[----:B------:R-:W-:Y:S01]  /*1370*/  IMAD.WIDE.U32 R28, R131, c[0x0][0x290], R14 ;  /* 0x0000a400831c7a25 */ /* 0x000fe200078e000e */
[----:B------:R-:W-:Y:S01]  /*1380*/  SHF.R.S32.HI R105, RZ, 0x1f, R126 ;  /* 0x0000001fff697819 */ /* 0x000fe2000001147e */
[----:B------:R-:W-:Y:S01]  /*1390*/  ULDC.64 UR4, c[0x0][0x290] ;  /* 0x0000a40000047ab9 */ /* 0x000fe20000000a00 */
[----:B------:R-:W-:Y:S01]  /*13a0*/  IADD3 R115, R20, R115, RZ ;  /* 0x0000007314737210 */ /* 0x000fe20007ffe0ff */
[----:B------:R-:W-:Y:S01]  /*13b0*/  IMAD.IADD R119, R22, 0x1, R119 ;  /* 0x0000000116777824 */ /* 0x000fe200078e0277 */
[----:B------:R-:W-:Y:S01]  /*13c0*/  SHF.R.S32.HI R22, RZ, 0x1f, R121 ;  /* 0x0000001fff167819 */ /* 0x000fe20000011479 */
[----:B------:R-:W-:Y:S01]  /*13d0*/  IMAD.X R92, R7, 0x1, R2, P0 ;  /* 0x00000001075c7824 */ /* 0x000fe200000e0602 */
[----:B------:R-:W-:Y:S01]  /*13e0*/  IADD3 R155, R155, R150, RZ ;  /* 0x000000969b9b7210 */ /* 0x000fe20007ffe0ff */
[----:B--2---:R-:W-:Y:S01]  /*13f0*/  IMAD.WIDE.U32 R30, R131, c[0x0][0x280], R14 ;  /* 0x0000a000831e7a25 */ /* 0x004fe200078e000e */
[----:B------:R-:W-:Y:S01]  /*1400*/  LEA.HI R5, R22, R121, RZ, 0x3 ;  /* 0x0000007916057211 */ /* 0x000fe200078f18ff */
[----:B------:R-:W-:Y:S01]  /*1410*/  UIMAD.WIDE.U32 UR28, UR24, UR4, URZ ;  /* 0x00000004181c72a5 */ /* 0x000fe2000f8e003f */
[----:B------:R-:W-:Y:S01]  /*1420*/  LOP3.LUT R125, R125, 0xfffffff8, RZ, 0xc0, !PT ;  /* 0xfffffff87d7d7812 */ /* 0x000fe200078ec0ff */
[----:B------:R-:W-:Y:S01]  /*1430*/  IMAD.SHL.U32 R121, R121, 0x8, RZ ;  /* 0x0000000879797824 */ /* 0x000fe200078e00ff */
[----:B------:R-:W-:Y:S01]  /*1440*/  SHF.R.S32.HI R20, RZ, 0x3, R5 ;  /* 0x00000003ff147819 */ /* 0x000fe20000011405 */
[----:B------:R-:W-:Y:S01]  /*1450*/  IMAD R2, R2, c[0x0][0x1e0], RZ ;  /* 0x0000780002027a24 */ /* 0x000fe200078e02ff */
[----:B------:R-:W-:Y:S01]  /*1460*/  LOP3.LUT R124, R124, 0xfffffff8, RZ, 0xc0, !PT ;  /* 0xfffffff87c7c7812 */ /* 0x000fe200078ec0ff */
[----:B------:R-:W-:Y:S01]  /*1470*/  IMAD.IADD R153, R153, 0x1, R148 ;  /* 0x0000000199997824 */ /* 0x000fe200078e0294 */
[----:B------:R-:W-:Y:S01]  /*1480*/  LOP3.LUT R19, R19, 0x38, R121, 0xf8, !PT ;  /* 0x0000003813137812 */ /* 0x000fe200078ef879 */
[----:B------:R-:W-:Y:S01]  /*1490*/  IMAD R111, R20, 0xc00, R9 ;  /* 0x00000c00146f7824 */ /* 0x000fe200078e0209 */
[----:B------:R-:W-:Y:S01]  /*14a0*/  LOP3.LUT R5, R10, 0x38, R121, 0xf8, !PT ;  /* 0x000000380a057812 */ /* 0x000fe200078ef879 */
[----:B------:R-:W-:Y:S01]  /*14b0*/  IMAD R10, R20, 0xc00, R11 ;  /* 0x00000c00140a7824 */ /* 0x000fe200078e020b */
[----:B------:R-:W-:Y:S01]  /*14c0*/  LOP3.LUT R19, R19, R18, RZ, 0x3c, !PT ;  /* 0x0000001213137212 */ /* 0x000fe200078e3cff */
[----:B------:R-:W-:Y:S01]  /*14d0*/  IMAD.IADD R149, R148, 0x1, R29 ;  /* 0x0000000194957824 */ /* 0x000fe200078e021d */
[----:B------:R-:W-:Y:S01]  /*14e0*/  LOP3.LUT R8, R5, R8, RZ, 0x3c, !PT ;  /* 0x0000000805087212 */ /* 0x000fe200078e3cff */
[----:B------:R-:W-:Y:S01]  /*14f0*/  IMAD.IADD R151, R150, 0x1, R31 ;  /* 0x0000000196977824 */ /* 0x000fe200078e021f */
[----:B------:R-:W-:Y:S01]  /*1500*/  MOV R148, R28 ;  /* 0x0000001c00947202 */ /* 0x000fe20000000f00 */
[----:B------:R-:W-:Y:S01]  /*1510*/  IMAD.IADD R117, R10, 0x1, R19 ;  /* 0x000000010a757824 */ /* 0x000fe200078e0213 */
[----:B------:R-:W-:Y:S01]  /*1520*/  UIMAD UR24, UR24, UR5, URZ ;  /* 0x00000005181872a4 */ /* 0x000fe2000f8e023f */
[----:B------:R-:W-:Y:S01]  /*1530*/  IMAD.IADD R111, R111, 0x1, R8 ;  /* 0x000000016f6f7824 */ /* 0x000fe200078e0208 */
[----:B------:R-:W-:Y:S01]  /*1540*/  ULDC UR22, c[0x0][0x1e0] ;  /* 0x0000780000167ab9 */ /* 0x000fe20000000800 */
[C---:B------:R-:W-:Y:S01]  /*1550*/  IMAD.WIDE.U32 R160, R131.reuse, c[0x0][0x1e0], RZ ;  /* 0x0000780083a07a25 */ /* 0x040fe200078e00ff */
[----:B------:R-:W-:Y:S01]  /*1560*/  ULDC UR15, c[0x0][0x1e4] ;  /* 0x00007900000f7ab9 */ /* 0x000fe20000000800 */
[C---:B------:R-:W-:Y:S01]  /*1570*/  IADD3 R123, -R131.reuse, 0x30, RZ ;  /* 0x00000030837b7810 */ /* 0x040fe20007ffe1ff */
[----:B------:R-:W-:Y:S01]  /*1580*/  ULDC UR21, c[0x0][0x280] ;  /* 0x0000a00000157ab9 */ /* 0x000fe20000000800 */
[----:B------:R-:W-:Y:S01]  /*1590*/  IMAD R107, R131, c[0x0][0x1e4], R2 ;  /* 0x00007900836b7a24 */ /* 0x000fe200078e0202 */
[----:B------:R-:W-:Y:S01]  /*15a0*/  ULDC UR5, c[0x0][0x284] ;  /* 0x0000a10000057ab9 */ /* 0x000fe20000000800 */
[----:B------:R-:W-:Y:S01]  /*15b0*/  IMAD.MOV.U32 R150, RZ, RZ, R30 ;  /* 0x000000ffff967224 */ /* 0x000fe200078e001e */
[----:B------:R-:W-:Y:S01]  /*15c0*/  ULDC UR20, c[0x0][0x290] ;  /* 0x0000a40000147ab9 */ /* 0x000fe20000000800 */
[----:B------:R-:W-:Y:S01]  /*15d0*/  IMAD R24, R24, 0xc00, R9 ;  /* 0x00000c0018187824 */ /* 0x000fe200078e0209 */
[----:B------:R-:W-:Y:S01]  /*15e0*/  ULDC UR4, c[0x0][0x294] ;  /* 0x0000a50000047ab9 */ /* 0x000fe20000000800 */
[----:B------:R-:W-:Y:S01]  /*15f0*/  IMAD R105, R105, c[0x0][0x1e0], RZ ;  /* 0x0000780069697a24 */ /* 0x000fe200078e02ff */
[----:B------:R-:W-:Y:S01]  /*1600*/  IADD3 R95, R143, R95, RZ ;  /* 0x0000005f8f5f7210 */ /* 0x000fe20007ffe0ff */
[----:B------:R-:W-:Y:S01]  /*1610*/  IMAD.IADD R107, R161, 0x1, R107 ;  /* 0x00000001a16b7824 */ /* 0x000fe200078e026b */
[----:B------:R-:W-:Y:S01]  /*1620*/  SHF.R.S32.HI R114, RZ, 0x1f, R125 ;  /* 0x0000001fff727819 */ /* 0x000fe2000001147d */
[----:B------:R-:W-:Y:S01]  /*1630*/  IMAD.IADD R118, R21, 0x1, R118 ;  /* 0x0000000115767824 */ /* 0x000fe200078e0276 */
[----:B------:R-:W-:Y:S01]  /*1640*/  SHF.R.S32.HI R110, RZ, 0x1f, R122 ;  /* 0x0000001fff6e7819 */ /* 0x000fe2000001147a */
[----:B------:R-:W-:Y:S01]  /*1650*/  IMAD.IADD R113, R24, 0x1, R113 ;  /* 0x0000000118717824 */ /* 0x000fe200078e0271 */
[----:B------:R-:W-:Y:S01]  /*1660*/  SHF.R.S32.HI R112, RZ, 0x1f, R124 ;  /* 0x0000001fff707819 */ /* 0x000fe2000001147c */
[C---:B------:R-:W-:Y:S01]  /*1670*/  IMAD.WIDE.U32 R158, R126.reuse, c[0x0][0x1e0], RZ ;  /* 0x000078007e9e7a25 */ /* 0x040fe200078e00ff */
[----:B------:R-:W-:Y:S01]  /*1680*/  SHF.R.S32.HI R108, RZ, 0x1f, R121 ;  /* 0x0000001fff6c7819 */ /* 0x000fe20000011479 */
[----:B------:R-:W-:Y:S01]  /*1690*/  USHF.L.U64.HI UR15, UR22, UR7, UR15 ;  /* 0x00000007160f7299 */ /* 0x000fe2000801020f */
[----:B------:R-:W-:Y:S01]  /*16a0*/  SHF.L.U32 R119, R119, 0x1, RZ ;  /* 0x0000000177777819 */ /* 0x000fe200000006ff */
[----:B------:R-:W-:Y:S01]  /*16b0*/  IMAD R105, R126, c[0x0][0x1e4], R105 ;  /* 0x000079007e697a24 */ /* 0x000fe200078e0269 */
[----:B------:R-:W-:Y:S01]  /*16c0*/  USHF.L.U64.HI UR5, UR21, UR7, UR5 ;  /* 0x0000000715057299 */ /* 0x000fe20008010205 */
[----:B-----5:R-:W-:Y:S01]  /*16d0*/  IMAD.WIDE.U32 R154, R89, c[0x0][0x280], R154 ;  /* 0x0000a000599a7a25 */ /* 0x020fe200078e009a */
[----:B------:R-:W-:-:S02]  /*16e0*/  USHF.L.U64.HI UR4, UR20, UR7, UR4 ;  /* 0x0000000714047299 */ /* 0x000fc40008010204 */
[----:B------:R-:W-:Y:S01]  /*16f0*/  USHF.L.U32 UR22, UR22, 0x5, URZ ;  /* 0x0000000516167899 */ /* 0x000fe2000800063f */
[C---:B------:R-:W-:Y:S01]  /*1700*/  IMAD.WIDE.U32 R152, R89.reuse, c[0x0][0x290], R152 ;  /* 0x0000a40059987a25 */ /* 0x040fe200078e0098 */
[----:B------:R-:W-:Y:S02]  /*1710*/  USHF.L.U32 UR21, UR21, 0x5, URZ ;  /* 0x0000000515157899 */ /* 0x000fe4000800063f */
[----:B------:R-:W-:Y:S01]  /*1720*/  USHF.L.U32 UR20, UR20, 0x5, URZ ;  /* 0x0000000514147899 */ /* 0x000fe2000800063f */
[C---:B------:R-:W-:Y:S01]  /*1730*/  IMAD.WIDE.U32 R150, R89.reuse, c[0x0][0x280], R150 ;  /* 0x0000a00059967a25 */ /* 0x040fe200078e0096 */
[----:B------:R-:W-:Y:S02]  /*1740*/  UISETP.GE.AND UP0, UPT, UR6, 0x1, UPT ;  /* 0x000000010600788c */ /* 0x000fe4000bf06270 */
[----:B------:R-:W-:Y:S01]  /*1750*/  UIADD3 UR8, UR13, UR8, URZ ;  /* 0x000000080d087290 */ /* 0x000fe2000fffe03f */
[----:B------:R-:W-:Y:S01]  /*1760*/  IMAD.WIDE.U32 R148, R89, c[0x0][0x290], R148 ;  /* 0x0000a40059947a25 */ /* 0x000fe200078e0094 */
[----:B------:R-:W-:-:S02]  /*1770*/  UIADD3 UR14, UR27, UR14, URZ ;  /* 0x0000000e1b0e7290 */ /* 0x000fc4000fffe03f */
[----:B------:R-:W-:Y:S01]  /*1780*/  UIADD3 UR24, UR29, UR24, URZ ;  /* 0x000000181d187290 */ /* 0x000fe2000fffe03f */
[----:B------:R-:W-:Y:S02]  /*1790*/  IMAD.IADD R105, R159, 0x1, R105 ;  /* 0x000000019f697824 */ /* 0x000fe400078e0269 */
[----:B------:R-:W-:Y:S02]  /*17a0*/  IMAD.SHL.U32 R120, R120, 0x2, RZ ;  /* 0x0000000278787824 */ /* 0x000fe400078e00ff */
[----:B------:R-:W-:Y:S02]  /*17b0*/  IMAD.SHL.U32 R116, R116, 0x2, RZ ;  /* 0x0000000274747824 */ /* 0x000fe400078e00ff */
[----:B------:R-:W-:Y:S02]  /*17c0*/  IMAD.SHL.U32 R118, R118, 0x2, RZ ;  /* 0x0000000276767824 */ /* 0x000fe400078e00ff */
[----:B------:R-:W-:Y:S02]  /*17d0*/  IMAD.SHL.U32 R113, R113, 0x2, RZ ;  /* 0x0000000271717824 */ /* 0x000fe400078e00ff */
[----:B------:R-:W-:-:S02]  /*17e0*/  IMAD.SHL.U32 R115, R115, 0x2, RZ ;  /* 0x0000000273737824 */ /* 0x000fc400078e00ff */
[----:B------:R-:W-:Y:S02]  /*17f0*/  IMAD.SHL.U32 R117, R117, 0x2, RZ ;  /* 0x0000000275757824 */ /* 0x000fe400078e00ff */
[----:B------:R-:W-:Y:S01]  /*1800*/  IMAD.SHL.U32 R111, R111, 0x2, RZ ;  /* 0x000000026f6f7824 */ /* 0x000fe200078e00ff */
[--C-:B---3--:R-:W-:Y:S01]  /*1810*/  @P1 SHF.R.S32.HI R11, RZ, 0x1f, R6.reuse ;  /* 0x0000001fff0b1819 */ /* 0x108fe20000011406 */
[----:B------:R-:W-:Y:S01]  /*1820*/  @P1 IMAD.MOV.U32 R10, RZ, RZ, R6 ;  /* 0x000000ffff0a1224 */ /* 0x000fe200078e0006 */
[----:B------:R-:W-:Y:S01]  /*1830*/  @!P1 MOV R11, R3 ;  /* 0x00000003000b9202 */ /* 0x000fe20000000f00 */
[----:B------:R-:W-:Y:S01]  /*1840*/  @!P1 IMAD.MOV.U32 R10, RZ, RZ, R224 ;  /* 0x000000ffff0a9224 */ /* 0x000fe200078e00e0 */
[----:B------:R-:W-:Y:S02]  /*1850*/  SHF.R.S32.HI R6, RZ, 0x1f, R89 ;  /* 0x0000001fff067819 */ /* 0x000fe40000011459 */
[----:B------:R-:W-:Y:S02]  /*1860*/  SEL R8, R11, RZ, !P2 ;  /* 0x000000ff0b087207 */ /* 0x000fe40005000000 */
[----:B------:R-:W-:Y:S01]  /*1870*/  SEL R3, R10, RZ, !P2 ;  /* 0x000000ff0a037207 */ /* 0x000fe20005000000 */
[----:B------:R-:W-:Y:S01]  /*1880*/  BAR.SYNC.DEFER_BLOCKING 0x0 ;  /* 0x0000000000007b1d */ /* 0x000fe20000010000 */
[----:B------:R-:W-:Y:S01]  /*1890*/  ISETP.NE.AND P1, PT, RZ, UR23, PT ;  /* 0x00000017ff007c0c */ /* 0x000fe2000bf25270 */
[----:B------:R-:W-:Y:S01]  /*18a0*/  IMAD R10, R8, c[0x0][0x1f0], RZ ;  /* 0x00007c00080a7a24 */ /* 0x000fe200078e02ff */
[----:B------:R-:W-:Y:S01]  /*18b0*/  IADD3 R11, R16, 0x20, RZ ;  /* 0x00000020100b7810 */ /* 0x000fe20007ffe0ff */
[----:B------:R-:W-:Y:S01]  /*18c0*/  IMAD R8, R8, c[0x0][0x218], RZ ;  /* 0x0000860008087a24 */ /* 0x000fe200078e02ff */
[----:B------:R-:W-:Y:S01]  /*18d0*/  P2R R135, PR, RZ, 0x2 ;  /* 0x00000002ff877803 */ /* 0x000fe20000000000 */
[----:B------:R-:W-:-:S04]  /*18e0*/  IMAD.WIDE.U32 R146, R3, c[0x0][0x1f0], R146 ;  /* 0x00007c0003927a25 */ /* 0x000fc800078e0092 */
[C---:B------:R-:W-:Y:S01]  /*18f0*/  IMAD R91, R3.reuse, c[0x0][0x21c], R8 ;  /* 0x00008700035b7a24 */ /* 0x040fe200078e0208 */
[----:B------:R-:W-:Y:S01]  /*1900*/  IADD3 R97, P1, P0, R146, R160, R14 ;  /* 0x000000a092617210 */ /* 0x000fe2000783e00e */
[C---:B------:R-:W-:Y:S01]  /*1910*/  IMAD R101, R3.reuse, c[0x0][0x1f4], R10 ;  /* 0x00007d0003657a24 */ /* 0x040fe200078e020a */
[----:B------:R-:W-:Y:S01]  /*1920*/  IADD3 R10, R16, 0x60, RZ ;  /* 0x00000060100a7810 */ /* 0x000fe20007ffe0ff */
[C---:B------:R-:W-:Y:S02]  /*1930*/  IMAD R8, R6.reuse, c[0x0][0x280], RZ ;  /* 0x0000a00006087a24 */ /* 0x040fe400078e02ff */
[----:B------:R-:W-:Y:S02]  /*1940*/  IMAD R6, R6, c[0x0][0x290], RZ ;  /* 0x0000a40006067a24 */ /* 0x000fe400078e02ff */
[----:B------:R-:W-:-:S04]  /*1950*/  IMAD.WIDE.U32 R140, R3, c[0x0][0x218], R140 ;  /* 0x00008600038c7a25 */ /* 0x000fc800078e008c */
[----:B------:R-:W-:Y:S01]  /*1960*/  IMAD.IADD R101, R147, 0x1, R101 ;  /* 0x0000000193657824 */ /* 0x000fe200078e0265 */
[----:B------:R-:W-:Y:S01]  /*1970*/  IADD3 R91, R141, R91, RZ ;  /* 0x0000005b8d5b7210 */ /* 0x000fe20007ffe0ff */
[C---:B------:R-:W-:Y:S02]  /*1980*/  IMAD R5, R89.reuse, c[0x0][0x284], R8 ;  /* 0x0000a10059057a24 */ /* 0x040fe400078e0208 */
[----:B------:R-:W-:Y:S01]  /*1990*/  IMAD R3, R89, c[0x0][0x294], R6 ;  /* 0x0000a50059037a24 */ /* 0x000fe200078e0206 */
[----:B------:R-:W-:Y:S01]  /*19a0*/  IADD3.X R96, R101, R107, R15, P1, P0 ;  /* 0x0000006b65607210 */ /* 0x000fe20000fe040f */
[----:B------:R-:W-:Y:S02]  /*19b0*/  IMAD.IADD R104, R155, 0x1, R5 ;  /* 0x000000019b687824 */ /* 0x000fe400078e0205 */
[----:B------:R-:W-:Y:S02]  /*19c0*/  IMAD.IADD R102, R5, 0x1, R151 ;  /* 0x0000000105667824 */ /* 0x000fe400078e0297 */
[----:B------:R-:W-:-:S02]  /*19d0*/  IMAD.IADD R103, R153, 0x1, R3 ;  /* 0x0000000199677824 */ /* 0x000fc400078e0203 */
[----:B-1----:R-:W-:Y:S02]  /*19e0*/  IMAD.IADD R100, R3, 0x1, R149 ;  /* 0x0000000103647824 */ /* 0x002fe400078e0295 */
.L_x_783:
[----:B------:R-:W-:Y:S01]  /*19f0*/  SHF.R.S32.HI R90, RZ, 0x1f, R49 ;  /* 0x0000001fff5a7819 */ /* 0x000fe20000011431 */
[C---:B-1----:R-:W-:Y:S01]  /*1a00*/  IMAD R5, R49.reuse, UR8, RZ ;  /* 0x0000000831057c24 */ /* 0x042fe2000f8e02ff */
[----:B------:R-:W-:Y:S04]  /*1a10*/  DEPBAR.LE SB0, 0x0 ;  /* 0x000080000000791a */ /* 0x000fe80000000000 */
[----:B------:R-:W-:Y:S01]  /*1a20*/  IMAD.WIDE.U32 R164, R49, UR12, RZ ;  /* 0x0000000c31a47c25 */ /* 0x000fe2000f8e00ff */
[----:B------:R-:W-:Y:S03]  /*1a30*/  BAR.SYNC.DEFER_BLOCKING 0x0 ;  /* 0x0000000000007b1d */ /* 0x000fe60000010000 */
[----:B------:R-:W-:Y:S01]  /*1a40*/  IMAD R5, R90, UR12, R5 ;  /* 0x0000000c5a057c24 */ /* 0x000fe2000f8e0205 */
[----:B------:R-:W-:Y:S03]  /*1a50*/  IADD3 R3, P1, P0, R97, UR22, R164 ;  /* 0x0000001661037c10 */ /* 0x000fe6000f83e0a4 */
[----:B------:R-:W-:Y:S05]  /*1a60*/  IMAD.IADD R94, R165, 0x1, R5 ;  /* 0x00000001a55e7824 */ /* 0x000fea00078e0205 */
[----:B------:R-:W-:Y:S02]  /*1a70*/  IADD3.X R2, R96, UR15, R94, P1, P0 ;  /* 0x0000000f60027c10 */ /* 0x000fe40008fe045e */
[----:B------:R-:W-:Y:S04]  /*1a80*/  IADD3 R5, P1, R97, R164, RZ ;  /* 0x000000a461057210 */ /* 0x000fe80007f3e0ff */
[----:B------:R-:W-:Y:S01]  /*1a90*/  LEA R78, P0, R5, c[0x0][0x1c8], 0x1 ;  /* 0x00007200054e7a11 */ /* 0x000fe200078008ff */
[----:B------:R-:W-:Y:S01]  /*1aa0*/  IMAD.X R4, R94, 0x1, R96, P1 ;  /* 0x000000015e047824 */ /* 0x000fe200008e0660 */
[----:B------:R-:W-:Y:S04]  /*1ab0*/  LEA R76, P1, R3, c[0x0][0x1c8], 0x1 ;  /* 0x00007200034c7a11 */ /* 0x000fe800078208ff */
[----:B------:R-:W-:Y:S02]  /*1ac0*/  LEA.HI.X R79, R5, c[0x0][0x1cc], R4, 0x1, P0 ;  /* 0x00007300054f7a11 */ /* 0x000fe400000f0c04 */
[----:B------:R-:W-:Y:S01]  /*1ad0*/  PLOP3.LUT P0, PT, PT, PT, UP0, 0x40, 0x0 ;  /* 0x000000000000781c */ /* 0x000fe20003f0e808 */
[----:B------:R-:W-:Y:S01]  /*1ae0*/  BSSY B2, `(.L_x_744) ;  /* 0x00004d3000027945 */ /* 0x000fe20003800000 */
[----:B------:R-:W-:Y:S11]  /*1af0*/  LEA.HI.X R77, R3, c[0x0][0x1cc], R2, 0x1, P1 ;  /* 0x00007300034d7a11 */ /* 0x000ff600008f0c02 */
[----:B------:R-:W-:-:S05]  /*1b00*/  @P0 BRA `(.L_x_745) ;  /* 0x00004ae000000947 */ /* 0x000fca0003800000 */
[----:B------:R-:W-:Y:S01]  /*1b10*/  IMAD R81, R49, UR14, RZ ;  /* 0x0000000e31517c24 */ /* 0x000fe2000f8e02ff */
[----:B------:R-:W-:Y:S01]  /*1b20*/  ISETP.NE.AND P2, PT, R135, RZ, PT ;  /* 0x000000ff8700720c */ /* 0x000fe20003f45270 */
[C---:B------:R-:W-:Y:S02]  /*1b30*/  IMAD R51, R49.reuse, UR24, RZ ;  /* 0x0000001831337c24 */ /* 0x040fe4000f8e02ff */
[C---:B------:R-:W-:Y:S02]  /*1b40*/  IMAD R2, R49.reuse, -0x30, R0 ;  /* 0xffffffd031027824 */ /* 0x040fe400078e0200 */
[C---:B------:R-:W-:Y:S03]  /*1b50*/  IMAD.WIDE.U32 R166, R49.reuse, UR26, RZ ;  /* 0x0000001a31a67c25 */ /* 0x040fe6000f8e00ff */
[----:B------:R-:W-:Y:S01]  /*1b60*/  IMNMX R138, R2, 0x30, PT ;  /* 0x00000030028a7817 */ /* 0x000fe20003800200 */
        /* <DEDUP_REMOVED lines=16> */
[----:B------:R-:W-:Y:S03]  /*1c70*/  CS2R R36, SRZ ;  /* 0x0000000000247805 */ /* 0x000fe6000001ff00 */
[----:B------:R-:W-:-:S05]  /*1c80*/  @P3 BRA `(.L_x_748) ;  /* 0x0000020000003947 */ /* 0x000fca0003800000 */
[----:B------:R-:W-:Y:S01]  /*1c90*/  IADD3 R3, P0, R154, R166, RZ ;  /* 0x000000a69a037210 */ /* 0x000fe20007f1e0ff */
[----:B------:R-:W-:Y:S01]  /*1ca0*/  CS2R R74, SRZ ;  /* 0x00000000004a7805 */ /* 0x000fe2000001ff00 */
[----:B------:R-:W-:Y:S01]  /*1cb0*/  CS2R R36, SRZ ;  /* 0x0000000000247805 */ /* 0x000fe2000001ff00 */
[----:B------:R-:W-:Y:S01]  /*1cc0*/  CS2R R72, SRZ ;  /* 0x0000000000487805 */ /* 0x000fe2000001ff00 */
[----:B------:R-:W-:Y:S01]  /*1cd0*/  CS2R R44, SRZ ;  /* 0x00000000002c7805 */ /* 0x000fe2000001ff00 */
[----:B------:R-:W-:Y:S01]  /*1ce0*/  IMAD.X R2, R81, 0x1, R104, P0 ;  /* 0x0000000151027824 */ /* 0x000fe200000e0668 */
[----:B------:R-:W-:Y:S01]  /*1cf0*/  IADD3 R5, P0, R152, R82, RZ ;  /* 0x0000005298057210 */ /* 0x000fe20007f1e0ff */
[----:B------:R-:W-:Y:S01]  /*1d00*/  CS2R R70, SRZ ;  /* 0x0000000000467805 */ /* 0x000fe2000001ff00 */
[----:B------:R-:W-:Y:S01]  /*1d10*/  CS2R R38, SRZ ;  /* 0x0000000000267805 */ /* 0x000fe2000001ff00 */
[----:B------:R-:W-:Y:S01]  /*1d20*/  CS2R R66, SRZ ;  /* 0x0000000000427805 */ /* 0x000fe2000001ff00 */
[----:B------:R-:W-:Y:S01]  /*1d30*/  CS2R R34, SRZ ;  /* 0x0000000000227805 */ /* 0x000fe2000001ff00 */
[----:B------:R-:W-:Y:S01]  /*1d40*/  IMAD.X R4, R51, 0x1, R103, P0 ;  /* 0x0000000133047824 */ /* 0x000fe200000e0667 */
[C---:B------:R-:W-:Y:S04]  /*1d50*/  LEA R6, P0, R3.reuse, c[0x0][0x270], 0x1 ;  /* 0x00009c0003067a11 */ /* 0x040fe800078008ff */
[----:B------:R-:W-:Y:S02]  /*1d60*/  LEA.HI.X R7, R3, c[0x0][0x274], R2, 0x1, P0 ;  /* 0x00009d0003077a11 */ /* 0x000fe400000f0c02 */
[C---:B------:R-:W-:Y:S04]  /*1d70*/  LEA R2, P0, R5.reuse, c[0x0][0x288], 0x1 ;  /* 0x0000a20005027a11 */ /* 0x040fe800078008ff */
[----:B------:R-:W-:Y:S02]  /*1d80*/  LEA.HI.X R3, R5, c[0x0][0x28c], R4, 0x1, P0 ;  /* 0x0000a30005037a11 */ /* 0x000fe400000f0c04 */
[----:B------:R-:W-:Y:S11]  /*1d90*/  ISETP.GE.AND P0, PT, R16, c[0x0][0x27c], PT ;  /* 0x00009f0010007a0c */ /* 0x000ff60003f06270 */
[----:B------:R-:W-:Y:S02]  /*1da0*/  @!UPT UIADD3 URZ, URZ, URZ, URZ ;  /* 0x0000003f3f3ff290 */ /* 0x000fe4000fffe03f */
[----:B------:R1:W5:Y:S04]  /*1db0*/  @!P0 LDG.E.64 R74, [R6.64] ;  /* 0x00000012064a8981 */ /* 0x000368000c1e1b00 */
[----:B------:R1:W5:Y:S01]  /*1dc0*/  @!P0 LDG.E.64 R36, [R2.64] ;  /* 0x0000001202248981 */ /* 0x000362000c1e1b00 */
[----:B------:R-:W-:Y:S11]  /*1dd0*/  ISETP.GE.AND P0, PT, R11, c[0x0][0x27c], PT ;  /* 0x00009f000b007a0c */ /* 0x000ff60003f06270 */
[----:B------:R-:W-:Y:S02]  /*1de0*/  @!UPT UIADD3 URZ, URZ, URZ, URZ ;  /* 0x0000003f3f3ff290 */ /* 0x000fe4000fffe03f */
[----:B------:R1:W5:Y:S04]  /*1df0*/  @!P0 LDG.E.64 R72, [R6.64+0x40] ;  /* 0x0000401206488981 */ /* 0x000368000c1e1b00 */
[----:B------:R1:W5:Y:S01]  /*1e00*/  @!P0 LDG.E.64 R44, [R2.64+0x40] ;  /* 0x00004012022c8981 */ /* 0x000362000c1e1b00 */
[----:B------:R-:W-:Y:S11]  /*1e10*/  ISETP.GE.AND P0, PT, R13, c[0x0][0x27c], PT ;  /* 0x00009f000d007a0c */ /* 0x000ff60003f06270 */
[----:B------:R-:W-:Y:S02]  /*1e20*/  @!UPT UIADD3 URZ, URZ, URZ, URZ ;  /* 0x0000003f3f3ff290 */ /* 0x000fe4000fffe03f */
[----:B------:R1:W5:Y:S04]  /*1e30*/  @!P0 LDG.E.64 R70, [R6.64+0x80] ;  /* 0x0000801206468981 */ /* 0x000368000c1e1b00 */
[----:B------:R1:W5:Y:S01]  /*1e40*/  @!P0 LDG.E.64 R38, [R2.64+0x80] ;  /* 0x0000801202268981 */ /* 0x000362000c1e1b00 */
[----:B------:R-:W-:Y:S11]  /*1e50*/  ISETP.GE.AND P0, PT, R10, c[0x0][0x27c], PT ;  /* 0x00009f000a007a0c */ /* 0x000ff60003f06270 */
[----:B------:R-:W-:Y:S02]  /*1e60*/  @!UPT UIADD3 URZ, URZ, URZ, URZ ;  /* 0x0000003f3f3ff290 */ /* 0x000fe4000fffe03f */
[----:B------:R1:W5:Y:S04]  /*1e70*/  @!P0 LDG.E.64 R66, [R6.64+0xc0] ;  /* 0x0000c01206428981 */ /* 0x000368000c1e1b00 */
[----:B------:R1:W5:Y:S02]  /*1e80*/  @!P0 LDG.E.64 R34, [R2.64+0xc0] ;  /* 0x0000c01202228981 */ /* 0x000364000c1e1b00 */
.L_x_748:
[----:B------:R-:W-:Y:S05]  /*1e90*/  BSYNC B0 ;  /* 0x0000000000007941 */ /* 0x000fea0003800000 */
.L_x_747:
[----:B------:R-:W-:Y:S01]  /*1ea0*/  ISETP.GE.AND P2, PT, R126, R138, PT ;  /* 0x0000008a7e00720c */ /* 0x000fe20003f46270 */
[----:B-----5:R-:W-:Y:S01]  /*1eb0*/  IMAD.MOV.U32 R19, RZ, RZ, R66 ;  /* 0x000000ffff137224 */ /* 0x020fe200078e0042 */
[----:B------:R-:W-:Y:S01]  /*1ec0*/  MOV R5, R34 ;  /* 0x0000002200057202 */ /* 0x000fe20000000f00 */
[----:B------:R-:W-:Y:S01]  /*1ed0*/  IMAD.MOV.U32 R18, RZ, RZ, R67 ;  /* 0x000000ffff127224 */ /* 0x000fe200078e0043 */
[----:B-1----:R-:W-:Y:S01]  /*1ee0*/  MOV R2, R39 ;  /* 0x0000002700027202 */ /* 0x002fe20000000f00 */
[----:B------:R-:W-:Y:S01]  /*1ef0*/  IMAD.MOV.U32 R7, RZ, RZ, R70 ;  /* 0x000000ffff077224 */ /* 0x000fe200078e0046 */
[----:B------:R-:W-:Y:S01]  /*1f00*/  BSSY B0, `(.L_x_749) ;  /* 0x000003e000007945 */ /* 0x000fe20003800000 */
[----:B------:R-:W-:Y:S01]  /*1f10*/  IMAD.MOV.U32 R6, RZ, RZ, R71 ;  /* 0x000000ffff067224 */ /* 0x000fe200078e0047 */
[----:B------:R-:W-:Y:S01]  /*1f20*/  PRMT R62, R18, 0x5410, R19 ;  /* 0x00005410123e7816 */ /* 0x000fe20000000013 */
[----:B------:R-:W-:Y:S01]  /*1f30*/  IMAD.MOV.U32 R4, RZ, RZ, R35 ;  /* 0x000000ffff047224 */ /* 0x000fe200078e0023 */
[----:B------:R-:W-:Y:S01]  /*1f40*/  MOV R19, R72 ;  /* 0x0000004800137202 */ /* 0x000fe20000000f00 */
[----:B------:R-:W-:Y:S01]  /*1f50*/  IMAD.MOV.U32 R3, RZ, RZ, R38 ;  /* 0x000000ffff037224 */ /* 0x000fe200078e0026 */
        /* <DEDUP_REMOVED lines=13> */
[----:B------:R-:W-:Y:S01]  /*2030*/  CS2R R58, SRZ ;  /* 0x00000000003a7805 */ /* 0x000fe2000001ff00 */
[----:B------:R-:W-:Y:S01]  /*2040*/  PRMT R32, R4, 0x5410, R5 ;  /* 0x0000541004207816 */ /* 0x000fe20000000005 */
        /* <DEDUP_REMOVED lines=8> */
[----:B------:R-:W-:-:S05]  /*20d0*/  @P2 BRA `(.L_x_750) ;  /* 0x0000020000002947 */ /* 0x000fca0003800000 */
[----:B------:R-:W-:Y:S01]  /*20e0*/  IADD3 R166, P1, P0, R154, UR21, R166 ;  /* 0x000000159aa67c10 */ /* 0x000fe2000f83e0a6 */
[----:B------:R-:W-:Y:S01]  /*20f0*/  CS2R R64, SRZ ;  /* 0x0000000000407805 */ /* 0x000fe2000001ff00 */
[----:B------:R-:W-:Y:S01]  /*2100*/  CS2R R30, SRZ ;  /* 0x00000000001e7805 */ /* 0x000fe2000001ff00 */
[----:B------:R-:W-:Y:S01]  /*2110*/  CS2R R60, SRZ ;  /* 0x00000000003c7805 */ /* 0x000fe2000001ff00 */
[----:B------:R-:W-:Y:S01]  /*2120*/  IADD3.X R81, R104, UR5, R81, P1, P0 ;  /* 0x0000000568517c10 */ /* 0x000fe20008fe0451 */
[----:B------:R-:W-:Y:S01]  /*2130*/  CS2R R28, SRZ ;  /* 0x00000000001c7805 */ /* 0x000fe2000001ff00 */
[----:B------:R-:W-:Y:S01]  /*2140*/  IADD3 R82, P1, P0, R152, UR20, R82 ;  /* 0x0000001498527c10 */ /* 0x000fe2000f83e052 */
[----:B------:R-:W-:Y:S01]  /*2150*/  CS2R R58, SRZ ;  /* 0x00000000003a7805 */ /* 0x000fe2000001ff00 */
[----:B------:R-:W-:Y:S01]  /*2160*/  CS2R R26, SRZ ;  /* 0x00000000001a7805 */ /* 0x000fe2000001ff00 */
[----:B------:R-:W-:Y:S01]  /*2170*/  CS2R R54, SRZ ;  /* 0x0000000000367805 */ /* 0x000fe2000001ff00 */
[----:B------:R-:W-:Y:S01]  /*2180*/  IADD3.X R51, R103, UR4, R51, P1, P0 ;  /* 0x0000000467337c10 */ /* 0x000fe20008fe0433 */
[----:B------:R-:W-:Y:S01]  /*2190*/  CS2R R8, SRZ ;  /* 0x0000000000087805 */ /* 0x000fe2000001ff00 */
        /* <DEDUP_REMOVED lines=20> */
.L_x_750:
[----:B------:R-:W-:Y:S05]  /*22e0*/  BSYNC B0 ;  /* 0x0000000000007941 */ /* 0x000fea0003800000 */
.L_x_749:
[----:B-----5:R-:W-:Y:S01]  /*22f0*/  MOV R20, R59 ;  /* 0x0000003b00147202 */ /* 0x020fe20000000f00 */
[----:B------:R-:W-:Y:S01]  /*2300*/  IMAD.MOV.U32 R23, RZ, RZ, R54 ;  /* 0x000000ffff177224 */ /* 0x000fe200078e0036 */
[----:B-1----:R-:W-:Y:S01]  /*2310*/  MOV R4, R9 ;  /* 0x0000000900047202 */ /* 0x002fe20000000f00 */
[----:B------:R-:W-:Y:S01]  /*2320*/  IMAD.MOV.U32 R22, RZ, RZ, R55 ;  /* 0x000000ffff167224 */ /* 0x000fe200078e0037 */
[----:B------:R-:W-:Y:S01]  /*2330*/  BSSY B1, `(.L_x_751) ;  /* 0x00000f8000017945 */ /* 0x000fe20003800000 */
[----:B------:R-:W-:Y:S02]  /*2340*/  IMAD.MOV.U32 R21, RZ, RZ, R58 ;  /* 0x000000ffff157224 */ /* 0x000fe400078e003a */
        /* <DEDUP_REMOVED lines=11> */
[----:B------:R-:W-:Y:S01]  /*2400*/  MOV R5, R28 ;  /* 0x0000001c00057202 */ /* 0x000fe20000000f00 */
[----:B------:R-:W-:Y:S01]  /*2410*/  IMAD.MOV.U32 R4, RZ, RZ, R29 ;  /* 0x000000ffff047224 */ /* 0x000fe200078e001d */
[----:B------:R-:W-:Y:S01]  /*2420*/  MOV R2, R31 ;  /* 0x0000001f00027202 */ /* 0x000fe20000000f00 */
[----:B------:R-:W-:Y:S01]  /*2430*/  IMAD.MOV.U32 R3, RZ, RZ, R30 ;  /* 0x000000ffff037224 */ /* 0x000fe200078e001e */
[----:B------:R-:W-:Y:S02]  /*2440*/  PRMT R56, R22, 0x5410, R23 ;  /* 0x0000541016387816 */ /* 0x000fe40000000017 */
[----:B------:R-:W-:Y:S02]  /*2450*/  PRMT R57, R20, 0x5410, R21 ;  /* 0x0000541014397816 */ /* 0x000fe40000000015 */
[----:B------:R-:W-:Y:S02]  /*2460*/  PRMT R18, R4, 0x5410, R5 ;  /* 0x0000541004127816 */ /* 0x000fe40000000005 */
[----:B------:R-:W-:Y:S01]  /*2470*/  PRMT R19, R2, 0x5410, R3 ;  /* 0x0000541002137816 */ /* 0x000fe20000000003 */
[----:B------:R-:W-:-:S05]  /*2480*/  @P3 BRA `(.L_x_752) ;  /* 0x00000e2000003947 */ /* 0x000fca0003800000 */
[----:B------:R-:W-:Y:S01]  /*2490*/  ISETP.GE.AND P0, PT, R14, c[0x0][0x1d4], PT ;  /* 0x000075000e007a0c */ /* 0x000fe20003f06270 */
[----:B------:R-:W-:Y:S01]  /*24a0*/  @!UPT UIADD3 URZ, URZ, URZ, URZ ;  /* 0x0000003f3f3ff290 */ /* 0x000fe2000fffe03f */
[----:B------:R-:W-:Y:S11]  /*24b0*/  BSSY B0, `(.L_x_753) ;  /* 0x0000036000007945 */ /* 0x000ff60003800000 */
[----:B------:R-:W-:-:S05]  /*24c0*/  @P0 BRA `(.L_x_754) ;  /* 0x0000034000000947 */ /* 0x000fca0003800000 */
[----:B------:R-:W-:Y:S01]  /*24d0*/  ISETP.GE.AND P0, PT, R16, c[0x0][0x27c], PT ;  /* 0x00009f0010007a0c */ /* 0x000fe20003f06270 */
[----:B------:R-:W1:Y:S11]  /*24e0*/  LDS.128 R20, [R129+0xa080] ;  /* 0x00a0800081147984 */ /* 0x000e760000000c00 */
[----:B------:R-:W-:Y:S01]  /*24f0*/  @!UPT UIADD3 URZ, URZ, URZ, URZ ;  /* 0x0000003f3f3ff290 */ /* 0x000fe2000fffe03f */
[----:B------:R-:W-:Y:S01]  /*2500*/  @!P0 HADD2.F32 R46, -RZ, R46.H0_H0 ;  /* 0x2000002eff2e8230 */ /* 0x000fe20000004100 */
        /* <DEDUP_REMOVED lines=16> */
[C---:B------:R-:W-:Y:S02]  /*2610*/  @!P0 FMUL.FTZ R2, R33.reuse, R46 ;  /* 0x0000002e21028220 */ /* 0x040fe40000410000 */
[----:B------:R-:W-:Y:S01]  /*2620*/  @!P0 FFMA.FTZ R69, R33, R48, -R69 ;  /* 0x0000003021458223 */ /* 0x000fe20000010845 */
[----:B------:R-:W-:Y:S01]  /*2630*/  @!P0 HADD2.F32 R33, -RZ, R37.H0_H0 ;  /* 0x20000025ff218230 */ /* 0x000fe20000004100 */
[----:B------:R-:W-:Y:S01]  /*2640*/  @!P0 FMUL.FTZ R80, R43, R42 ;  /* 0x0000002a2b508220 */ /* 0x000fe20000410000 */
[----:B------:R-:W-:Y:S01]  /*2650*/  @!P0 MOV R37, R22 ;  /* 0x0000001600258202 */ /* 0x000fe20000000f00 */
[----:B------:R-:W-:Y:S01]  /*2660*/  @!P0 FFMA.FTZ R2, R41, R48, R2 ;  /* 0x0000003029028223 */ /* 0x000fe20000010002 */
[----:B------:R-:W-:Y:S01]  /*2670*/  @!P0 HADD2.F32 R48, -RZ, R47.H0_H0 ;  /* 0x2000002fff308230 */ /* 0x000fe20000004100 */
[C---:B------:R-:W-:Y:S02]  /*2680*/  @!P0 FMUL.FTZ R3, R33.reuse, R42 ;  /* 0x0000002a21038220 */ /* 0x040fe40000410000 */
[-C--:B------:R-:W-:Y:S01]  /*2690*/  @!P0 FFMA.FTZ R80, R33, R50.reuse, -R80 ;  /* 0x0000003221508223 */ /* 0x080fe20000010850 */
[----:B------:R-:W-:Y:S01]  /*26a0*/  @!P0 MOV R33, R23 ;  /* 0x0000001700218202 */ /* 0x000fe20000000f00 */
[----:B------:R-:W-:Y:S01]  /*26b0*/  @!P0 FFMA.FTZ R3, R43, R50, R3 ;  /* 0x000000322b038223 */ /* 0x000fe20000010003 */
[----:B------:R-:W-:Y:S01]  /*26c0*/  @!P0 F2FP.PACK_AB R69, R2, R69 ;  /* 0x000000450245823e */ /* 0x000fe200000000ff */
[--C-:B------:R-:W-:Y:S02]  /*26d0*/  @!P0 HADD2.F32 R41, -RZ, R37.reuse.H1_H1 ;  /* 0x30000025ff298230 */ /* 0x100fe40000004100 */
[----:B------:R-:W-:Y:S01]  /*26e0*/  @!P0 HADD2.F32 R37, -RZ, R37.H0_H0 ;  /* 0x20000025ff258230 */ /* 0x000fe20000004100 */
[----:B------:R-:W-:Y:S01]  /*26f0*/  @!P0 MOV R20, R69 ;  /* 0x0000004500148202 */ /* 0x000fe20000000f00 */
        /* <DEDUP_REMOVED lines=17> */
.L_x_754:
[----:B------:R-:W-:Y:S05]  /*2810*/  BSYNC B0 ;  /* 0x0000000000007941 */ /* 0x000fea0003800000 */
.L_x_753:
        /* <DEDUP_REMOVED lines=25> */
[----:B------:R-:W-:Y:S01]  /*29b0*/  @!P0 FMUL.FTZ R2, R41, R40 ;  /* 0x0000002829028220 */ /* 0x000fe20000410000 */
[----:B------:R-:W-:Y:S01]  /*29c0*/  @!P0 HADD2.F32 R40, -RZ, R37.H0_H0 ;  /* 0x20000025ff288230 */ /* 0x000fe20000004100 */
[-C--:B------:R-:W-:Y:S01]  /*29d0*/  @!P0 FMUL.FTZ R52, R46, R33.reuse ;  /* 0x000000212e348220 */ /* 0x080fe20000410000 */
[--C-:B------:R-:W-:Y:S01]  /*29e0*/  @!P0 HADD2.F32 R37, -RZ, R36.reuse.H0_H0 ;  /* 0x20000024ff258230 */ /* 0x100fe20000004100 */
[-C--:B------:R-:W-:Y:S01]  /*29f0*/  @!P0 FFMA.FTZ R2, R43, R42.reuse, R2 ;  /* 0x0000002a2b028223 */ /* 0x080fe20000010002 */
[----:B------:R-:W-:Y:S01]  /*2a00*/  @!P0 HADD2.F32 R43, -RZ, R36.H1_H1 ;  /* 0x30000024ff2b8230 */ /* 0x000fe20000004100 */
[----:B------:R-:W-:Y:S01]  /*2a10*/  @!P0 FMUL.FTZ R3, R40, R33 ;  /* 0x0000002128038220 */ /* 0x000fe20000410000 */
[----:B------:R-:W-:Y:S01]  /*2a20*/  @!P0 MOV R33, R23 ;  /* 0x0000001700218202 */ /* 0x000fe20000000f00 */
[----:B------:R-:W-:Y:S01]  /*2a30*/  @!P0 FFMA.FTZ R69, R41, R42, -R69 ;  /* 0x0000002a29458223 */ /* 0x000fe20000010845 */
[----:B------:R-:W-:Y:S01]  /*2a40*/  @!P0 HADD2.F32 R42, -RZ, R68.H0_H0 ;  /* 0x20000044ff2a8230 */ /* 0x000fe20000004100 */
[-C--:B------:R-:W-:Y:S02]  /*2a50*/  @!P0 FMUL.FTZ R4, R37, R32.reuse ;  /* 0x0000002025048220 */ /* 0x080fe40000410000 */
[C---:B------:R-:W-:Y:S01]  /*2a60*/  @!P0 FMUL.FTZ R75, R43.reuse, R32 ;  /* 0x000000202b4b8220 */ /* 0x040fe20000410000 */
[----:B------:R-:W-:Y:S01]  /*2a70*/  @!P0 F2FP.PACK_AB R69, R2, R69 ;  /* 0x000000450245823e */ /* 0x000fe200000000ff */
[----:B------:R-:W-:Y:S01]  /*2a80*/  @!P0 FFMA.FTZ R3, R46, R47, R3 ;  /* 0x0000002f2e038223 */ /* 0x000fe20000010003 */
[--C-:B------:R-:W-:Y:S01]  /*2a90*/  @!P0 HADD2.F32 R48, -RZ, R33.reuse.H1_H1 ;  /* 0x30000021ff308230 */ /* 0x100fe20000004100 */
[----:B------:R-:W-:Y:S01]  /*2aa0*/  @!P0 FFMA.FTZ R4, R43, R42, R4 ;  /* 0x0000002a2b048223 */ /* 0x000fe20000010004 */
[----:B------:R-:W-:Y:S01]  /*2ab0*/  @!P0 MOV R20, R69 ;  /* 0x0000004500148202 */ /* 0x000fe20000000f00 */
[----:B------:R-:W-:Y:S01]  /*2ac0*/  @!P0 HADD2.F32 R33, -RZ, R33.H0_H0 ;  /* 0x20000021ff218230 */ /* 0x000fe20000004100 */
[----:B------:R-:W-:Y:S02]  /*2ad0*/  @!P0 FFMA.FTZ R52, R40, R47, -R52 ;  /* 0x0000002f28348223 */ /* 0x000fe40000010834 */
[CC--:B------:R-:W-:Y:S02]  /*2ae0*/  @!P0 FMUL.FTZ R74, R48.reuse, R44.reuse ;  /* 0x0000002c304a8220 */ /* 0x0c0fe40000410000 */
[----:B------:R-:W-:Y:S01]  /*2af0*/  @!P0 FMUL.FTZ R5, R33, R44 ;  /* 0x0000002c21058220 */ /* 0x000fe20000410000 */
        /* <DEDUP_REMOVED lines=10> */
.L_x_756:
[----:B------:R-:W-:Y:S05]  /*2ba0*/  BSYNC B0 ;  /* 0x0000000000007941 */ /* 0x000fea0003800000 */
.L_x_755:
        /* <DEDUP_REMOVED lines=24> */
[CC--:B------:R-:W-:Y:S02]  /*2d30*/  @!P0 FMUL.FTZ R47, R41.reuse, R37.reuse ;  /* 0x00000025292f8220 */ /* 0x0c0fe40000410000 */
[----:B------:R-:W-:Y:S01]  /*2d40*/  @!P0 FMUL.FTZ R2, R40, R37 ;  /* 0x0000002528028220 */ /* 0x000fe20000410000 */
[----:B------:R-:W-:Y:S01]  /*2d50*/  @!P0 HADD2.F32 R37, -RZ, R36.H0_H0 ;  /* 0x20000024ff258230 */ /* 0x000fe20000004100 */
[-C--:B------:R-:W-:Y:S01]  /*2d60*/  @!P0 FMUL.FTZ R48, R42, R32.reuse ;  /* 0x000000202a308220 */ /* 0x080fe20000410000 */
[--C-:B------:R-:W-:Y:S01]  /*2d70*/  @!P0 HADD2.F32 R36, -RZ, R33.reuse.H0_H0 ;  /* 0x20000021ff248230 */ /* 0x100fe20000004100 */
[----:B------:R-:W-:Y:S01]  /*2d80*/  @!P0 FFMA.FTZ R2, R41, R43, R2 ;  /* 0x0000002b29028223 */ /* 0x000fe20000010002 */
        /* <DEDUP_REMOVED lines=26> */
.L_x_758:
[----:B------:R-:W-:Y:S05]  /*2f30*/  BSYNC B0 ;  /* 0x0000000000007941 */ /* 0x000fea0003800000 */
.L_x_757:
        /* <DEDUP_REMOVED lines=55> */
.L_x_752:
[----:B------:R-:W-:Y:S05]  /*32b0*/  BSYNC B1 ;  /* 0x0000000000017941 */ /* 0x000fea0003800000 */
.L_x_751:
[----:B------:R-:W-:-:S05]  /*32c0*/  @P2 BRA `(.L_x_759) ;  /* 0x0000354000002947 */ /* 0x000fca0003800000 */
        /* <DEDUP_REMOVED lines=24> */
[-C--:B------:R-:W-:Y:S01]  /*3450*/  @!P0 FMUL.FTZ R39, R33, R32.reuse ;  /* 0x0000002021278220 */ /* 0x080fe20000410000 */
        /* <DEDUP_REMOVED lines=21> */
[-C--:B------:R-:W-:Y:S02]  /*35b0*/  @!P0 FFMA.FTZ R4, R33, R37.reuse, R4 ;  /* 0x0000002521048223 */ /* 0x080fe40000010004 */
[C---:B------:R-:W-:Y:S02]  /*35c0*/  @!P0 FMUL.FTZ R5, R25.reuse, R30 ;  /* 0x0000001e19058220 */ /* 0x040fe40000410000 */
        /* <DEDUP_REMOVED lines=8> */
.L_x_761:
[----:B------:R-:W-:Y:S05]  /*3650*/  BSYNC B0 ;  /* 0x0000000000007941 */ /* 0x000fea0003800000 */
.L_x_760:
        /* <DEDUP_REMOVED lines=56> */
.L_x_763:
[----:B------:R-:W-:Y:S05]  /*39e0*/  BSYNC B0 ;  /* 0x0000000000007941 */ /* 0x000fea0003800000 */
.L_x_762:
        /* <DEDUP_REMOVED lines=56> */
.L_x_765:
[----:B------:R-:W-:Y:S05]  /*3d70*/  BSYNC B0 ;  /* 0x0000000000007941 */ /* 0x000fea0003800000 */
.L_x_764:
        /* <DEDUP_REMOVED lines=30> */
[C---:B------:R-:W-:Y:S01]  /*3f60*/  @!P0 FMUL.FTZ R3, R18.reuse, R7 ;  /* 0x0000000712038220 */ /* 0x040fe20000410000 */
[----:B------:R-:W-:Y:S01]  /*3f70*/  @!P0 MOV R7, R23 ;  /* 0x0000001700078202 */ /* 0x000fe20000000f00 */
[-C--:B------:R-:W-:Y:S01]  /*3f80*/  @!P0 FFMA.FTZ R32, R18, R27.reuse, -R32 ;  /* 0x0000001b12208223 */ /* 0x080fe20000010820 */
[--C-:B------:R-:W-:Y:S01]  /*3f90*/  @!P0 HADD2.F32 R25, -RZ, R9.reuse.H1_H1 ;  /* 0x30000009ff198230 */ /* 0x100fe20000004100 */
[----:B------:R-:W-:Y:S01]  /*3fa0*/  @!P0 FFMA.FTZ R3, R26, R27, R3 ;  /* 0x0000001b1a038223 */ /* 0x000fe20000010003 */
[----:B------:R-:W-:Y:S01]  /*3fb0*/  @!P0 F2FP.PACK_AB R29, R2, R29 ;  /* 0x0000001d021d823e */ /* 0x000fe200000000ff */
[----:B------:R-:W-:Y:S02]  /*3fc0*/  @!P0 HADD2.F32 R9, -RZ, R9.H0_H0 ;  /* 0x20000009ff098230 */ /* 0x000fe40000004100 */
[----:B------:R-:W-:Y:S01]  /*3fd0*/  @!P0 FMUL.FTZ R31, R25, R6 ;  /* 0x00000006191f8220 */ /* 0x000fe20000410000 */
[----:B------:R-:W-:Y:S01]  /*3fe0*/  @!P0 F2FP.PACK_AB R32, R3, R32 ;  /* 0x000000200320823e */ /* 0x000fe200000000ff */
[--C-:B------:R-:W-:Y:S01]  /*3ff0*/  @!P0 HADD2.F32 R28, -RZ, R7.reuse.H1_H1 ;  /* 0x30000007ff1c8230 */ /* 0x100fe20000004100 */
[C---:B------:R-:W-:Y:S01]  /*4000*/  @!P0 FMUL.FTZ R4, R9.reuse, R6 ;  /* 0x0000000609048220 */ /* 0x040fe20000410000 */
[----:B------:R-:W-:Y:S01]  /*4010*/  @!P0 MOV R20, R29 ;  /* 0x0000001d00148202 */ /* 0x000fe20000000f00 */
[----:B------:R-:W-:Y:S01]  /*4020*/  @!P0 FFMA.FTZ R31, R9, R24, -R31 ;  /* 0x00000018091f8223 */ /* 0x000fe2000001081f */
[----:B------:R-:W-:Y:S01]  /*4030*/  @!P0 MOV R21, R32 ;  /* 0x0000002000158202 */ /* 0x000fe20000000f00 */
[----:B------:R-:W-:Y:S01]  /*4040*/  @!P0 FMUL.FTZ R33, R28, R8 ;  /* 0x000000081c218220 */ /* 0x000fe20000410000 */
[----:B------:R-:W-:Y:S01]  /*4050*/  @!P0 HADD2.F32 R7, -RZ, R7.H0_H0 ;  /* 0x20000007ff078230 */ /* 0x000fe20000004100 */
[----:B------:R-:W-:Y:S04]  /*4060*/  @!P0 FFMA.FTZ R4, R25, R24, R4 ;  /* 0x0000001819048223 */ /* 0x000fe80000010004 */
[C---:B------:R-:W-:Y:S01]  /*4070*/  @!P0 FMUL.FTZ R5, R7.reuse, R8 ;  /* 0x0000000807058220 */ /* 0x040fe20000410000 */
[----:B------:R-:W-:Y:S01]  /*4080*/  @!P0 F2FP.PACK_AB R31, R4, R31 ;  /* 0x0000001f041f823e */ /* 0x000fe200000000ff */
[-C--:B------:R-:W-:Y:S02]  /*4090*/  @!P0 FFMA.FTZ R33, R7, R30.reuse, -R33 ;  /* 0x0000001e07218223 */ /* 0x080fe40000010821 */
[----:B------:R-:W-:Y:S01]  /*40a0*/  @!P0 FFMA.FTZ R5, R28, R30, R5 ;  /* 0x0000001e1c058223 */ /* 0x000fe20000010005 */
[----:B------:R-:W-:Y:S04]  /*40b0*/  @!P0 MOV R22, R31 ;  /* 0x0000001f00168202 */ /* 0x000fe80000000f00 */
[----:B------:R-:W-:Y:S04]  /*40c0*/  @!P0 F2FP.PACK_AB R34, R5, R33 ;  /* 0x000000210522823e */ /* 0x000fe800000000ff */
[----:B------:R-:W-:Y:S05]  /*40d0*/  @!P0 MOV R23, R34 ;  /* 0x0000002200178202 */ /* 0x000fea0000000f00 */
[----:B------:R1:W-:Y:S01]  /*40e0*/  STG.E.128 [R76.64+0x180], R20 ;  /* 0x000180144c007986 */ /* 0x0003e2000c101d12 */
[----:B------:R-:W-:-:S05]  /*40f0*/  BRA `(.L_x_759) ;  /* 0x0000271000007947 */ /* 0x000fca0003800000 */
.L_x_746:
        /* <DEDUP_REMOVED lines=30> */
[----:B------:R1:W5:Y:S04]  /*42e0*/  @!P0 LDG.E.128 R52, [R6.64] ;  /* 0x0000001206348981 */ /* 0x000368000c1e1d00 */
[----:B------:R1:W5:Y:S01]  /*42f0*/  @!P0 LDG.E.128 R40, [R2.64] ;  /* 0x0000001202288981 */ /* 0x000362000c1e1d00 */
[----:B------:R-:W-:Y:S11]  /*4300*/  ISETP.GE.AND P0, PT, R12, c[0x0][0x27c], PT ;  /* 0x00009f000c007a0c */ /* 0x000ff60003f06270 */
[----:B------:R-:W-:Y:S02]  /*4310*/  @!UPT UIADD3 URZ, URZ, URZ, URZ ;  /* 0x0000003f3f3ff290 */ /* 0x000fe4000fffe03f */
[----:B------:R1:W5:Y:S04]  /*4320*/  @!P0 LDG.E.128 R76, [R6.64+0x80] ;  /* 0x00008012064c8981 */ /* 0x000368000c1e1d00 */
[----:B------:R1:W5:Y:S02]  /*4330*/  @!P0 LDG.E.128 R32, [R2.64+0x80] ;  /* 0x0000801202208981 */ /* 0x000364000c1e1d00 */
.L_x_767:
[----:B------:R-:W-:Y:S05]  /*4340*/  BSYNC B0 ;  /* 0x0000000000007941 */ /* 0x000fea0003800000 */
.L_x_766:
        /* <DEDUP_REMOVED lines=60> */
.L_x_769:
[----:B------:R-:W-:Y:S05]  /*4710*/  BSYNC B0 ;  /* 0x0000000000007941 */ /* 0x000fea0003800000 */
.L_x_768:
        /* <DEDUP_REMOVED lines=26> */
[----:B------:R-:W-:Y:S01]  /*48c0*/  IADD3 R139, P0, R160, R164, RZ ;  /* 0x000000a4a08b7210 */ /* 0x000fe20007f1e0ff */
[----:B------:R-:W-:Y:S04]  /*48d0*/  BSSY B0, `(.L_x_772) ;  /* 0x0000074000007945 */ /* 0x000fe80003800000 */
[----:B------:R-:W-:Y:S01]  /*48e0*/  IMAD.X R137, R107, 0x1, R94, P0 ;  /* 0x000000016b897824 */ /* 0x000fe200000e065e */
[----:B------:R-:W-:Y:S11]  /*48f0*/  ISETP.GE.AND P0, PT, R14, c[0x0][0x1d4], PT ;  /* 0x000075000e007a0c */ /* 0x000ff60003f06270 */
[----:B------:R-:W-:Y:S02]  /*4900*/  @!UPT UIADD3 URZ, URZ, URZ, URZ ;  /* 0x0000003f3f3ff290 */ /* 0x000fe4000fffe03f */
[----:B------:R-:W-:-:S05]  /*4910*/  @P0 BRA `(.L_x_773) ;  /* 0x000006f000000947 */ /* 0x000fca0003800000 */
[----:B------:R-:W1:Y:S01]  /*4920*/  LDS.128 R80, [R119+0xa080] ;  /* 0x00a0800077507984 */ /* 0x000e620000000c00 */
[----:B------:R-:W-:Y:S02]  /*4930*/  ISETP.GE.AND P2, PT, R122, c[0x0][0x1d4], PT ;  /* 0x000075007a007a0c */ /* 0x000fe40003f46270 */
[C---:B------:R-:W-:Y:S04]  /*4940*/  IADD3 R168, P1, P0, R146.reuse, R139, R125 ;  /* 0x0000008b92a87210 */ /* 0x040fe8000783e07d */
[C---:B------:R-:W-:Y:S01]  /*4950*/  IADD3.X R167, R101.reuse, R137, R114, P1, P0 ;  /* 0x0000008965a77210 */ /* 0x040fe20000fe0472 */
[----:B------:R-:W2:Y:S06]  /*4960*/  LDS.128 R28, [R120+0xa080] ;  /* 0x00a08000781c7984 */ /* 0x000eac0000000c00 */
[----:B------:R-:W-:Y:S04]  /*4970*/  @!P2 IADD3 R166, P1, P0, R146, R139, R122 ;  /* 0x0000008b92a6a210 */ /* 0x000fe8000783e07a */
[----:B------:R-:W-:Y:S02]  /*4980*/  @!P2 IADD3.X R157, R101, R137, R110, P1, P0 ;  /* 0x00000089659da210 */ /* 0x000fe40000fe046e */
[C---:B------:R-:W-:Y:S04]  /*4990*/  LEA R170, P0, R168.reuse, c[0x0][0x1c8], 0x1 ;  /* 0x00007200a8aa7a11 */ /* 0x040fe800078008ff */
[----:B------:R-:W-:Y:S02]  /*49a0*/  LEA.HI.X R171, R168, c[0x0][0x1cc], R167, 0x1, P0 ;  /* 0x00007300a8ab7a11 */ /* 0x000fe400000f0ca7 */
[C---:B------:R-:W-:Y:S04]  /*49b0*/  @!P2 LEA R168, P0, R166.reuse, c[0x0][0x1c8], 0x1 ;  /* 0x00007200a6a8aa11 */ /* 0x040fe800078008ff */
[----:B------:R-:W-:Y:S02]  /*49c0*/  @!P2 LEA.HI.X R169, R166, c[0x0][0x1cc], R157, 0x1, P0 ;  /* 0x00007300a6a9aa11 */ /* 0x000fe400000f0c9d */
[----:B------:R-:W-:Y:S11]  /*49d0*/  ISETP.GE.AND P0, PT, R14, c[0x0][0x27c], PT ;  /* 0x00009f000e007a0c */ /* 0x000ff60003f06270 */
[----:B------:R-:W-:Y:S02]  /*49e0*/  @!UPT UIADD3 URZ, URZ, URZ, URZ ;  /* 0x0000003f3f3ff290 */ /* 0x000fe4000fffe03f */
[----:B------:R-:W-:Y:S01]  /*49f0*/  @!P0 SHF.R.U64 R60, R52, 0x10, R53 ;  /* 0x00000010343c8819 */ /* 0x000fe20000001235 */
[----:B------:R-:W-:Y:S01]  /*4a00*/  @!P0 HADD2.F32 R48, -RZ, R45.H1_H1 ;  /* 0x3000002dff308230 */ /* 0x000fe20000004100 */
[----:B------:R-:W-:Y:S01]  /*4a10*/  @!P0 SHF.R.U64 R42, R42, 0x10, R43 ;  /* 0x000000102a2a8819 */ /* 0x000fe2000000122b */
[----:B------:R-:W-:Y:S01]  /*4a20*/  @!P0 HADD2.F32 R50, -RZ, R50.H0_H0 ;  /* 0x20000032ff328230 */ /* 0x000fe20000004100 */
[----:B-1----:R-:W-:Y:S01]  /*4a30*/  @!P0 MOV R52, R80 ;  /* 0x0000005000348202 */ /* 0x002fe20000000f00 */
[----:B------:R-:W-:Y:S01]  /*4a40*/  @!P0 HADD2.F32 R57, -RZ, R57.H0_H0 ;  /* 0x20000039ff398230 */ /* 0x000fe20000004100 */
[----:B------:R-:W-:Y:S01]  /*4a50*/  @!P0 SHF.R.U64 R46, R40, 0x10, R41 ;  /* 0x00000010282e8819 */ /* 0x000fe20000001229 */
[----:B------:R-:W-:Y:S01]  /*4a60*/  @!P0 HADD2.F32 R61, -RZ, R61.H0_H0 ;  /* 0x2000003dff3d8230 */ /* 0x000fe20000004100 */
[----:B------:R-:W-:Y:S01]  /*4a70*/  @!P0 SHF.R.U32.HI R40, RZ, 0x10, R43 ;  /* 0x00000010ff288819 */ /* 0x000fe2000001162b */
[--C-:B------:R-:W-:Y:S01]  /*4a80*/  @!P0 HADD2.F32 R51, -RZ, R52.reuse.H0_H0 ;  /* 0x20000034ff338230 */ /* 0x100fe20000004100 */
[----:B--2---:R-:W-:Y:S01]  /*4a90*/  @!P0 MOV R43, R28 ;  /* 0x0000001c002b8202 */ /* 0x004fe20000000f00 */
[----:B------:R-:W-:Y:S01]  /*4aa0*/  @!P0 HADD2.F32 R52, -RZ, R52.H1_H1 ;  /* 0x30000034ff348230 */ /* 0x000fe20000004100 */
[----:B------:R-:W-:Y:S01]  /*4ab0*/  @!P0 SHF.R.U32.HI R58, RZ, 0x10, R53 ;  /* 0x00000010ff3a8819 */ /* 0x000fe20000011635 */
[----:B------:R-:W-:Y:S01]  /*4ac0*/  @!P0 IMAD.MOV.U32 R53, RZ, RZ, R81 ;  /* 0x000000ffff358224 */ /* 0x000fe200078e0051 */
[----:B------:R-:W-:Y:S01]  /*4ad0*/  @!P0 SHF.R.U64 R59, R54, 0x10, R55 ;  /* 0x00000010363b8819 */ /* 0x000fe20000001237 */
[-C--:B------:R-:W-:Y:S01]  /*4ae0*/  @!P0 FMUL.FTZ R157, R51, R48.reuse ;  /* 0x00000030339d8220 */ /* 0x080fe20000410000 */
[--C-:B------:R-:W-:Y:S01]  /*4af0*/  @!P0 HADD2.F32 R47, -RZ, R43.reuse.H0_H0 ;  /* 0x2000002bff2f8230 */ /* 0x100fe20000004100 */
[----:B------:R-:W-:Y:S01]  /*4b00*/  @!P0 SHF.R.U32.HI R41, RZ, 0x10, R41 ;  /* 0x00000010ff298819 */ /* 0x000fe20000011629 */
[----:B------:R-:W-:Y:S01]  /*4b10*/  @!P0 HADD2.F32 R43, -RZ, R43.H1_H1 ;  /* 0x3000002bff2b8230 */ /* 0x000fe20000004100 */
[----:B------:R-:W-:Y:S01]  /*4b20*/  @!P0 SHF.R.U32.HI R63, RZ, 0x10, R55 ;  /* 0x00000010ff3f8819 */ /* 0x000fe20000011637 */
[----:B------:R-:W-:Y:S01]  /*4b30*/  @!P0 IMAD.MOV.U32 R55, RZ, RZ, R83 ;  /* 0x000000ffff378224 */ /* 0x000fe200078e0053 */
[----:B------:R-:W-:Y:S01]  /*4b40*/  @!P0 HADD2.F32 R46, -RZ, R46.H0_H0 ;  /* 0x2000002eff2e8230 */ /* 0x000fe20000004100 */
[C---:B------:R-:W-:Y:S01]  /*4b50*/  @!P0 FMUL.FTZ R2, R47.reuse, R48 ;  /* 0x000000302f028220 */ /* 0x040fe20000410000 */
[----:B------:R-:W-:Y:S01]  /*4b60*/  @!P0 HADD2.F32 R54, -RZ, R60.H0_H0 ;  /* 0x2000003cff368230 */ /* 0x000fe20000004100 */
[----:B------:R-:W-:Y:S01]  /*4b70*/  @!P0 FFMA.FTZ R157, R47, R50, -R157 ;  /* 0x000000322f9d8223 */ /* 0x000fe2000001089d */
[----:B------:R-:W-:Y:S01]  /*4b80*/  @!P0 MOV R47, R29 ;  /* 0x0000001d002f8202 */ /* 0x000fe20000000f00 */
[C---:B------:R-:W-:Y:S01]  /*4b90*/  @!P0 FMUL.FTZ R166, R52.reuse, R46 ;  /* 0x0000002e34a68220 */ /* 0x040fe20000410000 */
[----:B------:R-:W-:Y:S01]  /*4ba0*/  @!P0 HADD2.F32 R62, -RZ, R55.H1_H1 ;  /* 0x30000037ff3e8230 */ /* 0x000fe20000004100 */
[----:B------:R-:W-:Y:S01]  /*4bb0*/  @!P0 FFMA.FTZ R2, R51, R50, R2 ;  /* 0x0000003233028223 */ /* 0x000fe20000010002 */
[--C-:B------:R-:W-:Y:S01]  /*4bc0*/  @!P0 HADD2.F32 R50, -RZ, R53.reuse.H0_H0 ;  /* 0x20000035ff328230 */ /* 0x100fe20000004100 */
[C---:B------:R-:W-:Y:S01]  /*4bd0*/  @!P0 FMUL.FTZ R3, R43.reuse, R46 ;  /* 0x0000002e2b038220 */ /* 0x040fe20000410000 */
[----:B------:R-:W-:Y:S01]  /*4be0*/  @!P0 HADD2.F32 R53, -RZ, R53.H1_H1 ;  /* 0x30000035ff358230 */ /* 0x000fe20000004100 */
[-C--:B------:R-:W-:Y:S01]  /*4bf0*/  @!P0 FFMA.FTZ R166, R43, R54.reuse, -R166 ;  /* 0x000000362ba68223 */ /* 0x080fe200000108a6 */
[----:B------:R-:W-:Y:S01]  /*4c00*/  @!P0 HADD2.F32 R46, -RZ, R41.H0_H0 ;  /* 0x20000029ff2e8230 */ /* 0x000fe20000004100 */
[----:B------:R-:W-:Y:S01]  /*4c10*/  @!P0 FFMA.FTZ R3, R52, R54, R3 ;  /* 0x0000003634038223 */ /* 0x000fe20000010003 */
[----:B------:R-:W-:Y:S02]  /*4c20*/  @!P0 HADD2.F32 R51, -RZ, R56.H0_H0 ;  /* 0x20000038ff338230 */ /* 0x000fe40000004100 */
[----:B------:R-:W-:Y:S01]  /*4c30*/  @!P0 HADD2.F32 R56, -RZ, R58.H0_H0 ;  /* 0x2000003aff388230 */ /* 0x000fe20000004100 */
[----:B------:R-:W-:Y:S01]  /*4c40*/  @!P0 FMUL.FTZ R172, R53, R46 ;  /* 0x0000002e35ac8220 */ /* 0x000fe20000410000 */
[----:B------:R-:W-:Y:S01]  /*4c50*/  @!P0 HADD2.F32 R41, -RZ, R47.H1_H1 ;  /* 0x3000002fff298230 */ /* 0x000fe20000004100 */
[----:B------:R-:W-:Y:S01]  /*4c60*/  @!P0 MOV R58, R82 ;  /* 0x00000052003a8202 */ /* 0x000fe20000000f00 */
[----:B------:R-:W-:Y:S01]  /*4c70*/  @!P0 HADD2.F32 R43, -RZ, R45.H0_H0 ;  /* 0x2000002dff2b8230 */ /* 0x000fe20000004100 */
[----:B------:R-:W-:Y:S01]  /*4c80*/  @!P0 MOV R45, R31 ;  /* 0x0000001f002d8202 */ /* 0x000fe20000000f00 */
[----:B------:R-:W-:Y:S01]  /*4c90*/  @!P0 HADD2.F32 R48, -RZ, R47.H0_H0 ;  /* 0x2000002fff308230 */ /* 0x000fe20000004100 */
[C---:B------:R-:W-:Y:S01]  /*4ca0*/  @!P0 FMUL.FTZ R5, R41.reuse, R46 ;  /* 0x0000002e29058220 */ /* 0x040fe20000410000 */
[----:B------:R-:W-:Y:S01]  /*4cb0*/  @!P0 F2FP.PACK_AB R157, R166, R157 ;  /* 0x0000009da69d823e */ /* 0x000fe200000000ff */
[----:B------:R-:W-:Y:S01]  /*4cc0*/  @!P0 FFMA.FTZ R172, R41, R56, -R172 ;  /* 0x0000003829ac8223 */ /* 0x000fe200000108ac */
[----:B------:R-:W-:Y:S01]  /*4cd0*/  @!P0 HADD2.F32 R41, -RZ, R40.H0_H0 ;  /* 0x20000028ff298230 */ /* 0x000fe20000004100 */
[-C--:B------:R-:W-:Y:S01]  /*4ce0*/  @!P0 FMUL.FTZ R167, R50, R43.reuse ;  /* 0x0000002b32a78220 */ /* 0x080fe20000410000 */
[----:B------:R-:W-:Y:S01]  /*4cf0*/  @!P0 HADD2.F32 R40, -RZ, R45.H1_H1 ;  /* 0x3000002dff288230 */ /* 0x000fe20000004100 */
[----:B------:R-:W-:Y:S01]  /*4d00*/  @!P0 FMUL.FTZ R4, R48, R43 ;  /* 0x0000002b30048220 */ /* 0x000fe20000410000 */
[----:B------:R-:W-:Y:S01]  /*4d10*/  @!P0 HADD2.F32 R63, -RZ, R63.H0_H0 ;  /* 0x2000003fff3f8230 */ /* 0x000fe20000004100 */
[-C--:B------:R-:W-:Y:S01]  /*4d20*/  @!P0 FMUL.FTZ R174, R62, R41.reuse ;  /* 0x000000293eae8220 */ /* 0x080fe20000410000 */
[----:B------:R-:W-:Y:S01]  /*4d30*/  @!P0 HADD2.F32 R60, -RZ, R55.H0_H0 ;  /* 0x20000037ff3c8230 */ /* 0x000fe20000004100 */
[C---:B------:R-:W-:Y:S01]  /*4d40*/  @!P0 FMUL.FTZ R9, R40.reuse, R41 ;  /* 0x0000002928098220 */ /* 0x040fe20000410000 */
[----:B------:R-:W-:Y:S01]  /*4d50*/  @!P0 HADD2.F32 R46, -RZ, R45.H0_H0 ;  /* 0x2000002dff2e8230 */ /* 0x000fe20000004100 */
[----:B------:R-:W-:Y:S01]  /*4d60*/  @!P0 FFMA.FTZ R174, R40, R63, -R174 ;  /* 0x0000003f28ae8223 */ /* 0x000fe200000108ae */
[----:B------:R-:W-:Y:S01]  /*4d70*/  @!P0 HADD2.F32 R43, -RZ, R44.H1_H1 ;  /* 0x3000002cff2b8230 */ /* 0x000fe20000004100 */
[----:B------:R-:W-:Y:S01]  /*4d80*/  @!P0 IMAD.MOV.U32 R40, RZ, RZ, R30 ;  /* 0x000000ffff288224 */ /* 0x000fe200078e001e */
[----:B------:R-:W-:Y:S01]  /*4d90*/  @!P0 MOV R28, R157 ;  /* 0x0000009d001c8202 */ /* 0x000fe20000000f00 */
[----:B------:R-:W-:Y:S01]  /*4da0*/  @!P0 FFMA.FTZ R4, R50, R51, R4 ;  /* 0x0000003332048223 */ /* 0x000fe20000010004 */
[----:B------:R-:W-:Y:S01]  /*4db0*/  @!P0 F2FP.PACK_AB R166, R3, R2 ;  /* 0x0000000203a6823e */ /* 0x000fe200000000ff */
[-C--:B------:R-:W-:Y:S01]  /*4dc0*/  @!P0 FMUL.FTZ R173, R60, R43.reuse ;  /* 0x0000002b3cad8220 */ /* 0x080fe20000410000 */
[--C-:B------:R-:W-:Y:S01]  /*4dd0*/  @!P0 HADD2.F32 R55, -RZ, R58.reuse.H0_H0 ;  /* 0x2000003aff378230 */ /* 0x100fe20000004100 */
[----:B------:R-:W-:Y:S01]  /*4de0*/  @!P0 FMUL.FTZ R8, R46, R43 ;  /* 0x0000002b2e088220 */ /* 0x000fe20000410000 */
[----:B------:R-:W-:Y:S01]  /*4df0*/  @!P0 HADD2.F32 R58, -RZ, R58.H1_H1 ;  /* 0x3000003aff3a8230 */ /* 0x000fe20000004100 */
[----:B------:R-:W-:Y:S01]  /*4e00*/  @!P0 FFMA.FTZ R167, R48, R51, -R167 ;  /* 0x0000003330a78223 */ /* 0x000fe200000108a7 */
[----:B------:R-:W-:Y:S01]  /*4e10*/  @!P0 HADD2.F32 R43, -RZ, R44.H0_H0 ;  /* 0x2000002cff2b8230 */ /* 0x000fe20000004100 */
[----:B------:R-:W-:Y:S01]  /*4e20*/  @!P0 FFMA.FTZ R173, R46, R61, -R173 ;  /* 0x0000003d2ead8223 */ /* 0x000fe200000108ad */
[----:B------:R-:W-:Y:S01]  /*4e30*/  @!P0 HADD2.F32 R41, -RZ, R42.H0_H0 ;  /* 0x2000002aff298230 */ /* 0x000fe20000004100 */
[----:B------:R-:W-:Y:S01]  /*4e40*/  @!P0 FFMA.FTZ R5, R53, R56, R5 ;  /* 0x0000003835058223 */ /* 0x000fe20000010005 */
[--C-:B------:R-:W-:Y:S01]  /*4e50*/  @!P0 HADD2.F32 R42, -RZ, R40.reuse.H0_H0 ;  /* 0x20000028ff2a8230 */ /* 0x100fe20000004100 */
[C---:B------:R-:W-:Y:S01]  /*4e60*/  @!P0 FMUL.FTZ R175, R55.reuse, R43 ;  /* 0x0000002b37af8220 */ /* 0x040fe20000410000 */
[----:B------:R-:W-:Y:S01]  /*4e70*/  @!P0 F2FP.PACK_AB R172, R172, R167 ;  /* 0x000000a7acac823e */ /* 0x000fe200000000ff */
[----:B------:R-:W-:Y:S01]  /*4e80*/  @!P0 FMUL.FTZ R176, R58, R41 ;  /* 0x000000293ab08220 */ /* 0x000fe20000410000 */
[----:B------:R-:W-:Y:S01]  /*4e90*/  @!P0 F2FP.PACK_AB R173, R174, R173 ;  /* 0x000000adaead823e */ /* 0x000fe200000000ff */
[C---:B------:R-:W-:Y:S01]  /*4ea0*/  @!P0 FMUL.FTZ R6, R42.reuse, R43 ;  /* 0x0000002b2a068220 */ /* 0x040fe20000410000 */
[----:B------:R-:W-:Y:S01]  /*4eb0*/  @!P0 MOV R29, R172 ;  /* 0x000000ac001d8202 */ /* 0x000fe20000000f00 */
[-C--:B------:R-:W-:Y:S01]  /*4ec0*/  @!P0 FFMA.FTZ R175, R42, R57.reuse, -R175 ;  /* 0x000000392aaf8223 */ /* 0x080fe200000108af */
[----:B------:R-:W-:Y:S01]  /*4ed0*/  @!P0 HADD2.F32 R40, -RZ, R40.H1_H1 ;  /* 0x30000028ff288230 */ /* 0x000fe20000004100 */
[----:B------:R-:W-:Y:S01]  /*4ee0*/  @!P0 FFMA.FTZ R6, R55, R57, R6 ;  /* 0x0000003937068223 */ /* 0x000fe20000010006 */
[----:B------:R-:W-:Y:S01]  /*4ef0*/  @!P0 HADD2.F32 R59, -RZ, R59.H0_H0 ;  /* 0x2000003bff3b8230 */ /* 0x000fe20000004100 */
[----:B------:R-:W-:Y:S02]  /*4f00*/  @!P0 MOV R31, R173 ;  /* 0x000000ad001f8202 */ /* 0x000fe40000000f00 */
[C---:B------:R-:W-:Y:S01]  /*4f10*/  @!P0 FMUL.FTZ R7, R40.reuse, R41 ;  /* 0x0000002928078220 */ /* 0x040fe20000410000 */
[----:B------:R-:W-:Y:S01]  /*4f20*/  @!P0 F2FP.PACK_AB R167, R5, R4 ;  /* 0x0000000405a7823e */ /* 0x000fe200000000ff */
[-C--:B------:R-:W-:Y:S01]  /*4f30*/  @!P0 FFMA.FTZ R176, R40, R59.reuse, -R176 ;  /* 0x0000003b28b08223 */ /* 0x080fe200000108b0 */
[----:B------:R-:W-:Y:S01]  /*4f40*/  @!P0 MOV R80, R166 ;  /* 0x000000a600508202 */ /* 0x000fe20000000f00 */
[----:B------:R-:W-:Y:S02]  /*4f50*/  @!P0 FFMA.FTZ R7, R58, R59, R7 ;  /* 0x0000003b3a078223 */ /* 0x000fe40000010007 */
[----:B------:R-:W-:Y:S01]  /*4f60*/  @!P0 FFMA.FTZ R8, R60, R61, R8 ;  /* 0x0000003d3c088223 */ /* 0x000fe20000010008 */
[----:B------:R-:W-:Y:S01]  /*4f70*/  @!P0 F2FP.PACK_AB R176, R176, R175 ;  /* 0x000000afb0b0823e */ /* 0x000fe200000000ff */
[----:B------:R-:W-:Y:S01]  /*4f80*/  @!P0 FFMA.FTZ R9, R62, R63, R9 ;  /* 0x0000003f3e098223 */ /* 0x000fe20000010009 */
[----:B------:R-:W-:Y:S01]  /*4f90*/  @!P0 F2FP.PACK_AB R174, R7, R6 ;  /* 0x0000000607ae823e */ /* 0x000fe200000000ff */
[----:B------:R-:W-:Y:S02]  /*4fa0*/  @!P0 IMAD.MOV.U32 R81, RZ, RZ, R167 ;  /* 0x000000ffff518224 */ /* 0x000fe400078e00a7 */
[----:B------:R-:W-:Y:S01]  /*4fb0*/  @!P0 IMAD.MOV.U32 R30, RZ, RZ, R176 ;  /* 0x000000ffff1e8224 */ /* 0x000fe200078e00b0 */
[----:B------:R-:W-:Y:S02]  /*4fc0*/  @!P0 F2FP.PACK_AB R175, R9, R8 ;  /* 0x0000000809af823e */ /* 0x000fe400000000ff */
[----:B------:R-:W-:Y:S02]  /*4fd0*/  @!P0 MOV R82, R174 ;  /* 0x000000ae00528202 */ /* 0x000fe40000000f00 */
[----:B------:R1:W-:Y:S01]  /*4fe0*/  STG.E.128 [R170.64], R28 ;  /* 0x0000001caa007986 */ /* 0x0003e2000c101d12 */
[----:B------:R-:W-:Y:S07]  /*4ff0*/  @!P0 MOV R83, R175 ;  /* 0x000000af00538202 */ /* 0x000fee0000000f00 */
[----:B------:R1:W-:Y:S02]  /*5000*/  @!P2 STG.E.128 [R168.64], R80 ;  /* 0x00000050a800a986 */ /* 0x0003e4000c101d12 */
.L_x_773:
[----:B------:R-:W-:Y:S05]  /*5010*/  BSYNC B0 ;  /* 0x0000000000007941 */ /* 0x000fea0003800000 */
.L_x_772:
[----:B------:R-:W-:Y:S11]  /*5020*/  ISETP.GE.AND P0, PT, R12, c[0x0][0x1d4], PT ;  /* 0x000075000c007a0c */ /* 0x000ff60003f06270 */
[----:B------:R-:W-:Y:S02]  /*5030*/  @!UPT UIADD3 URZ, URZ, URZ, URZ ;  /* 0x0000003f3f3ff290 */ /* 0x000fe4000fffe03f */
[----:B------:R-:W-:-:S05]  /*5040*/  @P0 BRA `(.L_x_771) ;  /* 0x000006f000000947 */ /* 0x000fca0003800000 */
[----:B------:R-:W2:Y:S01]  /*5050*/  LDS.128 R60, [R117+0xa080] ;  /* 0x00a08000753c7984 */ /* 0x000ea20000000c00 */
[----:B------:R-:W-:Y:S02]  /*5060*/  ISETP.GE.AND P2, PT, R121, c[0x0][0x1d4], PT ;  /* 0x0000750079007a0c */ /* 0x000fe40003f46270 */
[C---:B------:R-:W-:Y:S04]  /*5070*/  IADD3 R59, P1, P0, R146.reuse, R139, R124 ;  /* 0x0000008b923b7210 */ /* 0x040fe8000783e07c */
[C---:B------:R-:W-:Y:S01]  /*5080*/  IADD3.X R58, R101.reuse, R137, R112, P1, P0 ;  /* 0x00000089653a7210 */ /* 0x040fe20000fe0470 */
[----:B-1----:R-:W1:Y:S06]  /*5090*/  LDS.128 R28, [R118+0xa080] ;  /* 0x00a08000761c7984 */ /* 0x002e6c0000000c00 */
        /* <DEDUP_REMOVED lines=8> */
[----:B--2---:R-:W-:Y:S01]  /*5120*/  @!P0 IMAD.MOV.U32 R50, RZ, RZ, R63 ;  /* 0x000000ffff328224 */ /* 0x004fe200078e003f */
[----:B------:R-:W-:Y:S01]  /*5130*/  @!P0 MOV R45, R60 ;  /* 0x0000003c002d8202 */ /* 0x000fe20000000f00 */
[----:B------:R-:W-:Y:S01]  /*5140*/  @!P0 HADD2.F32 R42, -RZ, R39.H1_H1 ;  /* 0x30000027ff2a8230 */ /* 0x000fe20000004100 */
[----:B------:R-:W-:Y:S01]  /*5150*/  @!P0 SHF.R.U64 R34, R34, 0x10, R35 ;  /* 0x0000001022228819 */ /* 0x000fe20000001223 */
[----:B------:R-:W-:Y:S01]  /*5160*/  @!P0 HADD2.F32 R44, -RZ, R85.H1_H1 ;  /* 0x30000055ff2c8230 */ /* 0x000fe20000004100 */
[----:B------:R-:W-:Y:S01]  /*5170*/  @!P0 SHF.R.U64 R40, R32, 0x10, R33 ;  /* 0x0000001020288819 */ /* 0x000fe20000001221 */
[--C-:B------:R-:W-:Y:S01]  /*5180*/  @!P0 HADD2.F32 R43, -RZ, R45.reuse.H0_H0 ;  /* 0x2000002dff2b8230 */ /* 0x100fe20000004100 */
[----:B------:R-:W-:Y:S01]  /*5190*/  @!P0 SHF.R.U32.HI R32, RZ, 0x10, R35 ;  /* 0x00000010ff208819 */ /* 0x000fe20000011623 */
[----:B------:R-:W-:Y:S01]  /*51a0*/  @!P0 HADD2.F32 R45, -RZ, R45.H1_H1 ;  /* 0x3000002dff2d8230 */ /* 0x000fe20000004100 */
[----:B-1----:R-:W-:Y:S01]  /*51b0*/  @!P0 MOV R35, R28 ;  /* 0x0000001c00238202 */ /* 0x002fe20000000f00 */
[----:B------:R-:W-:Y:S01]  /*51c0*/  @!P0 HADD2.F32 R56, -RZ, R50.H1_H1 ;  /* 0x30000032ff388230 */ /* 0x000fe20000004100 */
[----:B------:R-:W-:Y:S01]  /*51d0*/  @!P0 FMUL.FTZ R58, R43, R42 ;  /* 0x0000002a2b3a8220 */ /* 0x000fe20000410000 */
[----:B------:R-:W-:Y:S01]  /*51e0*/  @!P0 SHF.R.U32.HI R33, RZ, 0x10, R33 ;  /* 0x00000010ff218819 */ /* 0x000fe20000011621 */
[----:B------:R-:W-:Y:S01]  /*51f0*/  @!P0 HADD2.F32 R40, -RZ, R40.H0_H0 ;  /* 0x20000028ff288230 */ /* 0x000fe20000004100 */
[----:B------:R-:W-:Y:S01]  /*5200*/  @!P0 SHF.R.U64 R46, R76, 0x10, R77 ;  /* 0x000000104c2e8819 */ /* 0x000fe2000000124d */
[--C-:B------:R-:W-:Y:S01]  /*5210*/  @!P0 HADD2.F32 R41, -RZ, R35.reuse.H0_H0 ;  /* 0x20000023ff298230 */ /* 0x100fe20000004100 */
[----:B------:R-:W-:Y:S01]  /*5220*/  @!P0 MOV R52, R62 ;  /* 0x0000003e00348202 */ /* 0x000fe20000000f00 */
[----:B------:R-:W-:Y:S01]  /*5230*/  @!P0 HADD2.F32 R35, -RZ, R35.H1_H1 ;  /* 0x30000023ff238230 */ /* 0x000fe20000004100 */
[----:B------:R-:W-:Y:S01]  /*5240*/  @!P0 FMUL.FTZ R59, R45, R40 ;  /* 0x000000282d3b8220 */ /* 0x000fe20000410000 */
[----:B------:R-:W-:Y:S01]  /*5250*/  @!P0 HADD2.F32 R46, -RZ, R46.H0_H0 ;  /* 0x2000002eff2e8230 */ /* 0x000fe20000004100 */
[C---:B------:R-:W-:Y:S01]  /*5260*/  @!P0 FMUL.FTZ R2, R41.reuse, R42 ;  /* 0x0000002a29028220 */ /* 0x040fe20000410000 */
[----:B------:R-:W-:Y:S01]  /*5270*/  @!P0 HADD2.F32 R54, -RZ, R50.H0_H0 ;  /* 0x20000032ff368230 */ /* 0x000fe20000004100 */
[-C--:B------:R-:W-:Y:S01]  /*5280*/  @!P0 FFMA.FTZ R58, R41, R44.reuse, -R58 ;  /* 0x0000002c293a8223 */ /* 0x080fe2000001083a */
[----:B------:R-:W-:Y:S01]  /*5290*/  @!P0 MOV R41, R29 ;  /* 0x0000001d00298202 */ /* 0x000fe20000000f00 */
[----:B------:R-:W-:Y:S01]  /*52a0*/  @!P0 FFMA.FTZ R2, R43, R44, R2 ;  /* 0x0000002c2b028223 */ /* 0x000fe20000010002 */
[----:B------:R-:W-:Y:S01]  /*52b0*/  @!P0 HADD2.F32 R50, -RZ, R52.H0_H0 ;  /* 0x20000034ff328230 */ /* 0x000fe20000004100 */
[----:B------:R-:W-:Y:S01]  /*52c0*/  @!P0 IMAD.MOV.U32 R44, RZ, RZ, R61 ;  /* 0x000000ffff2c8224 */ /* 0x000fe200078e003d */
[----:B------:R-:W-:Y:S01]  /*52d0*/  @!P0 SHF.R.U32.HI R48, RZ, 0x10, R77 ;  /* 0x00000010ff308819 */ /* 0x000fe2000001164d */
[C---:B------:R-:W-:Y:S01]  /*52e0*/  @!P0 FMUL.FTZ R3, R35.reuse, R40 ;  /* 0x0000002823038220 */ /* 0x040fe20000410000 */
[----:B------:R-:W-:Y:S01]  /*52f0*/  @!P0 HADD2.F32 R40, -RZ, R33.H0_H0 ;  /* 0x20000021ff288230 */ /* 0x000fe20000004100 */
[-C--:B------:R-:W-:Y:S01]  /*5300*/  @!P0 FFMA.FTZ R59, R35, R46.reuse, -R59 ;  /* 0x0000002e233b8223 */ /* 0x080fe2000001083b */
[--C-:B------:R-:W-:Y:S01]  /*5310*/  @!P0 HADD2.F32 R43, -RZ, R44.reuse.H0_H0 ;  /* 0x2000002cff2b8230 */ /* 0x100fe20000004100 */
[----:B------:R-:W-:Y:S01]  /*5320*/  @!P0 FFMA.FTZ R3, R45, R46, R3 ;  /* 0x0000002e2d038223 */ /* 0x000fe20000010003 */
[----:B------:R-:W-:Y:S01]  /*5330*/  @!P0 HADD2.F32 R44, -RZ, R44.H1_H1 ;  /* 0x3000002cff2c8230 */ /* 0x000fe20000004100 */
[--C-:B------:R-:W-:Y:S01]  /*5340*/  @!P0 SHF.R.U32.HI R57, RZ, 0x10, R79.reuse ;  /* 0x00000010ff398819 */ /* 0x100fe2000001164f */
[----:B------:R-:W-:Y:S01]  /*5350*/  @!P0 HADD2.F32 R48, -RZ, R48.H0_H0 ;  /* 0x20000030ff308230 */ /* 0x000fe20000004100 */
[----:B------:R-:W-:Y:S01]  /*5360*/  @!P0 F2FP.PACK_AB R58, R59, R58 ;  /* 0x0000003a3b3a823e */ /* 0x000fe200000000ff */
[----:B------:R-:W-:Y:S01]  /*5370*/  @!P0 HADD2.F32 R33, -RZ, R41.H1_H1 ;  /* 0x30000029ff218230 */ /* 0x000fe20000004100 */
[-C--:B------:R-:W-:Y:S01]  /*5380*/  @!P0 FMUL.FTZ R166, R44, R40.reuse ;  /* 0x000000282ca68220 */ /* 0x080fe20000410000 */
[----:B------:R-:W-:Y:S01]  /*5390*/  @!P0 HADD2.F32 R35, -RZ, R39.H0_H0 ;  /* 0x20000027ff238230 */ /* 0x000fe20000004100 */
[----:B------:R-:W-:Y:S01]  /*53a0*/  @!P0 MOV R39, R31 ;  /* 0x0000001f00278202 */ /* 0x000fe20000000f00 */
[----:B------:R-:W-:Y:S01]  /*53b0*/  @!P0 HADD2.F32 R42, -RZ, R41.H0_H0 ;  /* 0x20000029ff2a8230 */ /* 0x000fe20000004100 */
[C---:B------:R-:W-:Y:S01]  /*53c0*/  @!P0 FMUL.FTZ R5, R33.reuse, R40 ;  /* 0x0000002821058220 */ /* 0x040fe20000410000 */
[----:B------:R-:W-:Y:S01]  /*53d0*/  @!P0 MOV R28, R58 ;  /* 0x0000003a001c8202 */ /* 0x000fe20000000f00 */
        /* <DEDUP_REMOVED lines=9> */
[----:B------:R-:W-:Y:S01]  /*5470*/  @!P0 HADD2.F32 R35, -RZ, R38.H1_H1 ;  /* 0x30000026ff238230 */ /* 0x000fe20000004100 */
[----:B------:R-:W-:Y:S01]  /*5480*/  @!P0 FFMA.FTZ R168, R32, R57, -R168 ;  /* 0x0000003920a88223 */ /* 0x000fe200000108a8 */
[----:B------:R-:W-:Y:S01]  /*5490*/  @!P0 F2FP.PACK_AB R59, R3, R2 ;  /* 0x00000002033b823e */ /* 0x000fe200000000ff */
[----:B------:R-:W-:Y:S01]  /*54a0*/  @!P0 IMAD.MOV.U32 R32, RZ, RZ, R30 ;  /* 0x000000ffff208224 */ /* 0x000fe200078e001e */
[----:B------:R-:W-:Y:S01]  /*54b0*/  @!P0 SHF.R.U64 R53, R78, 0x10, R79 ;  /* 0x000000104e358819 */ /* 0x000fe2000000124f */
[----:B------:R-:W-:Y:S01]  /*54c0*/  @!P0 FMUL.FTZ R139, R54, R35 ;  /* 0x00000023368b8220 */ /* 0x000fe20000410000 */
[----:B------:R-:W-:Y:S01]  /*54d0*/  @!P0 MOV R60, R59 ;  /* 0x0000003b003c8202 */ /* 0x000fe20000000f00 */
[----:B------:R-:W-:Y:S01]  /*54e0*/  @!P0 FMUL.FTZ R8, R40, R35 ;  /* 0x0000002328088220 */ /* 0x000fe20000410000 */
[----:B------:R-:W-:Y:S02]  /*54f0*/  @!P0 HADD2.F32 R52, -RZ, R52.H1_H1 ;  /* 0x30000034ff348230 */ /* 0x000fe40000004100 */
[----:B------:R-:W-:Y:S02]  /*5500*/  @!P0 HADD2.F32 R35, -RZ, R38.H0_H0 ;  /* 0x20000026ff238230 */ /* 0x000fe40000004100 */
[----:B------:R-:W-:Y:S02]  /*5510*/  @!P0 HADD2.F32 R33, -RZ, R34.H0_H0 ;  /* 0x20000022ff218230 */ /* 0x000fe40000004100 */
[----:B------:R-:W-:Y:S01]  /*5520*/  @!P0 HADD2.F32 R47, -RZ, R85.H0_H0 ;  /* 0x20000055ff2f8230 */ /* 0x000fe20000004100 */
[----:B------:R-:W-:Y:S01]  /*5530*/  @!P0 FMUL.FTZ R157, R50, R35 ;  /* 0x00000023329d8220 */ /* 0x000fe20000410000 */
[----:B------:R-:W-:Y:S01]  /*5540*/  @!P0 HADD2.F32 R34, -RZ, R32.H0_H0 ;  /* 0x20000020ff228230 */ /* 0x000fe20000004100 */
[----:B------:R-:W-:Y:S01]  /*5550*/  @!P0 FMUL.FTZ R170, R52, R33 ;  /* 0x0000002134aa8220 */ /* 0x000fe20000410000 */
[----:B------:R-:W-:Y:S01]  /*5560*/  @!P0 HADD2.F32 R51, -RZ, R84.H0_H0 ;  /* 0x20000054ff338230 */ /* 0x000fe20000004100 */
[----:B------:R-:W-:Y:S01]  /*5570*/  @!P0 FFMA.FTZ R4, R43, R47, R4 ;  /* 0x0000002f2b048223 */ /* 0x000fe20000010004 */
[----:B------:R-:W-:Y:S01]  /*5580*/  @!P0 HADD2.F32 R32, -RZ, R32.H1_H1 ;  /* 0x30000020ff208230 */ /* 0x000fe20000004100 */
[C---:B------:R-:W-:Y:S01]  /*5590*/  @!P0 FMUL.FTZ R6, R34.reuse, R35 ;  /* 0x0000002322068220 */ /* 0x040fe20000410000 */
[----:B------:R-:W-:Y:S01]  /*55a0*/  @!P0 HADD2.F32 R53, -RZ, R53.H0_H0 ;  /* 0x20000035ff358230 */ /* 0x000fe20000004100 */
[----:B------:R-:W-:Y:S01]  /*55b0*/  @!P0 FFMA.FTZ R157, R34, R51, -R157 ;  /* 0x00000033229d8223 */ /* 0x000fe2000001089d */
[----:B------:R-:W-:Y:S01]  /*55c0*/  @!P0 HADD2.F32 R55, -RZ, R84.H1_H1 ;  /* 0x30000054ff378230 */ /* 0x000fe20000004100 */
[----:B------:R-:W-:Y:S02]  /*55d0*/  @!P0 FFMA.FTZ R137, R42, R47, -R137 ;  /* 0x0000002f2a898223 */ /* 0x000fe40000010889 */
[----:B------:R-:W-:Y:S02]  /*55e0*/  @!P0 FFMA.FTZ R170, R32, R53, -R170 ;  /* 0x0000003520aa8223 */ /* 0x000fe400000108aa */
[----:B------:R-:W-:Y:S01]  /*55f0*/  @!P0 FFMA.FTZ R139, R40, R55, -R139 ;  /* 0x00000037288b8223 */ /* 0x000fe2000001088b */
[----:B------:R-:W-:Y:S01]  /*5600*/  @!P0 F2FP.PACK_AB R137, R166, R137 ;  /* 0x00000089a689823e */ /* 0x000fe200000000ff */
[----:B------:R-:W-:Y:S01]  /*5610*/  @!P0 FFMA.FTZ R5, R44, R48, R5 ;  /* 0x000000302c058223 */ /* 0x000fe20000010005 */
[----:B------:R-:W-:Y:S01]  /*5620*/  @!P0 F2FP.PACK_AB R170, R170, R157 ;  /* 0x0000009daaaa823e */ /* 0x000fe200000000ff */
[----:B------:R-:W-:Y:S01]  /*5630*/  @!P0 FMUL.FTZ R7, R32, R33 ;  /* 0x0000002120078220 */ /* 0x000fe20000410000 */
[----:B------:R-:W-:Y:S01]  /*5640*/  @!P0 F2FP.PACK_AB R139, R168, R139 ;  /* 0x0000008ba88b823e */ /* 0x000fe200000000ff */
[----:B------:R-:W-:Y:S01]  /*5650*/  @!P0 FFMA.FTZ R6, R50, R51, R6 ;  /* 0x0000003332068223 */ /* 0x000fe20000010006 */
[----:B------:R-:W-:Y:S01]  /*5660*/  @!P0 MOV R29, R137 ;  /* 0x00000089001d8202 */ /* 0x000fe20000000f00 */
[----:B------:R-:W-:Y:S01]  /*5670*/  @!P0 FFMA.FTZ R7, R52, R53, R7 ;  /* 0x0000003534078223 */ /* 0x000fe20000010007 */
[----:B------:R-:W-:Y:S01]  /*5680*/  @!P0 MOV R31, R139 ;  /* 0x0000008b001f8202 */ /* 0x000fe20000000f00 */
[----:B------:R-:W-:Y:S01]  /*5690*/  @!P0 FFMA.FTZ R8, R54, R55, R8 ;  /* 0x0000003736088223 */ /* 0x000fe20000010008 */
[----:B------:R-:W-:Y:S01]  /*56a0*/  @!P0 F2FP.PACK_AB R166, R5, R4 ;  /* 0x0000000405a6823e */ /* 0x000fe200000000ff */
[----:B------:R-:W-:Y:S01]  /*56b0*/  @!P0 FFMA.FTZ R9, R56, R57, R9 ;  /* 0x0000003938098223 */ /* 0x000fe20000010009 */
[----:B------:R-:W-:Y:S01]  /*56c0*/  @!P0 F2FP.PACK_AB R157, R7, R6 ;  /* 0x00000006079d823e */ /* 0x000fe200000000ff */
[----:B------:R-:W-:Y:S02]  /*56d0*/  @!P0 IMAD.MOV.U32 R30, RZ, RZ, R170 ;  /* 0x000000ffff1e8224 */ /* 0x000fe400078e00aa */
[----:B------:R-:W-:Y:S01]  /*56e0*/  @!P0 IMAD.MOV.U32 R61, RZ, RZ, R166 ;  /* 0x000000ffff3d8224 */ /* 0x000fe200078e00a6 */
[----:B------:R-:W-:Y:S02]  /*56f0*/  @!P0 F2FP.PACK_AB R168, R9, R8 ;  /* 0x0000000809a8823e */ /* 0x000fe400000000ff */
[----:B------:R1:W-:Y:S01]  /*5700*/  STG.E.128 [R82.64], R28 ;  /* 0x0000001c52007986 */ /* 0x0003e2000c101d12 */
[----:B------:R-:W-:Y:S02]  /*5710*/  @!P0 MOV R62, R157 ;  /* 0x0000009d003e8202 */ /* 0x000fe40000000f00 */
[----:B------:R-:W-:Y:S05]  /*5720*/  @!P0 MOV R63, R168 ;  /* 0x000000a8003f8202 */ /* 0x000fea0000000f00 */
[----:B------:R1:W-:Y:S02]  /*5730*/  @!P2 STG.E.128 [R80.64], R60 ;  /* 0x0000003c5000a986 */ /* 0x0003e4000c101d12 */
.L_x_771:
[----:B------:R-:W-:Y:S05]  /*5740*/  BSYNC B1 ;  /* 0x0000000000017941 */ /* 0x000fea0003800000 */
.L_x_770:
[----:B------:R-:W-:Y:S04]  /*5750*/  IADD3 R165, P0, R158, R164, RZ ;  /* 0x000000a49ea57210 */ /* 0x000fe80007f1e0ff */
[----:B------:R-:W-:Y:S01]  /*5760*/  IADD3.X R94, R94, R105, RZ, P0, !PT ;  /* 0x000000695e5e7210 */ /* 0x000fe200007fe4ff */
[----:B------:R-:W-:-:S05]  /*5770*/  @P3 BRA `(.L_x_759) ;  /* 0x0000109000003947 */ /* 0x000fca0003800000 */
[----:B------:R-:W-:Y:S01]  /*5780*/  ISETP.GE.AND P0, PT, R14, c[0x0][0x1d4], PT ;  /* 0x000075000e007a0c */ /* 0x000fe20003f06270 */
[----:B------:R-:W-:Y:S01]  /*5790*/  @!UPT UIADD3 URZ, URZ, URZ, URZ ;  /* 0x0000003f3f3ff290 */ /* 0x000fe2000fffe03f */
[----:B------:R-:W-:Y:S11]  /*57a0*/  BSSY B0, `(.L_x_774) ;  /* 0x0000071000007945 */ /* 0x000ff60003800000 */
[----:B------:R-:W-:-:S05]  /*57b0*/  @P0 BRA `(.L_x_775) ;  /* 0x000006f000000947 */ /* 0x000fca0003800000 */
[----:B------:R-:W2:Y:S01]  /*57c0*/  LDS.128 R56, [R115+0xa080] ;  /* 0x00a0800073387984 */ /* 0x000ea20000000c00 */
[----:B------:R-:W-:Y:S02]  /*57d0*/  ISETP.GE.AND P2, PT, R122, c[0x0][0x1d4], PT ;  /* 0x000075007a007a0c */ /* 0x000fe40003f46270 */
[CC--:B-1----:R-:W-:Y:S04]  /*57e0*/  IADD3 R61, P1, P0, R146.reuse, R165.reuse, R125 ;  /* 0x000000a5923d7210 */ /* 0x0c2fe8000783e07d */
[CC--:B------:R-:W-:Y:S01]  /*57f0*/  IADD3.X R52, R101.reuse, R94.reuse, R114, P1, P0 ;  /* 0x0000005e65347210 */ /* 0x0c0fe20000fe0472 */
[----:B------:R-:W1:Y:S06]  /*5800*/  LDS.128 R28, [R116+0xa080] ;  /* 0x00a08000741c7984 */ /* 0x000e6c0000000c00 */
        /* <DEDUP_REMOVED lines=22> */
[----:B------:R-:W-:Y:S01]  /*5970*/  @!P0 SHF.R.U32.HI R42, RZ, 0x10, R69 ;  /* 0x00000010ff2a8819 */ /* 0x000fe20000011645 */
        /* <DEDUP_REMOVED lines=10> */
[--C-:B------:R-:W-:Y:S01]  /*5a20*/  @!P0 HADD2.F32 R43, -RZ, R44.reuse.H0_H0 ;  /* 0x2000002cff2b8230 */ /* 0x100fe20000004100 */
[----:B------:R-:W-:Y:S01]  /*5a30*/  @!P0 IMAD.MOV.U32 R38, RZ, RZ, R57 ;  /* 0x000000ffff268224 */ /* 0x000fe200078e0039 */
[----:B------:R-:W-:Y:S01]  /*5a40*/  @!P0 HADD2.F32 R44, -RZ, R44.H1_H1 ;  /* 0x3000002cff2c8230 */ /* 0x000fe20000004100 */
[----:B------:R-:W-:Y:S01]  /*5a50*/  @!P0 FMUL.FTZ R3, R27, R32 ;  /* 0x000000201b038220 */ /* 0x000fe20000410000 */
[----:B------:R-:W-:Y:S01]  /*5a60*/  @!P0 HADD2.F32 R32, -RZ, R25.H0_H0 ;  /* 0x20000019ff208230 */ /* 0x000fe20000004100 */
[----:B------:R-:W-:Y:S01]  /*5a70*/  @!P0 SHF.R.U64 R40, R68, 0x10, R69 ;  /* 0x0000001044288819 */ /* 0x000fe20000001245 */
[--C-:B------:R-:W-:Y:S01]  /*5a80*/  @!P0 HADD2.F32 R35, -RZ, R38.reuse.H0_H0 ;  /* 0x20000026ff238230 */ /* 0x100fe20000004100 */
[--C-:B------:R-:W-:Y:S01]  /*5a90*/  @!P0 SHF.R.U32.HI R53, RZ, 0x10, R71.reuse ;  /* 0x00000010ff358819 */ /* 0x100fe20000011647 */
[----:B------:R-:W-:Y:S01]  /*5aa0*/  @!P0 HADD2.F32 R38, -RZ, R38.H1_H1 ;  /* 0x30000026ff268230 */ /* 0x000fe20000004100 */
[----:B------:R-:W-:Y:S01]  /*5ab0*/  @!P0 SHF.R.U64 R47, R70, 0x10, R71 ;  /* 0x00000010462f8819 */ /* 0x000fe20000001247 */
[--C-:B------:R-:W-:Y:S02]  /*5ac0*/  @!P0 HADD2.F32 R25, -RZ, R33.reuse.H1_H1 ;  /* 0x30000021ff198230 */ /* 0x100fe40000004100 */
[----:B------:R-:W-:Y:S01]  /*5ad0*/  @!P0 HADD2.F32 R34, -RZ, R33.H0_H0 ;  /* 0x20000021ff228230 */ /* 0x000fe20000004100 */
[-C--:B------:R-:W-:Y:S01]  /*5ae0*/  @!P0 FMUL.FTZ R77, R38, R32.reuse ;  /* 0x00000020264d8220 */ /* 0x080fe20000410000 */
[----:B------:R-:W-:Y:S01]  /*5af0*/  @!P0 HADD2.F32 R40, -RZ, R40.H0_H0 ;  /* 0x20000028ff288230 */ /* 0x000fe20000004100 */
[C---:B------:R-:W-:Y:S01]  /*5b00*/  @!P0 FMUL.FTZ R5, R25.reuse, R32 ;  /* 0x0000002019058220 */ /* 0x040fe20000410000 */
[----:B------:R-:W-:Y:S01]  /*5b10*/  @!P0 MOV R33, R31 ;  /* 0x0000001f00218202 */ /* 0x000fe20000000f00 */
[----:B------:R-:W-:Y:S01]  /*5b20*/  @!P0 FFMA.FTZ R77, R25, R42, -R77 ;  /* 0x0000002a194d8223 */ /* 0x000fe2000001084d */
[----:B------:R-:W-:Y:S01]  /*5b30*/  @!P0 HADD2.F32 R25, -RZ, R24.H0_H0 ;  /* 0x20000018ff198230 */ /* 0x000fe20000004100 */
[-C--:B------:R-:W-:Y:S01]  /*5b40*/  @!P0 FFMA.FTZ R63, R27, R40.reuse, -R63 ;  /* 0x000000281b3f8223 */ /* 0x080fe2000001083f */
[----:B------:R-:W-:Y:S01]  /*5b50*/  @!P0 HADD2.F32 R27, -RZ, R37.H0_H0 ;  /* 0x20000025ff1b8230 */ /* 0x000fe20000004100 */
[----:B------:R-:W-:Y:S01]  /*5b60*/  @!P0 FFMA.FTZ R3, R39, R40, R3 ;  /* 0x0000002827038223 */ /* 0x000fe20000010003 */
[----:B------:R-:W-:Y:S01]  /*5b70*/  @!P0 HADD2.F32 R24, -RZ, R33.H1_H1 ;  /* 0x30000021ff188230 */ /* 0x000fe20000004100 */
[----:B------:R-:W-:Y:S01]  /*5b80*/  @!P0 FMUL.FTZ R79, R48, R25 ;  /* 0x00000019304f8220 */ /* 0x000fe20000410000 */
[----:B------:R-:W-:Y:S01]  /*5b90*/  @!P0 HADD2.F32 R53, -RZ, R53.H0_H0 ;  /* 0x20000035ff358230 */ /* 0x000fe20000004100 */
[-C--:B------:R-:W-:Y:S01]  /*5ba0*/  @!P0 FMUL.FTZ R52, R35, R27.reuse ;  /* 0x0000001b23348220 */ /* 0x080fe20000410000 */
[----:B------:R-:W-:Y:S01]  /*5bb0*/  @!P0 F2FP.PACK_AB R50, R63, R50 ;  /* 0x000000323f32823e */ /* 0x000fe200000000ff */
[----:B------:R-:W-:Y:S01]  /*5bc0*/  @!P0 FMUL.FTZ R4, R34, R27 ;  /* 0x0000001b22048220 */ /* 0x000fe20000410000 */
[----:B------:R-:W-:Y:S01]  /*5bd0*/  @!P0 HADD2.F32 R32, -RZ, R33.H0_H0 ;  /* 0x20000021ff208230 */ /* 0x000fe20000004100 */
[C---:B------:R-:W-:Y:S01]  /*5be0*/  @!P0 FMUL.FTZ R9, R24.reuse, R25 ;  /* 0x0000001918098220 */ /* 0x040fe20000410000 */
[--C-:B------:R-:W-:Y:S01]  /*5bf0*/  @!P0 HADD2.F32 R27, -RZ, R36.reuse.H1_H1 ;  /* 0x30000024ff1b8230 */ /* 0x100fe20000004100 */
[----:B------:R-:W-:Y:S01]  /*5c00*/  @!P0 FFMA.FTZ R79, R24, R53, -R79 ;  /* 0x00000035184f8223 */ /* 0x000fe2000001084f */
[----:B------:R-:W-:Y:S01]  /*5c10*/  @!P0 MOV R28, R50 ;  /* 0x00000032001c8202 */ /* 0x000fe20000000f00 */
[----:B------:R-:W-:Y:S01]  /*5c20*/  @!P0 IMAD.MOV.U32 R24, RZ, RZ, R30 ;  /* 0x000000ffff188224 */ /* 0x000fe200078e001e */
[----:B------:R-:W-:Y:S01]  /*5c30*/  @!P0 F2FP.PACK_AB R50, R3, R2 ;  /* 0x000000020332823e */ /* 0x000fe200000000ff */
[-C--:B------:R-:W-:Y:S01]  /*5c40*/  @!P0 FMUL.FTZ R62, R46, R27.reuse ;  /* 0x0000001b2e3e8220 */ /* 0x080fe20000410000 */
[----:B------:R-:W-:Y:S01]  /*5c50*/  @!P0 HADD2.F32 R41, -RZ, R75.H0_H0 ;  /* 0x2000004bff298230 */ /* 0x000fe20000004100 */
[----:B------:R-:W-:Y:S01]  /*5c60*/  @!P0 FMUL.FTZ R8, R32, R27 ;  /* 0x0000001b20088220 */ /* 0x000fe20000410000 */
[----:B------:R-:W-:Y:S01]  /*5c70*/  @!P0 HADD2.F32 R27, -RZ, R36.H0_H0 ;  /* 0x20000024ff1b8230 */ /* 0x000fe20000004100 */
[----:B------:R-:W-:Y:S01]  /*5c80*/  @!P0 MOV R56, R50 ;  /* 0x0000003200388202 */ /* 0x000fe20000000f00 */
[----:B------:R-:W-:Y:S01]  /*5c90*/  @!P0 HADD2.F32 R25, -RZ, R26.H0_H0 ;  /* 0x2000001aff198230 */ /* 0x000fe20000004100 */
[----:B------:R-:W-:Y:S01]  /*5ca0*/  @!P0 FFMA.FTZ R4, R35, R41, R4 ;  /* 0x0000002923048223 */ /* 0x000fe20000010004 */
[----:B------:R-:W-:Y:S01]  /*5cb0*/  @!P0 HADD2.F32 R26, -RZ, R24.H0_H0 ;  /* 0x20000018ff1a8230 */ /* 0x000fe20000004100 */
[----:B------:R-:W-:Y:S01]  /*5cc0*/  @!P0 FMUL.FTZ R78, R43, R27 ;  /* 0x0000001b2b4e8220 */ /* 0x000fe20000410000 */
[----:B------:R-:W-:Y:S01]  /*5cd0*/  @!P0 HADD2.F32 R45, -RZ, R74.H0_H0 ;  /* 0x2000004aff2d8230 */ /* 0x000fe20000004100 */
[----:B------:R-:W-:Y:S01]  /*5ce0*/  @!P0 FMUL.FTZ R76, R44, R25 ;  /* 0x000000192c4c8220 */ /* 0x000fe20000410000 */
        /* <DEDUP_REMOVED lines=28> */
.L_x_775:
[----:B------:R-:W-:Y:S05]  /*5eb0*/  BSYNC B0 ;  /* 0x0000000000007941 */ /* 0x000fea0003800000 */
.L_x_774:
[----:B------:R-:W-:Y:S11]  /*5ec0*/  ISETP.GE.AND P0, PT, R12, c[0x0][0x1d4], PT ;  /* 0x000075000c007a0c */ /* 0x000ff60003f06270 */
[----:B------:R-:W-:Y:S02]  /*5ed0*/  @!UPT UIADD3 URZ, URZ, URZ, URZ ;  /* 0x0000003f3f3ff290 */ /* 0x000fe4000fffe03f */
[----:B------:R-:W-:-:S05]  /*5ee0*/  @P0 BRA `(.L_x_759) ;  /* 0x0000092000000947 */ /* 0x000fca0003800000 */
[----:B-1----:R-:W-:Y:S01]  /*5ef0*/  LDS.128 R52, [R111+0xa080] ;  /* 0x00a080006f347984 */ /* 0x002fe20000000c00 */
[----:B------:R-:W-:Y:S04]  /*5f00*/  IADD3 R56, P1, P0, R146, R165, R124 ;  /* 0x000000a592387210 */ /* 0x000fe8000783e07c */
[----:B------:R-:W-:Y:S02]  /*5f10*/  IADD3.X R51, R101, R94, R112, P1, P0 ;  /* 0x0000005e65337210 */ /* 0x000fe40000fe0470 */
[----:B------:R-:W-:Y:S01]  /*5f20*/  ISETP.GE.AND P0, PT, R12, c[0x0][0x27c], PT ;  /* 0x00009f000c007a0c */ /* 0x000fe20003f06270 */
[----:B------:R-:W1:Y:S01]  /*5f30*/  LDS.128 R24, [R113+0xa080] ;  /* 0x00a0800071187984 */ /* 0x000e620000000c00 */
[C---:B------:R-:W-:Y:S04]  /*5f40*/  LEA R58, P1, R56.reuse, c[0x0][0x1c8], 0x1 ;  /* 0x00007200383a7a11 */ /* 0x040fe800078208ff */
[----:B------:R-:W-:Y:S02]  /*5f50*/  LEA.HI.X R59, R56, c[0x0][0x1cc], R51, 0x1, P1 ;  /* 0x00007300383b7a11 */ /* 0x000fe400008f0c33 */
[----:B------:R-:W-:Y:S05]  /*5f60*/  ISETP.GE.AND P1, PT, R121, c[0x0][0x1d4], PT ;  /* 0x0000750079007a0c */ /* 0x000fea0003f26270 */
[----:B------:R-:W-:Y:S01]  /*5f70*/  @!P0 SHF.R.U64 R22, R22, 0x10, R23 ;  /* 0x0000001016168819 */ /* 0x000fe20000001217 */
[----:B------:R-:W-:Y:S01]  /*5f80*/  @!P0 HADD2.F32 R30, -RZ, R19.H1_H1 ;  /* 0x30000013ff1e8230 */ /* 0x000fe20000004100 */
[--C-:B------:R-:W-:Y:S01]  /*5f90*/  @!P0 SHF.R.U64 R28, R20, 0x10, R21.reuse ;  /* 0x00000010141c8819 */ /* 0x100fe20000001215 */
[--C-:B------:R-:W-:Y:S01]  /*5fa0*/  @!P0 HADD2.F32 R38, -RZ, R73.reuse.H1_H1 ;  /* 0x30000049ff268230 */ /* 0x100fe20000004100 */
[----:B------:R-:W-:Y:S01]  /*5fb0*/  @!P0 SHF.R.U32.HI R20, RZ, 0x10, R21 ;  /* 0x00000010ff148819 */ /* 0x000fe20000011615 */
[----:B------:R-:W-:Y:S01]  /*5fc0*/  @!P0 HADD2.F32 R35, -RZ, R73.H0_H0 ;  /* 0x20000049ff238230 */ /* 0x000fe20000004100 */
[----:B------:R-:W-:Y:S01]  /*5fd0*/  @!P0 SHF.R.U32.HI R21, RZ, 0x10, R23 ;  /* 0x00000010ff158819 */ /* 0x000fe20000011617 */
[--C-:B------:R-:W-:Y:S01]  /*5fe0*/  @!P0 HADD2.F32 R47, -RZ, R72.reuse.H1_H1 ;  /* 0x30000048ff2f8230 */ /* 0x100fe20000004100 */
[--C-:B------:R-:W-:Y:S01]  /*5ff0*/  @!P0 SHF.R.U64 R36, R64, 0x10, R65.reuse ;  /* 0x0000001040248819 */ /* 0x100fe20000001241 */
[----:B------:R-:W-:Y:S01]  /*6000*/  @!P0 HADD2.F32 R42, -RZ, R72.H0_H0 ;  /* 0x20000048ff2a8230 */ /* 0x000fe20000004100 */
[----:B------:R-:W-:Y:S01]  /*6010*/  @!P0 SHF.R.U32.HI R40, RZ, 0x10, R65 ;  /* 0x00000010ff288819 */ /* 0x000fe20000011641 */
[----:B------:R-:W-:Y:S01]  /*6020*/  @!P0 HADD2.F32 R28, -RZ, R28.H0_H0 ;  /* 0x2000001cff1c8230 */ /* 0x000fe20000004100 */
[--C-:B------:R-:W-:Y:S01]  /*6030*/  @!P0 SHF.R.U32.HI R48, RZ, 0x10, R67.reuse ;  /* 0x00000010ff308819 */ /* 0x100fe20000011643 */
[----:B------:R-:W-:Y:S01]  /*6040*/  @!P0 HADD2.F32 R36, -RZ, R36.H0_H0 ;  /* 0x20000024ff248230 */ /* 0x000fe20000004100 */
[----:B------:R-:W-:Y:S01]  /*6050*/  @!P0 SHF.R.U64 R44, R66, 0x10, R67 ;  /* 0x00000010422c8819 */ /* 0x000fe20000001243 */
[----:B------:R-:W-:Y:S02]  /*6060*/  @!P0 HADD2.F32 R40, -RZ, R40.H0_H0 ;  /* 0x20000028ff288230 */ /* 0x000fe40000004100 */
[----:B------:R-:W-:Y:S02]  /*6070*/  @!P0 HADD2.F32 R48, -RZ, R48.H0_H0 ;  /* 0x20000030ff308230 */ /* 0x000fe40000004100 */
[----:B------:R-:W-:Y:S02]  /*6080*/  @!P0 HADD2.F32 R44, -RZ, R44.H0_H0 ;  /* 0x2000002cff2c8230 */ /* 0x000fe40000004100 */
        /* <DEDUP_REMOVED lines=10> */
[--C-:B------:R-:W-:Y:S01]  /*6130*/  @!P0 HADD2.F32 R32, -RZ, R34.reuse.H0_H0 ;  /* 0x20000022ff208230 */ /* 0x100fe20000004100 */
[-C--:B------:R-:W-:Y:S01]  /*6140*/  @!P0 FMUL.FTZ R50, R37, R30.reuse ;  /* 0x0000001e25328220 */ /* 0x080fe20000410000 */
[----:B------:R-:W-:Y:S01]  /*6150*/  @!P0 HADD2.F32 R33, -RZ, R23.H1_H1 ;  /* 0x30000017ff218230 */ /* 0x000fe20000004100 */
[C---:B------:R-:W-:Y:S01]  /*6160*/  @!P0 FMUL.FTZ R4, R29.reuse, R30 ;  /* 0x0000001e1d048220 */ /* 0x040fe20000410000 */
[----:B------:R-:W-:Y:S01]  /*6170*/  @!P0 HADD2.F32 R34, -RZ, R34.H1_H1 ;  /* 0x30000022ff228230 */ /* 0x000fe20000004100 */
[----:B------:R-:W-:Y:S01]  /*6180*/  @!P0 FFMA.FTZ R50, R29, R38, -R50 ;  /* 0x000000261d328223 */ /* 0x000fe20000010832 */
[----:B------:R-:W-:Y:S01]  /*6190*/  @!P0 HADD2.F32 R29, -RZ, R19.H0_H0 ;  /* 0x20000013ff1d8230 */ /* 0x000fe20000004100 */
[----:B------:R-:W-:Y:S01]  /*61a0*/  @!P0 FMUL.FTZ R5, R33, R20 ;  /* 0x0000001421058220 */ /* 0x000fe20000410000 */
[----:B------:R-:W-:Y:S01]  /*61b0*/  @!P0 MOV R19, R24 ;  /* 0x0000001800138202 */ /* 0x000fe20000000f00 */
[----:B------:R-:W-:Y:S01]  /*61c0*/  @!P0 FMUL.FTZ R56, R34, R28 ;  /* 0x0000001c22388220 */ /* 0x000fe20000410000 */
[----:B------:R-:W-:Y:S01]  /*61d0*/  @!P0 HADD2.F32 R39, -RZ, R39.H1_H1 ;  /* 0x30000027ff278230 */ /* 0x000fe20000004100 */
[-C--:B------:R-:W-:Y:S01]  /*61e0*/  @!P0 FMUL.FTZ R51, R32, R29.reuse ;  /* 0x0000001d20338220 */ /* 0x080fe20000410000 */
[----:B------:R-:W-:Y:S02]  /*61f0*/  @!P0 HADD2.F32 R45, -RZ, R41.H0_H0 ;  /* 0x20000029ff2d8230 */ /* 0x000fe40000004100 */
[--C-:B------:R-:W-:Y:S01]  /*6200*/  @!P0 HADD2.F32 R30, -RZ, R19.reuse.H0_H0 ;  /* 0x20000013ff1e8230 */ /* 0x100fe20000004100 */
[----:B------:R-:W-:Y:S01]  /*6210*/  @!P0 FMUL.FTZ R63, R39, R20 ;  /* 0x00000014273f8220 */ /* 0x000fe20000410000 */
[----:B------:R-:W-:Y:S02]  /*6220*/  @!P0 HADD2.F32 R19, -RZ, R19.H1_H1 ;  /* 0x30000013ff138230 */ /* 0x000fe40000004100 */
[----:B------:R-:W-:Y:S01]  /*6230*/  @!P0 HADD2.F32 R46, -RZ, R41.H1_H1 ;  /* 0x30000029ff2e8230 */ /* 0x000fe20000004100 */
[C---:B------:R-:W-:Y:S01]  /*6240*/  @!P0 FMUL.FTZ R2, R30.reuse, R29 ;  /* 0x0000001d1e028220 */ /* 0x040fe20000410000 */
[----:B------:R-:W-:Y:S01]  /*6250*/  @!P0 MOV R29, R26 ;  /* 0x0000001a001d8202 */ /* 0x000fe20000000f00 */
[C---:B------:R-:W-:Y:S01]  /*6260*/  @!P0 FMUL.FTZ R3, R19.reuse, R28 ;  /* 0x0000001c13038220 */ /* 0x040fe20000410000 */
[--C-:B------:R-:W-:Y:S01]  /*6270*/  @!P0 HADD2.F32 R28, -RZ, R18.reuse.H1_H1 ;  /* 0x30000012ff1c8230 */ /* 0x100fe20000004100 */
[----:B------:R-:W-:Y:S01]  /*6280*/  @!P0 FFMA.FTZ R56, R19, R36, -R56 ;  /* 0x0000002413388223 */ /* 0x000fe20000010838 */
[----:B------:R-:W-:Y:S01]  /*6290*/  @!P0 HADD2.F32 R19, -RZ, R18.H0_H0 ;  /* 0x20000012ff138230 */ /* 0x000fe20000004100 */
[----:B------:R-:W-:Y:S01]  /*62a0*/  @!P0 FFMA.FTZ R51, R30, R35, -R51 ;  /* 0x000000231e338223 */ /* 0x000fe20000010833 */
[----:B------:R-:W-:Y:S01]  /*62b0*/  @!P0 HADD2.F32 R18, -RZ, R21.H0_H0 ;  /* 0x20000015ff128230 */ /* 0x000fe20000004100 */
[----:B------:R-:W-:Y:S01]  /*62c0*/  @!P0 FFMA.FTZ R63, R33, R40, -R63 ;  /* 0x00000028213f8223 */ /* 0x000fe2000001083f */
[--C-:B------:R-:W-:Y:S01]  /*62d0*/  @!P0 HADD2.F32 R41, -RZ, R43.reuse.H0_H0 ;  /* 0x2000002bff298230 */ /* 0x100fe20000004100 */
[----:B------:R-:W-:Y:S01]  /*62e0*/  @!P0 FMUL.FTZ R60, R45, R19 ;  /* 0x000000132d3c8220 */ /* 0x000fe20000410000 */
[----:B------:R-:W-:Y:S01]  /*62f0*/  @!P0 HADD2.F32 R43, -RZ, R43.H1_H1 ;  /* 0x3000002bff2b8230 */ /* 0x000fe20000004100 */
[----:B------:R-:W-:Y:S01]  /*6300*/  @!P0 FMUL.FTZ R57, R46, R18 ;  /* 0x000000122e398220 */ /* 0x000fe20000410000 */
[--C-:B------:R-:W-:Y:S01]  /*6310*/  @!P0 HADD2.F32 R30, -RZ, R31.reuse.H0_H0 ;  /* 0x2000001fff1e8230 */ /* 0x100fe20000004100 */
[----:B------:R-:W-:Y:S01]  /*6320*/  @!P0 FMUL.FTZ R62, R41, R28 ;  /* 0x0000001c293e8220 */ /* 0x000fe20000410000 */
[----:B------:R-:W-:Y:S01]  /*6330*/  @!P0 HADD2.F32 R21, -RZ, R31.H1_H1 ;  /* 0x3000001fff158230 */ /* 0x000fe20000004100 */
[----:B------:R-:W-:Y:S01]  /*6340*/  @!P0 FMUL.FTZ R61, R43, R22 ;  /* 0x000000162b3d8220 */ /* 0x000fe20000410000 */
[--C-:B------:R-:W-:Y:S01]  /*6350*/  @!P0 HADD2.F32 R31, -RZ, R29.reuse.H0_H0 ;  /* 0x2000001dff1f8230 */ /* 0x100fe20000004100 */
[----:B------:R-:W-:Y:S01]  /*6360*/  @!P0 FFMA.FTZ R60, R30, R47, -R60 ;  /* 0x0000002f1e3c8223 */ /* 0x000fe2000001083c */
[----:B------:R-:W-:Y:S01]  /*6370*/  @!P0 HADD2.F32 R23, -RZ, R29.H1_H1 ;  /* 0x3000001dff178230 */ /* 0x000fe20000004100 */
[----:B------:R-:W-:Y:S01]  /*6380*/  @!P0 FFMA.FTZ R57, R21, R48, -R57 ;  /* 0x0000003015398223 */ /* 0x000fe20000010839 */
[----:B------:R-:W-:Y:S01]  /*6390*/  @!P0 F2FP.PACK_AB R51, R56, R51 ;  /* 0x000000333833823e */ /* 0x000fe200000000ff */
[----:B------:R-:W-:Y:S01]  /*63a0*/  @!P0 FFMA.FTZ R62, R31, R42, -R62 ;  /* 0x0000002a1f3e8223 */ /* 0x000fe2000001083e */
[----:B------:R-:W-:Y:S01]  /*63b0*/  @!P0 F2FP.PACK_AB R50, R63, R50 ;  /* 0x000000323f32823e */ /* 0x000fe200000000ff */
[----:B------:R-:W-:Y:S01]  /*63c0*/  @!P0 FFMA.FTZ R61, R23, R44, -R61 ;  /* 0x0000002c173d8223 */ /* 0x000fe2000001083d */
[----:B------:R-:W-:Y:S01]  /*63d0*/  @!P0 F2FP.PACK_AB R57, R57, R60 ;  /* 0x0000003c3939823e */ /* 0x000fe200000000ff */
[----:B------:R-:W-:Y:S01]  /*63e0*/  @!P0 IMAD.MOV.U32 R24, RZ, RZ, R51 ;  /* 0x000000ffff188224 */ /* 0x000fe200078e0033 */
[----:B------:R-:W-:Y:S01]  /*63f0*/  @!P0 MOV R25, R50 ;  /* 0x0000003200198202 */ /* 0x000fe20000000f00 */
[----:B------:R-:W-:Y:S01]  /*6400*/  @!P0 FFMA.FTZ R2, R32, R35, R2 ;  /* 0x0000002320028223 */ /* 0x000fe20000010002 */
        /* <DEDUP_REMOVED lines=8> */
[----:B------:R-:W-:Y:S01]  /*6490*/  @!P0 FFMA.FTZ R5, R39, R40, R5 ;  /* 0x0000002827058223 */ /* 0x000fe20000010005 */
[----:B------:R1:W-:Y:S01]  /*64a0*/  STG.E.128 [R58.64], R24 ;  /* 0x000000183a007986 */ /* 0x0003e2000c101d12 */
        /* <DEDUP_REMOVED lines=20> */
.L_x_745:
[----:B------:R-:W-:Y:S01]  /*65f0*/  IMAD R2, R49, -0x30, R0 ;  /* 0xffffffd031027824 */ /* 0x000fe200078e0200 */
[----:B------:R-:W-:Y:S04]  /*6600*/  BSSY B0, `(.L_x_776) ;  /* 0x0000011000007945 */ /* 0x000fe80003800000 */
[----:B------:R-:W-:Y:S04]  /*6610*/  IMNMX R138, R2, 0x30, PT ;  /* 0x00000030028a7817 */ /* 0x000fe80003800200 */
[----:B------:R-:W-:Y:S11]  /*6620*/  ISETP.GE.AND P0, PT, R131, R138, PT ;  /* 0x0000008a8300720c */ /* 0x000ff60003f06270 */
[----:B------:R-:W-:Y:S02]  /*6630*/  @!UPT UIADD3 URZ, URZ, URZ, URZ ;  /* 0x0000003f3f3ff290 */ /* 0x000fe4000fffe03f */
[----:B------:R-:W-:-:S05]  /*6640*/  @P0 BRA `(.L_x_777) ;  /* 0x000000c000000947 */ /* 0x000fca0003800000 */
[----:B------:R-:W-:Y:S02]  /*6650*/  ISETP.GE.AND P0, PT, R14, c[0x0][0x1d4], PT ;  /* 0x000075000e007a0c */ /* 0x000fe40003f06270 */
[----:B------:R-:W-:Y:S02]  /*6660*/  ISETP.GE.AND P2, PT, R12, c[0x0][0x1d4], PT ;  /* 0x000075000c007a0c */ /* 0x000fe40003f46270 */
[----:B------:R-:W-:Y:S09]  /*6670*/  ISETP.GE.AND P1, PT, R128, c[0x0][0x1d4], PT ;  /* 0x0000750080007a0c */ /* 0x000ff20003f26270 */
[----:B------:R-:W1:Y:S04]  /*6680*/  @!P0 LDS.128 R28, [R129+0xa080] ;  /* 0x00a08000811c8984 */ /* 0x000e680000000c00 */
[----:B------:R-:W2:Y:S04]  /*6690*/  @!P2 LDS.128 R24, [R129+0xb880] ;  /* 0x00b880008118a984 */ /* 0x000ea80000000c00 */
[----:B------:R-:W3:Y:S04]  /*66a0*/  @!P1 LDS.128 R20, [R129+0xd080] ;  /* 0x00d0800081149984 */ /* 0x000ee80000000c00 */
[----:B-1----:R-:W-:Y:S01]  /*66b0*/  @!P0 STG.E.128 [R78.64], R28 ;  /* 0x0000001c4e008986 */ /* 0x002fe2000c101d12 */
[----:B------:R-:W-:Y:S03]  /*66c0*/  ISETP.GE.AND P0, PT, R127, c[0x0][0x1d4], PT ;  /* 0x000075007f007a0c */ /* 0x000fe60003f06270 */
[----:B--2---:R-:W-:Y:S04]  /*66d0*/  @!P2 STG.E.128 [R78.64+0x80], R24 ;  /* 0x000080184e00a986 */ /* 0x004fe8000c101d12 */
[----:B---3--:R-:W-:Y:S06]  /*66e0*/  @!P1 STG.E.128 [R78.64+0x100], R20 ;  /* 0x000100144e009986 */ /* 0x008fec000c101d12 */
[----:B------:R-:W1:Y:S04]  /*66f0*/  @!P0 LDS.128 R4, [R129+0xe880] ;  /* 0x00e8800081048984 */ /* 0x000e680000000c00 */
[----:B-1----:R1:W-:Y:S02]  /*6700*/  @!P0 STG.E.128 [R78.64+0x180], R4 ;  /* 0x000180044e008986 */ /* 0x0023e4000c101d12 */
.L_x_777:
[----:B------:R-:W-:Y:S05]  /*6710*/  BSYNC B0 ;  /* 0x0000000000007941 */ /* 0x000fea0003800000 */
.L_x_776:
[----:B------:R-:W-:Y:S11]  /*6720*/  ISETP.GE.AND P0, PT, R126, R138, PT ;  /* 0x0000008a7e00720c */ /* 0x000ff60003f06270 */
[----:B------:R-:W-:Y:S02]  /*6730*/  @!UPT UIADD3 URZ, URZ, URZ, URZ ;  /* 0x0000003f3f3ff290 */ /* 0x000fe4000fffe03f */
[----:B------:R-:W-:-:S05]  /*6740*/  @P0 BRA `(.L_x_759) ;  /* 0x000000c000000947 */ /* 0x000fca0003800000 */
[----:B------:R-:W-:Y:S02]  /*6750*/  ISETP.GE.AND P0, PT, R14, c[0x0][0x1d4], PT ;  /* 0x000075000e007a0c */ /* 0x000fe40003f06270 */
[----:B------:R-:W-:Y:S02]  /*6760*/  ISETP.GE.AND P2, PT, R12, c[0x0][0x1d4], PT ;  /* 0x000075000c007a0c */ /* 0x000fe40003f46270 */
[----:B------:R-:W-:Y:S09]  /*6770*/  ISETP.GE.AND P1, PT, R128, c[0x0][0x1d4], PT ;  /* 0x0000750080007a0c */ /* 0x000ff20003f26270 */
[----:B------:R-:W2:Y:S04]  /*6780*/  @!P0 LDS.128 R28, [R129+0xb080] ;  /* 0x00b08000811c8984 */ /* 0x000ea80000000c00 */
[----:B------:R-:W3:Y:S04]  /*6790*/  @!P2 LDS.128 R24, [R129+0xc880] ;  /* 0x00c880008118a984 */ /* 0x000ee80000000c00 */
[----:B------:R-:W4:Y:S04]  /*67a0*/  @!P1 LDS.128 R20, [R129+0xe080] ;  /* 0x00e0800081149984 */ /* 0x000f280000000c00 */
[----:B--2---:R-:W-:Y:S01]  /*67b0*/  @!P0 STG.E.128 [R76.64], R28 ;  /* 0x0000001c4c008986 */ /* 0x004fe2000c101d12 */
[----:B------:R-:W-:Y:S03]  /*67c0*/  ISETP.GE.AND P0, PT, R127, c[0x0][0x1d4], PT ;  /* 0x000075007f007a0c */ /* 0x000fe60003f06270 */
[----:B---3--:R-:W-:Y:S04]  /*67d0*/  @!P2 STG.E.128 [R76.64+0x80], R24 ;  /* 0x000080184c00a986 */ /* 0x008fe8000c101d12 */
[----:B----4-:R-:W-:Y:S06]  /*67e0*/  @!P1 STG.E.128 [R76.64+0x100], R20 ;  /* 0x000100144c009986 */ /* 0x010fec000c101d12 */
[----:B-1----:R-:W1:Y:S04]  /*67f0*/  @!P0 LDS.128 R4, [R129+0xf880] ;  /* 0x00f8800081048984 */ /* 0x002e680000000c00 */
[----:B-1----:R1:W-:Y:S02]  /*6800*/  @!P0 STG.E.128 [R76.64+0x180], R4 ;  /* 0x000180044c008986 */ /* 0x0023e4000c101d12 */
.L_x_759:
[----:B------:R-:W-:Y:S05]  /*6810*/  BSYNC B2 ;  /* 0x0000000000027941 */ /* 0x000fea0003800000 */
.L_x_744:
[----:B--2---:R-:W-:Y:S01]  /*6820*/  IMAD.IADD R2, R138, 0x1, -R131 ;  /* 0x000000018a027824 */ /* 0x004fe200078e0a83 */
[----:B------:R-:W-:Y:S01]  /*6830*/  ISETP.NE.AND P3, PT, R136, RZ, PT ;  /* 0x000000ff8800720c */ /* 0x000fe20003f65270 */
[----:B-1----:R-:W-:Y:S01]  /*6840*/  IMAD.WIDE.U32 R6, R49, 0x30, RZ ;  /* 0x0000003031067825 */ /* 0x002fe200078e00ff */
[----:B------:R-:W-:Y:S02]  /*6850*/  BSSY B0, `(.L_x_778) ;  /* 0x000003f000007945 */ /* 0x000fe40003800000 */
[----:B------:R-:W-:Y:S01]  /*6860*/  ISETP.GE.AND P0, PT, R2, 0x21, PT ;  /* 0x000000210200780c */ /* 0x000fe20003f06270 */
[----:B------:R-:W-:Y:S04]  /*6870*/  IMAD R5, R90, 0x30, RZ ;  /* 0x000000305a057824 */ /* 0x000fe800078e02ff */
[----:B------:R-:W-:Y:S01]  /*6880*/  IMAD.IADD R5, R7, 0x1, R5 ;  /* 0x0000000107057824 */ /* 0x000fe200078e0205 */
[----:B------:R-:W-:Y:S04]  /*6890*/  IADD3 R7, P1, R99, R6, RZ ;  /* 0x0000000663077210 */ /* 0x000fe80007f3e0ff */
[----:B------:R-:W-:Y:S03]  /*68a0*/  IADD3.X R3, R5, R98, RZ, P1, !PT ;  /* 0x0000006205037210 */ /* 0x000fe60000ffe4ff */
[----:B------:R-:W-:Y:S05]  /*68b0*/  @P0 IADD3 R9, P1, R7, 0x20, RZ ;  /* 0x0000002007090810 */ /* 0x000fea0007f3e0ff */
[----:B------:R-:W-:Y:S01]  /*68c0*/  @P0 IMAD.X R4, RZ, RZ, R3, P1 ;  /* 0x000000ffff040224 */ /* 0x000fe200008e0603 */
[----:B------:R-:W-:Y:S03]  /*68d0*/  ISETP.GE.AND P1, PT, R2, 0x1, PT ;  /* 0x000000010200780c */ /* 0x000fe60003f26270 */
[----:B------:R-:W-:Y:S04]  /*68e0*/  @P0 IMAD R4, R4, c[0x0][0x258], RZ ;  /* 0x0000960004040a24 */ /* 0x000fe800078e02ff */
[----:B------:R-:W-:Y:S06]  /*68f0*/  @P0 IMAD R4, R9, c[0x0][0x25c], R4 ;  /* 0x0000970009040a24 */ /* 0x000fec00078e0204 */
[-C--:B------:R-:W-:Y:S01]  /*6900*/  @P1 MOV R94, R142.reuse ;  /* 0x0000008e005e1202 */ /* 0x080fe20000000f00 */
[----:B------:R-:W-:Y:S04]  /*6910*/  @P1 IMAD R2, R3, c[0x0][0x258], RZ ;  /* 0x0000960003021a24 */ /* 0x000fe800078e02ff */
[C---:B------:R-:W-:Y:S01]  /*6920*/  @P1 IMAD.WIDE.U32 R18, R7.reuse, c[0x0][0x258], R94 ;  /* 0x0000960007121a25 */ /* 0x040fe200078e005e */
[----:B------:R-:W-:Y:S03]  /*6930*/  @P0 MOV R94, R142 ;  /* 0x0000008e005e0202 */ /* 0x000fe60000000f00 */
[----:B------:R-:W-:Y:S01]  /*6940*/  @P1 IMAD R2, R7, c[0x0][0x25c], R2 ;  /* 0x0000970007021a24 */ /* 0x000fe200078e0202 */
[C---:B------:R-:W-:Y:S03]  /*6950*/  @P1 LEA R20, P2, R18.reuse, c[0x0][0x250], 0x1 ;  /* 0x0000940012141a11 */ /* 0x040fe600078408ff */
[----:B------:R-:W-:Y:S05]  /*6960*/  @P1 IMAD.IADD R2, R19, 0x1, R2 ;  /* 0x0000000113021824 */ /* 0x000fea00078e0202 */
[----:B------:R-:W-:Y:S01]  /*6970*/  @P1 LEA.HI.X R21, R18, c[0x0][0x254], R2, 0x1, P2 ;  /* 0x0000950012151a11 */ /* 0x000fe200010f0c02 */
[----:B------:R-:W-:Y:S04]  /*6980*/  @P0 IMAD.WIDE.U32 R2, R9, c[0x0][0x258], R94 ;  /* 0x0000960009020a25 */ /* 0x000fe800078e005e */
[----:B------:R-:W-:Y:S01]  /*6990*/  @!PT LDS RZ, [RZ] ;  /* 0x00000000fffff984 */ /* 0x000fe20000000800 */
[----:B------:R-:W-:Y:S01]  /*69a0*/  @!PT LDS RZ, [RZ] ;  /* 0x00000000fffff984 */ /* 0x000fe20000000800 */
[----:B------:R-:W-:Y:S01]  /*69b0*/  @!PT LDS RZ, [RZ] ;  /* 0x00000000fffff984 */ /* 0x000fe20000000800 */
[----:B------:R1:W-:Y:S01]  /*69c0*/  @P1 LDGSTS.E.BYPASS.LTC128B.128 [R129+0x4080], [R20.64], !P3 ;  /* 0x0408000014811fae */ /* 0x0003e2000d901d52 */
[C---:B------:R-:W-:Y:S01]  /*69d0*/  @P0 LEA R8, P2, R2.reuse, c[0x0][0x250], 0x1 ;  /* 0x0000940002080a11 */ /* 0x040fe200078408ff */
[----:B------:R-:W-:Y:S02]  /*69e0*/  @P0 IMAD.IADD R4, R3, 0x1, R4 ;  /* 0x0000000103040824 */ /* 0x000fe400078e0204 */
[----:B------:R1:W-:Y:S03]  /*69f0*/  @P1 LDGSTS.E.BYPASS.LTC128B.128 [R129+0x5880], [R20.64+0x80], !P5 ;  /* 0x0588008014811fae */ /* 0x0003e6000e901d52 */
[----:B------:R-:W-:Y:S01]  /*6a00*/  @P0 LEA.HI.X R9, R2, c[0x0][0x254], R4, 0x1, P2 ;  /* 0x0000950002090a11 */ /* 0x000fe200010f0c04 */
[----:B------:R1:W-:Y:S04]  /*6a10*/  @P1 LDGSTS.E.BYPASS.LTC128B.128 [R129+0x7080], [R20.64+0x100], !P6 ;  /* 0x0708010014811fae */ /* 0x0003e8000f101d52 */
[----:B------:R1:W-:Y:S01]  /*6a20*/  @P1 LDGSTS.E.BYPASS.LTC128B.128 [R129+0x8880], [R20.64+0x180], !P4 ;  /* 0x0888018014811fae */ /* 0x0003e2000e101d52 */
[----:B------:R-:W-:Y:S03]  /*6a30*/  ISETP.GT.AND P1, PT, R138, R131, PT ;  /* 0x000000838a00720c */ /* 0x000fe60003f24270 */
[----:B------:R1:W-:Y:S04]  /*6a40*/  @P0 LDGSTS.E.BYPASS.LTC128B.128 [R129+0x5080], [R8.64], !P3 ;  /* 0x0508000008810fae */ /* 0x0003e8000d901d52 */
[----:B------:R1:W-:Y:S04]  /*6a50*/  @P0 LDGSTS.E.BYPASS.LTC128B.128 [R129+0x6880], [R8.64+0x80], !P5 ;  /* 0x0688008008810fae */ /* 0x0003e8000e901d52 */
[----:B------:R1:W-:Y:S04]  /*6a60*/  @P0 LDGSTS.E.BYPASS.LTC128B.128 [R129+0x8080], [R8.64+0x100], !P6 ;  /* 0x0808010008810fae */ /* 0x0003e8000f101d52 */
[----:B------:R1:W-:Y:S01]  /*6a70*/  @P0 LDGSTS.E.BYPASS.LTC128B.128 [R129+0x9880], [R8.64+0x180], !P4 ;  /* 0x0988018008810fae */ /* 0x0003e2000e101d52 */
[----:B------:R-:W-:Y:S03]  /*6a80*/  IADD3 R3, P0, R93, R6, RZ ;  /* 0x000000065d037210 */ /* 0x000fe60007f1e0ff */
[----:B------:R-:W0:Y:S01]  /*6a90*/  LDGDEPBAR ;  /* 0x00000000000079af */ /* 0x000e220000000000 */
[----:B------:R-:W-:Y:S01]  /*6aa0*/  IADD3.X R2, R5, R92, RZ, P0, !PT ;  /* 0x0000005c05027210 */ /* 0x000fe200007fe4ff */
[----:B------:R-:W-:Y:S04]  /*6ab0*/  DEPBAR.LE SB0, 0x0 ;  /* 0x000080000000791a */ /* 0x000fe80000000000 */
[----:B------:R-:W-:Y:S06]  /*6ac0*/  BAR.SYNC.DEFER_BLOCKING 0x0 ;  /* 0x0000000000007b1d */ /* 0x000fec0000010000 */
[----:B------:R-:W-:-:S05]  /*6ad0*/  @!P1 BRA `(.L_x_779) ;  /* 0x0000016000009947 */ /* 0x000fca0003800000 */
[----:B-1----:R-:W-:Y:S01]  /*6ae0*/  IMAD.MOV.U32 R90, RZ, RZ, R140 ;  /* 0x000000ffff5a7224 */ /* 0x002fe200078e008c */
[----:B------:R-:W-:Y:S01]  /*6af0*/  ISETP.GE.AND P1, PT, R14, c[0x0][0x1d4], PT ;  /* 0x000075000e007a0c */ /* 0x000fe20003f26270 */
[----:B------:R-:W-:Y:S02]  /*6b00*/  IMAD R4, R2, c[0x0][0x208], RZ ;  /* 0x0000820002047a24 */ /* 0x000fe400078e02ff */
[C---:B------:R-:W-:Y:S04]  /*6b10*/  IMAD.WIDE.U32 R6, R3.reuse, c[0x0][0x208], R90 ;  /* 0x0000820003067a25 */ /* 0x040fe800078e005a */
[----:B------:R-:W-:Y:S01]  /*6b20*/  IMAD R4, R3, c[0x0][0x20c], R4 ;  /* 0x0000830003047a24 */ /* 0x000fe200078e0204 */
[C---:B------:R-:W-:Y:S03]  /*6b30*/  LEA R8, P0, R6.reuse, c[0x0][0x1f8], 0x1 ;  /* 0x00007e0006087a11 */ /* 0x040fe600078008ff */
[----:B------:R-:W-:Y:S02]  /*6b40*/  IMAD.IADD R4, R7, 0x1, R4 ;  /* 0x0000000107047824 */ /* 0x000fe400078e0204 */
[----:B------:R-:W1:Y:S03]  /*6b50*/  @!P1 LDS.128 R28, [R129+0x4080] ;  /* 0x00408000811c9984 */ /* 0x000e660000000c00 */
[----:B------:R-:W-:Y:S02]  /*6b60*/  LEA.HI.X R9, R6, c[0x0][0x1fc], R4, 0x1, P0 ;  /* 0x00007f0006097a11 */ /* 0x000fe400000f0c04 */
[----:B------:R-:W-:Y:S11]  /*6b70*/  ISETP.GE.AND P0, PT, R12, c[0x0][0x1d4], PT ;  /* 0x000075000c007a0c */ /* 0x000ff60003f06270 */
[----:B------:R-:W-:Y:S02]  /*6b80*/  @!UPT UIADD3 URZ, URZ, URZ, URZ ;  /* 0x0000003f3f3ff290 */ /* 0x000fe4000fffe03f */
[----:B------:R-:W2:Y:S04]  /*6b90*/  @!P0 LDS.128 R24, [R129+0x5880] ;  /* 0x0058800081188984 */ /* 0x000ea80000000c00 */
[----:B-1----:R-:W-:Y:S01]  /*6ba0*/  @!P1 STG.E.128 [R8.64], R28 ;  /* 0x0000001c08009986 */ /* 0x002fe2000c101d12 */
[----:B------:R-:W-:Y:S11]  /*6bb0*/  ISETP.GE.AND P1, PT, R128, c[0x0][0x1d4], PT ;  /* 0x0000750080007a0c */ /* 0x000ff60003f26270 */
[----:B------:R-:W-:Y:S02]  /*6bc0*/  @!UPT UIADD3 URZ, URZ, URZ, URZ ;  /* 0x0000003f3f3ff290 */ /* 0x000fe4000fffe03f */
[----:B------:R-:W1:Y:S04]  /*6bd0*/  @!P1 LDS.128 R20, [R129+0x7080] ;  /* 0x0070800081149984 */ /* 0x000e680000000c00 */
[----:B--2---:R-:W-:Y:S01]  /*6be0*/  @!P0 STG.E.128 [R8.64+0x80], R24 ;  /* 0x0000801808008986 */ /* 0x004fe2000c101d12 */
[----:B------:R-:W-:Y:S11]  /*6bf0*/  ISETP.GE.AND P0, PT, R127, c[0x0][0x1d4], PT ;  /* 0x000075007f007a0c */ /* 0x000ff60003f06270 */
[----:B------:R-:W-:Y:S02]  /*6c00*/  @!UPT UIADD3 URZ, URZ, URZ, URZ ;  /* 0x0000003f3f3ff290 */ /* 0x000fe4000fffe03f */
[----:B------:R-:W2:Y:S04]  /*6c10*/  @!P0 LDS.128 R4, [R129+0x8880] ;  /* 0x0088800081048984 */ /* 0x000ea80000000c00 */
[----:B-1----:R1:W-:Y:S04]  /*6c20*/  @!P1 STG.E.128 [R8.64+0x100], R20 ;  /* 0x0001001408009986 */ /* 0x0023e8000c101d12 */
[----:B--2---:R1:W-:Y:S02]  /*6c30*/  @!P0 STG.E.128 [R8.64+0x180], R4 ;  /* 0x0001800408008986 */ /* 0x0043e4000c101d12 */
.L_x_779:
[----:B-1----:R-:W-:Y:S05]  /*6c40*/  BSYNC B0 ;  /* 0x0000000000007941 */ /* 0x002fea0003800000 */
.L_x_778:
[----:B------:R-:W-:Y:S01]  /*6c50*/  ISETP.GE.AND P0, PT, R126, R138, PT ;  /* 0x0000008a7e00720c */ /* 0x000fe20003f06270 */
[----:B------:R-:W-:Y:S01]  /*6c60*/  @!UPT UIADD3 URZ, URZ, URZ, URZ ;  /* 0x0000003f3f3ff290 */ /* 0x000fe2000fffe03f */
[----:B------:R-:W-:Y:S11]  /*6c70*/  BSSY B0, `(.L_x_780) ;  /* 0x000001a000007945 */ /* 0x000ff60003800000 */
[----:B------:R-:W-:-:S05]  /*6c80*/  @P0 BRA `(.L_x_781) ;  /* 0x0000018000000947 */ /* 0x000fca0003800000 */
[----:B------:R-:W-:Y:S01]  /*6c90*/  IADD3 R3, P0, R3, 0x20, RZ ;  /* 0x0000002003037810 */ /* 0x000fe20007f1e0ff */
[----:B------:R-:W-:Y:S01]  /*6ca0*/  IMAD.MOV.U32 R90, RZ, RZ, R140 ;  /* 0x000000ffff5a7224 */ /* 0x000fe200078e008c */
[----:B------:R-:W-:Y:S03]  /*6cb0*/  ISETP.GE.AND P1, PT, R14, c[0x0][0x1d4], PT ;  /* 0x000075000e007a0c */ /* 0x000fe60003f26270 */
[----:B------:R-:W-:Y:S02]  /*6cc0*/  IMAD.X R2, RZ, RZ, R2, P0 ;  /* 0x000000ffff027224 */ /* 0x000fe400000e0602 */
[C---:B------:R-:W-:Y:S04]  /*6cd0*/  IMAD.WIDE.U32 R4, R3.reuse, c[0x0][0x208], R90 ;  /* 0x0000820003047a25 */ /* 0x040fe800078e005a */
[----:B------:R-:W-:Y:S01]  /*6ce0*/  IMAD R2, R2, c[0x0][0x208], RZ ;  /* 0x0000820002027a24 */ /* 0x000fe200078e02ff */
[C---:B------:R-:W-:Y:S03]  /*6cf0*/  LEA R8, P0, R4.reuse, c[0x0][0x1f8], 0x1 ;  /* 0x00007e0004087a11 */ /* 0x040fe600078008ff */
[----:B------:R-:W1:Y:S01]  /*6d00*/  @!P1 LDS.128 R28, [R129+0x5080] ;  /* 0x00508000811c9984 */ /* 0x000e620000000c00 */
[----:B------:R-:W-:Y:S04]  /*6d10*/  IMAD R2, R3, c[0x0][0x20c], R2 ;  /* 0x0000830003027a24 */ /* 0x000fe800078e0202 */
[----:B------:R-:W-:Y:S05]  /*6d20*/  IMAD.IADD R2, R5, 0x1, R2 ;  /* 0x0000000105027824 */ /* 0x000fea00078e0202 */
        /* <DEDUP_REMOVED lines=14> */
.L_x_781:
[----:B------:R-:W-:Y:S05]  /*6e10*/  BSYNC B0 ;  /* 0x0000000000007941 */ /* 0x000fea0003800000 */
.L_x_780:
[----:B------:R-:W-:Y:S11]  /*6e20*/  ISETP.GT.AND P3, PT, R49, R106, PT ;  /* 0x0000006a3100720c */ /* 0x000ff60003f64270 */
[----:B------:R-:W-:Y:S02]  /*6e30*/  @!UPT UIADD3 URZ, URZ, URZ, URZ ;  /* 0x0000003f3f3ff290 */ /* 0x000fe4000fffe03f */
[----:B------:R-:W-:-:S05]  /*6e40*/  @!P3 BRA `(.L_x_782) ;  /* 0x000001e00000b947 */ /* 0x000fca0003800000 */
[----:B-1----:R-:W-:Y:S01]  /*6e50*/  IADD3 R4, R49, -0x1, RZ ;  /* 0xffffffff31047810 */ /* 0x002fe20007ffe0ff */
[----:B------:R-:W-:Y:S01]  /*6e60*/  IMAD.MOV.U32 R6, RZ, RZ, R144 ;  /* 0x000000ffff067224 */ /* 0x000fe200078e0090 */
[----:B------:R-:W-:Y:S01]  /*6e70*/  ISETP.GE.AND P1, PT, R123, 0x1, PT ;  /* 0x000000017b00780c */ /* 0x000fe20003f26270 */
[----:B------:R-:W-:Y:S01]  /*6e80*/  IMAD.MOV.U32 R7, RZ, RZ, R163 ;  /* 0x000000ffff077224 */ /* 0x000fe200078e00a3 */
[----:B------:R-:W-:Y:S01]  /*6e90*/  SHF.R.S32.HI R3, RZ, 0x1f, R4 ;  /* 0x0000001fff037819 */ /* 0x000fe20000011404 */
[C---:B------:R-:W-:Y:S02]  /*6ea0*/  IMAD R2, R4.reuse, UR9, RZ ;  /* 0x0000000904027c24 */ /* 0x040fe4000f8e02ff */
[----:B------:R-:W-:Y:S04]  /*6eb0*/  IMAD.WIDE.U32 R4, R4, UR16, R6 ;  /* 0x0000001004047c25 */ /* 0x000fe8000f8e0006 */
[----:B------:R-:W-:Y:S04]  /*6ec0*/  IMAD R2, R3, UR16, R2 ;  /* 0x0000001003027c24 */ /* 0x000fe8000f8e0202 */
[----:B------:R-:W-:Y:S01]  /*6ed0*/  IMAD.IADD R2, R5, 0x1, R2 ;  /* 0x0000000105027824 */ /* 0x000fe200078e0202 */
[C---:B------:R-:W-:Y:S04]  /*6ee0*/  @P1 LEA R6, P0, R4.reuse, c[0x0][0x220], 0x1 ;  /* 0x0000880004061a11 */ /* 0x040fe800078008ff */
[C---:B------:R-:W-:Y:S02]  /*6ef0*/  @P1 LEA.HI.X R7, R4.reuse, c[0x0][0x224], R2, 0x1, P0 ;  /* 0x0000890004071a11 */ /* 0x040fe400000f0c02 */
[----:B------:R-:W-:Y:S11]  /*6f00*/  ISETP.GE.AND P0, PT, R123, 0x21, PT ;  /* 0x000000217b00780c */ /* 0x000ff60003f06270 */
[----:B------:R-:W-:Y:S02]  /*6f10*/  @!UPT UIADD3 URZ, URZ, URZ, URZ ;  /* 0x0000003f3f3ff290 */ /* 0x000fe4000fffe03f */
[----:B------:R-:W-:Y:S04]  /*6f20*/  @P0 IADD3 R3, P2, R4, UR11, RZ ;  /* 0x0000000b04030c10 */ /* 0x000fe8000ff5e0ff */
[----:B------:R-:W-:Y:S02]  /*6f30*/  @P0 IADD3.X R2, R2, UR10, RZ, P2, !PT ;  /* 0x0000000a02020c10 */ /* 0x000fe400097fe4ff */
[C---:B------:R-:W-:Y:S04]  /*6f40*/  @P0 LEA R4, P2, R3.reuse, c[0x0][0x220], 0x1 ;  /* 0x0000880003040a11 */ /* 0x040fe800078408ff */
[----:B------:R-:W-:Y:S02]  /*6f50*/  @P0 LEA.HI.X R5, R3, c[0x0][0x224], R2, 0x1, P2 ;  /* 0x0000890003050a11 */ /* 0x000fe400010f0c02 */
[----:B------:R-:W-:Y:S11]  /*6f60*/  ISETP.NE.AND P2, PT, R136, RZ, PT ;  /* 0x000000ff8800720c */ /* 0x000ff60003f45270 */
[----:B------:R-:W-:Y:S02]  /*6f70*/  @!UPT UIADD3 URZ, URZ, URZ, URZ ;  /* 0x0000003f3f3ff290 */ /* 0x000fe4000fffe03f */
        /* <DEDUP_REMOVED lines=11> */
.L_x_782:
[----:B------:R-:W0:Y:S01]  /*7030*/  LDGDEPBAR ;  /* 0x00000000000079af */ /* 0x000e220000000000 */
[----:B------:R-:W-:Y:S01]  /*7040*/  IADD3 R49, R49, -0x1, RZ ;  /* 0xffffffff31317810 */ /* 0x000fe20007ffe0ff */
[----:B------:R-:W-:-:S05]  /*7050*/  @P3 BRA `(.L_x_783) ;  /* 0xffffa99000003947 */ /* 0x000fca000383ffff */
[----:B------:R-:W-:Y:S06]  /*7060*/  BAR.SYNC.DEFER_BLOCKING 0x0 ;  /* 0x0000000000007b1d */ /* 0x000fec0000010000 */
.L_x_743:
        /* <DEDUP_REMOVED lines=84> */
[----:B------:R-:W-:Y:S01]  /*75b0*/  SHF.R.S32.HI R5, RZ, 0x1f, R224 ;  /* 0x0000001fff057819 */ /* 0x000fe200000114e0 */
[----:B------:R-:W-:Y:S01]  /*75c0*/  IMAD R3, R132, c[0x0][0x17c], R3 ;  /* 0x00005f0084037a24 */ /* 0x000fe200078e0203 */
[----:B------:R-:W-:Y:S01]  /*75d0*/  ISETP.NE.AND.EX P0, PT, RZ, c[0x0][0x34c], PT, P0 ;  /* 0x0000d300ff007a0c */ /* 0x000fe20003f05300 */
[----:B------:R-:W-:Y:S01]  /*75e0*/  IMAD R37, R134, c[0x0][0x2c4], RZ ;  /* 0x0000b10086257a24 */ /* 0x000fe200078e02ff */
[----:B------:R-:W-:Y:S01]  /*75f0*/  ISETP.NE.AND P1, PT, R0, 0x1, PT ;  /* 0x000000010000780c */ /* 0x000fe20003f25270 */
[----:B------:R-:W-:Y:S01]  /*7600*/  IMAD.IADD R9, R9, 0x1, R3 ;  /* 0x0000000109097824 */ /* 0x000fe200078e0203 */
[----:B------:R-:W-:Y:S01]  /*7610*/  LOP3.LUT R3, R157, 0xfffffff8, RZ, 0xc0, !PT ;  /* 0xfffffff89d037812 */ /* 0x000fe200078ec0ff */
[----:B------:R-:W-:Y:S01]  /*7620*/  IMAD R0, R109, c[0x0][0x1b8], RZ ;  /* 0x00006e006d007a24 */ /* 0x000fe200078e02ff */
[----:B------:R-:W-:Y:S01]  /*7630*/  SHF.R.S32.HI R157, RZ, 0x3, R157 ;  /* 0x00000003ff9d7819 */ /* 0x000fe2000001149d */
[----:B------:R-:W-:Y:S01]  /*7640*/  IMAD.WIDE.U32 R8, R223, c[0x0][0x1b8], R8 ;  /* 0x00006e00df087a25 */ /* 0x000fe200078e0008 */
[----:B------:R-:W-:-:S02]  /*7650*/  SEL R15, R5, RZ, !P0 ;  /* 0x000000ff050f7207 */ /* 0x000fc40004000000 */
[----:B------:R-:W-:Y:S01]  /*7660*/  SEL R2, R224, RZ, !P0 ;  /* 0x000000ffe0027207 */ /* 0x000fe20004000000 */
[----:B------:R-:W-:Y:S01]  /*7670*/  IMAD.IADD R20, R86, 0x1, -R3 ;  /* 0x0000000156147824 */ /* 0x000fe200078e0a03 */
[-C--:B------:R-:W-:Y:S01]  /*7680*/  LEA.HI R11, R7, R86.reuse, RZ, 0x4 ;  /* 0x00000056070b7211 */ /* 0x080fe200078f20ff */
[----:B------:R-:W-:Y:S01]  /*7690*/  IMAD R3, R223, c[0x0][0x1bc], R0 ;  /* 0x00006f00df037a24 */ /* 0x000fe200078e0200 */
[----:B------:R-:W-:Y:S01]  /*76a0*/  SHF.R.S32.HI R24, RZ, 0x1f, R130 ;  /* 0x0000001fff187819 */ /* 0x000fe20000011482 */
[----:B------:R-:W-:Y:S01]  /*76b0*/  IMAD R13, R20, 0x20, R157 ;  /* 0x00000020140d7824 */ /* 0x000fe200078e029d */
[----:B------:R-:W-:Y:S01]  /*76c0*/  SHF.R.S32.HI R4, RZ, 0x4, R11 ;  /* 0x00000004ff047819 */ /* 0x000fe2000001140b */
[----:B------:R-:W-:Y:S01]  /*76d0*/  IMAD R15, R15, c[0x0][0x1c0], RZ ;  /* 0x000070000f0f7a24 */ /* 0x000fe200078e02ff */
[----:B------:R-:W-:Y:S01]  /*76e0*/  LEA.HI R41, R7, R86, RZ, 0x6 ;  /* 0x0000005607297211 */ /* 0x000fe200078f30ff */
[----:B------:R-:W-:Y:S01]  /*76f0*/  IMAD R13, R88, 0x80, R13 ;  /* 0x00000080580d7824 */ /* 0x000fe200078e020d */
[----:B------:R-:W-:Y:S01]  /*7700*/  LEA.HI R17, R11, R4, RZ, 0x1 ;  /* 0x000000040b117211 */ /* 0x000fe200078f08ff */
[----:B------:R-:W-:Y:S01]  /*7710*/  IMAD.IADD R9, R9, 0x1, R3 ;  /* 0x0000000109097824 */ /* 0x000fe200078e0203 */
[----:B------:R-:W-:Y:S01]  /*7720*/  LOP3.LUT R11, R11, 0xfffffff0, RZ, 0xc0, !PT ;  /* 0xfffffff00b0b7812 */ /* 0x000fe200078ec0ff */
[----:B------:R-:W-:Y:S01]  /*7730*/  @P1 IMAD.HI.U32 R0, R13, c[0x0][0x2c8], RZ ;  /* 0x0000b2000d001a27 */ /* 0x000fe200078e00ff */
[----:B------:R-:W-:-:S02]  /*7740*/  LOP3.LUT R17, R17, 0xfffffffe, RZ, 0xc0, !PT ;  /* 0xfffffffe11117812 */ /* 0x000fc400078ec0ff */
[----:B------:R-:W-:Y:S01]  /*7750*/  LOP3.LUT R225, R225, 0xfffffffd, RZ, 0xc0, !PT ;  /* 0xfffffffde1e17812 */ /* 0x000fe200078ec0ff */
[----:B------:R-:W-:Y:S01]  /*7760*/  IMAD.MOV.U32 R18, RZ, RZ, R13 ;  /* 0x000000ffff127224 */ /* 0x000fe200078e000d */
[----:B------:R-:W-:Y:S01]  /*7770*/  @P1 SHF.R.U32.HI R18, RZ, c[0x0][0x2cc], R0 ;  /* 0x0000b300ff121a19 */ /* 0x000fe20000011600 */
[C---:B------:R-:W-:Y:S02]  /*7780*/  IMAD R15, R2.reuse, c[0x0][0x1c4], R15 ;  /* 0x00007100020f7a24 */ /* 0x040fe400078e020f */
[----:B------:R-:W-:Y:S01]  /*7790*/  IMAD.WIDE.U32 R2, R2, c[0x0][0x1c0], R8 ;  /* 0x0000700002027a25 */ /* 0x000fe200078e0008 */
[----:B------:R-:W-:-:S03]  /*77a0*/  SHF.R.S32.HI R9, RZ, 0x1f, R18 ;  /* 0x0000001fff097819 */ /* 0x000fc60000011412 */
[----:B------:R-:W-:Y:S02]  /*77b0*/  IMAD.MOV R12, RZ, RZ, -R18 ;  /* 0x000000ffff0c7224 */ /* 0x000fe400078e0a12 */
[----:B------:R-:W-:Y:S02]  /*77c0*/  IMAD R9, R9, c[0x0][0x1b0], RZ ;  /* 0x00006c0009097a24 */ /* 0x000fe400078e02ff */
[----:B------:R-:W-:Y:S02]  /*77d0*/  IMAD.IADD R3, R3, 0x1, R15 ;  /* 0x0000000103037824 */ /* 0x000fe400078e020f */
[----:B------:R-:W-:Y:S02]  /*77e0*/  IMAD R12, R12, c[0x0][0x2c4], R13 ;  /* 0x0000b1000c0c7a24 */ /* 0x000fe400078e020d */
[----:B------:R-:W-:Y:S02]  /*77f0*/  IMAD R0, R88, 0x80, R157 ;  /* 0x0000008058007824 */ /* 0x000fe400078e029d */
[----:B------:R-:W-:-:S02]  /*7800*/  IMAD R9, R18, c[0x0][0x1b4], R9 ;  /* 0x00006d0012097a24 */ /* 0x000fc400078e0209 */
[----:B------:R-:W-:Y:S01]  /*7810*/  IMAD.WIDE.U32 R18, R18, c[0x0][0x1b0], R2 ;  /* 0x00006c0012127a25 */ /* 0x000fe200078e0002 */
[----:B------:R-:W-:Y:S02]  /*7820*/  SHF.R.S32.HI R3, RZ, 0x1f, R12 ;  /* 0x0000001fff037819 */ /* 0x000fe4000001140c */
[C---:B------:R-:W-:Y:S01]  /*7830*/  IADD3 R2, R0.reuse, 0x20, RZ ;  /* 0x0000002000027810 */ /* 0x040fe20007ffe0ff */
[----:B------:R-:W-:Y:S01]  /*7840*/  IMAD.IADD R19, R19, 0x1, R9 ;  /* 0x0000000113137824 */ /* 0x000fe200078e0209 */
[-C--:B------:R-:W-:Y:S01]  /*7850*/  ISETP.GE.AND P1, PT, R0, R37.reuse, PT ;  /* 0x000000250000720c */ /* 0x080fe20003f26270 */
[----:B------:R-:W-:Y:S01]  /*7860*/  IMAD R3, R3, c[0x0][0x1a8], RZ ;  /* 0x00006a0003037a24 */ /* 0x000fe200078e02ff */
[----:B------:R-:W-:Y:S01]  /*7870*/  ISETP.GE.AND P0, PT, R2, R37, PT ;  /* 0x000000250200720c */ /* 0x000fe20003f06270 */
[----:B------:R-:W-:Y:S02]  /*7880*/  IMAD.SHL.U32 R40, R20, 0x8, RZ ;  /* 0x0000000814287824 */ /* 0x000fe400078e00ff */
[C---:B------:R-:W-:Y:S01]  /*7890*/  IMAD R8, R12.reuse, c[0x0][0x1ac], R3 ;  /* 0x00006b000c087a24 */ /* 0x040fe200078e0203 */
[----:B------:R-:W-:Y:S01]  /*78a0*/  P2R R2, PR, RZ, 0x1 ;  /* 0x00000001ff027803 */ /* 0x000fe20000000000 */
[----:B------:R-:W-:Y:S01]  /*78b0*/  IMAD.WIDE.U32 R12, R12, c[0x0][0x1a8], R18 ;  /* 0x00006a000c0c7a25 */ /* 0x000fe200078e0012 */
[----:B------:R-:W-:-:S02]  /*78c0*/  IADD3 R15, P0, R157, R130, RZ ;  /* 0x000000829d0f7210 */ /* 0x000fc40007f1e0ff */
[----:B------:R-:W-:Y:S01]  /*78d0*/  IADD3 R6, R40, 0x80, RZ ;  /* 0x0000008028067810 */ /* 0x000fe20007ffe0ff */
[----:B------:R-:W-:Y:S01]  /*78e0*/  IMAD.IADD R8, R13, 0x1, R8 ;  /* 0x000000010d087824 */ /* 0x000fe200078e0208 */
[----:B------:R-:W-:Y:S01]  /*78f0*/  LEA.HI.X.SX32 R24, R157, R24, 0x1, P0 ;  /* 0x000000189d187211 */ /* 0x000fe200000f0eff */
[----:B------:R-:W-:Y:S01]  /*7900*/  IMAD.IADD R11, R86, 0x1, -R11 ;  /* 0x00000001560b7824 */ /* 0x000fe200078e0a0b */
[----:B------:R-:W-:Y:S01]  /*7910*/  LEA R9, P0, R12, c[0x0][0x160], 0x1 ;  /* 0x000058000c097a11 */ /* 0x000fe200078008ff */
[----:B------:R-:W-:Y:S01]  /*7920*/  IMAD.SHL.U32 R44, R20, 0x8, RZ ;  /* 0x00000008142c7824 */ /* 0x000fe200078e00ff */
[----:B------:R-:W-:Y:S01]  /*7930*/  @!P1 SHF.R.S32.HI R3, RZ, 0x1f, R6 ;  /* 0x0000001fff039819 */ /* 0x000fe20000011406 */
[----:B------:R-:W-:Y:S01]  /*7940*/  IMAD R28, R24, c[0x0][0x1e0], RZ ;  /* 0x00007800181c7a24 */ /* 0x000fe200078e02ff */
[----:B------:R-:W-:Y:S01]  /*7950*/  LEA.HI.X R8, R12, c[0x0][0x164], R8, 0x1, P0 ;  /* 0x000059000c087a11 */ /* 0x000fe200000f0c08 */
[----:B------:R-:W1:Y:S01]  /*7960*/  SHFL.IDX PT, R22, R9, RZ, 0x181f ;  /* 0x00181fff09167589 */ /* 0x000e6200000e0000 */
[----:B------:R-:W-:Y:S01]  /*7970*/  SHF.R.S32.HI R18, RZ, 0x1f, R11 ;  /* 0x0000001fff127819 */ /* 0x000fe2000001140b */
[----:B------:R-:W-:Y:S01]  /*7980*/  IMAD.IADD R17, R4, 0x1, -R17 ;  /* 0x0000000104117824 */ /* 0x000fe200078e0a11 */
[----:B------:R-:W-:Y:S01]  /*7990*/  ISETP.GE.AND P6, PT, R6, c[0x0][0x198], PT ;  /* 0x0000660006007a0c */ /* 0x000fe20003fc6270 */
[----:B------:R-:W3:Y:S01]  /*79a0*/  SHFL.IDX PT, R23, R8, RZ, 0x181f ;  /* 0x00181fff08177589 */ /* 0x000ee200000e0000 */
[----:B------:R-:W-:Y:S01]  /*79b0*/  SHF.R.S32.HI R45, RZ, 0x1f, R44 ;  /* 0x0000001fff2d7819 */ /* 0x000fe2000001142c */
[----:B------:R-:W-:Y:S01]  /*79c0*/  IMAD R24, R24, c[0x0][0x208], RZ ;  /* 0x0000820018187a24 */ /* 0x000fe200078e02ff */
[----:B------:R-:W-:Y:S01]  /*79d0*/  LEA.HI R18, R18, R11, RZ, 0x3 ;  /* 0x0000000b12127211 */ /* 0x000fe200078f18ff */
[----:B------:R-:W-:Y:S01]  /*79e0*/  IMAD R28, R15, c[0x0][0x1e4], R28 ;  /* 0x000079000f1c7a24 */ /* 0x000fe200078e021c */
[----:B------:R-:W-:Y:S01]  /*79f0*/  @!P1 LEA.HI R10, R3, R6, RZ, 0x3 ;  /* 0x00000006030a9211 */ /* 0x000fe200078f18ff */
[----:B------:R-:W-:Y:S01]  /*7a00*/  IMAD.WIDE.U32 R30, R15, c[0x0][0x1e0], R44 ;  /* 0x000078000f1e7a25 */ /* 0x000fe200078e002c */
[----:B------:R-:W-:-:S02]  /*7a10*/  IADD3 R3, R40, 0xc0, RZ ;  /* 0x000000c028037810 */ /* 0x000fc40007ffe0ff */
[----:B------:R-:W-:Y:S01]  /*7a20*/  P2R R4, PR, RZ, 0x40 ;  /* 0x00000040ff047803 */ /* 0x000fe20000000000 */
[C---:B------:R-:W-:Y:S01]  /*7a30*/  IMAD R24, R15.reuse, c[0x0][0x20c], R24 ;  /* 0x000083000f187a24 */ /* 0x040fe200078e0218 */
[----:B------:R-:W-:Y:S01]  /*7a40*/  LOP3.LUT R4, R18, 0xfffffff8, RZ, 0xc0, !PT ;  /* 0xfffffff812047812 */ /* 0x000fe200078ec0ff */
[----:B------:R-:W-:Y:S01]  /*7a50*/  IMAD.WIDE.U32 R14, R15, c[0x0][0x208], R44 ;  /* 0x000082000f0e7a25 */ /* 0x000fe200078e002c */
[----:B------:R-:W-:Y:S02]  /*7a60*/  @!P1 SHF.R.S32.HI R12, RZ, 0x1f, R3 ;  /* 0x0000001fff0c9819 */ /* 0x000fe40000011403 */
[----:B------:R-:W-:Y:S01]  /*7a70*/  ISETP.GE.AND P4, PT, R3, c[0x0][0x198], PT ;  /* 0x0000660003007a0c */ /* 0x000fe20003f86270 */
[----:B------:R-:W-:Y:S01]  /*7a80*/  IMAD.IADD R29, R31, 0x1, R28 ;  /* 0x000000011f1d7824 */ /* 0x000fe200078e021c */
[----:B------:R-:W-:Y:S01]  /*7a90*/  @!P1 LEA.HI R3, R12, R3, RZ, 0x3 ;  /* 0x000000030c039211 */ /* 0x000fe200078f18ff */
[----:B------:R-:W-:Y:S01]  /*7aa0*/  IMAD.IADD R4, R11, 0x1, -R4 ;  /* 0x000000010b047824 */ /* 0x000fe200078e0a04 */
[----:B------:R-:W-:Y:S01]  /*7ab0*/  ISETP.GE.AND P3, PT, R40, c[0x0][0x198], PT ;  /* 0x0000660028007a0c */ /* 0x000fe20003f66270 */
[----:B------:R-:W-:Y:S01]  /*7ac0*/  IMAD.MOV.U32 R28, RZ, RZ, R30 ;  /* 0x000000ffff1c7224 */ /* 0x000fe200078e001e */
[----:B------:R-:W-:Y:S01]  /*7ad0*/  @!P1 LOP3.LUT R19, R10, 0xfffffff8, RZ, 0xc0, !PT ;  /* 0xfffffff80a139812 */ /* 0x000fe200078ec0ff */
[----:B------:R-:W-:Y:S01]  /*7ae0*/  IMAD R230, R109, c[0x0][0x1e8], RZ ;  /* 0x00007a006de67a24 */ /* 0x000fe200078e02ff */
[----:B------:R-:W-:Y:S01]  /*7af0*/  LOP3.LUT P5, RZ, R4, 0x4, RZ, 0xc0, !PT ;  /* 0x0000000404ff7812 */ /* 0x000fe200078ac0ff */
[----:B------:R-:W-:Y:S01]  /*7b00*/  IMAD.IADD R25, R15, 0x1, R24 ;  /* 0x000000010f197824 */ /* 0x000fe200078e0218 */
[----:B------:R-:W-:Y:S01]  /*7b10*/  @!P1 LOP3.LUT R3, R3, 0xfffffff8, RZ, 0xc0, !PT ;  /* 0xfffffff803039812 */ /* 0x000fe200078ec0ff */
[----:B------:R-:W-:Y:S01]  /*7b20*/  IMAD.MOV.U32 R24, RZ, RZ, R14 ;  /* 0x000000ffff187224 */ /* 0x000fe200078e000e */
[----:B------:R-:W-:Y:S01]  /*7b30*/  IADD3 R10, R44, 0x80, RZ ;  /* 0x000000802c0a7810 */ /* 0x000fe20007ffe0ff */
[----:B------:R-:W-:-:S02]  /*7b40*/  IMAD R12, R109, c[0x0][0x210], RZ ;  /* 0x000084006d0c7a24 */ /* 0x000fc400078e02ff */
[----:B------:R-:W-:Y:S02]  /*7b50*/  IMAD.SHL.U32 R15, R4, 0x40, RZ ;  /* 0x00000040040f7824 */ /* 0x000fe400078e00ff */
[C---:B------:R-:W-:Y:S02]  /*7b60*/  IMAD R230, R223.reuse, c[0x0][0x1ec], R230 ;  /* 0x00007b00dfe67a24 */ /* 0x040fe400078e02e6 */
[----:B------:R-:W-:Y:S01]  /*7b70*/  IMAD.WIDE.U32 R30, R223, c[0x0][0x1e8], R28 ;  /* 0x00007a00df1e7a25 */ /* 0x000fe200078e001c */
[----:B------:R-:W-:-:S03]  /*7b80*/  LOP3.LUT R15, R15, 0x1c0, RZ, 0xc0, !PT ;  /* 0x000001c00f0f7812 */ /* 0x000fc600078ec0ff */
[C---:B------:R-:W-:Y:S02]  /*7b90*/  IMAD R13, R223.reuse, c[0x0][0x214], R12 ;  /* 0x00008500df0d7a24 */ /* 0x040fe400078e020c */
[----:B------:R-:W-:Y:S01]  /*7ba0*/  IMAD.WIDE.U32 R28, R223, c[0x0][0x210], R24 ;  /* 0x00008400df1c7a25 */ /* 0x000fe200078e0018 */
[----:B-1----:R-:W-:-:S03]  /*7bb0*/  @!P1 LEA R24, P0, R40, R22, 0x1 ;  /* 0x0000001628189211 */ /* 0x002fc600078008ff */
[----:B------:R-:W-:Y:S01]  /*7bc0*/  IMAD.SHL.U32 R12, R17, 0x8, RZ ;  /* 0x00000008110c7824 */ /* 0x000fe200078e00ff */
[----:B---3--:R-:W-:Y:S01]  /*7bd0*/  @!P1 LEA.HI.X R25, R40, R23, R45, 0x1, P0 ;  /* 0x0000001728199211 */ /* 0x008fe200000f0c2d */
[----:B------:R-:W-:Y:S01]  /*7be0*/  IMAD.IADD R231, R230, 0x1, R31 ;  /* 0x00000001e6e77824 */ /* 0x000fe200078e021f */
[----:B------:R-:W-:Y:S01]  /*7bf0*/  LOP3.LUT P0, RZ, R4, 0x2, RZ, 0xc0, !PT ;  /* 0x0000000204ff7812 */ /* 0x000fe2000780c0ff */
[----:B------:R-:W-:Y:S01]  /*7c00*/  IMAD.SHL.U32 R43, R157, 0x40, RZ ;  /* 0x000000409d2b7824 */ /* 0x000fe200078e00ff */
[----:B------:R-:W-:Y:S01]  /*7c10*/  LOP3.LUT R12, R15, 0x8, R12, 0xf8, !PT ;  /* 0x000000080f0c7812 */ /* 0x000fe200078ef80c */
[----:B------:R-:W-:Y:S01]  /*7c20*/  IMAD.MOV.U32 R230, RZ, RZ, R30 ;  /* 0x000000ffffe67224 */ /* 0x000fe200078e001e */
[----:B------:R-:W-:Y:S01]  /*7c30*/  IADD3 R30, R44, 0x40, RZ ;  /* 0x000000402c1e7810 */ /* 0x000fe20007ffe0ff */
[----:B------:R-:W-:Y:S01]  /*7c40*/  IMAD.SHL.U32 R41, R41, 0x8, RZ ;  /* 0x0000000829297824 */ /* 0x000fe200078e00ff */
[----:B------:R-:W-:Y:S01]  /*7c50*/  SHF.R.U32.HI R15, RZ, 0x3, R15 ;  /* 0x00000003ff0f7819 */ /* 0x000fe2000001160f */
[----:B------:R-:W-:Y:S01]  /*7c60*/  IMAD.SHL.U32 R18, R18, 0x40, RZ ;  /* 0x0000004012127824 */ /* 0x000fe200078e00ff */
[----:B------:R-:W-:Y:S01]  /*7c70*/  LOP3.LUT R43, R43, 0x1c0, RZ, 0xc0, !PT ;  /* 0x000001c02b2b7812 */ /* 0x000fe200078ec0ff */
[----:B------:R-:W-:Y:S01]  /*7c80*/  IMAD.IADD R13, R13, 0x1, R29 ;  /* 0x000000010d0d7824 */ /* 0x000fe200078e021d */
[----:B------:R-:W-:-:S02]  /*7c90*/  @!P1 SHF.R.S32.HI R11, RZ, 0x1f, R30 ;  /* 0x0000001fff0b9819 */ /* 0x000fc4000001141e */
[----:B------:R-:W-:Y:S01]  /*7ca0*/  LOP3.LUT R15, R12, R15, RZ, 0x3c, !PT ;  /* 0x0000000f0c0f7212 */ /* 0x000fe200078e3cff */
[----:B------:R-:W-:Y:S01]  /*7cb0*/  IMAD.MOV.U32 R12, RZ, RZ, R28 ;  /* 0x000000ffff0c7224 */ /* 0x000fe200078e001c */
[----:B------:R-:W-:Y:S02]  /*7cc0*/  LOP3.LUT R41, R41, 0xfffffe00, RZ, 0xc0, !PT ;  /* 0xfffffe0029297812 */ /* 0x000fe400078ec0ff */
[----:B------:R-:W-:Y:S02]  /*7cd0*/  LOP3.LUT R16, R43, 0x38, R44, 0xf8, !PT ;  /* 0x000000382b107812 */ /* 0x000fe400078ef82c */
[----:B------:R-:W-:Y:S02]  /*7ce0*/  SHF.R.U32.HI R46, RZ, 0x3, R43 ;  /* 0x00000003ff2e7819 */ /* 0x000fe4000001162b */
[----:B------:R-:W-:Y:S02]  /*7cf0*/  @!P1 LEA.HI R14, R11, R30, RZ, 0x3 ;  /* 0x0000001e0b0e9211 */ /* 0x000fe400078f18ff */
[----:B------:R-:W-:-:S05]  /*7d00*/  LOP3.LUT R16, R41, R16, R46, 0xf6, !PT ;  /* 0x0000001029107212 */ /* 0x000fca00078ef62e */
[----:B------:R-:W-:-:S05]  /*7d10*/  @!P1 IMAD.SHL.U32 R21, R16, 0x2, RZ ;  /* 0x0000000210159824 */ /* 0x000fca00078e00ff */
[----:B------:R-:W-:Y:S01]  /*7d20*/  @!PT LDS RZ, [RZ] ;  /* 0x00000000fffff984 */ /* 0x000fe20000000800 */
[----:B------:R1:W-:Y:S01]  /*7d30*/  @!P1 LDGSTS.E.BYPASS.LTC128B.128 [R21+0x10080], [R24.64], !P3 ;  /* 0x1008000018159fae */ /* 0x0003e2000d901d52 */
[----:B--2---:R-:W-:Y:S01]  /*7d40*/  @P2 SHF.R.S32.HI R27, RZ, 0x1f, R26 ;  /* 0x0000001fff1b2819 */ /* 0x004fe2000001141a */
[----:B------:R-:W-:Y:S02]  /*7d50*/  @!P2 IMAD.MOV.U32 R26, RZ, RZ, R224 ;  /* 0x000000ffff1aa224 */ /* 0x000fe400078e00e0 */
[----:B------:R-:W-:Y:S01]  /*7d60*/  @!P2 IMAD.MOV.U32 R27, RZ, RZ, R5 ;  /* 0x000000ffff1ba224 */ /* 0x000fe200078e0005 */
[----:B------:R-:W-:Y:S01]  /*7d70*/  ISETP.NE.U32.AND P2, PT, RZ, c[0x0][0x350], PT ;  /* 0x0000d400ff007a0c */ /* 0x000fe20003f45070 */
[----:B------:R-:W-:-:S03]  /*7d80*/  IMAD.MOV.U32 R5, RZ, RZ, 0x10 ;  /* 0x00000010ff057424 */ /* 0x000fc600078e00ff */
[----:B------:R-:W-:Y:S02]  /*7d90*/  ISETP.NE.AND.EX P2, PT, RZ, c[0x0][0x354], PT, P2 ;  /* 0x0000d500ff007a0c */ /* 0x000fe40003f45320 */
[----:B------:R-:W-:Y:S02]  /*7da0*/  SEL R5, R5, 0xfffffff0, !P0 ;  /* 0xfffffff005057807 */ /* 0x000fe40004000000 */
[----:B------:R-:W-:Y:S02]  /*7db0*/  ISETP.NE.AND P0, PT, R2, RZ, PT ;  /* 0x000000ff0200720c */ /* 0x000fe40003f05270 */
[----:B------:R-:W-:Y:S02]  /*7dc0*/  SEL R226, R26, RZ, !P2 ;  /* 0x000000ff1ae27207 */ /* 0x000fe40005000000 */
[----:B------:R-:W-:Y:S02]  /*7dd0*/  SEL R4, R27, RZ, !P2 ;  /* 0x000000ff1b047207 */ /* 0x000fe40005000000 */
[----:B------:R-:W-:Y:S01]  /*7de0*/  ISETP.GE.AND P2, PT, R30, c[0x0][0x198], PT ;  /* 0x000066001e007a0c */ /* 0x000fe20003f46270 */
[----:B------:R-:W-:Y:S01]  /*7df0*/  IMAD.WIDE.U32 R230, R226, c[0x0][0x1f0], R230 ;  /* 0x00007c00e2e67a25 */ /* 0x000fe200078e00e6 */
[----:B------:R-:W-:-:S02]  /*7e00*/  P2R R11, PR, RZ, 0x1 ;  /* 0x00000001ff0b7803 */ /* 0x000fc40000000000 */
[----:B------:R-:W-:Y:S01]  /*7e10*/  LOP3.LUT R2, R15, 0xfffffe00, R18, 0xf8, !PT ;  /* 0xfffffe000f027812 */ /* 0x000fe200078ef812 */
[----:B------:R-:W-:Y:S01]  /*7e20*/  IMAD R235, R4, c[0x0][0x1f0], RZ ;  /* 0x00007c0004eb7a24 */ /* 0x000fe200078e02ff */
[----:B------:R-:W-:Y:S01]  /*7e30*/  @!P1 LOP3.LUT R15, R14, 0xfffffff8, RZ, 0xc0, !PT ;  /* 0xfffffff80e0f9812 */ /* 0x000fe200078ec0ff */
[----:B------:R-:W-:Y:S01]  /*7e40*/  IMAD R233, R4, c[0x0][0x218], RZ ;  /* 0x0000860004e97a24 */ /* 0x000fe200078e02ff */
[----:B------:R-:W-:Y:S01]  /*7e50*/  ISETP.GE.AND P0, PT, R44, c[0x0][0x1d4], PT ;  /* 0x000075002c007a0c */ /* 0x000fe20003f06270 */
[----:B------:R-:W-:Y:S01]  /*7e60*/  IMAD R235, R226, c[0x0][0x1f4], R235 ;  /* 0x00007d00e2eb7a24 */ /* 0x000fe200078e02eb */
[----:B------:R-:W-:Y:S01]  /*7e70*/  IADD3 R4, R44, 0xc0, RZ ;  /* 0x000000c02c047810 */ /* 0x000fe20007ffe0ff */
[----:B------:R-:W-:-:S04]  /*7e80*/  @!P1 IMAD.WIDE R26, R15, 0x2, R22 ;  /* 0x000000020f1a9825 */ /* 0x000fc800078e0216 */
[--C-:B------:R-:W-:Y:S01]  /*7e90*/  @!P1 IMAD.WIDE R14, R19, 0x2, R22.reuse ;  /* 0x00000002130e9825 */ /* 0x100fe200078e0216 */
[----:B------:R1:W-:Y:S03]  /*7ea0*/  @!P1 LDGSTS.E.BYPASS.LTC128B.128 [R21+0x14080], [R26.64], !P2 ;  /* 0x140800001a159fae */ /* 0x0003e6000d101d52 */
[----:B------:R-:W-:Y:S01]  /*7eb0*/  @!P1 IMAD.WIDE R18, R3, 0x2, R22 ;  /* 0x0000000203129825 */ /* 0x000fe200078e0216 */
[----:B------:R1:W-:Y:S01]  /*7ec0*/  @!P1 LDGSTS.E.BYPASS.LTC128B.128 [R21+0x18080], [R14.64], !P6 ;  /* 0x180800000e159fae */ /* 0x0003e2000f101d52 */
[----:B------:R-:W-:Y:S02]  /*7ed0*/  @P0 LOP3.LUT R225, R225, 0x2, RZ, 0xfc, !PT ;  /* 0x00000002e1e10812 */ /* 0x000fe400078efcff */
[----:B------:R-:W-:Y:S01]  /*7ee0*/  IMAD.MOV.U32 R3, RZ, RZ, 0x20 ;  /* 0x00000020ff037424 */ /* 0x000fe200078e00ff */
[----:B------:R2:W-:Y:S01]  /*7ef0*/  @!P1 LDGSTS.E.BYPASS.LTC128B.128 [R21+0x1c080], [R18.64], !P4 ;  /* 0x1c08000012159fae */ /* 0x0005e2000e101d52 */
[----:B------:R-:W-:Y:S01]  /*7f00*/  LOP3.LUT R225, R225, 0xfffffffe, RZ, 0xc0, !PT ;  /* 0xfffffffee1e17812 */ /* 0x000fe200078ec0ff */
[----:B------:R-:W-:Y:S01]  /*7f10*/  IMAD R233, R226, c[0x0][0x21c], R233 ;  /* 0x00008700e2e97a24 */ /* 0x000fe200078e02e9 */
[----:B------:R-:W-:Y:S01]  /*7f20*/  ISETP.GE.AND P6, PT, R10, c[0x0][0x1d4], PT ;  /* 0x000075000a007a0c */ /* 0x000fe20003fc6270 */
[----:B------:R-:W-:Y:S01]  /*7f30*/  IMAD.WIDE.U32 R226, R226, c[0x0][0x218], R12 ;  /* 0x00008600e2e27a25 */ /* 0x000fe200078e000c */
[----:B------:R1:W3:Y:S01]  /*7f40*/  SHFL.IDX PT, R22, R9, 0x1, 0x181f ;  /* 0x00381f0009167f89 */ /* 0x0002e200000e0000 */
[----:B------:R-:W-:-:S02]  /*7f50*/  SEL R3, R3, 0xffffffe0, !P5 ;  /* 0xffffffe003037807 */ /* 0x000fc40006800000 */
[----:B------:R-:W-:Y:S01]  /*7f60*/  IMAD.IADD R235, R231, 0x1, R235 ;  /* 0x00000001e7eb7824 */ /* 0x000fe200078e02eb */
[----:B------:R1:W4:Y:S01]  /*7f70*/  SHFL.IDX PT, R23, R8, 0x1, 0x181f ;  /* 0x00381f0008177f89 */ /* 0x00032200000e0000 */
[----:B------:R-:W-:Y:S01]  /*7f80*/  IMAD.IADD R233, R227, 0x1, R233 ;  /* 0x00000001e3e97824 */ /* 0x000fe200078e02e9 */
[----:B------:R-:W-:Y:S02]  /*7f90*/  ISETP.GE.AND P5, PT, R4, c[0x0][0x1d4], PT ;  /* 0x0000750004007a0c */ /* 0x000fe40003fa6270 */
[----:B--2---:R-:W-:Y:S02]  /*7fa0*/  SEL R18, RZ, 0x1, P0 ;  /* 0x00000001ff127807 */ /* 0x004fe40000000000 */
[----:B------:R-:W-:-:S13]  /*7fb0*/  ISETP.GE.AND P0, PT, R30, c[0x0][0x1d4], PT ;  /* 0x000075001e007a0c */ /* 0x000fda0003f06270 */
[----:B------:R-:W-:Y:S02]  /*7fc0*/  @P0 LOP3.LUT R225, R225, 0x1, RZ, 0xfc, !PT ;  /* 0x00000001e1e10812 */ /* 0x000fe400078efcff */
[----:B------:R-:W-:-:S13]  /*7fd0*/  ISETP.NE.AND P0, PT, R11, RZ, PT ;  /* 0x000000ff0b00720c */ /* 0x000fda0003f05270 */
[----:B------:R-:W-:Y:S05]  /*7fe0*/  @P0 BRA `(.L_x_786) ;  /* 0x0000016000000947 */ /* 0x000fea0003800000 */
[C---:B-1-34-:R-:W-:Y:S02]  /*7ff0*/  IADD3 R13, R40.reuse, 0x80, RZ ;  /* 0x00000080280d7810 */ /* 0x05afe40007ffe0ff */
[C---:B------:R-:W-:Y:S02]  /*8000*/  IADD3 R11, R40.reuse, 0xc0, RZ ;  /* 0x000000c0280b7810 */ /* 0x040fe40007ffe0ff */
[----:B------:R-:W-:Y:S02]  /*8010*/  SHF.R.S32.HI R15, RZ, 0x1f, R30 ;  /* 0x0000001fff0f7819 */ /* 0x000fe4000001141e */
[----:B------:R-:W-:Y:S02]  /*8020*/  LEA R24, P0, R40, R22, 0x1 ;  /* 0x0000001628187211 */ /* 0x000fe400078008ff */
[----:B------:R-:W-:Y:S02]  /*8030*/  SHF.R.S32.HI R10, RZ, 0x1f, R13 ;  /* 0x0000001fff0a7819 */ /* 0x000fe4000001140d */
[----:B------:R-:W-:-:S02]  /*8040*/  SHF.R.S32.HI R4, RZ, 0x1f, R11 ;  /* 0x0000001fff047819 */ /* 0x000fc4000001140b */
[----:B------:R-:W-:Y:S01]  /*8050*/  LEA.HI R12, R15, R30, RZ, 0x3 ;  /* 0x0000001e0f0c7211 */ /* 0x000fe200078f18ff */
[----:B------:R-:W-:Y:S01]  /*8060*/  IMAD.SHL.U32 R15, R16, 0x2, RZ ;  /* 0x00000002100f7824 */ /* 0x000fe200078e00ff */
[----:B------:R-:W-:Y:S02]  /*8070*/  LEA.HI.X R25, R40, R23, R45, 0x1, P0 ;  /* 0x0000001728197211 */ /* 0x000fe400000f0c2d */
[----:B------:R-:W-:Y:S02]  /*8080*/  LEA.HI R10, R10, R13, RZ, 0x3 ;  /* 0x0000000d0a0a7211 */ /* 0x000fe400078f18ff */
[----:B------:R-:W-:Y:S01]  /*8090*/  LEA.HI R4, R4, R11, RZ, 0x3 ;  /* 0x0000000b04047211 */ /* 0x000fe200078f18ff */
[----:B------:R1:W-:Y:S01]  /*80a0*/  LDGSTS.E.BYPASS.LTC128B.128 [R15+0x11080], [R24.64], !P3 ;  /* 0x11080000180f7fae */ /* 0x0003e2000d901d52 */
[----:B------:R-:W-:Y:S02]  /*80b0*/  ISETP.GE.AND P0, PT, R6, c[0x0][0x198], PT ;  /* 0x0000660006007a0c */ /* 0x000fe40003f06270 */
[----:B------:R-:W-:-:S02]  /*80c0*/  LOP3.LUT R12, R12, 0xfffffff8, RZ, 0xc0, !PT ;  /* 0xfffffff80c0c7812 */ /* 0x000fc400078ec0ff */
[----:B------:R-:W-:Y:S02]  /*80d0*/  LOP3.LUT R11, R10, 0xfffffff8, RZ, 0xc0, !PT ;  /* 0xfffffff80a0b7812 */ /* 0x000fe400078ec0ff */
[----:B------:R-:W-:Y:S01]  /*80e0*/  LOP3.LUT R13, R4, 0xfffffff8, RZ, 0xc0, !PT ;  /* 0xfffffff8040d7812 */ /* 0x000fe200078ec0ff */
[----:B------:R-:W-:-:S04]  /*80f0*/  IMAD.WIDE R26, R12, 0x2, R22 ;  /* 0x000000020c1a7825 */ /* 0x000fc800078e0216 */
[--C-:B------:R-:W-:Y:S01]  /*8100*/  IMAD.WIDE R10, R11, 0x2, R22.reuse ;  /* 0x000000020b0a7825 */ /* 0x100fe200078e0216 */
[----:B------:R1:W-:Y:S03]  /*8110*/  LDGSTS.E.BYPASS.LTC128B.128 [R15+0x15080], [R26.64], !P2 ;  /* 0x150800001a0f7fae */ /* 0x0003e6000d101d52 */
[----:B------:R-:W-:Y:S01]  /*8120*/  IMAD.WIDE R22, R13, 0x2, R22 ;  /* 0x000000020d167825 */ /* 0x000fe200078e0216 */
[----:B------:R1:W-:Y:S04]  /*8130*/  LDGSTS.E.BYPASS.LTC128B.128 [R15+0x19080], [R10.64], !P0 ;  /* 0x190800000a0f7fae */ /* 0x0003e8000c101d52 */
[----:B------:R1:W-:Y:S02]  /*8140*/  LDGSTS.E.BYPASS.LTC128B.128 [R15+0x1d080], [R22.64], !P4 ;  /* 0x1d080000160f7fae */ /* 0x0003e4000e101d52 */
.L_x_786:
[----:B-1-34-:R-:W-:Y:S05]  /*8150*/  BSYNC B0 ;  /* 0x0000000000007941 */ /* 0x01afea0003800000 */
.L_x_785:
[----:B------:R-:W-:Y:S01]  /*8160*/  IADD3 R4, R0, 0x40, RZ ;  /* 0x0000004000047810 */ /* 0x000fe20007ffe0ff */
[----:B------:R1:W2:Y:S01]  /*8170*/  SHFL.IDX PT, R23, R8, 0x2, 0x181f ;  /* 0x00581f0008177f89 */ /* 0x0002a200000e0000 */
[----:B------:R-:W-:Y:S02]  /*8180*/  BSSY B0, `(.L_x_787) ;  /* 0x000001b000007945 */ /* 0x000fe40003800000 */
[----:B------:R-:W-:Y:S01]  /*8190*/  ISETP.GE.AND P0, PT, R4, R37, PT ;  /* 0x000000250400720c */ /* 0x000fe20003f06270 */
[----:B------:R1:W3:-:S12]  /*81a0*/  SHFL.IDX PT, R22, R9, 0x2, 0x181f ;  /* 0x00581f0009167f89 */ /* 0x0002d800000e0000 */
[----:B------:R-:W-:Y:S05]  /*81b0*/  @P0 BRA `(.L_x_788) ;  /* 0x0000017000000947 */ /* 0x000fea0003800000 */
[C---:B------:R-:W-:Y:S02]  /*81c0*/  IADD3 R13, R40.reuse, 0x80, RZ ;  /* 0x00000080280d7810 */ /* 0x040fe40007ffe0ff */
[C---:B------:R-:W-:Y:S02]  /*81d0*/  IADD3 R11, R40.reuse, 0xc0, RZ ;  /* 0x000000c0280b7810 */ /* 0x040fe40007ffe0ff */
[----:B------:R-:W-:Y:S02]  /*81e0*/  SHF.R.S32.HI R15, RZ, 0x1f, R30 ;  /* 0x0000001fff0f7819 */ /* 0x000fe4000001141e */
[----:B---3--:R-:W-:Y:S02]  /*81f0*/  LEA R24, P0, R40, R22, 0x1 ;  /* 0x0000001628187211 */ /* 0x008fe400078008ff */
[----:B------:R-:W-:Y:S02]  /*8200*/  SHF.R.S32.HI R10, RZ, 0x1f, R13 ;  /* 0x0000001fff0a7819 */ /* 0x000fe4000001140d */
[----:B------:R-:W-:-:S02]  /*8210*/  SHF.R.S32.HI R4, RZ, 0x1f, R11 ;  /* 0x0000001fff047819 */ /* 0x000fc4000001140b */
[----:B------:R-:W-:Y:S01]  /*8220*/  LEA.HI R12, R15, R30, RZ, 0x3 ;  /* 0x0000001e0f0c7211 */ /* 0x000fe200078f18ff */
[----:B------:R-:W-:Y:S01]  /*8230*/  IMAD.SHL.U32 R15, R16, 0x2, RZ ;  /* 0x00000002100f7824 */ /* 0x000fe200078e00ff */
[----:B--2---:R-:W-:Y:S02]  /*8240*/  LEA.HI.X R25, R40, R23, R45, 0x1, P0 ;  /* 0x0000001728197211 */ /* 0x004fe400000f0c2d */
[----:B------:R-:W-:Y:S02]  /*8250*/  LEA.HI R10, R10, R13, RZ, 0x3 ;  /* 0x0000000d0a0a7211 */ /* 0x000fe400078f18ff */
[----:B------:R-:W-:Y:S01]  /*8260*/  LEA.HI R4, R4, R11, RZ, 0x3 ;  /* 0x0000000b04047211 */ /* 0x000fe200078f18ff */
[----:B------:R-:W-:Y:S01]  /*8270*/  @!PT LDS RZ, [RZ] ;  /* 0x00000000fffff984 */ /* 0x000fe20000000800 */
        /* <DEDUP_REMOVED lines=11> */
.L_x_788:
[----:B------:R-:W-:Y:S05]  /*8330*/  BSYNC B0 ;  /* 0x0000000000007941 */ /* 0x000fea0003800000 */
.L_x_787:
[----:B------:R-:W-:Y:S01]  /*8340*/  IADD3 R0, R0, 0x60, RZ ;  /* 0x0000006000007810 */ /* 0x000fe20007ffe0ff */
[----:B--2---:R2:W4:Y:S01]  /*8350*/  SHFL.IDX PT, R15, R8, 0x3, 0x181f ;  /* 0x00781f00080f7f89 */ /* 0x00452200000e0000 */
[----:B------:R-:W-:Y:S01]  /*8360*/  MOV R11, 0x30 ;  /* 0x00000030000b7802 */ /* 0x000fe20000000f00 */
[----:B------:R-:W-:Y:S01]  /*8370*/  BSSY B0, `(.L_x_789) ;  /* 0x000001e000007945 */ /* 0x000fe20003800000 */
[----:B------:R-:W-:Y:S01]  /*8380*/  ISETP.GE.AND P0, PT, R0, R37, PT ;  /* 0x000000250000720c */ /* 0x000fe20003f06270 */
[----:B------:R2:W1:Y:S02]  /*8390*/  SHFL.IDX PT, R14, R9, 0x3, 0x181f ;  /* 0x00781f00090e7f89 */ /* 0x00046400000e0000 */
[----:B------:R-:W-:-:S02]  /*83a0*/  IMAD R13, R11, c[0x0][0x1e4], RZ ;  /* 0x000079000b0d7a24 */ /* 0x000fc400078e02ff */
[----:B------:R-:W-:-:S05]  /*83b0*/  IMAD.WIDE.U32 R84, R11, c[0x0][0x1e0], RZ ;  /* 0x000078000b547a25 */ /* 0x000fca00078e00ff */
[----:B------:R-:W-:-:S03]  /*83c0*/  IADD3 R4, R85, R13, RZ ;  /* 0x0000000d55047210 */ /* 0x000fc60007ffe0ff */
[----:B------:R-:W-:Y:S05]  /*83d0*/  @P0 BRA `(.L_x_790) ;  /* 0x0000017000000947 */ /* 0x000fea0003800000 */
[----:B-12---:R-:W-:Y:S01]  /*83e0*/  SHF.R.S32.HI R9, RZ, 0x1f, R30 ;  /* 0x0000001fff097819 */ /* 0x006fe2000001141e */
[----:B------:R-:W-:Y:S01]  /*83f0*/  IMAD.SHL.U32 R10, R16, 0x2, RZ ;  /* 0x00000002100a7824 */ /* 0x000fe200078e00ff */
[C---:B------:R-:W-:Y:S02]  /*8400*/  IADD3 R13, R40.reuse, 0x80, RZ ;  /* 0x00000080280d7810 */ /* 0x040fe40007ffe0ff */
[----:B------:R-:W-:Y:S02]  /*8410*/  LEA.HI R9, R9, R30, RZ, 0x3 ;  /* 0x0000001e09097211 */ /* 0x000fe400078f18ff */
[----:B---3--:R-:W-:Y:S02]  /*8420*/  LEA R22, P0, R40, R14, 0x1 ;  /* 0x0000000e28167211 */ /* 0x008fe400078008ff */
[----:B------:R-:W-:Y:S02]  /*8430*/  LOP3.LUT R9, R9, 0xfffffff8, RZ, 0xc0, !PT ;  /* 0xfffffff809097812 */ /* 0x000fe400078ec0ff */
[----:B------:R-:W-:-:S02]  /*8440*/  SHF.R.S32.HI R8, RZ, 0x1f, R13 ;  /* 0x0000001fff087819 */ /* 0x000fc4000001140d */
[C---:B----4-:R-:W-:Y:S01]  /*8450*/  LEA.HI.X R23, R40.reuse, R15, R45, 0x1, P0 ;  /* 0x0000000f28177211 */ /* 0x050fe200000f0c2d */
[----:B------:R-:W-:Y:S01]  /*8460*/  IMAD.WIDE R24, R9, 0x2, R14 ;  /* 0x0000000209187825 */ /* 0x000fe200078e020e */
[----:B------:R-:W-:Y:S02]  /*8470*/  IADD3 R9, R40, 0xc0, RZ ;  /* 0x000000c028097810 */ /* 0x000fe40007ffe0ff */
[----:B------:R-:W-:Y:S01]  /*8480*/  LEA.HI R8, R8, R13, RZ, 0x3 ;  /* 0x0000000d08087211 */ /* 0x000fe200078f18ff */
[----:B------:R-:W-:Y:S01]  /*8490*/  @!PT LDS RZ, [RZ] ;  /* 0x00000000fffff984 */ /* 0x000fe20000000800 */
[----:B------:R1:W-:Y:S01]  /*84a0*/  LDGSTS.E.BYPASS.LTC128B.128 [R10+0x13080], [R22.64], !P3 ;  /* 0x13080000160a7fae */ /* 0x0003e2000d901d52 */
[----:B------:R-:W-:Y:S02]  /*84b0*/  SHF.R.S32.HI R0, RZ, 0x1f, R9 ;  /* 0x0000001fff007819 */ /* 0x000fe40000011409 */
[----:B------:R-:W-:Y:S01]  /*84c0*/  ISETP.GE.AND P0, PT, R6, c[0x0][0x198], PT ;  /* 0x0000660006007a0c */ /* 0x000fe20003f06270 */
[----:B------:R1:W-:Y:S01]  /*84d0*/  LDGSTS.E.BYPASS.LTC128B.128 [R10+0x17080], [R24.64], !P2 ;  /* 0x17080000180a7fae */ /* 0x0003e2000d101d52 */
[----:B------:R-:W-:-:S02]  /*84e0*/  LEA.HI R0, R0, R9, RZ, 0x3 ;  /* 0x0000000900007211 */ /* 0x000fc400078f18ff */
[----:B------:R-:W-:Y:S02]  /*84f0*/  LOP3.LUT R8, R8, 0xfffffff8, RZ, 0xc0, !PT ;  /* 0xfffffff808087812 */ /* 0x000fe400078ec0ff */
[----:B------:R-:W-:-:S03]  /*8500*/  LOP3.LUT R9, R0, 0xfffffff8, RZ, 0xc0, !PT ;  /* 0xfffffff800097812 */ /* 0x000fc600078ec0ff */
[----:B------:R-:W-:-:S04]  /*8510*/  IMAD.WIDE R12, R8, 0x2, R14 ;  /* 0x00000002080c7825 */ /* 0x000fc800078e020e */
[----:B------:R-:W-:Y:S01]  /*8520*/  IMAD.WIDE R14, R9, 0x2, R14 ;  /* 0x00000002090e7825 */ /* 0x000fe200078e020e */
[----:B------:R1:W-:Y:S04]  /*8530*/  LDGSTS.E.BYPASS.LTC128B.128 [R10+0x1b080], [R12.64], !P0 ;  /* 0x1b0800000c0a7fae */ /* 0x0003e8000c101d52 */
[----:B------:R1:W-:Y:S02]  /*8540*/  LDGSTS.E.BYPASS.LTC128B.128 [R10+0x1f080], [R14.64], !P4 ;  /* 0x1f0800000e0a7fae */ /* 0x0003e4000e101d52 */
.L_x_790:
[----:B------:R-:W-:Y:S05]  /*8550*/  BSYNC B0 ;  /* 0x0000000000007941 */ /* 0x000fea0003800000 */
.L_x_789:
[C---:B------:R-:W-:Y:S01]  /*8560*/  IMAD R0, R156.reuse, -0x30, R11 ;  /* 0xffffffd09c007824 */ /* 0x040fe200078e020b */
[----:B------:R-:W0:Y:S01]  /*8570*/  LDGDEPBAR ;  /* 0x00000000000079af */ /* 0x000e220000000000 */
[----:B------:R-:W-:Y:S01]  /*8580*/  IADD3 R21, R156, -0x1, RZ ;  /* 0xffffffff9c157810 */ /* 0x000fe20007ffe0ff */
[----:B------:R-:W-:Y:S01]  /*8590*/  IMAD.MOV.U32 R234, RZ, RZ, R230 ;  /* 0x000000ffffea7224 */ /* 0x000fe200078e00e6 */
[----:B------:R-:W-:Y:S01]  /*85a0*/  LOP3.LUT P3, RZ, R225, 0x2, RZ, 0xc0, !PT ;  /* 0x00000002e1ff7812 */ /* 0x000fe2000786c0ff */
[----:B------:R-:W-:Y:S01]  /*85b0*/  IMAD.IADD R6, R87, 0x1, R0 ;  /* 0x0000000157067824 */ /* 0x000fe200078e0200 */
[----:B------:R-:W-:Y:S01]  /*85c0*/  SHF.R.S32.HI R19, RZ, 0x1f, R21 ;  /* 0x0000001fff137819 */ /* 0x000fe20000011415 */
[----:B-12---:R-:W-:Y:S01]  /*85d0*/  IMAD R9, R4, R21, RZ ;  /* 0x0000001504097224 */ /* 0x006fe200078e02ff */
[----:B------:R-:W-:Y:S01]  /*85e0*/  BAR.SYNC.DEFER_BLOCKING 0x0 ;  /* 0x0000000000007b1d */ /* 0x000fe20000010000 */
[----:B------:R-:W-:Y:S01]  /*85f0*/  IMAD.WIDE.U32 R12, R21, R84, R234 ;  /* 0x00000054150c7225 */ /* 0x000fe200078e00ea */
[----:B------:R-:W-:-:S02]  /*8600*/  IMNMX R10, R6, 0x30, PT ;  /* 0x00000030060a7817 */ /* 0x000fc40003800200 */
[----:B------:R-:W-:Y:S01]  /*8610*/  LOP3.LUT P4, RZ, R225, 0x1, RZ, 0xc0, !PT ;  /* 0x00000001e1ff7812 */ /* 0x000fe2000788c0ff */
[----:B------:R-:W-:Y:S01]  /*8620*/  IMAD R9, R19, R84, R9 ;  /* 0x0000005413097224 */ /* 0x000fe200078e0209 */
[----:B------:R-:W-:Y:S01]  /*8630*/  UMOV UR8, 0x5 ;  /* 0x0000000500087882 */ /* 0x000fe20000000000 */
[----:B------:R-:W-:Y:S01]  /*8640*/  IMAD.IADD R10, R10, 0x1, -R157 ;  /* 0x000000010a0a7824 */ /* 0x000fe200078e0a9d */
[----:B------:R-:W-:Y:S01]  /*8650*/  ULDC.64 UR4, c[0x0][0x1e0] ;  /* 0x0000780000047ab9 */ /* 0x000fe20000000a00 */
[----:B------:R-:W-:Y:S01]  /*8660*/  IMAD.IADD R9, R13, 0x1, R9 ;  /* 0x000000010d097824 */ /* 0x000fe200078e0209 */
[----:B------:R-:W-:Y:S01]  /*8670*/  USHF.L.U64.HI UR8, UR4, UR8, UR5 ;  /* 0x0000000804087299 */ /* 0x000fe20008010205 */
[----:B------:R-:W-:Y:S01]  /*8680*/  BSSY B0, `(.L_x_791) ;  /* 0x0000018000007945 */ /* 0x000fe20003800000 */
[----:B------:R-:W-:Y:S01]  /*8690*/  ISETP.GE.AND P0, PT, R10, 0x1, PT ;  /* 0x000000010a00780c */ /* 0x000fe20003f06270 */
[----:B------:R-:W-:-:S12]  /*86a0*/  USHF.L.U32 UR5, UR4, 0x5, URZ ;  /* 0x0000000504057899 */ /* 0x000fd8000800063f */
[----:B------:R-:W-:Y:S01]  /*86b0*/  @P0 LEA R14, P2, R12, c[0x0][0x1c8], 0x1 ;  /* 0x000072000c0e0a11 */ /* 0x000fe200078408ff */
[----:B------:R-:W-:-:S03]  /*86c0*/  @P0 IMAD.SHL.U32 R8, R16, 0x2, RZ ;  /* 0x0000000210080824 */ /* 0x000fc600078e00ff */
[----:B----4-:R-:W-:-:S05]  /*86d0*/  @P0 LEA.HI.X R15, R12, c[0x0][0x1cc], R9, 0x1, P2 ;  /* 0x000073000c0f0a11 */ /* 0x010fca00010f0c09 */
[----:B------:R-:W-:Y:S01]  /*86e0*/  @!PT LDS RZ, [RZ] ;  /* 0x00000000fffff984 */ /* 0x000fe20000000800 */
[----:B------:R-:W-:Y:S01]  /*86f0*/  @!PT LDS RZ, [RZ] ;  /* 0x00000000fffff984 */ /* 0x000fe20000000800 */
[----:B------:R-:W-:Y:S01]  /*8700*/  @!PT LDS RZ, [RZ] ;  /* 0x00000000fffff984 */ /* 0x000fe20000000800 */
[----:B------:R1:W-:Y:S04]  /*8710*/  @P0 LDGSTS.E.BYPASS.LTC128B.128 [R8+0xa080], [R14.64], !P3 ;  /* 0x0a0800000e080fae */ /* 0x0003e8000d901d52 */
[----:B------:R1:W-:Y:S04]  /*8720*/  @P0 LDGSTS.E.BYPASS.LTC128B.128 [R8+0xb880], [R14.64+0x80], !P4 ;  /* 0x0b8800800e080fae */ /* 0x0003e8000e101d52 */
[----:B------:R1:W-:Y:S04]  /*8730*/  @P0 LDGSTS.E.BYPASS.LTC128B.128 [R8+0xd080], [R14.64+0x100], !P6 ;  /* 0x0d0801000e080fae */ /* 0x0003e8000f101d52 */
[----:B------:R1:W-:Y:S01]  /*8740*/  @P0 LDGSTS.E.BYPASS.LTC128B.128 [R8+0xe880], [R14.64+0x180], !P5 ;  /* 0x0e8801800e080fae */ /* 0x0003e2000e901d52 */
[----:B------:R-:W-:-:S13]  /*8750*/  ISETP.GE.AND P0, PT, R10, 0x21, PT ;  /* 0x000000210a00780c */ /* 0x000fda0003f06270 */
[----:B------:R-:W-:Y:S05]  /*8760*/  @!P0 BRA `(.L_x_792) ;  /* 0x0000009000008947 */ /* 0x000fea0003800000 */
[----:B-1----:R-:W-:-:S04]  /*8770*/  IADD3 R8, P0, R12, UR5, RZ ;  /* 0x000000050c087c10 */ /* 0x002fc8000ff1e0ff */
[----:B------:R-:W-:Y:S02]  /*8780*/  IADD3.X R9, R9, UR8, RZ, P0, !PT ;  /* 0x0000000809097c10 */ /* 0x000fe400087fe4ff */
[----:B------:R-:W-:-:S04]  /*8790*/  LEA R10, P0, R8, c[0x0][0x1c8], 0x1 ;  /* 0x00007200080a7a11 */ /* 0x000fc800078008ff */
[----:B------:R-:W-:Y:S01]  /*87a0*/  LEA.HI.X R11, R8, c[0x0][0x1cc], R9, 0x1, P0 ;  /* 0x00007300080b7a11 */ /* 0x000fe200000f0c09 */
[----:B------:R-:W-:-:S05]  /*87b0*/  IMAD.SHL.U32 R8, R16, 0x2, RZ ;  /* 0x0000000210087824 */ /* 0x000fca00078e00ff */
[----:B------:R1:W-:Y:S04]  /*87c0*/  LDGSTS.E.BYPASS.LTC128B.128 [R8+0xb080], [R10.64], !P3 ;  /* 0x0b0800000a087fae */ /* 0x0003e8000d901d52 */
[----:B------:R1:W-:Y:S04]  /*87d0*/  LDGSTS.E.BYPASS.LTC128B.128 [R8+0xc880], [R10.64+0x80], !P4 ;  /* 0x0c8800800a087fae */ /* 0x0003e8000e101d52 */
[----:B------:R1:W-:Y:S04]  /*87e0*/  LDGSTS.E.BYPASS.LTC128B.128 [R8+0xe080], [R10.64+0x100], !P6 ;  /* 0x0e0801000a087fae */ /* 0x0003e8000f101d52 */
[----:B------:R1:W-:Y:S02]  /*87f0*/  LDGSTS.E.BYPASS.LTC128B.128 [R8+0xf880], [R10.64+0x180], !P5 ;  /* 0x0f8801800a087fae */ /* 0x0003e4000e901d52 */
.L_x_792:
[----:B------:R-:W-:Y:S05]  /*8800*/  BSYNC B0 ;  /* 0x0000000000007941 */ /* 0x000fea0003800000 */
.L_x_791:
[----:B------:R-:W-:Y:S01]  /*8810*/  ISETP.LT.AND P0, PT, RZ, c[0x0][0x27c], PT ;  /* 0x00009f00ff007a0c */ /* 0x000fe20003f01270 */
[----:B------:R-:W0:-:S12]  /*8820*/  LDGDEPBAR ;  /* 0x00000000000079af */ /* 0x000e180000000000 */
[----:B------:R-:W-:Y:S05]  /*8830*/  @P0 BRA `(.L_x_793) ;  /* 0x0000002000000947 */ /* 0x000fea0003800000 */
[----:B------:R-:W-:-:S04]  /*8840*/  DEPBAR.LE SB0, 0x1 ;  /* 0x000080400000791a */ /* 0x000fc80000000000 */
[----:B------:R-:W-:Y:S05]  /*8850*/  BRA `(.L_x_794) ;  /* 0x00006ab000007947 */ /* 0x000fea0003800000 */
.L_x_793:
[----:B-1---5:R-:W-:Y:S01]  /*8860*/  SHF.R.S32.HI R10, RZ, 0x1f, R89 ;  /* 0x0000001fff0a7819 */ /* 0x022fe20000011459 */
[----:B------:R-:W-:Y:S01]  /*8870*/  ULDC.U8 UR4, c[0x0][0x298] ;  /* 0x0000a60000047ab9 */ /* 0x000fe20000000000 */
[C---:B------:R-:W-:Y:S01]  /*8880*/  IMAD.WIDE.U32 R12, R89.reuse, c[0x0][0x280], RZ ;  /* 0x0000a000590c7a25 */ /* 0x040fe200078e00ff */
[----:B------:R-:W-:Y:S01]  /*8890*/  ISETP.NE.AND P2, PT, RZ, UR4, PT ;  /* 0x00000004ff007c0c */ /* 0x000fe2000bf45270 */
[----:B------:R-:W-:Y:S01]  /*88a0*/  BSSY B2, `(.L_x_794) ;  /* 0x00006a6000027945 */ /* 0x000fe20003800000 */
[----:B------:R-:W-:Y:S01]  /*88b0*/  SHF.L.U32 R39, R16, 0x1, RZ ;  /* 0x0000000110277819 */ /* 0x000fe200000006ff */
[----:B------:R-:W-:Y:S01]  /*88c0*/  IMAD R8, R10, c[0x0][0x280], RZ ;  /* 0x0000a0000a087a24 */ /* 0x000fe200078e02ff */
        /* <DEDUP_REMOVED lines=12> */
[----:B---3--:R-:W-:Y:S01]  /*8990*/  SHF.L.U32 R22, R20, 0x2, RZ ;  /* 0x0000000214167819 */ /* 0x008fe200000006ff */
        /* <DEDUP_REMOVED lines=39> */
[----:B------:R-:W-:Y:S01]  /*8c10*/  @!P1 IMAD.WIDE R34, R13, 0x2, R48 ;  /* 0x000000020d229825 */ /* 0x000fe200078e0230 */
[----:B------:R1:W5:Y:S01]  /*8c20*/  @!P2 LD.E.64 R52, [R32.64] ;  /* 0x000000122034a980 */ /* 0x000362000c101b00 */
[----:B------:R-:W-:Y:S02]  /*8c30*/  CS2R R12, SRZ ;  /* 0x00000000000c7805 */ /* 0x000fe4000001ff00 */
[C---:B------:R-:W-:Y:S01]  /*8c40*/  @!P0 IMAD.WIDE R28, R9.reuse, 0x2, R28 ;  /* 0x00000002091c8825 */ /* 0x040fe200078e021c */
[----:B------:R1:W5:Y:S03]  /*8c50*/  @!P1 LD.E.64 R14, [R30.64] ;  /* 0x000000121e0e9980 */ /* 0x000366000c101b00 */
[----:B------:R-:W-:Y:S01]  /*8c60*/  @!P0 IMAD.WIDE R48, R9, 0x2, R48 ;  /* 0x0000000209308825 */ /* 0x000fe200078e0230 */
[----:B------:R1:W5:Y:S01]  /*8c70*/  @!P0 LD.E.64 R12, [R28.64] ;  /* 0x000000121c0c8980 */ /* 0x000362000c101b00 */
[----:B------:R-:W-:-:S03]  /*8c80*/  CS2R R8, SRZ ;  /* 0x0000000000087805 */ /* 0x000fc6000001ff00 */
[----:B------:R1:W5:Y:S04]  /*8c90*/  @!P0 LD.E.64 R50, [R48.64] ;  /* 0x0000001230328980 */ /* 0x000368000c101b00 */
[----:B------:R1:W5:Y:S02]  /*8ca0*/  @!P1 LD.E.64 R8, [R34.64] ;  /* 0x0000001222089980 */ /* 0x000364000c101b00 */
.L_x_797:
[----:B------:R-:W-:Y:S05]  /*8cb0*/  BSYNC B0 ;  /* 0x0000000000007941 */ /* 0x000fea0003800000 */
.L_x_796:
[----:B------:R-:W-:Y:S01]  /*8cc0*/  IMAD R36, R88, -0x80, R37 ;  /* 0xffffff8058247824 */ /* 0x000fe200078e0225 */
[--C-:B-1---5:R-:W-:Y:S01]  /*8cd0*/  SHF.R.U64 R48, R24, 0x10, R25.reuse ;  /* 0x0000001018307819 */ /* 0x122fe20000001219 */
[----:B------:R-:W-:Y:S01]  /*8ce0*/  IMAD.MOV.U32 R34, RZ, RZ, R24 ;  /* 0x000000ffff227224 */ /* 0x000fe200078e0018 */
[--C-:B------:R-:W-:Y:S01]  /*8cf0*/  SHF.R.U32.HI R32, RZ, 0x10, R25.reuse ;  /* 0x00000010ff207819 */ /* 0x100fe20000011619 */
[----:B------:R-:W-:Y:S01]  /*8d00*/  IMAD.MOV.U32 R49, RZ, RZ, R25 ;  /* 0x000000ffff317224 */ /* 0x000fe200078e0019 */
[----:B------:R-:W-:Y:S01]  /*8d10*/  IMNMX R36, R36, 0x80, PT ;  /* 0x0000008024247817 */ /* 0x000fe20003800200 */
[----:B------:R-:W-:Y:S01]  /*8d20*/  IMAD.MOV.U32 R30, RZ, RZ, R26 ;  /* 0x000000ffff1e7224 */ /* 0x000fe200078e001a */
[----:B------:R-:W-:Y:S01]  /*8d30*/  SHF.R.U64 R46, R26, 0x10, R27 ;  /* 0x000000101a2e7819 */ /* 0x000fe2000000121b */
[----:B------:R-:W-:Y:S01]  /*8d40*/  IMAD.MOV.U32 R42, RZ, RZ, R10 ;  /* 0x000000ffff2a7224 */ /* 0x000fe200078e000a */
[----:B------:R-:W-:Y:S01]  /*8d50*/  ISETP.GE.AND P0, PT, R157, R36, PT ;  /* 0x000000249d00720c */ /* 0x000fe20003f06270 */
[----:B------:R-:W-:Y:S01]  /*8d60*/  IMAD.MOV.U32 R26, RZ, RZ, R14 ;  /* 0x000000ffff1a7224 */ /* 0x000fe200078e000e */
[----:B------:R-:W-:Y:S01]  /*8d70*/  SHF.R.U64 R35, R10, 0x10, R11 ;  /* 0x000000100a237819 */ /* 0x000fe2000000120b */
[--C-:B------:R-:W-:Y:S01]  /*8d80*/  IMAD.MOV.U32 R45, RZ, RZ, R15.reuse ;  /* 0x000000ffff2d7224 */ /* 0x100fe200078e000f */
        /* <DEDUP_REMOVED lines=9> */
[----:B------:R-:W-:Y:S01]  /*8e20*/  IMAD.MOV.U32 R33, RZ, RZ, R11 ;  /* 0x000000ffff217224 */ /* 0x000fe200078e000b */
[----:B------:R-:W-:Y:S01]  /*8e30*/  SHF.R.U64 R41, R12, 0x10, R13 ;  /* 0x000000100c297819 */ /* 0x000fe2000000120d */
[----:B------:R-:W-:Y:S01]  /*8e40*/  IMAD.MOV.U32 R40, RZ, RZ, R52 ;  /* 0x000000ffff287224 */ /* 0x000fe200078e0034 */
[----:B------:R-:W-:Y:S01]  /*8e50*/  SHF.R.U32.HI R31, RZ, 0x10, R11 ;  /* 0x00000010ff1f7819 */ /* 0x000fe2000001160b */
[----:B------:R-:W-:Y:S01]  /*8e60*/  IMAD.MOV.U32 R29, RZ, RZ, R53 ;  /* 0x000000ffff1d7224 */ /* 0x000fe200078e0035 */
[----:B------:R-:W-:Y:S01]  /*8e70*/  SHF.R.U32.HI R13, RZ, 0x10, R13 ;  /* 0x00000010ff0d7819 */ /* 0x000fe2000001160d */
[----:B------:R-:W-:Y:S01]  /*8e80*/  IMAD.MOV.U32 R38, RZ, RZ, R8 ;  /* 0x000000ffff267224 */ /* 0x000fe200078e0008 */
        /* <DEDUP_REMOVED lines=67> */
.L_x_801:
[----:B------:R-:W-:Y:S05]  /*92c0*/  BSYNC B0 ;  /* 0x0000000000007941 */ /* 0x000fea0003800000 */
.L_x_800:
        /* <DEDUP_REMOVED lines=42> */
.L_x_803:
[----:B------:R-:W-:Y:S05]  /*9570*/  BSYNC B0 ;  /* 0x0000000000007941 */ /* 0x000fea0003800000 */
.L_x_802:
        /* <DEDUP_REMOVED lines=42> */
.L_x_805:
[----:B------:R-:W-:Y:S05]  /*9820*/  BSYNC B0 ;  /* 0x0000000000007941 */ /* 0x000fea0003800000 */
.L_x_804:
        /* <DEDUP_REMOVED lines=41> */
.L_x_799:
[----:B------:R-:W-:Y:S05]  /*9ac0*/  BSYNC B1 ;  /* 0x0000000000017941 */ /* 0x000fea0003800000 */
.L_x_798:
        /* <DEDUP_REMOVED lines=45> */
.L_x_809:
[----:B------:R-:W-:Y:S05]  /*9da0*/  BSYNC B0 ;  /* 0x0000000000007941 */ /* 0x000fea0003800000 */
.L_x_808:
        /* <DEDUP_REMOVED lines=42> */
.L_x_811:
[----:B------:R-:W-:Y:S05]  /*a050*/  BSYNC B0 ;  /* 0x0000000000007941 */ /* 0x000fea0003800000 */
.L_x_810:
        /* <DEDUP_REMOVED lines=42> */
.L_x_813:
[----:B------:R-:W-:Y:S05]  /*a300*/  BSYNC B0 ;  /* 0x0000000000007941 */ /* 0x000fea0003800000 */
.L_x_812:
        /* <DEDUP_REMOVED lines=41> */
.L_x_807:
[----:B------:R-:W-:Y:S05]  /*a5a0*/  BSYNC B1 ;  /* 0x0000000000017941 */ /* 0x000fea0003800000 */
.L_x_806:
        /* <DEDUP_REMOVED lines=45> */
.L_x_817:
[----:B------:R-:W-:Y:S05]  /*a880*/  BSYNC B0 ;  /* 0x0000000000007941 */ /* 0x000fea0003800000 */
.L_x_816:
        /* <DEDUP_REMOVED lines=42> */
.L_x_819:
[----:B------:R-:W-:Y:S05]  /*ab30*/  BSYNC B0 ;  /* 0x0000000000007941 */ /* 0x000fea0003800000 */
.L_x_818:
        /* <DEDUP_REMOVED lines=42> */
.L_x_821:
[----:B------:R-:W-:Y:S05]  /*ade0*/  BSYNC B0 ;  /* 0x0000000000007941 */ /* 0x000fea0003800000 */
.L_x_820:
        /* <DEDUP_REMOVED lines=41> */
.L_x_815:
[----:B------:R-:W-:Y:S05]  /*b080*/  BSYNC B1 ;  /* 0x0000000000017941 */ /* 0x000fea0003800000 */
.L_x_814:
        /* <DEDUP_REMOVED lines=44> */
.L_x_824:
[----:B------:R-:W-:Y:S05]  /*b350*/  BSYNC B0 ;  /* 0x0000000000007941 */ /* 0x000fea0003800000 */
.L_x_823:
        /* <DEDUP_REMOVED lines=42> */
.L_x_826:
[----:B------:R-:W-:Y:S05]  /*b600*/  BSYNC B0 ;  /* 0x0000000000007941 */ /* 0x000fea0003800000 */
.L_x_825:
        /* <DEDUP_REMOVED lines=42> */
.L_x_828:
[----:B------:R-:W-:Y:S05]  /*b8b0*/  BSYNC B0 ;  /* 0x0000000000007941 */ /* 0x000fea0003800000 */
.L_x_827:
        /* <DEDUP_REMOVED lines=26> */
[C---:B------:R-:W-:Y:S02]  /*ba60*/  FMUL.FTZ R8, R14.reuse, R26 ;  /* 0x0000001a0e087220 */ /* 0x040fe40000410000 */
[----:B------:R-:W-:Y:S02]  /*ba70*/  FMUL.FTZ R23, R14, R9 ;  /* 0x000000090e177220 */ /* 0x000fe40000410000 */
[C---:B------:R-:W-:Y:S02]  /*ba80*/  FMUL.FTZ R14, R12.reuse, R11 ;  /* 0x0000000b0c0e7220 */ /* 0x040fe40000410000 */
        /* <DEDUP_REMOVED lines=13> */
.L_x_795:
        /* <DEDUP_REMOVED lines=12> */
[----:B------:R-:W-:Y:S01]  /*bc20*/  ISETP.GE.AND P1, PT, R30, c[0x0][0x27c], PT ;  /* 0x00009f001e007a0c */ /* 0x000fe20003f26270 */
[----:B------:R-:W-:-:S10]  /*bc30*/  CS2R R32, SRZ ;  /* 0x0000000000207805 */ /* 0x000fd4000001ff00 */
[C---:B------:R-:W-:Y:S01]  /*bc40*/  @!P0 IMAD.SHL.U32 R14, R40.reuse, 0x2, RZ ;  /* 0x00000002280e8824 */ /* 0x040fe200078e00ff */
[----:B------:R-:W-:Y:S02]  /*bc50*/  @!P0 SHF.L.U64.HI R13, R40, 0x1, R45 ;  /* 0x00000001280d8819 */ /* 0x000fe4000001022d */
[----:B------:R-:W-:Y:S02]  /*bc60*/  @!P1 SHF.R.S32.HI R15, RZ, 0x1f, R30 ;  /* 0x0000001fff0f9819 */ /* 0x000fe4000001141e */
[----:B---3--:R-:W-:Y:S02]  /*bc70*/  @!P0 IADD3 R22, P2, R14, R28, RZ ;  /* 0x0000001c0e168210 */ /* 0x008fe40007f5e0ff */
[----:B------:R-:W-:-:S03]  /*bc80*/  @!P1 LEA.HI R12, R15, R30, RZ, 0x3 ;  /* 0x0000001e0f0c9211 */ /* 0x000fc600078f18ff */
[C---:B------:R-:W-:Y:S01]  /*bc90*/  @!P0 IMAD.X R23, R13.reuse, 0x1, R29, P2 ;  /* 0x000000010d178824 */ /* 0x040fe200010e061d */
[----:B------:R-:W-:Y:S02]  /*bca0*/  @!P0 IADD3 R50, P2, R14, R48, RZ ;  /* 0x000000300e328210 */ /* 0x000fe40007f5e0ff */
[----:B------:R-:W-:Y:S01]  /*bcb0*/  @!P1 LOP3.LUT R12, R12, 0xfffffff8, RZ, 0xc0, !PT ;  /* 0xfffffff80c0c9812 */ /* 0x000fe200078ec0ff */
[----:B------:R-:W-:Y:S01]  /*bcc0*/  CS2R R14, SRZ ;  /* 0x00000000000e7805 */ /* 0x000fe2000001ff00 */
[----:B------:R1:W5:Y:S01]  /*bcd0*/  @!P0 LD.E.128 R24, [R22.64] ;  /* 0x0000001216188980 */ /* 0x000362000c101d00 */
[----:B------:R-:W-:Y:S02]  /*bce0*/  @!P0 IMAD.X R51, R13, 0x1, R49, P2 ;  /* 0x000000010d338824 */ /* 0x000fe400010e0631 */
[----:B------:R-:W-:-:S03]  /*bcf0*/  @!P1 IMAD.WIDE R28, R12, 0x2, R28 ;  /* 0x000000020c1c9825 */ /* 0x000fc600078e021c */
[----:B------:R1:W5:Y:S01]  /*bd00*/  @!P0 LD.E.128 R8, [R50.64] ;  /* 0x0000001232088980 */ /* 0x000362000c101d00 */
[----:B------:R-:W-:Y:S02]  /*bd10*/  @!P1 IMAD.WIDE R48, R12, 0x2, R48 ;  /* 0x000000020c309825 */ /* 0x000fe400078e0230 */
[----:B------:R-:W-:Y:S01]  /*bd20*/  CS2R R12, SRZ ;  /* 0x00000000000c7805 */ /* 0x000fe2000001ff00 */
[----:B------:R1:W5:Y:S05]  /*bd30*/  @!P1 LD.E.128 R32, [R28.64] ;  /* 0x000000121c209980 */ /* 0x00036a000c101d00 */
[----:B------:R1:W5:Y:S02]  /*bd40*/  @!P1 LD.E.128 R12, [R48.64] ;  /* 0x00000012300c9980 */ /* 0x000364000c101d00 */
.L_x_830:
[----:B------:R-:W-:Y:S05]  /*bd50*/  BSYNC B0 ;  /* 0x0000000000007941 */ /* 0x000fea0003800000 */
.L_x_829:
[----:B-----5:R-:W-:Y:S01]  /*bd60*/  SHF.R.U64 R42, R10, 0x10, R11 ;  /* 0x000000100a2a7819 */ /* 0x020fe2000000120b */
[----:B------:R-:W-:Y:S01]  /*bd70*/  IMAD R88, R88, -0x80, R37 ;  /* 0xffffff8058587824 */ /* 0x000fe200078e0225 */
[----:B------:R-:W-:Y:S01]  /*bd80*/  SHF.R.U32.HI R31, RZ, 0x10, R11 ;  /* 0x00000010ff1f7819 */ /* 0x000fe2000001160b */
[----:B------:R-:W-:Y:S01]  /*bd90*/  IMAD.MOV.U32 R60, RZ, RZ, R24 ;  /* 0x000000ffff3c7224 */ /* 0x000fe200078e0018 */
[--C-:B------:R-:W-:Y:S01]  /*bda0*/  SHF.R.U64 R38, R24, 0x10, R25.reuse ;  /* 0x0000001018267819 */ /* 0x100fe20000001219 */
[----:B------:R-:W-:Y:S01]  /*bdb0*/  IMAD.MOV.U32 R59, RZ, RZ, R25 ;  /* 0x000000ffff3b7224 */ /* 0x000fe200078e0019 */
[----:B------:R-:W-:Y:S01]  /*bdc0*/  PRMT R31, R31, 0x5410, R42 ;  /* 0x000054101f1f7816 */ /* 0x000fe2000000002a */
[----:B------:R-:W-:Y:S01]  /*bdd0*/  IMAD.MOV.U32 R56, RZ, RZ, R26 ;  /* 0x000000ffff387224 */ /* 0x000fe200078e001a */
[----:B------:R-:W-:Y:S01]  /*bde0*/  IMNMX R42, R88, 0x80, PT ;  /* 0x00000080582a7817 */ /* 0x000fe20003800200 */
[----:B------:R-:W-:Y:S01]  /*bdf0*/  IMAD.MOV.U32 R57, RZ, RZ, R27 ;  /* 0x000000ffff397224 */ /* 0x000fe200078e001b */
[----:B------:R-:W-:Y:S01]  /*be00*/  SHF.R.U32.HI R58, RZ, 0x10, R25 ;  /* 0x00000010ff3a7819 */ /* 0x000fe20000011619 */
[----:B------:R-:W-:Y:S01]  /*be10*/  IMAD.MOV.U32 R53, RZ, RZ, R32 ;  /* 0x000000ffff357224 */ /* 0x000fe200078e0020 */
[----:B------:R-:W-:Y:S01]  /*be20*/  ISETP.GE.AND P0, PT, R157, R42, PT ;  /* 0x0000002a9d00720c */ /* 0x000fe20003f06270 */
[----:B-1----:R-:W-:Y:S01]  /*be30*/  IMAD.MOV.U32 R29, RZ, RZ, R35 ;  /* 0x000000ffff1d7224 */ /* 0x002fe200078e0023 */
[--C-:B------:R-:W-:Y:S01]  /*be40*/  SHF.R.U64 R55, R26, 0x10, R27.reuse ;  /* 0x000000101a377819 */ /* 0x100fe2000000121b */
[----:B------:R-:W-:Y:S01]  /*be50*/  IMAD.MOV.U32 R36, RZ, RZ, R10 ;  /* 0x000000ffff247224 */ /* 0x000fe200078e000a */
[----:B------:R-:W-:Y:S01]  /*be60*/  SHF.R.U32.HI R54, RZ, 0x10, R27 ;  /* 0x00000010ff367819 */ /* 0x000fe2000001161b */
[----:B------:R-:W-:Y:S01]  /*be70*/  IMAD.MOV.U32 R47, RZ, RZ, R11 ;  /* 0x000000ffff2f7224 */ /* 0x000fe200078e000b */
[--C-:B------:R-:W-:Y:S01]  /*be80*/  SHF.R.U64 R25, R32, 0x10, R33.reuse ;  /* 0x0000001020197819 */ /* 0x100fe20000001221 */
[----:B------:R-:W-:Y:S01]  /*be90*/  IMAD.MOV.U32 R28, RZ, RZ, R33 ;  /* 0x000000ffff1c7224 */ /* 0x000fe200078e0021 */
[--C-:B------:R-:W-:Y:S01]  /*bea0*/  SHF.R.U64 R50, R34, 0x10, R35.reuse ;  /* 0x0000001022327819 */ /* 0x100fe20000001223 */
        /* <DEDUP_REMOVED lines=15> */
[----:B---3--:R-:W-:Y:S01]  /*bfa0*/  SHF.R.U32.HI R22, RZ, 0x10, R15 ;  /* 0x00000010ff167819 */ /* 0x008fe2000001160f */
        /* <DEDUP_REMOVED lines=109> */
.L_x_834:
[----:B------:R-:W-:Y:S05]  /*c680*/  BSYNC B0 ;  /* 0x0000000000007941 */ /* 0x000fea0003800000 */
.L_x_833:
        /* <DEDUP_REMOVED lines=24> */
[--C-:B------:R-:W-:Y:S01]  /*c810*/  HADD2.F32 R63, -RZ, R24.reuse.H1_H1 ;  /* 0x30000018ff3f7230 */ /* 0x100fe20000004100 */
[----:B------:R-:W-:Y:S01]  /*c820*/  LOP3.LUT R9, R9, 0x7fffe000, RZ, 0xc0, !PT ;  /* 0x7fffe00009097812 */ /* 0x000fe200078ec0ff */
[----:B------:R-:W-:Y:S01]  /*c830*/  HADD2.F32 R62, -RZ, R29.H0_H0 ;  /* 0x2000001dff3e7230 */ /* 0x000fe20000004100 */
[-C--:B------:R-:W-:Y:S01]  /*c840*/  LOP3.LUT R12, R11, R46.reuse, RZ, 0x3c, !PT ;  /* 0x0000002e0b0c7212 */ /* 0x080fe200078e3cff */
[----:B------:R-:W-:Y:S01]  /*c850*/  HADD2.F32 R61, -RZ, R24.H0_H0 ;  /* 0x20000018ff3d7230 */ /* 0x000fe20000004100 */
[----:B------:R-:W-:-:S02]  /*c860*/  LOP3.LUT R46, R43, R46, RZ, 0x3c, !PT ;  /* 0x0000002e2b2e7212 */ /* 0x000fc400078e3cff */
        /* <DEDUP_REMOVED lines=9> */
[----:B--2---:R-:W-:Y:S02]  /*c900*/  HADD2.F32 R59, -RZ, R8.H0_H0 ;  /* 0x20000008ff3b7230 */ /* 0x004fe40000004100 */
[--C-:B------:R-:W-:Y:S01]  /*c910*/  HADD2.F32 R12, -RZ, R13.reuse.H0_H0 ;  /* 0x2000000dff0c7230 */ /* 0x100fe20000004100 */
[----:B------:R-:W-:Y:S01]  /*c920*/  FMUL.FTZ R56, R47, R58 ;  /* 0x0000003a2f387220 */ /* 0x000fe20000410000 */
[----:B------:R-:W-:-:S02]  /*c930*/  HADD2.F32 R48, -RZ, R13.H1_H1 ;  /* 0x3000000dff307230 */ /* 0x000fc40000004100 */
[----:B------:R-:W-:Y:S01]  /*c940*/  HADD2.F32 R8, -RZ, R8.H1_H1 ;  /* 0x30000008ff087230 */ /* 0x000fe20000004100 */
[----:B------:R-:W-:Y:S01]  /*c950*/  FMUL.FTZ R50, R12, R57 ;  /* 0x000000390c327220 */ /* 0x000fe20000410000 */
[--C-:B------:R-:W-:Y:S02]  /*c960*/  HADD2.F32 R53, -RZ, R9.reuse.H0_H0 ;  /* 0x20000009ff357230 */ /* 0x100fe40000004100 */
[----:B------:R-:W-:Y:S01]  /*c970*/  HADD2.F32 R46, -RZ, R9.H1_H1 ;  /* 0x30000009ff2e7230 */ /* 0x000fe20000004100 */
[-C--:B------:R-:W-:Y:S01]  /*c980*/  FMUL.FTZ R9, R43, R60.reuse ;  /* 0x0000003c2b097220 */ /* 0x080fe20000410000 */
[----:B------:R-:W-:Y:S01]  /*c990*/  HADD2.F32 R13, -RZ, R14.H0_H0 ;  /* 0x2000000eff0d7230 */ /* 0x000fe20000004100 */
        /* <DEDUP_REMOVED lines=9> */
[----:B------:R-:W-:Y:S01]  /*ca30*/  HADD2.F32 R15, -RZ, R15.H1_H1 ;  /* 0x3000000fff0f7230 */ /* 0x000fe20000004100 */
[-C--:B------:R-:W-:Y:S01]  /*ca40*/  FMUL.FTZ R8, R13, R54.reuse ;  /* 0x000000360d087220 */ /* 0x080fe20000410000 */
[--C-:B------:R-:W-:Y:S01]  /*ca50*/  HADD2.F32 R69, -RZ, R11.reuse.H0_H0 ;  /* 0x2000000bff457230 */ /* 0x100fe20000004100 */
[----:B------:R-:W-:Y:S01]  /*ca60*/  FMUL.FTZ R54, R51, R54 ;  /* 0x0000003633367220 */ /* 0x000fe20000410000 */
[----:B------:R-:W-:Y:S01]  /*ca70*/  HADD2.F32 R11, -RZ, R11.H1_H1 ;  /* 0x3000000bff0b7230 */ /* 0x000fe20000004100 */
[----:B------:R-:W-:-:S02]  /*ca80*/  FMUL.FTZ R57, R53, R57 ;  /* 0x0000003935397220 */ /* 0x000fc40000410000 */
[----:B------:R-:W-:Y:S01]  /*ca90*/  FFMA.FTZ R50, R53, R66, R50 ;  /* 0x0000004235327223 */ /* 0x000fe20000010032 */
[----:B------:R-:W-:Y:S01]  /*caa0*/  HADD2.F32 R53, -RZ, R27.H0_H0 ;  /* 0x2000001bff357230 */ /* 0x000fe20000004100 */
[C---:B------:R-:W-:Y:S02]  /*cab0*/  FMUL.FTZ R55, R46.reuse, R55 ;  /* 0x000000372e377220 */ /* 0x040fe40000410000 */
[----:B------:R-:W-:Y:S02]  /*cac0*/  FFMA.FTZ R9, R46, R65, R9 ;  /* 0x000000412e097223 */ /* 0x000fe40000010009 */
        /* <DEDUP_REMOVED lines=20> */
[----:B------:R-:W-:Y:S01]  /*cc10*/  FFMA.FTZ R52, R15, R61, -R8 ;  /* 0x0000003d0f347223 */ /* 0x000fe20000010808 */
[----:B------:R-:W-:Y:S01]  /*cc20*/  F2FP.PACK_AB R14, R49, R54 ;  /* 0x00000036310e723e */ /* 0x000fe200000000ff */
[----:B------:R-:W-:Y:S01]  /*cc30*/  FFMA.FTZ R46, R69, R62, R46 ;  /* 0x0000003e452e7223 */ /* 0x000fe2000001002e */
[----:B------:R-:W-:Y:S01]  /*cc40*/  F2FP.PACK_AB R8, R56, R59 ;  /* 0x0000003b3808723e */ /* 0x000fe200000000ff */
[----:B------:R-:W-:Y:S01]  /*cc50*/  FFMA.FTZ R11, R11, R61, R70 ;  /* 0x0000003d0b0b7223 */ /* 0x000fe20000010046 */
[----:B------:R-:W-:-:S04]  /*cc60*/  F2FP.PACK_AB R15, R52, R53 ;  /* 0x00000035340f723e */ /* 0x000fc800000000ff */
[----:B------:R-:W-:Y:S01]  /*cc70*/  F2FP.PACK_AB R11, R11, R46 ;  /* 0x0000002e0b0b723e */ /* 0x000fe200000000ff */
[----:B------:R1:W-:Y:S04]  /*cc80*/  STS.128 [R39+0x10080], R12 ;  /* 0x0100800c27007388 */ /* 0x0003e80000000c00 */
[----:B------:R1:W-:Y:S02]  /*cc90*/  STS.128 [R41+0x10080], R8 ;  /* 0x0100800829007388 */ /* 0x0003e40000000c00 */
.L_x_832:
[----:B------:R-:W-:Y:S05]  /*cca0*/  BSYNC B1 ;  /* 0x0000000000017941 */ /* 0x000fea0003800000 */
.L_x_831:
        /* <DEDUP_REMOVED lines=17> */
[----:B------:R-:W-:Y:S01]  /*cdc0*/  HADD2.F32 R70, -RZ, R35.H1_H1 ;  /* 0x30000023ff467230 */ /* 0x000fe20000004100 */
[----:B------:R-:W-:Y:S01]  /*cdd0*/  LOP3.LUT R48, R43, 0x38, R44, 0xf8, !PT ;  /* 0x000000382b307812 */ /* 0x000fe200078ef82c */
[----:B------:R-:W-:Y:S01]  /*cde0*/  HADD2.F32 R60, -RZ, R34.H1_H1 ;  /* 0x30000022ff3c7230 */ /* 0x000fe20000004100 */
[----:B------:R-:W-:Y:S01]  /*cdf0*/  SHF.R.S32.HI R8, RZ, 0x1f, R9 ;  /* 0x0000001fff087819 */ /* 0x000fe20000011409 */
[----:B------:R-:W-:Y:S01]  /*ce00*/  HADD2.F32 R62, -RZ, R37.H1_H1 ;  /* 0x30000025ff3e7230 */ /* 0x000fe20000004100 */
[----:B------:R-:W-:Y:S01]  /*ce10*/  SHF.L.U32 R10, R9, 0x3, RZ ;  /* 0x00000003090a7819 */ /* 0x000fe200000006ff */
[----:B------:R-:W-:Y:S01]  /*ce20*/  HADD2.F32 R67, -RZ, R35.H0_H0 ;  /* 0x20000023ff437230 */ /* 0x000fe20000004100 */
[----:B------:R-:W-:Y:S01]  /*ce30*/  LEA.HI R8, R8, R9, RZ, 0x3 ;  /* 0x0000000908087211 */ /* 0x000fe200078f18ff */
[----:B------:R-:W-:Y:S01]  /*ce40*/  HADD2.F32 R61, -RZ, R37.H0_H0 ;  /* 0x20000025ff3d7230 */ /* 0x000fe20000004100 */
[----:B------:R-:W-:Y:S01]  /*ce50*/  LOP3.LUT R10, R43, 0x38, R10, 0xf8, !PT ;  /* 0x000000382b0a7812 */ /* 0x000fe200078ef80a */
[--C-:B------:R-:W-:Y:S01]  /*ce60*/  HADD2.F32 R64, -RZ, R31.reuse.H1_H1 ;  /* 0x3000001fff407230 */ /* 0x100fe20000004100 */
[----:B------:R-:W-:Y:S01]  /*ce70*/  SHF.L.U32 R8, R8, 0xa, RZ ;  /* 0x0000000a08087819 */ /* 0x000fe200000006ff */
[----:B------:R-:W-:Y:S01]  /*ce80*/  HADD2.F32 R58, -RZ, R38.H1_H1 ;  /* 0x30000026ff3a7230 */ /* 0x000fe20000004100 */
[-C--:B------:R-:W-:Y:S01]  /*ce90*/  LOP3.LUT R9, R10, R41.reuse, RZ, 0x3c, !PT ;  /* 0x000000290a097212 */ /* 0x080fe200078e3cff */
[----:B------:R-:W-:Y:S01]  /*cea0*/  HADD2.F32 R63, -RZ, R36.H0_H0 ;  /* 0x20000024ff3f7230 */ /* 0x000fe20000004100 */
[----:B------:R-:W-:Y:S01]  /*ceb0*/  LOP3.LUT R8, R8, 0x7fffe000, RZ, 0xc0, !PT ;  /* 0x7fffe00008087812 */ /* 0x000fe200078ec0ff */
[----:B------:R-:W-:Y:S01]  /*cec0*/  HADD2.F32 R72, -RZ, R31.H0_H0 ;  /* 0x2000001fff487230 */ /* 0x000fe20000004100 */
[----:B------:R-:W-:-:S02]  /*ced0*/  LOP3.LUT R48, R48, R41, RZ, 0x3c, !PT ;  /* 0x0000002930307212 */ /* 0x000fc400078e3cff */
        /* <DEDUP_REMOVED lines=12> */
[----:B------:R-:W-:Y:S01]  /*cfa0*/  FMUL.FTZ R68, R10, R51 ;  /* 0x000000330a447220 */ /* 0x000fe20000410000 */
[----:B------:R-:W-:Y:S01]  /*cfb0*/  HADD2.F32 R59, -RZ, R8.H1_H1 ;  /* 0x30000008ff3b7230 */ /* 0x000fe20000004100 */
[C---:B------:R-:W-:Y:S01]  /*cfc0*/  FMUL.FTZ R8, R70.reuse, R49 ;  /* 0x0000003146087220 */ /* 0x040fe20000410000 */
[--C-:B------:R-:W-:Y:S01]  /*cfd0*/  HADD2.F32 R50, -RZ, R11.reuse.H0_H0 ;  /* 0x2000000bff327230 */ /* 0x100fe20000004100 */
[----:B------:R-:W-:Y:S01]  /*cfe0*/  FMUL.FTZ R70, R70, R71 ;  /* 0x0000004746467220 */ /* 0x000fe20000410000 */
[----:B------:R-:W-:Y:S01]  /*cff0*/  HADD2.F32 R73, -RZ, R11.H1_H1 ;  /* 0x3000000bff497230 */ /* 0x000fe20000004100 */
[-C--:B------:R-:W-:Y:S01]  /*d000*/  FMUL.FTZ R69, R10, R59.reuse ;  /* 0x0000003b0a457220 */ /* 0x080fe20000410000 */
[--C-:B------:R-:W-:Y:S01]  /*d010*/  HADD2.F32 R12, -RZ, R13.reuse.H0_H0 ;  /* 0x2000000dff0c7230 */ /* 0x100fe20000004100 */
[----:B------:R-:W-:Y:S01]  /*d020*/  FFMA.FTZ R68, R60, R59, R68 ;  /* 0x0000003b3c447223 */ /* 0x000fe20000010044 */
[----:B------:R-:W-:Y:S01]  /*d030*/  HADD2.F32 R52, -RZ, R13.H1_H1 ;  /* 0x3000000dff347230 */ /* 0x000fe20000004100 */
[C---:B------:R-:W-:Y:S01]  /*d040*/  FFMA.FTZ R71, R62.reuse, R71, R8 ;  /* 0x000000473e477223 */ /* 0x040fe20000010008 */
[----:B------:R-:W-:Y:S01]  /*d050*/  HADD2.F32 R11, -RZ, R32.H0_H0 ;  /* 0x20000020ff0b7230 */ /* 0x000fe20000004100 */
[----:B------:R-:W-:Y:S01]  /*d060*/  FMUL.FTZ R8, R67, R12 ;  /* 0x0000000c43087220 */ /* 0x000fe20000410000 */
[--C-:B------:R-:W-:Y:S01]  /*d070*/  HADD2.F32 R54, -RZ, R9.reuse.H0_H0 ;  /* 0x20000009ff367230 */ /* 0x100fe20000004100 */
[----:B------:R-:W-:Y:S01]  /*d080*/  FFMA.FTZ R70, R62, R49, -R70 ;  /* 0x000000313e467223 */ /* 0x000fe20000010846 */
[----:B------:R-:W-:Y:S01]  /*d090*/  HADD2.F32 R56, -RZ, R9.H1_H1 ;  /* 0x30000009ff387230 */ /* 0x000fe20000004100 */
[----:B------:R-:W-:Y:S01]  /*d0a0*/  FMUL.FTZ R9, R11, R52 ;  /* 0x000000340b097220 */ /* 0x000fe20000410000 */
[----:B------:R-:W-:Y:S01]  /*d0b0*/  HADD2.F32 R59, -RZ, R34.H0_H0 ;  /* 0x20000022ff3b7230 */ /* 0x000fe20000004100 */
[-C--:B------:R-:W-:Y:S01]  /*d0c0*/  FMUL.FTZ R67, R67, R54.reuse ;  /* 0x0000003643437220 */ /* 0x080fe20000410000 */
[----:B------:R-:W-:Y:S01]  /*d0d0*/  HADD2.F32 R13, -RZ, R14.H0_H0 ;  /* 0x2000000eff0d7230 */ /* 0x000fe20000004100 */
[----:B------:R-:W-:Y:S01]  /*d0e0*/  FFMA.FTZ R54, R61, R54, R8 ;  /* 0x000000363d367223 */ /* 0x000fe20000010008 */
[----:B------:R-:W-:Y:S01]  /*d0f0*/  HADD2.F32 R10, -RZ, R36.H1_H1 ;  /* 0x30000024ff0a7230 */ /* 0x000fe20000004100 */
[-C--:B------:R-:W-:Y:S01]  /*d100*/  FMUL.FTZ R66, R11, R56.reuse ;  /* 0x000000380b427220 */ /* 0x080fe20000410000 */
[----:B------:R-:W-:Y:S01]  /*d110*/  HADD2.F32 R53, -RZ, R14.H1_H1 ;  /* 0x3000000eff357230 */ /* 0x000fe20000004100 */
[----:B------:R-:W-:Y:S01]  /*d120*/  FFMA.FTZ R9, R59, R56, R9 ;  /* 0x000000383b097223 */ /* 0x000fe20000010009 */
[----:B------:R-:W-:Y:S01]  /*d130*/  HADD2.F32 R14, -RZ, R15.H0_H0 ;  /* 0x2000000fff0e7230 */ /* 0x000fe20000004100 */
[C---:B------:R-:W-:Y:S01]  /*d140*/  FMUL.FTZ R8, R10.reuse, R13 ;  /* 0x0000000d0a087220 */ /* 0x040fe20000410000 */
[----:B------:R-:W-:Y:S01]  /*d150*/  HADD2.F32 R56, -RZ, R33.H1_H1 ;  /* 0x30000021ff387230 */ /* 0x000fe20000004100 */
[----:B------:R-:W-:Y:S01]  /*d160*/  FMUL.FTZ R65, R10, R55 ;  /* 0x000000370a417220 */ /* 0x000fe20000410000 */
[----:B------:R-:W-:Y:S01]  /*d170*/  HADD2.F32 R15, -RZ, R15.H1_H1 ;  /* 0x3000000fff0f7230 */ /* 0x000fe20000004100 */
[----:B------:R-:W-:Y:S01]  /*d180*/  FMUL.FTZ R10, R64, R53 ;  /* 0x00000035400a7220 */ /* 0x000fe20000410000 */
[----:B------:R-:W-:Y:S01]  /*d190*/  F2FP.PACK_AB R9, R9, R54 ;  /* 0x000000360909723e */ /* 0x000fe200000000ff */
[----:B------:R-:W-:Y:S01]  /*d1a0*/  FFMA.FTZ R55, R58, R55, R8 ;  /* 0x000000373a377223 */ /* 0x000fe20000010008 */
[----:B------:R-:W-:Y:S01]  /*d1b0*/  HADD2.F32 R8, -RZ, R33.H0_H0 ;  /* 0x20000021ff087230 */ /* 0x000fe20000004100 */
[----:B------:R-:W-:-:S02]  /*d1c0*/  FMUL.FTZ R64, R64, R57 ;  /* 0x0000003940407220 */ /* 0x000fc40000410000 */
[----:B------:R-:W-:Y:S01]  /*d1d0*/  FFMA.FTZ R10, R56, R57, R10 ;  /* 0x00000039380a7223 */ /* 0x000fe2000001000a */
[----:B------:R-:W-:Y:S01]  /*d1e0*/  HADD2.F32 R57, -RZ, R38.H0_H0 ;  /* 0x20000026ff397230 */ /* 0x000fe20000004100 */
[C---:B------:R-:W-:Y:S02]  /*d1f0*/  FMUL.FTZ R74, R63.reuse, R14 ;  /* 0x0000000e3f4a7220 */ /* 0x040fe40000410000 */
[----:B------:R-:W-:Y:S01]  /*d200*/  FMUL.FTZ R11, R72, R15 ;  /* 0x0000000f480b7220 */ /* 0x000fe20000410000 */
[----:B------:R-:W-:Y:S01]  /*d210*/  F2FP.PACK_AB R10, R10, R55 ;  /* 0x000000370a0a723e */ /* 0x000fe200000000ff */
[----:B------:R-:W-:Y:S02]  /*d220*/  FMUL.FTZ R63, R63, R50 ;  /* 0x000000323f3f7220 */ /* 0x000fe40000410000 */
[----:B------:R-:W-:Y:S02]  /*d230*/  FMUL.FTZ R72, R72, R73 ;  /* 0x0000004948487220 */ /* 0x000fe40000410000 */
[----:B------:R-:W-:-:S02]  /*d240*/  FFMA.FTZ R69, R60, R51, -R69 ;  /* 0x000000333c457223 */ /* 0x000fc40000010845 */
[----:B------:R-:W-:Y:S02]  /*d250*/  FFMA.FTZ R67, R61, R12, -R67 ;  /* 0x0000000c3d437223 */ /* 0x000fe40000010843 */
[----:B------:R-:W-:Y:S01]  /*d260*/  FFMA.FTZ R66, R59, R52, -R66 ;  /* 0x000000343b427223 */ /* 0x000fe20000010842 */
[----:B------:R-:W-:Y:S01]  /*d270*/  F2FP.PACK_AB R12, R69, R70 ;  /* 0x00000046450c723e */ /* 0x000fe200000000ff */
[----:B------:R-:W-:Y:S02]  /*d280*/  FFMA.FTZ R65, R58, R13, -R65 ;  /* 0x0000000d3a417223 */ /* 0x000fe40000010841 */
[----:B------:R-:W-:Y:S01]  /*d290*/  FFMA.FTZ R64, R56, R53, -R64 ;  /* 0x0000003538407223 */ /* 0x000fe20000010840 */
[----:B------:R-:W-:Y:S01]  /*d2a0*/  F2FP.PACK_AB R13, R66, R67 ;  /* 0x00000043420d723e */ /* 0x000fe200000000ff */
[C---:B------:R-:W-:Y:S02]  /*d2b0*/  FFMA.FTZ R63, R57.reuse, R14, -R63 ;  /* 0x0000000e393f7223 */ /* 0x040fe4000001083f */
[----:B------:R-:W-:Y:S01]  /*d2c0*/  FFMA.FTZ R72, R8, R15, -R72 ;  /* 0x0000000f08487223 */ /* 0x000fe20000010848 */
[----:B------:R-:W-:Y:S01]  /*d2d0*/  F2FP.PACK_AB R14, R64, R65 ;  /* 0x00000041400e723e */ /* 0x000fe200000000ff */
[----:B------:R-:W-:-:S02]  /*d2e0*/  FFMA.FTZ R50, R57, R50, R74 ;  /* 0x0000003239327223 */ /* 0x000fc4000001004a */
[----:B------:R-:W-:Y:S01]  /*d2f0*/  FFMA.FTZ R11, R8, R73, R11 ;  /* 0x00000049080b7223 */ /* 0x000fe2000001000b */
[----:B------:R-:W-:Y:S02]  /*d300*/  F2FP.PACK_AB R15, R72, R63 ;  /* 0x0000003f480f723e */ /* 0x000fe400000000ff */
[----:B------:R-:W-:Y:S02]  /*d310*/  F2FP.PACK_AB R8, R68, R71 ;  /* 0x000000474408723e */ /* 0x000fe400000000ff */
[----:B------:R-:W-:Y:S01]  /*d320*/  F2FP.PACK_AB R11, R11, R50 ;  /* 0x000000320b0b723e */ /* 0x000fe200000000ff */
[----:B------:R1:W-:Y:S04]  /*d330*/  STS.128 [R48+0x10080], R12 ;  /* 0x0100800c30007388 */ /* 0x0003e80000000c00 */
[----:B------:R1:W-:Y:S02]  /*d340*/  STS.128 [R46+0x10080], R8 ;  /* 0x010080082e007388 */ /* 0x0003e40000000c00 */
.L_x_838:
[----:B------:R-:W-:Y:S05]  /*d350*/  BSYNC B0 ;  /* 0x0000000000007941 */ /* 0x000fea0003800000 */
.L_x_837:
        /* <DEDUP_REMOVED lines=12> */
[--C-:B------:R-:W-:Y:S01]  /*d420*/  HADD2.F32 R60, -RZ, R22.reuse.H1_H1 ;  /* 0x30000016ff3c7230 */ /* 0x100fe20000004100 */
[----:B------:R-:W-:Y:S01]  /*d430*/  SHF.R.S32.HI R8, RZ, 0x1f, R47 ;  /* 0x0000001fff087819 */ /* 0x000fe2000001142f */
[----:B------:R-:W-:Y:S01]  /*d440*/  HADD2.F32 R54, -RZ, R29.H1_H1 ;  /* 0x3000001dff367230 */ /* 0x000fe20000004100 */
[----:B------:R-:W-:Y:S01]  /*d450*/  LOP3.LUT R9, R10, R41, RZ, 0x3c, !PT ;  /* 0x000000290a097212 */ /* 0x000fe200078e3cff */
[----:B------:R-:W-:Y:S01]  /*d460*/  HADD2.F32 R59, -RZ, R27.H0_H0 ;  /* 0x2000001bff3b7230 */ /* 0x000fe20000004100 */
[----:B------:R-:W-:Y:S01]  /*d470*/  SHF.L.U32 R10, R47, 0x3, RZ ;  /* 0x000000032f0a7819 */ /* 0x000fe200000006ff */
[----:B------:R-:W-:Y:S01]  /*d480*/  HADD2.F32 R68, -RZ, R22.H0_H0 ;  /* 0x20000016ff447230 */ /* 0x000fe20000004100 */
[----:B------:R-:W-:-:S02]  /*d490*/  LEA.HI R8, R8, R47, RZ, 0x3 ;  /* 0x0000002f08087211 */ /* 0x000fc400078f18ff */
[----:B------:R-:W-:Y:S02]  /*d4a0*/  SHF.L.U32 R12, R12, 0x7, RZ ;  /* 0x000000070c0c7819 */ /* 0x000fe400000006ff */
[----:B------:R-:W-:Y:S02]  /*d4b0*/  LOP3.LUT R10, R43, 0x38, R10, 0xf8, !PT ;  /* 0x000000382b0a7812 */ /* 0x000fe400078ef80a */
[----:B------:R-:W-:Y:S02]  /*d4c0*/  SHF.L.U32 R8, R8, 0xa, RZ ;  /* 0x0000000a08087819 */ /* 0x000fe400000006ff */
[----:B------:R-:W-:Y:S02]  /*d4d0*/  LOP3.LUT R12, R12, 0x7fffe000, RZ, 0xc0, !PT ;  /* 0x7fffe0000c0c7812 */ /* 0x000fe400078ec0ff */
[----:B------:R-:W-:Y:S02]  /*d4e0*/  LOP3.LUT R41, R10, R41, RZ, 0x3c, !PT ;  /* 0x000000290a297212 */ /* 0x000fe400078e3cff */
[----:B------:R-:W-:-:S02]  /*d4f0*/  LOP3.LUT R8, R8, 0x7fffe000, RZ, 0xc0, !PT ;  /* 0x7fffe00008087812 */ /* 0x000fc400078ec0ff */
[--C-:B------:R-:W-:Y:S02]  /*d500*/  IADD3 R9, R9, R12, R39.reuse ;  /* 0x0000000c09097210 */ /* 0x100fe40007ffe027 */
[----:B------:R-:W-:Y:S02]  /*d510*/  IADD3 R39, R41, R8, R39 ;  /* 0x0000000829277210 */ /* 0x000fe40007ffe027 */
[----:B------:R-:W-:Y:S02]  /*d520*/  SHF.L.U32 R43, R9, 0x1, RZ ;  /* 0x00000001092b7819 */ /* 0x000fe400000006ff */
[----:B------:R-:W-:-:S03]  /*d530*/  SHF.L.U32 R39, R39, 0x1, RZ ;  /* 0x0000000127277819 */ /* 0x000fc600000006ff */
[----:B------:R-:W1:Y:S04]  /*d540*/  LDS.128 R12, [R43+0x10080] ;  /* 0x010080002b0c7984 */ /* 0x000e680000000c00 */
[----:B------:R-:W2:Y:S01]  /*d550*/  LDS.128 R8, [R39+0x10080] ;  /* 0x0100800027087984 */ /* 0x000ea20000000c00 */
[--C-:B-1----:R-:W-:Y:S02]  /*d560*/  HADD2.F32 R47, -RZ, R12.reuse.H1_H1 ;  /* 0x3000000cff2f7230 */ /* 0x102fe40000004100 */
[----:B------:R-:W-:Y:S02]  /*d570*/  HADD2.F32 R41, -RZ, R12.H0_H0 ;  /* 0x2000000cff297230 */ /* 0x000fe40000004100 */
[--C-:B--2---:R-:W-:Y:S02]  /*d580*/  HADD2.F32 R51, -RZ, R10.reuse.H0_H0 ;  /* 0x2000000aff337230 */ /* 0x104fe40000004100 */
[----:B------:R-:W-:-:S02]  /*d590*/  HADD2.F32 R53, -RZ, R10.H1_H1 ;  /* 0x3000000aff357230 */ /* 0x000fc40000004100 */
[----:B------:R-:W-:Y:S02]  /*d5a0*/  HADD2.F32 R10, -RZ, R23.H1_H1 ;  /* 0x30000017ff0a7230 */ /* 0x000fe40000004100 */
[--C-:B------:R-:W-:Y:S02]  /*d5b0*/  HADD2.F32 R67, -RZ, R8.reuse.H0_H0 ;  /* 0x20000008ff437230 */ /* 0x100fe40000004100 */
[----:B------:R-:W-:Y:S01]  /*d5c0*/  HADD2.F32 R55, -RZ, R8.H1_H1 ;  /* 0x30000008ff377230 */ /* 0x000fe20000004100 */
[----:B------:R-:W-:Y:S01]  /*d5d0*/  FMUL.FTZ R64, R10, R47 ;  /* 0x0000002f0a407220 */ /* 0x000fe20000410000 */
[--C-:B------:R-:W-:Y:S01]  /*d5e0*/  HADD2.F32 R46, -RZ, R11.reuse.H0_H0 ;  /* 0x2000000bff2e7230 */ /* 0x100fe20000004100 */
[C---:B------:R-:W-:Y:S01]  /*d5f0*/  FMUL.FTZ R8, R66.reuse, R41 ;  /* 0x0000002942087220 */ /* 0x040fe20000410000 */
[----:B------:R-:W-:Y:S01]  /*d600*/  HADD2.F32 R69, -RZ, R11.H1_H1 ;  /* 0x3000000bff457230 */ /* 0x000fe20000004100 */
[----:B------:R-:W-:Y:S01]  /*d610*/  FMUL.FTZ R66, R66, R67 ;  /* 0x0000004342427220 */ /* 0x000fe20000410000 */
[--C-:B------:R-:W-:Y:S01]  /*d620*/  HADD2.F32 R12, -RZ, R13.reuse.H0_H0 ;  /* 0x2000000dff0c7230 */ /* 0x100fe20000004100 */
[-C--:B------:R-:W-:Y:S01]  /*d630*/  FMUL.FTZ R65, R10, R55.reuse ;  /* 0x000000370a417220 */ /* 0x080fe20000410000 */
[----:B------:R-:W-:Y:S01]  /*d640*/  HADD2.F32 R48, -RZ, R13.H1_H1 ;  /* 0x3000000dff307230 */ /* 0x000fe20000004100 */
[----:B------:R-:W-:Y:S01]  /*d650*/  FFMA.FTZ R64, R56, R55, R64 ;  /* 0x0000003738407223 */ /* 0x000fe20000010040 */
[----:B------:R-:W-:Y:S01]  /*d660*/  HADD2.F32 R11, -RZ, R23.H0_H0 ;  /* 0x20000017ff0b7230 */ /* 0x000fe20000004100 */
[----:B------:R-:W-:Y:S01]  /*d670*/  FFMA.FTZ R67, R58, R67, R8 ;  /* 0x000000433a437223 */ /* 0x000fe20000010008 */
[--C-:B------:R-:W-:Y:S01]  /*d680*/  HADD2.F32 R50, -RZ, R9.reuse.H0_H0 ;  /* 0x20000009ff327230 */ /* 0x100fe20000004100 */
[----:B------:R-:W-:Y:S01]  /*d690*/  FMUL.FTZ R8, R63, R12 ;  /* 0x0000000c3f087220 */ /* 0x000fe20000410000 */
[----:B------:R-:W-:Y:S01]  /*d6a0*/  HADD2.F32 R52, -RZ, R9.H1_H1 ;  /* 0x30000009ff347230 */ /* 0x000fe20000004100 */
[----:B------:R-:W-:Y:S01]  /*d6b0*/  FMUL.FTZ R9, R11, R48 ;  /* 0x000000300b097220 */ /* 0x000fe20000410000 */
[----:B------:R-:W-:Y:S01]  /*d6c0*/  HADD2.F32 R55, -RZ, R25.H0_H0 ;  /* 0x20000019ff377230 */ /* 0x000fe20000004100 */
[-C--:B------:R-:W-:Y:S01]  /*d6d0*/  FMUL.FTZ R63, R63, R50.reuse ;  /* 0x000000323f3f7220 */ /* 0x080fe20000410000 */
[--C-:B------:R-:W-:Y:S01]  /*d6e0*/  HADD2.F32 R13, -RZ, R14.reuse.H0_H0 ;  /* 0x2000000eff0d7230 */ /* 0x100fe20000004100 */
[----:B------:R-:W-:Y:S01]  /*d6f0*/  FFMA.FTZ R50, R57, R50, R8 ;  /* 0x0000003239327223 */ /* 0x000fe20000010008 */
[----:B------:R-:W-:Y:S01]  /*d700*/  HADD2.F32 R10, -RZ, R27.H1_H1 ;  /* 0x3000001bff0a7230 */ /* 0x000fe20000004100 */
[-C--:B------:R-:W-:Y:S01]  /*d710*/  FMUL.FTZ R62, R11, R52.reuse ;  /* 0x000000340b3e7220 */ /* 0x080fe20000410000 */
[----:B------:R-:W-:Y:S01]  /*d720*/  HADD2.F32 R49, -RZ, R14.H1_H1 ;  /* 0x3000000eff317230 */ /* 0x000fe20000004100 */
[----:B------:R-:W-:Y:S01]  /*d730*/  FFMA.FTZ R9, R55, R52, R9 ;  /* 0x0000003437097223 */ /* 0x000fe20000010009 */
[--C-:B------:R-:W-:Y:S01]  /*d740*/  HADD2.F32 R14, -RZ, R15.reuse.H0_H0 ;  /* 0x2000000fff0e7230 */ /* 0x100fe20000004100 */
[C---:B------:R-:W-:Y:S01]  /*d750*/  FMUL.FTZ R8, R10.reuse, R13 ;  /* 0x0000000d0a087220 */ /* 0x040fe20000410000 */
[--C-:B------:R-:W-:Y:S01]  /*d760*/  HADD2.F32 R52, -RZ, R24.reuse.H1_H1 ;  /* 0x30000018ff347230 */ /* 0x100fe20000004100 */
        /* <DEDUP_REMOVED lines=32> */
.L_x_836:
[----:B------:R-:W-:Y:S05]  /*d970*/  BSYNC B1 ;  /* 0x0000000000017941 */ /* 0x000fea0003800000 */
.L_x_835:
        /* <DEDUP_REMOVED lines=106> */
.L_x_842:
[----:B------:R-:W-:Y:S05]  /*e020*/  BSYNC B0 ;  /* 0x0000000000007941 */ /* 0x000fea0003800000 */
.L_x_841:
        /* <DEDUP_REMOVED lines=97> */
.L_x_840:
[----:B------:R-:W-:Y:S05]  /*e640*/  BSYNC B1 ;  /* 0x0000000000017941 */ /* 0x000fea0003800000 */
.L_x_839:
        /* <DEDUP_REMOVED lines=28> */
[----:B------:R-:W-:Y:S01]  /*e810*/  HADD2.F32 R60, -RZ, R38.H1_H1 ;  /* 0x30000026ff3c7230 */ /* 0x000fe20000004100 */
[----:B------:R-:W-:-:S02]  /*e820*/  SHF.L.U32 R8, R8, 0xa, RZ ;  /* 0x0000000a08087819 */ /* 0x000fc400000006ff */
[----:B------:R-:W-:Y:S02]  /*e830*/  IADD3 R44, R39, R44, RZ ;  /* 0x0000002c272c7210 */ /* 0x000fe40007ffe0ff */
[----:B------:R-:W-:Y:S02]  /*e840*/  LOP3.LUT R9, R9, R40, RZ, 0x3c, !PT ;  /* 0x0000002809097212 */ /* 0x000fe400078e3cff */
        /* <DEDUP_REMOVED lines=9> */
[C---:B------:R-:W-:Y:S01]  /*e8e0*/  FMUL.FTZ R56, R50.reuse, R45 ;  /* 0x0000002d32387220 */ /* 0x040fe20000410000 */
        /* <DEDUP_REMOVED lines=13> */
[-C--:B------:R-:W-:Y:S01]  /*e9c0*/  FMUL.FTZ R55, R55, R51.reuse ;  /* 0x0000003337377220 */ /* 0x080fe20000410000 */
[----:B------:R-:W-:Y:S01]  /*e9d0*/  HADD2.F32 R52, -RZ, R9.H1_H1 ;  /* 0x30000009ff347230 */ /* 0x000fe20000004100 */
[----:B------:R-:W-:Y:S01]  /*e9e0*/  FFMA.FTZ R58, R56, R51, R58 ;  /* 0x00000033383a7223 */ /* 0x000fe2000001003a */
[----:B------:R-:W-:Y:S01]  /*e9f0*/  HADD2.F32 R9, -RZ, R10.H0_H0 ;  /* 0x2000000aff097230 */ /* 0x000fe20000004100 */
[----:B------:R-:W-:Y:S01]  /*ea00*/  FMUL.FTZ R59, R8, R13 ;  /* 0x0000000d083b7220 */ /* 0x000fe20000410000 */
[----:B------:R-:W-:Y:S01]  /*ea10*/  HADD2.F32 R48, -RZ, R14.H1_H1 ;  /* 0x3000000eff307230 */ /* 0x000fe20000004100 */
[----:B------:R-:W-:Y:S01]  /*ea20*/  FMUL.FTZ R61, R32, R47 ;  /* 0x0000002f203d7220 */ /* 0x000fe20000410000 */
        /* <DEDUP_REMOVED lines=8> */
[--C-:B------:R-:W-:Y:S01]  /*eab0*/  HADD2.F32 R14, -RZ, R15.reuse.H0_H0 ;  /* 0x2000000fff0e7230 */ /* 0x100fe20000004100 */
[C---:B------:R-:W-:Y:S01]  /*eac0*/  FMUL.FTZ R62, R51.reuse, R48 ;  /* 0x00000030333e7220 */ /* 0x040fe20000410000 */
[----:B------:R-:W-:Y:S01]  /*ead0*/  HADD2.F32 R61, -RZ, R36.H0_H0 ;  /* 0x20000024ff3d7230 */ /* 0x000fe20000004100 */
[-C--:B------:R-:W-:Y:S01]  /*eae0*/  FMUL.FTZ R51, R51, R53.reuse ;  /* 0x0000003533337220 */ /* 0x080fe20000410000 */
[----:B------:R-:W-:Y:S01]  /*eaf0*/  HADD2.F32 R15, -RZ, R15.H1_H1 ;  /* 0x3000000fff0f7230 */ /* 0x000fe20000004100 */
[----:B------:R-:W-:Y:S01]  /*eb00*/  FFMA.FTZ R62, R9, R53, R62 ;  /* 0x00000035093e7223 */ /* 0x000fe2000001003e */
[----:B------:R-:W-:Y:S01]  /*eb10*/  HADD2.F32 R10, -RZ, R11.H0_H0 ;  /* 0x2000000bff0a7230 */ /* 0x000fe20000004100 */
[----:B------:R-:W-:Y:S01]  /*eb20*/  FFMA.FTZ R50, R54, R45, -R50 ;  /* 0x0000002d36327223 */ /* 0x000fe20000010832 */
[----:B------:R-:W-:Y:S01]  /*eb30*/  HADD2.F32 R36, -RZ, R31.H0_H0 ;  /* 0x2000001fff247230 */ /* 0x000fe20000004100 */
[C---:B------:R-:W-:Y:S01]  /*eb40*/  FMUL.FTZ R31, R61.reuse, R14 ;  /* 0x0000000e3d1f7220 */ /* 0x040fe20000410000 */
[----:B------:R-:W-:Y:S01]  /*eb50*/  HADD2.F32 R53, -RZ, R38.H0_H0 ;  /* 0x20000026ff357230 */ /* 0x000fe20000004100 */
[----:B------:R-:W-:Y:S01]  /*eb60*/  FMUL.FTZ R61, R61, R10 ;  /* 0x0000000a3d3d7220 */ /* 0x000fe20000410000 */
[----:B------:R-:W-:Y:S01]  /*eb70*/  HADD2.F32 R11, -RZ, R11.H1_H1 ;  /* 0x3000000bff0b7230 */ /* 0x000fe20000004100 */
[----:B------:R-:W-:Y:S01]  /*eb80*/  FFMA.FTZ R55, R56, R46, -R55 ;  /* 0x0000002e38377223 */ /* 0x000fe20000010837 */
[----:B------:R-:W-:Y:S01]  /*eb90*/  HADD2.F32 R38, -RZ, R33.H0_H0 ;  /* 0x20000021ff267230 */ /* 0x000fe20000004100 */
[----:B------:R-:W-:-:S02]  /*eba0*/  FMUL.FTZ R33, R36, R15 ;  /* 0x0000000f24217220 */ /* 0x000fc40000410000 */
[----:B------:R-:W-:Y:S02]  /*ebb0*/  FFMA.FTZ R31, R53, R10, R31 ;  /* 0x0000000a351f7223 */ /* 0x000fe4000001001f */
[-C--:B------:R-:W-:Y:S02]  /*ebc0*/  FMUL.FTZ R10, R36, R11.reuse ;  /* 0x0000000b240a7220 */ /* 0x080fe40000410000 */
[----:B------:R-:W-:Y:S02]  /*ebd0*/  FFMA.FTZ R36, R38, R11, R33 ;  /* 0x0000000b26247223 */ /* 0x000fe40000010021 */
        /* <DEDUP_REMOVED lines=11> */
[----:B------:R-:W-:-:S02]  /*ec90*/  F2FP.PACK_AB R14, R51, R60 ;  /* 0x0000003c330e723e */ /* 0x000fc400000000ff */
[----:B------:R-:W-:Y:S02]  /*eca0*/  F2FP.PACK_AB R10, R62, R59 ;  /* 0x0000003b3e0a723e */ /* 0x000fe400000000ff */
[----:B------:R-:W-:-:S05]  /*ecb0*/  F2FP.PACK_AB R15, R38, R61 ;  /* 0x0000003d260f723e */ /* 0x000fca00000000ff */
[----:B------:R1:W-:Y:S04]  /*ecc0*/  STS.128 [R44+0x10080], R12 ;  /* 0x0100800c2c007388 */ /* 0x0003e80000000c00 */
[----:B------:R1:W-:Y:S02]  /*ecd0*/  STS.128 [R42+0x10080], R8 ;  /* 0x010080082a007388 */ /* 0x0003e40000000c00 */
.L_x_844:
[----:B------:R-:W-:Y:S05]  /*ece0*/  BSYNC B0 ;  /* 0x0000000000007941 */ /* 0x000fea0003800000 */
.L_x_843:
[----:B------:R-:W-:-:S13]  /*ecf0*/  ISETP.GE.AND P0, PT, R30, c[0x0][0x27c], PT ;  /* 0x00009f001e007a0c */ /* 0x000fda0003f06270 */
[----:B------:R-:W-:Y:S05]  /*ed00*/  @P0 BRA `(.L_x_822) ;  /* 0x000005f000000947 */ /* 0x000fea0003800000 */
[----:B-1----:R-:W-:Y:S01]  /*ed10*/  SHF.R.S32.HI R9, RZ, 0x1f, R30 ;  /* 0x0000001fff097819 */ /* 0x002fe2000001141e */
[--C-:B------:R-:W-:Y:S02]  /*ed20*/  HADD2.F32 R37, -RZ, R26.reuse.H0_H0 ;  /* 0x2000001aff257230 */ /* 0x100fe40000004100 */
[--C-:B------:R-:W-:Y:S01]  /*ed30*/  HADD2.F32 R44, -RZ, R27.reuse.H1_H1 ;  /* 0x3000001bff2c7230 */ /* 0x100fe20000004100 */
[CC--:B------:R-:W-:Y:S01]  /*ed40*/  LEA.HI R8, R9.reuse, R30.reuse, RZ, 0x3 ;  /* 0x0000001e09087211 */ /* 0x0c0fe200078f18ff */
[----:B------:R-:W-:Y:S01]  /*ed50*/  HADD2.F32 R27, -RZ, R27.H0_H0 ;  /* 0x2000001bff1b7230 */ /* 0x000fe20000004100 */
[----:B------:R-:W-:Y:S01]  /*ed60*/  LEA.HI R12, R9, R30, RZ, 0x6 ;  /* 0x0000001e090c7211 */ /* 0x000fe200078f30ff */
[--C-:B------:R-:W-:Y:S01]  /*ed70*/  HADD2.F32 R46, -RZ, R29.reuse.H1_H1 ;  /* 0x3000001dff2e7230 */ /* 0x100fe20000004100 */
        /* <DEDUP_REMOVED lines=16> */
[--C-:B------:R-:W-:Y:S01]  /*ee80*/  HADD2.F32 R43, -RZ, R23.reuse.H0_H0 ;  /* 0x20000017ff2b7230 */ /* 0x100fe20000004100 */
[----:B------:R-:W-:Y:S01]  /*ee90*/  LOP3.LUT R8, R8, 0x7fffe000, RZ, 0xc0, !PT ;  /* 0x7fffe00008087812 */ /* 0x000fe200078ec0ff */
[----:B------:R-:W-:Y:S01]  /*eea0*/  HADD2.F32 R23, -RZ, R23.H1_H1 ;  /* 0x30000017ff177230 */ /* 0x000fe20000004100 */
        /* <DEDUP_REMOVED lines=14> */
[-C--:B------:R-:W-:Y:S01]  /*ef90*/  FMUL.FTZ R37, R37, R36.reuse ;  /* 0x0000002425257220 */ /* 0x080fe20000410000 */
[----:B------:R-:W-:Y:S01]  /*efa0*/  HADD2.F32 R14, -RZ, R15.H0_H0 ;  /* 0x2000000fff0e7230 */ /* 0x000fe20000004100 */
[----:B------:R-:W-:Y:S01]  /*efb0*/  FFMA.FTZ R42, R41, R36, R42 ;  /* 0x00000024292a7223 */ /* 0x000fe2000001002a */
[----:B------:R-:W-:Y:S01]  /*efc0*/  HADD2.F32 R36, -RZ, R25.H0_H0 ;  /* 0x20000019ff247230 */ /* 0x000fe20000004100 */
[----:B------:R-:W-:Y:S01]  /*efd0*/  FMUL.FTZ R43, R43, R38 ;  /* 0x000000262b2b7220 */ /* 0x000fe20000410000 */
[--C-:B------:R-:W-:Y:S01]  /*efe0*/  HADD2.F32 R9, -RZ, R10.reuse.H0_H0 ;  /* 0x2000000aff097230 */ /* 0x100fe20000004100 */
[C---:B------:R-:W-:Y:S01]  /*eff0*/  FMUL.FTZ R49, R27.reuse, R14 ;  /* 0x0000000e1b317220 */ /* 0x040fe20000410000 */
[----:B------:R-:W-:Y:S01]  /*f000*/  HADD2.F32 R39, -RZ, R10.H1_H1 ;  /* 0x3000000aff277230 */ /* 0x000fe20000004100 */
[----:B------:R-:W-:Y:S01]  /*f010*/  FFMA.FTZ R45, R36, R38, R45 ;  /* 0x00000026242d7223 */ /* 0x000fe2000001002d */
[--C-:B------:R-:W-:Y:S01]  /*f020*/  HADD2.F32 R38, -RZ, R22.reuse.H1_H1 ;  /* 0x30000016ff267230 */ /* 0x100fe20000004100 */
[-C--:B------:R-:W-:Y:S01]  /*f030*/  FMUL.FTZ R44, R44, R9.reuse ;  /* 0x000000092c2c7220 */ /* 0x080fe20000410000 */
[----:B------:R-:W-:Y:S01]  /*f040*/  HADD2.F32 R10, -RZ, R11.H0_H0 ;  /* 0x2000000bff0a7230 */ /* 0x000fe20000004100 */
[----:B------:R-:W-:Y:S01]  /*f050*/  FFMA.FTZ R47, R46, R9, R47 ;  /* 0x000000092e2f7223 */ /* 0x000fe2000001002f */
[----:B------:R-:W-:Y:S01]  /*f060*/  HADD2.F32 R15, -RZ, R15.H1_H1 ;  /* 0x3000000fff0f7230 */ /* 0x000fe20000004100 */
[----:B------:R-:W-:Y:S01]  /*f070*/  FMUL.FTZ R48, R38, R34 ;  /* 0x0000002226307220 */ /* 0x000fe20000410000 */
[----:B------:R-:W-:Y:S01]  /*f080*/  HADD2.F32 R22, -RZ, R22.H0_H0 ;  /* 0x20000016ff167230 */ /* 0x000fe20000004100 */
[-C--:B------:R-:W-:Y:S01]  /*f090*/  FMUL.FTZ R27, R27, R10.reuse ;  /* 0x0000000a1b1b7220 */ /* 0x080fe20000410000 */
[--C-:B------:R-:W-:Y:S01]  /*f0a0*/  HADD2.F32 R9, -RZ, R24.reuse.H1_H1 ;  /* 0x30000018ff097230 */ /* 0x100fe20000004100 */
[----:B------:R-:W-:Y:S01]  /*f0b0*/  FFMA.FTZ R49, R29, R10, R49 ;  /* 0x0000000a1d317223 */ /* 0x000fe20000010031 */
[----:B------:R-:W-:Y:S01]  /*f0c0*/  HADD2.F32 R11, -RZ, R11.H1_H1 ;  /* 0x3000000bff0b7230 */ /* 0x000fe20000004100 */
[----:B------:R-:W-:Y:S01]  /*f0d0*/  FMUL.FTZ R10, R22, R15 ;  /* 0x0000000f160a7220 */ /* 0x000fe20000410000 */
[----:B------:R-:W-:Y:S01]  /*f0e0*/  HADD2.F32 R24, -RZ, R24.H0_H0 ;  /* 0x20000018ff187230 */ /* 0x000fe20000004100 */
[-C--:B------:R-:W-:Y:S01]  /*f0f0*/  FMUL.FTZ R38, R38, R39.reuse ;  /* 0x0000002726267220 */ /* 0x080fe20000410000 */
[----:B------:R-:W-:Y:S01]  /*f100*/  HADD2.F32 R35, -RZ, R12.H0_H0 ;  /* 0x2000000cff237230 */ /* 0x000fe20000004100 */
[----:B------:R-:W-:Y:S01]  /*f110*/  FFMA.FTZ R48, R9, R39, R48 ;  /* 0x0000002709307223 */ /* 0x000fe20000010030 */
[----:B------:R-:W-:Y:S01]  /*f120*/  HADD2.F32 R40, -RZ, R8.H0_H0 ;  /* 0x20000008ff287230 */ /* 0x000fe20000004100 */
[-C--:B------:R-:W-:Y:S01]  /*f130*/  FMUL.FTZ R39, R22, R11.reuse ;  /* 0x0000000b16277220 */ /* 0x080fe20000410000 */
[----:B------:R-:W-:Y:S01]  /*f140*/  HADD2.F32 R12, -RZ, R12.H1_H1 ;  /* 0x3000000cff0c7230 */ /* 0x000fe20000004100 */
[----:B------:R-:W-:Y:S01]  /*f150*/  FFMA.FTZ R22, R24, R11, R10 ;  /* 0x0000000b18167223 */ /* 0x000fe2000001000a */
[----:B------:R-:W-:Y:S01]  /*f160*/  HADD2.F32 R8, -RZ, R8.H1_H1 ;  /* 0x30000008ff087230 */ /* 0x000fe20000004100 */
[C---:B------:R-:W-:Y:S01]  /*f170*/  FMUL.FTZ R11, R26.reuse, R35 ;  /* 0x000000231a0b7220 */ /* 0x040fe20000410000 */
[----:B------:R-:W-:Y:S01]  /*f180*/  HADD2.F32 R25, -RZ, R25.H1_H1 ;  /* 0x30000019ff197230 */ /* 0x000fe20000004100 */
[----:B------:R-:W-:-:S02]  /*f190*/  FMUL.FTZ R26, R26, R40 ;  /* 0x000000281a1a7220 */ /* 0x000fc40000410000 */
[C---:B------:R-:W-:Y:S02]  /*f1a0*/  FMUL.FTZ R10, R23.reuse, R12 ;  /* 0x0000000c170a7220 */ /* 0x040fe40000410000 */
[----:B------:R-:W-:Y:S02]  /*f1b0*/  FFMA.FTZ R40, R28, R40, R11 ;  /* 0x000000281c287223 */ /* 0x000fe4000001000b */
[-C--:B------:R-:W-:Y:S02]  /*f1c0*/  FMUL.FTZ R11, R23, R8.reuse ;  /* 0x00000008170b7220 */ /* 0x080fe40000410000 */
[----:B------:R-:W-:Y:S01]  /*f1d0*/  FFMA.FTZ R23, R25, R8, R10 ;  /* 0x0000000819177223 */ /* 0x000fe2000001000a */
[----:B------:R-:W-:Y:S01]  /*f1e0*/  F2FP.PACK_AB R10, R48, R47 ;  /* 0x0000002f300a723e */ /* 0x000fe200000000ff */
[----:B------:R-:W-:Y:S02]  /*f1f0*/  FFMA.FTZ R36, R36, R33, -R43 ;  /* 0x0000002124247223 */ /* 0x000fe4000001082b */
[----:B------:R-:W-:Y:S01]  /*f200*/  FFMA.FTZ R37, R41, R32, -R37 ;  /* 0x0000002029257223 */ /* 0x000fe20000010825 */
[----:B------:R-:W-:Y:S01]  /*f210*/  F2FP.PACK_AB R8, R23, R40 ;  /* 0x000000281708723e */ /* 0x000fe200000000ff */
[----:B------:R-:W-:-:S02]  /*f220*/  FFMA.FTZ R44, R46, R13, -R44 ;  /* 0x0000000d2e2c7223 */ /* 0x000fc4000001082c */
[----:B------:R-:W-:Y:S01]  /*f230*/  FFMA.FTZ R33, R9, R34, -R38 ;  /* 0x0000002209217223 */ /* 0x000fe20000010826 */
[----:B------:R-:W-:Y:S01]  /*f240*/  F2FP.PACK_AB R13, R36, R37 ;  /* 0x00000025240d723e */ /* 0x000fe200000000ff */
[----:B------:R-:W-:Y:S01]  /*f250*/  FFMA.FTZ R27, R29, R14, -R27 ;  /* 0x0000000e1d1b7223 */ /* 0x000fe2000001081b */
[----:B------:R-:W-:Y:S01]  /*f260*/  F2FP.PACK_AB R9, R45, R42 ;  /* 0x0000002a2d09723e */ /* 0x000fe200000000ff */
[----:B------:R-:W-:Y:S01]  /*f270*/  FFMA.FTZ R24, R24, R15, -R39 ;  /* 0x0000000f18187223 */ /* 0x000fe20000010827 */
[----:B------:R-:W-:Y:S01]  /*f280*/  F2FP.PACK_AB R14, R33, R44 ;  /* 0x0000002c210e723e */ /* 0x000fe200000000ff */
[----:B------:R-:W-:Y:S02]  /*f290*/  FFMA.FTZ R26, R28, R35, -R26 ;  /* 0x000000231c1a7223 */ /* 0x000fe4000001081a */
[----:B------:R-:W-:Y:S01]  /*f2a0*/  FFMA.FTZ R25, R25, R12, -R11 ;  /* 0x0000000c19197223 */ /* 0x000fe2000001080b */
[----:B------:R-:W-:Y:S02]  /*f2b0*/  F2FP.PACK_AB R15, R24, R27 ;  /* 0x0000001b180f723e */ /* 0x000fe400000000ff */
[----:B------:R-:W-:-:S02]  /*f2c0*/  F2FP.PACK_AB R11, R22, R49 ;  /* 0x00000031160b723e */ /* 0x000fc400000000ff */
[----:B------:R-:W-:-:S05]  /*f2d0*/  F2FP.PACK_AB R12, R25, R26 ;  /* 0x0000001a190c723e */ /* 0x000fca00000000ff */
[----:B------:R1:W-:Y:S04]  /*f2e0*/  STS.128 [R30+0x10080], R12 ;  /* 0x0100800c1e007388 */ /* 0x0003e80000000c00 */
[----:B------:R1:W-:Y:S02]  /*f2f0*/  STS.128 [R31+0x10080], R8 ;  /* 0x010080081f007388 */ /* 0x0003e40000000c00 */
.L_x_822:
[----:B------:R-:W-:Y:S05]  /*f300*/  BSYNC B2 ;  /* 0x0000000000027941 */ /* 0x000fea0003800000 */
.L_x_794:
[----:B-1----:R-:W-:Y:S01]  /*f310*/  IMAD R8, R19, c[0x0][0x208], RZ ;  /* 0x0000820013087a24 */ /* 0x002fe200078e02ff */
[----:B------:R-:W-:Y:S01]  /*f320*/  ISETP.GT.AND P3, PT, R86, 0x7f, PT ;  /* 0x0000007f5600780c */ /* 0x000fe20003f64270 */
[----:B------:R-:W-:Y:S01]  /*f330*/  IMAD.SHL.U32 R10, R20, 0x40, RZ ;  /* 0x00000040140a7824 */ /* 0x000fe200078e00ff */
[----:B------:R-:W-:Y:S01]  /*f340*/  SEL R13, RZ, 0x4, P6 ;  /* 0x00000004ff0d7807 */ /* 0x000fe20003000000 */
[----:B------:R-:W-:Y:S01]  /*f350*/  IMAD.WIDE.U32 R14, R21, c[0x0][0x208], RZ ;  /* 0x00008200150e7a25 */ /* 0x000fe200078e00ff */
[----:B------:R-:W-:Y:S01]  /*f360*/  LEA.HI R7, R7, R86, RZ, 0x5 ;  /* 0x0000005607077211 */ /* 0x000fe200078f28ff */
[----:B------:R-:W-:-:S04]  /*f370*/  DEPBAR.LE SB0, 0x0 ;  /* 0x000080000000791a */ /* 0x000fc80000000000 */
[----:B------:R-:W-:Y:S01]  /*f380*/  IMAD R8, R21, c[0x0][0x20c], R8 ;  /* 0x0000830015087a24 */ /* 0x000fe200078e0208 */
[----:B------:R-:W-:Y:S01]  /*f390*/  LOP3.LUT R10, R10, 0x1c0, RZ, 0xc0, !PT ;  /* 0x000001c00a0a7812 */ /* 0x000fe200078ec0ff */
[----:B------:R-:W-:Y:S01]  /*f3a0*/  IMAD.SHL.U32 R9, R157, 0x8, RZ ;  /* 0x000000089d097824 */ /* 0x000fe200078e00ff */
[----:B------:R-:W-:Y:S01]  /*f3b0*/  BAR.SYNC.DEFER_BLOCKING 0x0 ;  /* 0x0000000000007b1d */ /* 0x000fe20000010000 */
[----:B------:R-:W-:Y:S01]  /*f3c0*/  IMAD.MOV.U32 R232, RZ, RZ, R226 ;  /* 0x000000ffffe87224 */ /* 0x000fe200078e00e2 */
[----:B------:R-:W-:Y:S01]  /*f3d0*/  LOP3.LUT P1, RZ, R20, 0x2, RZ, 0xc0, !PT ;  /* 0x0000000214ff7812 */ /* 0x000fe2000782c0ff */
[----:B------:R-:W-:Y:S01]  /*f3e0*/  IMAD.IADD R8, R15, 0x1, R8 ;  /* 0x000000010f087824 */ /* 0x000fe200078e0208 */
[----:B------:R-:W-:Y:S01]  /*f3f0*/  LOP3.LUT R9, R10, 0x8, R9, 0xf8, !PT ;  /* 0x000000080a097812 */ /* 0x000fe200078ef809 */
[----:B------:R-:W-:Y:S01]  /*f400*/  IMAD.WIDE.U32 R14, R14, 0x30, R232 ;  /* 0x000000300e0e7825 */ /* 0x000fe200078e00e8 */
[----:B------:R-:W-:Y:S02]  /*f410*/  SHF.R.U32.HI R10, RZ, 0x3, R10 ;  /* 0x00000003ff0a7819 */ /* 0x000fe4000001160a */
[----:B------:R-:W-:Y:S01]  /*f420*/  P2R R12, PR, RZ, 0x40 ;  /* 0x00000040ff0c7803 */ /* 0x000fe20000000000 */
[----:B------:R-:W-:Y:S01]  /*f430*/  IMAD R8, R8, 0x30, RZ ;  /* 0x0000003008087824 */ /* 0x000fe200078e02ff */
[----:B------:R-:W-:Y:S01]  /*f440*/  LOP3.LUT R10, R9, R10, RZ, 0x3c, !PT ;  /* 0x0000000a090a7212 */ /* 0x000fe200078e3cff */
[----:B------:R-:W-:Y:S01]  /*f450*/  IMAD.SHL.U32 R11, R7, 0x20, RZ ;  /* 0x00000020070b7824 */ /* 0x000fe200078e00ff */
[----:B------:R-:W-:Y:S01]  /*f460*/  LEA R24, P0, R14, c[0x0][0x1f8], 0x1 ;  /* 0x00007e000e187a11 */ /* 0x000fe200078008ff */
[----:B------:R-:W-:Y:S01]  /*f470*/  IMAD.IADD R8, R15, 0x1, R8 ;  /* 0x000000010f087824 */ /* 0x000fe200078e0208 */
[----:B------:R-:W-:Y:S01]  /*f480*/  SEL R9, RZ, 0x2, P4 ;  /* 0x00000002ff097807 */ /* 0x000fe20002000000 */
[----:B------:R-:W-:Y:S01]  /*f490*/  IMAD R221, R17, 0x200, R10 ;  /* 0x0000020011dd7824 */ /* 0x000fe200078e020a */
[----:B------:R-:W-:Y:S01]  /*f4a0*/  LOP3.LUT R11, R11, 0x7ffffc00, RZ, 0xc0, !PT ;  /* 0x7ffffc000b0b7812 */ /* 0x000fe200078ec0ff */
[----:B------:R-:W-:Y:S01]  /*f4b0*/  IMAD.SHL.U32 R228, R16, 0x2, RZ ;  /* 0x0000000210e47824 */ /* 0x000fe200078e00ff */
[----:B------:R-:W-:Y:S01]  /*f4c0*/  LEA.HI.X R25, R14, c[0x0][0x1fc], R8, 0x1, P0 ;  /* 0x00007f000e197a11 */ /* 0x000fe200000f0c08 */
[----:B------:R-:W-:Y:S01]  /*f4d0*/  @!P3 IMAD.MOV.U32 R8, RZ, RZ, c[0x0][0x20c] ;  /* 0x00008300ff08b624 */ /* 0x000fe200078e00ff */
[----:B------:R-:W-:Y:S01]  /*f4e0*/  IADD3 R13, R13, R9, R18 ;  /* 0x000000090d0d7210 */ /* 0x000fe20007ffe012 */
[----:B------:R-:W-:Y:S01]  /*f4f0*/  @!P3 IMAD.MOV.U32 R9, RZ, RZ, c[0x0][0x208] ;  /* 0x00008200ff09b624 */ /* 0x000fe200078e00ff */
[----:B------:R-:W-:Y:S01]  /*f500*/  SEL R14, RZ, 0x8, P5 ;  /* 0x00000008ff0e7807 */ /* 0x000fe20002800000 */
[----:B------:R-:W-:-:S03]  /*f510*/  IMAD.SHL.U32 R221, R221, 0x2, RZ ;  /* 0x00000002dddd7824 */ /* 0x000fc600078e00ff */
[C---:B------:R-:W-:Y:S01]  /*f520*/  @!P3 LEA R56, P0, R9.reuse, R24, 0x6 ;  /* 0x000000180938b211 */ /* 0x040fe200078030ff */
[----:B------:R-:W-:Y:S01]  /*f530*/  IMAD.IADD R13, R14, 0x1, R13 ;  /* 0x000000010e0d7824 */ /* 0x000fe200078e020d */
[----:B------:R-:W-:Y:S01]  /*f540*/  IADD3 R14, R0, R87, -R157 ;  /* 0x00000057000e7210 */ /* 0x000fe20007ffe89d */
[----:B------:R-:W-:Y:S01]  /*f550*/  IMAD.IADD R0, R2, 0x1, R11 ;  /* 0x0000000102007824 */ /* 0x000fe200078e020b */
[----:B------:R-:W-:Y:S01]  /*f560*/  @!P3 LEA.HI.X R57, R9, R25, R8, 0x6, P0 ;  /* 0x000000190939b211 */ /* 0x000fe200000f3408 */
[----:B------:R-:W-:Y:S01]  /*f570*/  LDSM.16.M88.4 R16, [R221+0xa080] ;  /* 0x00a08000dd10783b */ /* 0x000fe20000000200 */
[----:B------:R-:W-:Y:S01]  /*f580*/  LOP3.LUT P4, RZ, R13, 0x1, RZ, 0xc0, !PT ;  /* 0x000000010dff7812 */ /* 0x000fe2000788c0ff */
[C---:B------:R-:W-:Y:S01]  /*f590*/  IMAD.SHL.U32 R28, R0.reuse, 0x2, RZ ;  /* 0x00000002001c7824 */ /* 0x040fe200078e00ff */
[----:B------:R-:W-:Y:S01]  /*f5a0*/  LEA R222, R0, 0x10080, 0x1 ;  /* 0x0001008000de7811 */ /* 0x000fe200078e08ff */
[----:B------:R-:W-:Y:S01]  /*f5b0*/  LDSM.16.M88.4 R44, [R221+0xa880] ;  /* 0x00a88000dd2c783b */ /* 0x000fe20000000200 */
[----:B------:R-:W-:Y:S01]  /*f5c0*/  ISETP.LT.OR P0, PT, R14, 0x1, !P4 ;  /* 0x000000010e00780c */ /* 0x000fe20006701670 */
[----:B------:R-:W-:Y:S01]  /*f5d0*/  IMAD.MOV.U32 R0, RZ, RZ, 0x40 ;  /* 0x00000040ff007424 */ /* 0x000fe200078e00ff */
[----:B------:R-:W-:Y:S01]  /*f5e0*/  IADD3 R10, R221, 0xa080, RZ ;  /* 0x0000a080dd0a7810 */ /* 0x000fe20007ffe0ff */
[--C-:B------:R-:W-:Y:S01]  /*f5f0*/  IMAD R220, R5, 0x2, R222.reuse ;  /* 0x0000000205dc7824 */ /* 0x100fe200078e02de */
[----:B------:R-:W-:Y:S01]  /*f600*/  IADD3 R219, R221, 0xa0a0, RZ ;  /* 0x0000a0a0dddb7810 */ /* 0x000fe20007ffe0ff */
[----:B------:R-:W1:Y:S01]  /*f610*/  LDSM.16.M88.4 R28, [R28+0x10080] ;  /* 0x010080001c1c783b */ /* 0x000e620000000200 */
[----:B------:R-:W-:Y:S01]  /*f620*/  @P1 IADD3 R219, R10, -0x20, RZ ;  /* 0xffffffe00adb1810 */ /* 0x000fe20007ffe0ff */
[----:B------:R-:W-:Y:S01]  /*f630*/  IMAD R218, R3, 0x2, R222 ;  /* 0x0000000203da7824 */ /* 0x000fe200078e02de */
[C---:B------:R-:W-:Y:S01]  /*f640*/  LOP3.LUT P2, RZ, R13.reuse, 0x2, RZ, 0xc0, !PT ;  /* 0x000000020dff7812 */ /* 0x040fe2000784c0ff */
[----:B------:R-:W-:Y:S01]  /*f650*/  LDSM.16.M88.4 R40, [R221+0xb080] ;  /* 0x00b08000dd28783b */ /* 0x000fe20000000200 */
[----:B------:R-:W-:Y:S01]  /*f660*/  LOP3.LUT P1, RZ, R13, 0x4, RZ, 0xc0, !PT ;  /* 0x000000040dff7812 */ /* 0x000fe2000782c0ff */
[----:B------:R-:W-:Y:S01]  /*f670*/  IMAD R217, R3, 0x2, R220 ;  /* 0x0000000203d97824 */ /* 0x000fe200078e02dc */
[----:B------:R-:W-:Y:S01]  /*f680*/  @!P3 ISETP.LT.OR P4, PT, R14, 0x21, !P4 ;  /* 0x000000210e00b80c */ /* 0x000fe20006781670 */
[----:B------:R-:W-:Y:S01]  /*f690*/  LDSM.16.M88.4 R8, [R220] ;  /* 0x00000000dc08783b */ /* 0x000fe20000000200 */
[----:B------:R-:W-:-:S02]  /*f6a0*/  IADD3 R211, R219, 0x800, RZ ;  /* 0x00000800dbd37810 */ /* 0x000fc40007ffe0ff */
[C---:B------:R-:W-:Y:S01]  /*f6b0*/  IADD3 R210, R219.reuse, 0x1000, RZ ;  /* 0x00001000dbd27810 */ /* 0x040fe20007ffe0ff */
[----:B------:R-:W2:Y:S01]  /*f6c0*/  LDSM.16.M88.4 R52, [R219] ;  /* 0x00000000db34783b */ /* 0x000ea20000000200 */
[C---:B------:R-:W-:Y:S02]  /*f6d0*/  IADD3 R208, R219.reuse, 0x1800, RZ ;  /* 0x00001800dbd07810 */ /* 0x040fe40007ffe0ff */
[C---:B------:R-:W-:Y:S01]  /*f6e0*/  IADD3 R207, R219.reuse, 0x2000, RZ ;  /* 0x00002000dbcf7810 */ /* 0x040fe20007ffe0ff */
[----:B------:R-:W4:Y:S01]  /*f6f0*/  LDSM.16.M88.4 R48, [R219+0x800] ;  /* 0x00080000db30783b */ /* 0x000f220000000200 */
[C---:B------:R-:W-:Y:S02]  /*f700*/  IADD3 R206, R219.reuse, 0x2800, RZ ;  /* 0x00002800dbce7810 */ /* 0x040fe40007ffe0ff */
[C---:B------:R-:W-:Y:S01]  /*f710*/  IADD3 R205, R219.reuse, 0x3000, RZ ;  /* 0x00003000dbcd7810 */ /* 0x040fe20007ffe0ff */
[----:B------:R-:W-:Y:S01]  /*f720*/  LDSM.16.M88.4 R36, [R219+0x1000] ;  /* 0x00100000db24783b */ /* 0x000fe20000000200 */
[----:B------:R-:W-:-:S02]  /*f730*/  IADD3 R204, R219, 0x3800, RZ ;  /* 0x00003800dbcc7810 */ /* 0x000fc40007ffe0ff */
[C---:B------:R-:W-:Y:S01]  /*f740*/  IADD3 R203, R219.reuse, 0x4000, RZ ;  /* 0x00004000dbcb7810 */ /* 0x040fe20007ffe0ff */
[----:B------:R-:W-:Y:S01]  /*f750*/  @!PT LDS RZ, [RZ] ;  /* 0x00000000fffff984 */ /* 0x000fe20000000800 */
[----:B------:R-:W-:Y:S01]  /*f760*/  @!PT LDS RZ, [RZ] ;  /* 0x00000000fffff984 */ /* 0x000fe20000000800 */
[----:B------:R-:W-:Y:S01]  /*f770*/  @!PT LDS RZ, [RZ] ;  /* 0x00000000fffff984 */ /* 0x000fe20000000800 */
[----:B------:R3:W-:Y:S01]  /*f780*/  LDGSTS.E.BYPASS.LTC128B.128 [R228+0x4080], [R24.64], !P0 ;  /* 0x0408000018e47fae */ /* 0x0007e2000c101d52 */
[----:B------:R-:W-:Y:S02]  /*f790*/  LOP3.LUT P0, RZ, R20, 0x4, RZ, 0xc0, !PT ;  /* 0x0000000414ff7812 */ /* 0x000fe4000780c0ff */
[----:B------:R-:W-:Y:S02]  /*f7a0*/  IADD3 R202, R219, 0x4800, RZ ;  /* 0x00004800dbca7810 */ /* 0x000fe40007ffe0ff */
[----:B------:R-:W-:Y:S02]  /*f7b0*/  SEL R0, R0, 0xffffffc0, !P0 ;  /* 0xffffffc000007807 */ /* 0x000fe40004000000 */
[C---:B------:R-:W-:Y:S02]  /*f7c0*/  ISETP.LT.OR P0, PT, R14.reuse, 0x1, !P2 ;  /* 0x000000010e00780c */ /* 0x040fe40005701670 */
[C---:B------:R-:W-:Y:S01]  /*f7d0*/  @!P3 ISETP.LT.OR P2, PT, R14.reuse, 0x21, !P2 ;  /* 0x000000210e00b80c */ /* 0x040fe20005741670 */
[--C-:B------:R-:W-:Y:S01]  /*f7e0*/  IMAD.IADD R215, R221, 0x1, R0.reuse ;  /* 0x00000001ddd77824 */ /* 0x100fe200078e0200 */
[C---:B------:R-:W-:Y:S01]  /*f7f0*/  IADD3 R201, R219.reuse, 0x5000, RZ ;  /* 0x00005000dbc97810 */ /* 0x040fe20007ffe0ff */
[C---:B------:R-:W-:Y:S01]  /*f800*/  IMAD.IADD R209, R219.reuse, 0x1, R0 ;  /* 0x00000001dbd17824 */ /* 0x040fe200078e0200 */
[----:B------:R-:W-:Y:S01]  /*f810*/  IADD3 R200, R219, 0x5800, RZ ;  /* 0x00005800dbc87810 */ /* 0x000fe20007ffe0ff */
[----:B-1-3--:R-:W-:Y:S06]  /*f820*/  HMMA.16816.F32 R20, R28, R16, RZ ;  /* 0x000000101c14723c */ /* 0x00afec00000018ff */
[----:B------:R1:W-:Y:S01]  /*f830*/  LDGSTS.E.BYPASS.LTC128B.128 [R228+0x5880], [R24.64+0x80], !P0 ;  /* 0x0588008018e47fae */ /* 0x0003e2000c101d52 */
[----:B------:R-:W-:-:S02]  /*f840*/  ISETP.LT.OR P0, PT, R14, 0x1, !P1 ;  /* 0x000000010e00780c */ /* 0x000fc40004f01670 */
[----:B------:R-:W-:Y:S01]  /*f850*/  @!P3 ISETP.LT.OR P1, PT, R14, 0x21, !P1 ;  /* 0x000000210e00b80c */ /* 0x000fe20004f21670 */
[C---:B------:R-:W-:Y:S08]  /*f860*/  HMMA.16816.F32 R16, R28.reuse, R18, RZ ;  /* 0x000000121c10723c */ /* 0x040ff000000018ff */
[----:B------:R-:W-:Y:S02]  /*f870*/  HMMA.16816.F32 R32, R28, R44, RZ ;  /* 0x0000002c1c20723c */ /* 0x000fe400000018ff */
[----:B------:R1:W-:Y:S01]  /*f880*/  LDGSTS.E.BYPASS.LTC128B.128 [R228+0x7080], [R24.64+0x100], !P0 ;  /* 0x0708010018e47fae */ /* 0x0003e2000c101d52 */
[----:B------:R-:W-:-:S04]  /*f890*/  LOP3.LUT P0, RZ, R13, 0x8, RZ, 0xc0, !PT ;  /* 0x000000080dff7812 */ /* 0x000fc8000780c0ff */
[C---:B------:R-:W-:Y:S01]  /*f8a0*/  ISETP.LT.OR P6, PT, R14.reuse, 0x1, !P0 ;  /* 0x000000010e00780c */ /* 0x040fe200047c1670 */
[----:B--2---:R-:W-:Y:S01]  /*f8b0*/  HMMA.16816.F32 R20, R8, R52, R20 ;  /* 0x000000340814723c */ /* 0x004fe20000001814 */
[----:B------:R-:W-:-:S07]  /*f8c0*/  @!P3 ISETP.LT.OR P0, PT, R14, 0x21, !P0 ;  /* 0x000000210e00b80c */ /* 0x000fce0004701670 */
[----:B------:R-:W-:Y:S04]  /*f8d0*/  HMMA.16816.F32 R16, R8, R54, R16 ;  /* 0x000000360810723c */ /* 0x000fe80000001810 */
[----:B------:R1:W-:Y:S01]  /*f8e0*/  LDGSTS.E.BYPASS.LTC128B.128 [R228+0x8880], [R24.64+0x180], !P6 ;  /* 0x0888018018e47fae */ /* 0x0003e2000f101d52 */
[----:B------:R-:W-:-:S03]  /*f8f0*/  ISETP.NE.AND P6, PT, R12, RZ, PT ;  /* 0x000000ff0c00720c */ /* 0x000fc60003fc5270 */
[----:B------:R2:W-:Y:S01]  /*f900*/  @!P3 LDGSTS.E.BYPASS.LTC128B.128 [R228+0x5080], [R56.64], !P4 ;  /* 0x0508000038e4bfae */ /* 0x0005e2000e101d52 */
[----:B------:R-:W-:Y:S01]  /*f910*/  HMMA.16816.F32 R44, R28, R46, RZ ;  /* 0x0000002e1c2c723c */ /* 0x000fe200000018ff */
[----:B------:R-:W-:Y:S02]  /*f920*/  ISETP.GE.AND P4, PT, R87, 0x31, PT ;  /* 0x000000315700780c */ /* 0x000fe40003f86270 */
[----:B------:R2:W-:Y:S04]  /*f930*/  @!P3 LDGSTS.E.BYPASS.LTC128B.128 [R228+0x6880], [R56.64+0x80], !P2 ;  /* 0x0688008038e4bfae */ /* 0x0005e8000d101d52 */
[----:B------:R2:W-:Y:S01]  /*f940*/  @!P3 LDGSTS.E.BYPASS.LTC128B.128 [R228+0x8080], [R56.64+0x100], !P1 ;  /* 0x0808010038e4bfae */ /* 0x0005e2000c901d52 */
[C---:B----4-:R-:W-:Y:S03]  /*f950*/  HMMA.16816.F32 R32, R8.reuse, R48, R32 ;  /* 0x000000300820723c */ /* 0x050fe60000001820 */
[----:B------:R2:W-:Y:S04]  /*f960*/  @!P3 LDGSTS.E.BYPASS.LTC128B.128 [R228+0x9880], [R56.64+0x180], !P0 ;  /* 0x0988018038e4bfae */ /* 0x0005e8000c101d52 */
[----:B------:R-:W-:Y:S04]  /*f970*/  LDSM.16.M88.4 R68, [R218] ;  /* 0x00000000da44783b */ /* 0x000fe80000000200 */
[----:B------:R-:W3:Y:S04]  /*f980*/  LDSM.16.M88.4 R64, [R215+0xa080] ;  /* 0x00a08000d740783b */ /* 0x000ee80000000200 */
[----:B------:R-:W-:Y:S01]  /*f990*/  LDSM.16.M88.4 R12, [R217] ;  /* 0x00000000d90c783b */ /* 0x000fe20000000200 */
[----:B------:R-:W-:Y:S03]  /*f9a0*/  HMMA.16816.F32 R44, R8, R50, R44 ;  /* 0x00000032082c723c */ /* 0x000fe6000000182c */
[----:B------:R-:W4:Y:S04]  /*f9b0*/  LDSM.16.M88.4 R60, [R209] ;  /* 0x00000000d13c783b */ /* 0x000f280000000200 */
[----:B-1----:R-:W1:Y:S04]  /*f9c0*/  LDSM.16.M88.4 R24, [R215+0xa880] ;  /* 0x00a88000d718783b */ /* 0x002e680000000200 */
[----:B------:R-:W-:Y:S01]  /*f9d0*/  LDSM.16.M88.4 R48, [R222+0x4000] ;  /* 0x00400000de30783b */ /* 0x000fe20000000200 */
[C---:B--2---:R-:W-:Y:S03]  /*f9e0*/  HMMA.16816.F32 R56, R28.reuse, R40, RZ ;  /* 0x000000281c38723c */ /* 0x044fe600000018ff */
[----:B------:R-:W2:Y:S04]  /*f9f0*/  LDSM.16.M88.4 R72, [R221+0xb880] ;  /* 0x00b88000dd48783b */ /* 0x000ea80000000200 */
[----:B------:R-:W1:Y:S01]  /*fa00*/  LDSM.16.M88.4 R52, [R215+0xb080] ;  /* 0x00b08000d734783b */ /* 0x000e620000000200 */
[----:B------:R-:W-:Y:S03]  /*fa10*/  HMMA.16816.F32 R28, R28, R42, RZ ;  /* 0x0000002a1c1c723c */ /* 0x000fe600000018ff */
[----:B------:R-:W1:Y:S04]  /*fa20*/  LDSM.16.M88.4 R40, [R209+0x800] ;  /* 0x00080000d128783b */ /* 0x000e680000000200 */
[----:B------:R-:W-:Y:S04]  /*fa30*/  LDSM.16.M88.4 R80, [R215+0xe080] ;  /* 0x00e08000d750783b */ /* 0x000fe80000000200 */
[----:B-----5:R-:W-:Y:S01]  /*fa40*/  LDSM.16.M88.4 R88, [R209+0x3800] ;  /* 0x00380000d158783b */ /* 0x020fe20000000200 */
[C---:B---3--:R-:W-:Y:S03]  /*fa50*/  HMMA.16816.F32 R20, R68.reuse, R64, R20 ;  /* 0x000000404414723c */ /* 0x048fe60000001814 */
[----:B------:R-:W-:Y:S04]  /*fa60*/  LDSM.16.M88.4 R76, [R221+0xf080] ;  /* 0x00f08000dd4c783b */ /* 0x000fe80000000200 */
[----:B------:R-:W0:Y:S01]  /*fa70*/  LDGDEPBAR ;  /* 0x00000000000079af */ /* 0x000e220000000000 */
[----:B------:R-:W-:Y:S03]  /*fa80*/  HMMA.16816.F32 R16, R68, R66, R16 ;  /* 0x000000424410723c */ /* 0x000fe60000001810 */
[----:B------:R-:W-:Y:S05]  /*fa90*/  LDSM.16.M88.4 R64, [R219+0x1800] ;  /* 0x00180000db40783b */ /* 0x000fea0000000200 */
[----:B------:R-:W-:Y:S08]  /*faa0*/  HMMA.16816.F32 R56, R8, R36, R56 ;  /* 0x000000240838723c */ /* 0x000ff00000001838 */
[C---:B----4-:R-:W-:Y:S08]  /*fab0*/  HMMA.16816.F32 R20, R12.reuse, R60, R20 ;  /* 0x0000003c0c14723c */ /* 0x050ff00000001814 */
[----:B------:R-:W-:Y:S01]  /*fac0*/  HMMA.16816.F32 R16, R12, R62, R16 ;  /* 0x0000003e0c10723c */ /* 0x000fe20000001810 */
[----:B------:R-:W-:Y:S07]  /*fad0*/  LDSM.16.M88.4 R60, [R221+0xc880] ;  /* 0x00c88000dd3c783b */ /* 0x000fee0000000200 */
[----:B------:R-:W-:Y:S01]  /*fae0*/  HMMA.16816.F32 R8, R8, R38, R28 ;  /* 0x000000260808723c */ /* 0x000fe2000000181c */
[----:B------:R-:W-:Y:S04]  /*faf0*/  LDSM.16.M88.4 R36, [R209+0x1000] ;  /* 0x00100000d124783b */ /* 0x000fe80000000200 */
[----:B------:R-:W-:Y:S03]  /*fb00*/  LDSM.16.M88.4 R28, [R221+0xc080] ;  /* 0x00c08000dd1c783b */ /* 0x000fe60000000200 */
[C---:B-1----:R-:W-:Y:S08]  /*fb10*/  HMMA.16816.F32 R32, R68.reuse, R24, R32 ;  /* 0x000000184420723c */ /* 0x042ff00000001820 */
[----:B------:R-:W-:Y:S01]  /*fb20*/  HMMA.16816.F32 R44, R68, R26, R44 ;  /* 0x0000001a442c723c */ /* 0x000fe2000000182c */
[----:B------:R-:W1:Y:S07]  /*fb30*/  LDSM.16.M88.4 R24, [R220+0x4000] ;  /* 0x00400000dc18783b */ /* 0x000e6e0000000200 */
[C---:B--2---:R-:W-:Y:S08]  /*fb40*/  HMMA.16816.F32 R20, R48.reuse, R72, R20 ;  /* 0x000000483014723c */ /* 0x044ff00000001814 */
[----:B------:R-:W-:Y:S01]  /*fb50*/  HMMA.16816.F32 R16, R48, R74, R16 ;  /* 0x0000004a3010723c */ /* 0x000fe20000001810 */
[----:B------:R-:W-:Y:S07]  /*fb60*/  LDSM.16.M88.4 R72, [R209+0x1800] ;  /* 0x00180000d148783b */ /* 0x000fee0000000200 */
[C---:B------:R-:W-:Y:S08]  /*fb70*/  HMMA.16816.F32 R56, R68.reuse, R52, R56 ;  /* 0x000000344438723c */ /* 0x040ff00000001838 */
[----:B------:R-:W-:Y:S01]  /*fb80*/  HMMA.16816.F32 R68, R68, R54, R8 ;  /* 0x000000364444723c */ /* 0x000fe20000001808 */
[----:B------:R-:W-:Y:S04]  /*fb90*/  LDSM.16.M88.4 R52, [R218+0x4000] ;  /* 0x00400000da34783b */ /* 0x000fe80000000200 */
[----:B------:R-:W-:Y:S03]  /*fba0*/  LDSM.16.M88.4 R8, [R219+0x2000] ;  /* 0x00200000db08783b */ /* 0x000fe60000000200 */
[C---:B------:R-:W-:Y:S08]  /*fbb0*/  HMMA.16816.F32 R32, R12.reuse, R40, R32 ;  /* 0x000000280c20723c */ /* 0x040ff00000001820 */
[----:B------:R-:W-:Y:S01]  /*fbc0*/  HMMA.16816.F32 R44, R12, R42, R44 ;  /* 0x0000002a0c2c723c */ /* 0x000fe2000000182c */
[----:B------:R-:W2:Y:S07]  /*fbd0*/  LDSM.16.M88.4 R40, [R215+0xb880] ;  /* 0x00b88000d728783b */ /* 0x000eae0000000200 */
[C---:B-1----:R-:W-:Y:S08]  /*fbe0*/  HMMA.16816.F32 R20, R24.reuse, R64, R20 ;  /* 0x000000401814723c */ /* 0x042ff00000001814 */
        /* <DEDUP_REMOVED lines=44> */
[----:B------:R-:W1:Y:S04]  /*feb0*/  LDSM.16.M88.4 R28, [R209+0x3000] ;  /* 0x00300000d11c783b */ /* 0x000e680000000200 */
[----:B------:R-:W3:Y:S03]  /*fec0*/  LDSM.16.M88.4 R40, [R219+0x3800] ;  /* 0x00380000db28783b */ /* 0x000ee60000000200 */
[C---:B------:R-:W-:Y:S08]  /*fed0*/  HMMA.16816.F32 R32, R8.reuse, R24, R32 ;  /* 0x000000180820723c */ /* 0x040ff00000001820 */
[----:B------:R-:W-:Y:S01]  /*fee0*/  HMMA.16816.F32 R44, R8, R26, R44 ;  /* 0x0000001a082c723c */ /* 0x000fe2000000182c */
[----:B------:R-:W4:Y:S07]  /*fef0*/  LDSM.16.M88.4 R24, [R219+0x4000] ;  /* 0x00400000db18783b */ /* 0x000f2e0000000200 */
[C---:B--2---:R-:W-:Y:S08]  /*ff00*/  HMMA.16816.F32 R20, R72.reuse, R48, R20 ;  /* 0x000000304814723c */ /* 0x044ff00000001814 */
[----:B------:R-:W-:Y:S01]  /*ff10*/  HMMA.16816.F32 R16, R72, R50, R16 ;  /* 0x000000324810723c */ /* 0x000fe20000001810 */
[----:B------:R-:W-:Y:S07]  /*ff20*/  LDSM.16.M88.4 R48, [R219+0x4800] ;  /* 0x00480000db30783b */ /* 0x000fee0000000200 */
[C---:B------:R-:W-:Y:S08]  /*ff30*/  HMMA.16816.F32 R56, R8.reuse, R52, R56 ;  /* 0x000000340838723c */ /* 0x040ff00000001838 */
[----:B------:R-:W-:Y:S01]  /*ff40*/  HMMA.16816.F32 R68, R8, R54, R68 ;  /* 0x000000360844723c */ /* 0x000fe20000001844 */
[----:B------:R-:W-:Y:S04]  /*ff50*/  LDSM.16.M88.4 R52, [R222+0xc000] ;  /* 0x00c00000de34783b */ /* 0x000fe80000000200 */
[----:B------:R-:W2:Y:S03]  /*ff60*/  LDSM.16.M88.4 R8, [R221+0xe880] ;  /* 0x00e88000dd08783b */ /* 0x000ea60000000200 */
[C---:B-1----:R-:W-:Y:S08]  /*ff70*/  HMMA.16816.F32 R20, R64.reuse, R28, R20 ;  /* 0x0000001c4014723c */ /* 0x042ff00000001814 */
[----:B------:R-:W-:Y:S01]  /*ff80*/  HMMA.16816.F32 R16, R64, R30, R16 ;  /* 0x0000001e4010723c */ /* 0x000fe20000001810 */
[----:B------:R-:W-:Y:S07]  /*ff90*/  LDSM.16.M88.4 R28, [R218+0xc000] ;  /* 0x00c00000da1c783b */ /* 0x000fee0000000200 */
[C---:B---3--:R-:W-:Y:S08]  /*ffa0*/  HMMA.16816.F32 R32, R12.reuse, R40, R32 ;  /* 0x000000280c20723c */ /* 0x048ff00000001820 */
[C---:B------:R-:W-:Y:S01]  /*ffb0*/  HMMA.16816.F32 R44, R12.reuse, R42, R44 ;  /* 0x0000002a0c2c723c */ /* 0x040fe2000000182c */
[----:B------:R-:W1:Y:S07]  /*ffc0*/  LDSM.16.M88.4 R40, [R220+0xc000] ;  /* 0x00c00000dc28783b */ /* 0x000e6e0000000200 */
[C---:B----4-:R-:W-:Y:S08]  /*ffd0*/  HMMA.16816.F32 R56, R12.reuse, R24, R56 ;  /* 0x000000180c38723c */ /* 0x050ff00000001838 */
[----:B------:R-:W-:Y:S01]  /*ffe0*/  HMMA.16816.F32 R68, R12, R26, R68 ;  /* 0x0000001a0c44723c */ /* 0x000fe20000001844 */
[----:B------:R-:W3:Y:S04]  /*fff0*/  LDSM.16.M88.4 R24, [R215+0xe880] ;  /* 0x00e88000d718783b */ /* 0x000ee80000000200 */
[----:B------:R-:W-:Y:S03]  /*10000*/  LDSM.16.M88.4 R12, [R217+0xc000] ;  /* 0x00c00000d90c783b */ /* 0x000fe60000000200 */
[C---:B--2---:R-:W-:Y:S08]  /*10010*/  HMMA.16816.F32 R20, R52.reuse, R8, R20 ;  /* 0x000000083414723c */ /* 0x044ff00000001814 */
[----:B------:R-:W-:Y:S01]  /*10020*/  HMMA.16816.F32 R16, R52, R10, R16 ;  /* 0x0000000a3410723c */ /* 0x000fe20000001810 */
[----:B------:R-:W-:Y:S07]  /*10030*/  LDSM.16.M88.4 R8, [R209+0x4800] ;  /* 0x00480000d108783b */ /* 0x000fee0000000200 */
[C---:B------:R-:W-:Y:S08]  /*10040*/  HMMA.16816.F32 R32, R72.reuse, R36, R32 ;  /* 0x000000244820723c */ /* 0x040ff00000001820 */
[C---:B------:R-:W-:Y:S01]  /*10050*/  HMMA.16816.F32 R44, R72.reuse, R38, R44 ;  /* 0x00000026482c723c */ /* 0x040fe2000000182c */
[----:B------:R-:W-:Y:S07]  /*10060*/  LDSM.16.M88.4 R36, [R219+0x5000] ;  /* 0x00500000db24783b */ /* 0x000fee0000000200 */
[C---:B------:R-:W-:Y:S08]  /*10070*/  HMMA.16816.F32 R56, R72.reuse, R80, R56 ;  /* 0x000000504838723c */ /* 0x040ff00000001838 */
[----:B------:R-:W-:Y:S01]  /*10080*/  HMMA.16816.F32 R72, R72, R82, R68 ;  /* 0x000000524848723c */ /* 0x000fe20000001844 */
[----:B------:R-:W-:Y:S07]  /*10090*/  LDSM.16.M88.4 R68, [R215+0xf080] ;  /* 0x00f08000d744783b */ /* 0x000fee0000000200 */
[C---:B-1----:R-:W-:Y:S08]  /*100a0*/  HMMA.16816.F32 R20, R40.reuse, R48, R20 ;  /* 0x000000302814723c */ /* 0x042ff00000001814 */
[----:B------:R-:W-:Y:S01]  /*100b0*/  HMMA.16816.F32 R16, R40, R50, R16 ;  /* 0x000000322810723c */ /* 0x000fe20000001810 */
[----:B------:R-:W1:Y:S07]  /*100c0*/  LDSM.16.M88.4 R48, [R221+0xf880] ;  /* 0x00f88000dd30783b */ /* 0x000e6e0000000200 */
[C---:B------:R-:W-:Y:S08]  /*100d0*/  HMMA.16816.F32 R32, R64.reuse, R88, R32 ;  /* 0x000000584020723c */ /* 0x040ff00000001820 */
[C---:B------:R-:W-:Y:S08]  /*100e0*/  HMMA.16816.F32 R44, R64.reuse, R90, R44 ;  /* 0x0000005a402c723c */ /* 0x040ff0000000182c */
[C---:B------:R-:W-:Y:S08]  /*100f0*/  HMMA.16816.F32 R56, R64.reuse, R60, R56 ;  /* 0x0000003c4038723c */ /* 0x040ff00000001838 */
[----:B------:R-:W-:Y:S01]  /*10100*/  HMMA.16816.F32 R72, R64, R62, R72 ;  /* 0x0000003e4048723c */ /* 0x000fe20000001848 */
[----:B------:R-:W-:Y:S07]  /*10110*/  LDSM.16.M88.4 R60, [R209+0x5000] ;  /* 0x00500000d13c783b */ /* 0x000fee0000000200 */
[C---:B---3--:R-:W-:Y:S08]  /*10120*/  HMMA.16816.F32 R20, R28.reuse, R24, R20 ;  /* 0x000000181c14723c */ /* 0x048ff00000001814 */
[----:B------:R-:W-:Y:S01]  /*10130*/  HMMA.16816.F32 R16, R28, R26, R16 ;  /* 0x0000001a1c10723c */ /* 0x000fe20000001810 */
[----:B------:R-:W2:Y:S07]  /*10140*/  LDSM.16.M88.4 R24, [R219+0x5800] ;  /* 0x00580000db18783b */ /* 0x000eae0000000200 */
[C---:B------:R-:W-:Y:S08]  /*10150*/  HMMA.16816.F32 R32, R52.reuse, R76, R32 ;  /* 0x0000004c3420723c */ /* 0x040ff00000001820 */
[C---:B------:R-:W-:Y:S08]  /*10160*/  HMMA.16816.F32 R44, R52.reuse, R78, R44 ;  /* 0x0000004e342c723c */ /* 0x040ff0000000182c */
[C---:B-1----:R-:W-:Y:S08]  /*10170*/  HMMA.16816.F32 R56, R52.reuse, R48, R56 ;  /* 0x000000303438723c */ /* 0x042ff00000001838 */
[----:B------:R-:W-:Y:S08]  /*10180*/  HMMA.16816.F32 R72, R52, R50, R72 ;  /* 0x000000323448723c */ /* 0x000ff00000001848 */
[C---:B------:R-:W-:Y:S08]  /*10190*/  HMMA.16816.F32 R20, R12.reuse, R8, R20 ;  /* 0x000000080c14723c */ /* 0x040ff00000001814 */
[----:B------:R-:W-:Y:S01]  /*101a0*/  HMMA.16816.F32 R16, R12, R10, R16 ;  /* 0x0000000a0c10723c */ /* 0x000fe20000001810 */
[----:B------:R-:W1:Y:S07]  /*101b0*/  LDSM.16.M88.4 R8, [R215+0xf880] ;  /* 0x00f88000d708783b */ /* 0x000e6e0000000200 */
[C---:B------:R-:W-:Y:S08]  /*101c0*/  HMMA.16816.F32 R32, R40.reuse, R36, R32 ;  /* 0x000000242820723c */ /* 0x040ff00000001820 */
[----:B------:R-:W-:Y:S01]  /*101d0*/  HMMA.16816.F32 R44, R40, R38, R44 ;  /* 0x00000026282c723c */ /* 0x000fe2000000182c */
[----:B------:R-:W-:-:S02]  /*101e0*/  FMUL.FTZ R0, R20, c[0x0][0x320] ;  /* 0x0000c80014007a20 */ /* 0x000fc40000410000 */
[----:B------:R-:W-:-:S04]  /*101f0*/  FMUL.FTZ R36, R21, c[0x0][0x320] ;  /* 0x0000c80015247a20 */ /* 0x000fc80000410000 */
[----:B------:R-:W3:Y:S01]  /*10200*/  MUFU.TANH R0, R0 ;  /* 0x0000000000007308 */ /* 0x000ee20000002400 */
[C---:B--2---:R-:W-:Y:S01]  /*10210*/  HMMA.16816.F32 R56, R40.reuse, R24, R56 ;  /* 0x000000182838723c */ /* 0x044fe20000001838 */
[----:B------:R-:W-:Y:S02]  /*10220*/  FMUL.FTZ R16, R16, c[0x0][0x320] ;  /* 0x0000c80010107a20 */ /* 0x000fe40000410000 */
[----:B------:R-:W-:Y:S02]  /*10230*/  FMUL.FTZ R17, R17, c[0x0][0x320] ;  /* 0x0000c80011117a20 */ /* 0x000fe40000410000 */
[----:B------:R-:W-:Y:S02]  /*10240*/  FMUL.FTZ R18, R18, c[0x0][0x320] ;  /* 0x0000c80012127a20 */ /* 0x000fe40000410000 */
[----:B------:R-:W-:Y:S01]  /*10250*/  FMUL.FTZ R24, R22, c[0x0][0x320] ;  /* 0x0000c80016187a20 */ /* 0x000fe20000410000 */
[----:B------:R-:W-:Y:S01]  /*10260*/  HMMA.16816.F32 R72, R40, R26, R72 ;  /* 0x0000001a2848723c */ /* 0x000fe20000001848 */
[----:B------:R-:W-:Y:S01]  /*10270*/  FMUL.FTZ R25, R23, c[0x0][0x320] ;  /* 0x0000c80017197a20 */ /* 0x000fe20000410000 */
[----:B------:R-:W2:Y:S01]  /*10280*/  MUFU.TANH R36, R36 ;  /* 0x0000002400247308 */ /* 0x000ea20000002400 */
[----:B------:R-:W4:Y:S01]  /*10290*/  LDSM.16.M88.4 R20, [R209+0x5800] ;  /* 0x00580000d114783b */ /* 0x000f220000000200 */
[----:B------:R-:W-:-:S04]  /*102a0*/  DEPBAR.LE SB0, 0x0 ;  /* 0x000080000000791a */ /* 0x000fc80000000000 */
[C---:B------:R-:W-:Y:S02]  /*102b0*/  HMMA.16816.F32 R32, R28.reuse, R68, R32 ;  /* 0x000000441c20723c */ /* 0x040fe40000001820 */
[----:B------:R-:W2:Y:S06]  /*102c0*/  MUFU.TANH R24, R24 ;  /* 0x0000001800187308 */ /* 0x000eac0000002400 */
[C---:B------:R-:W-:Y:S02]  /*102d0*/  HMMA.16816.F32 R44, R28.reuse, R70, R44 ;  /* 0x000000461c2c723c */ /* 0x040fe4000000182c */
[----:B------:R-:W2:Y:S06]  /*102e0*/  MUFU.TANH R25, R25 ;  /* 0x0000001900197308 */ /* 0x000eac0000002400 */
[C---:B-1----:R-:W-:Y:S02]  /*102f0*/  HMMA.16816.F32 R56, R28.reuse, R8, R56 ;  /* 0x000000081c38723c */ /* 0x042fe40000001838 */
[----:B------:R-:W1:Y:S05]  /*10300*/  MUFU.TANH R16, R16 ;  /* 0x0000001000107308 */ /* 0x000e6a0000002400 */
[----:B------:R-:W-:Y:S01]  /*10310*/  FMUL.FTZ R8, R19, c[0x0][0x320] ;  /* 0x0000c80013087a20 */ /* 0x000fe20000410000 */
[----:B------:R-:W-:Y:S02]  /*10320*/  HMMA.16816.F32 R72, R28, R10, R72 ;  /* 0x0000000a1c48723c */ /* 0x000fe40000001848 */
[----:B------:R-:W1:Y:S06]  /*10330*/  MUFU.TANH R17, R17 ;  /* 0x0000001100117308 */ /* 0x000e6c0000002400 */
[C---:B------:R-:W-:Y:S02]  /*10340*/  HMMA.16816.F32 R32, R12.reuse, R60, R32 ;  /* 0x0000003c0c20723c */ /* 0x040fe40000001820 */
[----:B------:R-:W1:Y:S06]  /*10350*/  MUFU.TANH R18, R18 ;  /* 0x0000001200127308 */ /* 0x000e6c0000002400 */
[C---:B------:R-:W-:Y:S02]  /*10360*/  HMMA.16816.F32 R44, R12.reuse, R62, R44 ;  /* 0x0000003e0c2c723c */ /* 0x040fe4000000182c */
[----:B------:R-:W1:Y:S06]  /*10370*/  MUFU.TANH R8, R8 ;  /* 0x0000000800087308 */ /* 0x000e6c0000002400 */
[C---:B----4-:R-:W-:Y:S08]  /*10380*/  HMMA.16816.F32 R56, R12.reuse, R20, R56 ;  /* 0x000000140c38723c */ /* 0x050ff00000001838 */
[----:B------:R-:W-:Y:S01]  /*10390*/  HMMA.16816.F32 R72, R12, R22, R72 ;  /* 0x000000160c48723c */ /* 0x000fe20000001848 */
[----:B------:R-:W-:-:S02]  /*103a0*/  FMUL.FTZ R9, R32, c[0x0][0x320] ;  /* 0x0000c80020097a20 */ /* 0x000fc40000410000 */
[----:B------:R-:W-:Y:S02]  /*103b0*/  FMUL.FTZ R19, R33, c[0x0][0x320] ;  /* 0x0000c80021137a20 */ /* 0x000fe40000410000 */
[----:B------:R-:W-:Y:S02]  /*103c0*/  FMUL.FTZ R26, R34, c[0x0][0x320] ;  /* 0x0000c800221a7a20 */ /* 0x000fe40000410000 */
[----:B------:R-:W-:Y:S01]  /*103d0*/  FMUL.FTZ R10, R35, c[0x0][0x320] ;  /* 0x0000c800230a7a20 */ /* 0x000fe20000410000 */
[----:B------:R-:W4:Y:S01]  /*103e0*/  MUFU.TANH R9, R9 ;  /* 0x0000000900097308 */ /* 0x000f220000002400 */
[----:B------:R-:W-:Y:S02]  /*103f0*/  FMUL.FTZ R27, R44, c[0x0][0x320] ;  /* 0x0000c8002c1b7a20 */ /* 0x000fe40000410000 */
[----:B------:R-:W-:Y:S02]  /*10400*/  FMUL.FTZ R20, R45, c[0x0][0x320] ;  /* 0x0000c8002d147a20 */ /* 0x000fe40000410000 */
[----:B------:R-:W-:-:S02]  /*10410*/  FMUL.FTZ R11, R46, c[0x0][0x320] ;  /* 0x0000c8002e0b7a20 */ /* 0x000fc40000410000 */
[----:B------:R-:W-:Y:S01]  /*10420*/  FMUL.FTZ R28, R47, c[0x0][0x320] ;  /* 0x0000c8002f1c7a20 */ /* 0x000fe20000410000 */
[----:B------:R-:W1:Y:S01]  /*10430*/  MUFU.TANH R19, R19 ;  /* 0x0000001300137308 */ /* 0x000e620000002400 */
[----:B------:R-:W-:Y:S02]  /*10440*/  FMUL.FTZ R56, R56, c[0x0][0x320] ;  /* 0x0000c80038387a20 */ /* 0x000fe40000410000 */
[----:B------:R-:W-:Y:S02]  /*10450*/  FMUL.FTZ R57, R57, c[0x0][0x320] ;  /* 0x0000c80039397a20 */ /* 0x000fe40000410000 */
[----:B------:R-:W-:Y:S02]  /*10460*/  FMUL.FTZ R58, R58, c[0x0][0x320] ;  /* 0x0000c8003a3a7a20 */ /* 0x000fe40000410000 */
[----:B------:R-:W-:Y:S01]  /*10470*/  FMUL.FTZ R59, R59, c[0x0][0x320] ;  /* 0x0000c8003b3b7a20 */ /* 0x000fe20000410000 */
[----:B------:R-:W1:Y:S01]  /*10480*/  MUFU.TANH R26, R26 ;  /* 0x0000001a001a7308 */ /* 0x000e620000002400 */
[----:B------:R-:W-:-:S02]  /*10490*/  FMUL.FTZ R72, R72, c[0x0][0x320] ;  /* 0x0000c80048487a20 */ /* 0x000fc40000410000 */
[----:B------:R-:W-:Y:S02]  /*104a0*/  FMUL.FTZ R73, R73, c[0x0][0x320] ;  /* 0x0000c80049497a20 */ /* 0x000fe40000410000 */
[----:B------:R-:W-:Y:S02]  /*104b0*/  FMUL.FTZ R74, R74, c[0x0][0x320] ;  /* 0x0000c8004a4a7a20 */ /* 0x000fe40000410000 */
[----:B------:R-:W-:Y:S01]  /*104c0*/  FMUL.FTZ R75, R75, c[0x0][0x320] ;  /* 0x0000c8004b4b7a20 */ /* 0x000fe20000410000 */
[----:B------:R-:W1:Y:S08]  /*104d0*/  MUFU.TANH R10, R10 ;  /* 0x0000000a000a7308 */ /* 0x000e700000002400 */
[----:B------:R-:W1:Y:S08]  /*104e0*/  MUFU.TANH R27, R27 ;  /* 0x0000001b001b7308 */ /* 0x000e700000002400 */
[----:B------:R-:W1:Y:S08]  /*104f0*/  MUFU.TANH R20, R20 ;  /* 0x0000001400147308 */ /* 0x000e700000002400 */
[----:B------:R-:W1:Y:S08]  /*10500*/  MUFU.TANH R11, R11 ;  /* 0x0000000b000b7308 */ /* 0x000e700000002400 */
[----:B------:R-:W1:Y:S08]  /*10510*/  MUFU.TANH R28, R28 ;  /* 0x0000001c001c7308 */ /* 0x000e700000002400 */
        /* <DEDUP_REMOVED lines=10> */
[----:B--234-:R-:W-:Y:S02]  /*105c0*/  IADD3 R12, -R157, 0x30, RZ ;  /* 0x000000309d0c7810 */ /* 0x01cfe40007ffe1ff */
[----:B------:R-:W-:-:S02]  /*105d0*/  IADD3 R15, R156, -0x2, RZ ;  /* 0xfffffffe9c0f7810 */ /* 0x000fc40007ffe0ff */
[----:B------:R-:W-:Y:S02]  /*105e0*/  ISETP.GE.AND P0, PT, R12, 0x21, PT ;  /* 0x000000210c00780c */ /* 0x000fe40003f06270 */
[----:B------:R-:W-:Y:S01]  /*105f0*/  SHF.R.S32.HI R13, RZ, 0x1f, R15 ;  /* 0x0000001fff0d7819 */ /* 0x000fe2000001140f */
[-C--:B------:R-:W-:Y:S01]  /*10600*/  IMAD R4, R4, R15.reuse, RZ ;  /* 0x0000000f04047224 */ /* 0x080fe200078e02ff */
[----:B------:R-:W-:Y:S01]  /*10610*/  P2R R14, PR, RZ, 0x8 ;  /* 0x00000008ff0e7803 */ /* 0x000fe20000000000 */
[----:B------:R-:W-:Y:S01]  /*10620*/  IMAD.WIDE.U32 R22, R84, R15, RZ ;  /* 0x0000000f54167225 */ /* 0x000fe200078e00ff */
[----:B------:R-:W-:-:S03]  /*10630*/  LOP3.LUT P3, RZ, R225, 0x2, RZ, 0xc0, !PT ;  /* 0x00000002e1ff7812 */ /* 0x000fc6000786c0ff */
[----:B------:R-:W-:-:S04]  /*10640*/  IMAD R13, R13, R84, R4 ;  /* 0x000000540d0d7224 */ /* 0x000fc800078e0204 */
[----:B------:R-:W-:Y:S01]  /*10650*/  IMAD.IADD R13, R23, 0x1, R13 ;  /* 0x00000001170d7824 */ /* 0x000fe200078e020d */
[----:B------:R-:W-:-:S04]  /*10660*/  @P0 IADD3 R15, P2, P1, R230, UR5, R22 ;  /* 0x00000005e60f0c10 */ /* 0x000fc8000f95e016 */
[----:B------:R-:W-:Y:S02]  /*10670*/  @P0 IADD3.X R4, R235, UR8, R13, P2, P1 ;  /* 0x00000008eb040c10 */ /* 0x000fe400097e240d */
[----:B------:R-:W-:-:S13]  /*10680*/  ISETP.GE.AND P1, PT, R12, 0x1, PT ;  /* 0x000000010c00780c */ /* 0x000fda0003f26270 */
[----:B------:R-:W-:-:S05]  /*10690*/  @P1 IADD3 R22, P2, R230, R22, RZ ;  /* 0x00000016e6161210 */ /* 0x000fca0007f5e0ff */
[----:B------:R-:W-:Y:S01]  /*106a0*/  @P1 IMAD.X R13, R13, 0x1, R235, P2 ;  /* 0x000000010d0d1824 */ /* 0x000fe200010e06eb */
[----:B------:R-:W-:-:S04]  /*106b0*/  @P1 LEA R12, P2, R22, c[0x0][0x1c8], 0x1 ;  /* 0x00007200160c1a11 */ /* 0x000fc800078408ff */
[----:B------:R-:W-:Y:S02]  /*106c0*/  @P1 LEA.HI.X R13, R22, c[0x0][0x1cc], R13, 0x1, P2 ;  /* 0x00007300160d1a11 */ /* 0x000fe400010f0c0d */
[----:B------:R-:W-:-:S03]  /*106d0*/  @P0 LEA R22, P2, R15, c[0x0][0x1c8], 0x1 ;  /* 0x000072000f160a11 */ /* 0x000fc600078408ff */
[----:B------:R-:W-:Y:S01]  /*106e0*/  @!PT LDS RZ, [RZ] ;  /* 0x00000000fffff984 */ /* 0x000fe20000000800 */
[----:B------:R-:W-:Y:S01]  /*106f0*/  @!PT LDS RZ, [RZ] ;  /* 0x00000000fffff984 */ /* 0x000fe20000000800 */
[----:B------:R-:W-:Y:S01]  /*10700*/  @!PT LDS RZ, [RZ] ;  /* 0x00000000fffff984 */ /* 0x000fe20000000800 */
[----:B------:R2:W-:Y:S01]  /*10710*/  @P1 LDGSTS.E.BYPASS.LTC128B.128 [R228+0xa080], [R12.64], !P3 ;  /* 0x0a0800000ce41fae */ /* 0x0005e2000d901d52 */
[----:B------:R-:W-:Y:S02]  /*10720*/  @P0 LEA.HI.X R23, R15, c[0x0][0x1cc], R4, 0x1, P2 ;  /* 0x000073000f170a11 */ /* 0x000fe400010f0c04 */
[----:B------:R-:W-:Y:S02]  /*10730*/  LOP3.LUT P2, RZ, R225, 0x1, RZ, 0xc0, !PT ;  /* 0x00000001e1ff7812 */ /* 0x000fe4000784c0ff */
[----:B------:R-:W-:-:S11]  /*10740*/  ISETP.NE.AND P3, PT, R14, RZ, PT ;  /* 0x000000ff0e00720c */ /* 0x000fd60003f65270 */
[----:B------:R2:W-:Y:S04]  /*10750*/  @P1 LDGSTS.E.BYPASS.LTC128B.128 [R228+0xb880], [R12.64+0x80], !P2 ;  /* 0x0b8800800ce41fae */ /* 0x0005e8000d101d52 */
[----:B------:R2:W-:Y:S04]  /*10760*/  @P1 LDGSTS.E.BYPASS.LTC128B.128 [R228+0xd080], [R12.64+0x100], !P6 ;  /* 0x0d0801000ce41fae */ /* 0x0005e8000f101d52 */
[----:B------:R2:W-:Y:S01]  /*10770*/  @P1 LDGSTS.E.BYPASS.LTC128B.128 [R228+0xe880], [R12.64+0x180], !P5 ;  /* 0x0e8801800ce41fae */ /* 0x0005e2000e901d52 */
[----:B------:R-:W-:-:S13]  /*10780*/  LOP3.LUT P1, RZ, R225, 0x2, RZ, 0xc0, !PT ;  /* 0x00000002e1ff7812 */ /* 0x000fda000782c0ff */
[----:B------:R2:W-:Y:S04]  /*10790*/  @P0 LDGSTS.E.BYPASS.LTC128B.128 [R228+0xb080], [R22.64], !P1 ;  /* 0x0b08000016e40fae */ /* 0x0005e8000c901d52 */
[----:B------:R2:W-:Y:S04]  /*107a0*/  @P0 LDGSTS.E.BYPASS.LTC128B.128 [R228+0xc880], [R22.64+0x80], !P2 ;  /* 0x0c88008016e40fae */ /* 0x0005e8000d101d52 */
[----:B------:R2:W-:Y:S04]  /*107b0*/  @P0 LDGSTS.E.BYPASS.LTC128B.128 [R228+0xe080], [R22.64+0x100], !P6 ;  /* 0x0e08010016e40fae */ /* 0x0005e8000f101d52 */
[----:B------:R2:W-:Y:S02]  /*107c0*/  @P0 LDGSTS.E.BYPASS.LTC128B.128 [R228+0xf880], [R22.64+0x180], !P5 ;  /* 0x0f88018016e40fae */ /* 0x0005e4000e901d52 */
.L_x_845:
[----:B--234-:R-:W-:Y:S01]  /*107d0*/  LOP3.LUT R7, R7, 0xffffffe0, RZ, 0xc0, !PT ;  /* 0xffffffe007077812 */ /* 0x01cfe200078ec0ff */
[----:B------:R-:W-:Y:S01]  /*107e0*/  IMAD.SHL.U32 R216, R2, 0x2, RZ ;  /* 0x0000000202d87824 */ /* 0x000fe200078e00ff */
[----:B------:R-:W0:Y:S03]  /*107f0*/  LDGDEPBAR ;  /* 0x00000000000079af */ /* 0x000e260000000000 */
[----:B------:R-:W-:Y:S01]  /*10800*/  IMAD.IADD R7, R86, 0x1, -R7 ;  /* 0x0000000156077824 */ /* 0x000fe200078e0a07 */
[----:B------:R-:W-:Y:S01]  /*10810*/  LDSM.16.MT88.4 R148, [R216+0x4080] ;  /* 0x00408000d894783b */ /* 0x000fe20000004200 */
[----:B------:R-:W-:-:S02]  /*10820*/  IMAD R214, R5, 0x2, R216 ;  /* 0x0000000205d67824 */ /* 0x000fc400078e02d8 */
[C---:B------:R-:W-:Y:S01]  /*10830*/  IMAD R213, R3.reuse, 0x2, R216 ;  /* 0x0000000203d57824 */ /* 0x040fe200078e02d8 */
[----:B------:R-:W-:Y:S01]  /*10840*/  SHF.R.S32.HI R4, RZ, 0x1f, R7 ;  /* 0x0000001fff047819 */ /* 0x000fe20000011407 */
[----:B------:R-:W-:Y:S01]  /*10850*/  IMAD R212, R3, 0x2, R214 ;  /* 0x0000000203d47824 */ /* 0x000fe200078e02d6 */
[----:B------:R-:W-:Y:S02]  /*10860*/  LDSM.16.MT88.4 R140, [R214+0x4080] ;  /* 0x00408000d68c783b */ /* 0x000fe40000004200 */
[----:B------:R-:W-:Y:S02]  /*10870*/  LEA.HI R4, R4, R7, RZ, 0x2 ;  /* 0x0000000704047211 */ /* 0x000fe400078f10ff */
[----:B------:R-:W-:Y:S02]  /*10880*/  LDSM.16.MT88.4 R132, [R213+0x4080] ;  /* 0x00408000d584783b */ /* 0x000fe40000004200 */
[----:B------:R-:W-:Y:S02]  /*10890*/  LOP3.LUT R4, R4, 0x7ffffffc, RZ, 0xc0, !PT ;  /* 0x7ffffffc04047812 */ /* 0x000fe400078ec0ff */
[----:B------:R-:W-:Y:S03]  /*108a0*/  LDSM.16.MT88.4 R40, [R216+0x5880] ;  /* 0x00588000d828783b */ /* 0x000fe60000004200 */
[----:B------:R-:W-:Y:S01]  /*108b0*/  IMAD.IADD R7, R7, 0x1, -R4 ;  /* 0x0000000107077824 */ /* 0x000fe200078e0a04 */
[----:B------:R-:W-:Y:S03]  /*108c0*/  LDSM.16.MT88.4 R48, [R214+0x5880] ;  /* 0x00588000d630783b */ /* 0x000fe60000004200 */
[----:B------:R-:W-:Y:S01]  /*108d0*/  IMAD R6, R7, -0x2, R6 ;  /* 0xfffffffe07067824 */ /* 0x000fe200078e0206 */
[----:B-1----:R-:W-:Y:S04]  /*108e0*/  LDSM.16.MT88.4 R56, [R213+0x5880] ;  /* 0x00588000d538783b */ /* 0x002fe80000004200 */
[----:B------:R-:W-:Y:S01]  /*108f0*/  ISETP.GT.AND P0, PT, R6, RZ, PT ;  /* 0x000000ff0600720c */ /* 0x000fe20003f04270 */
[----:B------:R-:W-:Y:S03]  /*10900*/  LDSM.16.MT88.4 R64, [R212+0x5880] ;  /* 0x00588000d440783b */ /* 0x000fe60000004200 */
[----:B------:R-:W-:Y:S01]  /*10910*/  FSEL R24, R24, -INF , P0 ;  /* 0xff80000018187808 */ /* 0x000fe20000000000 */
[----:B------:R-:W-:Y:S01]  /*10920*/  LDSM.16.MT88.4 R72, [R216+0x7080] ;  /* 0x00708000d848783b */ /* 0x000fe20000004200 */
[----:B------:R-:W-:-:S02]  /*10930*/  FSEL R4, R0, -INF , P0 ;  /* 0xff80000000047808 */ /* 0x000fc40000000000 */
[----:B------:R-:W-:Y:S01]  /*10940*/  ISETP.GT.AND P0, PT, R6, 0x1, PT ;  /* 0x000000010600780c */ /* 0x000fe20003f04270 */
[----:B------:R-:W-:Y:S03]  /*10950*/  LDSM.16.MT88.4 R80, [R214+0x7080] ;  /* 0x00708000d650783b */ /* 0x000fe60000004200 */
[----:B------:R-:W-:Y:S01]  /*10960*/  FSEL R29, R25, -INF , P0 ;  /* 0xff800000191d7808 */ /* 0x000fe20000000000 */
[----:B------:R-:W-:Y:S01]  /*10970*/  LDSM.16.MT88.4 R88, [R213+0x7080] ;  /* 0x00708000d558783b */ /* 0x000fe20000004200 */
[----:B------:R-:W-:Y:S02]  /*10980*/  FSEL R31, R36, -INF , P0 ;  /* 0xff800000241f7808 */ /* 0x000fe40000000000 */
[----:B------:R-:W-:Y:S01]  /*10990*/  ISETP.GT.AND P0, PT, R6, 0x8, PT ;  /* 0x000000080600780c */ /* 0x000fe20003f04270 */
[----:B------:R-:W-:Y:S01]  /*109a0*/  LDSM.16.MT88.4 R96, [R212+0x7080] ;  /* 0x00708000d460783b */ /* 0x000fe20000004200 */
[----:B------:R-:W-:-:S02]  /*109b0*/  FMNMX.FTZ R0, R4, R31, !PT ;  /* 0x0000001f04007209 */ /* 0x000fc40007810000 */
[----:B------:R-:W-:Y:S01]  /*109c0*/  FSEL R25, R18, -INF , P0 ;  /* 0xff80000012197808 */ /* 0x000fe20000000000 */
[----:B------:R-:W-:Y:S01]  /*109d0*/  LDSM.16.MT88.4 R104, [R216+0x8880] ;  /* 0x00888000d868783b */ /* 0x000fe20000004200 */
[----:B------:R-:W-:Y:S02]  /*109e0*/  FSEL R35, R16, -INF , P0 ;  /* 0xff80000010237808 */ /* 0x000fe40000000000 */
[----:B------:R-:W-:Y:S01]  /*109f0*/  ISETP.GT.AND P0, PT, R6, 0x9, PT ;  /* 0x000000090600780c */ /* 0x000fe20003f04270 */
[----:B------:R-:W-:Y:S01]  /*10a00*/  LDSM.16.MT88.4 R112, [R214+0x8880] ;  /* 0x00888000d670783b */ /* 0x000fe20000004200 */
[----:B------:R-:W-:Y:S02]  /*10a10*/  FMNMX.FTZ R0, R35, R0, !PT ;  /* 0x0000000023007209 */ /* 0x000fe40007810000 */
[----:B------:R-:W-:Y:S01]  /*10a20*/  FSEL R23, R8, -INF , P0 ;  /* 0xff80000008177808 */ /* 0x000fe20000000000 */
[----:B------:R-:W-:Y:S01]  /*10a30*/  LDSM.16.MT88.4 R120, [R213+0x8880] ;  /* 0x00888000d578783b */ /* 0x000fe20000004200 */
[----:B------:R-:W-:-:S02]  /*10a40*/  FSEL R33, R17, -INF , P0 ;  /* 0xff80000011217808 */ /* 0x000fc40000000000 */
[----:B------:R-:W-:Y:S01]  /*10a50*/  ISETP.GT.AND P0, PT, R6, 0x10, PT ;  /* 0x000000100600780c */ /* 0x000fe20003f04270 */
[----:B------:R-:W-:Y:S01]  /*10a60*/  LDSM.16.MT88.4 R164, [R214+0x6080] ;  /* 0x00608000d6a4783b */ /* 0x000fe20000004200 */
[----:B------:R-:W-:Y:S02]  /*10a70*/  FMNMX.FTZ R0, R33, R0, !PT ;  /* 0x0000000021007209 */ /* 0x000fe40007810000 */
[----:B------:R-:W-:Y:S01]  /*10a80*/  FSEL R15, R26, -INF , P0 ;  /* 0xff8000001a0f7808 */ /* 0x000fe20000000000 */
[----:B------:R-:W-:Y:S01]  /*10a90*/  LDSM.16.MT88.4 R160, [R212+0x6080] ;  /* 0x00608000d4a0783b */ /* 0x000fe20000004200 */
[----:B------:R-:W-:Y:S02]  /*10aa0*/  FSEL R21, R9, -INF , P0 ;  /* 0xff80000009157808 */ /* 0x000fe40000000000 */
[----:B------:R-:W-:Y:S02]  /*10ab0*/  ISETP.GT.AND P0, PT, R6, 0x11, PT ;  /* 0x000000110600780c */ /* 0x000fe40003f04270 */
[----:B------:R-:W-:-:S02]  /*10ac0*/  FMNMX.FTZ R0, R21, R0, !PT ;  /* 0x0000000015007209 */ /* 0x000fc40007810000 */
[----:B------:R-:W-:Y:S02]  /*10ad0*/  FSEL R13, R10, -INF , P0 ;  /* 0xff8000000a0d7808 */ /* 0x000fe40000000000 */
[----:B------:R-:W-:Y:S02]  /*10ae0*/  FSEL R19, R19, -INF , P0 ;  /* 0xff80000013137808 */ /* 0x000fe40000000000 */
[----:B------:R-:W-:Y:S02]  /*10af0*/  ISETP.GT.AND P0, PT, R6, 0x18, PT ;  /* 0x000000180600780c */ /* 0x000fe40003f04270 */
[----:B------:R-:W-:Y:S02]  /*10b00*/  FMNMX.FTZ R0, R19, R0, !PT ;  /* 0x0000000013007209 */ /* 0x000fe40007810000 */
[----:B------:R-:W-:Y:S02]  /*10b10*/  FSEL R11, R11, -INF , P0 ;  /* 0xff8000000b0b7808 */ /* 0x000fe40000000000 */
[----:B------:R-:W-:-:S02]  /*10b20*/  FSEL R7, R27, -INF , P0 ;  /* 0xff8000001b077808 */ /* 0x000fc40000000000 */
[----:B------:R-:W-:Y:S02]  /*10b30*/  ISETP.GT.AND P0, PT, R6, 0x19, PT ;  /* 0x000000190600780c */ /* 0x000fe40003f04270 */
[----:B------:R-:W-:Y:S02]  /*10b40*/  FMNMX.FTZ R8, R24, R29, !PT ;  /* 0x0000001d18087209 */ /* 0x000fe40007810000 */
[----:B------:R-:W-:Y:S02]  /*10b50*/  FSEL R9, R28, -INF , P0 ;  /* 0xff8000001c097808 */ /* 0x000fe40000000000 */
[----:B------:R-:W-:Y:S02]  /*10b60*/  FSEL R17, R20, -INF , P0 ;  /* 0xff80000014117808 */ /* 0x000fe40000000000 */
[----:B------:R-:W-:Y:S02]  /*10b70*/  ISETP.GT.AND P0, PT, R6, 0x20, PT ;  /* 0x000000200600780c */ /* 0x000fe40003f04270 */
[----:B------:R-:W-:-:S02]  /*10b80*/  FMNMX.FTZ R0, R7, R0, !PT ;  /* 0x0000000007007209 */ /* 0x000fc40007810000 */
[----:B------:R-:W-:Y:S02]  /*10b90*/  FSEL R175, R175, -INF , P0 ;  /* 0xff800000afaf7808 */ /* 0x000fe40000000000 */
[----:B------:R-:W-:Y:S02]  /*10ba0*/  FSEL R183, R183, -INF , P0 ;  /* 0xff800000b7b77808 */ /* 0x000fe40000000000 */
[----:B------:R-:W-:Y:S02]  /*10bb0*/  FMNMX.FTZ R8, R25, R8, !PT ;  /* 0x0000000819087209 */ /* 0x000fe40007810000 */
[----:B------:R-:W-:Y:S02]  /*10bc0*/  ISETP.GT.AND P0, PT, R6, 0x21, PT ;  /* 0x000000210600780c */ /* 0x000fe40003f04270 */
[----:B------:R-:W-:Y:S02]  /*10bd0*/  FMNMX.FTZ R0, R17, R0, !PT ;  /* 0x0000000011007209 */ /* 0x000fe40007810000 */
[----:B------:R-:W-:-:S02]  /*10be0*/  FMNMX.FTZ R8, R23, R8, !PT ;  /* 0x0000000817087209 */ /* 0x000fc40007810000 */
[----:B------:R-:W-:Y:S02]  /*10bf0*/  FSEL R173, R173, -INF , P0 ;  /* 0xff800000adad7808 */ /* 0x000fe40000000000 */
[----:B------:R-:W-:Y:S02]  /*10c00*/  FSEL R181, R181, -INF , P0 ;  /* 0xff800000b5b57808 */ /* 0x000fe40000000000 */
[----:B------:R-:W-:Y:S02]  /*10c10*/  ISETP.GT.AND P0, PT, R6, 0x28, PT ;  /* 0x000000280600780c */ /* 0x000fe40003f04270 */
[----:B------:R-:W-:Y:S02]  /*10c20*/  FMNMX.FTZ R0, R183, R0, !PT ;  /* 0x00000000b7007209 */ /* 0x000fe40007810000 */
[----:B------:R-:W-:Y:S02]  /*10c30*/  FMNMX.FTZ R8, R15, R8, !PT ;  /* 0x000000080f087209 */ /* 0x000fe40007810000 */
[----:B------:R-:W-:-:S02]  /*10c40*/  FSEL R171, R171, -INF , P0 ;  /* 0xff800000abab7808 */ /* 0x000fc40000000000 */
[----:B------:R-:W-:Y:S02]  /*10c50*/  FSEL R179, R179, -INF , P0 ;  /* 0xff800000b3b37808 */ /* 0x000fe40000000000 */
[----:B------:R-:W-:Y:S02]  /*10c60*/  ISETP.GT.AND P0, PT, R6, 0x29, PT ;  /* 0x000000290600780c */ /* 0x000fe40003f04270 */
[----:B------:R-:W-:Y:S02]  /*10c70*/  FMNMX.FTZ R0, R181, R0, !PT ;  /* 0x00000000b5007209 */ /* 0x000fe40007810000 */
[----:B------:R-:W-:Y:S02]  /*10c80*/  FMNMX.FTZ R6, R13, R8, !PT ;  /* 0x000000080d067209 */ /* 0x000fe40007810000 */
[----:B------:R-:W-:Y:S02]  /*10c90*/  FMNMX.FTZ R8, R179, R0, !PT ;  /* 0x00000000b3087209 */ /* 0x000fe40007810000 */
[----:B------:R-:W-:-:S02]  /*10ca0*/  FMNMX.FTZ R0, R11, R6, !PT ;  /* 0x000000060b007209 */ /* 0x000fc40007810000 */
[----:B------:R-:W-:Y:S02]  /*10cb0*/  FSEL R177, R177, -INF , P0 ;  /* 0xff800000b1b17808 */ /* 0x000fe40000000000 */
[----:B------:R-:W-:Y:S02]  /*10cc0*/  FMNMX.FTZ R0, R9, R0, !PT ;  /* 0x0000000009007209 */ /* 0x000fe40007810000 */
[----:B------:R-:W-:Y:S02]  /*10cd0*/  FMNMX.FTZ R8, R177, R8, !PT ;  /* 0x00000008b1087209 */ /* 0x000fe40007810000 */
[----:B------:R-:W-:Y:S02]  /*10ce0*/  FMNMX.FTZ R0, R175, R0, !PT ;  /* 0x00000000af007209 */ /* 0x000fe40007810000 */
[----:B------:R-:W-:Y:S01]  /*10cf0*/  FSEL R169, R169, -INF , P0 ;  /* 0xff800000a9a97808 */ /* 0x000fe20000000000 */
[----:B------:R-:W1:Y:S01]  /*10d00*/  SHFL.BFLY PT, R27, R8, 0x2, 0x1f ;  /* 0x0c401f00081b7f89 */ /* 0x000e6200000e0000 */
[----:B------:R-:W-:-:S04]  /*10d10*/  FMNMX.FTZ R0, R173, R0, !PT ;  /* 0x00000000ad007209 */ /* 0x000fc80007810000 */
[----:B------:R-:W-:-:S04]  /*10d20*/  FMNMX.FTZ R0, R171, R0, !PT ;  /* 0x00000000ab007209 */ /* 0x000fc80007810000 */
[----:B------:R-:W-:-:S05]  /*10d30*/  FMNMX.FTZ R37, R169, R0, !PT ;  /* 0x00000000a9257209 */ /* 0x000fca0007810000 */
[----:B------:R-:W2:Y:S01]  /*10d40*/  SHFL.BFLY PT, R6, R37, 0x2, 0x1f ;  /* 0x0c401f0025067f89 */ /* 0x000ea200000e0000 */
[----:B-1----:R-:W-:-:S05]  /*10d50*/  FMNMX.FTZ R27, R8, R27, !PT ;  /* 0x0000001b081b7209 */ /* 0x002fca0007810000 */
[----:B------:R-:W1:Y:S01]  /*10d60*/  SHFL.BFLY PT, R0, R27, 0x1, 0x1f ;  /* 0x0c201f001b007f89 */ /* 0x000e6200000e0000 */
[----:B--2---:R-:W-:-:S05]  /*10d70*/  FMNMX.FTZ R6, R37, R6, !PT ;  /* 0x0000000625067209 */ /* 0x004fca0007810000 */
[----:B------:R-:W2:Y:S01]  /*10d80*/  SHFL.BFLY PT, R159, R6, 0x1, 0x1f ;  /* 0x0c201f00069f7f89 */ /* 0x000ea200000e0000 */
[----:B-1----:R-:W-:-:S04]  /*10d90*/  FMNMX.FTZ R0, R27, R0, !PT ;  /* 0x000000001b007209 */ /* 0x002fc80007810000 */
[C---:B------:R-:W-:Y:S01]  /*10da0*/  FSETP.NEU.FTZ.AND P0, PT, R0.reuse, -INF , PT ;  /* 0xff8000000000780b */ /* 0x040fe20003f1d000 */
[----:B------:R-:W-:-:S05]  /*10db0*/  FMUL.FTZ R170, R0, c[0x0][0x2d0] ;  /* 0x0000b40000aa7a20 */ /* 0x000fca0000410000 */
[----:B------:R-:W-:Y:S02]  /*10dc0*/  FSEL R170, R170, RZ, P0 ;  /* 0x000000ffaaaa7208 */ /* 0x000fe40000000000 */
[----:B--2---:R-:W-:-:S03]  /*10dd0*/  FMNMX.FTZ R159, R6, R159, !PT ;  /* 0x0000009f069f7209 */ /* 0x004fc60007810000 */
[--C-:B------:R-:W-:Y:S02]  /*10de0*/  FFMA.FTZ R189, R4, c[0x0][0x2d0], -R170.reuse ;  /* 0x0000b40004bd7a23 */ /* 0x100fe400000108aa */
[--C-:B------:R-:W-:Y:S01]  /*10df0*/  FFMA.FTZ R186, R31, c[0x0][0x2d0], -R170.reuse ;  /* 0x0000b4001fba7a23 */ /* 0x100fe200000108aa */
[C---:B------:R-:W-:Y:S01]  /*10e00*/  FSETP.NEU.FTZ.AND P0, PT, R159.reuse, -INF , PT ;  /* 0xff8000009f00780b */ /* 0x040fe20003f1d000 */
[----:B------:R-:W-:Y:S02]  /*10e10*/  FMUL.FTZ R168, R159, c[0x0][0x2d0] ;  /* 0x0000b4009fa87a20 */ /* 0x000fe40000410000 */
[--C-:B------:R-:W-:Y:S01]  /*10e20*/  FFMA.FTZ R187, R35, c[0x0][0x2d0], -R170.reuse ;  /* 0x0000b40023bb7a23 */ /* 0x100fe200000108aa */
[----:B------:R-:W-:Y:S01]  /*10e30*/  MUFU.EX2 R189, R189 ;  /* 0x000000bd00bd7308 */ /* 0x000fe20000000800 */
[--C-:B------:R-:W-:Y:S01]  /*10e40*/  FFMA.FTZ R158, R33, c[0x0][0x2d0], -R170.reuse ;  /* 0x0000b400219e7a23 */ /* 0x100fe200000108aa */
[----:B------:R-:W-:Y:S01]  /*10e50*/  FSEL R168, R168, RZ, P0 ;  /* 0x000000ffa8a87208 */ /* 0x000fe20000000000 */
[----:B------:R-:W1:Y:S01]  /*10e60*/  LDSM.16.MT88.4 R32, [R212+0x4080] ;  /* 0x00408000d420783b */ /* 0x000e620000004200 */
[----:B------:R-:W-:-:S02]  /*10e70*/  FFMA.FTZ R193, R7, c[0x0][0x2d0], -R170 ;  /* 0x0000b40007c17a23 */ /* 0x000fc400000108aa */
[----:B------:R-:W-:Y:S01]  /*10e80*/  FFMA.FTZ R190, R21, c[0x0][0x2d0], -R170 ;  /* 0x0000b40015be7a23 */ /* 0x000fe200000108aa */
[----:B------:R-:W2:Y:S01]  /*10e90*/  LDSM.16.MT88.4 R4, [R212+0x8880] ;  /* 0x00888000d404783b */ /* 0x000ea20000004200 */
[--C-:B------:R-:W-:Y:S01]  /*10ea0*/  FFMA.FTZ R185, R24, c[0x0][0x2d0], -R168.reuse ;  /* 0x0000b40018b97a23 */ /* 0x100fe200000108a8 */
[----:B------:R-:W3:Y:S01]  /*10eb0*/  MUFU.EX2 R186, R186 ;  /* 0x000000ba00ba7308 */ /* 0x000ee20000000800 */
[--C-:B------:R-:W-:Y:S02]  /*10ec0*/  FFMA.FTZ R188, R29, c[0x0][0x2d0], -R168.reuse ;  /* 0x0000b4001dbc7a23 */ /* 0x100fe400000108a8 */
[--C-:B------:R-:W-:Y:S02]  /*10ed0*/  FFMA.FTZ R191, R25, c[0x0][0x2d0], -R168.reuse ;  /* 0x0000b40019bf7a23 */ /* 0x100fe400000108a8 */
[--C-:B------:R-:W-:Y:S01]  /*10ee0*/  FFMA.FTZ R184, R23, c[0x0][0x2d0], -R168.reuse ;  /* 0x0000b40017b87a23 */ /* 0x100fe200000108a8 */
[----:B------:R-:W-:Y:S01]  /*10ef0*/  LDSM.16.MT88.4 R24, [R216+0x4880] ;  /* 0x00488000d818783b */ /* 0x000fe20000004200 */
[--C-:B------:R-:W-:Y:S01]  /*10f00*/  FFMA.FTZ R195, R11, c[0x0][0x2d0], -R168.reuse ;  /* 0x0000b4000bc37a23 */ /* 0x100fe200000108a8 */
[----:B------:R-:W-:Y:S01]  /*10f10*/  MUFU.EX2 R187, R187 ;  /* 0x000000bb00bb7308 */ /* 0x000fe20000000800 */
[----:B------:R-:W-:Y:S01]  /*10f20*/  FFMA.FTZ R192, R9, c[0x0][0x2d0], -R168 ;  /* 0x0000b40009c07a23 */ /* 0x000fe200000108a8 */
[----:B------:R-:W-:Y:S01]  /*10f30*/  LDSM.16.MT88.4 R20, [R212+0x4880] ;  /* 0x00488000d414783b */ /* 0x000fe20000004200 */
[----:B------:R-:W-:-:S02]  /*10f40*/  FFMA.FTZ R3, R19, c[0x0][0x2d0], -R170 ;  /* 0x0000b40013037a23 */ /* 0x000fc400000108aa */
[----:B------:R-:W-:Y:S01]  /*10f50*/  FFMA.FTZ R2, R17, c[0x0][0x2d0], -R170 ;  /* 0x0000b40011027a23 */ /* 0x000fe200000108aa */
[----:B------:R-:W4:Y:S01]  /*10f60*/  LDSM.16.MT88.4 R8, [R214+0x4880] ;  /* 0x00488000d608783b */ /* 0x000f220000004200 */
[--C-:B------:R-:W-:Y:S01]  /*10f70*/  FFMA.FTZ R197, R15, c[0x0][0x2d0], -R168.reuse ;  /* 0x0000b4000fc57a23 */ /* 0x100fe200000108a8 */
[----:B------:R-:W5:Y:S01]  /*10f80*/  MUFU.EX2 R158, R158 ;  /* 0x0000009e009e7308 */ /* 0x000f620000000800 */
[----:B---3--:R-:W-:Y:S01]  /*10f90*/  F2FP.PACK_AB R128, R186, R189 ;  /* 0x000000bdba80723e */ /* 0x008fe200000000ff */
[----:B------:R-:W-:Y:S01]  /*10fa0*/  FFMA.FTZ R194, R13, c[0x0][0x2d0], -R168 ;  /* 0x0000b4000dc27a23 */ /* 0x000fe200000108a8 */
[----:B------:R-:W3:Y:S01]  /*10fb0*/  LDSM.16.MT88.4 R16, [R213+0x4880] ;  /* 0x00488000d510783b */ /* 0x000ee20000004200 */
[--C-:B------:R-:W-:Y:S02]  /*10fc0*/  FFMA.FTZ R196, R183, c[0x0][0x2d0], -R170.reuse ;  /* 0x0000b400b7c47a23 */ /* 0x100fe400000108aa */
[--C-:B------:R-:W-:Y:S01]  /*10fd0*/  FFMA.FTZ R199, R181, c[0x0][0x2d0], -R170.reuse ;  /* 0x0000b400b5c77a23 */ /* 0x100fe200000108aa */
[----:B------:R-:W1:Y:S01]  /*10fe0*/  LDSM.16.MT88.4 R12, [R216+0x6080] ;  /* 0x00608000d80c783b */ /* 0x000e620000004200 */
[----:B------:R-:W-:Y:S01]  /*10ff0*/  MUFU.EX2 R185, R185 ;  /* 0x000000b900b97308 */ /* 0x000fe20000000800 */
[----:B------:R-:W-:-:S02]  /*11000*/  FFMA.FTZ R198, R179, c[0x0][0x2d0], -R170 ;  /* 0x0000b400b3c67a23 */ /* 0x000fc400000108aa */
[----:B------:R-:W-:Y:S01]  /*11010*/  FFMA.FTZ R229, R177, c[0x0][0x2d0], -R170 ;  /* 0x0000b400b1e57a23 */ /* 0x000fe200000108aa */
[----:B------:R-:W-:Y:S01]  /*11020*/  LDSM.16.MT88.4 R180, [R216+0x6880] ;  /* 0x00688000d8b4783b */ /* 0x000fe20000004200 */
[--C-:B------:R-:W-:Y:S02]  /*11030*/  FFMA.FTZ R236, R175, c[0x0][0x2d0], -R168.reuse ;  /* 0x0000b400afec7a23 */ /* 0x100fe400000108a8 */
[--C-:B------:R-:W-:Y:S01]  /*11040*/  FFMA.FTZ R237, R173, c[0x0][0x2d0], -R168.reuse ;  /* 0x0000b400aded7a23 */ /* 0x100fe200000108a8 */
[----:B------:R-:W2:Y:S01]  /*11050*/  MUFU.EX2 R188, R188 ;  /* 0x000000bc00bc7308 */ /* 0x000ea20000000800 */
[C---:B-----5:R-:W-:Y:S01]  /*11060*/  F2FP.PACK_AB R130, R158.reuse, R187 ;  /* 0x000000bb9e82723e */ /* 0x060fe200000000ff */
[--C-:B------:R-:W-:Y:S01]  /*11070*/  FFMA.FTZ R238, R171, c[0x0][0x2d0], -R168.reuse ;  /* 0x0000b400abee7a23 */ /* 0x100fe200000108a8 */
[----:B------:R-:W-:Y:S01]  /*11080*/  LDSM.16.MT88.4 R176, [R213+0x6880] ;  /* 0x00688000d5b0783b */ /* 0x000fe20000004200 */
[----:B------:R-:W-:Y:S02]  /*11090*/  FFMA.FTZ R245, R169, c[0x0][0x2d0], -R168 ;  /* 0x0000b400a9f57a23 */ /* 0x000fe400000108a8 */
[----:B------:R-:W-:Y:S01]  /*110a0*/  FADD.FTZ R186, R189, R186 ;  /* 0x000000babdba7221 */ /* 0x000fe20000010000 */
[----:B------:R-:W-:Y:S01]  /*110b0*/  LDSM.16.MT88.4 R172, [R212+0x6880] ;  /* 0x00688000d4ac783b */ /* 0x000fe20000004200 */
[----:B------:R-:W-:Y:S02]  /*110c0*/  MUFU.EX2 R191, R191 ;  /* 0x000000bf00bf7308 */ /* 0x000fe40000000800 */
[----:B------:R-:W-:Y:S01]  /*110d0*/  FADD.FTZ R187, R187, R186 ;  /* 0x000000babbbb7221 */ /* 0x000fe20000010000 */
[----:B------:R-:W-:Y:S03]  /*110e0*/  LDSM.16.MT88.4 R168, [R216+0x8080] ;  /* 0x00808000d8a8783b */ /* 0x000fe60000004200 */
[----:B------:R-:W-:-:S02]  /*110f0*/  FADD.FTZ R187, R158, R187 ;  /* 0x000000bb9ebb7221 */ /* 0x000fc40000010000 */
[----:B------:R-:W5:Y:S01]  /*11100*/  MUFU.EX2 R184, R184 ;  /* 0x000000b800b87308 */ /* 0x000f620000000800 */
[----:B--2---:R-:W-:Y:S01]  /*11110*/  F2FP.PACK_AB R129, R188, R185 ;  /* 0x000000b9bc81723e */ /* 0x004fe200000000ff */
[----:B------:R-:W-:-:S06]  /*11120*/  FADD.FTZ R188, R185, R188 ;  /* 0x000000bcb9bc7221 */ /* 0x000fcc0000010000 */
[----:B------:R-:W-:Y:S01]  /*11130*/  MUFU.EX2 R190, R190 ;  /* 0x000000be00be7308 */ /* 0x000fe20000000800 */
[----:B-----5:R-:W-:-:S07]  /*11140*/  F2FP.PACK_AB R131, R184, R191 ;  /* 0x000000bfb883723e */ /* 0x020fce00000000ff */
[----:B------:R-:W2:Y:S01]  /*11150*/  MUFU.EX2 R3, R3 ;  /* 0x0000000300037308 */ /* 0x000ea20000000800 */
[----:B------:R-:W-:-:S04]  /*11160*/  FADD.FTZ R191, R191, R188 ;  /* 0x000000bcbfbf7221 */ /* 0x000fc80000010000 */
[----:B------:R-:W-:Y:S01]  /*11170*/  FADD.FTZ R184, R184, R191 ;  /* 0x000000bfb8b87221 */ /* 0x000fe20000010000 */
[C---:B------:R-:W-:Y:S02]  /*11180*/  HMMA.16816.F32 R144, R128.reuse, R140, RZ ;  /* 0x0000008c8090723c */ /* 0x040fe400000018ff */
[----:B------:R-:W-:Y:S06]  /*11190*/  MUFU.EX2 R193, R193 ;  /* 0x000000c100c17308 */ /* 0x000fec0000000800 */
[C---:B------:R-:W-:Y:S02]  /*111a0*/  HMMA.16816.F32 R140, R128.reuse, R142, RZ ;  /* 0x0000008e808c723c */ /* 0x040fe400000018ff */
[----:B------:R-:W-:Y:S06]  /*111b0*/  MUFU.EX2 R2, R2 ;  /* 0x0000000200027308 */ /* 0x000fec0000000800 */
[C---:B------:R-:W-:Y:S02]  /*111c0*/  HMMA.16816.F32 R152, R128.reuse, R148, RZ ;  /* 0x000000948098723c */ /* 0x040fe400000018ff */
[----:B------:R-:W-:Y:S06]  /*111d0*/  MUFU.EX2 R197, R197 ;  /* 0x000000c500c57308 */ /* 0x000fec0000000800 */
[C---:B------:R-:W-:Y:S02]  /*111e0*/  HMMA.16816.F32 R136, R128.reuse, R132, RZ ;  /* 0x000000848088723c */ /* 0x040fe400000018ff */
[----:B------:R-:W5:Y:S06]  /*111f0*/  MUFU.EX2 R194, R194 ;  /* 0x000000c200c27308 */ /* 0x000f6c0000000800 */
[C---:B-1----:R-:W-:Y:S02]  /*11200*/  HMMA.16816.F32 R28, R128.reuse, R32, RZ ;  /* 0x00000020801c723c */ /* 0x042fe400000018ff */
[----:B------:R-:W-:Y:S06]  /*11210*/  MUFU.EX2 R195, R195 ;  /* 0x000000c300c37308 */ /* 0x000fec0000000800 */
[C---:B------:R-:W-:Y:S02]  /*11220*/  HMMA.16816.F32 R36, R128.reuse, R40, RZ ;  /* 0x000000288024723c */ /* 0x040fe400000018ff */
[----:B------:R-:W1:Y:S06]  /*11230*/  MUFU.EX2 R192, R192 ;  /* 0x000000c000c07308 */ /* 0x000e6c0000000800 */
[C---:B------:R-:W-:Y:S02]  /*11240*/  HMMA.16816.F32 R44, R128.reuse, R48, RZ ;  /* 0x00000030802c723c */ /* 0x040fe400000018ff */
        /* <DEDUP_REMOVED lines=32> */
[----:B--2---:R-:W-:Y:S01]  /*11450*/  F2FP.PACK_AB R4, R3, R190 ;  /* 0x000000be0304723e */ /* 0x004fe200000000ff */
[----:B------:R-:W-:Y:S01]  /*11460*/  HMMA.16816.F32 R128, R128, R6, RZ ;  /* 0x000000068080723c */ /* 0x000fe200000018ff */
[----:B-----5:R-:W-:Y:S01]  /*11470*/  F2FP.PACK_AB R5, R194, R197 ;  /* 0x000000c5c205723e */ /* 0x020fe200000000ff */
[----:B------:R-:W-:-:S02]  /*11480*/  FADD.FTZ R190, R190, R187 ;  /* 0x000000bbbebe7221 */ /* 0x000fc40000010000 */
[----:B------:R-:W-:Y:S02]  /*11490*/  FADD.FTZ R197, R197, R184 ;  /* 0x000000b8c5c57221 */ /* 0x000fe40000010000 */
[----:B------:R-:W-:Y:S01]  /*114a0*/  FADD.FTZ R190, R3, R190 ;  /* 0x000000be03be7221 */ /* 0x000fe20000010000 */
[----:B------:R-:W-:Y:S01]  /*114b0*/  F2FP.PACK_AB R6, R2, R193 ;  /* 0x000000c10206723e */ /* 0x000fe200000000ff */
[----:B------:R-:W-:Y:S01]  /*114c0*/  FADD.FTZ R194, R194, R197 ;  /* 0x000000c5c2c27221 */ /* 0x000fe20000010000 */
[----:B-1----:R-:W-:Y:S01]  /*114d0*/  F2FP.PACK_AB R7, R192, R195 ;  /* 0x000000c3c007723e */ /* 0x002fe200000000ff */
[----:B------:R-:W-:Y:S02]  /*114e0*/  FADD.FTZ R193, R193, R190 ;  /* 0x000000bec1c17221 */ /* 0x000fe40000010000 */
[----:B------:R-:W-:Y:S02]  /*114f0*/  FADD.FTZ R195, R195, R194 ;  /* 0x000000c2c3c37221 */ /* 0x000fe40000010000 */
[----:B------:R-:W-:-:S02]  /*11500*/  FADD.FTZ R193, R2, R193 ;  /* 0x000000c102c17221 */ /* 0x000fc40000010000 */
[----:B----4-:R-:W-:Y:S01]  /*11510*/  HMMA.16816.F32 R144, R4, R8, R144 ;  /* 0x000000080490723c */ /* 0x010fe20000001890 */
[----:B------:R-:W-:-:S07]  /*11520*/  FADD.FTZ R195, R192, R195 ;  /* 0x000000c3c0c37221 */ /* 0x000fce0000010000 */
[C---:B------:R-:W-:Y:S01]  /*11530*/  HMMA.16816.F32 R140, R4.reuse, R10, R140 ;  /* 0x0000000a048c723c */ /* 0x040fe2000000188c */
[----:B------:R-:W1:Y:S07]  /*11540*/  LDSM.16.MT88.4 R8, [R213+0x6080] ;  /* 0x00608000d508783b */ /* 0x000e6e0000004200 */
[C---:B------:R-:W-:Y:S08]  /*11550*/  HMMA.16816.F32 R152, R4.reuse, R24, R152 ;  /* 0x000000180498723c */ /* 0x040ff00000001898 */
[C---:B------:R-:W-:Y:S01]  /*11560*/  HMMA.16816.F32 R148, R4.reuse, R26, R148 ;  /* 0x0000001a0494723c */ /* 0x040fe20000001894 */
[----:B------:R-:W-:Y:S07]  /*11570*/  LDSM.16.MT88.4 R24, [R214+0x7880] ;  /* 0x00788000d618783b */ /* 0x000fee0000004200 */
[C---:B---3--:R-:W-:Y:S08]  /*11580*/  HMMA.16816.F32 R136, R4.reuse, R16, R136 ;  /* 0x000000100488723c */ /* 0x048ff00000001888 */
[C---:B------:R-:W-:Y:S01]  /*11590*/  HMMA.16816.F32 R132, R4.reuse, R18, R132 ;  /* 0x000000120484723c */ /* 0x040fe20000001884 */
[----:B------:R-:W2:Y:S07]  /*115a0*/  LDSM.16.MT88.4 R16, [R216+0x7880] ;  /* 0x00788000d810783b */ /* 0x000eae0000004200 */
[C---:B------:R-:W-:Y:S08]  /*115b0*/  HMMA.16816.F32 R36, R4.reuse, R12, R36 ;  /* 0x0000000c0424723c */ /* 0x040ff00000001824 */
[C---:B------:R-:W-:Y:S01]  /*115c0*/  HMMA.16816.F32 R40, R4.reuse, R14, R40 ;  /* 0x0000000e0428723c */ /* 0x040fe20000001828 */
[----:B------:R-:W3:Y:S07]  /*115d0*/  LDSM.16.MT88.4 R12, [R213+0x7880] ;  /* 0x00788000d50c783b */ /* 0x000eee0000004200 */
[C---:B-1----:R-:W-:Y:S08]  /*115e0*/  HMMA.16816.F32 R52, R4.reuse, R8, R52 ;  /* 0x000000080434723c */ /* 0x042ff00000001834 */
[C---:B------:R-:W-:Y:S01]  /*115f0*/  HMMA.16816.F32 R56, R4.reuse, R10, R56 ;  /* 0x0000000a0438723c */ /* 0x040fe20000001838 */
[----:B------:R-:W1:Y:S07]  /*11600*/  LDSM.16.MT88.4 R8, [R216+0x9080] ;  /* 0x00908000d808783b */ /* 0x000e6e0000004200 */
[C---:B------:R-:W-:Y:S08]  /*11610*/  HMMA.16816.F32 R28, R4.reuse, R20, R28 ;  /* 0x00000014041c723c */ /* 0x040ff0000000181c */
[C---:B------:R-:W-:Y:S01]  /*11620*/  HMMA.16816.F32 R32, R4.reuse, R22, R32 ;  /* 0x000000160420723c */ /* 0x040fe20000001820 */
[----:B------:R-:W4:Y:S07]  /*11630*/  LDSM.16.MT88.4 R20, [R212+0x7880] ;  /* 0x00788000d414783b */ /* 0x000f2e0000004200 */
[C---:B--2---:R-:W-:Y:S08]  /*11640*/  HMMA.16816.F32 R68, R4.reuse, R16, R68 ;  /* 0x000000100444723c */ /* 0x044ff00000001844 */
[C---:B------:R-:W-:Y:S01]  /*11650*/  HMMA.16816.F32 R72, R4.reuse, R18, R72 ;  /* 0x000000120448723c */ /* 0x040fe20000001848 */
[----:B------:R-:W2:Y:S07]  /*11660*/  LDSM.16.MT88.4 R16, [R214+0x9080] ;  /* 0x00908000d610783b */ /* 0x000eae0000004200 */
[C---:B------:R-:W-:Y:S08]  /*11670*/  HMMA.16816.F32 R76, R4.reuse, R24, R76 ;  /* 0x00000018044c723c */ /* 0x040ff0000000184c */
[C---:B------:R-:W-:Y:S01]  /*11680*/  HMMA.16816.F32 R80, R4.reuse, R26, R80 ;  /* 0x0000001a0450723c */ /* 0x040fe20000001850 */
[----:B------:R-:W-:Y:S07]  /*11690*/  LDSM.16.MT88.4 R24, [R212+0x9080] ;  /* 0x00908000d418783b */ /* 0x000fee0000004200 */
[C---:B---3--:R-:W-:Y:S08]  /*116a0*/  HMMA.16816.F32 R84, R4.reuse, R12, R84 ;  /* 0x0000000c0454723c */ /* 0x048ff00000001854 */
[C---:B------:R-:W-:Y:S01]  /*116b0*/  HMMA.16816.F32 R88, R4.reuse, R14, R88 ;  /* 0x0000000e0458723c */ /* 0x040fe20000001858 */
[----:B------:R-:W3:Y:S07]  /*116c0*/  LDSM.16.MT88.4 R12, [R213+0x9080] ;  /* 0x00908000d50c783b */ /* 0x000eee0000004200 */
[C---:B-1----:R-:W-:Y:S08]  /*116d0*/  HMMA.16816.F32 R100, R4.reuse, R8, R100 ;  /* 0x000000080464723c */ /* 0x042ff00000001864 */
[C---:B------:R-:W-:Y:S01]  /*116e0*/  HMMA.16816.F32 R104, R4.reuse, R10, R104 ;  /* 0x0000000a0468723c */ /* 0x040fe20000001868 */
[----:B------:R-:W1:Y:S07]  /*116f0*/  LDSM.16.MT88.4 R8, [R214+0x5080] ;  /* 0x00508000d608783b */ /* 0x000e6e0000004200 */
[C---:B------:R-:W-:Y:S08]  /*11700*/  HMMA.16816.F32 R44, R4.reuse, R164, R44 ;  /* 0x000000a4042c723c */ /* 0x040ff0000000182c */
[C---:B------:R-:W-:Y:S01]  /*11710*/  HMMA.16816.F32 R48, R4.reuse, R166, R48 ;  /* 0x000000a60430723c */ /* 0x040fe20000001830 */
[----:B------:R-:W-:Y:S07]  /*11720*/  LDSM.16.MT88.4 R164, [R214+0x8080] ;  /* 0x00808000d6a4783b */ /* 0x000fee0000004200 */
[C---:B------:R-:W-:Y:S08]  /*11730*/  HMMA.16816.F32 R60, R4.reuse, R160, R60 ;  /* 0x000000a0043c723c */ /* 0x040ff0000000183c */
[C---:B------:R-:W-:Y:S01]  /*11740*/  HMMA.16816.F32 R64, R4.reuse, R162, R64 ;  /* 0x000000a20440723c */ /* 0x040fe20000001840 */
[----:B------:R-:W-:Y:S07]  /*11750*/  LDSM.16.MT88.4 R160, [R213+0x8080] ;  /* 0x00808000d5a0783b */ /* 0x000fee0000004200 */
        /* <DEDUP_REMOVED lines=9> */
[C---:B------:R-:W-:Y:S08]  /*117f0*/  HMMA.16816.F32 R124, R4.reuse, R24, R124 ;  /* 0x00000018047c723c */ /* 0x040ff0000000187c */
[----:B------:R-:W-:Y:S01]  /*11800*/  HMMA.16816.F32 R128, R4, R26, R128 ;  /* 0x0000001a0480723c */ /* 0x000fe20000001880 */
[----:B------:R-:W-:Y:S06]  /*11810*/  LDSM.16.MT88.4 R24, [R212+0x8080] ;  /* 0x00808000d418783b */ /* 0x000fec0000004200 */
[----:B------:R-:W-:Y:S01]  /*11820*/  F2FP.PACK_AB R4, R199, R196 ;  /* 0x000000c4c704723e */ /* 0x000fe200000000ff */
[----:B------:R-:W-:Y:S01]  /*11830*/  FADD.FTZ R196, R196, R193 ;  /* 0x000000c1c4c47221 */ /* 0x000fe20000010000 */
[----:B------:R-:W-:-:S02]  /*11840*/  F2FP.PACK_AB R6, R229, R198 ;  /* 0x000000c6e506723e */ /* 0x000fc400000000ff */
[----:B------:R-:W-:Y:S01]  /*11850*/  F2FP.PACK_AB R5, R237, R236 ;  /* 0x000000eced05723e */ /* 0x000fe200000000ff */
[----:B------:R-:W-:Y:S01]  /*11860*/  FADD.FTZ R236, R236, R195 ;  /* 0x000000c3ecec7221 */ /* 0x000fe20000010000 */
[----:B------:R-:W-:Y:S01]  /*11870*/  F2FP.PACK_AB R7, R245, R238 ;  /* 0x000000eef507723e */ /* 0x000fe200000000ff */
[----:B------:R-:W-:Y:S02]  /*11880*/  FADD.FTZ R199, R199, R196 ;  /* 0x000000c4c7c77221 */ /* 0x000fe40000010000 */
[----:B------:R-:W-:Y:S02]  /*11890*/  FADD.FTZ R237, R237, R236 ;  /* 0x000000eceded7221 */ /* 0x000fe40000010000 */
[----:B------:R-:W-:Y:S02]  /*118a0*/  FADD.FTZ R198, R198, R199 ;  /* 0x000000c7c6c67221 */ /* 0x000fe40000010000 */
[----:B-1----:R-:W-:Y:S01]  /*118b0*/  HMMA.16816.F32 R144, R4, R8, R144 ;  /* 0x000000080490723c */ /* 0x002fe20000001890 */
[----:B------:R-:W-:-:S02]  /*118c0*/  FADD.FTZ R238, R238, R237 ;  /* 0x000000edeeee7221 */ /* 0x000fc40000010000 */
[----:B------:R-:W-:Y:S02]  /*118d0*/  FADD.FTZ R244, R229, R198 ;  /* 0x000000c6e5f47221 */ /* 0x000fe40000010000 */
[----:B------:R-:W-:-:S03]  /*118e0*/  FADD.FTZ R245, R245, R238 ;  /* 0x000000eef5f57221 */ /* 0x000fc60000010000 */
[C---:B------:R-:W-:Y:S01]  /*118f0*/  HMMA.16816.F32 R140, R4.reuse, R10, R140 ;  /* 0x0000000a048c723c */ /* 0x040fe2000000188c */
[----:B------:R-:W1:Y:S07]  /*11900*/  LDSM.16.MT88.4 R8, [R214+0x6880] ;  /* 0x00688000d608783b */ /* 0x000e6e0000004200 */
        /* <DEDUP_REMOVED lines=28> */
[C---:B--2---:R-:W-:Y:S08]  /*11ad0*/  HMMA.16816.F32 R108, R4.reuse, R16, R108 ;  /* 0x00000010046c723c */ /* 0x044ff0000000186c */
[C---:B------:R-:W-:Y:S08]  /*11ae0*/  HMMA.16816.F32 R112, R4.reuse, R18, R112 ;  /* 0x000000120470723c */ /* 0x040ff00000001870 */
[C---:B---3--:R-:W-:Y:S08]  /*11af0*/  HMMA.16816.F32 R116, R4.reuse, R12, R116 ;  /* 0x0000000c0474723c */ /* 0x048ff00000001874 */
[C---:B------:R-:W-:Y:S08]  /*11b00*/  HMMA.16816.F32 R120, R4.reuse, R14, R120 ;  /* 0x0000000e0478723c */ /* 0x040ff00000001878 */
[C---:B-1----:R-:W-:Y:S08]  /*11b10*/  HMMA.16816.F32 R124, R4.reuse, R8, R124 ;  /* 0x00000008047c723c */ /* 0x042ff0000000187c */
[----:B------:R-:W-:Y:S01]  /*11b20*/  HMMA.16816.F32 R128, R4, R10, R128 ;  /* 0x0000000a0480723c */ /* 0x000fe20000001880 */
[----:B------:R-:W-:Y:S07]  /*11b30*/  @!P4 BRA `(.L_x_846) ;  /* 0x00002f900000c947 */ /* 0x000fee0003800000 */
[----:B------:R-:W-:Y:S01]  /*11b40*/  IADD3 R156, R156, -0x2, RZ ;  /* 0xfffffffe9c9c7810 */ /* 0x000fe20007ffe0ff */
[----:B------:R-:W-:Y:S01]  /*11b50*/  IMAD.MOV.U32 R242, RZ, RZ, c[0x0][0x208] ;  /* 0x00008200fff27624 */ /* 0x000fe200078e00ff */
[C---:B------:R-:W-:Y:S01]  /*11b60*/  IADD3 R240, P0, R226.reuse, 0x40, RZ ;  /* 0x00000040e2f07810 */ /* 0x040fe20007f1e0ff */
[----:B------:R-:W-:Y:S01]  /*11b70*/  IMAD.MOV.U32 R241, RZ, RZ, c[0x0][0x20c] ;  /* 0x00008300fff17624 */ /* 0x000fe200078e00ff */
[----:B------:R1:W2:Y:S01]  /*11b80*/  R2UR UR11, R156 ;  /* 0x000000009c0b73c2 */ /* 0x0002a200000e0000 */
[C---:B------:R-:W-:Y:S01]  /*11b90*/  IADD3 R239, P1, R226.reuse, 0x80, RZ ;  /* 0x00000080e2ef7810 */ /* 0x040fe20007f3e0ff */
[----:B------:R-:W-:Y:S01]  /*11ba0*/  ULDC.64 UR12, c[0x0][0x118] ;  /* 0x00004600000c7ab9 */ /* 0x000fe20000000a00 */
[--C-:B------:R-:W-:Y:S01]  /*11bb0*/  IMAD.X R237, RZ, RZ, R233.reuse, P0 ;  /* 0x000000ffffed7224 */ /* 0x100fe200000e06e9 */
[----:B------:R-:W-:Y:S01]  /*11bc0*/  IADD3 R238, P0, R226, 0xc0, RZ ;  /* 0x000000c0e2ee7810 */ /* 0x000fe20007f1e0ff */
[----:B------:R-:W-:Y:S01]  /*11bd0*/  ULDC.64 UR4, c[0x0][0x208] ;  /* 0x0000820000047ab9 */ /* 0x000fe20000000a00 */
[----:B------:R-:W-:Y:S01]  /*11be0*/  IADD3 R243, -R157, 0x30, RZ ;  /* 0x000000309df37810 */ /* 0x000fe20007ffe1ff */
[----:B------:R-:W-:-:S02]  /*11bf0*/  IMAD.X R236, RZ, RZ, R233, P1 ;  /* 0x000000ffffec7224 */ /* 0x000fc400008e06e9 */
[----:B------:R-:W-:Y:S01]  /*11c00*/  IMAD.X R229, RZ, RZ, R233, P0 ;  /* 0x000000ffffe57224 */ /* 0x000fe200000e06e9 */
[----:B-12---:R-:W-:Y:S05]  /*11c10*/  BRA `(.L_x_847) ;  /* 0x000004c000007947 */ /* 0x006fea0003800000 */
.L_x_849:
[----:B------:R-:W-:Y:S01]  /*11c20*/  ISETP.GE.AND P1, PT, R243, 0x1, PT ;  /* 0x00000001f300780c */ /* 0x000fe20003f26270 */
[----:B------:R-:W-:Y:S01]  /*11c30*/  UIADD3 UR10, UR11, -0x1, URZ ;  /* 0xffffffff0b0a7890 */ /* 0x000fe2000fffe03f */
[C---:B------:R-:W-:Y:S01]  /*11c40*/  IADD3 R7, P0, R230.reuse, 0x40, RZ ;  /* 0x00000040e6077810 */ /* 0x040fe20007f1e0ff */
[----:B------:R-:W-:Y:S01]  /*11c50*/  ULDC.64 UR6, c[0x0][0x1e0] ;  /* 0x0000780000067ab9 */ /* 0x000fe20000000a00 */
[----:B------:R-:W-:Y:S01]  /*11c60*/  P2R R16, PR, RZ, 0x8 ;  /* 0x00000008ff107803 */ /* 0x000fe20000000000 */
[----:B------:R-:W-:Y:S01]  /*11c70*/  USHF.R.S32.HI UR9, URZ, 0x1f, UR10 ;  /* 0x0000001f3f097899 */ /* 0x000fe2000801140a */
[----:B------:R-:W-:Y:S01]  /*11c80*/  LOP3.LUT P3, RZ, R225, 0x2, RZ, 0xc0, !PT ;  /* 0x00000002e1ff7812 */ /* 0x000fe2000786c0ff */
[----:B------:R-:W-:Y:S01]  /*11c90*/  UIMAD.WIDE.U32 UR14, UR10, UR6, URZ ;  /* 0x000000060a0e72a5 */ /* 0x000fe2000f8e003f */
[--C-:B------:R-:W-:Y:S01]  /*11ca0*/  IMAD.X R4, RZ, RZ, R235.reuse, P0 ;  /* 0x000000ffff047224 */ /* 0x100fe200000e06eb */
[C---:B------:R-:W-:Y:S01]  /*11cb0*/  IADD3 R5, P0, R230.reuse, 0x80, RZ ;  /* 0x00000080e6057810 */ /* 0x040fe20007f1e0ff */
[----:B------:R-:W-:Y:S02]  /*11cc0*/  UIMAD UR9, UR9, UR6, URZ ;  /* 0x00000006090972a4 */ /* 0x000fe4000f8e023f */
[----:B------:R-:W-:Y:S02]  /*11cd0*/  USHF.L.U32 UR6, UR6, 0x5, URZ ;  /* 0x0000000506067899 */ /* 0x000fe4000800063f */
[----:B------:R-:W-:Y:S01]  /*11ce0*/  UIMAD UR9, UR10, UR7, UR9 ;  /* 0x000000070a0972a4 */ /* 0x000fe2000f8e0209 */
[--C-:B------:R-:W-:Y:S03]  /*11cf0*/  IMAD.X R2, RZ, RZ, R235.reuse, P0 ;  /* 0x000000ffff027224 */ /* 0x100fe600000e06eb */
[----:B------:R-:W-:Y:S02]  /*11d00*/  UIADD3 UR7, UR15, UR9, URZ ;  /* 0x000000090f077290 */ /* 0x000fe4000fffe03f */
[----:B------:R-:W-:Y:S02]  /*11d10*/  UIMAD.WIDE.U32 UR14, UR14, 0x30, URZ ;  /* 0x000000300e0e78a5 */ /* 0x000fe4000f8e003f */
[----:B------:R-:W-:Y:S04]  /*11d20*/  UIMAD UR7, UR7, 0x30, URZ ;  /* 0x00000030070778a4 */ /* 0x000fe8000f8e023f */
[----:B------:R-:W-:Y:S02]  /*11d30*/  @P1 IADD3 R18, P0, R230, UR14, RZ ;  /* 0x0000000ee6121c10 */ /* 0x000fe4000ff1e0ff */
[----:B------:R-:W-:Y:S05]  /*11d40*/  IMAD.U32 R13, RZ, RZ, UR7 ;  /* 0x00000007ff0d7e24 */ /* 0x000fea000f8e00ff */
[----:B------:R-:W-:Y:S05]  /*11d50*/  IADD3 R13, R13, UR15, RZ ;  /* 0x0000000f0d0d7c10 */ /* 0x000fea000fffe0ff */
[----:B------:R-:W-:Y:S01]  /*11d60*/  @P1 IMAD.X R17, R13, 0x1, R235, P0 ;  /* 0x000000010d111824 */ /* 0x000fe200000e06eb */
[----:B------:R-:W-:Y:S05]  /*11d70*/  @P1 IADD3 R15, P0, R7, UR14, RZ ;  /* 0x0000000e070f1c10 */ /* 0x000fea000ff1e0ff */
[----:B------:R-:W-:Y:S01]  /*11d80*/  @P1 IMAD.X R14, R13, 0x1, R4, P0 ;  /* 0x000000010d0e1824 */ /* 0x000fe200000e0604 */
[----:B------:R-:W-:Y:S05]  /*11d90*/  @P1 IADD3 R12, P0, R5, UR14, RZ ;  /* 0x0000000e050c1c10 */ /* 0x000fea000ff1e0ff */
[----:B------:R-:W-:Y:S01]  /*11da0*/  @P1 IMAD.X R9, R13, 0x1, R2, P0 ;  /* 0x000000010d091824 */ /* 0x000fe200000e0602 */
[C---:B------:R-:W-:Y:S04]  /*11db0*/  @P1 LEA R24, P0, R18.reuse, c[0x0][0x1c8], 0x1 ;  /* 0x0000720012181a11 */ /* 0x040fe800078008ff */
[----:B------:R-:W-:Y:S02]  /*11dc0*/  @P1 LEA.HI.X R25, R18, c[0x0][0x1cc], R17, 0x1, P0 ;  /* 0x0000730012191a11 */ /* 0x000fe400000f0c11 */
[C---:B------:R-:W-:Y:S03]  /*11dd0*/  @P1 LEA R22, P0, R15.reuse, c[0x0][0x1c8], 0x1 ;  /* 0x000072000f161a11 */ /* 0x040fe600078008ff */
[----:B------:R-:W-:Y:S01]  /*11de0*/  @!PT LDS RZ, [RZ] ;  /* 0x00000000fffff984 */ /* 0x000fe20000000800 */
[----:B------:R-:W-:Y:S01]  /*11df0*/  @!PT LDS RZ, [RZ] ;  /* 0x00000000fffff984 */ /* 0x000fe20000000800 */
[----:B------:R-:W-:Y:S01]  /*11e00*/  @!PT LDS RZ, [RZ] ;  /* 0x00000000fffff984 */ /* 0x000fe20000000800 */
[----:B------:R1:W-:Y:S01]  /*11e10*/  @P1 LDGSTS.E.BYPASS.LTC128B.128 [R228+0xa080], [R24.64], !P3 ;  /* 0x0a08000018e41fae */ /* 0x0003e2000d901d4c */
[----:B------:R-:W-:Y:S02]  /*11e20*/  @P1 LEA.HI.X R23, R15, c[0x0][0x1cc], R14, 0x1, P0 ;  /* 0x000073000f171a11 */ /* 0x000fe400000f0c0e */
[----:B------:R-:W-:Y:S02]  /*11e30*/  @P1 LEA R20, P0, R12, c[0x0][0x1c8], 0x1 ;  /* 0x000072000c141a11 */ /* 0x000fe400078008ff */
[----:B------:R-:W-:Y:S02]  /*11e40*/  ISETP.NE.AND P3, PT, R16, RZ, PT ;  /* 0x000000ff1000720c */ /* 0x000fe40003f65270 */
[----:B------:R-:W-:Y:S02]  /*11e50*/  @P1 LEA.HI.X R21, R12, c[0x0][0x1cc], R9, 0x1, P0 ;  /* 0x000073000c151a11 */ /* 0x000fe400000f0c09 */
[----:B------:R-:W-:Y:S05]  /*11e60*/  IADD3 R12, P0, R230, 0xc0, RZ ;  /* 0x000000c0e60c7810 */ /* 0x000fea0007f1e0ff */
[----:B------:R-:W-:Y:S01]  /*11e70*/  IMAD.X R9, RZ, RZ, R235, P0 ;  /* 0x000000ffff097224 */ /* 0x000fe200000e06eb */
[C---:B------:R-:W-:Y:S05]  /*11e80*/  @P1 IADD3 R15, P0, R12.reuse, UR14, RZ ;  /* 0x0000000e0c0f1c10 */ /* 0x040fea000ff1e0ff */
[--C-:B------:R-:W-:Y:S01]  /*11e90*/  @P1 IMAD.X R14, R13, 0x1, R9.reuse, P0 ;  /* 0x000000010d0e1824 */ /* 0x100fe200000e0609 */
[C---:B------:R-:W-:Y:S04]  /*11ea0*/  @P1 LEA R18, P0, R15.reuse, c[0x0][0x1c8], 0x1 ;  /* 0x000072000f121a11 */ /* 0x040fe800078008ff */
[----:B------:R-:W-:Y:S02]  /*11eb0*/  @P1 LEA.HI.X R19, R15, c[0x0][0x1cc], R14, 0x1, P0 ;  /* 0x000073000f131a11 */ /* 0x000fe400000f0c0e */
[----:B------:R-:W-:Y:S11]  /*11ec0*/  ISETP.GE.AND P0, PT, R243, 0x21, PT ;  /* 0x00000021f300780c */ /* 0x000ff60003f06270 */
[----:B------:R-:W-:Y:S02]  /*11ed0*/  @!UPT UIADD3 URZ, URZ, URZ, URZ ;  /* 0x0000003f3f3ff290 */ /* 0x000fe4000fffe03f */
[----:B------:R-:W-:Y:S05]  /*11ee0*/  VOTEU.ANY UP0, P0 ;  /* 0x00000000003f7886 */ /* 0x000fea0000000100 */
[----:B------:R-:W-:Y:S11]  /*11ef0*/  @UP0 UIADD3 UR6, UP0, UR6, UR14, URZ ;  /* 0x0000000e06060290 */ /* 0x000ff6000ff1e03f */
[----:B------:R-:W-:Y:S04]  /*11f00*/  PLOP3.LUT P2, PT, PT, PT, UP0, 0x80, 0x0 ;  /* 0x000000000000781c */ /* 0x000fe80003f4f008 */
[----:B------:R-:W-:Y:S02]  /*11f10*/  @P0 IADD3.X R13, R13, UR8, RZ, P2, !PT ;  /* 0x000000080d0d0c10 */ /* 0x000fe400097fe4ff */
[----:B------:R-:W-:Y:S05]  /*11f20*/  @P0 IADD3 R7, P2, R7, UR6, RZ ;  /* 0x0000000607070c10 */ /* 0x000fea000ff5e0ff */
[----:B------:R-:W-:Y:S01]  /*11f30*/  @P0 IMAD.X R4, R13, 0x1, R4, P2 ;  /* 0x000000010d040824 */ /* 0x000fe200010e0604 */
[----:B------:R-:W-:Y:S05]  /*11f40*/  @P0 IADD3 R5, P2, R5, UR6, RZ ;  /* 0x0000000605050c10 */ /* 0x000fea000ff5e0ff */
[C---:B------:R-:W-:Y:S01]  /*11f50*/  @P0 IMAD.X R2, R13.reuse, 0x1, R2, P2 ;  /* 0x000000010d020824 */ /* 0x040fe200010e0602 */
[----:B------:R-:W-:Y:S05]  /*11f60*/  @P0 IADD3 R12, P2, R12, UR6, RZ ;  /* 0x000000060c0c0c10 */ /* 0x000fea000ff5e0ff */
[C---:B------:R-:W-:Y:S01]  /*11f70*/  @P0 IMAD.X R15, R13.reuse, 0x1, R9, P2 ;  /* 0x000000010d0f0824 */ /* 0x040fe200010e0609 */
[----:B------:R-:W-:Y:S05]  /*11f80*/  @P0 IADD3 R9, P2, R230, UR6, RZ ;  /* 0x00000006e6090c10 */ /* 0x000fea000ff5e0ff */
[----:B------:R-:W-:Y:S01]  /*11f90*/  @P0 IMAD.X R14, R13, 0x1, R235, P2 ;  /* 0x000000010d0e0824 */ /* 0x000fe200010e06eb */
[C---:B------:R-:W-:Y:S04]  /*11fa0*/  @P0 LEA R26, P2, R9.reuse, c[0x0][0x1c8], 0x1 ;  /* 0x00007200091a0a11 */ /* 0x040fe800078408ff */
[----:B------:R-:W-:Y:S02]  /*11fb0*/  @P0 LEA.HI.X R27, R9, c[0x0][0x1cc], R14, 0x1, P2 ;  /* 0x00007300091b0a11 */ /* 0x000fe400010f0c0e */
[C---:B------:R-:W-:Y:S04]  /*11fc0*/  @P0 LEA R160, P2, R7.reuse, c[0x0][0x1c8], 0x1 ;  /* 0x0000720007a00a11 */ /* 0x040fe800078408ff */
[----:B------:R-:W-:Y:S02]  /*11fd0*/  @P0 LEA.HI.X R161, R7, c[0x0][0x1cc], R4, 0x1, P2 ;  /* 0x0000730007a10a11 */ /* 0x000fe400010f0c04 */
[C---:B------:R-:W-:Y:S04]  /*11fe0*/  @P0 LEA R4, P2, R5.reuse, c[0x0][0x1c8], 0x1 ;  /* 0x0000720005040a11 */ /* 0x040fe800078408ff */
[----:B------:R-:W-:Y:S02]  /*11ff0*/  @P0 LEA.HI.X R5, R5, c[0x0][0x1cc], R2, 0x1, P2 ;  /* 0x0000730005050a11 */ /* 0x000fe400010f0c02 */
[C---:B------:R-:W-:Y:S04]  /*12000*/  @P0 LEA R14, P2, R12.reuse, c[0x0][0x1c8], 0x1 ;  /* 0x000072000c0e0a11 */ /* 0x040fe800078408ff */
[----:B------:R-:W-:Y:S02]  /*12010*/  @P0 LEA.HI.X R15, R12, c[0x0][0x1cc], R15, 0x1, P2 ;  /* 0x000073000c0f0a11 */ /* 0x000fe400010f0c0f */
[C---:B------:R-:W-:Y:S11]  /*12020*/  LOP3.LUT P2, RZ, R225.reuse, 0x1, RZ, 0xc0, !PT ;  /* 0x00000001e1ff7812 */ /* 0x040ff6000784c0ff */
[----:B------:R-:W-:Y:S02]  /*12030*/  @!UPT UIADD3 URZ, URZ, URZ, URZ ;  /* 0x0000003f3f3ff290 */ /* 0x000fe4000fffe03f */
[----:B------:R1:W-:Y:S06]  /*12040*/  @P1 LDGSTS.E.BYPASS.LTC128B.128 [R228+0xb880], [R22.64], !P2 ;  /* 0x0b88000016e41fae */ /* 0x0003ec000d101d4c */
[----:B------:R1:W-:Y:S06]  /*12050*/  @P1 LDGSTS.E.BYPASS.LTC128B.128 [R228+0xd080], [R20.64], !P6 ;  /* 0x0d08000014e41fae */ /* 0x0003ec000f101d4c */
[----:B------:R1:W-:Y:S01]  /*12060*/  @P1 LDGSTS.E.BYPASS.LTC128B.128 [R228+0xe880], [R18.64], !P5 ;  /* 0x0e88000012e41fae */ /* 0x0003e2000e901d4c */
[----:B------:R-:W-:Y:S11]  /*12070*/  LOP3.LUT P1, RZ, R225, 0x2, RZ, 0xc0, !PT ;  /* 0x00000002e1ff7812 */ /* 0x000ff6000782c0ff */
[----:B------:R-:W-:Y:S02]  /*12080*/  @!UPT UIADD3 URZ, URZ, URZ, URZ ;  /* 0x0000003f3f3ff290 */ /* 0x000fe4000fffe03f */
[----:B------:R1:W-:Y:S06]  /*12090*/  @P0 LDGSTS.E.BYPASS.LTC128B.128 [R228+0xb080], [R26.64], !P1 ;  /* 0x0b0800001ae40fae */ /* 0x0003ec000c901d4c */
[----:B------:R1:W-:Y:S06]  /*120a0*/  @P0 LDGSTS.E.BYPASS.LTC128B.128 [R228+0xc880], [R160.64], !P2 ;  /* 0x0c880000a0e40fae */ /* 0x0003ec000d101d4c */
[----:B------:R1:W-:Y:S06]  /*120b0*/  @P0 LDGSTS.E.BYPASS.LTC128B.128 [R228+0xe080], [R4.64], !P6 ;  /* 0x0e08000004e40fae */ /* 0x0003ec000f101d4c */
[----:B------:R1:W-:Y:S01]  /*120c0*/  @P0 LDGSTS.E.BYPASS.LTC128B.128 [R228+0xf880], [R14.64], !P5 ;  /* 0x0f8800000ee40fae */ /* 0x0003e2000e901d4c */
[----:B------:R-:W-:-:S05]  /*120d0*/  BRA `(.L_x_848) ;  /* 0x000010f000007947 */ /* 0x000fca0003800000 */
.L_x_847:
[----:B------:R-:W-:Y:S01]  /*120e0*/  USHF.R.S32.HI UR6, URZ, 0x1f, UR11 ;  /* 0x0000001f3f067899 */ /* 0x000fe2000801140b */
[----:B------:R-:W-:Y:S04]  /*120f0*/  DEPBAR.LE SB0, 0x0 ;  /* 0x000080000000791a */ /* 0x000fe80000000000 */
[----:B------:R-:W-:Y:S01]  /*12100*/  UIMAD UR6, UR6, UR4, URZ ;  /* 0x00000004060672a4 */ /* 0x000fe2000f8e023f */
[----:B------:R-:W-:Y:S01]  /*12110*/  BAR.SYNC.DEFER_BLOCKING 0x0 ;  /* 0x0000000000007b1d */ /* 0x000fe20000010000 */
[----:B------:R-:W-:Y:S01]  /*12120*/  UIMAD.WIDE.U32 UR14, UR11, UR4, URZ ;  /* 0x000000040b0e72a5 */ /* 0x000fe2000f8e003f */
[----:B------:R-:W-:Y:S01]  /*12130*/  LOP3.LUT P4, RZ, R225, 0x1, RZ, 0xc0, !PT ;  /* 0x00000001e1ff7812 */ /* 0x000fe2000788c0ff */
[----:B------:R-:W-:Y:S04]  /*12140*/  UIMAD UR6, UR11, UR5, UR6 ;  /* 0x000000050b0672a4 */ /* 0x000fe8000f8e0206 */
[----:B------:R-:W-:Y:S02]  /*12150*/  UIADD3 UR6, UR15, UR6, URZ ;  /* 0x000000060f067290 */ /* 0x000fe4000fffe03f */
[----:B------:R-:W-:Y:S02]  /*12160*/  UIMAD.WIDE.U32 UR14, UR14, 0x30, URZ ;  /* 0x000000300e0e78a5 */ /* 0x000fe4000f8e003f */
[----:B------:R-:W-:Y:S04]  /*12170*/  UIMAD UR6, UR6, 0x30, URZ ;  /* 0x00000030060678a4 */ /* 0x000fe8000f8e023f */
[----:B------:R-:W-:Y:S01]  /*12180*/  UIADD3 UR6, UR15, UR6, URZ ;  /* 0x000000060f067290 */ /* 0x000fe2000fffe03f */
[----:B------:R-:W-:Y:S02]  /*12190*/  IADD3 R11, P1, R226, UR14, RZ ;  /* 0x0000000ee20b7c10 */ /* 0x000fe4000ff3e0ff */
[----:B------:R-:W-:Y:S03]  /*121a0*/  IADD3 R3, P0, R240, UR14, RZ ;  /* 0x0000000ef0037c10 */ /* 0x000fe6000ff1e0ff */
[----:B------:R-:W-:Y:S02]  /*121b0*/  IADD3.X R8, R233, UR6, RZ, P1, !PT ;  /* 0x00000006e9087c10 */ /* 0x000fe40008ffe4ff */
[----:B------:R-:W-:Y:S01]  /*121c0*/  LEA R14, P1, R11, c[0x0][0x1f8], 0x1 ;  /* 0x00007e000b0e7a11 */ /* 0x000fe200078208ff */
[----:B------:R-:W-:Y:S01]  /*121d0*/  LDSM.16.M88.4 R160, [R222] ;  /* 0x00000000dea0783b */ /* 0x000fe20000000200 */
[----:B------:R-:W-:Y:S02]  /*121e0*/  IADD3.X R2, R237, UR6, RZ, P0, !PT ;  /* 0x00000006ed027c10 */ /* 0x000fe400087fe4ff */
[----:B------:R-:W-:Y:S02]  /*121f0*/  LEA.HI.X R15, R11, c[0x0][0x1fc], R8, 0x1, P1 ;  /* 0x00007f000b0f7a11 */ /* 0x000fe400008f0c08 */
[----:B------:R-:W-:Y:S01]  /*12200*/  LEA R12, P1, R3, c[0x0][0x1f8], 0x1 ;  /* 0x00007e00030c7a11 */ /* 0x000fe200078208ff */
[----:B------:R-:W1:Y:S01]  /*12210*/  LDSM.16.M88.4 R164, [R221+0xa080] ;  /* 0x00a08000dda4783b */ /* 0x000e620000000200 */
[----:B------:R-:W-:Y:S02]  /*12220*/  IADD3 R9, P0, R239, UR14, RZ ;  /* 0x0000000eef097c10 */ /* 0x000fe4000ff1e0ff */
[----:B------:R-:W-:Y:S02]  /*12230*/  LEA.HI.X R13, R3, c[0x0][0x1fc], R2, 0x1, P1 ;  /* 0x00007f00030d7a11 */ /* 0x000fe400008f0c02 */
[----:B------:R-:W-:Y:S01]  /*12240*/  IADD3 R19, P1, R238, UR14, RZ ;  /* 0x0000000eee137c10 */ /* 0x000fe2000ff3e0ff */
[----:B------:R-:W2:Y:S01]  /*12250*/  LDSM.16.M88.4 R168, [R221+0xa880] ;  /* 0x00a88000dda8783b */ /* 0x000ea20000000200 */
[----:B------:R-:W-:Y:S02]  /*12260*/  IADD3.X R8, R236, UR6, RZ, P0, !PT ;  /* 0x00000006ec087c10 */ /* 0x000fe400087fe4ff */
[----:B------:R-:W-:Y:S02]  /*12270*/  LEA R20, P2, R19, c[0x0][0x1f8], 0x1 ;  /* 0x00007e0013147a11 */ /* 0x000fe400078408ff */
[----:B------:R-:W-:Y:S01]  /*12280*/  IADD3.X R2, R229, UR6, RZ, P1, !PT ;  /* 0x00000006e5027c10 */ /* 0x000fe20008ffe4ff */
[----:B------:R-:W3:Y:S01]  /*12290*/  LDSM.16.M88.4 R172, [R221+0xb080] ;  /* 0x00b08000ddac783b */ /* 0x000ee20000000200 */
[----:B------:R-:W-:Y:S02]  /*122a0*/  LEA R16, P0, R9, c[0x0][0x1f8], 0x1 ;  /* 0x00007e0009107a11 */ /* 0x000fe400078008ff */
[----:B------:R-:W-:Y:S02]  /*122b0*/  LEA.HI.X R21, R19, c[0x0][0x1fc], R2, 0x1, P2 ;  /* 0x00007f0013157a11 */ /* 0x000fe400010f0c02 */
[----:B------:R-:W-:Y:S01]  /*122c0*/  LOP3.LUT P2, RZ, R225, 0x2, RZ, 0xc0, !PT ;  /* 0x00000002e1ff7812 */ /* 0x000fe2000784c0ff */
[----:B------:R-:W-:Y:S01]  /*122d0*/  LDSM.16.M88.4 R176, [R220] ;  /* 0x00000000dcb0783b */ /* 0x000fe20000000200 */
[----:B------:R-:W-:Y:S02]  /*122e0*/  LEA.HI.X R17, R9, c[0x0][0x1fc], R8, 0x1, P0 ;  /* 0x00007f0009117a11 */ /* 0x000fe400000f0c08 */
[C---:B------:R-:W-:Y:S03]  /*122f0*/  @!P3 LEA R3, P0, R242.reuse, UR14, 0x5 ;  /* 0x0000000ef203bc11 */ /* 0x040fe6000f8028ff */
[----:B------:R-:W4:Y:S01]  /*12300*/  LDSM.16.M88.4 R180, [R219] ;  /* 0x00000000dbb4783b */ /* 0x000f220000000200 */
[C---:B------:R-:W-:Y:S02]  /*12310*/  @!P3 IADD3 R11, P1, R3.reuse, R226, RZ ;  /* 0x000000e2030bb210 */ /* 0x040fe40007f3e0ff */
[----:B------:R-:W-:Y:S02]  /*12320*/  @!P3 LEA.HI.X R9, R242, UR6, R241, 0x5, P0 ;  /* 0x00000006f209bc11 */ /* 0x000fe400080f2cf1 */
[----:B------:R-:W-:Y:S01]  /*12330*/  @!P3 IADD3 R19, P0, R3, R240, RZ ;  /* 0x000000f00313b210 */ /* 0x000fe20007f1e0ff */
[----:B------:R-:W5:Y:S02]  /*12340*/  LDSM.16.M88.4 R184, [R211] ;  /* 0x00000000d3b8783b */ /* 0x000f640000000200 */
[----:B------:R-:W-:Y:S01]  /*12350*/  @!P3 IMAD.X R2, R9, 0x1, R233, P1 ;  /* 0x000000010902b824 */ /* 0x000fe200008e06e9 */
[----:B------:R-:W-:Y:S01]  /*12360*/  @!P3 LEA R24, P1, R11, c[0x0][0x1f8], 0x1 ;  /* 0x00007e000b18ba11 */ /* 0x000fe200078208ff */
[----:B------:R-:W-:Y:S01]  /*12370*/  @!P3 IMAD.X R8, R9, 0x1, R237, P0 ;  /* 0x000000010908b824 */ /* 0x000fe200000e06ed */
[----:B------:R-:W-:Y:S01]  /*12380*/  @!P3 LEA R246, P0, R19, c[0x0][0x1f8], 0x1 ;  /* 0x00007e0013f6ba11 */ /* 0x000fe200078008ff */
[----:B------:R-:W3:Y:S01]  /*12390*/  LDSM.16.M88.4 R188, [R210] ;  /* 0x00000000d2bc783b */ /* 0x000ee20000000200 */
[----:B------:R-:W-:Y:S02]  /*123a0*/  @!P3 LEA.HI.X R25, R11, c[0x0][0x1fc], R2, 0x1, P1 ;  /* 0x00007f000b19ba11 */ /* 0x000fe400008f0c02 */
[----:B------:R-:W-:Y:S01]  /*123b0*/  @!P3 LEA.HI.X R247, R19, c[0x0][0x1fc], R8, 0x1, P0 ;  /* 0x00007f0013f7ba11 */ /* 0x000fe200000f0c08 */
[C---:B-1----:R-:W-:Y:S02]  /*123c0*/  HMMA.16816.F32 R4, R160.reuse, R164, RZ ;  /* 0x000000a4a004723c */ /* 0x042fe400000018ff */
[----:B------:R-:W-:Y:S01]  /*123d0*/  @!PT LDS RZ, [RZ] ;  /* 0x00000000fffff984 */ /* 0x000fe20000000800 */
[----:B------:R-:W-:Y:S01]  /*123e0*/  @!PT LDS RZ, [RZ] ;  /* 0x00000000fffff984 */ /* 0x000fe20000000800 */
[----:B------:R-:W-:Y:S01]  /*123f0*/  @!PT LDS RZ, [RZ] ;  /* 0x00000000fffff984 */ /* 0x000fe20000000800 */
[----:B------:R2:W-:Y:S01]  /*12400*/  LDGSTS.E.BYPASS.LTC128B.128 [R228+0x4080], [R14.64], !P2 ;  /* 0x040800000ee47fae */ /* 0x0005e2000d101d4c */
[C---:B------:R-:W-:Y:S02]  /*12410*/  @!P3 IADD3 R8, P1, R3.reuse, R239, RZ ;  /* 0x000000ef0308b210 */ /* 0x040fe40007f3e0ff */
[----:B------:R-:W-:Y:S03]  /*12420*/  @!P3 IADD3 R10, P0, R3, R238, RZ ;  /* 0x000000ee030ab210 */ /* 0x000fe60007f1e0ff */
[----:B------:R2:W-:Y:S01]  /*12430*/  LDGSTS.E.BYPASS.LTC128B.128 [R228+0x5880], [R12.64], !P4 ;  /* 0x058800000ce47fae */ /* 0x0005e2000e101d4c */
[C---:B------:R-:W-:Y:S03]  /*12440*/  @!P3 IMAD.X R3, R9.reuse, 0x1, R236, P1 ;  /* 0x000000010903b824 */ /* 0x040fe600008e06ec */
[----:B------:R-:W-:Y:S01]  /*12450*/  @!P3 IMAD.X R9, R9, 0x1, R229, P0 ;  /* 0x000000010909b824 */ /* 0x000fe200000e06e5 */
[----:B------:R-:W-:Y:S01]  /*12460*/  @!P3 LEA R156, P1, R8, c[0x0][0x1f8], 0x1 ;  /* 0x00007e00089cba11 */ /* 0x000fe200078208ff */
[----:B------:R1:W-:Y:S01]  /*12470*/  LDGSTS.E.BYPASS.LTC128B.128 [R228+0x7080], [R16.64], !P6 ;  /* 0x0708000010e47fae */ /* 0x0003e2000f101d4c */
[----:B------:R-:W-:Y:S02]  /*12480*/  @!P3 LEA R2, P0, R10, c[0x0][0x1f8], 0x1 ;  /* 0x00007e000a02ba11 */ /* 0x000fe400078008ff */
[----:B------:R-:W-:Y:S02]  /*12490*/  @!P3 LEA.HI.X R157, R8, c[0x0][0x1fc], R3, 0x1, P1 ;  /* 0x00007f00089dba11 */ /* 0x000fe400008f0c03 */
[----:B------:R-:W-:Y:S01]  /*124a0*/  @!P3 LEA.HI.X R3, R10, c[0x0][0x1fc], R9, 0x1, P0 ;  /* 0x00007f000a03ba11 */ /* 0x000fe200000f0c09 */
[----:B------:R3:W-:Y:S01]  /*124b0*/  LDGSTS.E.BYPASS.LTC128B.128 [R228+0x8880], [R20.64], !P5 ;  /* 0x0888000014e47fae */ /* 0x0007e2000e901d4c */
[C---:B------:R-:W-:Y:S05]  /*124c0*/  HMMA.16816.F32 R8, R160.reuse, R166, RZ ;  /* 0x000000a6a008723c */ /* 0x040fea00000018ff */
[----:B------:R4:W-:Y:S06]  /*124d0*/  @!P3 LDGSTS.E.BYPASS.LTC128B.128 [R228+0x5080], [R24.64], !P2 ;  /* 0x0508000018e4bfae */ /* 0x0009ec000d101d4c */
[----:B------:R4:W-:Y:S01]  /*124e0*/  @!P3 LDGSTS.E.BYPASS.LTC128B.128 [R228+0x6880], [R246.64], !P4 ;  /* 0x06880000f6e4bfae */ /* 0x0009e2000e101d4c */
[----:B------:R-:W-:Y:S01]  /*124f0*/  ISETP.LT.AND P4, PT, RZ, UR11, PT ;  /* 0x0000000bff007c0c */ /* 0x000fe2000bf81270 */
[C---:B--2---:R-:W-:Y:S04]  /*12500*/  HMMA.16816.F32 R12, R160.reuse, R168, RZ ;  /* 0x000000a8a00c723c */ /* 0x044fe800000018ff */
[----:B------:R2:W-:Y:S04]  /*12510*/  @!P3 LDGSTS.E.BYPASS.LTC128B.128 [R228+0x8080], [R156.64], !P6 ;  /* 0x080800009ce4bfae */ /* 0x0005e8000f101d4c */
[C---:B-1----:R-:W-:Y:S02]  /*12520*/  HMMA.16816.F32 R16, R160.reuse, R170, RZ ;  /* 0x000000aaa010723c */ /* 0x042fe400000018ff */
[----:B------:R1:W-:Y:S06]  /*12530*/  @!P3 LDGSTS.E.BYPASS.LTC128B.128 [R228+0x9880], [R2.64], !P5 ;  /* 0x0988000002e4bfae */ /* 0x0003ec000e901d4c */
[----:B------:R-:W-:Y:S01]  /*12540*/  LDSM.16.M88.4 R192, [R218] ;  /* 0x00000000dac0783b */ /* 0x000fe20000000200 */
[C---:B---3--:R-:W-:Y:S05]  /*12550*/  HMMA.16816.F32 R20, R160.reuse, R172, RZ ;  /* 0x000000aca014723c */ /* 0x048fea00000018ff */
[----:B------:R-:W0:Y:S03]  /*12560*/  LDGDEPBAR ;  /* 0x00000000000079af */ /* 0x000e260000000000 */
[----:B----4-:R-:W-:Y:S03]  /*12570*/  HMMA.16816.F32 R24, R160, R174, RZ ;  /* 0x000000aea018723c */ /* 0x010fe600000018ff */
[----:B------:R-:W3:Y:S05]  /*12580*/  LDSM.16.M88.4 R196, [R215+0xa080] ;  /* 0x00a08000d7c4783b */ /* 0x000eea0000000200 */
[C---:B------:R-:W-:Y:S01]  /*12590*/  HMMA.16816.F32 R4, R176.reuse, R180, R4 ;  /* 0x000000b4b004723c */ /* 0x040fe20000001804 */
[----:B------:R-:W4:Y:S06]  /*125a0*/  LDSM.16.M88.4 R160, [R215+0xa880] ;  /* 0x00a88000d7a0783b */ /* 0x000f2c0000000200 */
[----:B------:R-:W1:Y:S01]  /*125b0*/  LDSM.16.M88.4 R164, [R215+0xb080] ;  /* 0x00b08000d7a4783b */ /* 0x000e620000000200 */
[C---:B------:R-:W-:Y:S05]  /*125c0*/  HMMA.16816.F32 R8, R176.reuse, R182, R8 ;  /* 0x000000b6b008723c */ /* 0x040fea0000001808 */
[----:B------:R-:W-:Y:S03]  /*125d0*/  LDSM.16.M88.4 R168, [R217] ;  /* 0x00000000d9a8783b */ /* 0x000fe60000000200 */
[C---:B-----5:R-:W-:Y:S03]  /*125e0*/  HMMA.16816.F32 R12, R176.reuse, R184, R12 ;  /* 0x000000b8b00c723c */ /* 0x060fe6000000180c */
[----:B------:R-:W5:Y:S05]  /*125f0*/  LDSM.16.M88.4 R172, [R209] ;  /* 0x00000000d1ac783b */ /* 0x000f6a0000000200 */
[C---:B------:R-:W-:Y:S01]  /*12600*/  HMMA.16816.F32 R16, R176.reuse, R186, R16 ;  /* 0x000000bab010723c */ /* 0x040fe20000001810 */
[----:B------:R-:W-:Y:S06]  /*12610*/  LDSM.16.M88.4 R180, [R209+0x1000] ;  /* 0x00100000d1b4783b */ /* 0x000fec0000000200 */
[----:B------:R-:W-:Y:S01]  /*12620*/  LDSM.16.M88.4 R184, [R222+0x4000] ;  /* 0x00400000deb8783b */ /* 0x000fe20000000200 */
[C---:B------:R-:W-:Y:S08]  /*12630*/  HMMA.16816.F32 R20, R176.reuse, R188, R20 ;  /* 0x000000bcb014723c */ /* 0x040ff00000001814 */
[----:B------:R-:W-:Y:S01]  /*12640*/  HMMA.16816.F32 R24, R176, R190, R24 ;  /* 0x000000beb018723c */ /* 0x000fe20000001818 */
[----:B------:R-:W2:Y:S06]  /*12650*/  LDSM.16.M88.4 R176, [R209+0x800] ;  /* 0x00080000d1b0783b */ /* 0x000eac0000000200 */
[----:B------:R-:W2:Y:S01]  /*12660*/  LDSM.16.M88.4 R188, [R221+0xb880] ;  /* 0x00b88000ddbc783b */ /* 0x000ea20000000200 */
[C---:B---3--:R-:W-:Y:S08]  /*12670*/  HMMA.16816.F32 R4, R192.reuse, R196, R4 ;  /* 0x000000c4c004723c */ /* 0x048ff00000001804 */
[C---:B------:R-:W-:Y:S01]  /*12680*/  HMMA.16816.F32 R8, R192.reuse, R198, R8 ;  /* 0x000000c6c008723c */ /* 0x040fe20000001808 */
[----:B------:R-:W-:Y:S07]  /*12690*/  LDSM.16.M88.4 R196, [R208] ;  /* 0x00000000d0c4783b */ /* 0x000fee0000000200 */
[C---:B----4-:R-:W-:Y:S08]  /*126a0*/  HMMA.16816.F32 R12, R192.reuse, R160, R12 ;  /* 0x000000a0c00c723c */ /* 0x050ff0000000180c */
[C---:B------:R-:W-:Y:S01]  /*126b0*/  HMMA.16816.F32 R16, R192.reuse, R162, R16 ;  /* 0x000000a2c010723c */ /* 0x040fe20000001810 */
[----:B------:R-:W3:Y:S07]  /*126c0*/  LDSM.16.M88.4 R160, [R221+0xc080] ;  /* 0x00c08000dda0783b */ /* 0x000eee0000000200 */
[C---:B-1----:R-:W-:Y:S08]  /*126d0*/  HMMA.16816.F32 R20, R192.reuse, R164, R20 ;  /* 0x000000a4c014723c */ /* 0x042ff00000001814 */
[----:B------:R-:W-:Y:S01]  /*126e0*/  HMMA.16816.F32 R24, R192, R166, R24 ;  /* 0x000000a6c018723c */ /* 0x000fe20000001818 */
[----:B------:R-:W1:Y:S06]  /*126f0*/  LDSM.16.M88.4 R164, [R221+0xc880] ;  /* 0x00c88000dda4783b */ /* 0x000e6c0000000200 */
[----:B------:R-:W4:Y:S01]  /*12700*/  LDSM.16.M88.4 R192, [R220+0x4000] ;  /* 0x00400000dcc0783b */ /* 0x000f220000000200 */
[C---:B-----5:R-:W-:Y:S08]  /*12710*/  HMMA.16816.F32 R4, R168.reuse, R172, R4 ;  /* 0x000000aca804723c */ /* 0x060ff00000001804 */
[C---:B------:R-:W-:Y:S01]  /*12720*/  HMMA.16816.F32 R8, R168.reuse, R174, R8 ;  /* 0x000000aea808723c */ /* 0x040fe20000001808 */
[----:B------:R-:W-:Y:S07]  /*12730*/  LDSM.16.M88.4 R172, [R206] ;  /* 0x00000000ceac783b */ /* 0x000fee0000000200 */
[C---:B--2---:R-:W-:Y:S08]  /*12740*/  HMMA.16816.F32 R12, R168.reuse, R176, R12 ;  /* 0x000000b0a80c723c */ /* 0x044ff0000000180c */
[C---:B------:R-:W-:Y:S01]  /*12750*/  HMMA.16816.F32 R16, R168.reuse, R178, R16 ;  /* 0x000000b2a810723c */ /* 0x040fe20000001810 */
[----:B------:R-:W-:Y:S07]  /*12760*/  LDSM.16.M88.4 R176, [R218+0x4000] ;  /* 0x00400000dab0783b */ /* 0x000fee0000000200 */
[C---:B------:R-:W-:Y:S08]  /*12770*/  HMMA.16816.F32 R20, R168.reuse, R180, R20 ;  /* 0x000000b4a814723c */ /* 0x040ff00000001814 */
[----:B------:R-:W-:Y:S01]  /*12780*/  HMMA.16816.F32 R24, R168, R182, R24 ;  /* 0x000000b6a818723c */ /* 0x000fe20000001818 */
[----:B------:R-:W2:Y:S06]  /*12790*/  LDSM.16.M88.4 R168, [R207] ;  /* 0x00000000cfa8783b */ /* 0x000eac0000000200 */
[----:B------:R-:W5:Y:S01]  /*127a0*/  LDSM.16.M88.4 R180, [R215+0xb880] ;  /* 0x00b88000d7b4783b */ /* 0x000f620000000200 */
[C---:B------:R-:W-:Y:S08]  /*127b0*/  HMMA.16816.F32 R4, R184.reuse, R188, R4 ;  /* 0x000000bcb804723c */ /* 0x040ff00000001804 */
[C---:B------:R-:W-:Y:S01]  /*127c0*/  HMMA.16816.F32 R8, R184.reuse, R190, R8 ;  /* 0x000000beb808723c */ /* 0x040fe20000001808 */
[----:B------:R-:W-:Y:S07]  /*127d0*/  LDSM.16.M88.4 R188, [R209+0x1800] ;  /* 0x00180000d1bc783b */ /* 0x000fee0000000200 */
[C---:B---3--:R-:W-:Y:S08]  /*127e0*/  HMMA.16816.F32 R12, R184.reuse, R160, R12 ;  /* 0x000000a0b80c723c */ /* 0x048ff0000000180c */
[C---:B------:R-:W-:Y:S01]  /*127f0*/  HMMA.16816.F32 R16, R184.reuse, R162, R16 ;  /* 0x000000a2b810723c */ /* 0x040fe20000001810 */
[----:B------:R-:W3:Y:S07]  /*12800*/  LDSM.16.M88.4 R160, [R215+0xc080] ;  /* 0x00c08000d7a0783b */ /* 0x000eee0000000200 */
[C---:B-1----:R-:W-:Y:S08]  /*12810*/  HMMA.16816.F32 R20, R184.reuse, R164, R20 ;  /* 0x000000a4b814723c */ /* 0x042ff00000001814 */
[----:B------:R-:W-:Y:S01]  /*12820*/  HMMA.16816.F32 R24, R184, R166, R24 ;  /* 0x000000a6b818723c */ /* 0x000fe20000001818 */
[----:B------:R-:W1:Y:S06]  /*12830*/  LDSM.16.M88.4 R164, [R215+0xc880] ;  /* 0x00c88000d7a4783b */ /* 0x000e6c0000000200 */
[----:B------:R-:W1:Y:S01]  /*12840*/  LDSM.16.M88.4 R184, [R217+0x4000] ;  /* 0x00400000d9b8783b */ /* 0x000e620000000200 */
[C---:B----4-:R-:W-:Y:S08]  /*12850*/  HMMA.16816.F32 R4, R192.reuse, R196, R4 ;  /* 0x000000c4c004723c */ /* 0x050ff00000001804 */
[C---:B------:R-:W-:Y:S01]  /*12860*/  HMMA.16816.F32 R8, R192.reuse, R198, R8 ;  /* 0x000000c6c008723c */ /* 0x040fe20000001808 */
[----:B------:R-:W-:Y:S07]  /*12870*/  LDSM.16.M88.4 R196, [R221+0xd080] ;  /* 0x00d08000ddc4783b */ /* 0x000fee0000000200 */
[C---:B--2---:R-:W-:Y:S08]  /*12880*/  HMMA.16816.F32 R12, R192.reuse, R168, R12 ;  /* 0x000000a8c00c723c */ /* 0x044ff0000000180c */
[C---:B------:R-:W-:Y:S01]  /*12890*/  HMMA.16816.F32 R16, R192.reuse, R170, R16 ;  /* 0x000000aac010723c */ /* 0x040fe20000001810 */
[----:B------:R-:W2:Y:S07]  /*128a0*/  LDSM.16.M88.4 R168, [R209+0x2000] ;  /* 0x00200000d1a8783b */ /* 0x000eae0000000200 */
[C---:B------:R-:W-:Y:S08]  /*128b0*/  HMMA.16816.F32 R20, R192.reuse, R172, R20 ;  /* 0x000000acc014723c */ /* 0x040ff00000001814 */
[----:B------:R-:W-:Y:S01]  /*128c0*/  HMMA.16816.F32 R24, R192, R174, R24 ;  /* 0x000000aec018723c */ /* 0x000fe20000001818 */
[----:B------:R-:W4:Y:S06]  /*128d0*/  LDSM.16.M88.4 R172, [R209+0x2800] ;  /* 0x00280000d1ac783b */ /* 0x000f2c0000000200 */
[----:B------:R-:W2:Y:S01]  /*128e0*/  LDSM.16.M88.4 R192, [R222+0x8000] ;  /* 0x00800000dec0783b */ /* 0x000ea20000000200 */
[C---:B-----5:R-:W-:Y:S08]  /*128f0*/  HMMA.16816.F32 R4, R176.reuse, R180, R4 ;  /* 0x000000b4b004723c */ /* 0x060ff00000001804 */
[C---:B------:R-:W-:Y:S01]  /*12900*/  HMMA.16816.F32 R8, R176.reuse, R182, R8 ;  /* 0x000000b6b008723c */ /* 0x040fe20000001808 */
[----:B------:R-:W-:Y:S07]  /*12910*/  LDSM.16.M88.4 R180, [R205] ;  /* 0x00000000cdb4783b */ /* 0x000fee0000000200 */
[C---:B---3--:R-:W-:Y:S08]  /*12920*/  HMMA.16816.F32 R12, R176.reuse, R160, R12 ;  /* 0x000000a0b00c723c */ /* 0x048ff0000000180c */
[C---:B------:R-:W-:Y:S01]  /*12930*/  HMMA.16816.F32 R16, R176.reuse, R162, R16 ;  /* 0x000000a2b010723c */ /* 0x040fe20000001810 */
[----:B------:R-:W3:Y:S07]  /*12940*/  LDSM.16.M88.4 R160, [R221+0xd880] ;  /* 0x00d88000dda0783b */ /* 0x000eee0000000200 */
[C---:B-1----:R-:W-:Y:S08]  /*12950*/  HMMA.16816.F32 R20, R176.reuse, R164, R20 ;  /* 0x000000a4b014723c */ /* 0x042ff00000001814 */
[----:B------:R-:W-:Y:S01]  /*12960*/  HMMA.16816.F32 R24, R176, R166, R24 ;  /* 0x000000a6b018723c */ /* 0x000fe20000001818 */
[----:B------:R-:W1:Y:S06]  /*12970*/  LDSM.16.M88.4 R164, [R221+0xe080] ;  /* 0x00e08000dda4783b */ /* 0x000e6c0000000200 */
[----:B------:R-:W5:Y:S01]  /*12980*/  LDSM.16.M88.4 R176, [R220+0x8000] ;  /* 0x00800000dcb0783b */ /* 0x000f620000000200 */
[C---:B------:R-:W-:Y:S08]  /*12990*/  HMMA.16816.F32 R4, R184.reuse, R188, R4 ;  /* 0x000000bcb804723c */ /* 0x040ff00000001804 */
[C---:B------:R-:W-:Y:S01]  /*129a0*/  HMMA.16816.F32 R8, R184.reuse, R190, R8 ;  /* 0x000000beb808723c */ /* 0x040fe20000001808 */
[----:B------:R-:W-:Y:S07]  /*129b0*/  LDSM.16.M88.4 R188, [R215+0xd080] ;  /* 0x00d08000d7bc783b */ /* 0x000fee0000000200 */
[C---:B--2---:R-:W-:Y:S08]  /*129c0*/  HMMA.16816.F32 R12, R184.reuse, R168, R12 ;  /* 0x000000a8b80c723c */ /* 0x044ff0000000180c */
[C---:B------:R-:W-:Y:S01]  /*129d0*/  HMMA.16816.F32 R16, R184.reuse, R170, R16 ;  /* 0x000000aab810723c */ /* 0x040fe20000001810 */
[----:B------:R-:W2:Y:S07]  /*129e0*/  LDSM.16.M88.4 R168, [R204] ;  /* 0x00000000cca8783b */ /* 0x000eae0000000200 */
[C---:B----4-:R-:W-:Y:S08]  /*129f0*/  HMMA.16816.F32 R20, R184.reuse, R172, R20 ;  /* 0x000000acb814723c */ /* 0x050ff00000001814 */
[----:B------:R-:W-:Y:S01]  /*12a00*/  HMMA.16816.F32 R24, R184, R174, R24 ;  /* 0x000000aeb818723c */ /* 0x000fe20000001818 */
[----:B------:R-:W4:Y:S06]  /*12a10*/  LDSM.16.M88.4 R172, [R203] ;  /* 0x00000000cbac783b */ /* 0x000f2c0000000200 */
[----:B------:R-:W2:Y:S01]  /*12a20*/  LDSM.16.M88.4 R184, [R218+0x8000] ;  /* 0x00800000dab8783b */ /* 0x000ea20000000200 */
        /* <DEDUP_REMOVED lines=10> */
[C---:B-----5:R-:W-:Y:S08]  /*12ad0*/  HMMA.16816.F32 R4, R176.reuse, R180, R4 ;  /* 0x000000b4b004723c */ /* 0x060ff00000001804 */
[C---:B------:R-:W-:Y:S01]  /*12ae0*/  HMMA.16816.F32 R8, R176.reuse, R182, R8 ;  /* 0x000000b6b008723c */ /* 0x040fe20000001808 */
[----:B------:R-:W-:Y:S07]  /*12af0*/  LDSM.16.M88.4 R180, [R221+0xe880] ;  /* 0x00e88000ddb4783b */ /* 0x000fee0000000200 */
[C---:B--2---:R-:W-:Y:S08]  /*12b00*/  HMMA.16816.F32 R12, R176.reuse, R168, R12 ;  /* 0x000000a8b00c723c */ /* 0x044ff0000000180c */
[C---:B------:R-:W-:Y:S01]  /*12b10*/  HMMA.16816.F32 R16, R176.reuse, R170, R16 ;  /* 0x000000aab010723c */ /* 0x040fe20000001810 */
[----:B------:R-:W2:Y:S07]  /*12b20*/  LDSM.16.M88.4 R168, [R209+0x3800] ;  /* 0x00380000d1a8783b */ /* 0x000eae0000000200 */
[C---:B----4-:R-:W-:Y:S08]  /*12b30*/  HMMA.16816.F32 R20, R176.reuse, R172, R20 ;  /* 0x000000acb014723c */ /* 0x050ff00000001814 */
[----:B------:R-:W-:Y:S01]  /*12b40*/  HMMA.16816.F32 R24, R176, R174, R24 ;  /* 0x000000aeb018723c */ /* 0x000fe20000001818 */
[----:B------:R-:W4:Y:S06]  /*12b50*/  LDSM.16.M88.4 R172, [R209+0x4000] ;  /* 0x00400000d1ac783b */ /* 0x000f2c0000000200 */
[----:B------:R-:W5:Y:S01]  /*12b60*/  LDSM.16.M88.4 R176, [R222+0xc000] ;  /* 0x00c00000deb0783b */ /* 0x000f620000000200 */
[C---:B------:R-:W-:Y:S08]  /*12b70*/  HMMA.16816.F32 R4, R184.reuse, R188, R4 ;  /* 0x000000bcb804723c */ /* 0x040ff00000001804 */
        /* <DEDUP_REMOVED lines=8> */
[----:B------:R-:W1:Y:S01]  /*12c00*/  LDSM.16.M88.4 R184, [R220+0xc000] ;  /* 0x00c00000dcb8783b */ /* 0x000e620000000200 */
        /* <DEDUP_REMOVED lines=10> */
[C---:B-----5:R-:W-:Y:S08]  /*12cb0*/  HMMA.16816.F32 R4, R176.reuse, R180, R4 ;  /* 0x000000b4b004723c */ /* 0x060ff00000001804 */
        /* <DEDUP_REMOVED lines=10> */
[C---:B------:R-:W-:Y:S08]  /*12d60*/  HMMA.16816.F32 R8, R184.reuse, R190, R8 ;  /* 0x000000beb808723c */ /* 0x040ff00000001808 */
[C---:B--2---:R-:W-:Y:S08]  /*12d70*/  HMMA.16816.F32 R12, R184.reuse, R168, R12 ;  /* 0x000000a8b80c723c */ /* 0x044ff0000000180c */
[C---:B------:R-:W-:Y:S08]  /*12d80*/  HMMA.16816.F32 R16, R184.reuse, R170, R16 ;  /* 0x000000aab810723c */ /* 0x040ff00000001810 */
[C---:B----4-:R-:W-:Y:S08]  /*12d90*/  HMMA.16816.F32 R20, R184.reuse, R172, R20 ;  /* 0x000000acb814723c */ /* 0x050ff00000001814 */
[----:B------:R-:W-:Y:S08]  /*12da0*/  HMMA.16816.F32 R24, R184, R174, R24 ;  /* 0x000000aeb818723c */ /* 0x000ff00000001818 */
[C---:B------:R-:W-:Y:S08]  /*12db0*/  HMMA.16816.F32 R4, R192.reuse, R196, R4 ;  /* 0x000000c4c004723c */ /* 0x040ff00000001804 */
[C---:B------:R-:W-:Y:S08]  /*12dc0*/  HMMA.16816.F32 R8, R192.reuse, R198, R8 ;  /* 0x000000c6c008723c */ /* 0x040ff00000001808 */
[C---:B---3--:R-:W-:Y:S08]  /*12dd0*/  HMMA.16816.F32 R12, R192.reuse, R160, R12 ;  /* 0x000000a0c00c723c */ /* 0x048ff0000000180c */
[C---:B------:R-:W-:Y:S01]  /*12de0*/  HMMA.16816.F32 R16, R192.reuse, R162, R16 ;  /* 0x000000a2c010723c */ /* 0x040fe20000001810 */
[----:B------:R-:W2:Y:S07]  /*12df0*/  LDSM.16.M88.4 R160, [R209+0x5000] ;  /* 0x00500000d1a0783b */ /* 0x000eae0000000200 */
[C---:B-1----:R-:W-:Y:S08]  /*12e00*/  HMMA.16816.F32 R20, R192.reuse, R164, R20 ;  /* 0x000000a4c014723c */ /* 0x042ff00000001814 */
[----:B------:R-:W-:Y:S01]  /*12e10*/  HMMA.16816.F32 R24, R192, R166, R24 ;  /* 0x000000a6c018723c */ /* 0x000fe20000001818 */
[----:B------:R-:W1:Y:S01]  /*12e20*/  LDSM.16.M88.4 R164, [R209+0x5800] ;  /* 0x00580000d1a4783b */ /* 0x000e620000000200 */
[----:B------:R-:W-:Y:S05]  /*12e30*/  DEPBAR.LE SB0, 0x0 ;  /* 0x000080000000791a */ /* 0x000fea0000000000 */
[----:B------:R-:W-:Y:S01]  /*12e40*/  BAR.SYNC.DEFER_BLOCKING 0x0 ;  /* 0x0000000000007b1d */ /* 0x000fe20000010000 */
[C---:B-----5:R-:W-:Y:S08]  /*12e50*/  HMMA.16816.F32 R4, R176.reuse, R180, R4 ;  /* 0x000000b4b004723c */ /* 0x060ff00000001804 */
[C---:B------:R-:W-:Y:S08]  /*12e60*/  HMMA.16816.F32 R8, R176.reuse, R182, R8 ;  /* 0x000000b6b008723c */ /* 0x040ff00000001808 */
[C---:B--2---:R-:W-:Y:S08]  /*12e70*/  HMMA.16816.F32 R12, R176.reuse, R160, R12 ;  /* 0x000000a0b00c723c */ /* 0x044ff0000000180c */
[----:B------:R-:W-:Y:S01]  /*12e80*/  FMUL.FTZ R3, R6, c[0x0][0x320] ;  /* 0x0000c80006037a20 */ /* 0x000fe20000410000 */
[C---:B------:R-:W-:Y:S03]  /*12e90*/  HMMA.16816.F32 R16, R176.reuse, R162, R16 ;  /* 0x000000a2b010723c */ /* 0x040fe60000001810 */
[----:B------:R2:W3:Y:S01]  /*12ea0*/  MUFU.TANH R6, R3 ;  /* 0x0000000300067308 */ /* 0x0004e20000002400 */
[----:B------:R-:W-:Y:S02]  /*12eb0*/  FMUL.FTZ R157, R4, c[0x0][0x320] ;  /* 0x0000c800049d7a20 */ /* 0x000fe40000410000 */
[----:B------:R-:W-:Y:S02]  /*12ec0*/  FMUL.FTZ R252, R7, c[0x0][0x320] ;  /* 0x0000c80007fc7a20 */ /* 0x000fe40000410000 */
[C---:B-1----:R-:W-:Y:S04]  /*12ed0*/  HMMA.16816.F32 R20, R176.reuse, R164, R20 ;  /* 0x000000a4b014723c */ /* 0x042fe80000001814 */
[----:B------:R-:W-:Y:S01]  /*12ee0*/  FMUL.FTZ R10, R10, c[0x0][0x320] ;  /* 0x0000c8000a0a7a20 */ /* 0x000fe20000410000 */
[----:B------:R1:W4:Y:S01]  /*12ef0*/  MUFU.TANH R169, R157 ;  /* 0x0000009d00a97308 */ /* 0x0003220000002400 */
[----:B------:R-:W-:Y:S02]  /*12f00*/  FMUL.FTZ R11, R11, c[0x0][0x320] ;  /* 0x0000c8000b0b7a20 */ /* 0x000fe40000410000 */
[----:B------:R-:W-:Y:S04]  /*12f10*/  HMMA.16816.F32 R24, R176, R166, R24 ;  /* 0x000000a6b018723c */ /* 0x000fe80000001818 */
[----:B------:R-:W-:Y:S02]  /*12f20*/  FMUL.FTZ R250, R12, c[0x0][0x320] ;  /* 0x0000c8000cfa7a20 */ /* 0x000fe40000410000 */
[----:B------:R-:W-:Y:S01]  /*12f30*/  FMUL.FTZ R156, R5, c[0x0][0x320] ;  /* 0x0000c800059c7a20 */ /* 0x000fe20000410000 */
[----:B------:R-:W1:Y:S01]  /*12f40*/  MUFU.TANH R252, R252 ;  /* 0x000000fc00fc7308 */ /* 0x000e620000002400 */
[----:B------:R-:W-:Y:S04]  /*12f50*/  FMUL.FTZ R198, R16, c[0x0][0x320] ;  /* 0x0000c80010c67a20 */ /* 0x000fe80000410000 */
[----:B------:R-:W-:Y:S02]  /*12f60*/  FMUL.FTZ R2, R8, c[0x0][0x320] ;  /* 0x0000c80008027a20 */ /* 0x000fe40000410000 */
[----:B------:R-:W-:Y:S02]  /*12f70*/  FMUL.FTZ R9, R9, c[0x0][0x320] ;  /* 0x0000c80009097a20 */ /* 0x000fe40000410000 */
[----:B------:R-:W-:Y:S01]  /*12f80*/  FMUL.FTZ R194, R20, c[0x0][0x320] ;  /* 0x0000c80014c27a20 */ /* 0x000fe20000410000 */
[----:B------:R1:W1:Y:S01]  /*12f90*/  MUFU.TANH R170, R156 ;  /* 0x0000009c00aa7308 */ /* 0x0002620000002400 */
[----:B------:R-:W-:Y:S02]  /*12fa0*/  FMUL.FTZ R13, R13, c[0x0][0x320] ;  /* 0x0000c8000d0d7a20 */ /* 0x000fe40000410000 */
[----:B------:R-:W-:Y:S02]  /*12fb0*/  FMUL.FTZ R14, R14, c[0x0][0x320] ;  /* 0x0000c8000e0e7a20 */ /* 0x000fe40000410000 */
        /* <DEDUP_REMOVED lines=13> */
[----:B--2---:R-:W-:Y:S03]  /*13090*/  IMAD.MOV.U32 R3, RZ, RZ, R0 ;  /* 0x000000ffff037224 */ /* 0x004fe600078e0000 */
[----:B------:R-:W2:Y:S10]  /*130a0*/  MUFU.TANH R10, R10 ;  /* 0x0000000a000a7308 */ /* 0x000eb40000002400 */
[----:B------:R-:W1:Y:S10]  /*130b0*/  MUFU.TANH R11, R11 ;  /* 0x0000000b000b7308 */ /* 0x000e740000002400 */
[----:B------:R-:W1:Y:S10]  /*130c0*/  MUFU.TANH R250, R250 ;  /* 0x000000fa00fa7308 */ /* 0x000e740000002400 */
[----:B------:R1:W1:Y:S10]  /*130d0*/  MUFU.TANH R248, R13 ;  /* 0x0000000d00f87308 */ /* 0x0002740000002400 */
[----:B------:R1:W1:Y:S10]  /*130e0*/  MUFU.TANH R251, R14 ;  /* 0x0000000e00fb7308 */ /* 0x0002740000002400 */
[----:B------:R1:W1:Y:S10]  /*130f0*/  MUFU.TANH R249, R15 ;  /* 0x0000000f00f97308 */ /* 0x0002740000002400 */
        /* <DEDUP_REMOVED lines=11> */
[----:B------:R1:W1:Y:S02]  /*131b0*/  MUFU.TANH R157, R27 ;  /* 0x0000001b009d7308 */ /* 0x0002640000002400 */
[----:B-1234-:R-:W-:-:S05]  /*131c0*/  @P4 BRA `(.L_x_849) ;  /* 0xffffea5000004947 */ /* 0x01efca000383ffff */
.L_x_848:
[----:B-1----:R-:W-:Y:S01]  /*131d0*/  FMNMX.FTZ R5, R169, R0, !PT ;  /* 0x00000000a9057209 */ /* 0x002fe20007810000 */
[----:B------:R-:W-:Y:S01]  /*131e0*/  LDSM.16.MT88.4 R20, [R214+0x4080] ;  /* 0x00408000d614783b */ /* 0x000fe20000004200 */
[----:B------:R-:W-:Y:S01]  /*131f0*/  FMNMX.FTZ R7, R6, R159, !PT ;  /* 0x0000009f06077209 */ /* 0x000fe20007810000 */
[----:B------:R-:W-:Y:S01]  /*13200*/  UIADD3 UR11, UR11, -0x1, URZ ;  /* 0xffffffff0b0b7890 */ /* 0x000fe2000fffe03f */
[----:B------:R-:W-:Y:S02]  /*13210*/  FMNMX.FTZ R5, R170, R5, !PT ;  /* 0x00000005aa057209 */ /* 0x000fe40007810000 */
[----:B------:R-:W-:Y:S02]  /*13220*/  FMNMX.FTZ R7, R252, R7, !PT ;  /* 0x00000007fc077209 */ /* 0x000fe40007810000 */
[----:B------:R-:W-:Y:S01]  /*13230*/  FMNMX.FTZ R5, R8, R5, !PT ;  /* 0x0000000508057209 */ /* 0x000fe20007810000 */
[----:B------:R-:W-:Y:S01]  /*13240*/  LDSM.16.MT88.4 R160, [R213+0x4080] ;  /* 0x00408000d5a0783b */ /* 0x000fe20000004200 */
[----:B------:R-:W-:Y:S02]  /*13250*/  FMNMX.FTZ R2, R10, R7, !PT ;  /* 0x000000070a027209 */ /* 0x000fe40007810000 */
        /* <DEDUP_REMOVED lines=8> */
[----:B------:R-:W0:Y:S01]  /*132e0*/  LDGDEPBAR ;  /* 0x00000000000079af */ /* 0x000e220000000000 */
[----:B------:R-:W-:Y:S02]  /*132f0*/  FMNMX.FTZ R2, R199, R2, !PT ;  /* 0x00000002c7027209 */ /* 0x000fe40007810000 */
        /* <DEDUP_REMOVED lines=9> */
[----:B------:R-:W-:Y:S03]  /*13390*/  FMNMX.FTZ R7, R157, R0, !PT ;  /* 0x000000009d077209 */ /* 0x000fe60007810000 */
[----:B------:R-:W-:Y:S08]  /*133a0*/  SHFL.BFLY PT, R9, R4, 0x2, 0x1f ;  /* 0x0c401f0004097f89 */ /* 0x000ff000000e0000 */
[----:B------:R-:W1:Y:S02]  /*133b0*/  SHFL.BFLY PT, R0, R7, 0x2, 0x1f ;  /* 0x0c401f0007007f89 */ /* 0x000e6400000e0000 */
[----:B-1----:R-:W-:Y:S02]  /*133c0*/  FMNMX.FTZ R5, R7, R0, !PT ;  /* 0x0000000007057209 */ /* 0x002fe40007810000 */
[----:B------:R-:W-:Y:S04]  /*133d0*/  FMNMX.FTZ R13, R4, R9, !PT ;  /* 0x00000009040d7209 */ /* 0x000fe80007810000 */
[----:B------:R-:W1:Y:S08]  /*133e0*/  SHFL.BFLY PT, R156, R5, 0x1, 0x1f ;  /* 0x0c201f00059c7f89 */ /* 0x000e7000000e0000 */
[----:B------:R-:W2:Y:S01]  /*133f0*/  SHFL.BFLY PT, R2, R13, 0x1, 0x1f ;  /* 0x0c201f000d027f89 */ /* 0x000ea200000e0000 */
[----:B-1----:R-:W-:Y:S05]  /*13400*/  FMNMX.FTZ R156, R5, R156, !PT ;  /* 0x0000009c059c7209 */ /* 0x002fea0007810000 */
[----:B------:R-:W-:Y:S01]  /*13410*/  FMUL.FTZ R176, R156, c[0x0][0x2d0] ;  /* 0x0000b4009cb07a20 */ /* 0x000fe20000410000 */
[----:B--2---:R-:W-:Y:S03]  /*13420*/  FMNMX.FTZ R0, R13, R2, !PT ;  /* 0x000000020d007209 */ /* 0x004fe60007810000 */
[--C-:B------:R-:W-:Y:S01]  /*13430*/  FFMA.FTZ R182, R6, c[0x0][0x2d0], -R176.reuse ;  /* 0x0000b40006b67a23 */ /* 0x100fe200000108b0 */
[----:B------:R-:W1:Y:S01]  /*13440*/  LDSM.16.MT88.4 R12, [R216+0x4080] ;  /* 0x00408000d80c783b */ /* 0x000e620000004200 */
[--C-:B------:R-:W-:Y:S02]  /*13450*/  FFMA.FTZ R181, R252, c[0x0][0x2d0], -R176.reuse ;  /* 0x0000b400fcb57a23 */ /* 0x100fe400000108b0 */
[C---:B------:R-:W-:Y:S02]  /*13460*/  FADD.FTZ R2, -R0.reuse, R3 ;  /* 0x0000000300027221 */ /* 0x040fe40000010100 */
[----:B------:R-:W-:Y:S01]  /*13470*/  FMUL.FTZ R177, R0, c[0x0][0x2d0] ;  /* 0x0000b40000b17a20 */ /* 0x000fe20000410000 */
[----:B------:R-:W-:Y:S01]  /*13480*/  MUFU.EX2 R182, R182 ;  /* 0x000000b600b67308 */ /* 0x000fe20000000800 */
[----:B------:R-:W-:Y:S02]  /*13490*/  FMUL.FTZ R3, R2, c[0x0][0x2d0] ;  /* 0x0000b40002037a20 */ /* 0x000fe40000410000 */
[----:B------:R-:W-:Y:S02]  /*134a0*/  FADD.FTZ R2, -R156, R159 ;  /* 0x0000009f9c027221 */ /* 0x000fe40000010100 */
[--C-:B------:R-:W-:Y:S02]  /*134b0*/  FFMA.FTZ R186, R169, c[0x0][0x2d0], -R177.reuse ;  /* 0x0000b400a9ba7a23 */ /* 0x100fe400000108b1 */
[--C-:B------:R-:W-:Y:S02]  /*134c0*/  FFMA.FTZ R185, R170, c[0x0][0x2d0], -R177.reuse ;  /* 0x0000b400aab97a23 */ /* 0x100fe400000108b1 */
[--C-:B------:R-:W-:Y:S01]  /*134d0*/  FFMA.FTZ R183, R174, c[0x0][0x2d0], -R177.reuse ;  /* 0x0000b400aeb77a23 */ /* 0x100fe200000108b1 */
[----:B------:R-:W2:Y:S01]  /*134e0*/  MUFU.EX2 R3, R3 ;  /* 0x0000000300037308 */ /* 0x000ea20000000800 */
[--C-:B------:R-:W-:Y:S01]  /*134f0*/  FFMA.FTZ R184, R8, c[0x0][0x2d0], -R177.reuse ;  /* 0x0000b40008b87a23 */ /* 0x100fe200000108b1 */
[----:B------:R-:W-:Y:S01]  /*13500*/  LDSM.16.MT88.4 R168, [R212+0x6080] ;  /* 0x00608000d4a8783b */ /* 0x000fe20000004200 */
[--C-:B------:R-:W-:Y:S02]  /*13510*/  FFMA.FTZ R180, R10, c[0x0][0x2d0], -R176.reuse ;  /* 0x0000b4000ab47a23 */ /* 0x100fe400000108b0 */
[--C-:B------:R-:W-:Y:S02]  /*13520*/  FFMA.FTZ R159, R11, c[0x0][0x2d0], -R176.reuse ;  /* 0x0000b4000b9f7a23 */ /* 0x100fe400000108b0 */
[----:B------:R-:W-:Y:S02]  /*13530*/  FMUL.FTZ R4, R2, c[0x0][0x2d0] ;  /* 0x0000b40002047a20 */ /* 0x000fe40000410000 */
[--C-:B------:R-:W-:Y:S01]  /*13540*/  FFMA.FTZ R187, R250, c[0x0][0x2d0], -R177.reuse ;  /* 0x0000b400fabb7a23 */ /* 0x100fe200000108b1 */
[----:B------:R-:W-:Y:S01]  /*13550*/  MUFU.EX2 R186, R186 ;  /* 0x000000ba00ba7308 */ /* 0x000fe20000000800 */
[----:B------:R-:W-:Y:S01]  /*13560*/  LDSM.16.MT88.4 R172, [R216+0x7880] ;  /* 0x00788000d8ac783b */ /* 0x000fe20000004200 */
[--C-:B------:R-:W-:Y:S02]  /*13570*/  FFMA.FTZ R188, R248, c[0x0][0x2d0], -R177.reuse ;  /* 0x0000b400f8bc7a23 */ /* 0x100fe400000108b1 */
[--C-:B------:R-:W-:Y:S02]  /*13580*/  FFMA.FTZ R189, R251, c[0x0][0x2d0], -R176.reuse ;  /* 0x0000b400fbbd7a23 */ /* 0x100fe400000108b0 */
[--C-:B------:R-:W-:Y:S02]  /*13590*/  FFMA.FTZ R190, R249, c[0x0][0x2d0], -R176.reuse ;  /* 0x0000b400f9be7a23 */ /* 0x100fe400000108b0 */
[--C-:B------:R-:W-:Y:S02]  /*135a0*/  FFMA.FTZ R198, R198, c[0x0][0x2d0], -R177.reuse ;  /* 0x0000b400c6c67a23 */ /* 0x100fe400000108b1 */
[----:B------:R3:W4:Y:S01]  /*135b0*/  MUFU.EX2 R2, R4 ;  /* 0x0000000400027308 */ /* 0x0007220000000800 */
[--C-:B------:R-:W-:Y:S02]  /*135c0*/  FFMA.FTZ R191, R246, c[0x0][0x2d0], -R177.reuse ;  /* 0x0000b400f6bf7a23 */ /* 0x100fe400000108b1 */
[--C-:B------:R-:W-:Y:S02]  /*135d0*/  FFMA.FTZ R199, R199, c[0x0][0x2d0], -R176.reuse ;  /* 0x0000b400c7c77a23 */ /* 0x100fe400000108b0 */
[C---:B--2---:R-:W-:Y:S02]  /*135e0*/  FMUL.FTZ R5, R3.reuse, R153 ;  /* 0x0000009903057220 */ /* 0x044fe40000410000 */
[C---:B------:R-:W-:Y:S02]  /*135f0*/  FMUL.FTZ R8, R3.reuse, R148 ;  /* 0x0000009403087220 */ /* 0x040fe40000410000 */
[C---:B------:R-:W-:Y:S01]  /*13600*/  FMUL.FTZ R9, R3.reuse, R149 ;  /* 0x0000009503097220 */ /* 0x040fe20000410000 */
[----:B------:R-:W2:Y:S01]  /*13610*/  MUFU.EX2 R185, R185 ;  /* 0x000000b900b97308 */ /* 0x000ea20000000800 */
        /* <DEDUP_REMOVED lines=8> */
[----:B---3--:R-:W-:Y:S02]  /*136a0*/  FMUL.FTZ R4, R3, R152 ;  /* 0x0000009803047220 */ /* 0x008fe40000410000 */
[C---:B----4-:R-:W-:Y:S02]  /*136b0*/  FMUL.FTZ R6, R2.reuse, R154 ;  /* 0x0000009a02067220 */ /* 0x050fe40000410000 */
[C---:B------:R-:W-:Y:S01]  /*136c0*/  FMUL.FTZ R7, R2.reuse, R155 ;  /* 0x0000009b02077220 */ /* 0x040fe20000410000 */
[----:B------:R-:W3:Y:S01]  /*136d0*/  MUFU.EX2 R183, R183 ;  /* 0x000000b700b77308 */ /* 0x000ee20000000800 */
[C---:B------:R-:W-:Y:S02]  /*136e0*/  FMUL.FTZ R10, R2.reuse, R150 ;  /* 0x00000096020a7220 */ /* 0x040fe40000410000 */
[C---:B------:R-:W-:Y:S01]  /*136f0*/  FMUL.FTZ R11, R2.reuse, R151 ;  /* 0x00000097020b7220 */ /* 0x040fe20000410000 */
[----:B--2---:R-:W-:Y:S01]  /*13700*/  F2FP.PACK_AB R152, R185, R186 ;  /* 0x000000bab998723e */ /* 0x004fe200000000ff */
[C---:B------:R-:W-:Y:S01]  /*13710*/  FMUL.FTZ R18, R2.reuse, R142 ;  /* 0x0000008e02127220 */ /* 0x040fe20000410000 */
[----:B------:R-:W-:Y:S01]  /*13720*/  LDSM.16.MT88.4 R148, [R213+0x4880] ;  /* 0x00488000d594783b */ /* 0x000fe20000004200 */
[C---:B------:R-:W-:Y:S02]  /*13730*/  FMUL.FTZ R19, R2.reuse, R143 ;  /* 0x0000008f02137220 */ /* 0x040fe40000410000 */
[C---:B------:R-:W-:Y:S01]  /*13740*/  FMUL.FTZ R26, R2.reuse, R134 ;  /* 0x00000086021a7220 */ /* 0x040fe20000410000 */
[----:B------:R-:W2:Y:S01]  /*13750*/  MUFU.EX2 R181, R181 ;  /* 0x000000b500b57308 */ /* 0x000ea20000000800 */
[C---:B------:R-:W-:Y:S02]  /*13760*/  FMUL.FTZ R27, R2.reuse, R135 ;  /* 0x00000087021b7220 */ /* 0x040fe40000410000 */
[C---:B------:R-:W-:Y:S01]  /*13770*/  FMUL.FTZ R30, R2.reuse, R30 ;  /* 0x0000001e021e7220 */ /* 0x040fe20000410000 */
[----:B------:R-:W-:Y:S01]  /*13780*/  LDSM.16.MT88.4 R132, [R214+0x5880] ;  /* 0x00588000d684783b */ /* 0x000fe20000004200 */
[C---:B------:R-:W-:Y:S02]  /*13790*/  FMUL.FTZ R31, R2.reuse, R31 ;  /* 0x0000001f021f7220 */ /* 0x040fe40000410000 */
[C---:B------:R-:W-:Y:S02]  /*137a0*/  FMUL.FTZ R33, R3.reuse, R33 ;  /* 0x0000002103217220 */ /* 0x040fe40000410000 */
[C---:B------:R-:W-:Y:S01]  /*137b0*/  FMUL.FTZ R34, R2.reuse, R34 ;  /* 0x0000002202227220 */ /* 0x040fe20000410000 */
[----:B------:R-:W-:Y:S01]  /*137c0*/  MUFU.EX2 R180, R180 ;  /* 0x000000b400b47308 */ /* 0x000fe20000000800 */
[C---:B------:R-:W-:Y:S01]  /*137d0*/  FMUL.FTZ R35, R2.reuse, R35 ;  /* 0x0000002302237220 */ /* 0x040fe20000410000 */
[----:B------:R-:W-:Y:S01]  /*137e0*/  LDSM.16.MT88.4 R140, [R213+0x5880] ;  /* 0x00588000d58c783b */ /* 0x000fe20000004200 */
[----:B------:R-:W-:Y:S01]  /*137f0*/  FMUL.FTZ R36, R3, R36 ;  /* 0x0000002403247220 */ /* 0x000fe20000410000 */
[----:B---3--:R-:W-:Y:S01]  /*13800*/  F2FP.PACK_AB R154, R183, R184 ;  /* 0x000000b8b79a723e */ /* 0x008fe200000000ff */
[C---:B------:R-:W-:Y:S02]  /*13810*/  FMUL.FTZ R37, R3.reuse, R37 ;  /* 0x0000002503257220 */ /* 0x040fe40000410000 */
[C---:B------:R-:W-:Y:S02]  /*13820*/  FMUL.FTZ R38, R2.reuse, R38 ;  /* 0x0000002602267220 */ /* 0x040fe40000410000 */
[C---:B------:R-:W-:Y:S01]  /*13830*/  FMUL.FTZ R39, R2.reuse, R39 ;  /* 0x0000002702277220 */ /* 0x040fe20000410000 */
[----:B------:R-:W3:Y:S01]  /*13840*/  MUFU.EX2 R159, R159 ;  /* 0x0000009f009f7308 */ /* 0x000ee20000000800 */
[C---:B------:R-:W-:Y:S02]  /*13850*/  FMUL.FTZ R40, R3.reuse, R40 ;  /* 0x0000002803287220 */ /* 0x040fe40000410000 */
[----:B------:R-:W-:Y:S01]  /*13860*/  FMUL.FTZ R41, R3, R41 ;  /* 0x0000002903297220 */ /* 0x000fe20000410000 */
[----:B--2---:R-:W-:Y:S01]  /*13870*/  F2FP.PACK_AB R153, R181, R182 ;  /* 0x000000b6b599723e */ /* 0x004fe200000000ff */
        /* <DEDUP_REMOVED lines=8> */
[----:B------:R-:W-:Y:S01]  /*13900*/  FMUL.FTZ R49, R3, R49 ;  /* 0x0000003103317220 */ /* 0x000fe20000410000 */
[----:B------:R-:W2:Y:S01]  /*13910*/  MUFU.EX2 R188, R188 ;  /* 0x000000bc00bc7308 */ /* 0x000ea20000000800 */
[C---:B------:R-:W-:Y:S02]  /*13920*/  FMUL.FTZ R50, R2.reuse, R50 ;  /* 0x0000003202327220 */ /* 0x040fe40000410000 */
[C---:B------:R-:W-:Y:S01]  /*13930*/  FMUL.FTZ R51, R2.reuse, R51 ;  /* 0x0000003302337220 */ /* 0x040fe20000410000 */
[----:B---3--:R-:W-:Y:S01]  /*13940*/  F2FP.PACK_AB R155, R159, R180 ;  /* 0x000000b49f9b723e */ /* 0x008fe200000000ff */
[C---:B------:R-:W-:Y:S02]  /*13950*/  FMUL.FTZ R52, R3.reuse, R52 ;  /* 0x0000003403347220 */ /* 0x040fe40000410000 */
[C---:B------:R-:W-:Y:S02]  /*13960*/  FMUL.FTZ R53, R3.reuse, R53 ;  /* 0x0000003503357220 */ /* 0x040fe40000410000 */
[C---:B------:R-:W-:Y:S01]  /*13970*/  FMUL.FTZ R54, R2.reuse, R54 ;  /* 0x0000003602367220 */ /* 0x040fe20000410000 */
[----:B------:R-:W-:Y:S01]  /*13980*/  MUFU.EX2 R189, R189 ;  /* 0x000000bd00bd7308 */ /* 0x000fe20000000800 */
[C---:B-1----:R-:W-:Y:S05]  /*13990*/  HMMA.16816.F32 R4, R152.reuse, R12, R4 ;  /* 0x0000000c9804723c */ /* 0x042fea0000001804 */
[C---:B------:R-:W-:Y:S02]  /*139a0*/  FMUL.FTZ R55, R2.reuse, R55 ;  /* 0x0000003702377220 */ /* 0x040fe40000410000 */
[C---:B------:R-:W-:Y:S01]  /*139b0*/  FMUL.FTZ R12, R3.reuse, R144 ;  /* 0x00000090030c7220 */ /* 0x040fe20000410000 */
[C---:B------:R-:W-:Y:S01]  /*139c0*/  HMMA.16816.F32 R8, R152.reuse, R14, R8 ;  /* 0x0000000e9808723c */ /* 0x040fe20000001808 */
[----:B------:R-:W1:Y:S03]  /*139d0*/  MUFU.EX2 R190, R190 ;  /* 0x000000be00be7308 */ /* 0x000e660000000800 */
[C---:B------:R-:W-:Y:S02]  /*139e0*/  FMUL.FTZ R13, R3.reuse, R145 ;  /* 0x00000091030d7220 */ /* 0x040fe40000410000 */
[C---:B------:R-:W-:Y:S02]  /*139f0*/  FMUL.FTZ R56, R3.reuse, R56 ;  /* 0x0000003803387220 */ /* 0x040fe40000410000 */
[C---:B------:R-:W-:Y:S03]  /*13a00*/  FMUL.FTZ R14, R2.reuse, R146 ;  /* 0x00000092020e7220 */ /* 0x040fe60000410000 */
[----:B------:R-:W-:Y:S01]  /*13a10*/  MUFU.EX2 R198, R198 ;  /* 0x000000c600c67308 */ /* 0x000fe20000000800 */
[C---:B------:R-:W-:Y:S02]  /*13a20*/  FMUL.FTZ R15, R2.reuse, R147 ;  /* 0x00000093020f7220 */ /* 0x040fe40000410000 */
[----:B------:R-:W3:Y:S01]  /*13a30*/  LDSM.16.MT88.4 R144, [R212+0x4080] ;  /* 0x00408000d490783b */ /* 0x000ee20000004200 */
[C---:B------:R-:W-:Y:S02]  /*13a40*/  FMUL.FTZ R57, R3.reuse, R57 ;  /* 0x0000003903397220 */ /* 0x040fe40000410000 */
[C---:B------:R-:W-:Y:S02]  /*13a50*/  FMUL.FTZ R58, R2.reuse, R58 ;  /* 0x0000003a023a7220 */ /* 0x040fe40000410000 */
[C---:B------:R-:W-:Y:S02]  /*13a60*/  HMMA.16816.F32 R12, R152.reuse, R20, R12 ;  /* 0x00000014980c723c */ /* 0x040fe4000000180c */
[----:B------:R-:W4:Y:S01]  /*13a70*/  MUFU.EX2 R191, R191 ;  /* 0x000000bf00bf7308 */ /* 0x000f220000000800 */
[C---:B------:R-:W-:Y:S02]  /*13a80*/  FMUL.FTZ R59, R2.reuse, R59 ;  /* 0x0000003b023b7220 */ /* 0x040fe40000410000 */
[C---:B------:R-:W-:Y:S02]  /*13a90*/  FMUL.FTZ R60, R3.reuse, R60 ;  /* 0x0000003c033c7220 */ /* 0x040fe40000410000 */
[C---:B------:R-:W-:Y:S01]  /*13aa0*/  FMUL.FTZ R20, R3.reuse, R136 ;  /* 0x0000008803147220 */ /* 0x040fe20000410000 */
[C---:B------:R-:W-:Y:S04]  /*13ab0*/  HMMA.16816.F32 R16, R152.reuse, R22, R16 ;  /* 0x000000169810723c */ /* 0x040fe80000001810 */
[C---:B------:R-:W-:Y:S01]  /*13ac0*/  FMUL.FTZ R21, R3.reuse, R137 ;  /* 0x0000008903157220 */ /* 0x040fe20000410000 */
[----:B------:R-:W-:Y:S01]  /*13ad0*/  MUFU.EX2 R199, R199 ;  /* 0x000000c700c77308 */ /* 0x000fe20000000800 */
[C---:B------:R-:W-:Y:S02]  /*13ae0*/  FMUL.FTZ R61, R3.reuse, R61 ;  /* 0x0000003d033d7220 */ /* 0x040fe40000410000 */
[C---:B------:R-:W-:Y:S04]  /*13af0*/  FMUL.FTZ R22, R2.reuse, R138 ;  /* 0x0000008a02167220 */ /* 0x040fe80000410000 */
[C---:B------:R-:W-:Y:S02]  /*13b00*/  FMUL.FTZ R23, R2.reuse, R139 ;  /* 0x0000008b02177220 */ /* 0x040fe40000410000 */
[----:B------:R-:W5:Y:S01]  /*13b10*/  LDSM.16.MT88.4 R136, [R216+0x5880] ;  /* 0x00588000d888783b */ /* 0x000f620000004200 */
[C---:B------:R-:W-:Y:S02]  /*13b20*/  FMUL.FTZ R62, R2.reuse, R62 ;  /* 0x0000003e023e7220 */ /* 0x040fe40000410000 */
[C---:B------:R-:W-:Y:S02]  /*13b30*/  FMUL.FTZ R63, R2.reuse, R63 ;  /* 0x0000003f023f7220 */ /* 0x040fe40000410000 */
[C---:B------:R-:W-:Y:S03]  /*13b40*/  HMMA.16816.F32 R20, R152.reuse, R160, R20 ;  /* 0x000000a09814723c */ /* 0x040fe60000001814 */
[C---:B------:R-:W-:Y:S02]  /*13b50*/  FMUL.FTZ R64, R3.reuse, R64 ;  /* 0x0000004003407220 */ /* 0x040fe40000410000 */
[C---:B------:R-:W-:Y:S02]  /*13b60*/  FMUL.FTZ R65, R3.reuse, R65 ;  /* 0x0000004103417220 */ /* 0x040fe40000410000 */
[C---:B------:R-:W-:Y:S01]  /*13b70*/  FMUL.FTZ R66, R2.reuse, R66 ;  /* 0x0000004202427220 */ /* 0x040fe20000410000 */
[C---:B------:R-:W-:Y:S01]  /*13b80*/  HMMA.16816.F32 R24, R152.reuse, R162, R24 ;  /* 0x000000a29818723c */ /* 0x040fe20000001818 */
[----:B------:R-:W-:Y:S03]  /*13b90*/  LDSM.16.MT88.4 R160, [R212+0x4880] ;  /* 0x00488000d4a0783b */ /* 0x000fe60000004200 */
[C---:B------:R-:W-:Y:S02]  /*13ba0*/  FMUL.FTZ R67, R2.reuse, R67 ;  /* 0x0000004302437220 */ /* 0x040fe40000410000 */
[C---:B------:R-:W-:Y:S02]  /*13bb0*/  FMUL.FTZ R68, R3.reuse, R68 ;  /* 0x0000004403447220 */ /* 0x040fe40000410000 */
[C---:B---3--:R-:W-:Y:S04]  /*13bc0*/  HMMA.16816.F32 R28, R152.reuse, R144, R28 ;  /* 0x00000090981c723c */ /* 0x048fe8000000181c */
[C---:B------:R-:W-:Y:S02]  /*13bd0*/  FMUL.FTZ R69, R3.reuse, R69 ;  /* 0x0000004503457220 */ /* 0x040fe40000410000 */
[C---:B------:R-:W-:Y:S02]  /*13be0*/  FMUL.FTZ R70, R2.reuse, R70 ;  /* 0x0000004602467220 */ /* 0x040fe40000410000 */
[C---:B------:R-:W-:Y:S01]  /*13bf0*/  HMMA.16816.F32 R32, R152.reuse, R146, R32 ;  /* 0x000000929820723c */ /* 0x040fe20000001820 */
[----:B------:R-:W-:Y:S03]  /*13c00*/  LDSM.16.MT88.4 R144, [R214+0x4880] ;  /* 0x00488000d690783b */ /* 0x000fe60000004200 */
[C---:B------:R-:W-:Y:S02]  /*13c10*/  FMUL.FTZ R71, R2.reuse, R71 ;  /* 0x0000004702477220 */ /* 0x040fe40000410000 */
[C---:B------:R-:W-:Y:S02]  /*13c20*/  FMUL.FTZ R72, R3.reuse, R72 ;  /* 0x0000004803487220 */ /* 0x040fe40000410000 */
[C---:B------:R-:W-:Y:S01]  /*13c30*/  FMUL.FTZ R73, R3.reuse, R73 ;  /* 0x0000004903497220 */ /* 0x040fe20000410000 */
[C---:B-----5:R-:W-:Y:S03]  /*13c40*/  HMMA.16816.F32 R36, R152.reuse, R136, R36 ;  /* 0x000000889824723c */ /* 0x060fe60000001824 */
[C---:B------:R-:W-:Y:S02]  /*13c50*/  FMUL.FTZ R74, R2.reuse, R74 ;  /* 0x0000004a024a7220 */ /* 0x040fe40000410000 */
[C---:B------:R-:W-:Y:S02]  /*13c60*/  FMUL.FTZ R75, R2.reuse, R75 ;  /* 0x0000004b024b7220 */ /* 0x040fe40000410000 */
[C---:B------:R-:W-:Y:S01]  /*13c70*/  FMUL.FTZ R76, R3.reuse, R76 ;  /* 0x0000004c034c7220 */ /* 0x040fe20000410000 */
[C---:B------:R-:W-:Y:S01]  /*13c80*/  HMMA.16816.F32 R40, R152.reuse, R138, R40 ;  /* 0x0000008a9828723c */ /* 0x040fe20000001828 */
[----:B------:R-:W3:Y:S03]  /*13c90*/  LDSM.16.MT88.4 R136, [R212+0x5880] ;  /* 0x00588000d488783b */ /* 0x000ee60000004200 */
[C---:B------:R-:W-:Y:S02]  /*13ca0*/  FMUL.FTZ R77, R3.reuse, R77 ;  /* 0x0000004d034d7220 */ /* 0x040fe40000410000 */
[C---:B------:R-:W-:Y:S02]  /*13cb0*/  FMUL.FTZ R78, R2.reuse, R78 ;  /* 0x0000004e024e7220 */ /* 0x040fe40000410000 */
[C---:B------:R-:W-:Y:S04]  /*13cc0*/  HMMA.16816.F32 R44, R152.reuse, R132, R44 ;  /* 0x00000084982c723c */ /* 0x040fe8000000182c */
[C---:B------:R-:W-:Y:S02]  /*13cd0*/  FMUL.FTZ R79, R2.reuse, R79 ;  /* 0x0000004f024f7220 */ /* 0x040fe40000410000 */
[C---:B------:R-:W-:Y:S02]  /*13ce0*/  FMUL.FTZ R80, R3.reuse, R80 ;  /* 0x0000005003507220 */ /* 0x040fe40000410000 */
[C---:B------:R-:W-:Y:S01]  /*13cf0*/  HMMA.16816.F32 R48, R152.reuse, R134, R48 ;  /* 0x000000869830723c */ /* 0x040fe20000001830 */
[----:B------:R-:W5:Y:S03]  /*13d00*/  LDSM.16.MT88.4 R132, [R216+0x7080] ;  /* 0x00708000d884783b */ /* 0x000f660000004200 */
        /* <DEDUP_REMOVED lines=9> */
[C---:B------:R-:W-:Y:S01]  /*13da0*/  FMUL.FTZ R87, R2.reuse, R87 ;  /* 0x0000005702577220 */ /* 0x040fe20000410000 */
[C---:B---3--:R-:W-:Y:S03]  /*13db0*/  HMMA.16816.F32 R60, R152.reuse, R136, R60 ;  /* 0x00000088983c723c */ /* 0x048fe6000000183c */
[C---:B------:R-:W-:Y:S02]  /*13dc0*/  FMUL.FTZ R88, R3.reuse, R88 ;  /* 0x0000005803587220 */ /* 0x040fe40000410000 */
[C---:B------:R-:W-:Y:S02]  /*13dd0*/  FMUL.FTZ R89, R3.reuse, R89 ;  /* 0x0000005903597220 */ /* 0x040fe40000410000 */
[C---:B------:R-:W-:Y:S01]  /*13de0*/  FMUL.FTZ R90, R2.reuse, R90 ;  /* 0x0000005a025a7220 */ /* 0x040fe20000410000 */
[C---:B------:R-:W-:Y:S01]  /*13df0*/  HMMA.16816.F32 R64, R152.reuse, R138, R64 ;  /* 0x0000008a9840723c */ /* 0x040fe20000001840 */
[----:B------:R-:W3:Y:S03]  /*13e00*/  LDSM.16.MT88.4 R136, [R213+0x7080] ;  /* 0x00708000d588783b */ /* 0x000ee60000004200 */
[C---:B------:R-:W-:Y:S02]  /*13e10*/  FMUL.FTZ R91, R2.reuse, R91 ;  /* 0x0000005b025b7220 */ /* 0x040fe40000410000 */
[C---:B------:R-:W-:Y:S02]  /*13e20*/  FMUL.FTZ R92, R3.reuse, R92 ;  /* 0x0000005c035c7220 */ /* 0x040fe40000410000 */
[C---:B-----5:R-:W-:Y:S04]  /*13e30*/  HMMA.16816.F32 R68, R152.reuse, R132, R68 ;  /* 0x000000849844723c */ /* 0x060fe80000001844 */
[C---:B------:R-:W-:Y:S02]  /*13e40*/  FMUL.FTZ R93, R3.reuse, R93 ;  /* 0x0000005d035d7220 */ /* 0x040fe40000410000 */
[C---:B------:R-:W-:Y:S02]  /*13e50*/  FMUL.FTZ R94, R2.reuse, R94 ;  /* 0x0000005e025e7220 */ /* 0x040fe40000410000 */
[C---:B------:R-:W-:Y:S01]  /*13e60*/  HMMA.16816.F32 R72, R152.reuse, R134, R72 ;  /* 0x000000869848723c */ /* 0x040fe20000001848 */
[----:B------:R-:W5:Y:S03]  /*13e70*/  LDSM.16.MT88.4 R132, [R212+0x7080] ;  /* 0x00708000d484783b */ /* 0x000f660000004200 */
        /* <DEDUP_REMOVED lines=35> */
[----:B------:R-:W-:Y:S02]  /*140b0*/  FMUL.FTZ R117, R3, R117 ;  /* 0x0000007503757220 */ /* 0x000fe40000410000 */
[C---:B------:R-:W-:Y:S01]  /*140c0*/  FMUL.FTZ R118, R2.reuse, R118 ;  /* 0x0000007602767220 */ /* 0x040fe20000410000 */
[C---:B------:R-:W-:Y:S01]  /*140d0*/  HMMA.16816.F32 R112, R152.reuse, R138, R112 ;  /* 0x0000008a9870723c */ /* 0x040fe20000001870 */
[----:B------:R-:W3:Y:S03]  /*140e0*/  LDSM.16.MT88.4 R136, [R216+0x4880] ;  /* 0x00488000d888783b */ /* 0x000ee60000004200 */
[C---:B------:R-:W-:Y:S02]  /*140f0*/  FMUL.FTZ R119, R2.reuse, R119 ;  /* 0x0000007702777220 */ /* 0x040fe40000410000 */
[--C-:B------:R-:W-:Y:S02]  /*14100*/  FFMA.FTZ R246, R247, c[0x0][0x2d0], -R176.reuse ;  /* 0x0000b400f7f67a23 */ /* 0x100fe400000108b0 */
[C---:B------:R-:W-:Y:S03]  /*14110*/  FMUL.FTZ R120, R3.reuse, R120 ;  /* 0x0000007803787220 */ /* 0x040fe60000410000 */
[C---:B-----5:R-:W-:Y:S01]  /*14120*/  HMMA.16816.F32 R116, R152.reuse, R132, R116 ;  /* 0x000000849874723c */ /* 0x060fe20000001874 */
[----:B------:R-:W5:Y:S02]  /*14130*/  MUFU.EX2 R246, R246 ;  /* 0x000000f600f67308 */ /* 0x000f640000000800 */
[C---:B------:R-:W-:Y:S02]  /*14140*/  FMUL.FTZ R121, R3.reuse, R121 ;  /* 0x0000007903797220 */ /* 0x040fe40000410000 */
[C---:B------:R-:W-:Y:S02]  /*14150*/  FMUL.FTZ R122, R2.reuse, R122 ;  /* 0x0000007a027a7220 */ /* 0x040fe40000410000 */
[----:B------:R-:W-:Y:S01]  /*14160*/  FMUL.FTZ R123, R2, R123 ;  /* 0x0000007b027b7220 */ /* 0x000fe20000410000 */
[----:B--2---:R-:W-:Y:S01]  /*14170*/  F2FP.PACK_AB R132, R188, R187 ;  /* 0x000000bbbc84723e */ /* 0x004fe200000000ff */
[C---:B------:R-:W-:Y:S03]  /*14180*/  FMUL.FTZ R124, R3.reuse, R124 ;  /* 0x0000007c037c7220 */ /* 0x040fe60000410000 */
[C---:B------:R-:W-:Y:S01]  /*14190*/  FMUL.FTZ R125, R3.reuse, R125 ;  /* 0x0000007d037d7220 */ /* 0x040fe20000410000 */
[----:B------:R-:W-:Y:S01]  /*141a0*/  F2FP.PACK_AB R133, R190, R189 ;  /* 0x000000bdbe85723e */ /* 0x000fe200000000ff */
[C---:B------:R-:W-:Y:S03]  /*141b0*/  HMMA.16816.F32 R120, R152.reuse, R134, R120 ;  /* 0x000000869878723c */ /* 0x040fe60000001878 */
[C---:B------:R-:W-:Y:S02]  /*141c0*/  FMUL.FTZ R126, R2.reuse, R126 ;  /* 0x0000007e027e7220 */ /* 0x040fe40000410000 */
[C---:B------:R-:W-:Y:S02]  /*141d0*/  FMUL.FTZ R127, R2.reuse, R127 ;  /* 0x0000007f027f7220 */ /* 0x040fe40000410000 */
[----:B------:R-:W-:Y:S01]  /*141e0*/  FMUL.FTZ R128, R3, R128 ;  /* 0x0000008003807220 */ /* 0x000fe20000410000 */
[----:B----4-:R-:W-:Y:S01]  /*141f0*/  F2FP.PACK_AB R134, R191, R198 ;  /* 0x000000c6bf86723e */ /* 0x010fe200000000ff */
[----:B------:R-:W-:Y:S03]  /*14200*/  FMUL.FTZ R129, R3, R129 ;  /* 0x0000008103817220 */ /* 0x000fe60000410000 */
[C---:B-1----:R-:W-:Y:S03]  /*14210*/  HMMA.16816.F32 R124, R152.reuse, R140, R124 ;  /* 0x0000008c987c723c */ /* 0x042fe6000000187c */
[----:B------:R-:W-:Y:S01]  /*14220*/  FMUL.FTZ R130, R2, R130 ;  /* 0x0000008202827220 */ /* 0x000fe20000410000 */
[----:B-----5:R-:W-:Y:S01]  /*14230*/  F2FP.PACK_AB R135, R246, R199 ;  /* 0x000000c7f687723e */ /* 0x020fe200000000ff */
[----:B------:R-:W-:Y:S02]  /*14240*/  FMUL.FTZ R131, R2, R131 ;  /* 0x0000008302837220 */ /* 0x000fe40000410000 */
[--C-:B------:R-:W-:Y:S02]  /*14250*/  FFMA.FTZ R194, R194, c[0x0][0x2d0], -R177.reuse ;  /* 0x0000b400c2c27a23 */ /* 0x100fe400000108b1 */
[--C-:B------:R-:W-:Y:S03]  /*14260*/  FFMA.FTZ R247, R196, c[0x0][0x2d0], -R177.reuse ;  /* 0x0000b400c4f77a23 */ /* 0x100fe600000108b1 */
[----:B------:R-:W-:Y:S01]  /*14270*/  HMMA.16816.F32 R128, R152, R142, R128 ;  /* 0x0000008e9880723c */ /* 0x000fe20000001880 */
[----:B------:R-:W1:Y:S01]  /*14280*/  LDSM.16.MT88.4 R140, [R214+0x6080] ;  /* 0x00608000d68c783b */ /* 0x000e620000004200 */
[----:B------:R-:W-:Y:S01]  /*14290*/  MUFU.EX2 R194, R194 ;  /* 0x000000c200c27308 */ /* 0x000fe20000000800 */
[--C-:B------:R-:W-:Y:S02]  /*142a0*/  FFMA.FTZ R196, R197, c[0x0][0x2d0], -R176.reuse ;  /* 0x0000b400c5c47a23 */ /* 0x100fe400000108b0 */
[--C-:B------:R-:W-:Y:S02]  /*142b0*/  FFMA.FTZ R195, R195, c[0x0][0x2d0], -R176.reuse ;  /* 0x0000b400c3c37a23 */ /* 0x100fe400000108b0 */
[--C-:B------:R-:W-:Y:S01]  /*142c0*/  FFMA.FTZ R193, R193, c[0x0][0x2d0], -R177.reuse ;  /* 0x0000b400c1c17a23 */ /* 0x100fe200000108b1 */
[C---:B---3--:R-:W-:Y:S01]  /*142d0*/  HMMA.16816.F32 R4, R132.reuse, R136, R4 ;  /* 0x000000888404723c */ /* 0x048fe20000001804 */
[----:B------:R-:W2:Y:S03]  /*142e0*/  LDSM.16.MT88.4 R152, [R213+0x6080] ;  /* 0x00608000d598783b */ /* 0x000ea60000004200 */
[----:B------:R-:W3:Y:S01]  /*142f0*/  MUFU.EX2 R247, R247 ;  /* 0x000000f700f77308 */ /* 0x000ee20000000800 */
[----:B------:R-:W-:Y:S02]  /*14300*/  FFMA.FTZ R177, R192, c[0x0][0x2d0], -R177 ;  /* 0x0000b400c0b17a23 */ /* 0x000fe400000108b1 */
[--C-:B------:R-:W-:Y:S01]  /*14310*/  FFMA.FTZ R158, R158, c[0x0][0x2d0], -R176.reuse ;  /* 0x0000b4009e9e7a23 */ /* 0x100fe200000108b0 */
[C---:B------:R-:W-:Y:S01]  /*14320*/  HMMA.16816.F32 R8, R132.reuse, R138, R8 ;  /* 0x0000008a8408723c */ /* 0x040fe20000001808 */
[----:B------:R-:W4:Y:S03]  /*14330*/  LDSM.16.MT88.4 R136, [R214+0x7880] ;  /* 0x00788000d688783b */ /* 0x000f260000004200 */
[----:B------:R-:W-:Y:S02]  /*14340*/  FFMA.FTZ R176, R157, c[0x0][0x2d0], -R176 ;  /* 0x0000b4009db07a23 */ /* 0x000fe400000108b0 */
[----:B------:R-:W-:Y:S01]  /*14350*/  MUFU.EX2 R192, R177 ;  /* 0x000000b100c07308 */ /* 0x000fe20000000800 */
[----:B------:R-:W-:Y:S01]  /*14360*/  FFMA.FTZ R186, R3, R244, R186 ;  /* 0x000000f403ba7223 */ /* 0x000fe200000100ba */
[C---:B------:R-:W-:Y:S04]  /*14370*/  HMMA.16816.F32 R12, R132.reuse, R144, R12 ;  /* 0x00000090840c723c */ /* 0x040fe8000000180c */
[----:B------:R-:W-:Y:S02]  /*14380*/  FFMA.FTZ R182, R2, R245, R182 ;  /* 0x000000f502b67223 */ /* 0x000fe400000100b6 */
[----:B------:R-:W-:Y:S02]  /*14390*/  FADD.FTZ R185, R185, R186 ;  /* 0x000000bab9b97221 */ /* 0x000fe40000010000 */
[C---:B------:R-:W-:Y:S01]  /*143a0*/  HMMA.16816.F32 R16, R132.reuse, R146, R16 ;  /* 0x000000928410723c */ /* 0x040fe20000001810 */
[----:B------:R-:W5:Y:S01]  /*143b0*/  LDSM.16.MT88.4 R144, [R213+0x7880] ;  /* 0x00788000d590783b */ /* 0x000f620000004200 */
[----:B------:R1:W-:Y:S02]  /*143c0*/  MUFU.EX2 R157, R176 ;  /* 0x000000b0009d7308 */ /* 0x0003e40000000800 */
[----:B------:R-:W-:Y:S02]  /*143d0*/  FADD.FTZ R181, R181, R182 ;  /* 0x000000b6b5b57221 */ /* 0x000fe40000010000 */
[----:B------:R-:W-:Y:S02]  /*143e0*/  FADD.FTZ R2, R184, R185 ;  /* 0x000000b9b8027221 */ /* 0x000fe40000010000 */
[C---:B------:R-:W-:Y:S04]  /*143f0*/  HMMA.16816.F32 R20, R132.reuse, R148, R20 ;  /* 0x000000948414723c */ /* 0x040fe80000001814 */
[----:B------:R-:W-:Y:S01]  /*14400*/  MUFU.EX2 R196, R196 ;  /* 0x000000c400c47308 */ /* 0x000fe20000000800 */
[----:B------:R-:W-:Y:S03]  /*14410*/  FADD.FTZ R2, R183, R2 ;  /* 0x00000002b7027221 */ /* 0x000fe60000010000 */
[C---:B------:R-:W-:Y:S01]  /*14420*/  HMMA.16816.F32 R24, R132.reuse, R150, R24 ;  /* 0x000000968418723c */ /* 0x040fe20000001818 */
[----:B------:R-:W-:Y:S03]  /*14430*/  LDSM.16.MT88.4 R148, [R216+0x9080] ;  /* 0x00908000d894783b */ /* 0x000fe60000004200 */
[----:B------:R-:W-:Y:S02]  /*14440*/  FADD.FTZ R3, R187, R2 ;  /* 0x00000002bb037221 */ /* 0x000fe40000010000 */
[----:B------:R-:W2:Y:S02]  /*14450*/  MUFU.EX2 R195, R195 ;  /* 0x000000c300c37308 */ /* 0x000ea40000000800 */
[C---:B------:R-:W-:Y:S01]  /*14460*/  HMMA.16816.F32 R28, R132.reuse, R160, R28 ;  /* 0x000000a0841c723c */ /* 0x040fe2000000181c */
[----:B-1----:R-:W-:Y:S03]  /*14470*/  LDSM.16.MT88.4 R176, [R216+0x6880] ;  /* 0x00688000d8b0783b */ /* 0x002fe60000004200 */
[----:B------:R-:W-:Y:S03]  /*14480*/  FADD.FTZ R3, R188, R3 ;  /* 0x00000003bc037221 */ /* 0x000fe60000010000 */
[----:B---3--:R-:W-:Y:S01]  /*14490*/  F2FP.PACK_AB R160, R247, R194 ;  /* 0x000000c2f7a0723e */ /* 0x008fe200000000ff */
[C---:B------:R-:W-:Y:S01]  /*144a0*/  HMMA.16816.F32 R32, R132.reuse, R162, R32 ;  /* 0x000000a28420723c */ /* 0x040fe20000001820 */
[----:B------:R-:W1:Y:S03]  /*144b0*/  MUFU.EX2 R193, R193 ;  /* 0x000000c100c17308 */ /* 0x000e660000000800 */
[----:B------:R-:W-:Y:S04]  /*144c0*/  FADD.FTZ R198, R198, R3 ;  /* 0x00000003c6c67221 */ /* 0x000fe80000010000 */
[C---:B------:R-:W-:Y:S03]  /*144d0*/  HMMA.16816.F32 R36, R132.reuse, R164, R36 ;  /* 0x000000a48424723c */ /* 0x040fe60000001824 */
[----:B------:R-:W3:Y:S01]  /*144e0*/  MUFU.EX2 R158, R158 ;  /* 0x0000009e009e7308 */ /* 0x000ee20000000800 */
[----:B------:R-:W-:Y:S01]  /*144f0*/  FADD.FTZ R191, R191, R198 ;  /* 0x000000c6bfbf7221 */ /* 0x000fe20000010000 */
[----:B--2---:R-:W-:Y:S03]  /*14500*/  F2FP.PACK_AB R161, R195, R196 ;  /* 0x000000c4c3a1723e */ /* 0x004fe600000000ff */
[C---:B------:R-:W-:Y:S01]  /*14510*/  HMMA.16816.F32 R40, R132.reuse, R166, R40 ;  /* 0x000000a68428723c */ /* 0x040fe20000001828 */
[----:B------:R-:W-:Y:S03]  /*14520*/  LDSM.16.MT88.4 R164, [R214+0x5080] ;  /* 0x00508000d6a4783b */ /* 0x000fe60000004200 */
[----:B------:R-:W-:Y:S04]  /*14530*/  FADD.FTZ R194, R194, R191 ;  /* 0x000000bfc2c27221 */ /* 0x000fe80000010000 */
[C---:B------:R-:W-:Y:S04]  /*14540*/  HMMA.16816.F32 R44, R132.reuse, R140, R44 ;  /* 0x0000008c842c723c */ /* 0x040fe8000000182c */
[C---:B-1----:R-:W-:Y:S01]  /*14550*/  F2FP.PACK_AB R162, R192.reuse, R193 ;  /* 0x000000c1c0a2723e */ /* 0x042fe200000000ff */
[----:B------:R-:W-:Y:S03]  /*14560*/  FADD.FTZ R194, R247, R194 ;  /* 0x000000c2f7c27221 */ /* 0x000fe60000010000 */
[C---:B------:R-:W-:Y:S01]  /*14570*/  HMMA.16816.F32 R48, R132.reuse, R142, R48 ;  /* 0x0000008e8430723c */ /* 0x040fe20000001830 */
[----:B------:R-:W1:Y:S03]  /*14580*/  LDSM.16.MT88.4 R140, [R212+0x7880] ;  /* 0x00788000d48c783b */ /* 0x000e660000004200 */
[----:B---3--:R-:W-:Y:S01]  /*14590*/  F2FP.PACK_AB R163, R157, R158 ;  /* 0x0000009e9da3723e */ /* 0x008fe200000000ff */
[----:B------:R-:W-:Y:S03]  /*145a0*/  FADD.FTZ R193, R193, R194 ;  /* 0x000000c2c1c17221 */ /* 0x000fe60000010000 */
[C---:B------:R-:W-:Y:S04]  /*145b0*/  HMMA.16816.F32 R52, R132.reuse, R152, R52 ;  /* 0x000000988434723c */ /* 0x040fe80000001834 */
[----:B------:R-:W-:Y:S04]  /*145c0*/  FADD.FTZ R244, R192, R193 ;  /* 0x000000c1c0f47221 */ /* 0x000fe80000010000 */
[C---:B------:R-:W-:Y:S08]  /*145d0*/  HMMA.16816.F32 R56, R132.reuse, R154, R56 ;  /* 0x0000009a8438723c */ /* 0x040ff00000001838 */
        /* <DEDUP_REMOVED lines=8> */
[----:B------:R-:W2:Y:S07]  /*14660*/  LDSM.16.MT88.4 R136, [R214+0x9080] ;  /* 0x00908000d688783b */ /* 0x000eae0000004200 */
[C---:B-----5:R-:W-:Y:S08]  /*14670*/  HMMA.16816.F32 R84, R132.reuse, R144, R84 ;  /* 0x000000908454723c */ /* 0x060ff00000001854 */
        /* <DEDUP_REMOVED lines=9> */
[C---:B------:R-:W-:Y:S08]  /*14710*/  HMMA.16816.F32 R112, R132.reuse, R138, R112 ;  /* 0x0000008a8470723c */ /* 0x040ff00000001870 */
[C---:B---3--:R-:W-:Y:S08]  /*14720*/  HMMA.16816.F32 R116, R132.reuse, R144, R116 ;  /* 0x000000908474723c */ /* 0x048ff00000001874 */
[C---:B------:R-:W-:Y:S08]  /*14730*/  HMMA.16816.F32 R120, R132.reuse, R146, R120 ;  /* 0x000000928478723c */ /* 0x040ff00000001878 */
[C---:B-1----:R-:W-:Y:S08]  /*14740*/  HMMA.16816.F32 R124, R132.reuse, R140, R124 ;  /* 0x0000008c847c723c */ /* 0x042ff0000000187c */
[----:B------:R-:W-:Y:S08]  /*14750*/  HMMA.16816.F32 R128, R132, R142, R128 ;  /* 0x0000008e8480723c */ /* 0x000ff00000001880 */
[C---:B----4-:R-:W-:Y:S01]  /*14760*/  HMMA.16816.F32 R152, R160.reuse, R148, R4 ;  /* 0x00000094a098723c */ /* 0x050fe20000001804 */
[----:B------:R-:W1:Y:S07]  /*14770*/  LDSM.16.MT88.4 R4, [R214+0x6880] ;  /* 0x00688000d604783b */ /* 0x000e6e0000004200 */
[C---:B------:R-:W-:Y:S01]  /*14780*/  HMMA.16816.F32 R148, R160.reuse, R150, R8 ;  /* 0x00000096a094723c */ /* 0x040fe20000001808 */
[----:B------:R-:W2:Y:S07]  /*14790*/  LDSM.16.MT88.4 R8, [R213+0x6880] ;  /* 0x00688000d508783b */ /* 0x000eae0000004200 */
[C---:B------:R-:W-:Y:S01]  /*147a0*/  HMMA.16816.F32 R144, R160.reuse, R164, R12 ;  /* 0x000000a4a090723c */ /* 0x040fe2000000180c */
[----:B------:R-:W3:Y:S07]  /*147b0*/  LDSM.16.MT88.4 R12, [R212+0x6880] ;  /* 0x00688000d40c783b */ /* 0x000eee0000004200 */
[C---:B------:R-:W-:Y:S01]  /*147c0*/  HMMA.16816.F32 R140, R160.reuse, R166, R16 ;  /* 0x000000a6a08c723c */ /* 0x040fe20000001810 */
[----:B------:R-:W4:Y:S07]  /*147d0*/  LDSM.16.MT88.4 R16, [R216+0x8080] ;  /* 0x00808000d810783b */ /* 0x000f2e0000004200 */
[C---:B------:R-:W-:Y:S01]  /*147e0*/  HMMA.16816.F32 R136, R160.reuse, R168, R20 ;  /* 0x000000a8a088723c */ /* 0x040fe20000001814 */
[----:B------:R-:W5:Y:S07]  /*147f0*/  LDSM.16.MT88.4 R20, [R214+0x8080] ;  /* 0x00808000d614783b */ /* 0x000f6e0000004200 */
[C---:B------:R-:W-:Y:S01]  /*14800*/  HMMA.16816.F32 R132, R160.reuse, R170, R24 ;  /* 0x000000aaa084723c */ /* 0x040fe20000001818 */
[----:B------:R-:W2:Y:S07]  /*14810*/  LDSM.16.MT88.4 R24, [R213+0x8080] ;  /* 0x00808000d518783b */ /* 0x000eae0000004200 */
[C---:B------:R-:W-:Y:S01]  /*14820*/  HMMA.16816.F32 R28, R160.reuse, R172, R28 ;  /* 0x000000aca01c723c */ /* 0x040fe2000000181c */
[----:B------:R-:W2:Y:S07]  /*14830*/  LDSM.16.MT88.4 R164, [R212+0x8080] ;  /* 0x00808000d4a4783b */ /* 0x000eae0000004200 */
[C---:B------:R-:W-:Y:S01]  /*14840*/  HMMA.16816.F32 R32, R160.reuse, R174, R32 ;  /* 0x000000aea020723c */ /* 0x040fe20000001820 */
[----:B------:R-:W3:Y:S07]  /*14850*/  LDSM.16.MT88.4 R168, [R216+0x9880] ;  /* 0x00988000d8a8783b */ /* 0x000eee0000004200 */
[C---:B------:R-:W-:Y:S01]  /*14860*/  HMMA.16816.F32 R36, R160.reuse, R176, R36 ;  /* 0x000000b0a024723c */ /* 0x040fe20000001824 */
[----:B------:R-:W3:Y:S07]  /*14870*/  LDSM.16.MT88.4 R172, [R214+0x9880] ;  /* 0x00988000d6ac783b */ /* 0x000eee0000004200 */
        /* <DEDUP_REMOVED lines=8> */
[----:B------:R-:W-:Y:S01]  /*14900*/  FADD.FTZ R8, R159, R8 ;  /* 0x000000089f087221 */ /* 0x000fe20000010000 */
[----:B------:R-:W-:Y:S03]  /*14910*/  MOV R159, R156 ;  /* 0x0000009c009f7202 */ /* 0x000fe60000000f00 */
[C---:B---3--:R-:W-:Y:S04]  /*14920*/  HMMA.16816.F32 R60, R160.reuse, R12, R60 ;  /* 0x0000000ca03c723c */ /* 0x048fe8000000183c */
[----:B------:R-:W-:Y:S04]  /*14930*/  FADD.FTZ R189, R189, R8 ;  /* 0x00000008bdbd7221 */ /* 0x000fe80000010000 */
[C---:B------:R-:W-:Y:S04]  /*14940*/  HMMA.16816.F32 R64, R160.reuse, R14, R64 ;  /* 0x0000000ea040723c */ /* 0x040fe80000001840 */
[----:B------:R-:W-:Y:S04]  /*14950*/  FADD.FTZ R190, R190, R189 ;  /* 0x000000bdbebe7221 */ /* 0x000fe80000010000 */
[C---:B----4-:R-:W-:Y:S04]  /*14960*/  HMMA.16816.F32 R68, R160.reuse, R16, R68 ;  /* 0x00000010a044723c */ /* 0x050fe80000001844 */
[----:B------:R-:W-:Y:S04]  /*14970*/  FADD.FTZ R3, R199, R190 ;  /* 0x000000bec7037221 */ /* 0x000fe80000010000 */
[C---:B------:R-:W-:Y:S04]  /*14980*/  HMMA.16816.F32 R72, R160.reuse, R18, R72 ;  /* 0x00000012a048723c */ /* 0x040fe80000001848 */
[----:B------:R-:W-:Y:S04]  /*14990*/  FADD.FTZ R3, R246, R3 ;  /* 0x00000003f6037221 */ /* 0x000fe80000010000 */
[C---:B-----5:R-:W-:Y:S04]  /*149a0*/  HMMA.16816.F32 R76, R160.reuse, R20, R76 ;  /* 0x00000014a04c723c */ /* 0x060fe8000000184c */
[----:B------:R-:W-:Y:S04]  /*149b0*/  FADD.FTZ R196, R196, R3 ;  /* 0x00000003c4c47221 */ /* 0x000fe80000010000 */
[C---:B------:R-:W-:Y:S04]  /*149c0*/  HMMA.16816.F32 R80, R160.reuse, R22, R80 ;  /* 0x00000016a050723c */ /* 0x040fe80000001850 */
[----:B------:R-:W-:Y:S04]  /*149d0*/  FADD.FTZ R195, R195, R196 ;  /* 0x000000c4c3c37221 */ /* 0x000fe80000010000 */
[C---:B------:R-:W-:Y:S04]  /*149e0*/  HMMA.16816.F32 R84, R160.reuse, R24, R84 ;  /* 0x00000018a054723c */ /* 0x040fe80000001854 */
        /* <DEDUP_REMOVED lines=12> */
[----:B------:R-:W-:Y:S01]  /*14ab0*/  HMMA.16816.F32 R128, R160, R6, R128 ;  /* 0x00000006a080723c */ /* 0x000fe20000001880 */
[----:B------:R-:W-:-:S07]  /*14ac0*/  @P4 BRA `(.L_x_847) ;  /* 0xffffd61000004947 */ /* 0x000fce000383ffff */
.L_x_846:
[----:B------:R-:W1:Y:S01]  /*14ad0*/  SHFL.BFLY PT, R3, R244, 0x2, 0x1f ;  /* 0x0c401f00f4037f89 */ /* 0x000e6200000e0000 */
[----:B------:R-:W-:-:S02]  /*14ae0*/  MOV R4, RZ ;  /* 0x000000ff00047202 */ /* 0x000fc40000000f00 */
[----:B------:R-:W-:Y:S01]  /*14af0*/  MOV R12, 0xff800000 ;  /* 0xff800000000c7802 */ /* 0x000fe20000000f00 */
[----:B------:R-:W2:Y:S01]  /*14b00*/  SHFL.BFLY PT, R2, R245, 0x2, 0x1f ;  /* 0x0c401f00f5027f89 */ /* 0x000ea200000e0000 */
[----:B------:R-:W-:Y:S02]  /*14b10*/  MOV R13, 0xff800000 ;  /* 0xff800000000d7802 */ /* 0x000fe40000000f00 */
        /* <DEDUP_REMOVED lines=150> */
.L_x_784:
[----:B------:R-:W-:Y:S01]  /*15480*/  ULDC.64 UR4, c[0x0][0x118] ;  /* 0x0000460000047ab9 */ /* 0x000fe20000000a00 */
[----:B------:R-:W-:Y:S01]  /*15490*/  SHF.R.S32.HI R0, RZ, 0x1f, R223 ;  /* 0x0000001fff007819 */ /* 0x000fe200000114df */
[----:B------:R-:W-:Y:S05]  /*154a0*/  @P2 BRA `(.L_x_850) ;  /* 0x00001a8000002947 */ /* 0x000fea0003800000 */
[----:B------:R-:W1:Y:S01]  /*154b0*/  S2R R5, SR_TID.X ;  /* 0x0000000000057919 */ /* 0x000e620000002100 */
[----:B------:R-:W-:-:S02]  /*154c0*/  F2FP.PACK_AB R10, R11, R10 ;  /* 0x0000000a0b0a723e */ /* 0x000fc400000000ff */
[----:B------:R-:W-:Y:S01]  /*154d0*/  F2FP.PACK_AB R11, R8, R7 ;  /* 0x00000007080b723e */ /* 0x000fe200000000ff */
[----:B------:R-:W-:Y:S01]  /*154e0*/  BAR.SYNC.DEFER_BLOCKING 0x1, 0x100 ;  /* 0x0044000000007b1d */ /* 0x000fe20000010000 */
[----:B------:R-:W-:Y:S02]  /*154f0*/  F2FP.PACK_AB R108, R9, R108 ;  /* 0x0000006c096c723e */ /* 0x000fe400000000ff */
[----:B------:R-:W-:Y:S01]  /*15500*/  F2FP.PACK_AB R2, R3, R2 ;  /* 0x000000020302723e */ /* 0x000fe200000000ff */
[----:B------:R-:W-:Y:S01]  /*15510*/  IMAD.MOV.U32 R3, RZ, RZ, 0x40 ;  /* 0x00000040ff037424 */ /* 0x000fe200078e00ff */
        /* <DEDUP_REMOVED lines=8> */
[----:B-1----:R-:W-:-:S02]  /*155a0*/  SHF.R.S32.HI R14, RZ, 0x1f, R5 ;  /* 0x0000001fff0e7819 */ /* 0x002fc40000011405 */
[----:B------:R-:W-:Y:S02]  /*155b0*/  F2FP.PACK_AB R136, R137, R136 ;  /* 0x000000888988723e */ /* 0x000fe400000000ff */
[----:B------:R-:W-:Y:S02]  /*155c0*/  LEA.HI R15, R14, R5, RZ, 0x2 ;  /* 0x000000050e0f7211 */ /* 0x000fe400078f10ff */
[----:B------:R-:W-:Y:S02]  /*155d0*/  F2FP.PACK_AB R138, R139, R138 ;  /* 0x0000008a8b8a723e */ /* 0x000fe400000000ff */
[--C-:B------:R-:W-:Y:S02]  /*155e0*/  SHF.R.S32.HI R8, RZ, 0x2, R15.reuse ;  /* 0x00000002ff087819 */ /* 0x100fe4000001140f */
[----:B------:R-:W-:Y:S02]  /*155f0*/  SHF.R.S32.HI R7, RZ, 0x1f, R15 ;  /* 0x0000001fff077819 */ /* 0x000fe4000001140f */
[----:B------:R-:W-:-:S02]  /*15600*/  LOP3.LUT R16, R15, 0xfffffffc, RZ, 0xc0, !PT ;  /* 0xfffffffc0f107812 */ /* 0x000fc400078ec0ff */
[----:B------:R-:W-:Y:S02]  /*15610*/  LEA.HI R7, R7, R8, RZ, 0x3 ;  /* 0x0000000807077211 */ /* 0x000fe400078f18ff */
[----:B------:R-:W-:Y:S01]  /*15620*/  F2FP.PACK_AB R6, R133, R6 ;  /* 0x000000068506723e */ /* 0x000fe200000000ff */
[----:B------:R-:W-:Y:S01]  /*15630*/  IMAD.IADD R16, R5, 0x1, -R16 ;  /* 0x0000000105107824 */ /* 0x000fe200078e0a10 */
[----:B------:R-:W-:Y:S02]  /*15640*/  LOP3.LUT R7, R7, 0xfffffff8, RZ, 0xc0, !PT ;  /* 0xfffffff807077812 */ /* 0x000fe400078ec0ff */
[----:B------:R-:W-:Y:S02]  /*15650*/  F2FP.PACK_AB R4, R135, R4 ;  /* 0x000000048704723e */ /* 0x000fe400000000ff */
[----:B------:R-:W-:Y:S01]  /*15660*/  F2FP.PACK_AB R28, R29, R28 ;  /* 0x0000001c1d1c723e */ /* 0x000fe200000000ff */
[----:B------:R-:W-:Y:S01]  /*15670*/  IMAD.IADD R8, R8, 0x1, -R7 ;  /* 0x0000000108087824 */ /* 0x000fe200078e0a07 */
[----:B------:R-:W-:-:S02]  /*15680*/  LEA.HI R7, R14, R5, RZ, 0x5 ;  /* 0x000000050e077211 */ /* 0x000fc400078f28ff */
[----:B------:R-:W-:Y:S01]  /*15690*/  F2FP.PACK_AB R30, R31, R30 ;  /* 0x0000001e1f1e723e */ /* 0x000fe200000000ff */
[C---:B------:R-:W-:Y:S01]  /*156a0*/  IMAD.SHL.U32 R15, R8.reuse, 0x40, RZ ;  /* 0x00000040080f7824 */ /* 0x040fe200078e00ff */
[----:B------:R-:W-:Y:S02]  /*156b0*/  SHF.R.S32.HI R9, RZ, 0x5, R7 ;  /* 0x00000005ff097819 */ /* 0x000fe40000011407 */
[----:B------:R-:W-:Y:S02]  /*156c0*/  LOP3.LUT R18, R8, 0x1, RZ, 0xc0, !PT ;  /* 0x0000000108127812 */ /* 0x000fe400078ec0ff */
[----:B------:R-:W-:Y:S01]  /*156d0*/  LOP3.LUT R15, R15, 0x1c0, RZ, 0xc0, !PT ;  /* 0x000001c00f0f7812 */ /* 0x000fe200078ec0ff */
[----:B------:R-:W-:Y:S01]  /*156e0*/  IMAD R17, R9, 0x200, R16 ;  /* 0x0000020009117824 */ /* 0x000fe200078e0210 */
[----:B------:R-:W-:Y:S02]  /*156f0*/  ISETP.NE.U32.AND P0, PT, R18, 0x1, PT ;  /* 0x000000011200780c */ /* 0x000fe40003f05070 */
[----:B------:R-:W-:-:S02]  /*15700*/  LEA.HI R20, R15, R15, RZ, 0x1d ;  /* 0x0000000f0f147211 */ /* 0x000fc400078fe8ff */
[----:B------:R-:W-:Y:S01]  /*15710*/  R2P PR, R8, 0x6 ;  /* 0x0000000608007804 */ /* 0x000fe20000000000 */
[----:B------:R-:W-:Y:S01]  /*15720*/  IMAD.MOV.U32 R8, RZ, RZ, 0x20 ;  /* 0x00000020ff087424 */ /* 0x000fe200078e00ff */
[----:B------:R-:W-:Y:S01]  /*15730*/  F2FP.PACK_AB R32, R33, R32 ;  /* 0x000000202120723e */ /* 0x000fe200000000ff */
[----:B------:R-:W-:Y:S01]  /*15740*/  IMAD.U32 R17, R17, 0x2, R20 ;  /* 0x0000000211117824 */ /* 0x000fe200078e0014 */
[----:B------:R-:W-:Y:S02]  /*15750*/  F2FP.PACK_AB R34, R35, R34 ;  /* 0x000000222322723e */ /* 0x000fe400000000ff */
[----:B------:R-:W-:Y:S01]  /*15760*/  SEL R8, R8, 0xffffffe0, !P1 ;  /* 0xffffffe008087807 */ /* 0x000fe20004800000 */
[----:B------:R-:W-:Y:S01]  /*15770*/  IMAD.SHL.U32 R17, R17, 0x2, RZ ;  /* 0x0000000211117824 */ /* 0x000fe200078e00ff */
[----:B------:R-:W-:Y:S02]  /*15780*/  F2FP.PACK_AB R36, R37, R36 ;  /* 0x000000242524723e */ /* 0x000fe400000000ff */
[----:B------:R-:W-:Y:S01]  /*15790*/  F2FP.PACK_AB R38, R39, R38 ;  /* 0x000000262726723e */ /* 0x000fe200000000ff */
[C---:B------:R-:W-:Y:S01]  /*157a0*/  IMAD.IADD R19, R17.reuse, 0x1, R8 ;  /* 0x0000000111137824 */ /* 0x040fe200078e0208 */
[C---:B------:R-:W-:Y:S01]  /*157b0*/  IADD3 R18, R17.reuse, 0x80, RZ ;  /* 0x0000008011127810 */ /* 0x040fe20007ffe0ff */
[----:B------:R-:W-:Y:S01]  /*157c0*/  STS [R17+0x80], R152 ;  /* 0x0000809811007388 */ /* 0x000fe20000000800 */
[----:B------:R-:W-:-:S02]  /*157d0*/  IADD3 R15, R17, 0x70, RZ ;  /* 0x00000070110f7810 */ /* 0x000fc40007ffe0ff */
[----:B------:R-:W-:Y:S01]  /*157e0*/  @P0 IADD3 R15, R18, 0x10, RZ ;  /* 0x00000010120f0810 */ /* 0x000fe20007ffe0ff */
[----:B------:R-:W-:Y:S01]  /*157f0*/  STS [R17+0x480], R154 ;  /* 0x0004809a11007388 */ /* 0x000fe20000000800 */
[----:B------:R-:W-:Y:S02]  /*15800*/  SEL R18, R3, 0xffffffc0, !P2 ;  /* 0xffffffc003127807 */ /* 0x000fe40005000000 */
[----:B------:R-:W-:Y:S01]  /*15810*/  F2FP.PACK_AB R40, R41, R40 ;  /* 0x000000282928723e */ /* 0x000fe200000000ff */
[--C-:B------:R-:W-:Y:S01]  /*15820*/  IMAD.IADD R3, R8, 0x1, R15.reuse ;  /* 0x0000000108037824 */ /* 0x100fe200078e020f */
[----:B------:R-:W-:Y:S01]  /*15830*/  STS [R15], R148 ;  /* 0x000000940f007388 */ /* 0x000fe20000000800 */
[--C-:B------:R-:W-:Y:S01]  /*15840*/  IMAD.IADD R21, R17, 0x1, R18.reuse ;  /* 0x0000000111157824 */ /* 0x100fe200078e0212 */
[----:B------:R-:W-:Y:S01]  /*15850*/  F2FP.PACK_AB R42, R43, R42 ;  /* 0x0000002a2b2a723e */ /* 0x000fe200000000ff */
[C---:B------:R-:W-:Y:S01]  /*15860*/  IMAD.IADD R23, R18.reuse, 0x1, R15 ;  /* 0x0000000112177824 */ /* 0x040fe200078e020f */
[----:B------:R-:W-:Y:S01]  /*15870*/  STS [R15+0x400], R150 ;  /* 0x000400960f007388 */ /* 0x000fe20000000800 */
        /* <DEDUP_REMOVED lines=94> */
[----:B------:R-:W-:Y:S04]  /*15e60*/  STS [R15+0xc400], R106 ;  /* 0x00c4006a0f007388 */ /* 0x000fe80000000800 */
[----:B------:R-:W-:Y:S04]  /*15e70*/  STS [R19+0xc080], R108 ;  /* 0x00c0806c13007388 */ /* 0x000fe80000000800 */
[----:B------:R1:W-:Y:S04]  /*15e80*/  STS [R19+0xc480], R110 ;  /* 0x00c4806e13007388 */ /* 0x0003e80000000800 */
[----:B------:R-:W-:Y:S04]  /*15e90*/  STS [R3+0xc000], R112 ;  /* 0x00c0007003007388 */ /* 0x000fe80000000800 */
[----:B------:R2:W-:Y:S04]  /*15ea0*/  STS [R3+0xc400], R114 ;  /* 0x00c4007203007388 */ /* 0x0005e80000000800 */
[----:B------:R-:W-:Y:S04]  /*15eb0*/  STS [R21+0xc080], R116 ;  /* 0x00c0807415007388 */ /* 0x000fe80000000800 */
[----:B------:R3:W-:Y:S04]  /*15ec0*/  STS [R21+0xc480], R118 ;  /* 0x00c4807615007388 */ /* 0x0007e80000000800 */
[----:B------:R4:W-:Y:S04]  /*15ed0*/  STS [R23+0xc000], R120 ;  /* 0x00c0007817007388 */ /* 0x0009e80000000800 */
[----:B------:R4:W-:Y:S01]  /*15ee0*/  STS [R23+0xc400], R122 ;  /* 0x00c4007a17007388 */ /* 0x0009e20000000800 */
[----:B-1----:R-:W-:-:S03]  /*15ef0*/  IMAD.WIDE R18, R224, R11, c[0x0][0x500] ;  /* 0x00014000e0127625 */ /* 0x002fc600078e020b */
[----:B------:R4:W-:Y:S04]  /*15f00*/  STS [R25+0xc080], R124 ;  /* 0x00c0807c19007388 */ /* 0x0009e80000000800 */
[----:B------:R4:W-:Y:S04]  /*15f10*/  STS [R25+0xc480], R126 ;  /* 0x00c4807e19007388 */ /* 0x0009e80000000800 */
[----:B------:R4:W-:Y:S04]  /*15f20*/  STS [R27+0xc000], R128 ;  /* 0x00c000801b007388 */ /* 0x0009e80000000800 */
[----:B------:R4:W-:Y:S04]  /*15f30*/  STS [R27+0xc400], R2 ;  /* 0x00c400021b007388 */ /* 0x0009e80000000800 */
[----:B------:R-:W-:Y:S01]  /*15f40*/  BAR.SYNC.DEFER_BLOCKING 0x1, 0x100 ;  /* 0x0044000000007b1d */ /* 0x000fe20000010000 */
[----:B--2---:R-:W-:-:S02]  /*15f50*/  IMAD.MOV.U32 R3, RZ, RZ, c[0x0][0x388] ;  /* 0x0000e200ff037624 */ /* 0x004fc400078e00ff */
[----:B---3--:R-:W-:-:S03]  /*15f60*/  @P1 IMAD.WIDE R20, R224, R11, c[0x0][0x508] ;  /* 0x00014200e0141625 */ /* 0x008fc600078e020b */
[----:B------:R-:W2:Y:S04]  /*15f70*/  @P0 LDG.E R15, [R18.64] ;  /* 0x00000004120f0981 */ /* 0x000ea8000c1e1900 */
[----:B------:R4:W5:Y:S01]  /*15f80*/  @P1 LDG.E R3, [R20.64] ;  /* 0x0000000414031981 */ /* 0x000962000c1e1900 */
[----:B------:R-:W-:Y:S02]  /*15f90*/  CS2R R10, SRZ ;  /* 0x00000000000a7805 */ /* 0x000fe4000001ff00 */
[--C-:B--2---:R-:W-:Y:S01]  /*15fa0*/  @P0 SHF.R.S32.HI R11, RZ, 0x1f, R15.reuse ;  /* 0x0000001fff0b0819 */ /* 0x104fe2000001140f */
[----:B------:R-:W-:Y:S01]  /*15fb0*/  @P0 IMAD.MOV.U32 R10, RZ, RZ, R15 ;  /* 0x000000ffff0a0224 */ /* 0x000fe200078e000f */
[----:B------:R-:W-:Y:S05]  /*15fc0*/  @P1 BRA `(.L_x_851) ;  /* 0x0000004000001947 */ /* 0x000fea0003800000 */
[----:B----4-:R-:W-:Y:S05]  /*15fd0*/  @!P0 BRA `(.L_x_851) ;  /* 0x0000003000008947 */ /* 0x010fea0003800000 */
[----:B-----5:R-:W2:Y:S04]  /*15fe0*/  LDG.E R3, [R18.64] ;  /* 0x0000000412037981 */ /* 0x020ea8000c1e1900 */
[----:B------:R-:W2:Y:S02]  /*15ff0*/  LDG.E R2, [R18.64+0x4] ;  /* 0x0000040412027981 */ /* 0x000ea4000c1e1900 */
[----:B--2---:R-:W-:-:S02]  /*16000*/  IADD3 R3, -R3, R2, RZ ;  /* 0x0000000203037210 */ /* 0x004fc40007ffe1ff */
.L_x_851:
[----:B----4-:R-:W-:Y:S01]  /*16010*/  LOP3.LUT R4, R7, 0xffffffe0, RZ, 0xc0, !PT ;  /* 0xffffffe007047812 */ /* 0x010fe200078ec0ff */
        /* <DEDUP_REMOVED lines=10> */
[----:B------:R-:W-:Y:S01]  /*160c0*/  LOP3.LUT R8, R8, 0xffffff8, RZ, 0xc0, !PT ;  /* 0x0ffffff808087812 */ /* 0x000fe200078ec0ff */
[----:B------:R-:W-:Y:S01]  /*160d0*/  IMAD.IADD R17, R16, 0x1, -R7 ;  /* 0x0000000110117824 */ /* 0x000fe200078e0a07 */
[----:B------:R-:W-:Y:S01]  /*160e0*/  LEA.HI R2, R15, R4, RZ, 0x2 ;  /* 0x000000040f027211 */ /* 0x000fe200078f10ff */
[----:B------:R-:W-:Y:S01]  /*160f0*/  IMAD R7, R11, c[0x0][0x3a0], RZ ;  /* 0x0000e8000b077a24 */ /* 0x000fe200078e02ff */
[----:B------:R-:W-:Y:S02]  /*16100*/  IADD3 R9, R9, -R8, RZ ;  /* 0x8000000809097210 */ /* 0x000fe40007ffe0ff */
[----:B------:R-:W-:Y:S01]  /*16110*/  SHF.R.S32.HI R2, RZ, 0x2, R2 ;  /* 0x00000002ff027819 */ /* 0x000fe20000011402 */
[----:B------:R-:W-:Y:S01]  /*16120*/  IMAD R7, R10, c[0x0][0x3a4], R7 ;  /* 0x0000e9000a077a24 */ /* 0x000fe200078e0207 */
[----:B------:R-:W-:Y:S02]  /*16130*/  ISETP.NE.AND P1, PT, R6, 0x1, PT ;  /* 0x000000010600780c */ /* 0x000fe40003f25270 */
[----:B------:R-:W-:Y:S01]  /*16140*/  LOP3.LUT P2, RZ, R4, 0x3, RZ, 0xc0, !PT ;  /* 0x0000000304ff7812 */ /* 0x000fe2000784c0ff */
[----:B------:R-:W-:Y:S01]  /*16150*/  IMAD R2, R9, 0x10, R2 ;  /* 0x0000001009027824 */ /* 0x000fe200078e0202 */
[-C--:B------:R-:W-:Y:S01]  /*16160*/  LEA.HI R9, R14, R5.reuse, RZ, 0x3 ;  /* 0x000000050e097211 */ /* 0x080fe200078f18ff */
[----:B------:R-:W-:Y:S01]  /*16170*/  IMAD R4, R0, c[0x0][0x490], RZ ;  /* 0x0001240000047a24 */ /* 0x000fe200078e02ff */
[----:B------:R-:W-:Y:S01]  /*16180*/  MOV R18, R10 ;  /* 0x0000000a00127202 */ /* 0x000fe20000000f00 */
[----:B------:R-:W-:Y:S01]  /*16190*/  IMAD R8, R17, 0x8, R2 ;  /* 0x0000000811087824 */ /* 0x000fe200078e0202 */
[----:B------:R-:W-:Y:S01]  /*161a0*/  LOP3.LUT R6, R9, 0xfffffff8, RZ, 0xc0, !PT ;  /* 0xfffffff809067812 */ /* 0x000fe200078ec0ff */
[----:B------:R-:W-:Y:S01]  /*161b0*/  IMAD R15, R223, c[0x0][0x494], R4 ;  /* 0x00012500df0f7a24 */ /* 0x000fe200078e0204 */
[----:B------:R-:W-:Y:S01]  /*161c0*/  LEA.HI R4, R14, R5, RZ, 0x6 ;  /* 0x000000050e047211 */ /* 0x000fe200078f30ff */
[----:B------:R-:W-:Y:S01]  /*161d0*/  IMAD.WIDE.U32 R10, R10, c[0x0][0x3a0], RZ ;  /* 0x0000e8000a0a7a25 */ /* 0x000fe200078e00ff */
[----:B-1----:R-:W-:-:S02]  /*161e0*/  LEA R8, R73, R8, 0x7 ;  /* 0x0000000849087211 */ /* 0x002fc400078e38ff */
[----:B------:R-:W-:Y:S01]  /*161f0*/  SHF.L.U32 R4, R4, 0x3, RZ ;  /* 0x0000000304047819 */ /* 0x000fe200000006ff */
[----:B------:R-:W-:Y:S01]  /*16200*/  IMAD.IADD R5, R5, 0x1, -R6 ;  /* 0x0000000105057824 */ /* 0x000fe200078e0a06 */
[----:B------:R-:W-:Y:S01]  /*16210*/  IADD3 R11, R11, R7, RZ ;  /* 0x000000070b0b7210 */ /* 0x000fe20007ffe0ff */
[----:B------:R-:W-:Y:S01]  /*16220*/  @P1 IMAD.HI.U32 R14, R8, c[0x0][0x4ec], RZ ;  /* 0x00013b00080e1a27 */ /* 0x000fe200078e00ff */
[----:B------:R-:W-:Y:S02]  /*16230*/  SHF.R.S32.HI R6, RZ, 0x1f, R224 ;  /* 0x0000001fff067819 */ /* 0x000fe400000114e0 */
[----:B------:R-:W-:Y:S01]  /*16240*/  SEL R224, R224, RZ, !P0 ;  /* 0x000000ffe0e07207 */ /* 0x000fe20004000000 */
[----:B------:R-:W-:Y:S01]  /*16250*/  IMAD.MOV.U32 R7, RZ, RZ, R8 ;  /* 0x000000ffff077224 */ /* 0x000fe200078e0008 */
[----:B------:R-:W-:Y:S01]  /*16260*/  @P1 SHF.R.U32.HI R7, RZ, c[0x0][0x4f0], R14 ;  /* 0x00013c00ff071a19 */ /* 0x000fe2000001160e */
[----:B------:R-:W-:Y:S01]  /*16270*/  IMAD.WIDE.U32 R18, R223, c[0x0][0x490], R18 ;  /* 0x00012400df127a25 */ /* 0x000fe200078e0012 */
[----:B------:R-:W-:-:S02]  /*16280*/  SEL R6, R6, RZ, !P0 ;  /* 0x000000ff06067207 */ /* 0x000fc40004000000 */
[----:B------:R-:W-:Y:S01]  /*16290*/  SHF.R.S32.HI R14, RZ, 0x3, R9 ;  /* 0x00000003ff0e7819 */ /* 0x000fe20000011409 */
[----:B------:R-:W-:Y:S01]  /*162a0*/  IMAD.IADD R19, R19, 0x1, R15 ;  /* 0x0000000113137824 */ /* 0x000fe200078e020f */
[--C-:B------:R-:W-:Y:S01]  /*162b0*/  SHF.R.S32.HI R16, RZ, 0x1f, R7.reuse ;  /* 0x0000001fff107819 */ /* 0x100fe20000011407 */
[----:B------:R-:W-:Y:S02]  /*162c0*/  IMAD R0, R0, c[0x0][0x3e8], RZ ;  /* 0x0000fa0000007a24 */ /* 0x000fe400078e02ff */
[----:B------:R-:W-:Y:S02]  /*162d0*/  IMAD.MOV R9, RZ, RZ, -R7 ;  /* 0x000000ffff097224 */ /* 0x000fe400078e0a07 */
[----:B------:R-:W-:-:S04]  /*162e0*/  IMAD.WIDE.U32 R18, R224, c[0x0][0x498], R18 ;  /* 0x00012600e0127a25 */ /* 0x000fc800078e0012 */
[----:B------:R-:W-:Y:S01]  /*162f0*/  IMAD R17, R223, c[0x0][0x3ec], R0 ;  /* 0x0000fb00df117a24 */ /* 0x000fe200078e0200 */
[----:B------:R-:W-:Y:S01]  /*16300*/  LEA R0, R5, R14, 0x5 ;  /* 0x0000000e05007211 */ /* 0x000fe200078e28ff */
[----:B------:R-:W-:Y:S01]  /*16310*/  IMAD R9, R9, c[0x0][0x4e8], R8 ;  /* 0x00013a0009097a24 */ /* 0x000fe200078e0208 */
[----:B------:R-:W-:Y:S01]  /*16320*/  IADD3 R20, P0, R7, R18, RZ ;  /* 0x0000001207147210 */ /* 0x000fe20007f1e0ff */
[----:B------:R-:W-:Y:S02]  /*16330*/  IMAD R15, R6, c[0x0][0x498], RZ ;  /* 0x00012600060f7a24 */ /* 0x000fe400078e02ff */
[----:B------:R-:W-:Y:S01]  /*16340*/  IMAD R8, R73, 0x80, R0 ;  /* 0x0000008049087824 */ /* 0x000fe200078e0200 */
[----:B------:R-:W-:Y:S01]  /*16350*/  SHF.R.S32.HI R18, RZ, 0x1f, R9 ;  /* 0x0000001fff127819 */ /* 0x000fe20000011409 */
[----:B------:R-:W-:Y:S02]  /*16360*/  IMAD R15, R224, c[0x0][0x49c], R15 ;  /* 0x00012700e00f7a24 */ /* 0x000fe400078e020f */
[----:B------:R-:W-:-:S03]  /*16370*/  IMAD.WIDE.U32 R10, R223, c[0x0][0x3e8], R10 ;  /* 0x0000fa00df0a7a25 */ /* 0x000fc600078e000a */
[----:B------:R-:W-:Y:S01]  /*16380*/  IADD3.X R21, R16, R19, R15, P0, !PT ;  /* 0x0000001310157210 */ /* 0x000fe200007fe40f */
[----:B------:R-:W-:Y:S01]  /*16390*/  IMAD.SHL.U32 R0, R14, 0x40, RZ ;  /* 0x000000400e007824 */ /* 0x000fe200078e00ff */
[----:B------:R-:W-:Y:S01]  /*163a0*/  IADD3 R11, R11, R17, RZ ;  /* 0x000000110b0b7210 */ /* 0x000fe20007ffe0ff */
[----:B------:R-:W-:Y:S02]  /*163b0*/  IMAD R18, R18, c[0x0][0x488], RZ ;  /* 0x0001220012127a24 */ /* 0x000fe400078e02ff */
[----:B------:R-:W-:Y:S01]  /*163c0*/  @P1 IMAD.HI.U32 R17, R8, c[0x0][0x4ec], RZ ;  /* 0x00013b0008111a27 */ /* 0x000fe200078e00ff */
[----:B------:R-:W-:-:S03]  /*163d0*/  LOP3.LUT R15, R0, 0x1c0, RZ, 0xc0, !PT ;  /* 0x000001c0000f7812 */ /* 0x000fc600078ec0ff */
[----:B------:R-:W-:Y:S01]  /*163e0*/  IMAD.SHL.U32 R0, R5, 0x8, RZ ;  /* 0x0000000805007824 */ /* 0x000fe200078e00ff */
[----:B------:R-:W-:Y:S01]  /*163f0*/  SHF.R.U32.HI R5, RZ, 0x3, R15 ;  /* 0x00000003ff057819 */ /* 0x000fe2000001160f */
[----:B------:R-:W-:-:S04]  /*16400*/  IMAD.WIDE.U32 R20, R9, c[0x0][0x488], R20 ;  /* 0x0001220009147a25 */ /* 0x000fc800078e0014 */
[----:B------:R-:W-:Y:S02]  /*16410*/  IMAD R18, R9, c[0x0][0x48c], R18 ;  /* 0x0001230009127a24 */ /* 0x000fe400078e0212 */
[----:B------:R-:W-:Y:S01]  /*16420*/  IMAD.MOV.U32 R7, RZ, RZ, R8 ;  /* 0x000000ffff077224 */ /* 0x000fe200078e0008 */
[----:B------:R-:W-:Y:S01]  /*16430*/  @P1 SHF.R.U32.HI R7, RZ, c[0x0][0x4f0], R17 ;  /* 0x00013c00ff071a19 */ /* 0x000fe20000011611 */
[----:B------:R-:W-:Y:S01]  /*16440*/  IMAD R9, R6, c[0x0][0x3f0], RZ ;  /* 0x0000fc0006097a24 */ /* 0x000fe200078e02ff */
[----:B------:R-:W-:Y:S01]  /*16450*/  LOP3.LUT R6, R15, 0x38, R0, 0xf8, !PT ;  /* 0x000000380f067812 */ /* 0x000fe200078ef800 */
[----:B------:R-:W-:Y:S01]  /*16460*/  IMAD.WIDE.U32 R10, R224, c[0x0][0x3f0], R10 ;  /* 0x0000fc00e00a7a25 */ /* 0x000fe200078e000a */
[----:B------:R-:W-:Y:S02]  /*16470*/  LEA R15, P0, R20, c[0x0][0x450], 0x2 ;  /* 0x00011400140f7a11 */ /* 0x000fe400078010ff */
[----:B------:R-:W-:Y:S01]  /*16480*/  IADD3 R17, R21, R18, RZ ;  /* 0x0000001215117210 */ /* 0x000fe20007ffe0ff */
[----:B------:R-:W-:Y:S01]  /*16490*/  IMAD R9, R224, c[0x0][0x3f4], R9 ;  /* 0x0000fd00e0097a24 */ /* 0x000fe200078e0209 */
[----:B------:R-:W-:Y:S01]  /*164a0*/  LOP3.LUT R5, R6, R5, RZ, 0x3c, !PT ;  /* 0x0000000506057212 */ /* 0x000fe200078e3cff */
[----:B------:R-:W-:Y:S01]  /*164b0*/  SHFL.IDX PT, R16, R15, RZ, 0x1c1f ;  /* 0x001c1fff0f107589 */ /* 0x000fe200000e0000 */
[----:B------:R-:W-:Y:S01]  /*164c0*/  LEA.HI.X R20, R20, c[0x0][0x454], R17, 0x2, P0 ;  /* 0x0001150014147a11 */ /* 0x000fe200000f1411 */
[--C-:B------:R-:W-:Y:S01]  /*164d0*/  IMAD.MOV R19, RZ, RZ, -R7.reuse ;  /* 0x000000ffff137224 */ /* 0x100fe200078e0a07 */
[----:B------:R-:W-:Y:S01]  /*164e0*/  IADD3 R11, R11, R9, RZ ;  /* 0x000000090b0b7210 */ /* 0x000fe20007ffe0ff */
[----:B------:R-:W-:Y:S01]  /*164f0*/  SHFL.IDX PT, R32, R15, 0x1, 0x1c1f ;  /* 0x003c1f000f207f89 */ /* 0x000fe200000e0000 */
[----:B------:R-:W-:Y:S01]  /*16500*/  IMAD R9, R73, 0x80, R2 ;  /* 0x0000008049097824 */ /* 0x000fe200078e0202 */
[----:B------:R-:W-:Y:S01]  /*16510*/  SHF.R.S32.HI R6, RZ, 0x1f, R7 ;  /* 0x0000001fff067819 */ /* 0x000fe20000011407 */
[----:B-----5:R-:W-:Y:S01]  /*16520*/  IMAD R2, R3, c[0x0][0x4e8], RZ ;  /* 0x00013a0003027a24 */ /* 0x020fe200078e02ff */
[----:B------:R-:W1:Y:S01]  /*16530*/  SHFL.IDX PT, R17, R20, RZ, 0x1c1f ;  /* 0x001c1fff14117589 */ /* 0x000e6200000e0000 */
[----:B------:R-:W-:Y:S01]  /*16540*/  IMAD R19, R19, c[0x0][0x4e8], R8 ;  /* 0x00013a0013137a24 */ /* 0x000fe200078e0208 */
[C---:B------:R-:W-:Y:S01]  /*16550*/  IADD3 R3, R9.reuse, 0x8, RZ ;  /* 0x0000000809037810 */ /* 0x040fe20007ffe0ff */
[----:B------:R-:W-:Y:S01]  /*16560*/  IMAD R6, R6, c[0x0][0x3e0], RZ ;  /* 0x0000f80006067a24 */ /* 0x000fe200078e02ff */
[----:B------:R-:W2:Y:S01]  /*16570*/  SHFL.IDX PT, R33, R20, 0x1, 0x1c1f ;  /* 0x003c1f0014217f89 */ /* 0x000ea200000e0000 */
[-C--:B------:R-:W-:Y:S01]  /*16580*/  ISETP.GE.OR P1, PT, R9, R2.reuse, P2 ;  /* 0x000000020900720c */ /* 0x080fe20001726670 */
[----:B------:R-:W-:Y:S01]  /*16590*/  IMAD.WIDE.U32 R10, R7, c[0x0][0x3e0], R10 ;  /* 0x0000f800070a7a25 */ /* 0x000fe200078e000a */
[----:B------:R-:W-:-:S02]  /*165a0*/  ISETP.GE.OR P0, PT, R3, R2, P2 ;  /* 0x000000020300720c */ /* 0x000fc40001706670 */
[----:B------:R-:W-:Y:S01]  /*165b0*/  LOP3.LUT R4, R5, 0x7ffffe00, R4, 0xf8, !PT ;  /* 0x7ffffe0005047812 */ /* 0x000fe200078ef804 */
[----:B------:R-:W-:Y:S01]  /*165c0*/  IMAD R6, R7, c[0x0][0x3e4], R6 ;  /* 0x0000f90007067a24 */ /* 0x000fe200078e0206 */
[----:B------:R-:W-:Y:S02]  /*165d0*/  SHF.R.S32.HI R7, RZ, 0x1f, R19 ;  /* 0x0000001fff077819 */ /* 0x000fe40000011413 */
[----:B------:R-:W-:Y:S01]  /*165e0*/  SHF.L.U32 R76, R4, 0x1, RZ ;  /* 0x00000001044c7819 */ /* 0x000fe200000006ff */
[----:B------:R-:W-:Y:S01]  /*165f0*/  IMAD.IADD R11, R11, 0x1, R6 ;  /* 0x000000010b0b7824 */ /* 0x000fe200078e0206 */
[----:B------:R-:W-:Y:S01]  /*16600*/  LEA R73, R73, R14, 0x7 ;  /* 0x0000000e49497211 */ /* 0x000fe200078e38ff */
[----:B------:R-:W-:Y:S02]  /*16610*/  IMAD R6, R7, c[0x0][0x3d8], RZ ;  /* 0x0000f60007067a24 */ /* 0x000fe400078e02ff */
[----:B------:R-:W-:-:S04]  /*16620*/  IMAD.WIDE.U32 R74, R19, c[0x0][0x3d8], R10 ;  /* 0x0000f600134a7a25 */ /* 0x000fc800078e000a */
[----:B------:R-:W-:Y:S01]  /*16630*/  IMAD R3, R19, c[0x0][0x3dc], R6 ;  /* 0x0000f70013037a24 */ /* 0x000fe200078e0206 */
[----:B-1----:R1:W-:Y:S03]  /*16640*/  @!P1 ST.E [R16.64], R12 ;  /* 0x0000000c10009985 */ /* 0x0023e6000c101904 */
[----:B------:R-:W-:Y:S01]  /*16650*/  IMAD.IADD R3, R75, 0x1, R3 ;  /* 0x000000014b037824 */ /* 0x000fe200078e0203 */
[----:B--2---:R1:W-:Y:S01]  /*16660*/  @!P0 ST.E [R32.64], R13 ;  /* 0x0000000d20008985 */ /* 0x0043e2000c101904 */
        /* <DEDUP_REMOVED lines=46> */
.L_x_853:
[----:B--234-:R-:W-:Y:S05]  /*16950*/  BSYNC B0 ;  /* 0x0000000000007941 */ /* 0x01cfea0003800000 */
.L_x_852:
        /* <DEDUP_REMOVED lines=30> */
.L_x_855:
[----:B------:R-:W-:Y:S05]  /*16b40*/  BSYNC B0 ;  /* 0x0000000000007941 */ /* 0x000fea0003800000 */
.L_x_854:
        /* <DEDUP_REMOVED lines=30> */
.L_x_857:
[----:B------:R-:W-:Y:S05]  /*16d30*/  BSYNC B0 ;  /* 0x0000000000007941 */ /* 0x000fea0003800000 */
.L_x_856:
        /* <DEDUP_REMOVED lines=31> */
.L_x_850:
        /* <DEDUP_REMOVED lines=18> */
.L_x_858:
        /* <DEDUP_REMOVED lines=41> */
.L_x_860:
[----:B------:R-:W-:Y:S05]  /*172e0*/  BSYNC B0 ;  /* 0x0000000000007941 */ /* 0x000fea0003800000 */
.L_x_859:
        /* <DEDUP_REMOVED lines=72> */
.L_x_862:
[----:B------:R-:W-:Y:S05]  /*17770*/  BSYNC B0 ;  /* 0x0000000000007941 */ /* 0x000fea0003800000 */
.L_x_861:
        /* <DEDUP_REMOVED lines=27> */
.L_x_864:
[----:B------:R-:W-:Y:S05]  /*17930*/  BSYNC B0 ;  /* 0x0000000000007941 */ /* 0x000fea0003800000 */
.L_x_863:
        /* <DEDUP_REMOVED lines=27> */
.L_x_866:
[----:B------:R-:W-:Y:S05]  /*17af0*/  BSYNC B0 ;  /* 0x0000000000007941 */ /* 0x000fea0003800000 */
.L_x_865:
        /* <DEDUP_REMOVED lines=28> */
.L_x_867:
        /* <DEDUP_REMOVED lines=12> */
.L_x_3002:


//--------------------- .text._ZN7cutlass13device_kernelIN5flash19enable_sm80_to_sm89INS1_16FlashAttnFwdSm80INS1_25CollectiveMainloopFwdSm80ILi8ELi1ELb0EN4cute5tupleIJNS5_1CILi128EEENS7_ILi64EEENS7_ILi256EEEEEELi256ENS_6half_tEfNS_4arch4Sm80ELb0ELb1ELb1ELb0ELb0ELb0ELb1ELb0EEENS1_21CollectiveEpilogueFwdINS6_IJS8_SA_S9_EEENS6_IJNS7_ILi1EEESI_SI_EEESC_SE_Li256ELb0ELb1ELb0ELb0EEENS1_19SingleTileSchedulerILb0ELb0ELb1ELi128EEEEEEEEEvNT_6ParamsE --------------------------
	.section	.text._ZN7cutlass13device_kernelIN5flash19enable_sm80_to_sm89INS1_16FlashAttnFwdSm80INS1_25CollectiveMainloopFwdSm80ILi8ELi1ELb0EN4cute5tupleIJNS5_1CILi128EEENS7_ILi64EEENS7_ILi256EEEEEELi256ENS_6half_tEfNS_4arch4Sm80ELb0ELb1ELb1ELb0ELb0ELb0ELb1ELb0EEENS1_21CollectiveEpilogueFwdINS6_IJS8_SA_S9_EEENS6_IJNS7_ILi1EEESI_SI_EEESC_SE_Li256ELb0ELb1ELb0ELb0EEENS1_19SingleTileSchedulerILb0ELb0ELb1ELi128EEEEEEEEEvNT_6ParamsE,"ax",@progbits
	.sectioninfo	@"SHI_REGISTERS=255"
	.align	128
.text._ZN7cutlass13device_kernelIN5flash19enable_sm80_to_sm89INS1_16FlashAttnFwdSm80INS1_25CollectiveMainloopFwdSm80ILi8ELi1ELb0EN4cute5tupleIJNS5_1CILi128EEENS7_ILi64EEENS7_ILi256EEEEEELi256ENS_6half_tEfNS_4arch4Sm80ELb0ELb1ELb1ELb0ELb0ELb0ELb1ELb0EEENS1_21CollectiveEpilogueFwdINS6_IJS8_SA_S9_EEENS6_IJNS7_ILi1EEESI_SI_EEESC_SE_Li256ELb0ELb1ELb0ELb0EEENS1_19SingleTileSchedulerILb0ELb0ELb1ELi128EEEEEEEEEvNT_6ParamsE:
        .type           _ZN7cutlass13device_kernelIN5flash19enable_sm80_to_sm89INS1_16FlashAttnFwdSm80INS1_25CollectiveMainloopFwdSm80ILi8ELi1ELb0EN4cute5tupleIJNS5_1CILi128EEENS7_ILi64EEENS7_ILi256EEEEEELi256ENS_6half_tEfNS_4arch4Sm80ELb0ELb1ELb1ELb0ELb0ELb0ELb1ELb0EEENS1_21CollectiveEpilogueFwdINS6_IJS8_SA_S9_EEENS6_IJNS7_ILi1EEESI_SI_EEESC_SE_Li256ELb0ELb1ELb0ELb0EEENS1_19SingleTileSchedulerILb0ELb0ELb1ELi128EEEEEEEEEvNT_6ParamsE,@function
        .size           _ZN7cutlass13device_kernelIN5flash19enable_sm80_to_sm89INS1_16FlashAttnFwdSm80INS1_25CollectiveMainloopFwdSm80ILi8ELi1ELb0EN4cute5tupleIJNS5_1CILi128EEENS7_ILi64EEENS7_ILi256EEEEEELi256ENS_6half_tEfNS_4arch4Sm80ELb0ELb1ELb1ELb0ELb0ELb0ELb1ELb0EEENS1_21CollectiveEpilogueFwdINS6_IJS8_SA_S9_EEENS6_IJNS7_ILi1EEESI_SI_EEESC_SE_Li256ELb0ELb1ELb0ELb0EEENS1_19SingleTileSchedulerILb0ELb0ELb1ELi128EEEEEEEEEvNT_6ParamsE,(.L_x_3003 - _ZN7cutlass13device_kernelIN5flash19enable_sm80_to_sm89INS1_16FlashAttnFwdSm80INS1_25CollectiveMainloopFwdSm80ILi8ELi1ELb0EN4cute5tupleIJNS5_1CILi128EEENS7_ILi64EEENS7_ILi256EEEEEELi256ENS_6half_tEfNS_4arch4Sm80ELb0ELb1ELb1ELb0ELb0ELb0ELb1ELb0EEENS1_21CollectiveEpilogueFwdINS6_IJS8_SA_S9_EEENS6_IJNS7_ILi1EEESI_SI_EEESC_SE_Li256ELb0ELb1ELb0ELb0EEENS1_19SingleTileSchedulerILb0ELb0ELb1ELi128EEEEEEEEEvNT_6ParamsE)
        .other          _ZN7cutlass13device_kernelIN5flash19enable_sm80_to_sm89INS1_16FlashAttnFwdSm80INS1_25CollectiveMainloopFwdSm80ILi8ELi1ELb0EN4cute5tupleIJNS5_1CILi128EEENS7_ILi64EEENS7_ILi256EEEEEELi256ENS_6half_tEfNS_4arch4Sm80ELb0ELb1ELb1ELb0ELb0ELb0ELb1ELb0EEENS1_21CollectiveEpilogueFwdINS6_IJS8_SA_S9_EEENS6_IJNS7_ILi1EEESI_SI_EEESC_SE_Li256ELb0ELb1ELb0ELb0EEENS1_19SingleTileSchedulerILb0ELb0ELb1ELi128EEEEEEEEEvNT_6ParamsE,@"STO_CUDA_ENTRY STV_DEFAULT"
_ZN7cutlass13device_kernelIN5flash19enable_sm80_to_sm89INS1_16FlashAttnFwdSm80INS1_25CollectiveMainloopFwdSm80ILi8ELi1ELb0EN4cute5tupleIJNS5_1CILi128EEENS7_ILi64EEENS7_ILi256EEEEEELi256ENS_6half_tEfNS_4arch4Sm80ELb0ELb1ELb1ELb0ELb0ELb0ELb1ELb0EEENS1_21CollectiveEpilogueFwdINS6_IJS8_SA_S9_EEENS6_IJNS7_ILi1EEESI_SI_EEESC_SE_Li256ELb0ELb1ELb0ELb0EEENS1_19SingleTileSchedulerILb0ELb0ELb1ELi128EEEEEEEEEvNT_6ParamsE:
[----:B------:R-:W-:-:S03]  /*0000*/  MOV R1, c[0x0][0x28] ;  /* 0x00000a0000017a02 */ /* 0x000fc60000000f00 */
[----:B------:R-:W1:Y:S01]  /*0010*/  S2R R41, SR_CTAID.Z ;  /* 0x0000000000297919 */ /* 0x000e620000002700 */
[----:B------:R-:W-:Y:S02]  /*0020*/  IADD3 R1, R1, -0x78, RZ ;  /* 0xffffff8801017810 */ /* 0x000fe40007ffe0ff */
[----:B-1----:R-:W-:-:S13]  /*0030*/  ISETP.GE.AND P0, PT, R41, RZ, PT ;  /* 0x000000ff2900720c */ /* 0x002fda0003f06270 */
[----:B------:R-:W-:Y:S05]  /*0040*/  @!P0 EXIT ;  /* 0x000000000000894d */ /* 0x000fea0003800000 */
[----:B------:R-:W1:Y:S01]  /*0050*/  S2R R2, SR_CTAID.X ;  /* 0x0000000000027919 */ /* 0x000e620000002500 */
[----:B------:R-:W-:Y:S02]  /*0060*/  IMAD.MOV.U32 R117, RZ, RZ, c[0x0][0x2c4] ;  /* 0x0000b100ff757624 */ /* 0x000fe400078e00ff */
[----:B------:R-:W-:Y:S01]  /*0070*/  IMAD.MOV.U32 R113, RZ, RZ, 0x1 ;  /* 0x00000001ff717424 */ /* 0x000fe200078e00ff */
[----:B------:R-:W2:Y:S02]  /*0080*/  S2R R109, SR_TID.X ;  /* 0x00000000006d7919 */ /* 0x000ea40000002100 */
[----:B------:R-:W-:Y:S02]  /*0090*/  ISETP.NE.AND P1, PT, R117, 0x1, PT ;  /* 0x000000017500780c */ /* 0x000fe40003f25270 */
[----:B------:R-:W-:Y:S01]  /*00a0*/  ISETP.LE.AND P2, PT, R113, c[0x0][0x32c], PT ;  /* 0x0000cb0071007a0c */ /* 0x000fe20003f43270 */
[----:B-1----:R-:W-:-:S04]  /*00b0*/  IMAD.SHL.U32 R4, R2, 0x80, RZ ;  /* 0x0000008002047824 */ /* 0x002fc800078e00ff */
[----:B------:R-:W-:-:S06]  /*00c0*/  IMAD.MOV.U32 R181, RZ, RZ, R4 ;  /* 0x000000ffffb57224 */ /* 0x000fcc00078e0004 */
[----:B------:R-:W-:-:S05]  /*00d0*/  @P1 IADD3 R2, R181, 0x7f, RZ ;  /* 0x0000007fb5021810 */ /* 0x000fca0007ffe0ff */
[----:B------:R-:W-:Y:S01]  /*00e0*/  @P1 IMAD.HI.U32 R3, R2, c[0x0][0x2c8], RZ ;  /* 0x0000b20002031a27 */ /* 0x000fe200078e00ff */
[----:B------:R-:W-:Y:S02]  /*00f0*/  IADD3 R2, R4, 0x7f, RZ ;  /* 0x0000007f04027810 */ /* 0x000fe40007ffe0ff */
[----:B------:R-:W-:Y:S02]  /*0100*/  IADD3 R4, R113, -c[0x0][0x168], RZ ;  /* 0x80005a0071047a10 */ /* 0x000fe40007ffe0ff */
[----:B------:R-:W-:-:S04]  /*0110*/  @P1 SHF.R.U32.HI R2, RZ, c[0x0][0x2cc], R3 ;  /* 0x0000b300ff021a19 */ /* 0x000fc80000011603 */
[----:B------:R-:W-:-:S04]  /*0120*/  IADD3 R2, R2, c[0x0][0x1d0], R4 ;  /* 0x0000740002027a10 */ /* 0x000fc80007ffe004 */
[----:B------:R-:W-:Y:S01]  /*0130*/  IADD3 R3, R2, c[0x0][0x328], RZ ;  /* 0x0000ca0002037a10 */ /* 0x000fe20007ffe0ff */
[----:B------:R-:W-:Y:S05]  /*0140*/  @!P2 BRA `(.L_x_868) ;  /* 0x000000f00000a947 */ /* 0x000fea0003800000 */
[C---:B--2---:R-:W-:Y:S02]  /*0150*/  ISETP.GT.AND P0, PT, R2.reuse, RZ, PT ;  /* 0x000000ff0200720c */ /* 0x044fe40003f04270 */
[----:B------:R-:W-:-:S11]  /*0160*/  IADD3 R0, R2, -0x1, RZ ;  /* 0xffffffff02007810 */ /* 0x000fd60007ffe0ff */
[----:B------:R-:W-:Y:S05]  /*0170*/  @P0 BRA `(.L_x_869) ;  /* 0x0000006000000947 */ /* 0x000fea0003800000 */
[----:B------:R-:W-:Y:S01]  /*0180*/  ISETP.NE.AND P0, PT, R113, c[0x0][0x32c], PT ;  /* 0x0000cb0071007a0c */ /* 0x000fe20003f05270 */
[----:B------:R-:W-:-:S12]  /*0190*/  IMAD.MOV R0, RZ, RZ, -R2 ;  /* 0x000000ffff007224 */ /* 0x000fd800078e0a02 */
[----:B------:R-:W-:-:S05]  /*01a0*/  @P0 IMAD.HI.U32 R2, R0, c[0x0][0x330], RZ ;  /* 0x0000cc0000020a27 */ /* 0x000fca00078e00ff */
[----:B------:R-:W-:-:S04]  /*01b0*/  @P0 SHF.R.U32.HI R0, RZ, c[0x0][0x334], R2 ;  /* 0x0000cd00ff000a19 */ /* 0x000fc80000011602 */
[----:B------:R-:W-:Y:S01]  /*01c0*/  LOP3.LUT R0, RZ, R0, RZ, 0x33, !PT ;  /* 0x00000000ff007212 */ /* 0x000fe200078e33ff */
[----:B------:R-:W-:Y:S05]  /*01d0*/  BRA `(.L_x_870) ;  /* 0x0000003000007947 */ /* 0x000fea0003800000 */
.L_x_869:
[----:B------:R-:W-:-:S13]  /*01e0*/  ISETP.NE.AND P0, PT, R113, c[0x0][0x32c], PT ;  /* 0x0000cb0071007a0c */ /* 0x000fda0003f05270 */
[----:B------:R-:W-:-:S05]  /*01f0*/  @P0 IMAD.HI.U32 R2, R0, c[0x0][0x330], RZ ;  /* 0x0000cc0000020a27 */ /* 0x000fca00078e00ff */
[----:B------:R-:W-:Y:S02]  /*0200*/  @P0 SHF.R.U32.HI R0, RZ, c[0x0][0x334], R2 ;  /* 0x0000cd00ff000a19 */ /* 0x000fe40000011602 */
.L_x_870:
[----:B------:R-:W-:-:S05]  /*0210*/  MOV R2, c[0x0][0x32c] ;  /* 0x0000cb0000027a02 */ /* 0x000fca0000000f00 */
[----:B------:R-:W-:-:S05]  /*0220*/  IMAD R0, R0, R2, c[0x0][0x32c] ;  /* 0x0000cb0000007624 */ /* 0x000fca00078e0202 */
[----:B------:R-:W-:-:S03]  /*0230*/  IMNMX R3, R3, R0, PT ;  /* 0x0000000003037217 */ /* 0x000fc60003800200 */
.L_x_868:
[----:B--2---:R-:W-:Y:S01]  /*0240*/  IMAD.MOV.U32 R5, RZ, RZ, 0x3f ;  /* 0x0000003fff057424 */ /* 0x004fe200078e00ff */
[----:B------:R-:W-:Y:S01]  /*0250*/  IADD3 R2, R3, 0x3f, RZ ;  /* 0x0000003f03027810 */ /* 0x000fe20007ffe0ff */
[----:B------:R-:W-:-:S03]  /*0260*/  @P1 IMAD.HI.U32 R3, R181, c[0x0][0x2c8], RZ ;  /* 0x0000b200b5031a27 */ /* 0x000fc600078e00ff */
[----:B------:R-:W-:Y:S01]  /*0270*/  IADD3 R5, R5, c[0x0][0x1d0], RZ ;  /* 0x0000740005057a10 */ /* 0x000fe20007ffe0ff */
[----:B------:R-:W-:Y:S01]  /*0280*/  IMAD.MOV.U32 R7, RZ, RZ, c[0x0][0x1d0] ;  /* 0x00007400ff077624 */ /* 0x000fe200078e00ff */
[----:B------:R-:W-:Y:S01]  /*0290*/  SHF.R.S32.HI R4, RZ, 0x1f, R2 ;  /* 0x0000001fff047819 */ /* 0x000fe20000011402 */
[----:B------:R-:W-:Y:S01]  /*02a0*/  IMAD.MOV.U32 R0, RZ, RZ, R181 ;  /* 0x000000ffff007224 */ /* 0x000fe200078e00b5 */
[----:B------:R-:W-:Y:S02]  /*02b0*/  SHF.R.S32.HI R6, RZ, 0x1f, R5 ;  /* 0x0000001fff067819 */ /* 0x000fe40000011405 */
[----:B------:R-:W-:Y:S02]  /*02c0*/  @P1 SHF.R.U32.HI R0, RZ, c[0x0][0x2cc], R3 ;  /* 0x0000b300ff001a19 */ /* 0x000fe40000011603 */
[----:B------:R-:W-:Y:S02]  /*02d0*/  IADD3 R8, R7, -c[0x0][0x168], RZ ;  /* 0x80005a0007087a10 */ /* 0x000fe40007ffe0ff */
[----:B------:R-:W-:-:S02]  /*02e0*/  LEA.HI R2, R4, R2, RZ, 0x6 ;  /* 0x0000000204027211 */ /* 0x000fc400078f30ff */
[----:B------:R-:W-:Y:S01]  /*02f0*/  LEA.HI R4, R6, R5, RZ, 0x6 ;  /* 0x0000000506047211 */ /* 0x000fe200078f30ff */
[----:B------:R-:W-:Y:S01]  /*0300*/  IMAD.IADD R0, R8, 0x1, R0 ;  /* 0x0000000108007824 */ /* 0x000fe200078e0200 */
[----:B------:R-:W-:Y:S02]  /*0310*/  SHF.R.S32.HI R2, RZ, 0x6, R2 ;  /* 0x00000006ff027819 */ /* 0x000fe40000011402 */
[----:B------:R-:W-:Y:S02]  /*0320*/  SHF.R.S32.HI R4, RZ, 0x6, R4 ;  /* 0x00000006ff047819 */ /* 0x000fe40000011404 */
[----:B------:R-:W-:Y:S02]  /*0330*/  IADD3 R3, R0, -c[0x0][0x324], RZ ;  /* 0x8000c90000037a10 */ /* 0x000fe40007ffe0ff */
[----:B------:R-:W-:Y:S01]  /*0340*/  IMNMX R184, R4, R2, PT ;  /* 0x0000000204b87217 */ /* 0x000fe20003800200 */
[----:B------:R-:W-:Y:S05]  /*0350*/  @!P2 BRA `(.L_x_871) ;  /* 0x000000f00000a947 */ /* 0x000fea0003800000 */
        /* <DEDUP_REMOVED lines=9> */
.L_x_872:
[----:B------:R-:W-:-:S04]  /*03f0*/  MOV R2, c[0x0][0x32c] ;  /* 0x0000cb0000027a02 */ /* 0x000fc80000000f00 */
[----:B------:R-:W-:-:S13]  /*0400*/  ISETP.NE.AND P0, PT, R2, 0x1, PT ;  /* 0x000000010200780c */ /* 0x000fda0003f05270 */
[----:B------:R-:W-:-:S05]  /*0410*/  @P0 IMAD.HI.U32 R2, R0, c[0x0][0x330], RZ ;  /* 0x0000cc0000020a27 */ /* 0x000fca00078e00ff */
[----:B------:R-:W-:-:S05]  /*0420*/  @P0 SHF.R.U32.HI R0, RZ, c[0x0][0x334], R2 ;  /* 0x0000cd00ff000a19 */ /* 0x000fca0000011602 */
.L_x_873:
[----:B------:R-:W-:-:S05]  /*0430*/  IMAD R0, R0, c[0x0][0x32c], RZ ;  /* 0x0000cb0000007a24 */ /* 0x000fca00078e02ff */
[----:B------:R-:W-:-:S04]  /*0440*/  IMNMX R3, R3, R0, !PT ;  /* 0x0000000003037217 */ /* 0x000fc80007800200 */
.L_x_871:
[----:B------:R-:W-:Y:S01]  /*0450*/  SHF.R.S32.HI R0, RZ, 0x1f, R3 ;  /* 0x0000001fff007819 */ /* 0x000fe20000011403 */
[----:B------:R-:W-:Y:S01]  /*0460*/  ULDC.64 UR8, c[0x0][0x118] ;  /* 0x0000460000087ab9 */ /* 0x000fe20000000a00 */
[----:B------:R-:W-:Y:S01]  /*0470*/  PLOP3.LUT P2, PT, PT, PT, PT, 0x80, 0x0 ;  /* 0x000000000000781c */ /* 0x000fe20003f4f070 */
[----:B------:R-:W-:Y:S01]  /*0480*/  CS2R R130, SRZ ;  /* 0x0000000000827805 */ /* 0x000fe2000001ff00 */
[----:B------:R-:W-:Y:S01]  /*0490*/  LEA.HI R0, R0, R3, RZ, 0x6 ;  /* 0x0000000300007211 */ /* 0x000fe200078f30ff */
[----:B------:R-:W-:Y:S01]  /*04a0*/  CS2R R22, SRZ ;  /* 0x0000000000167805 */ /* 0x000fe2000001ff00 */
[----:B------:R-:W-:Y:S01]  /*04b0*/  IMAD.MOV.U32 R128, RZ, RZ, RZ ;  /* 0x000000ffff807224 */ /* 0x000fe200078e00ff */
[----:B------:R-:W-:Y:S01]  /*04c0*/  CS2R R126, SRZ ;  /* 0x00000000007e7805 */ /* 0x000fe2000001ff00 */
[----:B------:R-:W-:Y:S01]  /*04d0*/  SHF.R.S32.HI R0, RZ, 0x6, R0 ;  /* 0x00000006ff007819 */ /* 0x000fe20000011400 */
[----:B------:R-:W-:Y:S01]  /*04e0*/  IMAD.MOV.U32 R124, RZ, RZ, RZ ;  /* 0x000000ffff7c7224 */ /* 0x000fe200078e00ff */
[----:B------:R-:W-:Y:S01]  /*04f0*/  CS2R R122, SRZ ;  /* 0x00000000007a7805 */ /* 0x000fe2000001ff00 */
[----:B------:R-:W-:Y:S01]  /*0500*/  CS2R R24, SRZ ;  /* 0x0000000000187805 */ /* 0x000fe2000001ff00 */
[----:B------:R-:W-:Y:S01]  /*0510*/  IMNMX R232, RZ, R0, !PT ;  /* 0x00000000ffe87217 */ /* 0x000fe20007800200 */
[----:B------:R-:W-:Y:S01]  /*0520*/  CS2R R118, SRZ ;  /* 0x0000000000767805 */ /* 0x000fe2000001ff00 */
[----:B------:R-:W-:Y:S01]  /*0530*/  MOV R120, RZ ;  /* 0x000000ff00787202 */ /* 0x000fe20000000f00 */
[----:B------:R-:W-:Y:S01]  /*0540*/  IMAD.MOV.U32 R116, RZ, RZ, RZ ;  /* 0x000000ffff747224 */ /* 0x000fe200078e00ff */
[----:B------:R-:W-:Y:S01]  /*0550*/  ISETP.GT.AND P0, PT, R184, R232, PT ;  /* 0x000000e8b800720c */ /* 0x000fe20003f04270 */
        /* <DEDUP_REMOVED lines=65> */
[----:B------:R-:W1:Y:S01]  /*0970*/  S2R R33, SR_CTAID.Y ;  /* 0x0000000000217919 */ /* 0x000e620000002600 */
[----:B------:R-:W-:Y:S01]  /*0980*/  SHF.R.S32.HI R107, RZ, 0x1f, R109 ;  /* 0x0000001fff6b7819 */ /* 0x000fe2000001146d */
[----:B------:R-:W-:Y:S01]  /*0990*/  IMAD R29, R117, c[0x0][0x168], RZ ;  /* 0x00005a00751d7a24 */ /* 0x000fe200078e02ff */
[----:B------:R-:W-:-:S02]  /*09a0*/  SHF.R.S32.HI R30, RZ, 0x1f, R41 ;  /* 0x0000001fff1e7819 */ /* 0x000fc40000011429 */
[CC--:B------:R-:W-:Y:S02]  /*09b0*/  LEA.HI R2, R107.reuse, R109.reuse, RZ, 0x3 ;  /* 0x0000006d6b027211 */ /* 0x0c0fe400078f18ff */
[----:B------:R-:W-:Y:S02]  /*09c0*/  LEA.HI R19, R107, R109, RZ, 0x6 ;  /* 0x0000006d6b137211 */ /* 0x000fe400078f30ff */
[----:B------:R-:W-:Y:S02]  /*09d0*/  LOP3.LUT R0, R2, 0xfffffff8, RZ, 0xc0, !PT ;  /* 0xfffffff802007812 */ /* 0x000fe400078ec0ff */
[----:B------:R-:W-:Y:S01]  /*09e0*/  SHF.R.S32.HI R22, RZ, 0x3, R2 ;  /* 0x00000003ff167819 */ /* 0x000fe20000011402 */
[----:B------:R-:W-:Y:S02]  /*09f0*/  IMAD.SHL.U32 R19, R19, 0x8, RZ ;  /* 0x0000000813137824 */ /* 0x000fe400078e00ff */
[----:B------:R-:W-:Y:S02]  /*0a00*/  IMAD.IADD R32, R109, 0x1, -R0 ;  /* 0x000000016d207824 */ /* 0x000fe400078e0a00 */
[----:B------:R-:W-:-:S02]  /*0a10*/  IMAD.IADD R13, R181, 0x1, R22 ;  /* 0x00000001b50d7824 */ /* 0x000fc400078e0216 */
[----:B------:R-:W-:-:S03]  /*0a20*/  IMAD R0, R32, 0x20, R22 ;  /* 0x0000002020007824 */ /* 0x000fc600078e0216 */
[----:B------:R-:W-:Y:S01]  /*0a30*/  IADD3 R10, R13, 0x40, RZ ;  /* 0x000000400d0a7810 */ /* 0x000fe20007ffe0ff */
[----:B------:R-:W-:Y:S01]  /*0a40*/  IMAD.IADD R4, R181, 0x1, R0 ;  /* 0x00000001b5047824 */ /* 0x000fe200078e0200 */
[----:B-1----:R-:W-:Y:S01]  /*0a50*/  SHF.R.S32.HI R34, RZ, 0x1f, R33 ;  /* 0x0000001fff227819 */ /* 0x002fe20000011421 */
[----:B------:R-:W-:Y:S01]  /*0a60*/  IMAD.WIDE.U32 R6, R33, c[0x0][0x1b8], RZ ;  /* 0x00006e0021067a25 */ /* 0x000fe200078e00ff */
[----:B------:R-:W-:-:S03]  /*0a70*/  ISETP.GE.AND P2, PT, R10, R29, PT ;  /* 0x0000001d0a00720c */ /* 0x000fc60003f46270 */
[----:B------:R-:W-:Y:S02]  /*0a80*/  IMAD R2, R34, c[0x0][0x1b8], RZ ;  /* 0x00006e0022027a24 */ /* 0x000fe400078e02ff */
[----:B------:R-:W-:-:S04]  /*0a90*/  @P1 IMAD.HI.U32 R5, R4, c[0x0][0x2c8], RZ ;  /* 0x0000b20004051a27 */ /* 0x000fc800078e00ff */
[----:B------:R-:W-:Y:S02]  /*0aa0*/  IMAD R2, R33, c[0x0][0x1bc], R2 ;  /* 0x00006f0021027a24 */ /* 0x000fe400078e0202 */
[----:B------:R-:W-:Y:S01]  /*0ab0*/  IMAD.MOV.U32 R0, RZ, RZ, R4 ;  /* 0x000000ffff007224 */ /* 0x000fe200078e0004 */
[----:B------:R-:W-:Y:S01]  /*0ac0*/  @P1 SHF.R.U32.HI R0, RZ, c[0x0][0x2cc], R5 ;  /* 0x0000b300ff001a19 */ /* 0x000fe20000011605 */
[----:B------:R-:W-:Y:S02]  /*0ad0*/  IMAD.IADD R3, R7, 0x1, R2 ;  /* 0x0000000107037824 */ /* 0x000fe400078e0202 */
[----:B------:R-:W-:Y:S02]  /*0ae0*/  IMAD R7, R30, c[0x0][0x1c0], RZ ;  /* 0x000070001e077a24 */ /* 0x000fe400078e02ff */
[----:B------:R-:W-:Y:S01]  /*0af0*/  IMAD.MOV.U32 R2, RZ, RZ, R6 ;  /* 0x000000ffff027224 */ /* 0x000fe200078e0006 */
[----:B------:R-:W-:Y:S01]  /*0b00*/  SHF.R.S32.HI R6, RZ, 0x1f, R0 ;  /* 0x0000001fff067819 */ /* 0x000fe20000011400 */
[----:B------:R-:W-:-:S02]  /*0b10*/  IMAD R7, R41, c[0x0][0x1c4], R7 ;  /* 0x0000710029077a24 */ /* 0x000fc400078e0207 */
[----:B------:R-:W-:-:S04]  /*0b20*/  IMAD.WIDE.U32 R2, R41, c[0x0][0x1c0], R2 ;  /* 0x0000700029027a25 */ /* 0x000fc800078e0002 */
[----:B------:R-:W-:Y:S02]  /*0b30*/  IMAD.MOV R5, RZ, RZ, -R0 ;  /* 0x000000ffff057224 */ /* 0x000fe400078e0a00 */
[----:B------:R-:W-:Y:S02]  /*0b40*/  IMAD.IADD R3, R3, 0x1, R7 ;  /* 0x0000000103037824 */ /* 0x000fe400078e0207 */
[----:B------:R-:W-:Y:S02]  /*0b50*/  IMAD R5, R5, c[0x0][0x2c4], R4 ;  /* 0x0000b10005057a24 */ /* 0x000fe400078e0204 */
[----:B------:R-:W-:Y:S02]  /*0b60*/  IMAD R6, R6, c[0x0][0x1b0], RZ ;  /* 0x00006c0006067a24 */ /* 0x000fe400078e02ff */
[----:B------:R-:W-:Y:S01]  /*0b70*/  IMAD.WIDE.U32 R2, R0, c[0x0][0x1b0], R2 ;  /* 0x00006c0000027a25 */ /* 0x000fe200078e0002 */
[----:B------:R-:W-:-:S03]  /*0b80*/  SHF.R.S32.HI R4, RZ, 0x1f, R5 ;  /* 0x0000001fff047819 */ /* 0x000fc60000011405 */
[----:B------:R-:W-:-:S04]  /*0b90*/  IMAD R0, R0, c[0x0][0x1b4], R6 ;  /* 0x00006d0000007a24 */ /* 0x000fc800078e0206 */
[----:B------:R-:W-:Y:S02]  /*0ba0*/  IMAD.IADD R3, R3, 0x1, R0 ;  /* 0x0000000103037824 */ /* 0x000fe400078e0200 */
[----:B------:R-:W-:Y:S02]  /*0bb0*/  IMAD R0, R4, c[0x0][0x1a8], RZ ;  /* 0x00006a0004007a24 */ /* 0x000fe400078e02ff */
[----:B------:R-:W-:-:S04]  /*0bc0*/  IMAD.WIDE.U32 R2, R5, c[0x0][0x1a8], R2 ;  /* 0x00006a0005027a25 */ /* 0x000fc800078e0002 */
[----:B------:R-:W-:Y:S01]  /*0bd0*/  IMAD R0, R5, c[0x0][0x1ac], R0 ;  /* 0x00006b0005007a24 */ /* 0x000fe200078e0200 */
[----:B------:R-:W-:-:S03]  /*0be0*/  LEA R12, P0, R2, c[0x0][0x160], 0x1 ;  /* 0x00005800020c7a11 */ /* 0x000fc600078008ff */
[----:B------:R-:W-:Y:S02]  /*0bf0*/  IMAD.IADD R0, R3, 0x1, R0 ;  /* 0x0000000103007824 */ /* 0x000fe400078e0200 */
[----:B------:R-:W1:Y:S01]  /*0c00*/  SHFL.IDX PT, R8, R12, RZ, 0x181f ;  /* 0x00181fff0c087589 */ /* 0x000e6200000e0000 */
[----:B------:R-:W-:Y:S02]  /*0c10*/  IMAD.SHL.U32 R3, R22, 0x40, RZ ;  /* 0x0000004016037824 */ /* 0x000fe400078e00ff */
[----:B------:R-:W-:Y:S01]  /*0c20*/  LEA.HI.X R0, R2, c[0x0][0x164], R0, 0x1, P0 ;  /* 0x0000590002007a11 */ /* 0x000fe200000f0c00 */
[----:B------:R-:W-:Y:S01]  /*0c30*/  SHFL.IDX PT, R6, R12, 0x1, 0x181f ;  /* 0x00381f000c067f89 */ /* 0x000fe200000e0000 */
[C---:B------:R-:W-:Y:S02]  /*0c40*/  IADD3 R2, R13.reuse, 0x20, RZ ;  /* 0x000000200d027810 */ /* 0x040fe40007ffe0ff */
[-C--:B------:R-:W-:Y:S01]  /*0c50*/  ISETP.GE.AND P0, PT, R13, R29.reuse, PT ;  /* 0x0000001d0d00720c */ /* 0x080fe20003f06270 */
[----:B------:R-:W2:Y:S01]  /*0c60*/  SHFL.IDX PT, R9, R0, RZ, 0x181f ;  /* 0x00181fff00097589 */ /* 0x000ea200000e0000 */
[----:B------:R-:W-:Y:S01]  /*0c70*/  ISETP.GE.AND P3, PT, R2, R29, PT ;  /* 0x0000001d0200720c */ /* 0x000fe20003f66270 */
[----:B------:R-:W-:Y:S01]  /*0c80*/  IMAD.SHL.U32 R2, R32, 0x8, RZ ;  /* 0x0000000820027824 */ /* 0x000fe200078e00ff */
[----:B------:R-:W-:Y:S01]  /*0c90*/  LOP3.LUT R3, R3, 0x1c0, RZ, 0xc0, !PT ;  /* 0x000001c003037812 */ /* 0x000fe200078ec0ff */
[----:B------:R-:W3:Y:S03]  /*0ca0*/  SHFL.IDX PT, R7, R0, 0x1, 0x181f ;  /* 0x00381f0000077f89 */ /* 0x000ee600000e0000 */
[----:B------:R-:W-:Y:S01]  /*0cb0*/  LOP3.LUT R14, R3, 0x38, R2, 0xf8, !PT ;  /* 0x00000038030e7812 */ /* 0x000fe200078ef802 */
[----:B------:R-:W4:Y:S01]  /*0cc0*/  SHFL.IDX PT, R4, R12, 0x2, 0x181f ;  /* 0x00581f000c047f89 */ /* 0x000f2200000e0000 */
[----:B------:R-:W-:-:S02]  /*0cd0*/  SHF.R.U32.HI R11, RZ, 0x3, R3 ;  /* 0x00000003ff0b7819 */ /* 0x000fc40000011603 */
[----:B------:R-:W-:Y:S01]  /*0ce0*/  ISETP.GE.AND P5, PT, R2, c[0x0][0x198], PT ;  /* 0x0000660002007a0c */ /* 0x000fe20003fa6270 */
[----:B------:R-:W5:Y:S01]  /*0cf0*/  SHFL.IDX PT, R5, R0, 0x2, 0x181f ;  /* 0x00581f0000057f89 */ /* 0x000f6200000e0000 */
[----:B------:R-:W-:Y:S02]  /*0d00*/  LOP3.LUT R18, R14, R11, RZ, 0x3c, !PT ;  /* 0x0000000b0e127212 */ /* 0x000fe400078e3cff */
[----:B------:R-:W-:Y:S02]  /*0d10*/  SHF.R.S32.HI R3, RZ, 0x1f, R2 ;  /* 0x0000001fff037819 */ /* 0x000fe40000011402 */
[----:B------:R-:W-:Y:S02]  /*0d20*/  LOP3.LUT R19, R18, 0xfffffe00, R19, 0xf8, !PT ;  /* 0xfffffe0012137812 */ /* 0x000fe400078ef813 */
[C---:B-1----:R-:W-:Y:S02]  /*0d30*/  @!P0 LEA R10, P1, R2.reuse, R8, 0x1 ;  /* 0x00000008020a8211 */ /* 0x042fe400078208ff */
[C---:B------:R-:W-:Y:S01]  /*0d40*/  IADD3 R28, R2.reuse, 0x40, RZ ;  /* 0x00000040021c7810 */ /* 0x040fe20007ffe0ff */
[----:B------:R-:W-:Y:S01]  /*0d50*/  IMAD.SHL.U32 R233, R19, 0x2, RZ ;  /* 0x0000000213e97824 */ /* 0x000fe200078e00ff */
[----:B------:R-:W-:-:S02]  /*0d60*/  IADD3 R27, R2, 0x80, RZ ;  /* 0x00000080021b7810 */ /* 0x000fc40007ffe0ff */
[C---:B------:R-:W-:Y:S02]  /*0d70*/  IADD3 R26, R2.reuse, 0xc0, RZ ;  /* 0x000000c0021a7810 */ /* 0x040fe40007ffe0ff */
[----:B--2---:R-:W-:Y:S02]  /*0d80*/  @!P0 LEA.HI.X R11, R2, R9, R3, 0x1, P1 ;  /* 0x00000009020b8211 */ /* 0x004fe400008f0c03 */
[----:B------:R-:W-:Y:S02]  /*0d90*/  @!P0 SHF.R.S32.HI R15, RZ, 0x1f, R28 ;  /* 0x0000001fff0f8819 */ /* 0x000fe4000001141c */
[----:B------:R-:W-:Y:S01]  /*0da0*/  @!P0 SHF.R.S32.HI R14, RZ, 0x1f, R27 ;  /* 0x0000001fff0e8819 */ /* 0x000fe2000001141b */
[----:B------:R1:W-:Y:S01]  /*0db0*/  @!P0 LDGSTS.E.BYPASS.LTC128B.128 [R233+0x10100], [R10.64], !P5 ;  /* 0x101000000ae98fae */ /* 0x0003e2000e901d48 */
[----:B------:R-:W-:Y:S02]  /*0dc0*/  @!P0 SHF.R.S32.HI R16, RZ, 0x1f, R26 ;  /* 0x0000001fff108819 */ /* 0x000fe4000001141a */
[----:B------:R-:W-:-:S02]  /*0dd0*/  @!P0 LEA.HI R17, R15, R28, RZ, 0x3 ;  /* 0x0000001c0f118211 */ /* 0x000fc400078f18ff */
[----:B------:R-:W-:Y:S02]  /*0de0*/  P2R R23, PR, RZ, 0x20 ;  /* 0x00000020ff177803 */ /* 0x000fe40000000000 */
[----:B------:R-:W-:Y:S02]  /*0df0*/  ISETP.GE.AND P4, PT, R28, c[0x0][0x198], PT ;  /* 0x000066001c007a0c */ /* 0x000fe40003f86270 */
[----:B------:R-:W-:Y:S02]  /*0e00*/  @!P0 LEA.HI R15, R14, R27, RZ, 0x3 ;  /* 0x0000001b0e0f8211 */ /* 0x000fe400078f18ff */
[----:B------:R-:W-:Y:S02]  /*0e10*/  ISETP.GE.AND P5, PT, R27, c[0x0][0x198], PT ;  /* 0x000066001b007a0c */ /* 0x000fe40003fa6270 */
[----:B------:R-:W-:Y:S02]  /*0e20*/  @!P0 LEA.HI R14, R16, R26, RZ, 0x3 ;  /* 0x0000001a100e8211 */ /* 0x000fe400078f18ff */
[----:B------:R-:W-:-:S02]  /*0e30*/  @!P0 LOP3.LUT R16, R17, 0xfffffff8, RZ, 0xc0, !PT ;  /* 0xfffffff811108812 */ /* 0x000fc400078ec0ff */
[----:B------:R-:W-:Y:S02]  /*0e40*/  @!P0 LOP3.LUT R15, R15, 0xfffffff8, RZ, 0xc0, !PT ;  /* 0xfffffff80f0f8812 */ /* 0x000fe400078ec0ff */
[----:B------:R-:W-:Y:S01]  /*0e50*/  @!P0 LOP3.LUT R18, R14, 0xfffffff8, RZ, 0xc0, !PT ;  /* 0xfffffff80e128812 */ /* 0x000fe200078ec0ff */
[--C-:B------:R-:W-:Y:S01]  /*0e60*/  @!P0 IMAD.WIDE R16, R16, 0x2, R8.reuse ;  /* 0x0000000210108825 */ /* 0x100fe200078e0208 */
[----:B------:R-:W-:Y:S02]  /*0e70*/  @!P3 LEA R20, P1, R2, R6, 0x1 ;  /* 0x000000060214b211 */ /* 0x000fe400078208ff */
[----:B------:R-:W-:Y:S01]  /*0e80*/  ISETP.GE.AND P6, PT, R26, c[0x0][0x198], PT ;  /* 0x000066001a007a0c */ /* 0x000fe20003fc6270 */
[----:B------:R-:W-:Y:S01]  /*0e90*/  @!P0 IMAD.WIDE R14, R15, 0x2, R8 ;  /* 0x000000020f0e8825 */ /* 0x000fe200078e0208 */
[----:B------:R2:W-:Y:S01]  /*0ea0*/  @!P0 LDGSTS.E.BYPASS.LTC128B.128 [R233+0x14100], [R16.64], !P4 ;  /* 0x1410000010e98fae */ /* 0x0005e2000e101d48 */
[C---:B---3--:R-:W-:Y:S02]  /*0eb0*/  @!P3 LEA.HI.X R21, R2.reuse, R7, R3, 0x1, P1 ;  /* 0x000000070215b211 */ /* 0x048fe400008f0c03 */
[----:B----4-:R-:W-:Y:S01]  /*0ec0*/  @!P2 LEA R24, P1, R2, R4, 0x1 ;  /* 0x000000040218a211 */ /* 0x010fe200078208ff */
[----:B------:R3:W-:Y:S01]  /*0ed0*/  @!P0 LDGSTS.E.BYPASS.LTC128B.128 [R233+0x18100], [R14.64], !P5 ;  /* 0x181000000ee98fae */ /* 0x0007e2000e901d48 */
[----:B------:R-:W-:-:S02]  /*0ee0*/  @!P0 IMAD.WIDE R8, R18, 0x2, R8 ;  /* 0x0000000212088825 */ /* 0x000fc400078e0208 */
[----:B-----5:R-:W-:-:S04]  /*0ef0*/  @!P2 LEA.HI.X R25, R2, R5, R3, 0x1, P1 ;  /* 0x000000050219a211 */ /* 0x020fc800008f0c03 */
[----:B------:R4:W-:Y:S04]  /*0f00*/  @!P0 LDGSTS.E.BYPASS.LTC128B.128 [R233+0x1c100], [R8.64], !P6 ;  /* 0x1c10000008e98fae */ /* 0x0009e8000f101d48 */
[----:B---3--:R-:W3:Y:S04]  /*0f10*/  SHFL.IDX PT, R14, R12, 0x3, 0x181f ;  /* 0x00781f000c0e7f89 */ /* 0x008ee800000e0000 */
[----:B------:R5:W2:Y:S01]  /*0f20*/  SHFL.IDX PT, R15, R0, 0x3, 0x181f ;  /* 0x00781f00000f7f89 */ /* 0x000aa200000e0000 */
[----:B----4-:R-:W-:Y:S02]  /*0f30*/  @!P3 SHF.R.S32.HI R9, RZ, 0x1f, R28 ;  /* 0x0000001fff09b819 */ /* 0x010fe4000001141c */
[----:B------:R-:W-:-:S02]  /*0f40*/  @!P3 SHF.R.S32.HI R8, RZ, 0x1f, R27 ;  /* 0x0000001fff08b819 */ /* 0x000fc4000001141b */
[----:B------:R-:W-:Y:S02]  /*0f50*/  @!P3 LEA.HI R9, R9, R28, RZ, 0x3 ;  /* 0x0000001c0909b211 */ /* 0x000fe400078f18ff */
[----:B------:R-:W-:Y:S02]  /*0f60*/  @!P3 LEA.HI R8, R8, R27, RZ, 0x3 ;  /* 0x0000001b0808b211 */ /* 0x000fe400078f18ff */
[----:B-1----:R-:W-:Y:S02]  /*0f70*/  @!P3 LOP3.LUT R10, R9, 0xfffffff8, RZ, 0xc0, !PT ;  /* 0xfffffff8090ab812 */ /* 0x002fe400078ec0ff */
[----:B------:R-:W-:-:S03]  /*0f80*/  @!P3 LOP3.LUT R8, R8, 0xfffffff8, RZ, 0xc0, !PT ;  /* 0xfffffff80808b812 */ /* 0x000fc600078ec0ff */
[----:B------:R-:W-:-:S04]  /*0f90*/  @!P3 IMAD.WIDE R10, R10, 0x2, R6 ;  /* 0x000000020a0ab825 */ /* 0x000fc800078e0206 */
[----:B------:R-:W-:Y:S01]  /*0fa0*/  @!P3 IMAD.WIDE R8, R8, 0x2, R6 ;  /* 0x000000020808b825 */ /* 0x000fe200078e0206 */
[----:B-----5:R-:W-:-:S04]  /*0fb0*/  IADD3 R0, R13, 0x60, RZ ;  /* 0x000000600d007810 */ /* 0x020fc80007ffe0ff */
[----:B------:R-:W-:Y:S02]  /*0fc0*/  ISETP.GE.AND P1, PT, R0, R29, PT ;  /* 0x0000001d0000720c */ /* 0x000fe40003f26270 */
[----:B------:R-:W-:-:S04]  /*0fd0*/  @!P3 SHF.R.S32.HI R0, RZ, 0x1f, R26 ;  /* 0x0000001fff00b819 */ /* 0x000fc8000001141a */
[----:B------:R-:W-:-:S04]  /*0fe0*/  @!P3 LEA.HI R0, R0, R26, RZ, 0x3 ;  /* 0x0000001a0000b211 */ /* 0x000fc800078f18ff */
[----:B------:R-:W-:-:S03]  /*0ff0*/  @!P3 LOP3.LUT R0, R0, 0xfffffff8, RZ, 0xc0, !PT ;  /* 0xfffffff80000b812 */ /* 0x000fc600078ec0ff */
[----:B---3--:R-:W-:Y:S02]  /*1000*/  @!P1 LEA R12, P0, R2, R14, 0x1 ;  /* 0x0000000e020c9211 */ /* 0x008fe400078008ff */
[----:B------:R-:W-:Y:S01]  /*1010*/  @!P3 IMAD.WIDE R6, R0, 0x2, R6 ;  /* 0x000000020006b825 */ /* 0x000fe200078e0206 */
[----:B------:R-:W-:Y:S02]  /*1020*/  @!P2 SHF.R.S32.HI R0, RZ, 0x1f, R26 ;  /* 0x0000001fff00a819 */ /* 0x000fe4000001141a */
[----:B--2---:R-:W-:Y:S02]  /*1030*/  @!P1 LEA.HI.X R13, R2, R15, R3, 0x1, P0 ;  /* 0x0000000f020d9211 */ /* 0x004fe400000f0c03 */
[----:B------:R-:W-:Y:S02]  /*1040*/  ISETP.NE.AND P0, PT, R23, RZ, PT ;  /* 0x000000ff1700720c */ /* 0x000fe40003f05270 */
[----:B------:R-:W-:-:S04]  /*1050*/  @!P2 LEA.HI R0, R0, R26, RZ, 0x3 ;  /* 0x0000001a0000a211 */ /* 0x000fc800078f18ff */
[----:B------:R-:W-:-:S07]  /*1060*/  @!P2 LOP3.LUT R0, R0, 0xfffffff8, RZ, 0xc0, !PT ;  /* 0xfffffff80000a812 */ /* 0x000fce00078ec0ff */
[----:B------:R1:W-:Y:S04]  /*1070*/  @!P3 LDGSTS.E.BYPASS.LTC128B.128 [R233+0x11100], [R20.64], !P0 ;  /* 0x1110000014e9bfae */ /* 0x0003e8000c101d48 */
[----:B------:R2:W-:Y:S04]  /*1080*/  @!P3 LDGSTS.E.BYPASS.LTC128B.128 [R233+0x15100], [R10.64], !P4 ;  /* 0x151000000ae9bfae */ /* 0x0005e8000e101d48 */
[----:B------:R3:W-:Y:S04]  /*1090*/  @!P3 LDGSTS.E.BYPASS.LTC128B.128 [R233+0x19100], [R8.64], !P5 ;  /* 0x1910000008e9bfae */ /* 0x0007e8000e901d48 */
[----:B------:R4:W-:Y:S04]  /*10a0*/  @!P3 LDGSTS.E.BYPASS.LTC128B.128 [R233+0x1d100], [R6.64], !P6 ;  /* 0x1d10000006e9bfae */ /* 0x0009e8000f101d48 */
[----:B------:R5:W-:Y:S01]  /*10b0*/  @!P2 LDGSTS.E.BYPASS.LTC128B.128 [R233+0x12100], [R24.64], !P0 ;  /* 0x1210000018e9afae */ /* 0x000be2000c101d48 */
[----:B----4-:R-:W-:-:S02]  /*10c0*/  @!P2 SHF.R.S32.HI R7, RZ, 0x1f, R28 ;  /* 0x0000001fff07a819 */ /* 0x010fc4000001141c */
[----:B------:R-:W-:Y:S02]  /*10d0*/  @!P2 SHF.R.S32.HI R6, RZ, 0x1f, R27 ;  /* 0x0000001fff06a819 */ /* 0x000fe4000001141b */
[----:B------:R-:W-:Y:S02]  /*10e0*/  @!P2 LEA.HI R7, R7, R28, RZ, 0x3 ;  /* 0x0000001c0707a211 */ /* 0x000fe400078f18ff */
[----:B------:R-:W-:Y:S02]  /*10f0*/  @!P2 LEA.HI R6, R6, R27, RZ, 0x3 ;  /* 0x0000001b0606a211 */ /* 0x000fe400078f18ff */
[----:B---3--:R-:W-:Y:S02]  /*1100*/  @!P2 LOP3.LUT R8, R7, 0xfffffff8, RZ, 0xc0, !PT ;  /* 0xfffffff80708a812 */ /* 0x008fe400078ec0ff */
[----:B------:R-:W-:-:S03]  /*1110*/  @!P2 LOP3.LUT R6, R6, 0xfffffff8, RZ, 0xc0, !PT ;  /* 0xfffffff80606a812 */ /* 0x000fc600078ec0ff */
[----:B------:R-:W-:-:S04]  /*1120*/  @!P2 IMAD.WIDE R8, R8, 0x2, R4 ;  /* 0x000000020808a825 */ /* 0x000fc800078e0204 */
[--C-:B------:R-:W-:Y:S01]  /*1130*/  @!P2 IMAD.WIDE R6, R6, 0x2, R4.reuse ;  /* 0x000000020606a825 */ /* 0x100fe200078e0204 */
[----:B------:R3:W-:Y:S03]  /*1140*/  @!P2 LDGSTS.E.BYPASS.LTC128B.128 [R233+0x16100], [R8.64], !P4 ;  /* 0x1610000008e9afae */ /* 0x0007e6000e101d48 */
[----:B------:R-:W-:Y:S01]  /*1150*/  @!P2 IMAD.WIDE R4, R0, 0x2, R4 ;  /* 0x000000020004a825 */ /* 0x000fe200078e0204 */
[----:B------:R4:W-:Y:S04]  /*1160*/  @!P2 LDGSTS.E.BYPASS.LTC128B.128 [R233+0x1a100], [R6.64], !P5 ;  /* 0x1a10000006e9afae */ /* 0x0009e8000e901d48 */
[----:B------:R1:W-:Y:S01]  /*1170*/  @!P2 LDGSTS.E.BYPASS.LTC128B.128 [R233+0x1e100], [R4.64], !P6 ;  /* 0x1e10000004e9afae */ /* 0x0003e2000f101d48 */
[----:B------:R-:W-:-:S02]  /*1180*/  ISETP.NE.U32.AND P2, PT, RZ, c[0x0][0x340], PT ;  /* 0x0000d000ff007a0c */ /* 0x000fc40003f45070 */
[----:B------:R-:W-:Y:S01]  /*1190*/  @!P1 SHF.R.S32.HI R0, RZ, 0x1f, R27 ;  /* 0x0000001fff009819 */ /* 0x000fe2000001141b */
[----:B------:R2:W-:Y:S01]  /*11a0*/  @!P1 LDGSTS.E.BYPASS.LTC128B.128 [R233+0x13100], [R12.64], !P0 ;  /* 0x131000000ce99fae */ /* 0x0005e2000c101d48 */
[----:B------:R-:W-:-:S13]  /*11b0*/  ISETP.NE.AND.EX P2, PT, RZ, c[0x0][0x344], PT, P2 ;  /* 0x0000d100ff007a0c */ /* 0x000fda0003f45320 */
[----:B-1----:R-:W-:-:S04]  /*11c0*/  @P2 IMAD.MOV.U32 R4, RZ, RZ, 0x4 ;  /* 0x00000004ff042424 */ /* 0x002fc800078e00ff */
[----:B------:R-:W-:-:S05]  /*11d0*/  @P2 IMAD.WIDE R4, R41, R4, c[0x0][0x340] ;  /* 0x0000d00029042625 */ /* 0x000fca00078e0204 */
[----:B---3--:R1:W3:Y:S01]  /*11e0*/  @P2 LDG.E R8, [R4.64] ;  /* 0x0000000804082981 */ /* 0x0082e2000c1e1900 */
[----:B------:R-:W-:Y:S01]  /*11f0*/  @!P1 LEA.HI R0, R0, R27, RZ, 0x3 ;  /* 0x0000001b00009211 */ /* 0x000fe200078f18ff */
[----:B------:R-:W-:Y:S01]  /*1200*/  IMAD.MOV.U32 R29, RZ, RZ, c[0x0][0x1e0] ;  /* 0x00007800ff1d7624 */ /* 0x000fe200078e00ff */
[----:B------:R-:W-:Y:S01]  /*1210*/  IADD3 R21, R184, -0x1, RZ ;  /* 0xffffffffb8157810 */ /* 0x000fe20007ffe0ff */
[----:B------:R-:W-:Y:S01]  /*1220*/  IMAD.MOV.U32 R31, RZ, RZ, 0x6 ;  /* 0x00000006ff1f7424 */ /* 0x000fe200078e00ff */
[----:B------:R-:W-:Y:S01]  /*1230*/  @!P1 LOP3.LUT R0, R0, 0xfffffff8, RZ, 0xc0, !PT ;  /* 0xfffffff800009812 */ /* 0x000fe200078ec0ff */
[C---:B--2---:R-:W-:Y:S01]  /*1240*/  IMAD R12, R34.reuse, c[0x0][0x1e8], RZ ;  /* 0x00007a00220c7a24 */ /* 0x044fe200078e02ff */
[----:B------:R-:W-:Y:S01]  /*1250*/  ISETP.GT.AND P0, PT, R21, R232, PT ;  /* 0x000000e81500720c */ /* 0x000fe20003f04270 */
[----:B------:R-:W-:Y:S01]  /*1260*/  IMAD R16, R34, c[0x0][0x210], RZ ;  /* 0x0000840022107a24 */ /* 0x000fe200078e02ff */
[----:B-----5:R-:W-:Y:S01]  /*1270*/  LEA.HI R24, R107, R109, RZ, 0x4 ;  /* 0x0000006d6b187211 */ /* 0x020fe200078f20ff */
[----:B----4-:R-:W-:Y:S01]  /*1280*/  @!P1 IMAD.WIDE R6, R0, 0x2, R14 ;  /* 0x0000000200069825 */ /* 0x010fe200078e020e */
[----:B------:R-:W-:Y:S01]  /*1290*/  SHF.L.U64.HI R25, R29, R31, c[0x0][0x1e4] ;  /* 0x000079001d197619 */ /* 0x000fe2000001021f */
[----:B------:R-:W-:Y:S01]  /*12a0*/  ULDC UR6, c[0x0][0x324] ;  /* 0x0000c90000067ab9 */ /* 0x000fe20000000800 */
[----:B------:R-:W-:Y:S01]  /*12b0*/  SHF.R.S32.HI R19, RZ, 0x4, R24 ;  /* 0x00000004ff137819 */ /* 0x000fe20000011418 */
[----:B------:R-:W-:Y:S01]  /*12c0*/  IMAD.SHL.U32 R20, R22, 0x8, RZ ;  /* 0x0000000816147824 */ /* 0x000fe200078e00ff */
[----:B------:R-:W-:Y:S01]  /*12d0*/  LOP3.LUT P3, RZ, R32, 0x2, RZ, 0xc0, !PT ;  /* 0x0000000220ff7812 */ /* 0x000fe2000786c0ff */
[C---:B------:R-:W-:Y:S01]  /*12e0*/  IMAD R12, R33.reuse, c[0x0][0x1ec], R12 ;  /* 0x00007b00210c7a24 */ /* 0x040fe200078e020c */
[----:B------:R-:W-:Y:S01]  /*12f0*/  LEA.HI R13, R24, R19, RZ, 0x1 ;  /* 0x00000013180d7211 */ /* 0x000fe200078f08ff */
[----:B------:R-:W-:Y:S01]  /*1300*/  IMAD R16, R33, c[0x0][0x214], R16 ;  /* 0x0000850021107a24 */ /* 0x000fe200078e0210 */
[----:B------:R-:W-:Y:S01]  /*1310*/  LEA.HI R106, R107, R109, RZ, 0x5 ;  /* 0x0000006d6b6a7211 */ /* 0x000fe200078f28ff */
[----:B------:R-:W-:Y:S01]  /*1320*/  IMAD.SHL.U32 R104, R21, 0x40, RZ ;  /* 0x0000004015687824 */ /* 0x000fe200078e00ff */
[----:B------:R-:W-:Y:S01]  /*1330*/  @P0 IADD3 R17, R184, -0x2, RZ ;  /* 0xfffffffeb8110810 */ /* 0x000fe20007ffe0ff */
[----:B------:R-:W-:Y:S01]  /*1340*/  IMAD.SHL.U32 R35, R29, 0x20, RZ ;  /* 0x000000201d237824 */ /* 0x000fe200078e00ff */
[----:B------:R-:W-:Y:S01]  /*1350*/  LOP3.LUT R13, R13, 0xfffffffe, RZ, 0xc0, !PT ;  /* 0xfffffffe0d0d7812 */ /* 0x000fe200078ec0ff */
[----:B------:R-:W-:Y:S01]  /*1360*/  ULOP3.LUT UR6, URZ, UR6, URZ, 0x33, !UPT ;  /* 0x000000063f067292 */ /* 0x000fe2000f8e333f */
[----:B-1----:R-:W-:-:S02]  /*1370*/  @!P1 SHF.R.S32.HI R4, RZ, 0x1f, R28 ;  /* 0x0000001fff049819 */ /* 0x002fc4000001141c */
[----:B------:R-:W-:Y:S02]  /*1380*/  @P0 SHF.R.S32.HI R11, RZ, 0x1f, R17 ;  /* 0x0000001fff0b0819 */ /* 0x000fe40000011411 */
[----:B------:R-:W-:Y:S02]  /*1390*/  @!P1 LEA.HI R4, R4, R28, RZ, 0x3 ;  /* 0x0000001c04049211 */ /* 0x000fe400078f18ff */
[----:B------:R-:W-:Y:S02]  /*13a0*/  IADD3 R18, -R104, c[0x0][0x1d0], -R22 ;  /* 0x0000740068127a10 */ /* 0x000fe40007ffe916 */
[----:B------:R-:W-:Y:S02]  /*13b0*/  @!P1 LOP3.LUT R4, R4, 0xfffffff8, RZ, 0xc0, !PT ;  /* 0xfffffff804049812 */ /* 0x000fe400078ec0ff */
[----:B------:R-:W-:-:S03]  /*13c0*/  SHF.R.S32.HI R105, RZ, 0x5, R106 ;  /* 0x00000005ff697819 */ /* 0x000fc6000001146a */
[----:B------:R-:W-:-:S05]  /*13d0*/  @!P1 IMAD.WIDE R4, R4, 0x2, R14 ;  /* 0x0000000204049825 */ /* 0x000fca00078e020e */
[----:B------:R3:W-:Y:S01]  /*13e0*/  @!P1 LDGSTS.E.BYPASS.LTC128B.128 [R233+0x17100], [R4.64], !P4 ;  /* 0x1710000004e99fae */ /* 0x0007e2000e101d48 */
[----:B------:R-:W-:-:S03]  /*13f0*/  ISETP.GE.AND P4, PT, R18, 0x1, PT ;  /* 0x000000011200780c */ /* 0x000fc60003f86270 */
[----:B------:R1:W-:Y:S01]  /*1400*/  @!P1 LDGSTS.E.BYPASS.LTC128B.128 [R233+0x1b100], [R6.64], !P5 ;  /* 0x1b10000006e99fae */ /* 0x0003e2000e901d48 */
[----:B------:R-:W-:Y:S02]  /*1410*/  ISETP.GE.AND P5, PT, R27, c[0x0][0x1d4], PT ;  /* 0x000075001b007a0c */ /* 0x000fe40003fa6270 */
[----:B-1----:R-:W-:-:S05]  /*1420*/  SHF.R.S32.HI R6, RZ, 0x1f, R22 ;  /* 0x0000001fff067819 */ /* 0x002fca0000011416 */
[C---:B------:R-:W-:Y:S02]  /*1430*/  IMAD R0, R6.reuse, c[0x0][0x1e0], RZ ;  /* 0x0000780006007a24 */ /* 0x040fe400078e02ff */
[----:B------:R-:W-:Y:S02]  /*1440*/  IMAD R6, R6, c[0x0][0x208], RZ ;  /* 0x0000820006067a24 */ /* 0x000fe400078e02ff */
[C---:B------:R-:W-:Y:S02]  /*1450*/  IMAD R0, R22.reuse, c[0x0][0x1e4], R0 ;  /* 0x0000790016007a24 */ /* 0x040fe400078e0200 */
[C---:B------:R-:W-:Y:S02]  /*1460*/  IMAD R10, R22.reuse, c[0x0][0x20c], R6 ;  /* 0x00008300160a7a24 */ /* 0x040fe400078e0206 */
[----:B------:R-:W-:-:S04]  /*1470*/  IMAD.WIDE.U32 R6, R22, c[0x0][0x208], R2 ;  /* 0x0000820016067a25 */ /* 0x000fc800078e0002 */
[----:B------:R-:W-:Y:S01]  /*1480*/  IMAD.IADD R7, R7, 0x1, R10 ;  /* 0x0000000107077824 */ /* 0x000fe200078e020a */
[--C-:B---3--:R-:W-:Y:S01]  /*1490*/  @P2 SHF.R.S32.HI R5, RZ, 0x1f, R8.reuse ;  /* 0x0000001fff052819 */ /* 0x108fe20000011408 */
[----:B------:R-:W-:Y:S02]  /*14a0*/  @P2 IMAD.MOV.U32 R4, RZ, RZ, R8 ;  /* 0x000000ffff042224 */ /* 0x000fe400078e0008 */
[----:B------:R-:W-:-:S04]  /*14b0*/  IMAD.WIDE.U32 R8, R22, c[0x0][0x1e0], R2 ;  /* 0x0000780016087a25 */ /* 0x000fc800078e0002 */
[----:B------:R-:W-:Y:S02]  /*14c0*/  IMAD.IADD R9, R9, 0x1, R0 ;  /* 0x0000000109097824 */ /* 0x000fe400078e0200 */
[----:B------:R-:W-:Y:S02]  /*14d0*/  IMAD.SHL.U32 R0, R32, 0x40, RZ ;  /* 0x0000004020007824 */ /* 0x000fe400078e00ff */
[----:B------:R-:W-:Y:S02]  /*14e0*/  @!P2 IMAD.MOV.U32 R5, RZ, RZ, R30 ;  /* 0x000000ffff05a224 */ /* 0x000fe400078e001e */
[----:B------:R-:W-:Y:S01]  /*14f0*/  IMAD.SHL.U32 R30, R29, 0x40, RZ ;  /* 0x000000401d1e7824 */ /* 0x000fe200078e00ff */
[----:B------:R-:W-:Y:S01]  /*1500*/  LOP3.LUT R0, R0, 0x1c0, RZ, 0xc0, !PT ;  /* 0x000001c000007812 */ /* 0x000fe200078ec0ff */
[----:B------:R-:W-:Y:S02]  /*1510*/  @P0 IMAD R3, R25, R17, RZ ;  /* 0x0000001119030224 */ /* 0x000fe400078e02ff */
[----:B------:R-:W-:Y:S01]  /*1520*/  @!P2 IMAD.MOV.U32 R4, RZ, RZ, R41 ;  /* 0x000000ffff04a224 */ /* 0x000fe200078e0029 */
[----:B------:R-:W-:Y:S01]  /*1530*/  ISETP.GE.AND P2, PT, R18, 0x21, PT ;  /* 0x000000211200780c */ /* 0x000fe20003f46270 */
[----:B------:R-:W-:Y:S01]  /*1540*/  @P0 IMAD R23, R11, R30, R3 ;  /* 0x0000001e0b170224 */ /* 0x000fe200078e0203 */
[----:B------:R-:W-:Y:S01]  /*1550*/  @!P1 SHF.R.S32.HI R3, RZ, 0x1f, R26 ;  /* 0x0000001fff039819 */ /* 0x000fe2000001141a */
[----:B------:R-:W-:-:S03]  /*1560*/  IMAD.WIDE.U32 R10, R33, c[0x0][0x1e8], R8 ;  /* 0x00007a00210a7a25 */ /* 0x000fc600078e0008 */
[----:B------:R-:W-:Y:S01]  /*1570*/  @!P1 LEA.HI R3, R3, R26, RZ, 0x3 ;  /* 0x0000001a03039211 */ /* 0x000fe200078f18ff */
[----:B------:R-:W-:Y:S01]  /*1580*/  IMAD.WIDE.U32 R8, R33, c[0x0][0x210], R6 ;  /* 0x0000840021087a25 */ /* 0x000fe200078e0006 */
[----:B------:R-:W-:Y:S02]  /*1590*/  LOP3.LUT R6, R0, 0x8, R20, 0xf8, !PT ;  /* 0x0000000800067812 */ /* 0x000fe400078ef814 */
[----:B------:R-:W-:Y:S01]  /*15a0*/  SHF.R.U32.HI R0, RZ, 0x3, R0 ;  /* 0x00000003ff007819 */ /* 0x000fe20000011600 */
[----:B------:R-:W-:Y:S01]  /*15b0*/  IMAD.IADD R7, R11, 0x1, R12 ;  /* 0x000000010b077824 */ /* 0x000fe200078e020c */
[----:B------:R-:W-:Y:S01]  /*15c0*/  SHF.R.S32.HI R12, RZ, 0x1f, R21 ;  /* 0x0000001fff0c7819 */ /* 0x000fe20000011415 */
[----:B------:R-:W-:Y:S01]  /*15d0*/  IMAD.IADD R11, R9, 0x1, R16 ;  /* 0x00000001090b7824 */ /* 0x000fe200078e0210 */
[----:B------:R-:W-:Y:S01]  /*15e0*/  @!P1 LOP3.LUT R9, R3, 0xfffffff8, RZ, 0xc0, !PT ;  /* 0xfffffff803099812 */ /* 0x000fe200078ec0ff */
[----:B------:R-:W-:Y:S01]  /*15f0*/  IMAD.IADD R16, R19, 0x1, -R13 ;  /* 0x0000000113107824 */ /* 0x000fe200078e0a0d */
[----:B------:R-:W-:Y:S01]  /*1600*/  LOP3.LUT R13, R6, R0, RZ, 0x3c, !PT ;  /* 0x00000000060d7212 */ /* 0x000fe200078e3cff */
[----:B------:R-:W-:-:S02]  /*1610*/  IMAD.MOV.U32 R6, RZ, RZ, R10 ;  /* 0x000000ffff067224 */ /* 0x000fc400078e000a */
[----:B------:R-:W-:Y:S02]  /*1620*/  IMAD R0, R5, c[0x0][0x1f0], RZ ;  /* 0x00007c0005007a24 */ /* 0x000fe400078e02ff */
[----:B------:R-:W-:-:S04]  /*1630*/  IMAD.WIDE.U32 R42, R4, c[0x0][0x1f0], R6 ;  /* 0x00007c00042a7a25 */ /* 0x000fc800078e0006 */
[----:B------:R-:W-:Y:S01]  /*1640*/  IMAD R0, R4, c[0x0][0x1f4], R0 ;  /* 0x00007d0004007a24 */ /* 0x000fe200078e0200 */
[----:B------:R-:W-:Y:S01]  /*1650*/  STL.64 [R1+0x58], R42 ;  /* 0x0000582a01007387 */ /* 0x000fe20000100a00 */
[----:B------:R-:W-:Y:S02]  /*1660*/  IMAD.MOV.U32 R10, RZ, RZ, R8 ;  /* 0x000000ffff0a7224 */ /* 0x000fe400078e0008 */
[----:B------:R-:W-:-:S04]  /*1670*/  @!P1 IMAD.WIDE R8, R9, 0x2, R14 ;  /* 0x0000000209089825 */ /* 0x000fc800078e020e */
[----:B------:R-:W-:Y:S01]  /*1680*/  IMAD R3, R25, R21, RZ ;  /* 0x0000001519037224 */ /* 0x000fe200078e02ff */
[----:B------:R1:W-:Y:S01]  /*1690*/  @!P1 LDGSTS.E.BYPASS.LTC128B.128 [R233+0x1f100], [R8.64], !P6 ;  /* 0x1f10000008e99fae */ /* 0x0003e2000f101d48 */
[----:B------:R-:W-:Y:S01]  /*16a0*/  IMAD.IADD R39, R43, 0x1, R0 ;  /* 0x000000012b277824 */ /* 0x000fe200078e0200 */
[----:B------:R-:W-:Y:S01]  /*16b0*/  ISETP.GE.AND P6, PT, R28, c[0x0][0x1d4], PT ;  /* 0x000075001c007a0c */ /* 0x000fe20003fc6270 */
[----:B------:R-:W-:Y:S01]  /*16c0*/  IMAD.MOV.U32 R38, RZ, RZ, R42 ;  /* 0x000000ffff267224 */ /* 0x000fe200078e002a */
[----:B------:R-:W0:Y:S01]  /*16d0*/  LDGDEPBAR ;  /* 0x00000000000079af */ /* 0x000e220000000000 */
[----:B------:R-:W-:Y:S02]  /*16e0*/  IMAD R6, R12, R30, R3 ;  /* 0x0000001e0c067224 */ /* 0x000fe400078e0203 */
[----:B------:R-:W-:Y:S02]  /*16f0*/  IMAD R3, R5, c[0x0][0x218], RZ ;  /* 0x0000860005037a24 */ /* 0x000fe400078e02ff */
[----:B------:R-:W-:-:S02]  /*1700*/  IMAD R0, R16, 0x200, R13 ;  /* 0x0000020010007824 */ /* 0x000fc400078e020d */
[----:B------:R-:W-:Y:S02]  /*1710*/  IMAD R7, R12, c[0x0][0x208], RZ ;  /* 0x000082000c077a24 */ /* 0x000fe400078e02ff */
[----:B------:R-:W-:Y:S02]  /*1720*/  IMAD R12, R4, c[0x0][0x21c], R3 ;  /* 0x00008700040c7a24 */ /* 0x000fe400078e0203 */
[----:B------:R-:W-:Y:S02]  /*1730*/  IMAD.MOV.U32 R14, RZ, RZ, 0x5 ;  /* 0x00000005ff0e7424 */ /* 0x000fe400078e00ff */
[----:B------:R-:W-:Y:S02]  /*1740*/  IMAD.SHL.U32 R192, R0, 0x2, RZ ;  /* 0x0000000200c07824 */ /* 0x000fe400078e00ff */
[----:B------:R-:W-:Y:S01]  /*1750*/  IMAD R13, R21, c[0x0][0x20c], R7 ;  /* 0x00008300150d7a24 */ /* 0x000fe200078e0207 */
[----:B------:R-:W-:Y:S01]  /*1760*/  SHF.L.U64.HI R44, R29, R14, c[0x0][0x1e4] ;  /* 0x000079001d2c7619 */ /* 0x000fe2000001020e */
[----:B------:R-:W-:Y:S01]  /*1770*/  IMAD.WIDE.U32 R14, R21, c[0x0][0x208], RZ ;  /* 0x00008200150e7a25 */ /* 0x000fe200078e00ff */
[----:B------:R-:W-:-:S02]  /*1780*/  IADD3 R5, R192, 0x8100, RZ ;  /* 0x00008100c0057810 */ /* 0x000fc40007ffe0ff */
[----:B------:R-:W-:Y:S01]  /*1790*/  IADD3 R203, R192, 0x8120, RZ ;  /* 0x00008120c0cb7810 */ /* 0x000fe20007ffe0ff */
[----:B------:R-:W-:Y:S01]  /*17a0*/  IMAD.WIDE.U32 R40, R4, c[0x0][0x218], R10 ;  /* 0x0000860004287a25 */ /* 0x000fe200078e000a */
[----:B------:R-:W-:Y:S01]  /*17b0*/  @P3 IADD3 R203, R5, -0x20, RZ ;  /* 0xffffffe005cb3810 */ /* 0x000fe20007ffe0ff */
[----:B------:R-:W-:Y:S02]  /*17c0*/  BAR.SYNC.DEFER_BLOCKING 0x0 ;  /* 0x0000000000007b1d */ /* 0x000fe40000010000 */
[----:B-1----:R-:W-:Y:S01]  /*17d0*/  IMAD.WIDE.U32 R8, R21, R30, R38 ;  /* 0x0000001e15087225 */ /* 0x002fe200078e0026 */
[C---:B------:R-:W-:Y:S02]  /*17e0*/  IADD3 R218, R203.reuse, 0x800, RZ ;  /* 0x00000800cbda7810 */ /* 0x040fe40007ffe0ff */
[----:B------:R-:W-:Y:S01]  /*17f0*/  IADD3 R217, R203, 0x1000, RZ ;  /* 0x00001000cbd97810 */ /* 0x000fe20007ffe0ff */
[----:B------:R-:W-:Y:S01]  /*1800*/  IMAD.IADD R3, R9, 0x1, R6 ;  /* 0x0000000109037824 */ /* 0x000fe200078e0206 */
[C---:B------:R-:W-:Y:S01]  /*1810*/  @P4 LEA R6, P1, R8.reuse, c[0x0][0x1c8], 0x1 ;  /* 0x0000720008064a11 */ /* 0x040fe200078208ff */
[----:B------:R-:W-:Y:S01]  /*1820*/  IMAD.IADD R10, R15, 0x1, R13 ;  /* 0x000000010f0a7824 */ /* 0x000fe200078e020d */
[----:B------:R-:W-:Y:S01]  /*1830*/  SEL R15, RZ, 0x2, P6 ;  /* 0x00000002ff0f7807 */ /* 0x000fe20003000000 */
[----:B------:R-:W-:Y:S01]  /*1840*/  IMAD.IADD R37, R41, 0x1, R12 ;  /* 0x0000000129257824 */ /* 0x000fe200078e020c */
[----:B------:R-:W-:Y:S01]  /*1850*/  @P4 LEA.HI.X R7, R8, c[0x0][0x1cc], R3, 0x1, P1 ;  /* 0x0000730008074a11 */ /* 0x000fe200008f0c03 */
[----:B------:R-:W-:Y:S01]  /*1860*/  STL [R1+0x70], R44 ;  /* 0x0000702c01007387 */ /* 0x000fe20000100800 */
[----:B------:R-:W-:Y:S01]  /*1870*/  @P2 IADD3 R0, P1, R35, R8, RZ ;  /* 0x0000000823002210 */ /* 0x000fe20007f3e0ff */
[----:B------:R-:W-:Y:S01]  /*1880*/  @P0 IMAD.WIDE.U32 R8, R17, R30, R38 ;  /* 0x0000001e11080225 */ /* 0x000fe200078e0026 */
[----:B------:R-:W-:Y:S01]  /*1890*/  P2R R17, PR, RZ, 0x1 ;  /* 0x00000001ff117803 */ /* 0x000fe20000000000 */
[----:B------:R-:W-:Y:S01]  /*18a0*/  STL.64 [R1+0x50], R38 ;  /* 0x0000502601007387 */ /* 0x000fe20000100a00 */
[----:B------:R-:W-:Y:S01]  /*18b0*/  @P2 LEA R4, P3, R0, c[0x0][0x1c8], 0x1 ;  /* 0x0000720000042a11 */ /* 0x000fe200078608ff */
[----:B------:R-:W-:Y:S01]  /*18c0*/  @P2 IMAD.X R5, R44, 0x1, R3, P1 ;  /* 0x000000012c052824 */ /* 0x000fe200008e0603 */
[----:B------:R-:W-:Y:S01]  /*18d0*/  LEA R3, P1, R14, R40, 0x6 ;  /* 0x000000280e037211 */ /* 0x000fe200078230ff */
[----:B------:R-:W-:Y:S01]  /*18e0*/  STL.64 [R1+0x60], R40 ;  /* 0x0000602801007387 */ /* 0x000fe20000100a00 */
[----:B------:R-:W-:-:S02]  /*18f0*/  @P0 LEA R100, P4, R8, c[0x0][0x1c8], 0x1 ;  /* 0x0000720008640a11 */ /* 0x000fc400078808ff */
[----:B------:R-:W-:Y:S01]  /*1900*/  @P2 LEA.HI.X R5, R0, c[0x0][0x1cc], R5, 0x1, P3 ;  /* 0x0000730000052a11 */ /* 0x000fe200018f0c05 */
[----:B------:R-:W-:Y:S01]  /*1910*/  @P0 IMAD.IADD R0, R9, 0x1, R23 ;  /* 0x0000000109000824 */ /* 0x000fe200078e0217 */
[----:B------:R-:W-:Y:S01]  /*1920*/  LEA.HI.X R10, R14, R37, R10, 0x6, P1 ;  /* 0x000000250e0a7211 */ /* 0x000fe200008f340a */
[----:B------:R-:W-:Y:S01]  /*1930*/  STL [R1+0x4c], R37 ;  /* 0x00004c2501007387 */ /* 0x000fe20000100800 */
[C---:B------:R-:W-:Y:S02]  /*1940*/  LEA R12, P1, R3.reuse, c[0x0][0x1f8], 0x1 ;  /* 0x00007e00030c7a11 */ /* 0x040fe400078208ff */
[----:B------:R-:W-:Y:S02]  /*1950*/  @P0 LEA.HI.X R101, R8, c[0x0][0x1cc], R0, 0x1, P4 ;  /* 0x0000730008650a11 */ /* 0x000fe400020f0c00 */
[----:B------:R-:W-:Y:S02]  /*1960*/  LOP3.LUT R0, R24, 0xfffffff0, RZ, 0xc0, !PT ;  /* 0xfffffff018007812 */ /* 0x000fe400078ec0ff */
[----:B------:R-:W-:-:S02]  /*1970*/  LEA.HI.X R13, R3, c[0x0][0x1fc], R10, 0x1, P1 ;  /* 0x00007f00030d7a11 */ /* 0x000fc400008f0c0a */
[----:B------:R-:W-:Y:S01]  /*1980*/  ISETP.GE.AND P3, PT, R2, c[0x0][0x1d4], PT ;  /* 0x0000750002007a0c */ /* 0x000fe20003f66270 */
[----:B------:R-:W-:Y:S01]  /*1990*/  IMAD.IADD R0, R109, 0x1, -R0 ;  /* 0x000000016d007824 */ /* 0x000fe200078e0a00 */
[----:B------:R-:W-:Y:S02]  /*19a0*/  ISETP.GE.AND P1, PT, R18, 0x1, PT ;  /* 0x000000011200780c */ /* 0x000fe40003f26270 */
[----:B------:R-:W-:Y:S02]  /*19b0*/  ISETP.GE.AND P4, PT, R26, c[0x0][0x1d4], PT ;  /* 0x000075001a007a0c */ /* 0x000fe40003f86270 */
[----:B------:R-:W-:Y:S02]  /*19c0*/  SHF.R.S32.HI R3, RZ, 0x1f, R0 ;  /* 0x0000001fff037819 */ /* 0x000fe40000011400 */
[----:B------:R-:W-:Y:S02]  /*19d0*/  IADD3 R216, R203, 0x1800, RZ ;  /* 0x00001800cbd87810 */ /* 0x000fe40007ffe0ff */
[----:B------:R-:W-:-:S02]  /*19e0*/  LEA.HI R3, R3, R0, RZ, 0x3 ;  /* 0x0000000003037211 */ /* 0x000fc400078f18ff */
[----:B------:R-:W-:Y:S02]  /*19f0*/  IADD3 R215, R203, 0x2000, RZ ;  /* 0x00002000cbd77810 */ /* 0x000fe40007ffe0ff */
[----:B------:R-:W-:Y:S01]  /*1a00*/  LOP3.LUT R2, R3, 0xfffffff8, RZ, 0xc0, !PT ;  /* 0xfffffff803027812 */ /* 0x000fe200078ec0ff */
[----:B------:R-:W-:Y:S01]  /*1a10*/  @!PT LDS RZ, [RZ] ;  /* 0x00000000fffff984 */ /* 0x000fe20000000800 */
[----:B------:R-:W-:Y:S01]  /*1a20*/  @!PT LDS RZ, [RZ] ;  /* 0x00000000fffff984 */ /* 0x000fe20000000800 */
[----:B------:R-:W-:Y:S01]  /*1a30*/  @!PT LDS RZ, [RZ] ;  /* 0x00000000fffff984 */ /* 0x000fe20000000800 */
[----:B------:R1:W-:Y:S01]  /*1a40*/  @P1 LDGSTS.E.BYPASS.LTC128B.128 [R233+0x8100], [R6.64], !P3 ;  /* 0x0810000006e91fae */ /* 0x0003e2000d901d48 */
[C---:B------:R-:W-:Y:S02]  /*1a50*/  IADD3 R214, R203.reuse, 0x2800, RZ ;  /* 0x00002800cbd67810 */ /* 0x040fe40007ffe0ff */
[C---:B------:R-:W-:Y:S01]  /*1a60*/  IADD3 R213, R203.reuse, 0x3000, RZ ;  /* 0x00003000cbd57810 */ /* 0x040fe20007ffe0ff */
[----:B------:R1:W-:Y:S01]  /*1a70*/  @P1 LDGSTS.E.BYPASS.LTC128B.128 [R233+0xa100], [R6.64+0x80], !P6 ;  /* 0x0a10008006e91fae */ /* 0x0003e2000f101d48 */
[----:B------:R-:W-:Y:S01]  /*1a80*/  IMAD.IADD R14, R0, 0x1, -R2 ;  /* 0x00000001000e7824 */ /* 0x000fe200078e0a02 */
[C---:B------:R-:W-:Y:S01]  /*1a90*/  IADD3 R212, R203.reuse, 0x3800, RZ ;  /* 0x00003800cbd47810 */ /* 0x040fe20007ffe0ff */
[----:B------:R-:W-:Y:S01]  /*1aa0*/  IMAD.MOV.U32 R0, RZ, RZ, c[0x0][0x208] ;  /* 0x00008200ff007624 */ /* 0x000fe200078e00ff */
[----:B------:R1:W-:Y:S01]  /*1ab0*/  @P1 LDGSTS.E.BYPASS.LTC128B.128 [R233+0xc100], [R6.64+0x100], !P5 ;  /* 0x0c10010006e91fae */ /* 0x0003e2000e901d48 */
[----:B------:R-:W-:Y:S01]  /*1ac0*/  IMAD.SHL.U32 R2, R16, 0x8, RZ ;  /* 0x0000000810027824 */ /* 0x000fe200078e00ff */
[----:B------:R-:W-:Y:S01]  /*1ad0*/  P2R R16, PR, RZ, 0x40 ;  /* 0x00000040ff107803 */ /* 0x000fe20000000000 */
[C---:B------:R-:W-:Y:S01]  /*1ae0*/  IMAD.SHL.U32 R19, R0.reuse, 0x40, RZ ;  /* 0x0000004000137824 */ /* 0x040fe200078e00ff */
[----:B------:R1:W-:Y:S01]  /*1af0*/  @P1 LDGSTS.E.BYPASS.LTC128B.128 [R233+0xe100], [R6.64+0x180], !P4 ;  /* 0x0e10018006e91fae */ /* 0x0003e2000e101d48 */
[----:B------:R-:W-:Y:S01]  /*1b00*/  SHF.L.U64.HI R11, R0, R31, c[0x0][0x20c] ;  /* 0x00008300000b7619 */ /* 0x000fe2000001021f */
[C---:B------:R-:W-:Y:S01]  /*1b10*/  IMAD.SHL.U32 R0, R14.reuse, 0x40, RZ ;  /* 0x000000400e007824 */ /* 0x040fe200078e00ff */
[----:B------:R-:W-:Y:S01]  /*1b20*/  LOP3.LUT P1, RZ, R14, 0x2, RZ, 0xc0, !PT ;  /* 0x000000020eff7812 */ /* 0x000fe2000782c0ff */
[----:B------:R2:W-:Y:S01]  /*1b30*/  @P2 LDGSTS.E.BYPASS.LTC128B.128 [R233+0x9100], [R4.64], !P3 ;  /* 0x0910000004e92fae */ /* 0x0005e2000d901d48 */
[----:B------:R-:W-:-:S02]  /*1b40*/  IADD3 R211, R203, 0x4000, RZ ;  /* 0x00004000cbd37810 */ /* 0x000fc40007ffe0ff */
[----:B------:R-:W-:Y:S01]  /*1b50*/  LOP3.LUT R0, R0, 0x1c0, RZ, 0xc0, !PT ;  /* 0x000001c000007812 */ /* 0x000fe200078ec0ff */
[----:B------:R2:W-:Y:S01]  /*1b60*/  @P2 LDGSTS.E.BYPASS.LTC128B.128 [R233+0xb100], [R4.64+0x80], !P6 ;  /* 0x0b10008004e92fae */ /* 0x0005e2000f101d48 */
[C---:B------:R-:W-:Y:S02]  /*1b70*/  IADD3 R210, R203.reuse, 0x4800, RZ ;  /* 0x00004800cbd27810 */ /* 0x040fe40007ffe0ff */
[----:B------:R-:W-:Y:S01]  /*1b80*/  LOP3.LUT R2, R0, 0x8, R2, 0xf8, !PT ;  /* 0x0000000800027812 */ /* 0x000fe200078ef802 */
[----:B------:R2:W-:Y:S01]  /*1b90*/  @P2 LDGSTS.E.BYPASS.LTC128B.128 [R233+0xd100], [R4.64+0x100], !P5 ;  /* 0x0d10010004e92fae */ /* 0x0005e2000e901d48 */
[----:B------:R-:W-:Y:S02]  /*1ba0*/  SHF.R.U32.HI R0, RZ, 0x3, R0 ;  /* 0x00000003ff007819 */ /* 0x000fe40000011600 */
[----:B------:R-:W-:Y:S01]  /*1bb0*/  IADD3 R209, R203, 0x5000, RZ ;  /* 0x00005000cbd17810 */ /* 0x000fe20007ffe0ff */
[----:B------:R2:W-:Y:S01]  /*1bc0*/  @P2 LDGSTS.E.BYPASS.LTC128B.128 [R233+0xf100], [R4.64+0x180], !P4 ;  /* 0x0f10018004e92fae */ /* 0x0005e2000e101d48 */
[----:B------:R-:W-:-:S02]  /*1bd0*/  LOP3.LUT R0, R2, R0, RZ, 0x3c, !PT ;  /* 0x0000000002007212 */ /* 0x000fc400078e3cff */
[----:B------:R-:W-:Y:S01]  /*1be0*/  SEL R2, RZ, 0x1, P3 ;  /* 0x00000001ff027807 */ /* 0x000fe20001800000 */
[----:B------:R-:W0:Y:S01]  /*1bf0*/  LDGDEPBAR ;  /* 0x00000000000079af */ /* 0x000e220000000000 */
[C---:B------:R-:W-:Y:S02]  /*1c00*/  IADD3 R208, R203.reuse, 0x5800, RZ ;  /* 0x00005800cbd07810 */ /* 0x040fe40007ffe0ff */
[C---:B------:R-:W-:Y:S02]  /*1c10*/  IADD3 R207, R203.reuse, 0x6000, RZ ;  /* 0x00006000cbcf7810 */ /* 0x040fe40007ffe0ff */
[C---:B------:R-:W-:Y:S02]  /*1c20*/  IADD3 R206, R203.reuse, 0x6800, RZ ;  /* 0x00006800cbce7810 */ /* 0x040fe40007ffe0ff */
[C---:B------:R-:W-:Y:S02]  /*1c30*/  IADD3 R205, R203.reuse, 0x7000, RZ ;  /* 0x00007000cbcd7810 */ /* 0x040fe40007ffe0ff */
[----:B------:R-:W-:Y:S01]  /*1c40*/  IADD3 R204, R203, 0x7800, RZ ;  /* 0x00007800cbcc7810 */ /* 0x000fe20007ffe0ff */
[----:B--2---:R-:W-:Y:S01]  /*1c50*/  IMAD.SHL.U32 R5, R3, 0x40, RZ ;  /* 0x0000004003057824 */ /* 0x004fe200078e00ff */
[----:B------:R-:W-:-:S04]  /*1c60*/  DEPBAR.LE SB0, 0x1 ;  /* 0x000080400000791a */ /* 0x000fc80000000000 */
[----:B------:R-:W-:Y:S01]  /*1c70*/  LOP3.LUT R5, R0, 0xfffffe00, R5, 0xf8, !PT ;  /* 0xfffffe0000057812 */ /* 0x000fe200078ef805 */
[----:B------:R-:W-:-:S04]  /*1c80*/  DEPBAR.LE SB0, 0x0 ;  /* 0x000080000000791a */ /* 0x000fc80000000000 */
[----:B------:R-:W-:Y:S01]  /*1c90*/  IMAD.MOV.U32 R4, RZ, RZ, 0x10 ;  /* 0x00000010ff047424 */ /* 0x000fe200078e00ff */
[----:B------:R-:W-:Y:S01]  /*1ca0*/  BAR.SYNC.DEFER_BLOCKING 0x0 ;  /* 0x0000000000007b1d */ /* 0x000fe20000010000 */
[----:B------:R-:W-:Y:S01]  /*1cb0*/  IMAD R0, R105, 0x400, R5 ;  /* 0x0000040069007824 */ /* 0x000fe200078e0205 */
[----:B------:R-:W-:Y:S02]  /*1cc0*/  SEL R3, RZ, 0x4, P5 ;  /* 0x00000004ff037807 */ /* 0x000fe40002800000 */
[----:B------:R-:W-:Y:S01]  /*1cd0*/  SEL R4, R4, 0xfffffff0, !P1 ;  /* 0xfffffff004047807 */ /* 0x000fe20004800000 */
[----:B------:R-:W-:Y:S01]  /*1ce0*/  IMAD.SHL.U32 R199, R0, 0x2, RZ ;  /* 0x0000000200c77824 */ /* 0x000fe200078e00ff */
[----:B-1----:R-:W-:Y:S02]  /*1cf0*/  IADD3 R6, P1, R19, R12, RZ ;  /* 0x0000000c13067210 */ /* 0x002fe40007f3e0ff */
[----:B------:R-:W-:Y:S01]  /*1d00*/  IADD3 R0, -R22, c[0x0][0x1d0], -R104 ;  /* 0x0000740016007a10 */ /* 0x000fe20007ffe968 */
[----:B------:R-:W-:Y:S01]  /*1d10*/  IMAD R200, R4, 0x2, R199 ;  /* 0x0000000204c87824 */ /* 0x000fe200078e02c7 */
[----:B------:R-:W-:Y:S01]  /*1d20*/  IADD3 R3, R3, R15, R2 ;  /* 0x0000000f03037210 */ /* 0x000fe20007ffe002 */
[----:B------:R-:W-:Y:S01]  /*1d30*/  IMAD.X R7, R11, 0x1, R13, P1 ;  /* 0x000000010b077824 */ /* 0x000fe200008e060d */
[----:B------:R-:W-:-:S02]  /*1d40*/  ISETP.LT.OR P1, PT, R0, 0x1, P3 ;  /* 0x000000010000780c */ /* 0x000fc40001f21670 */
[----:B------:R-:W-:-:S05]  /*1d50*/  SEL R2, RZ, 0x8, P4 ;  /* 0x00000008ff027807 */ /* 0x000fca0002000000 */
[----:B------:R-:W-:Y:S01]  /*1d60*/  IMAD.IADD R2, R3, 0x1, R2 ;  /* 0x0000000103027824 */ /* 0x000fe200078e0202 */
[----:B------:R-:W-:-:S04]  /*1d70*/  SHF.R.S32.HI R3, RZ, 0x1f, R105 ;  /* 0x0000001fff037819 */ /* 0x000fc80000011469 */
[C---:B------:R-:W-:Y:S01]  /*1d80*/  LOP3.LUT P0, RZ, R2.reuse, 0x2, RZ, 0xc0, !PT ;  /* 0x0000000202ff7812 */ /* 0x040fe2000780c0ff */
[----:B------:R-:W-:Y:S01]  /*1d90*/  LDSM.16.M88.4 R24, [R192+0x8100] ;  /* 0x00810000c018783b */ /* 0x000fe20000000200 */
[----:B------:R-:W-:Y:S02]  /*1da0*/  LOP3.LUT P2, RZ, R2, 0x4, RZ, 0xc0, !PT ;  /* 0x0000000402ff7812 */ /* 0x000fe4000784c0ff */
[----:B------:R-:W-:Y:S01]  /*1db0*/  LEA.HI R3, R3, R105, RZ, 0x3 ;  /* 0x0000006903037211 */ /* 0x000fe200078f18ff */
[----:B------:R-:W-:Y:S04]  /*1dc0*/  LDSM.16.M88.4 R28, [R192+0x8900] ;  /* 0x00890000c01c783b */ /* 0x000fe80000000200 */
[----:B------:R-:W-:Y:S04]  /*1dd0*/  LDSM.16.M88.4 R36, [R192+0x9100] ;  /* 0x00910000c024783b */ /* 0x000fe80000000200 */
[----:B------:R-:W-:Y:S04]  /*1de0*/  LDSM.16.M88.4 R40, [R192+0x9900] ;  /* 0x00990000c028783b */ /* 0x000fe80000000200 */
[----:B------:R-:W-:Y:S04]  /*1df0*/  LDSM.16.M88.4 R48, [R203] ;  /* 0x00000000cb30783b */ /* 0x000fe80000000200 */
[----:B------:R-:W-:Y:S04]  /*1e00*/  LDSM.16.M88.4 R68, [R203+0x800] ;  /* 0x00080000cb44783b */ /* 0x000fe80000000200 */
[----:B------:R-:W-:Y:S04]  /*1e10*/  LDSM.16.M88.4 R72, [R203+0x1000] ;  /* 0x00100000cb48783b */ /* 0x000fe80000000200 */
[----:B------:R-:W-:Y:S04]  /*1e20*/  LDSM.16.M88.4 R80, [R203+0x1800] ;  /* 0x00180000cb50783b */ /* 0x000fe80000000200 */
[----:B------:R-:W1:Y:S04]  /*1e30*/  LDSM.16.M88.4 R8, [R199+0x10100] ;  /* 0x01010000c708783b */ /* 0x000e680000000200 */
[----:B------:R-:W2:Y:S04]  /*1e40*/  LDSM.16.M88.4 R20, [R200+0x10100] ;  /* 0x01010000c814783b */ /* 0x000ea80000000200 */
[----:B------:R-:W-:Y:S01]  /*1e50*/  @!PT LDS RZ, [RZ] ;  /* 0x00000000fffff984 */ /* 0x000fe20000000800 */
[----:B------:R-:W-:Y:S01]  /*1e60*/  @!PT LDS RZ, [RZ] ;  /* 0x00000000fffff984 */ /* 0x000fe20000000800 */
[----:B------:R-:W-:Y:S01]  /*1e70*/  @!PT LDS RZ, [RZ] ;  /* 0x00000000fffff984 */ /* 0x000fe20000000800 */
[----:B------:R3:W-:Y:S01]  /*1e80*/  LDGSTS.E.BYPASS.LTC128B.128 [R233+0x100], [R12.64], !P1 ;  /* 0x001000000ce97fae */ /* 0x0007e2000c901d48 */
[----:B------:R-:W-:-:S02]  /*1e90*/  ISETP.LT.OR P1, PT, R0, 0x1, !P0 ;  /* 0x000000010000780c */ /* 0x000fc40004721670 */
[----:B------:R-:W-:-:S11]  /*1ea0*/  ISETP.LT.OR P0, PT, R0, 0x21, !P0 ;  /* 0x000000210000780c */ /* 0x000fd60004701670 */
[----:B------:R3:W-:Y:S01]  /*1eb0*/  LDGSTS.E.BYPASS.LTC128B.128 [R233+0x2100], [R12.64+0x80], !P1 ;  /* 0x021000800ce97fae */ /* 0x0007e2000c901d48 */
[C---:B------:R-:W-:Y:S02]  /*1ec0*/  ISETP.LT.OR P1, PT, R0.reuse, 0x1, !P2 ;  /* 0x000000010000780c */ /* 0x040fe40005721670 */
[----:B------:R-:W-:-:S11]  /*1ed0*/  ISETP.LT.OR P2, PT, R0, 0x21, !P2 ;  /* 0x000000210000780c */ /* 0x000fd60005741670 */
[----:B------:R3:W-:Y:S01]  /*1ee0*/  LDGSTS.E.BYPASS.LTC128B.128 [R233+0x4100], [R12.64+0x100], !P1 ;  /* 0x041001000ce97fae */ /* 0x0007e2000c901d48 */
[----:B------:R-:W-:Y:S01]  /*1ef0*/  LOP3.LUT P1, RZ, R2, 0x8, RZ, 0xc0, !PT ;  /* 0x0000000802ff7812 */ /* 0x000fe2000782c0ff */
[----:B------:R-:W-:Y:S01]  /*1f00*/  IMAD.MOV.U32 R2, RZ, RZ, 0x40 ;  /* 0x00000040ff027424 */ /* 0x000fe200078e00ff */
[----:B-1----:R-:W-:Y:S02]  /*1f10*/  HMMA.16816.F32 R52, R8, R40, RZ ;  /* 0x000000280834723c */ /* 0x002fe400000018ff */
[C---:B------:R-:W-:Y:S02]  /*1f20*/  ISETP.LT.OR P6, PT, R0.reuse, 0x1, !P1 ;  /* 0x000000010000780c */ /* 0x040fe40004fc1670 */
[----:B------:R-:W-:-:S04]  /*1f30*/  ISETP.LT.OR P1, PT, R0, 0x21, !P1 ;  /* 0x000000210000780c */ /* 0x000fc80004f21670 */
[----:B------:R-:W-:Y:S07]  /*1f40*/  HMMA.16816.F32 R56, R8, R42, RZ ;  /* 0x0000002a0838723c */ /* 0x000fee00000018ff */
[----:B------:R3:W-:Y:S01]  /*1f50*/  LDGSTS.E.BYPASS.LTC128B.128 [R233+0x6100], [R12.64+0x180], !P6 ;  /* 0x061001800ce97fae */ /* 0x0007e2000f101d48 */
[----:B------:R-:W-:-:S04]  /*1f60*/  LOP3.LUT P6, RZ, R32, 0x4, RZ, 0xc0, !PT ;  /* 0x0000000420ff7812 */ /* 0x000fc800078cc0ff */
[----:B------:R-:W-:Y:S02]  /*1f70*/  SEL R2, R2, 0xffffffc0, !P6 ;  /* 0xffffffc002027807 */ /* 0x000fe40007000000 */
[----:B------:R-:W-:Y:S01]  /*1f80*/  ISETP.LT.OR P6, PT, R0, 0x21, P3 ;  /* 0x000000210000780c */ /* 0x000fe20001fc1670 */
[----:B------:R-:W-:Y:S02]  /*1f90*/  IMAD.MOV.U32 R0, RZ, RZ, 0x20 ;  /* 0x00000020ff007424 */ /* 0x000fe400078e00ff */
[----:B------:R-:W-:Y:S01]  /*1fa0*/  IMAD.IADD R198, R192, 0x1, R2 ;  /* 0x00000001c0c67824 */ /* 0x000fe200078e0202 */
[----:B--2---:R-:W-:Y:S01]  /*1fb0*/  HMMA.16816.F32 R52, R20, R80, R52 ;  /* 0x000000501434723c */ /* 0x004fe20000001834 */
[----:B------:R-:W-:-:S07]  /*1fc0*/  IMAD.IADD R197, R2, 0x1, R203 ;  /* 0x0000000102c57824 */ /* 0x000fce00078e02cb */
[----:B------:R-:W-:Y:S01]  /*1fd0*/  HMMA.16816.F32 R56, R20, R82, R56 ;  /* 0x000000521438723c */ /* 0x000fe20000001838 */
[----:B------:R1:W-:Y:S01]  /*1fe0*/  LDGSTS.E.BYPASS.LTC128B.128 [R233+0x1100], [R6.64], !P6 ;  /* 0x0110000006e97fae */ /* 0x0003e2000f101d48 */
[----:B------:R-:W-:-:S03]  /*1ff0*/  ISETP.NE.AND P6, PT, R16, RZ, PT ;  /* 0x000000ff1000720c */ /* 0x000fc60003fc5270 */
[----:B------:R1:W-:Y:S01]  /*2000*/  LDGSTS.E.BYPASS.LTC128B.128 [R233+0x3100], [R6.64+0x80], !P0 ;  /* 0x0310008006e97fae */ /* 0x0003e2000c101d48 */
[----:B------:R-:W-:Y:S02]  /*2010*/  ISETP.NE.AND P0, PT, R17, RZ, PT ;  /* 0x000000ff1100720c */ /* 0x000fe40003f05270 */
[----:B------:R-:W-:Y:S01]  /*2020*/  HMMA.16816.F32 R16, R8, R28, RZ ;  /* 0x0000001c0810723c */ /* 0x000fe200000018ff */
[----:B------:R1:W-:Y:S01]  /*2030*/  LDGSTS.E.BYPASS.LTC128B.128 [R233+0x5100], [R6.64+0x100], !P2 ;  /* 0x0510010006e97fae */ /* 0x0003e2000d101d48 */
[----:B------:R-:W-:-:S03]  /*2040*/  ISETP.NE.AND P2, PT, R117, 0x1, PT ;  /* 0x000000017500780c */ /* 0x000fc60003f45270 */
[----:B------:R1:W-:Y:S01]  /*2050*/  LDGSTS.E.BYPASS.LTC128B.128 [R233+0x7100], [R6.64+0x180], !P1 ;  /* 0x0710018006e97fae */ /* 0x0003e2000c901d48 */
[----:B------:R-:W-:Y:S02]  /*2060*/  LOP3.LUT P1, RZ, R14, 0x4, RZ, 0xc0, !PT ;  /* 0x000000040eff7812 */ /* 0x000fe4000782c0ff */
[C---:B---3--:R-:W-:Y:S01]  /*2070*/  HMMA.16816.F32 R12, R8.reuse, R24, RZ ;  /* 0x00000018080c723c */ /* 0x048fe200000018ff */
[----:B------:R-:W-:Y:S01]  /*2080*/  LDSM.16.M88.4 R60, [R198+0x8100] ;  /* 0x00810000c63c783b */ /* 0x000fe20000000200 */
[----:B------:R-:W-:Y:S02]  /*2090*/  SEL R0, R0, 0xffffffe0, !P1 ;  /* 0xffffffe000007807 */ /* 0x000fe40004800000 */
[C---:B------:R-:W-:Y:S01]  /*20a0*/  @P0 LEA R102, P1, R35.reuse, R100, 0x1 ;  /* 0x0000006423660211 */ /* 0x040fe200078208ff */
[----:B------:R-:W-:Y:S02]  /*20b0*/  LDSM.16.M88.4 R64, [R198+0x8900] ;  /* 0x00890000c640783b */ /* 0x000fe40000000200 */
[C---:B------:R-:W-:Y:S01]  /*20c0*/  IMAD R202, R0.reuse, 0x2, R199 ;  /* 0x0000000200ca7824 */ /* 0x040fe200078e02c7 */
[----:B------:R-:W-:Y:S01]  /*20d0*/  HMMA.16816.F32 R24, R8, R26, RZ ;  /* 0x0000001a0818723c */ /* 0x000fe200000018ff */
[----:B------:R-:W-:Y:S01]  /*20e0*/  @P0 LEA.HI.X R103, R35, R101, R44, 0x1, P1 ;  /* 0x0000006523670211 */ /* 0x000fe200008f0c2c */
[----:B------:R-:W-:Y:S01]  /*20f0*/  LDSM.16.M88.4 R76, [R198+0x9100] ;  /* 0x00910000c64c783b */ /* 0x000fe20000000200 */
[----:B------:R-:W-:-:S03]  /*2100*/  IMAD R201, R0, 0x2, R200 ;  /* 0x0000000200c97824 */ /* 0x000fc600078e02c8 */
[----:B------:R-:W-:Y:S02]  /*2110*/  LDSM.16.M88.4 R84, [R198+0x9900] ;  /* 0x00990000c654783b */ /* 0x000fe40000000200 */
[C---:B------:R-:W-:Y:S02]  /*2120*/  HMMA.16816.F32 R28, R8.reuse, R30, RZ ;  /* 0x0000001e081c723c */ /* 0x040fe400000018ff */
[----:B------:R-:W-:Y:S04]  /*2130*/  LDSM.16.M88.4 R88, [R197+0x1000] ;  /* 0x00100000c558783b */ /* 0x000fe80000000200 */
[----:B------:R-:W-:Y:S02]  /*2140*/  LDSM.16.M88.4 R96, [R197+0x1800] ;  /* 0x00180000c560783b */ /* 0x000fe40000000200 */
[C---:B------:R-:W-:Y:S01]  /*2150*/  HMMA.16816.F32 R32, R8.reuse, R36, RZ ;  /* 0x000000240820723c */ /* 0x040fe200000018ff */
[----:B-1----:R-:W-:Y:S01]  /*2160*/  LEA.HI R7, R107, R109, RZ, 0x2 ;  /* 0x0000006d6b077211 */ /* 0x002fe200078f10ff */
[----:B------:R-:W-:Y:S03]  /*2170*/  LDSM.16.M88.4 R80, [R192+0xb100] ;  /* 0x00b10000c050783b */ /* 0x000fe60000000200 */
[----:B------:R-:W-:Y:S01]  /*2180*/  LOP3.LUT R7, R7, 0xfffffffc, RZ, 0xc0, !PT ;  /* 0xfffffffc07077812 */ /* 0x000fe200078ec0ff */
[----:B------:R-:W-:Y:S02]  /*2190*/  LDSM.16.M88.4 R92, [R192+0xb900] ;  /* 0x00b90000c05c783b */ /* 0x000fe40000000200 */
[----:B------:R-:W-:Y:S02]  /*21a0*/  HMMA.16816.F32 R36, R8, R38, RZ ;  /* 0x000000260824723c */ /* 0x000fe400000018ff */
[----:B------:R-:W1:Y:S04]  /*21b0*/  LDSM.16.M88.4 R8, [R202+0x10100] ;  /* 0x01010000ca08783b */ /* 0x000e680000000200 */
[----:B------:R-:W0:Y:S02]  /*21c0*/  LDGDEPBAR ;  /* 0x00000000000079af */ /* 0x000e240000000000 */
[C---:B------:R-:W-:Y:S08]  /*21d0*/  HMMA.16816.F32 R44, R20.reuse, R48, R12 ;  /* 0x00000030142c723c */ /* 0x040ff0000000180c */
[C---:B------:R-:W-:Y:S08]  /*21e0*/  HMMA.16816.F32 R40, R20.reuse, R50, R24 ;  /* 0x000000321428723c */ /* 0x040ff00000001818 */
[C---:B------:R-:W-:Y:S08]  /*21f0*/  HMMA.16816.F32 R12, R20.reuse, R70, R28 ;  /* 0x00000046140c723c */ /* 0x040ff0000000181c */
[C---:B------:R-:W-:Y:S01]  /*2200*/  HMMA.16816.F32 R24, R20.reuse, R68, R16 ;  /* 0x000000441418723c */ /* 0x040fe20000001810 */
[----:B------:R-:W-:Y:S04]  /*2210*/  LDSM.16.M88.4 R16, [R201+0x10100] ;  /* 0x01010000c910783b */ /* 0x000fe80000000200 */
[----:B------:R-:W2:Y:S03]  /*2220*/  LDSM.16.M88.4 R68, [R197] ;  /* 0x00000000c544783b */ /* 0x000ea60000000200 */
[C---:B------:R-:W-:Y:S08]  /*2230*/  HMMA.16816.F32 R32, R20.reuse, R72, R32 ;  /* 0x000000481420723c */ /* 0x040ff00000001820 */
[----:B------:R-:W-:Y:S01]  /*2240*/  HMMA.16816.F32 R36, R20, R74, R36 ;  /* 0x0000004a1424723c */ /* 0x000fe20000001824 */
[----:B------:R-:W3:Y:S07]  /*2250*/  LDSM.16.M88.4 R72, [R197+0x800] ;  /* 0x00080000c548783b */ /* 0x000eee0000000200 */
[C---:B-1----:R-:W-:Y:S08]  /*2260*/  HMMA.16816.F32 R48, R8.reuse, R60, R44 ;  /* 0x0000003c0830723c */ /* 0x042ff0000000182c */
[C---:B------:R-:W-:Y:S01]  /*2270*/  HMMA.16816.F32 R44, R8.reuse, R62, R40 ;  /* 0x0000003e082c723c */ /* 0x040fe20000001828 */
[----:B------:R-:W-:Y:S07]  /*2280*/  LDSM.16.M88.4 R60, [R192+0xa100] ;  /* 0x00a10000c03c783b */ /* 0x000fee0000000200 */
[C---:B------:R-:W-:Y:S01]  /*2290*/  HMMA.16816.F32 R28, R8.reuse, R66, R12 ;  /* 0x00000042081c723c */ /* 0x040fe2000000180c */
[----:B------:R-:W1:Y:S07]  /*22a0*/  LDSM.16.M88.4 R12, [R199+0x14100] ;  /* 0x01410000c70c783b */ /* 0x000e6e0000000200 */
[C---:B------:R-:W-:Y:S01]  /*22b0*/  HMMA.16816.F32 R40, R8.reuse, R64, R24 ;  /* 0x000000400828723c */ /* 0x040fe20000001818 */
[----:B------:R-:W4:Y:S07]  /*22c0*/  LDSM.16.M88.4 R64, [R192+0xa900] ;  /* 0x00a90000c040783b */ /* 0x000f2e0000000200 */
[C---:B------:R-:W-:Y:S08]  /*22d0*/  HMMA.16816.F32 R24, R8.reuse, R76, R32 ;  /* 0x0000004c0818723c */ /* 0x040ff00000001820 */
[C---:B------:R-:W-:Y:S01]  /*22e0*/  HMMA.16816.F32 R20, R8.reuse, R78, R36 ;  /* 0x0000004e0814723c */ /* 0x040fe20000001824 */
[----:B------:R-:W-:Y:S07]  /*22f0*/  LDSM.16.M88.4 R76, [R203+0x2800] ;  /* 0x00280000cb4c783b */ /* 0x000fee0000000200 */
[C---:B------:R-:W-:Y:S08]  /*2300*/  HMMA.16816.F32 R32, R8.reuse, R84, R52 ;  /* 0x000000540820723c */ /* 0x040ff00000001834 */
[----:B------:R-:W-:Y:S01]  /*2310*/  HMMA.16816.F32 R52, R8, R86, R56 ;  /* 0x000000560834723c */ /* 0x000fe20000001838 */
[----:B------:R-:W-:Y:S04]  /*2320*/  LDSM.16.M88.4 R8, [R200+0x14100] ;  /* 0x01410000c808783b */ /* 0x000fe80000000200 */
[----:B------:R-:W5:Y:S03]  /*2330*/  LDSM.16.M88.4 R56, [R203+0x2000] ;  /* 0x00200000cb38783b */ /* 0x000f660000000200 */
[C---:B--2---:R-:W-:Y:S01]  /*2340*/  HMMA.16816.F32 R48, R16.reuse, R68, R48 ;  /* 0x000000441030723c */ /* 0x044fe20000001830 */
[----:B------:R-:W-:Y:S07]  /*2350*/  LDSM.16.M88.4 R84, [R198+0xb100] ;  /* 0x00b10000c654783b */ /* 0x000fee0000000200 */
[C---:B------:R-:W-:Y:S01]  /*2360*/  HMMA.16816.F32 R44, R16.reuse, R70, R44 ;  /* 0x00000046102c723c */ /* 0x040fe2000000182c */
[----:B------:R-:W-:Y:S07]  /*2370*/  LDSM.16.M88.4 R68, [R198+0xa900] ;  /* 0x00a90000c644783b */ /* 0x000fee0000000200 */
        /* <DEDUP_REMOVED lines=10> */
[C---:B------:R-:W-:Y:S08]  /*2420*/  HMMA.16816.F32 R60, R12.reuse, R62, R44 ;  /* 0x0000003e0c3c723c */ /* 0x040ff0000000182c */
[C---:B----4-:R-:W-:Y:S01]  /*2430*/  HMMA.16816.F32 R44, R12.reuse, R66, R36 ;  /* 0x000000420c2c723c */ /* 0x050fe20000001824 */
[----:B------:R-:W1:Y:S07]  /*2440*/  LDSM.16.M88.4 R36, [R203+0x3000] ;  /* 0x00300000cb24783b */ /* 0x000e6e0000000200 */
[C---:B------:R-:W-:Y:S08]  /*2450*/  HMMA.16816.F32 R48, R12.reuse, R64, R40 ;  /* 0x000000400c30723c */ /* 0x040ff00000001828 */
[C---:B------:R-:W-:Y:S01]  /*2460*/  HMMA.16816.F32 R40, R12.reuse, R80, R28 ;  /* 0x000000500c28723c */ /* 0x040fe2000000181c */
[----:B------:R-:W2:Y:S07]  /*2470*/  LDSM.16.M88.4 R28, [R203+0x3800] ;  /* 0x00380000cb1c783b */ /* 0x000eae0000000200 */
[C---:B------:R-:W-:Y:S01]  /*2480*/  HMMA.16816.F32 R32, R12.reuse, R82, R24 ;  /* 0x000000520c20723c */ /* 0x040fe20000001818 */
[----:B------:R-:W-:Y:S07]  /*2490*/  LDSM.16.M88.4 R80, [R198+0xb900] ;  /* 0x00b90000c650783b */ /* 0x000fee0000000200 */
[C---:B------:R-:W-:Y:S08]  /*24a0*/  HMMA.16816.F32 R24, R12.reuse, R92, R20 ;  /* 0x0000005c0c18723c */ /* 0x040ff00000001814 */
[----:B------:R-:W-:Y:S01]  /*24b0*/  HMMA.16816.F32 R20, R12, R94, R16 ;  /* 0x0000005e0c14723c */ /* 0x000fe20000001810 */
[----:B------:R-:W3:Y:S04]  /*24c0*/  LDSM.16.M88.4 R16, [R202+0x14100] ;  /* 0x01410000ca10783b */ /* 0x000ee80000000200 */
[----:B------:R-:W-:Y:S03]  /*24d0*/  LDSM.16.M88.4 R92, [R192+0xc100] ;  /* 0x00c10000c05c783b */ /* 0x000fe60000000200 */
[C---:B-----5:R-:W-:Y:S08]  /*24e0*/  HMMA.16816.F32 R12, R8.reuse, R56, R52 ;  /* 0x00000038080c723c */ /* 0x060ff00000001834 */
[C---:B------:R-:W-:Y:S08]  /*24f0*/  HMMA.16816.F32 R60, R8.reuse, R58, R60 ;  /* 0x0000003a083c723c */ /* 0x040ff0000000183c */
[C---:B------:R-:W-:Y:S08]  /*2500*/  HMMA.16816.F32 R56, R8.reuse, R76, R48 ;  /* 0x0000004c0838723c */ /* 0x040ff00000001830 */
[C---:B------:R-:W-:Y:S08]  /*2510*/  HMMA.16816.F32 R52, R8.reuse, R78, R44 ;  /* 0x0000004e0834723c */ /* 0x040ff0000000182c */
[C---:B-1----:R-:W-:Y:S01]  /*2520*/  HMMA.16816.F32 R64, R8.reuse, R36, R40 ;  /* 0x000000240840723c */ /* 0x042fe20000001828 */
[----:B------:R-:W-:Y:S07]  /*2530*/  LDSM.16.M88.4 R40, [R197+0x2000] ;  /* 0x00200000c528783b */ /* 0x000fee0000000200 */
[C---:B------:R-:W-:Y:S01]  /*2540*/  HMMA.16816.F32 R76, R8.reuse, R38, R32 ;  /* 0x00000026084c723c */ /* 0x040fe20000001820 */
[----:B------:R-:W-:Y:S07]  /*2550*/  LDSM.16.M88.4 R36, [R197+0x2800] ;  /* 0x00280000c524783b */ /* 0x000fee0000000200 */
[----:B--2---:R-:W-:Y:S08]  /*2560*/  HMMA.16816.F32 R44, R8, R30, R20 ;  /* 0x0000001e082c723c */ /* 0x004ff00000001814 */
[----:B---3--:R-:W-:Y:S01]  /*2570*/  HMMA.16816.F32 R32, R16, R72, R12 ;  /* 0x000000481020723c */ /* 0x008fe2000000180c */
[----:B------:R-:W1:Y:S07]  /*2580*/  LDSM.16.M88.4 R12, [R201+0x14100] ;  /* 0x01410000c90c783b */ /* 0x000e6e0000000200 */
[----:B------:R-:W-:Y:S01]  /*2590*/  HMMA.16816.F32 R48, R8, R28, R24 ;  /* 0x0000001c0830723c */ /* 0x000fe20000001818 */
[----:B------:R-:W-:Y:S07]  /*25a0*/  LDSM.16.M88.4 R8, [R199+0x18100] ;  /* 0x01810000c708783b */ /* 0x000fee0000000200 */
[C---:B------:R-:W-:Y:S01]  /*25b0*/  HMMA.16816.F32 R28, R16.reuse, R74, R60 ;  /* 0x0000004a101c723c */ /* 0x040fe2000000183c */
[----:B------:R-:W2:Y:S04]  /*25c0*/  LDSM.16.M88.4 R60, [R197+0x3000] ;  /* 0x00300000c53c783b */ /* 0x000ea80000000200 */
[----:B------:R-:W-:Y:S03]  /*25d0*/  LDSM.16.M88.4 R72, [R192+0xc900] ;  /* 0x00c90000c048783b */ /* 0x000fe60000000200 */
[C---:B------:R-:W-:Y:S08]  /*25e0*/  HMMA.16816.F32 R24, R16.reuse, R68, R56 ;  /* 0x000000441018723c */ /* 0x040ff00000001838 */
[C---:B------:R-:W-:Y:S08]  /*25f0*/  HMMA.16816.F32 R20, R16.reuse, R70, R52 ;  /* 0x000000461014723c */ /* 0x040ff00000001834 */
[C---:B------:R-:W-:Y:S08]  /*2600*/  HMMA.16816.F32 R56, R16.reuse, R84, R64 ;  /* 0x000000541038723c */ /* 0x040ff00000001840 */
[C---:B------:R-:W-:Y:S01]  /*2610*/  HMMA.16816.F32 R68, R16.reuse, R86, R76 ;  /* 0x000000561044723c */ /* 0x040fe2000000184c */
[----:B------:R-:W3:Y:S04]  /*2620*/  LDSM.16.M88.4 R84, [R197+0x3800] ;  /* 0x00380000c554783b */ /* 0x000ee80000000200 */
[----:B------:R-:W4:Y:S03]  /*2630*/  LDSM.16.M88.4 R76, [R192+0xd900] ;  /* 0x00d90000c04c783b */ /* 0x000f260000000200 */
[C---:B------:R-:W-:Y:S08]  /*2640*/  HMMA.16816.F32 R52, R16.reuse, R82, R44 ;  /* 0x000000521034723c */ /* 0x040ff0000000182c */
[----:B------:R-:W-:Y:S01]  /*2650*/  HMMA.16816.F32 R64, R16, R80, R48 ;  /* 0x000000501040723c */ /* 0x000fe20000001830 */
[----:B------:R-:W-:Y:S04]  /*2660*/  LDSM.16.M88.4 R16, [R200+0x18100] ;  /* 0x01810000c810783b */ /* 0x000fe80000000200 */
[----:B------:R-:W5:Y:S03]  /*2670*/  LDSM.16.M88.4 R80, [R203+0x4800] ;  /* 0x00480000cb50783b */ /* 0x000f660000000200 */
[C---:B-1----:R-:W-:Y:S08]  /*2680*/  HMMA.16816.F32 R48, R12.reuse, R40, R32 ;  /* 0x000000280c30723c */ /* 0x042ff00000001820 */
[C---:B------:R-:W-:Y:S08]  /*2690*/  HMMA.16816.F32 R44, R12.reuse, R42, R28 ;  /* 0x0000002a0c2c723c */ /* 0x040ff0000000181c */
[C---:B------:R-:W-:Y:S08]  /*26a0*/  HMMA.16816.F32 R40, R12.reuse, R36, R24 ;  /* 0x000000240c28723c */ /* 0x040ff00000001818 */
[C---:B------:R-:W-:Y:S08]  /*26b0*/  HMMA.16816.F32 R36, R12.reuse, R38, R20 ;  /* 0x000000260c24723c */ /* 0x040ff00000001814 */
[C---:B--2---:R-:W-:Y:S01]  /*26c0*/  HMMA.16816.F32 R28, R12.reuse, R62, R68 ;  /* 0x0000003e0c1c723c */ /* 0x044fe20000001844 */
[----:B------:R-:W1:Y:S07]  /*26d0*/  LDSM.16.M88.4 R68, [R203+0x5000] ;  /* 0x00500000cb44783b */ /* 0x000e6e0000000200 */
[C---:B---3--:R-:W-:Y:S08]  /*26e0*/  HMMA.16816.F32 R20, R12.reuse, R86, R52 ;  /* 0x000000560c14723c */ /* 0x048ff00000001834 */
[C---:B------:R-:W-:Y:S08]  /*26f0*/  HMMA.16816.F32 R32, R12.reuse, R60, R56 ;  /* 0x0000003c0c20723c */ /* 0x040ff00000001838 */
[----:B------:R-:W-:Y:S01]  /*2700*/  HMMA.16816.F32 R24, R12, R84, R64 ;  /* 0x000000540c18723c */ /* 0x000fe20000001840 */
[----:B------:R-:W-:Y:S04]  /*2710*/  LDSM.16.M88.4 R64, [R198+0xc100] ;  /* 0x00c10000c640783b */ /* 0x000fe80000000200 */
[----:B------:R-:W-:Y:S03]  /*2720*/  LDSM.16.M88.4 R84, [R197+0x5800] ;  /* 0x00580000c554783b */ /* 0x000fe60000000200 */
[C---:B------:R-:W-:Y:S08]  /*2730*/  HMMA.16816.F32 R12, R8.reuse, R92, R48 ;  /* 0x0000005c080c723c */ /* 0x040ff00000001830 */
[C---:B------:R-:W-:Y:S01]  /*2740*/  HMMA.16816.F32 R48, R8.reuse, R94, R44 ;  /* 0x0000005e0830723c */ /* 0x040fe2000000182c */
[----:B------:R-:W-:Y:S07]  /*2750*/  LDSM.16.M88.4 R92, [R197+0x4000] ;  /* 0x00400000c55c783b */ /* 0x000fee0000000200 */
[C---:B------:R-:W-:Y:S08]  /*2760*/  HMMA.16816.F32 R44, R8.reuse, R72, R40 ;  /* 0x00000048082c723c */ /* 0x040ff00000001828 */
[C---:B------:R-:W-:Y:S08]  /*2770*/  HMMA.16816.F32 R60, R8.reuse, R74, R36 ;  /* 0x0000004a083c723c */ /* 0x040ff00000001824 */
[C---:B------:R-:W-:Y:S08]  /*2780*/  HMMA.16816.F32 R52, R8.reuse, R90, R28 ;  /* 0x0000005a0834723c */ /* 0x040ff0000000181c */
[C---:B----4-:R-:W-:Y:S01]  /*2790*/  HMMA.16816.F32 R28, R8.reuse, R78, R20 ;  /* 0x0000004e081c723c */ /* 0x050fe20000001814 */
[----:B------:R-:W2:Y:S07]  /*27a0*/  LDSM.16.M88.4 R20, [R203+0x5800] ;  /* 0x00580000cb14783b */ /* 0x000eae0000000200 */
[C---:B------:R-:W-:Y:S01]  /*27b0*/  HMMA.16816.F32 R56, R8.reuse, R88, R32 ;  /* 0x000000580838723c */ /* 0x040fe20000001820 */
[----:B------:R-:W-:Y:S07]  /*27c0*/  LDSM.16.M88.4 R88, [R197+0x4800] ;  /* 0x00480000c558783b */ /* 0x000fee0000000200 */
[----:B------:R-:W-:Y:S01]  /*27d0*/  HMMA.16816.F32 R72, R8, R76, R24 ;  /* 0x0000004c0848723c */ /* 0x000fe20000001818 */
[----:B------:R-:W3:Y:S04]  /*27e0*/  LDSM.16.M88.4 R8, [R202+0x18100] ;  /* 0x01810000ca08783b */ /* 0x000ee80000000200 */
[----:B------:R-:W-:Y:S03]  /*27f0*/  LDSM.16.M88.4 R76, [R198+0xd900] ;  /* 0x00d90000c64c783b */ /* 0x000fe60000000200 */
[C---:B-----5:R-:W-:Y:S01]  /*2800*/  HMMA.16816.F32 R36, R16.reuse, R80, R44 ;  /* 0x000000501024723c */ /* 0x060fe2000000182c */
[----:B------:R-:W4:Y:S07]  /*2810*/  LDSM.16.M88.4 R44, [R198+0xc900] ;  /* 0x00c90000c62c783b */ /* 0x000f2e0000000200 */
[C---:B------:R-:W-:Y:S01]  /*2820*/  HMMA.16816.F32 R32, R16.reuse, R82, R60 ;  /* 0x000000521020723c */ /* 0x040fe2000000183c */
[----:B------:R-:W5:Y:S07]  /*2830*/  LDSM.16.M88.4 R80, [R198+0xd100] ;  /* 0x00d10000c650783b */ /* 0x000f6e0000000200 */
[C---:B------:R-:W-:Y:S01]  /*2840*/  HMMA.16816.F32 R24, R16.reuse, R96, R12 ;  /* 0x000000601018723c */ /* 0x040fe2000000180c */
[----:B------:R-:W3:Y:S07]  /*2850*/  LDSM.16.M88.4 R12, [R201+0x18100] ;  /* 0x01810000c90c783b */ /* 0x000eee0000000200 */
[C---:B------:R-:W-:Y:S08]  /*2860*/  HMMA.16816.F32 R40, R16.reuse, R98, R48 ;  /* 0x000000621028723c */ /* 0x040ff00000001830 */
[C---:B-1----:R-:W-:Y:S08]  /*2870*/  HMMA.16816.F32 R48, R16.reuse, R68, R56 ;  /* 0x000000441030723c */ /* 0x042ff00000001838 */
[C---:B------:R-:W-:Y:S01]  /*2880*/  HMMA.16816.F32 R52, R16.reuse, R70, R52 ;  /* 0x000000461034723c */ /* 0x040fe20000001834 */
[----:B------:R-:W1:Y:S07]  /*2890*/  LDSM.16.M88.4 R68, [R197+0x5000] ;  /* 0x00500000c544783b */ /* 0x000e6e0000000200 */
[C---:B--2---:R-:W-:Y:S01]  /*28a0*/  HMMA.16816.F32 R56, R16.reuse, R20, R72 ;  /* 0x000000141038723c */ /* 0x044fe20000001848 */
[----:B------:R-:W-:Y:S07]  /*28b0*/  LDSM.16.M88.4 R72, [R192+0xf100] ;  /* 0x00f10000c048783b */ /* 0x000fee0000000200 */
[----:B------:R-:W-:Y:S01]  /*28c0*/  HMMA.16816.F32 R20, R16, R22, R28 ;  /* 0x000000161014723c */ /* 0x000fe2000000181c */
[----:B------:R-:W-:Y:S07]  /*28d0*/  LDSM.16.M88.4 R28, [R192+0xe100] ;  /* 0x00e10000c01c783b */ /* 0x000fee0000000200 */
[C---:B---3--:R-:W-:Y:S08]  /*28e0*/  HMMA.16816.F32 R16, R8.reuse, R64, R24 ;  /* 0x000000400810723c */ /* 0x048ff00000001818 */
[C---:B------:R-:W-:Y:S08]  /*28f0*/  HMMA.16816.F32 R60, R8.reuse, R66, R40 ;  /* 0x00000042083c723c */ /* 0x040ff00000001828 */
[C---:B----4-:R-:W-:Y:S08]  /*2900*/  HMMA.16816.F32 R64, R8.reuse, R44, R36 ;  /* 0x0000002c0840723c */ /* 0x050ff00000001824 */
[C---:B------:R-:W-:Y:S08]  /*2910*/  HMMA.16816.F32 R40, R8.reuse, R46, R32 ;  /* 0x0000002e0828723c */ /* 0x040ff00000001820 */
[C---:B-----5:R-:W-:Y:S08]  /*2920*/  HMMA.16816.F32 R44, R8.reuse, R80, R48 ;  /* 0x00000050082c723c */ /* 0x060ff00000001830 */
[C---:B------:R-:W-:Y:S01]  /*2930*/  HMMA.16816.F32 R48, R8.reuse, R82, R52 ;  /* 0x000000520830723c */ /* 0x040fe20000001834 */
[----:B------:R-:W-:Y:S07]  /*2940*/  LDSM.16.M88.4 R80, [R203+0x6000] ;  /* 0x00600000cb50783b */ /* 0x000fee0000000200 */
[C---:B------:R-:W-:Y:S01]  /*2950*/  HMMA.16816.F32 R52, R8.reuse, R76, R56 ;  /* 0x0000004c0834723c */ /* 0x040fe20000001838 */
[----:B------:R-:W-:Y:S07]  /*2960*/  LDSM.16.M88.4 R56, [R192+0xe900] ;  /* 0x00e90000c038783b */ /* 0x000fee0000000200 */
[----:B------:R-:W-:Y:S01]  /*2970*/  HMMA.16816.F32 R36, R8, R78, R20 ;  /* 0x0000004e0824723c */ /* 0x000fe20000001814 */
[----:B------:R-:W2:Y:S04]  /*2980*/  LDSM.16.M88.4 R8, [R199+0x1c100] ;  /* 0x01c10000c708783b */ /* 0x000ea80000000200 */
[----:B------:R-:W-:Y:S03]  /*2990*/  LDSM.16.M88.4 R76, [R192+0xf900] ;  /* 0x00f90000c04c783b */ /* 0x000fe60000000200 */
[C---:B------:R-:W-:Y:S01]  /*29a0*/  HMMA.16816.F32 R24, R12.reuse, R92, R16 ;  /* 0x0000005c0c18723c */ /* 0x040fe20000001810 */
[----:B------:R-:W3:Y:S07]  /*29b0*/  LDSM.16.M88.4 R16, [R200+0x1c100] ;  /* 0x01c10000c810783b */ /* 0x000eee0000000200 */
[C---:B------:R-:W-:Y:S08]  /*29c0*/  HMMA.16816.F32 R20, R12.reuse, R94, R60 ;  /* 0x0000005e0c14723c */ /* 0x040ff0000000183c */
[C---:B------:R-:W-:Y:S08]  /*29d0*/  HMMA.16816.F32 R32, R12.reuse, R88, R64 ;  /* 0x000000580c20723c */ /* 0x040ff00000001840 */
[C---:B------:R-:W-:Y:S08]  /*29e0*/  HMMA.16816.F32 R40, R12.reuse, R90, R40 ;  /* 0x0000005a0c28723c */ /* 0x040ff00000001828 */
[C---:B------:R-:W-:Y:S08]  /*29f0*/  HMMA.16816.F32 R64, R12.reuse, R84, R52 ;  /* 0x000000540c40723c */ /* 0x040ff00000001834 */
[C---:B-1----:R-:W-:Y:S08]  /*2a00*/  HMMA.16816.F32 R44, R12.reuse, R68, R44 ;  /* 0x000000440c2c723c */ /* 0x042ff0000000182c */
[----:B------:R-:W-:Y:S01]  /*2a10*/  HMMA.16816.F32 R48, R12, R70, R48 ;  /* 0x000000460c30723c */ /* 0x000fe20000001830 */
[----:B------:R-:W-:Y:S07]  /*2a20*/  LDSM.16.M88.4 R68, [R203+0x7800] ;  /* 0x00780000cb44783b */ /* 0x000fee0000000200 */
[C---:B--2---:R-:W-:Y:S08]  /*2a30*/  HMMA.16816.F32 R52, R8.reuse, R28, R24 ;  /* 0x0000001c0834723c */ /* 0x044ff00000001818 */
[----:B------:R-:W-:Y:S01]  /*2a40*/  HMMA.16816.F32 R20, R8, R30, R20 ;  /* 0x0000001e0814723c */ /* 0x000fe20000001814 */
[----:B------:R-:W1:Y:S07]  /*2a50*/  LDSM.16.M88.4 R28, [R203+0x6800] ;  /* 0x00680000cb1c783b */ /* 0x000e6e0000000200 */
[----:B------:R-:W-:Y:S01]  /*2a60*/  HMMA.16816.F32 R60, R12, R86, R36 ;  /* 0x000000560c3c723c */ /* 0x000fe20000001824 */
[----:B------:R-:W-:Y:S04]  /*2a70*/  LDSM.16.M88.4 R12, [R202+0x1c100] ;  /* 0x01c10000ca0c783b */ /* 0x000fe80000000200 */
[----:B------:R-:W2:Y:S03]  /*2a80*/  LDSM.16.M88.4 R84, [R198+0xe100] ;  /* 0x00e10000c654783b */ /* 0x000ea60000000200 */
[C---:B------:R-:W-:Y:S08]  /*2a90*/  HMMA.16816.F32 R24, R8.reuse, R56, R32 ;  /* 0x000000380818723c */ /* 0x040ff00000001820 */
[C---:B------:R-:W-:Y:S01]  /*2aa0*/  HMMA.16816.F32 R32, R8.reuse, R58, R40 ;  /* 0x0000003a0820723c */ /* 0x040fe20000001828 */
[----:B------:R-:W4:Y:S04]  /*2ab0*/  LDSM.16.M88.4 R40, [R203+0x7000] ;  /* 0x00700000cb28783b */ /* 0x000f280000000200 */
[----:B------:R-:W-:Y:S03]  /*2ac0*/  LDSM.16.M88.4 R56, [R197+0x6800] ;  /* 0x00680000c538783b */ /* 0x000fe60000000200 */
[C---:B------:R-:W-:Y:S08]  /*2ad0*/  HMMA.16816.F32 R36, R8.reuse, R72, R44 ;  /* 0x000000480824723c */ /* 0x040ff0000000182c */
[----:B------:R-:W-:Y:S01]  /*2ae0*/  HMMA.16816.F32 R48, R8, R74, R48 ;  /* 0x0000004a0830723c */ /* 0x000fe20000001830 */
[----:B------:R-:W5:Y:S07]  /*2af0*/  LDSM.16.M88.4 R72, [R198+0xe900] ;  /* 0x00e90000c648783b */ /* 0x000f6e0000000200 */
[----:B---3--:R-:W-:Y:S08]  /*2b00*/  HMMA.16816.F32 R44, R16, R80, R52 ;  /* 0x00000050102c723c */ /* 0x008ff00000001834 */
[C---:B------:R-:W-:Y:S08]  /*2b10*/  HMMA.16816.F32 R64, R8.reuse, R76, R64 ;  /* 0x0000004c0840723c */ /* 0x040ff00000001840 */
[----:B------:R-:W-:Y:S01]  /*2b20*/  HMMA.16816.F32 R76, R8, R78, R60 ;  /* 0x0000004e084c723c */ /* 0x000fe2000000183c */
[----:B------:R-:W-:Y:S07]  /*2b30*/  LDSM.16.M88.4 R8, [R201+0x1c100] ;  /* 0x01c10000c908783b */ /* 0x000fee0000000200 */
[C---:B------:R-:W-:Y:S01]  /*2b40*/  HMMA.16816.F32 R88, R16.reuse, R82, R20 ;  /* 0x000000521058723c */ /* 0x040fe20000001814 */
[----:B------:R-:W3:Y:S07]  /*2b50*/  LDSM.16.M88.4 R80, [R197+0x6000] ;  /* 0x00600000c550783b */ /* 0x000eee0000000200 */
[----:B-1----:R-:W-:Y:S08]  /*2b60*/  HMMA.16816.F32 R24, R16, R28, R24 ;  /* 0x0000001c1018723c */ /* 0x002ff00000001818 */
[----:B--2---:R-:W-:Y:S08]  /*2b70*/  HMMA.16816.F32 R20, R12, R84, R44 ;  /* 0x000000540c14723c */ /* 0x004ff0000000182c */
[C---:B------:R-:W-:Y:S01]  /*2b80*/  HMMA.16816.F32 R28, R16.reuse, R30, R32 ;  /* 0x0000001e101c723c */ /* 0x040fe20000001820 */
[----:B------:R-:W-:Y:S07]  /*2b90*/  LDSM.16.M88.4 R32, [R197+0x7000] ;  /* 0x00700000c520783b */ /* 0x000fee0000000200 */
[C---:B----4-:R-:W-:Y:S08]  /*2ba0*/  HMMA.16816.F32 R36, R16.reuse, R40, R36 ;  /* 0x000000281024723c */ /* 0x050ff00000001824 */
[C---:B------:R-:W-:Y:S01]  /*2bb0*/  HMMA.16816.F32 R48, R16.reuse, R42, R48 ;  /* 0x0000002a1030723c */ /* 0x040fe20000001830 */
[----:B------:R-:W1:Y:S07]  /*2bc0*/  LDSM.16.M88.4 R40, [R198+0xf100] ;  /* 0x00f10000c628783b */ /* 0x000e6e0000000200 */
[----:B------:R-:W-:Y:S01]  /*2bd0*/  HMMA.16816.F32 R60, R16, R68, R64 ;  /* 0x00000044103c723c */ /* 0x000fe20000001840 */
[----:B------:R-:W2:Y:S07]  /*2be0*/  LDSM.16.M88.4 R64, [R198+0xf900] ;  /* 0x00f90000c640783b */ /* 0x000eae0000000200 */
[----:B-----5:R-:W-:Y:S08]  /*2bf0*/  HMMA.16816.F32 R44, R12, R72, R24 ;  /* 0x000000480c2c723c */ /* 0x020ff00000001818 */
[----:B------:R-:W-:Y:S08]  /*2c00*/  HMMA.16816.F32 R52, R16, R70, R76 ;  /* 0x000000461034723c */ /* 0x000ff0000000184c */
[----:B---3--:R-:W-:Y:S08]  /*2c10*/  HMMA.16816.F32 R68, R8, R80, R20 ;  /* 0x000000500844723c */ /* 0x008ff00000001814 */
[----:B------:R-:W-:Y:S08]  /*2c20*/  HMMA.16816.F32 R28, R12, R74, R28 ;  /* 0x0000004a0c1c723c */ /* 0x000ff0000000181c */
[----:B------:R-:W-:Y:S08]  /*2c30*/  HMMA.16816.F32 R44, R8, R56, R44 ;  /* 0x00000038082c723c */ /* 0x000ff0000000182c */
[----:B-1----:R-:W-:Y:S01]  /*2c40*/  HMMA.16816.F32 R24, R12, R40, R36 ;  /* 0x000000280c18723c */ /* 0x002fe20000001824 */
[----:B------:R-:W1:Y:S01]  /*2c50*/  LDSM.16.M88.4 R36, [R197+0x7800] ;  /* 0x00780000c524783b */ /* 0x000e620000000200 */
[----:B------:R-:W-:Y:S01]  /*2c60*/  FMUL.FTZ R2, R68, c[0x0][0x320] ;  /* 0x0000c80044027a20 */ /* 0x000fe20000410000 */
[----:B------:R-:W-:-:S04]  /*2c70*/  DEPBAR.LE SB0, 0x0 ;  /* 0x000080000000791a */ /* 0x000fc80000000000 */
[----:B------:R-:W-:Y:S01]  /*2c80*/  BAR.SYNC.DEFER_BLOCKING 0x0 ;  /* 0x0000000000007b1d */ /* 0x000fe20000010000 */
[----:B------:R-:W-:Y:S08]  /*2c90*/  HMMA.16816.F32 R56, R8, R58, R28 ;  /* 0x0000003a0838723c */ /* 0x000ff0000000181c */
[C---:B--2---:R-:W-:Y:S01]  /*2ca0*/  HMMA.16816.F32 R16, R12.reuse, R64, R60 ;  /* 0x000000400c10723c */ /* 0x044fe2000000183c */
[----:B------:R2:W3:Y:S07]  /*2cb0*/  MUFU.TANH R61, R2 ;  /* 0x00000002003d7308 */ /* 0x0004ee0000002400 */
[----:B------:R-:W-:Y:S01]  /*2cc0*/  HMMA.16816.F32 R20, R12, R42, R48 ;  /* 0x0000002a0c14723c */ /* 0x000fe20000001830 */
[----:B------:R-:W-:Y:S01]  /*2cd0*/  @!PT LDS RZ, [RZ] ;  /* 0x00000000fffff984 */ /* 0x000fe20000000800 */
[----:B------:R-:W-:Y:S01]  /*2ce0*/  @!PT LDS RZ, [RZ] ;  /* 0x00000000fffff984 */ /* 0x000fe20000000800 */
[----:B------:R-:W-:Y:S01]  /*2cf0*/  @!PT LDS RZ, [RZ] ;  /* 0x00000000fffff984 */ /* 0x000fe20000000800 */
[----:B------:R4:W-:Y:S07]  /*2d00*/  @P0 LDGSTS.E.BYPASS.LTC128B.128 [R233+0x8100], [R100.64], !P3 ;  /* 0x0810000064e90fae */ /* 0x0009ee000d901d48 */
[----:B------:R-:W-:Y:S01]  /*2d10*/  FMUL.FTZ R6, R57, c[0x0][0x320] ;  /* 0x0000c80039067a20 */ /* 0x000fe20000410000 */
[----:B------:R-:W-:Y:S01]  /*2d20*/  HMMA.16816.F32 R48, R8, R32, R24 ;  /* 0x000000200830723c */ /* 0x000fe20000001818 */
[----:B--2---:R-:W-:Y:S01]  /*2d30*/  FMUL.FTZ R2, R69, c[0x0][0x320] ;  /* 0x0000c80045027a20 */ /* 0x004fe20000410000 */
[----:B------:R4:W-:Y:S01]  /*2d40*/  @P0 LDGSTS.E.BYPASS.LTC128B.128 [R233+0xa100], [R100.64+0x80], !P6 ;  /* 0x0a10008064e90fae */ /* 0x0009e2000f101d48 */
[----:B------:R2:W1:Y:S03]  /*2d50*/  MUFU.TANH R26, R6 ;  /* 0x00000006001a7308 */ /* 0x0004660000002400 */
[----:B------:R4:W-:Y:S02]  /*2d60*/  @P0 LDGSTS.E.BYPASS.LTC128B.128 [R233+0xc100], [R100.64+0x100], !P5 ;  /* 0x0c10010064e90fae */ /* 0x0009e4000e901d48 */
[----:B------:R-:W-:Y:S02]  /*2d70*/  HMMA.16816.F32 R52, R12, R66, R52 ;  /* 0x000000420c34723c */ /* 0x000fe40000001834 */
[----:B------:R4:W-:Y:S01]  /*2d80*/  @P0 LDGSTS.E.BYPASS.LTC128B.128 [R233+0xe100], [R100.64+0x180], !P4 ;  /* 0x0e10018064e90fae */ /* 0x0009e2000e101d48 */
[----:B------:R5:W3:Y:S03]  /*2d90*/  MUFU.TANH R28, R2 ;  /* 0x00000002001c7308 */ /* 0x000ae60000002400 */
[----:B------:R4:W-:Y:S02]  /*2da0*/  @P0 LDGSTS.E.BYPASS.LTC128B.128 [R233+0x9100], [R102.64], !P3 ;  /* 0x0910000066e90fae */ /* 0x0009e4000d901d48 */
[----:B------:R-:W-:Y:S02]  /*2db0*/  HMMA.16816.F32 R32, R8, R34, R20 ;  /* 0x000000220820723c */ /* 0x000fe40000001814 */
[----:B------:R4:W-:Y:S01]  /*2dc0*/  @P0 LDGSTS.E.BYPASS.LTC128B.128 [R233+0xb100], [R102.64+0x80], !P6 ;  /* 0x0b10008066e90fae */ /* 0x0009e2000f101d48 */
[----:B--2---:R-:W-:Y:S01]  /*2dd0*/  LOP3.LUT R6, R3, 0xffffff8, RZ, 0xc0, !PT ;  /* 0x0ffffff803067812 */ /* 0x004fe200078ec0ff */
[----:B------:R-:W-:-:S02]  /*2de0*/  IMAD.IADD R3, R109, 0x1, -R7 ;  /* 0x000000016d037824 */ /* 0x000fc400078e0a07 */
[----:B------:R4:W-:Y:S02]  /*2df0*/  @P0 LDGSTS.E.BYPASS.LTC128B.128 [R233+0xd100], [R102.64+0x100], !P5 ;  /* 0x0d10010066e90fae */ /* 0x0009e4000e901d48 */
[----:B-1----:R-:W-:Y:S01]  /*2e00*/  HMMA.16816.F32 R40, R8, R36, R16 ;  /* 0x000000240828723c */ /* 0x002fe20000001810 */
[----:B------:R-:W-:Y:S01]  /*2e10*/  LEA.HI R7, R3, R3, RZ, 0x1 ;  /* 0x0000000303077211 */ /* 0x000fe200078f08ff */
[----:B------:R4:W-:Y:S01]  /*2e20*/  @P0 LDGSTS.E.BYPASS.LTC128B.128 [R233+0xf100], [R102.64+0x180], !P4 ;  /* 0x0f10018066e90fae */ /* 0x0009e2000e101d48 */
[----:B-----5:R-:W-:Y:S02]  /*2e30*/  FMUL.FTZ R2, R70, c[0x0][0x320] ;  /* 0x0000c80046027a20 */ /* 0x020fe40000410000 */
[----:B------:R-:W-:Y:S01]  /*2e40*/  LOP3.LUT R7, R7, 0x1ffffffe, RZ, 0xc0, !PT ;  /* 0x1ffffffe07077812 */ /* 0x000fe200078ec0ff */
[----:B------:R-:W0:Y:S01]  /*2e50*/  LDGDEPBAR ;  /* 0x00000000000079af */ /* 0x000e220000000000 */
[----:B------:R1:W2:Y:S01]  /*2e60*/  MUFU.TANH R62, R2 ;  /* 0x00000002003e7308 */ /* 0x0002a20000002400 */
[----:B------:R-:W-:Y:S01]  /*2e70*/  IMAD.IADD R16, R105, 0x1, -R6 ;  /* 0x0000000169107824 */ /* 0x000fe200078e0a06 */
[----:B------:R-:W-:Y:S01]  /*2e80*/  HMMA.16816.F32 R20, R12, R86, R88 ;  /* 0x000000560c14723c */ /* 0x000fe20000001858 */
[----:B------:R-:W-:-:S02]  /*2e90*/  IMAD.IADD R7, R3, 0x1, -R7 ;  /* 0x0000000103077824 */ /* 0x000fc400078e0a07 */
[----:B------:R-:W-:-:S04]  /*2ea0*/  FMUL.FTZ R17, R48, c[0x0][0x320] ;  /* 0x0000c80030117a20 */ /* 0x000fc80000410000 */
[----:B------:R-:W-:Y:S01]  /*2eb0*/  FMUL.FTZ R13, R32, c[0x0][0x320] ;  /* 0x0000c800200d7a20 */ /* 0x000fe20000410000 */
[----:B------:R-:W-:Y:S01]  /*2ec0*/  HMMA.16816.F32 R36, R8, R38, R52 ;  /* 0x000000260824723c */ /* 0x000fe20000001834 */
[----:B------:R-:W2:Y:S01]  /*2ed0*/  MUFU.TANH R25, R17 ;  /* 0x0000001100197308 */ /* 0x000ea20000002400 */
[----:B-1----:R-:W-:-:S07]  /*2ee0*/  FMUL.FTZ R2, R44, c[0x0][0x320] ;  /* 0x0000c8002c027a20 */ /* 0x002fce0000410000 */
[----:B------:R-:W1:Y:S07]  /*2ef0*/  MUFU.TANH R24, R13 ;  /* 0x0000000d00187308 */ /* 0x000e6e0000002400 */
[----:B------:R-:W-:Y:S01]  /*2f00*/  HMMA.16816.F32 R20, R8, R82, R20 ;  /* 0x000000520814723c */ /* 0x000fe20000001814 */
[----:B------:R5:W1:Y:S06]  /*2f10*/  MUFU.TANH R60, R2 ;  /* 0x00000002003c7308 */ /* 0x000a6c0000002400 */
[----:B------:R-:W-:-:S06]  /*2f20*/  FMUL.FTZ R9, R49, c[0x0][0x320] ;  /* 0x0000c80031097a20 */ /* 0x000fcc0000410000 */
[----:B------:R-:W1:Y:S01]  /*2f30*/  MUFU.TANH R9, R9 ;  /* 0x0000000900097308 */ /* 0x000e620000002400 */
[----:B-----5:R-:W-:-:S07]  /*2f40*/  FMUL.FTZ R2, R45, c[0x0][0x320] ;  /* 0x0000c8002d027a20 */ /* 0x020fce0000410000 */
[----:B------:R5:W1:Y:S02]  /*2f50*/  MUFU.TANH R44, R2 ;  /* 0x00000002002c7308 */ /* 0x000a640000002400 */
[----:B-----5:R-:W-:-:S06]  /*2f60*/  FMUL.FTZ R2, R56, c[0x0][0x320] ;  /* 0x0000c80038027a20 */ /* 0x020fcc0000410000 */
[----:B------:R5:W1:Y:S02]  /*2f70*/  MUFU.TANH R31, R2 ;  /* 0x00000002001f7308 */ /* 0x000a640000002400 */
[----:B-----5:R-:W-:-:S05]  /*2f80*/  LOP3.LUT R2, R106, 0xffffffe0, RZ, 0xc0, !PT ;  /* 0xffffffe06a027812 */ /* 0x020fca00078ec0ff */
[----:B------:R-:W-:-:S05]  /*2f90*/  IMAD.IADD R2, R109, 0x1, -R2 ;  /* 0x000000016d027824 */ /* 0x000fca00078e0a02 */
[----:B------:R-:W-:-:S04]  /*2fa0*/  SHF.R.S32.HI R18, RZ, 0x1f, R2 ;  /* 0x0000001fff127819 */ /* 0x000fc80000011402 */
[----:B------:R-:W-:-:S04]  /*2fb0*/  LEA.HI R6, R18, R2, RZ, 0x2 ;  /* 0x0000000212067211 */ /* 0x000fc800078f10ff */
[----:B------:R-:W-:-:S05]  /*2fc0*/  LEA.HI.SX32 R12, R6, R181, 0x1e ;  /* 0x000000b5060c7211 */ /* 0x000fca00078ff2ff */
[----:B------:R-:W-:-:S04]  /*2fd0*/  IMAD R3, R16, 0x10, R12 ;  /* 0x0000001010037824 */ /* 0x000fc800078e020c */
[----:B------:R-:W-:Y:S02]  /*2fe0*/  IMAD R108, R7, 0x8, R3 ;  /* 0x00000008076c7824 */ /* 0x000fe400078e0203 */
[----:B------:R-:W-:Y:S02]  /*2ff0*/  FMUL.FTZ R3, R33, c[0x0][0x320] ;  /* 0x0000c80021037a20 */ /* 0x000fe40000410000 */
[----:B------:R-:W-:Y:S01]  /*3000*/  IMAD.MOV.U32 R12, RZ, RZ, R108 ;  /* 0x000000ffff0c7224 */ /* 0x000fe200078e006c */
[----:B------:R-:W-:Y:S01]  /*3010*/  STL [R1+0x6c], R108 ;  /* 0x00006c6c01007387 */ /* 0x000fe20000100800 */
[----:B------:R5:W1:Y:S01]  /*3020*/  MUFU.TANH R19, R3 ;  /* 0x0000000300137308 */ /* 0x000a620000002400 */
[----:B------:R-:W-:-:S07]  /*3030*/  FMUL.FTZ R7, R40, c[0x0][0x320] ;  /* 0x0000c80028077a20 */ /* 0x000fce0000410000 */
[----:B------:R1:W1:Y:S01]  /*3040*/  MUFU.TANH R18, R7 ;  /* 0x0000000700127308 */ /* 0x0002620000002400 */
[----:B-----5:R-:W-:Y:S01]  /*3050*/  LOP3.LUT R3, R6, 0x7ffffffc, RZ, 0xc0, !PT ;  /* 0x7ffffffc06037812 */ /* 0x020fe200078ec0ff */
[----:B------:R-:W-:-:S04]  /*3060*/  @P2 IMAD.HI.U32 R6, R108, c[0x0][0x2c8], RZ ;  /* 0x0000b2006c062a27 */ /* 0x000fc800078e00ff */
[----:B------:R-:W-:Y:S01]  /*3070*/  IMAD.IADD R3, R2, 0x1, -R3 ;  /* 0x0000000102037824 */ /* 0x000fe200078e0a03 */
[----:B------:R-:W-:Y:S02]  /*3080*/  @P2 SHF.R.U32.HI R12, RZ, c[0x0][0x2cc], R6 ;  /* 0x0000b300ff0c2a19 */ /* 0x000fe40000011606 */
[----:B------:R-:W-:Y:S01]  /*3090*/  IADD3 R2, -R104, c[0x0][0x1d0], R113 ;  /* 0x0000740068027a10 */ /* 0x000fe20007ffe171 */
[----:B------:R-:W-:Y:S01]  /*30a0*/  IMAD.SHL.U32 R32, R3, 0x2, RZ ;  /* 0x0000000203207824 */ /* 0x000fe200078e00ff */
[----:B------:R-:W-:Y:S01]  /*30b0*/  ISETP.LE.AND P2, PT, R113, c[0x0][0x32c], PT ;  /* 0x0000cb0071007a0c */ /* 0x000fe20003f43270 */
[----:B------:R-:W5:Y:S01]  /*30c0*/  SHFL.IDX PT, R6, R12, RZ, 0x1c1f ;  /* 0x001c1fff0c067589 */ /* 0x000f6200000e0000 */
[----:B------:R-:W-:Y:S02]  /*30d0*/  FMUL.FTZ R3, R36, c[0x0][0x320] ;  /* 0x0000c80024037a20 */ /* 0x000fe40000410000 */
[----:B-1----:R-:W-:Y:S01]  /*30e0*/  FMUL.FTZ R7, R41, c[0x0][0x320] ;  /* 0x0000c80029077a20 */ /* 0x002fe20000410000 */
[----:B------:R4:W-:Y:S01]  /*30f0*/  STL [R1+0x40], R32 ;  /* 0x0000402001007387 */ /* 0x0009e20000100800 */
[----:B------:R1:W1:Y:S01]  /*3100*/  MUFU.TANH R16, R3 ;  /* 0x0000000300107308 */ /* 0x0002620000002400 */
[----:B------:R-:W-:-:S02]  /*3110*/  IADD3 R2, R2, -c[0x0][0x168], -R32 ;  /* 0x80005a0002027a10 */ /* 0x000fc40007ffe820 */
[----:B------:R-:W-:Y:S02]  /*3120*/  IADD3 R13, -R32, c[0x0][0x1d0], -R104 ;  /* 0x00007400200d7a10 */ /* 0x000fe40007ffe968 */
[C---:B------:R-:W-:Y:S02]  /*3130*/  IADD3 R8, R2.reuse, c[0x0][0x328], RZ ;  /* 0x0000ca0002087a10 */ /* 0x040fe40007ffe0ff */
[----:B------:R-:W-:Y:S01]  /*3140*/  IADD3 R14, R2, UR6, RZ ;  /* 0x00000006020e7c10 */ /* 0x000fe2000fffe0ff */
[----:B------:R-:W2:Y:S01]  /*3150*/  MUFU.TANH R17, R7 ;  /* 0x0000000700117308 */ /* 0x000ea20000002400 */
[----:B------:R-:W-:Y:S02]  /*3160*/  FMUL.FTZ R2, R20, c[0x0][0x320] ;  /* 0x0000c80014027a20 */ /* 0x000fe40000410000 */
[----:B-1----:R-:W-:-:S05]  /*3170*/  FMUL.FTZ R3, R37, c[0x0][0x320] ;  /* 0x0000c80025037a20 */ /* 0x002fca0000410000 */
[----:B------:R5:W1:Y:S08]  /*3180*/  MUFU.TANH R10, R2 ;  /* 0x00000002000a7308 */ /* 0x000a700000002400 */
[----:B------:R1:W1:Y:S01]  /*3190*/  MUFU.TANH R15, R3 ;  /* 0x00000003000f7308 */ /* 0x0002620000002400 */
[----:B-----5:R-:W-:Y:S02]  /*31a0*/  IMAD.IADD R2, R14, 0x1, R6 ;  /* 0x000000010e027824 */ /* 0x020fe400078e0206 */
[----:B-1----:R-:W-:-:S05]  /*31b0*/  FMUL.FTZ R3, R21, c[0x0][0x320] ;  /* 0x0000c80015037a20 */ /* 0x002fca0000410000 */
[----:B------:R1:W1:Y:S02]  /*31c0*/  MUFU.TANH R11, R3 ;  /* 0x00000003000b7308 */ /* 0x0002640000002400 */
[----:B-1----:R-:W-:-:S05]  /*31d0*/  IMAD.IADD R3, R8, 0x1, R6 ;  /* 0x0000000108037824 */ /* 0x002fca00078e0206 */
[----:B------:R-:W-:Y:S01]  /*31e0*/  IMNMX R3, R3, R13, PT ;  /* 0x0000000d03037217 */ /* 0x000fe20003800200 */
[----:B------:R-:W-:Y:S05]  /*31f0*/  @!P2 BRA `(.L_x_875) ;  /* 0x000001400000a947 */ /* 0x000fea0003800000 */
[----:B--234-:R-:W-:Y:S01]  /*3200*/  IADD3 R6, R6, c[0x0][0x1d0], RZ ;  /* 0x0000740006067a10 */ /* 0x01cfe20007ffe0ff */
[----:B------:R-:W-:Y:S03]  /*3210*/  BSSY B0, `(.L_x_876) ;  /* 0x000000d000007945 */ /* 0x000fe60003800000 */
[----:B------:R-:W-:-:S04]  /*3220*/  IADD3 R6, R6, -c[0x0][0x168], RZ ;  /* 0x80005a0006067a10 */ /* 0x000fc80007ffe0ff */
[----:B------:R-:W-:-:S13]  /*3230*/  ISETP.GT.AND P0, PT, R6, -0x1, PT ;  /* 0xffffffff0600780c */ /* 0x000fda0003f04270 */
[----:B------:R-:W-:Y:S05]  /*3240*/  @P0 BRA `(.L_x_877) ;  /* 0x0000006000000947 */ /* 0x000fea0003800000 */
[----:B------:R-:W-:Y:S02]  /*3250*/  ISETP.NE.AND P0, PT, R113, c[0x0][0x32c], PT ;  /* 0x0000cb0071007a0c */ /* 0x000fe40003f05270 */
[----:B------:R-:W-:-:S11]  /*3260*/  LOP3.LUT R6, RZ, R6, RZ, 0x33, !PT ;  /* 0x00000006ff067212 */ /* 0x000fd600078e33ff */
[----:B------:R-:W-:-:S05]  /*3270*/  @P0 IMAD.HI.U32 R7, R6, c[0x0][0x330], RZ ;  /* 0x0000cc0006070a27 */ /* 0x000fca00078e00ff */
[----:B------:R-:W-:-:S04]  /*3280*/  @P0 SHF.R.U32.HI R6, RZ, c[0x0][0x334], R7 ;  /* 0x0000cd00ff060a19 */ /* 0x000fc80000011607 */
[----:B------:R-:W-:Y:S01]  /*3290*/  LOP3.LUT R6, RZ, R6, RZ, 0x33, !PT ;  /* 0x00000006ff067212 */ /* 0x000fe200078e33ff */
[----:B------:R-:W-:Y:S05]  /*32a0*/  BRA `(.L_x_878) ;  /* 0x0000003000007947 */ /* 0x000fea0003800000 */
.L_x_877:
[----:B------:R-:W-:-:S13]  /*32b0*/  ISETP.NE.AND P0, PT, R113, c[0x0][0x32c], PT ;  /* 0x0000cb0071007a0c */ /* 0x000fda0003f05270 */
[----:B------:R-:W-:-:S05]  /*32c0*/  @P0 IMAD.HI.U32 R7, R6, c[0x0][0x330], RZ ;  /* 0x0000cc0006070a27 */ /* 0x000fca00078e00ff */
[----:B------:R-:W-:Y:S02]  /*32d0*/  @P0 SHF.R.U32.HI R6, RZ, c[0x0][0x334], R7 ;  /* 0x0000cd00ff060a19 */ /* 0x000fe40000011607 */
.L_x_878:
[----:B------:R-:W-:Y:S05]  /*32e0*/  BSYNC B0 ;  /* 0x0000000000007941 */ /* 0x000fea0003800000 */
.L_x_876:
[----:B------:R-:W-:-:S04]  /*32f0*/  IMAD R6, R6, c[0x0][0x32c], -R104 ;  /* 0x0000cb0006067a24 */ /* 0x000fc800078e0a68 */
[----:B------:R-:W-:-:S05]  /*3300*/  IMAD.IADD R6, R6, 0x1, -R32 ;  /* 0x0000000106067824 */ /* 0x000fca00078e0a20 */
[----:B------:R-:W-:Y:S02]  /*3310*/  IADD3 R7, R6, c[0x0][0x32c], RZ ;  /* 0x0000cb0006077a10 */ /* 0x000fe40007ffe0ff */
[----:B------:R-:W-:Y:S02]  /*3320*/  IMNMX R2, R2, R6, !PT ;  /* 0x0000000602027217 */ /* 0x000fe40007800200 */
[----:B------:R-:W-:Y:S02]  /*3330*/  IMNMX R3, R3, R7, PT ;  /* 0x0000000703037217 */ /* 0x000fe40003800200 */
.L_x_875:
[----:B--234-:R-:W-:Y:S01]  /*3340*/  ISETP.GT.AND P1, PT, R184, RZ, PT ;  /* 0x000000ffb800720c */ /* 0x01cfe20003f24270 */
[----:B------:R-:W1:Y:S03]  /*3350*/  SHFL.IDX PT, R6, R12, 0x1, 0x1c1f ;  /* 0x003c1f000c067f89 */ /* 0x000e6600000e0000 */
[----:B------:R-:W-:-:S04]  /*3360*/  ISETP.GT.AND P0, PT, R2, RZ, P1 ;  /* 0x000000ff0200720c */ /* 0x000fc80000f04270 */
[----:B------:R-:W-:-:S04]  /*3370*/  ISETP.LT.OR P0, PT, R3, 0x1, P0 ;  /* 0x000000010300780c */ /* 0x000fc80000701670 */
[----:B------:R-:W-:Y:S02]  /*3380*/  FSEL R27, R61, -INF , !P0 ;  /* 0xff8000003d1b7808 */ /* 0x000fe40004000000 */
[----:B------:R-:W-:-:S04]  /*3390*/  ISETP.GT.AND P0, PT, R2, 0x1, P1 ;  /* 0x000000010200780c */ /* 0x000fc80000f04270 */
        /* <DEDUP_REMOVED lines=41> */
[----:B------:R-:W-:Y:S01]  /*3630*/  ISETP.GT.AND P0, PT, R2, 0x39, P1 ;  /* 0x000000390200780c */ /* 0x000fe20000f04270 */
[----:B------:R-:W-:-:S03]  /*3640*/  FMUL.FTZ R2, R47, c[0x0][0x320] ;  /* 0x0000c8002f027a20 */ /* 0x000fc60000410000 */
[----:B------:R-:W-:Y:S01]  /*3650*/  ISETP.LT.OR P0, PT, R3, 0x3a, P0 ;  /* 0x0000003a0300780c */ /* 0x000fe20000701670 */
[----:B------:R2:W3:Y:S01]  /*3660*/  MUFU.TANH R26, R2 ;  /* 0x00000002001a7308 */ /* 0x0004e20000002400 */
[----:B-1----:R-:W-:Y:S02]  /*3670*/  IMAD.IADD R3, R8, 0x1, R6 ;  /* 0x0000000108037824 */ /* 0x002fe400078e0206 */
[----:B------:R-:W-:-:S03]  /*3680*/  FSEL R174, R15, -INF , !P0 ;  /* 0xff8000000fae7808 */ /* 0x000fc60004000000 */
[----:B------:R-:W-:Y:S01]  /*3690*/  IMNMX R3, R3, R13, PT ;  /* 0x0000000d03037217 */ /* 0x000fe20003800200 */
[----:B--2---:R-:W-:-:S04]  /*36a0*/  FMUL.FTZ R2, R34, c[0x0][0x320] ;  /* 0x0000c80022027a20 */ /* 0x004fc80000410000 */
[----:B------:R1:W2:Y:S02]  /*36b0*/  MUFU.TANH R25, R2 ;  /* 0x0000000200197308 */ /* 0x0002a40000002400 */
[----:B-1----:R-:W-:-:S06]  /*36c0*/  FMUL.FTZ R2, R35, c[0x0][0x320] ;  /* 0x0000c80023027a20 */ /* 0x002fcc0000410000 */
[----:B------:R1:W4:Y:S02]  /*36d0*/  MUFU.TANH R24, R2 ;  /* 0x0000000200187308 */ /* 0x0003240000002400 */
[----:B-1----:R-:W-:-:S06]  /*36e0*/  FMUL.FTZ R2, R23, c[0x0][0x320] ;  /* 0x0000c80017027a20 */ /* 0x002fcc0000410000 */
[----:B------:R1:W1:Y:S02]  /*36f0*/  MUFU.TANH R21, R2 ;  /* 0x0000000200157308 */ /* 0x0002640000002400 */
        /* <DEDUP_REMOVED lines=22> */
[----:B-1----:R-:W-:Y:S01]  /*3860*/  IMAD.IADD R2, R14, 0x1, R6 ;  /* 0x000000010e027824 */ /* 0x002fe200078e0206 */
        /* <DEDUP_REMOVED lines=12> */
.L_x_881:
[----:B------:R-:W-:-:S13]  /*3930*/  ISETP.NE.AND P0, PT, R113, c[0x0][0x32c], PT ;  /* 0x0000cb0071007a0c */ /* 0x000fda0003f05270 */
[----:B------:R-:W-:-:S05]  /*3940*/  @P0 IMAD.HI.U32 R7, R6, c[0x0][0x330], RZ ;  /* 0x0000cc0006070a27 */ /* 0x000fca00078e00ff */
[----:B------:R-:W-:Y:S02]  /*3950*/  @P0 SHF.R.U32.HI R6, RZ, c[0x0][0x334], R7 ;  /* 0x0000cd00ff060a19 */ /* 0x000fe40000011607 */
.L_x_882:
[----:B------:R-:W-:Y:S05]  /*3960*/  BSYNC B0 ;  /* 0x0000000000007941 */ /* 0x000fea0003800000 */
.L_x_880:
[----:B------:R-:W-:-:S04]  /*3970*/  IMAD R6, R6, c[0x0][0x32c], -R104 ;  /* 0x0000cb0006067a24 */ /* 0x000fc800078e0a68 */
[----:B------:R-:W-:-:S05]  /*3980*/  IMAD.IADD R6, R6, 0x1, -R32 ;  /* 0x0000000106067824 */ /* 0x000fca00078e0a20 */
[----:B------:R-:W-:Y:S02]  /*3990*/  IADD3 R7, R6, c[0x0][0x32c], RZ ;  /* 0x0000cb0006077a10 */ /* 0x000fe40007ffe0ff */
[----:B------:R-:W-:Y:S02]  /*39a0*/  IMNMX R2, R2, R6, !PT ;  /* 0x0000000602027217 */ /* 0x000fe40007800200 */
[----:B------:R-:W-:Y:S02]  /*39b0*/  IMNMX R3, R3, R7, PT ;  /* 0x0000000703037217 */ /* 0x000fe40003800200 */
.L_x_879:
[----:B--234-:R-:W-:Y:S01]  /*39c0*/  ISETP.GT.AND P0, PT, R2, 0x1, P1 ;  /* 0x000000010200780c */ /* 0x01cfe20000f04270 */
[----:B------:R-:W-:Y:S01]  /*39d0*/  IMAD.SHL.U32 R193, R5, 0x2, RZ ;  /* 0x0000000205c17824 */ /* 0x000fe200078e00ff */
[----:B------:R-:W-:Y:S02]  /*39e0*/  FMNMX.FTZ R132, R27, R28, !PT ;  /* 0x0000001c1b847209 */ /* 0x000fe40007810000 */
[----:B------:R-:W-:Y:S01]  /*39f0*/  ISETP.LT.OR P0, PT, R3, 0x2, P0 ;  /* 0x000000020300780c */ /* 0x000fe20000701670 */
[----:B------:R-:W-:Y:S01]  /*3a00*/  IMAD R196, R0, 0x2, R193 ;  /* 0x0000000200c47824 */ /* 0x000fe200078e02c1 */
[----:B------:R-:W-:Y:S01]  /*3a10*/  FMNMX.FTZ R132, R29, R132, !PT ;  /* 0x000000841d847209 */ /* 0x000fe20007810000 */
[----:B------:R-:W-:Y:S01]  /*3a20*/  LDSM.16.MT88.4 R40, [R193+0x2100] ;  /* 0x00210000c128783b */ /* 0x000fe20000004200 */
[----:B------:R-:W-:-:S02]  /*3a30*/  FSEL R13, R20, -INF , !P0 ;  /* 0xff800000140d7808 */ /* 0x000fc40004000000 */
[----:B------:R-:W-:Y:S01]  /*3a40*/  ISETP.GT.AND P0, PT, R2, 0x8, P1 ;  /* 0x000000080200780c */ /* 0x000fe20000f04270 */
[----:B------:R-:W-:Y:S01]  /*3a50*/  LDSM.16.MT88.4 R32, [R196+0x2100] ;  /* 0x00210000c420783b */ /* 0x000fe20000004200 */
[----:B------:R-:W-:Y:S02]  /*3a60*/  FMNMX.FTZ R132, R30, R132, !PT ;  /* 0x000000841e847209 */ /* 0x000fe40007810000 */
[----:B------:R-:W-:Y:S02]  /*3a70*/  ISETP.LT.OR P0, PT, R3, 0x9, P0 ;  /* 0x000000090300780c */ /* 0x000fe40000701670 */
[----:B------:R-:W-:Y:S02]  /*3a80*/  FMNMX.FTZ R132, R101, R132, !PT ;  /* 0x0000008465847209 */ /* 0x000fe40007810000 */
[----:B------:R-:W-:Y:S02]  /*3a90*/  FSEL R12, R12, -INF , !P0 ;  /* 0xff8000000c0c7808 */ /* 0x000fe40004000000 */
[----:B------:R-:W-:-:S02]  /*3aa0*/  ISETP.GT.AND P0, PT, R2, 0x9, P1 ;  /* 0x000000090200780c */ /* 0x000fc40000f04270 */
[----:B------:R-:W-:Y:S02]  /*3ab0*/  FMNMX.FTZ R132, R100, R132, !PT ;  /* 0x0000008464847209 */ /* 0x000fe40007810000 */
[----:B------:R-:W-:Y:S02]  /*3ac0*/  ISETP.LT.OR P0, PT, R3, 0xa, P0 ;  /* 0x0000000a0300780c */ /* 0x000fe40000701670 */
[----:B------:R-:W-:Y:S02]  /*3ad0*/  FMNMX.FTZ R132, R103, R132, !PT ;  /* 0x0000008467847209 */ /* 0x000fe40007810000 */
[----:B------:R-:W-:Y:S02]  /*3ae0*/  FSEL R14, R21, -INF , !P0 ;  /* 0xff800000150e7808 */ /* 0x000fe40004000000 */
[----:B------:R-:W-:Y:S02]  /*3af0*/  ISETP.GT.AND P0, PT, R2, 0x10, P1 ;  /* 0x000000100200780c */ /* 0x000fe40000f04270 */
[----:B------:R-:W-:-:S02]  /*3b00*/  FMNMX.FTZ R132, R102, R132, !PT ;  /* 0x0000008466847209 */ /* 0x000fc40007810000 */
[----:B------:R-:W-:Y:S02]  /*3b10*/  ISETP.LT.OR P0, PT, R3, 0x11, P0 ;  /* 0x000000110300780c */ /* 0x000fe40000701670 */
[----:B------:R-:W-:Y:S02]  /*3b20*/  FMNMX.FTZ R132, R135, R132, !PT ;  /* 0x0000008487847209 */ /* 0x000fe40007810000 */
[----:B------:R-:W-:Y:S02]  /*3b30*/  FSEL R10, R10, -INF , !P0 ;  /* 0xff8000000a0a7808 */ /* 0x000fe40004000000 */
[----:B------:R-:W-:Y:S02]  /*3b40*/  ISETP.GT.AND P0, PT, R2, 0x11, P1 ;  /* 0x000000110200780c */ /* 0x000fe40000f04270 */
[----:B------:R-:W-:Y:S02]  /*3b50*/  FMNMX.FTZ R132, R219, R132, !PT ;  /* 0x00000084db847209 */ /* 0x000fe40007810000 */
[----:B------:R-:W-:-:S02]  /*3b60*/  ISETP.LT.OR P0, PT, R3, 0x12, P0 ;  /* 0x000000120300780c */ /* 0x000fc40000701670 */
[----:B------:R-:W-:Y:S02]  /*3b70*/  FMNMX.FTZ R132, R224, R132, !PT ;  /* 0x00000084e0847209 */ /* 0x000fe40007810000 */
[----:B------:R-:W-:Y:S02]  /*3b80*/  FSEL R45, R26, -INF , !P0 ;  /* 0xff8000001a2d7808 */ /* 0x000fe40004000000 */
[----:B------:R-:W-:Y:S02]  /*3b90*/  ISETP.GT.AND P0, PT, R2, 0x18, P1 ;  /* 0x000000180200780c */ /* 0x000fe40000f04270 */
[----:B------:R-:W-:Y:S02]  /*3ba0*/  FMNMX.FTZ R132, R225, R132, !PT ;  /* 0x00000084e1847209 */ /* 0x000fe40007810000 */
[----:B------:R-:W-:Y:S02]  /*3bb0*/  ISETP.LT.OR P0, PT, R3, 0x19, P0 ;  /* 0x000000190300780c */ /* 0x000fe40000701670 */
[----:B------:R-:W-:-:S02]  /*3bc0*/  FMNMX.FTZ R132, R182, R132, !PT ;  /* 0x00000084b6847209 */ /* 0x000fc40007810000 */
[----:B------:R-:W-:Y:S02]  /*3bd0*/  FSEL R44, R17, -INF , !P0 ;  /* 0xff800000112c7808 */ /* 0x000fe40004000000 */
[----:B------:R-:W-:Y:S02]  /*3be0*/  ISETP.GT.AND P0, PT, R2, 0x19, P1 ;  /* 0x000000190200780c */ /* 0x000fe40000f04270 */
[----:B------:R-:W-:Y:S02]  /*3bf0*/  FMNMX.FTZ R132, R178, R132, !PT ;  /* 0x00000084b2847209 */ /* 0x000fe40007810000 */
[----:B------:R-:W-:Y:S02]  /*3c00*/  ISETP.LT.OR P0, PT, R3, 0x1a, P0 ;  /* 0x0000001a0300780c */ /* 0x000fe40000701670 */
[----:B------:R-:W-:Y:S02]  /*3c10*/  FMNMX.FTZ R132, R176, R132, !PT ;  /* 0x00000084b0847209 */ /* 0x000fe40007810000 */
[----:B------:R-:W-:-:S02]  /*3c20*/  FSEL R46, R16, -INF , !P0 ;  /* 0xff800000102e7808 */ /* 0x000fc40004000000 */
[----:B------:R-:W-:Y:S02]  /*3c30*/  ISETP.GT.AND P0, PT, R2, 0x20, P1 ;  /* 0x000000200200780c */ /* 0x000fe40000f04270 */
[----:B------:R-:W-:Y:S02]  /*3c40*/  FMNMX.FTZ R132, R174, R132, !PT ;  /* 0x00000084ae847209 */ /* 0x000fe40007810000 */
[----:B------:R-:W-:Y:S02]  /*3c50*/  ISETP.LT.OR P0, PT, R3, 0x21, P0 ;  /* 0x000000210300780c */ /* 0x000fe40000701670 */
[----:B------:R-:W-:Y:S01]  /*3c60*/  LEA R194, R4, R193, 0x1 ;  /* 0x000000c104c27211 */ /* 0x000fe200078e08ff */
[----:B------:R-:W1:Y:S01]  /*3c70*/  SHFL.BFLY PT, R7, R132, 0x2, 0x1f ;  /* 0x0c401f0084077f89 */ /* 0x000e6200000e0000 */
[----:B------:R-:W-:Y:S02]  /*3c80*/  FSEL R47, R9, -INF , !P0 ;  /* 0xff800000092f7808 */ /* 0x000fe40004000000 */
[----:B------:R-:W-:Y:S01]  /*3c90*/  ISETP.GT.AND P0, PT, R2, 0x21, P1 ;  /* 0x000000210200780c */ /* 0x000fe20000f04270 */
[----:B------:R-:W-:Y:S01]  /*3ca0*/  IMAD R195, R0, 0x2, R194 ;  /* 0x0000000200c37824 */ /* 0x000fe200078e02c2 */
[----:B------:R-:W-:Y:S02]  /*3cb0*/  LDSM.16.MT88.4 R36, [R194+0x2100] ;  /* 0x00210000c224783b */ /* 0x000fe40000004200 */
[----:B------:R-:W-:-:S04]  /*3cc0*/  ISETP.LT.OR P0, PT, R3, 0x22, P0 ;  /* 0x000000220300780c */ /* 0x000fc80000701670 */
[----:B------:R-:W-:Y:S02]  /*3cd0*/  FSEL R133, R11, -INF , !P0 ;  /* 0xff8000000b857808 */ /* 0x000fe40004000000 */
[----:B------:R-:W-:-:S04]  /*3ce0*/  ISETP.GT.AND P0, PT, R2, 0x28, P1 ;  /* 0x000000280200780c */ /* 0x000fc80000f04270 */
[----:B------:R-:W-:-:S04]  /*3cf0*/  ISETP.LT.OR P0, PT, R3, 0x29, P0 ;  /* 0x000000290300780c */ /* 0x000fc80000701670 */
[----:B------:R-:W-:Y:S02]  /*3d00*/  FSEL R11, R25, -INF , !P0 ;  /* 0xff800000190b7808 */ /* 0x000fe40004000000 */
[----:B------:R-:W-:Y:S02]  /*3d10*/  ISETP.GT.AND P0, PT, R2, 0x29, P1 ;  /* 0x000000290200780c */ /* 0x000fe40000f04270 */
[----:B-1----:R-:W-:Y:S02]  /*3d20*/  FMNMX.FTZ R132, R132, R7, !PT ;  /* 0x0000000784847209 */ /* 0x002fe40007810000 */
        /* <DEDUP_REMOVED lines=9> */
[----:B------:R-:W-:Y:S03]  /*3dc0*/  LDSM.16.MT88.4 R16, [R194+0x100] ;  /* 0x00010000c210783b */ /* 0x000fe60000004200 */
[----:B------:R-:W-:-:S04]  /*3dd0*/  ISETP.LT.OR P0, PT, R3, 0x39, P0 ;  /* 0x000000390300780c */ /* 0x000fc80000701670 */
[----:B------:R-:W-:Y:S02]  /*3de0*/  FSEL R173, R15, -INF , !P0 ;  /* 0xff8000000fad7808 */ /* 0x000fe40004000000 */
[----:B------:R-:W-:-:S04]  /*3df0*/  ISETP.GT.AND P0, PT, R2, RZ, P1 ;  /* 0x000000ff0200720c */ /* 0x000fc80000f04270 */
[----:B------:R-:W-:-:S04]  /*3e00*/  ISETP.LT.OR P0, PT, R3, 0x1, P0 ;  /* 0x000000010300780c */ /* 0x000fc80000701670 */
[----:B------:R-:W-:Y:S02]  /*3e10*/  FSEL R9, R62, -INF , !P0 ;  /* 0xff8000003e097808 */ /* 0x000fe40004000000 */
[----:B------:R-:W-:Y:S02]  /*3e20*/  ISETP.GT.AND P0, PT, R2, 0x39, P1 ;  /* 0x000000390200780c */ /* 0x000fe40000f04270 */
[----:B------:R-:W-:Y:S02]  /*3e30*/  FMNMX.FTZ R6, R9, R13, !PT ;  /* 0x0000000d09067209 */ /* 0x000fe40007810000 */
[----:B------:R-:W-:Y:S02]  /*3e40*/  ISETP.LT.OR P0, PT, R3, 0x3a, P0 ;  /* 0x0000003a0300780c */ /* 0x000fe40000701670 */
[----:B------:R-:W-:Y:S02]  /*3e50*/  FMNMX.FTZ R6, R12, R6, !PT ;  /* 0x000000060c067209 */ /* 0x000fe40007810000 */
[----:B------:R-:W-:-:S02]  /*3e60*/  FSEL R235, R23, -INF , !P0 ;  /* 0xff80000017eb7808 */ /* 0x000fc40004000000 */
[----:B------:R-:W-:-:S04]  /*3e70*/  FMNMX.FTZ R6, R14, R6, !PT ;  /* 0x000000060e067209 */ /* 0x000fc80007810000 */
        /* <DEDUP_REMOVED lines=8> */
[----:B------:R-:W-:Y:S02]  /*3f00*/  FMNMX.FTZ R2, R252, R6, !PT ;  /* 0x00000006fc027209 */ /* 0x000fe40007810000 */
[----:B------:R-:W1:Y:S02]  /*3f10*/  SHFL.BFLY PT, R6, R132, 0x1, 0x1f ;  /* 0x0c201f0084067f89 */ /* 0x000e6400000e0000 */
[----:B------:R-:W-:-:S04]  /*3f20*/  FMNMX.FTZ R2, R175, R2, !PT ;  /* 0x00000002af027209 */ /* 0x000fc80007810000 */
[----:B------:R-:W-:-:S04]  /*3f30*/  FMNMX.FTZ R2, R173, R2, !PT ;  /* 0x00000002ad027209 */ /* 0x000fc80007810000 */
[----:B------:R-:W-:-:S05]  /*3f40*/  FMNMX.FTZ R2, R235, R2, !PT ;  /* 0x00000002eb027209 */ /* 0x000fca0007810000 */
[----:B------:R-:W2:Y:S01]  /*3f50*/  SHFL.BFLY PT, R3, R2, 0x2, 0x1f ;  /* 0x0c401f0002037f89 */ /* 0x000ea200000e0000 */
[----:B-1----:R-:W-:-:S04]  /*3f60*/  FMNMX.FTZ R132, R132, R6, !PT ;  /* 0x0000000684847209 */ /* 0x002fc80007810000 */
[C---:B------:R-:W-:Y:S01]  /*3f70*/  FSETP.NEU.FTZ.AND P0, PT, R132.reuse, -INF , PT ;  /* 0xff8000008400780b */ /* 0x040fe20003f1d000 */
[----:B------:R-:W-:-:S05]  /*3f80*/  FMUL.FTZ R8, R132, c[0x0][0x2d0] ;  /* 0x0000b40084087a20 */ /* 0x000fca0000410000 */
[----:B------:R-:W-:Y:S02]  /*3f90*/  FSEL R8, R8, RZ, P0 ;  /* 0x000000ff08087208 */ /* 0x000fe40000000000 */
[----:B--2---:R-:W-:-:S03]  /*3fa0*/  FMNMX.FTZ R2, R2, R3, !PT ;  /* 0x0000000302027209 */ /* 0x004fc60007810000 */
[--C-:B------:R-:W-:Y:S02]  /*3fb0*/  FFMA.FTZ R3, R27, c[0x0][0x2d0], -R8.reuse ;  /* 0x0000b4001b037a23 */ /* 0x100fe40000010808 */
[----:B------:R-:W-:Y:S01]  /*3fc0*/  LDSM.16.MT88.4 R24, [R195+0x2100] ;  /* 0x00210000c318783b */ /* 0x000fe20000004200 */
[--C-:B------:R-:W-:Y:S01]  /*3fd0*/  FFMA.FTZ R0, R101, c[0x0][0x2d0], -R8.reuse ;  /* 0x0000b40065007a23 */ /* 0x100fe20000010808 */
[----:B------:R1:W-:Y:S02]  /*3fe0*/  MUFU.EX2 R185, R3 ;  /* 0x0000000300b97308 */ /* 0x0003e40000000800 */
[----:B------:R-:W2:Y:S06]  /*3ff0*/  SHFL.BFLY PT, R6, R2, 0x1, 0x1f ;  /* 0x0c201f0002067f89 */ /* 0x000eac00000e0000 */
[----:B------:R3:W-:Y:S01]  /*4000*/  MUFU.EX2 R227, R0 ;  /* 0x0000000000e37308 */ /* 0x0007e20000000800 */
[----:B-1----:R-:W-:-:S07]  /*4010*/  FFMA.FTZ R3, R28, c[0x0][0x2d0], -R8 ;  /* 0x0000b4001c037a23 */ /* 0x002fce0000010808 */
[----:B------:R2:W-:Y:S01]  /*4020*/  MUFU.EX2 R234, R3 ;  /* 0x0000000300ea7308 */ /* 0x0005e20000000800 */
[----:B---3--:R-:W-:-:S07]  /*4030*/  FFMA.FTZ R0, R100, c[0x0][0x2d0], -R8 ;  /* 0x0000b40064007a23 */ /* 0x008fce0000010808 */
[----:B------:R1:W-:Y:S01]  /*4040*/  MUFU.EX2 R226, R0 ;  /* 0x0000000000e27308 */ /* 0x0003e20000000800 */
[----:B--2---:R-:W-:Y:S01]  /*4050*/  FMNMX.FTZ R3, R2, R6, !PT ;  /* 0x0000000602037209 */ /* 0x004fe20007810000 */
[--C-:B------:R-:W-:Y:S02]  /*4060*/  FFMA.FTZ R2, R29, c[0x0][0x2d0], -R8.reuse ;  /* 0x0000b4001d027a23 */ /* 0x100fe40000010808 */
[----:B------:R-:W-:Y:S01]  /*4070*/  FFMA.FTZ R6, R30, c[0x0][0x2d0], -R8 ;  /* 0x0000b4001e067a23 */ /* 0x000fe20000010808 */
[----:B------:R-:W-:-:S03]  /*4080*/  FSETP.NEU.FTZ.AND P0, PT, R3, -INF , PT ;  /* 0xff8000000300780b */ /* 0x000fc60003f1d000 */
[----:B------:R2:W3:Y:S01]  /*4090*/  MUFU.EX2 R22, R2 ;  /* 0x0000000200167308 */ /* 0x0004e20000000800 */
[----:B------:R-:W-:Y:S01]  /*40a0*/  LDSM.16.MT88.4 R28, [R195+0x100] ;  /* 0x00010000c31c783b */ /* 0x000fe20000004200 */
[----:B-1----:R-:W-:-:S06]  /*40b0*/  FFMA.FTZ R0, R103, c[0x0][0x2d0], -R8 ;  /* 0x0000b40067007a23 */ /* 0x002fcc0000010808 */
[----:B------:R1:W4:Y:S01]  /*40c0*/  MUFU.EX2 R183, R6 ;  /* 0x0000000600b77308 */ /* 0x0003220000000800 */
[----:B--2---:R-:W-:-:S05]  /*40d0*/  FMUL.FTZ R2, R3, c[0x0][0x2d0] ;  /* 0x0000b40003027a20 */ /* 0x004fca0000410000 */
[----:B------:R-:W-:-:S05]  /*40e0*/  FSEL R2, R2, RZ, P0 ;  /* 0x000000ff02027208 */ /* 0x000fca0000000000 */
[--C-:B------:R-:W-:Y:S02]  /*40f0*/  FFMA.FTZ R4, R13, c[0x0][0x2d0], -R2.reuse ;  /* 0x0000b4000d047a23 */ /* 0x100fe40000010802 */
[----:B-1----:R-:W-:Y:S02]  /*4100*/  FFMA.FTZ R6, R9, c[0x0][0x2d0], -R2 ;  /* 0x0000b40009067a23 */ /* 0x002fe40000010802 */
[----:B------:R1:W-:Y:S01]  /*4110*/  MUFU.EX2 R187, R4 ;  /* 0x0000000400bb7308 */ /* 0x0003e20000000800 */
[----:B---3--:R-:W-:Y:S02]  /*4120*/  IMAD.MOV.U32 R9, RZ, RZ, R22 ;  /* 0x000000ffff097224 */ /* 0x008fe400078e0016 */
[----:B------:R-:W2:Y:S05]  /*4130*/  LDSM.16.MT88.4 R20, [R193+0x100] ;  /* 0x00010000c114783b */ /* 0x000eaa0000004200 */
[----:B------:R4:W3:Y:S01]  /*4140*/  MUFU.EX2 R180, R6 ;  /* 0x0000000600b47308 */ /* 0x0008e20000000800 */
[----:B-1----:R-:W-:-:S07]  /*4150*/  FFMA.FTZ R4, R12, c[0x0][0x2d0], -R2 ;  /* 0x0000b4000c047a23 */ /* 0x002fce0000010802 */
[----:B------:R1:W-:Y:S01]  /*4160*/  MUFU.EX2 R179, R4 ;  /* 0x0000000400b37308 */ /* 0x0003e20000000800 */
[----:B----4-:R-:W-:Y:S02]  /*4170*/  F2FP.PACK_AB R6, R183, R9 ;  /* 0x00000009b706723e */ /* 0x010fe400000000ff */
[----:B---3--:R-:W-:Y:S01]  /*4180*/  F2FP.PACK_AB R5, R187, R180 ;  /* 0x000000b4bb05723e */ /* 0x008fe200000000ff */
[----:B-1----:R-:W-:Y:S02]  /*4190*/  FFMA.FTZ R4, R14, c[0x0][0x2d0], -R2 ;  /* 0x0000b4000e047a23 */ /* 0x002fe40000010802 */
[----:B------:R-:W1:Y:S02]  /*41a0*/  LDSM.16.MT88.4 R12, [R196+0x100] ;  /* 0x00010000c40c783b */ /* 0x000e640000004200 */
[----:B------:R3:W4:Y:S02]  /*41b0*/  MUFU.EX2 R186, R4 ;  /* 0x0000000400ba7308 */ /* 0x0007240000000800 */
[----:B---3--:R-:W-:-:S02]  /*41c0*/  F2FP.PACK_AB R4, R234, R185 ;  /* 0x000000b9ea04723e */ /* 0x008fc400000000ff */
[----:B----4-:R-:W-:-:S07]  /*41d0*/  F2FP.PACK_AB R7, R186, R179 ;  /* 0x000000b3ba07723e */ /* 0x010fce00000000ff */
[C---:B--2---:R-:W-:Y:S08]  /*41e0*/  HMMA.16816.F32 R72, R4.reuse, R20, RZ ;  /* 0x000000140448723c */ /* 0x044ff000000018ff */
[C---:B------:R-:W-:Y:S01]  /*41f0*/  HMMA.16816.F32 R96, R4.reuse, R22, RZ ;  /* 0x000000160460723c */ /* 0x040fe200000018ff */
[----:B------:R-:W2:Y:S07]  /*4200*/  LDSM.16.MT88.4 R20, [R193+0x4100] ;  /* 0x00410000c114783b */ /* 0x000eae0000004200 */
[C---:B------:R-:W-:Y:S08]  /*4210*/  HMMA.16816.F32 R68, R4.reuse, R16, RZ ;  /* 0x000000100444723c */ /* 0x040ff000000018ff */
[C---:B------:R-:W-:Y:S01]  /*4220*/  HMMA.16816.F32 R92, R4.reuse, R18, RZ ;  /* 0x00000012045c723c */ /* 0x040fe200000018ff */
[----:B------:R-:W3:Y:S07]  /*4230*/  LDSM.16.MT88.4 R16, [R194+0x4100] ;  /* 0x00410000c210783b */ /* 0x000eee0000004200 */
[C---:B-1----:R-:W-:Y:S08]  /*4240*/  HMMA.16816.F32 R112, R4.reuse, R12, RZ ;  /* 0x0000000c0470723c */ /* 0x042ff000000018ff */
[C---:B------:R-:W-:Y:S01]  /*4250*/  HMMA.16816.F32 R120, R4.reuse, R14, RZ ;  /* 0x0000000e0478723c */ /* 0x040fe200000018ff */
[----:B------:R-:W1:Y:S07]  /*4260*/  LDSM.16.MT88.4 R12, [R196+0x4100] ;  /* 0x00410000c40c783b */ /* 0x000e6e0000004200 */
[C---:B------:R-:W-:Y:S08]  /*4270*/  HMMA.16816.F32 R64, R4.reuse, R40, RZ ;  /* 0x000000280440723c */ /* 0x040ff000000018ff */
[C---:B------:R-:W-:Y:S01]  /*4280*/  HMMA.16816.F32 R84, R4.reuse, R42, RZ ;  /* 0x0000002a0454723c */ /* 0x040fe200000018ff */
[----:B------:R-:W4:Y:S07]  /*4290*/  LDSM.16.MT88.4 R40, [R195+0x4100] ;  /* 0x00410000c328783b */ /* 0x000f2e0000004200 */
[C---:B------:R-:W-:Y:S08]  /*42a0*/  HMMA.16816.F32 R108, R4.reuse, R28, RZ ;  /* 0x0000001c046c723c */ /* 0x040ff000000018ff */
[C---:B------:R-:W-:Y:S01]  /*42b0*/  HMMA.16816.F32 R88, R4.reuse, R30, RZ ;  /* 0x0000001e0458723c */ /* 0x040fe200000018ff */
[----:B------:R-:W5:Y:S07]  /*42c0*/  LDSM.16.MT88.4 R28, [R193+0x6100] ;  /* 0x00610000c11c783b */ /* 0x000f6e0000004200 */
[C---:B--2---:R-:W-:Y:S08]  /*42d0*/  HMMA.16816.F32 R104, R4.reuse, R20, RZ ;  /* 0x000000140468723c */ /* 0x044ff000000018ff */
[C---:B------:R-:W-:Y:S01]  /*42e0*/  HMMA.16816.F32 R116, R4.reuse, R22, RZ ;  /* 0x000000160474723c */ /* 0x040fe200000018ff */
[----:B------:R-:W2:Y:S07]  /*42f0*/  LDSM.16.MT88.4 R20, [R194+0x6100] ;  /* 0x00610000c214783b */ /* 0x000eae0000004200 */
[C---:B---3--:R-:W-:Y:S08]  /*4300*/  HMMA.16816.F32 R124, R4.reuse, R16, RZ ;  /* 0x00000010047c723c */ /* 0x048ff000000018ff */
[C---:B------:R-:W-:Y:S01]  /*4310*/  HMMA.16816.F32 R128, R4.reuse, R18, RZ ;  /* 0x000000120480723c */ /* 0x040fe200000018ff */
[----:B------:R-:W3:Y:S07]  /*4320*/  LDSM.16.MT88.4 R16, [R196+0x6100] ;  /* 0x00610000c410783b */ /* 0x000eee0000004200 */
[C---:B-1----:R-:W-:Y:S08]  /*4330*/  HMMA.16816.F32 R136, R4.reuse, R12, RZ ;  /* 0x0000000c0488723c */ /* 0x042ff000000018ff */
[C---:B------:R-:W-:Y:S01]  /*4340*/  HMMA.16816.F32 R148, R4.reuse, R14, RZ ;  /* 0x0000000e0494723c */ /* 0x040fe200000018ff */
[----:B------:R-:W1:Y:S07]  /*4350*/  LDSM.16.MT88.4 R12, [R195+0x6100] ;  /* 0x00610000c30c783b */ /* 0x000e6e0000004200 */
[C---:B----4-:R-:W-:Y:S01]  /*4360*/  HMMA.16816.F32 R156, R4.reuse, R42, RZ ;  /* 0x0000002a049c723c */ /* 0x050fe200000018ff */
[----:B------:R4:W-:Y:S07]  /*4370*/  MUFU.EX2 R42, R0 ;  /* 0x00000000002a7308 */ /* 0x0009ee0000000800 */
[C---:B------:R-:W-:Y:S08]  /*4380*/  HMMA.16816.F32 R52, R4.reuse, R24, RZ ;  /* 0x000000180434723c */ /* 0x040ff000000018ff */
[C---:B------:R-:W-:Y:S01]  /*4390*/  HMMA.16816.F32 R76, R4.reuse, R26, RZ ;  /* 0x0000001a044c723c */ /* 0x040fe200000018ff */
[----:B----4-:R-:W-:Y:S01]  /*43a0*/  FFMA.FTZ R0, R102, c[0x0][0x2d0], -R8 ;  /* 0x0000b40066007a23 */ /* 0x010fe20000010808 */
[----:B------:R-:W4:Y:S03]  /*43b0*/  LDSM.16.MT88.4 R24, [R194+0x900] ;  /* 0x00090000c218783b */ /* 0x000f260000004200 */
[----:B------:R1:W-:Y:S03]  /*43c0*/  MUFU.EX2 R172, R0 ;  /* 0x0000000000ac7308 */ /* 0x0003e60000000800 */
[C---:B------:R-:W-:Y:S08]  /*43d0*/  HMMA.16816.F32 R160, R4.reuse, R40, RZ ;  /* 0x0000002804a0723c */ /* 0x040ff000000018ff */
[----:B-----5:R-:W-:Y:S01]  /*43e0*/  HMMA.16816.F32 R140, R4, R28, RZ ;  /* 0x0000001c048c723c */ /* 0x020fe200000018ff */
[----:B-1----:R-:W-:-:S02]  /*43f0*/  FFMA.FTZ R0, R10, c[0x0][0x2d0], -R2 ;  /* 0x0000b4000a007a23 */ /* 0x002fc40000010802 */
[----:B------:R-:W-:-:S05]  /*4400*/  IMAD.MOV.U32 R10, RZ, RZ, R183 ;  /* 0x000000ffff0a7224 */ /* 0x000fca00078e00b7 */
[C---:B------:R-:W-:Y:S01]  /*4410*/  HMMA.16816.F32 R164, R4.reuse, R30, RZ ;  /* 0x0000001e04a4723c */ /* 0x040fe200000018ff */
[----:B------:R1:W5:Y:S01]  /*4420*/  MUFU.EX2 R152, R0 ;  /* 0x0000000000987308 */ /* 0x0003620000000800 */
[----:B------:R-:W3:Y:S06]  /*4430*/  LDSM.16.MT88.4 R28, [R193+0x900] ;  /* 0x00090000c11c783b */ /* 0x000eec0000004200 */
[C---:B------:R-:W-:Y:S08]  /*4440*/  HMMA.16816.F32 R60, R4.reuse, R36, RZ ;  /* 0x00000024043c723c */ /* 0x040ff000000018ff */
[C---:B------:R-:W-:Y:S01]  /*4450*/  HMMA.16816.F32 R48, R4.reuse, R38, RZ ;  /* 0x000000260430723c */ /* 0x040fe200000018ff */
[--C-:B-1----:R-:W-:Y:S01]  /*4460*/  FFMA.FTZ R0, R45, c[0x0][0x2d0], -R2.reuse ;  /* 0x0000b4002d007a23 */ /* 0x102fe20000010802 */
[----:B-----5:R-:W-:Y:S01]  /*4470*/  MOV R45, R152 ;  /* 0x00000098002d7202 */ /* 0x020fe20000000f00 */
[----:B------:R-:W-:Y:S02]  /*4480*/  LDSM.16.MT88.4 R36, [R196+0x900] ;  /* 0x00090000c424783b */ /* 0x000fe40000004200 */
[----:B------:R1:W5:Y:S03]  /*4490*/  MUFU.EX2 R43, R0 ;  /* 0x00000000002b7308 */ /* 0x0003660000000800 */
[C---:B------:R-:W-:Y:S08]  /*44a0*/  HMMA.16816.F32 R56, R4.reuse, R32, RZ ;  /* 0x000000200438723c */ /* 0x040ff000000018ff */
[----:B------:R-:W-:Y:S01]  /*44b0*/  HMMA.16816.F32 R80, R4, R34, RZ ;  /* 0x000000220450723c */ /* 0x000fe200000018ff */
[----:B-1----:R-:W-:-:S07]  /*44c0*/  FFMA.FTZ R0, R44, c[0x0][0x2d0], -R2 ;  /* 0x0000b4002c007a23 */ /* 0x002fce0000010802 */
[C---:B--2---:R-:W-:Y:S01]  /*44d0*/  HMMA.16816.F32 R144, R4.reuse, R20, RZ ;  /* 0x000000140490723c */ /* 0x044fe200000018ff */
[----:B------:R1:W-:Y:S07]  /*44e0*/  MUFU.EX2 R177, R0 ;  /* 0x0000000000b17308 */ /* 0x0003ee0000000800 */
[C---:B------:R-:W-:Y:S01]  /*44f0*/  HMMA.16816.F32 R152, R4.reuse, R22, RZ ;  /* 0x000000160498723c */ /* 0x040fe200000018ff */
[----:B------:R-:W2:Y:S07]  /*4500*/  LDSM.16.MT88.4 R20, [R195+0x900] ;  /* 0x00090000c314783b */ /* 0x000eae0000004200 */
[----:B---3--:R-:W-:Y:S01]  /*4510*/  HMMA.16816.F32 R100, R4, R16, RZ ;  /* 0x000000100464723c */ /* 0x008fe200000018ff */
[----:B-1----:R-:W-:-:S04]  /*4520*/  FFMA.FTZ R0, R46, c[0x0][0x2d0], -R2 ;  /* 0x0000b4002e007a23 */ /* 0x002fc80000010802 */
[----:B------:R-:W1:Y:S03]  /*4530*/  MUFU.EX2 R40, R0 ;  /* 0x0000000000287308 */ /* 0x000e660000000800 */
[C---:B------:R-:W-:Y:S01]  /*4540*/  HMMA.16816.F32 R168, R4.reuse, R18, RZ ;  /* 0x0000001204a8723c */ /* 0x040fe200000018ff */
[----:B------:R-:W3:Y:S07]  /*4550*/  LDSM.16.MT88.4 R16, [R193+0x2900] ;  /* 0x00290000c110783b */ /* 0x000eee0000004200 */
[C---:B------:R-:W-:Y:S08]  /*4560*/  HMMA.16816.F32 R236, R4.reuse, R12, RZ ;  /* 0x0000000c04ec723c */ /* 0x040ff000000018ff */
[----:B------:R-:W-:Y:S07]  /*4570*/  HMMA.16816.F32 R240, R4, R14, RZ ;  /* 0x0000000e04f0723c */ /* 0x000fee00000018ff */
[----:B------:R-:W-:-:S02]  /*4580*/  F2FP.PACK_AB R4, R226, R227 ;  /* 0x000000e3e204723e */ /* 0x000fc400000000ff */
[----:B------:R-:W-:Y:S02]  /*4590*/  F2FP.PACK_AB R6, R172, R42 ;  /* 0x0000002aac06723e */ /* 0x000fe400000000ff */
[----:B-----5:R-:W-:Y:S02]  /*45a0*/  F2FP.PACK_AB R5, R43, R45 ;  /* 0x0000002d2b05723e */ /* 0x020fe400000000ff */
[----:B-1----:R-:W-:-:S07]  /*45b0*/  F2FP.PACK_AB R7, R40, R177 ;  /* 0x000000b12807723e */ /* 0x002fce00000000ff */
[C---:B----4-:R-:W-:Y:S07]  /*45c0*/  HMMA.16816.F32 R12, R4.reuse, R24, R68 ;  /* 0x00000018040c723c */ /* 0x050fee0000001844 */
[----:B------:R-:W-:Y:S01]  /*45d0*/  IMAD.MOV.U32 R68, RZ, RZ, R174 ;  /* 0x000000ffff447224 */ /* 0x000fe200078e00ae */
[----:B------:R-:W-:Y:S01]  /*45e0*/  HMMA.16816.F32 R32, R4, R28, R72 ;  /* 0x0000001c0420723c */ /* 0x000fe20000001848 */
[----:B------:R-:W-:Y:S01]  /*45f0*/  IMAD.MOV.U32 R69, RZ, RZ, R173 ;  /* 0x000000ffff457224 */ /* 0x000fe200078e00ad */
[----:B------:R-:W-:Y:S01]  /*4600*/  MOV R70, R172 ;  /* 0x000000ac00467202 */ /* 0x000fe20000000f00 */
[----:B------:R-:W-:-:S04]  /*4610*/  IMAD.MOV.U32 R71, RZ, RZ, R177 ;  /* 0x000000ffff477224 */ /* 0x000fc800078e00b1 */
[----:B------:R-:W-:Y:S01]  /*4620*/  IMAD.MOV.U32 R74, RZ, RZ, R43 ;  /* 0x000000ffff4a7224 */ /* 0x000fe200078e002b */
[----:B------:R-:W-:Y:S01]  /*4630*/  HMMA.16816.F32 R248, R4, R30, R96 ;  /* 0x0000001e04f8723c */ /* 0x000fe20000001860 */
[----:B------:R-:W-:Y:S01]  /*4640*/  IMAD.MOV.U32 R43, RZ, RZ, R179 ;  /* 0x000000ffff2b7224 */ /* 0x000fe200078e00b3 */
[----:B------:R-:W-:Y:S01]  /*4650*/  MOV R73, R181 ;  /* 0x000000b500497202 */ /* 0x000fe20000000f00 */
[----:B------:R-:W-:Y:S02]  /*4660*/  IMAD.MOV.U32 R72, RZ, RZ, R180 ;  /* 0x000000ffff487224 */ /* 0x000fe400078e00b4 */
[----:B------:R-:W-:-:S03]  /*4670*/  IMAD.MOV.U32 R75, RZ, RZ, R184 ;  /* 0x000000ffff4b7224 */ /* 0x000fc600078e00b8 */
[----:B------:R-:W-:Y:S01]  /*4680*/  IMAD.MOV.U32 R31, RZ, RZ, R14 ;  /* 0x000000ffff1f7224 */ /* 0x000fe200078e000e */
[----:B------:R-:W-:Y:S01]  /*4690*/  MOV R30, R15 ;  /* 0x0000000f001e7202 */ /* 0x000fe20000000f00 */
[----:B------:R-:W-:Y:S01]  /*46a0*/  IMAD.MOV.U32 R29, RZ, RZ, R12 ;  /* 0x000000ffff1d7224 */ /* 0x000fe200078e000c */
[C---:B------:R-:W-:Y:S01]  /*46b0*/  HMMA.16816.F32 R244, R4.reuse, R26, R92 ;  /* 0x0000001a04f4723c */ /* 0x040fe2000000185c */
[----:B------:R-:W-:Y:S01]  /*46c0*/  IMAD.MOV.U32 R28, RZ, RZ, R13 ;  /* 0x000000ffff1c7224 */ /* 0x000fe200078e000d */
[----:B------:R-:W-:Y:S03]  /*46d0*/  LDSM.16.MT88.4 R24, [R196+0x2900] ;  /* 0x00290000c418783b */ /* 0x000fe60000004200 */
[----:B------:R-:W-:Y:S01]  /*46e0*/  IMAD.MOV.U32 R41, RZ, RZ, R33 ;  /* 0x000000ffff297224 */ /* 0x000fe200078e0021 */
[----:B------:R-:W1:Y:S01]  /*46f0*/  LDSM.16.MT88.4 R12, [R194+0x2900] ;  /* 0x00290000c20c783b */ /* 0x000e620000004200 */
[----:B------:R-:W-:Y:S01]  /*4700*/  IMAD.MOV.U32 R46, RZ, RZ, R34 ;  /* 0x000000ffff2e7224 */ /* 0x000fe200078e0022 */
[----:B------:R-:W-:Y:S01]  /*4710*/  MOV R44, R35 ;  /* 0x00000023002c7202 */ /* 0x000fe20000000f00 */
[----:B------:R-:W-:Y:S01]  /*4720*/  IMAD.MOV.U32 R0, RZ, RZ, R32 ;  /* 0x000000ffff007224 */ /* 0x000fe200078e0020 */
[C---:B--2---:R-:W-:Y:S01]  /*4730*/  HMMA.16816.F32 R92, R4.reuse, R22, R88 ;  /* 0x00000016045c723c */ /* 0x044fe20000001858 */
[----:B------:R-:W2:Y:S06]  /*4740*/  LDSM.16.MT88.4 R32, [R195+0x2900] ;  /* 0x00290000c320783b */ /* 0x000eac0000004200 */
[----:B------:R-:W-:Y:S01]  /*4750*/  MOV R88, R31 ;  /* 0x0000001f00587202 */ /* 0x000fe20000000f00 */
[----:B---3--:R-:W-:Y:S01]  /*4760*/  HMMA.16816.F32 R96, R4, R16, R64 ;  /* 0x000000100460723c */ /* 0x008fe20000001840 */
[----:B------:R-:W-:Y:S01]  /*4770*/  IMAD.MOV.U32 R89, RZ, RZ, R30 ;  /* 0x000000ffff597224 */ /* 0x000fe200078e001e */
[----:B------:R-:W-:Y:S01]  /*4780*/  MOV R91, R41 ;  /* 0x00000029005b7202 */ /* 0x000fe20000000f00 */
[----:B------:R-:W-:-:S02]  /*4790*/  IMAD.MOV.U32 R90, RZ, RZ, R29 ;  /* 0x000000ffff5a7224 */ /* 0x000fc400078e001d */
[----:B------:R-:W-:Y:S02]  /*47a0*/  IMAD.MOV.U32 R41, RZ, RZ, R178 ;  /* 0x000000ffff297224 */ /* 0x000fe400078e00b2 */
[----:B------:R-:W-:Y:S01]  /*47b0*/  MOV R67, R28 ;  /* 0x0000001c00437202 */ /* 0x000fe20000000f00 */
[----:B------:R-:W-:Y:S01]  /*47c0*/  IMAD.MOV.U32 R65, RZ, RZ, R176 ;  /* 0x000000ffff417224 */ /* 0x000fe200078e00b0 */
[----:B------:R-:W3:Y:S01]  /*47d0*/  LDSM.16.MT88.4 R28, [R193+0x4900] ;  /* 0x00490000c11c783b */ /* 0x000ee20000004200 */
[----:B------:R-:W-:Y:S01]  /*47e0*/  MOV R66, R175 ;  /* 0x000000af00427202 */ /* 0x000fe20000000f00 */
[C---:B------:R-:W-:Y:S02]  /*47f0*/  HMMA.16816.F32 R176, R4.reuse, R18, R84 ;  /* 0x0000001204b0723c */ /* 0x040fe40000001854 */
[----:B------:R-:W-:Y:S06]  /*4800*/  LDSM.16.MT88.4 R16, [R194+0x4900] ;  /* 0x00490000c210783b */ /* 0x000fec0000004200 */
[C---:B------:R-:W-:Y:S01]  /*4810*/  HMMA.16816.F32 R108, R4.reuse, R20, R108 ;  /* 0x00000014046c723c */ /* 0x040fe2000000186c */
[----:B------:R-:W-:Y:S07]  /*4820*/  LDSM.16.MT88.4 R20, [R195+0x4900] ;  /* 0x00490000c314783b */ /* 0x000fee0000004200 */
[C---:B------:R-:W-:Y:S07]  /*4830*/  HMMA.16816.F32 R228, R4.reuse, R36, R112 ;  /* 0x0000002404e4723c */ /* 0x040fee0000001870 */
[----:B------:R-:W-:Y:S01]  /*4840*/  IMAD.MOV.U32 R36, RZ, RZ, R182 ;  /* 0x000000ffff247224 */ /* 0x000fe200078e00b6 */
[----:B-1----:R-:W-:Y:S01]  /*4850*/  HMMA.16816.F32 R220, R4, R12, R60 ;  /* 0x0000000c04dc723c */ /* 0x002fe2000000183c */
[----:B------:R-:W-:-:S07]  /*4860*/  MOV R37, R187 ;  /* 0x000000bb00257202 */ /* 0x000fce0000000f00 */
[C---:B------:R-:W-:Y:S01]  /*4870*/  HMMA.16816.F32 R172, R4.reuse, R14, R48 ;  /* 0x0000000e04ac723c */ /* 0x040fe20000001830 */
[----:B------:R-:W1:Y:S07]  /*4880*/  LDSM.16.MT88.4 R12, [R196+0x4900] ;  /* 0x00490000c40c783b */ /* 0x000e6e0000004200 */
[C---:B------:R-:W-:Y:S07]  /*4890*/  HMMA.16816.F32 R180, R4.reuse, R38, R120 ;  /* 0x0000002604b4723c */ /* 0x040fee0000001878 */
[----:B------:R-:W-:Y:S01]  /*48a0*/  IMAD.MOV.U32 R39, RZ, RZ, R186 ;  /* 0x000000ffff277224 */ /* 0x000fe200078e00ba */
[----:B------:R-:W-:Y:S01]  /*48b0*/  MOV R38, R185 ;  /* 0x000000b900267202 */ /* 0x000fe20000000f00 */
[C---:B--2---:R-:W-:Y:S07]  /*48c0*/  HMMA.16816.F32 R120, R4.reuse, R34, R76 ;  /* 0x000000220478723c */ /* 0x044fee000000184c */
[----:B------:R-:W-:Y:S01]  /*48d0*/  MOV R35, R74 ;  /* 0x0000004a00237202 */ /* 0x000fe20000000f00 */
[----:B------:R-:W-:Y:S01]  /*48e0*/  HMMA.16816.F32 R184, R4, R32, R52 ;  /* 0x0000002004b8723c */ /* 0x000fe20000001834 */
[----:B------:R-:W-:-:S06]  /*48f0*/  IMAD.MOV.U32 R34, RZ, RZ, R75 ;  /* 0x000000ffff227224 */ /* 0x000fcc00078e004b */
[----:B------:R-:W-:Y:S01]  /*4900*/  IMAD.MOV.U32 R33, RZ, RZ, R72 ;  /* 0x000000ffff217224 */ /* 0x000fe200078e0048 */
[----:B------:R-:W-:Y:S01]  /*4910*/  HMMA.16816.F32 R188, R4, R24, R56 ;  /* 0x0000001804bc723c */ /* 0x000fe20000001838 */
[----:B------:R-:W-:-:S07]  /*4920*/  IMAD.MOV.U32 R32, RZ, RZ, R73 ;  /* 0x000000ffff207224 */ /* 0x000fce00078e0049 */
[C---:B---3--:R-:W-:Y:S07]  /*4930*/  HMMA.16816.F32 R72, R4.reuse, R28, R104 ;  /* 0x0000001c0448723c */ /* 0x048fee0000001868 */
[----:B------:R-:W-:Y:S01]  /*4940*/  IMAD.MOV.U32 R105, RZ, RZ, R42 ;  /* 0x000000ffff697224 */ /* 0x000fe200078e002a */
[----:B------:R-:W-:Y:S01]  /*4950*/  HMMA.16816.F32 R56, R4, R30, R116 ;  /* 0x0000001e0438723c */ /* 0x000fe20000001874 */
[----:B------:R-:W2:Y:S01]  /*4960*/  LDSM.16.MT88.4 R28, [R194+0x6900] ;  /* 0x00690000c21c783b */ /* 0x000ea20000004200 */
[----:B------:R-:W-:Y:S01]  /*4970*/  MOV R104, R43 ;  /* 0x0000002b00687202 */ /* 0x000fe20000000f00 */
[----:B------:R-:W-:Y:S01]  /*4980*/  IMAD.MOV.U32 R107, RZ, RZ, R45 ;  /* 0x000000ffff6b7224 */ /* 0x000fe200078e002d */
[----:B------:R-:W-:-:S03]  /*4990*/  MOV R106, R234 ;  /* 0x000000ea006a7202 */ /* 0x000fc60000000f00 */
[----:B------:R-:W-:Y:S01]  /*49a0*/  IMAD.MOV.U32 R119, RZ, RZ, R70 ;  /* 0x000000ffff777224 */ /* 0x000fe200078e0046 */
[C---:B------:R-:W-:Y:S01]  /*49b0*/  HMMA.16816.F32 R112, R4.reuse, R26, R80 ;  /* 0x0000001a0470723c */ /* 0x040fe20000001850 */
[----:B------:R-:W3:Y:S01]  /*49c0*/  LDSM.16.MT88.4 R24, [R193+0x6900] ;  /* 0x00690000c118783b */ /* 0x000ee20000004200 */
[----:B------:R-:W-:Y:S02]  /*49d0*/  IMAD.MOV.U32 R118, RZ, RZ, R71 ;  /* 0x000000ffff767224 */ /* 0x000fe400078e0047 */
[----:B------:R-:W-:Y:S02]  /*49e0*/  IMAD.MOV.U32 R117, RZ, RZ, R40 ;  /* 0x000000ffff757224 */ /* 0x000fe400078e0028 */
[----:B------:R-:W-:Y:S02]  /*49f0*/  IMAD.MOV.U32 R116, RZ, RZ, R41 ;  /* 0x000000ffff747224 */ /* 0x000fe400078e0029 */
[C---:B-1----:R-:W-:Y:S07]  /*4a00*/  HMMA.16816.F32 R48, R4.reuse, R12, R136 ;  /* 0x0000000c0430723c */ /* 0x042fee0000001888 */
[----:B------:R-:W-:Y:S01]  /*4a10*/  IMAD.MOV.U32 R137, RZ, RZ, R68 ;  /* 0x000000ffff897224 */ /* 0x000fe200078e0044 */
[----:B------:R-:W-:Y:S01]  /*4a20*/  MOV R136, R69 ;  /* 0x0000004500887202 */ /* 0x000fe20000000f00 */
[----:B------:R-:W-:Y:S01]  /*4a30*/  HMMA.16816.F32 R40, R4, R16, R124 ;  /* 0x000000100428723c */ /* 0x000fe2000000187c */
[----:B------:R-:W-:Y:S01]  /*4a40*/  MOV R139, R65 ;  /* 0x00000041008b7202 */ /* 0x000fe20000000f00 */
[----:B------:R-:W-:-:S06]  /*4a50*/  IMAD.MOV.U32 R138, RZ, RZ, R66 ;  /* 0x000000ffff8a7224 */ /* 0x000fcc00078e0042 */
[C---:B------:R-:W-:Y:S01]  /*4a60*/  HMMA.16816.F32 R68, R4.reuse, R14, R148 ;  /* 0x0000000e0444723c */ /* 0x040fe20000001894 */
[----:B------:R-:W1:Y:S06]  /*4a70*/  LDSM.16.MT88.4 R12, [R195+0x6900] ;  /* 0x00690000c30c783b */ /* 0x000e6c0000004200 */
[----:B------:R-:W-:Y:S01]  /*4a80*/  IMAD.MOV.U32 R150, RZ, RZ, R88 ;  /* 0x000000ffff967224 */ /* 0x000fe200078e0058 */
[----:B------:R-:W-:Y:S01]  /*4a90*/  HMMA.16816.F32 R124, R4, R22, R156 ;  /* 0x00000016047c723c */ /* 0x000fe2000000189c */
[----:B------:R-:W-:Y:S01]  /*4aa0*/  IMAD.MOV.U32 R88, RZ, RZ, R0 ;  /* 0x000000ffff587224 */ /* 0x000fe200078e0000 */
[----:B------:R-:W-:Y:S01]  /*4ab0*/  MOV R149, R67 ;  /* 0x0000004300957202 */ /* 0x000fe20000000f00 */
[----:B------:R-:W-:-:S02]  /*4ac0*/  FFMA.FTZ R0, R135, c[0x0][0x2d0], -R8 ;  /* 0x0000b40087007a23 */ /* 0x000fc40000010808 */
[----:B------:R-:W-:Y:S02]  /*4ad0*/  IMAD.MOV.U32 R151, RZ, RZ, R89 ;  /* 0x000000ffff977224 */ /* 0x000fe400078e0059 */
[----:B------:R4:W-:Y:S01]  /*4ae0*/  MUFU.EX2 R148, R0 ;  /* 0x0000000000947308 */ /* 0x0009e20000000800 */
[C---:B------:R-:W-:Y:S01]  /*4af0*/  HMMA.16816.F32 R52, R4.reuse, R18, R128 ;  /* 0x000000120434723c */ /* 0x040fe20000001880 */
[----:B------:R-:W5:Y:S01]  /*4b00*/  LDSM.16.MT88.4 R16, [R196+0x6900] ;  /* 0x00690000c410783b */ /* 0x000f620000004200 */
[----:B------:R-:W-:Y:S01]  /*4b10*/  IMAD.MOV.U32 R158, RZ, RZ, R116 ;  /* 0x000000ffff9e7224 */ /* 0x000fe200078e0074 */
[----:B------:R-:W-:Y:S01]  /*4b20*/  MOV R156, R138 ;  /* 0x0000008a009c7202 */ /* 0x000fe20000000f00 */
[----:B------:R-:W-:Y:S01]  /*4b30*/  IMAD.MOV.U32 R89, RZ, RZ, R91 ;  /* 0x000000ffff597224 */ /* 0x000fe200078e005b */
[----:B------:R-:W-:Y:S01]  /*4b40*/  MOV R91, R44 ;  /* 0x0000002c005b7202 */ /* 0x000fe20000000f00 */
[----:B------:R-:W-:Y:S01]  /*4b50*/  IMAD.MOV.U32 R116, RZ, RZ, R104 ;  /* 0x000000ffff747224 */ /* 0x000fe200078e0068 */
[----:B------:R-:W-:Y:S01]  /*4b60*/  MOV R104, R36 ;  /* 0x0000002400687202 */ /* 0x000fe20000000f00 */
[----:B------:R-:W-:Y:S01]  /*4b70*/  HMMA.16816.F32 R60, R4, R20, R160 ;  /* 0x00000014043c723c */ /* 0x000fe200000018a0 */
[----:B------:R-:W-:Y:S01]  /*4b80*/  LDSM.16.MT88.4 R20, [R196+0x1100] ;  /* 0x00110000c414783b */ /* 0x000fe20000004200 */
[----:B------:R-:W-:-:S02]  /*4b90*/  IMAD.MOV.U32 R157, RZ, RZ, R139 ;  /* 0x000000ffff9d7224 */ /* 0x000fc400078e008b */
[----:B----4-:R-:W-:-:S03]  /*4ba0*/  FFMA.FTZ R0, R219, c[0x0][0x2d0], -R8 ;  /* 0x0000b400db007a23 */ /* 0x010fc60000010808 */
[----:B------:R-:W-:Y:S01]  /*4bb0*/  MOV R163, R90 ;  /* 0x0000005a00a37202 */ /* 0x000fe20000000f00 */
[----:B--2---:R-:W-:Y:S01]  /*4bc0*/  HMMA.16816.F32 R84, R4, R28, R144 ;  /* 0x0000001c0454723c */ /* 0x004fe20000001890 */
[----:B------:R-:W-:Y:S01]  /*4bd0*/  IMAD.MOV.U32 R90, RZ, RZ, R46 ;  /* 0x000000ffff5a7224 */ /* 0x000fe200078e002e */
[----:B------:R2:W-:Y:S01]  /*4be0*/  MUFU.EX2 R159, R0 ;  /* 0x00000000009f7308 */ /* 0x0005e20000000800 */
[----:B------:R-:W-:-:S04]  /*4bf0*/  IMAD.MOV.U32 R162, RZ, RZ, R38 ;  /* 0x000000ffffa27224 */ /* 0x000fc800078e0026 */
[----:B------:R-:W-:Y:S01]  /*4c00*/  MOV R147, R151 ;  /* 0x0000009700937202 */ /* 0x000fe20000000f00 */
[C---:B------:R-:W-:Y:S01]  /*4c10*/  HMMA.16816.F32 R128, R4.reuse, R30, R152 ;  /* 0x0000001e0480723c */ /* 0x040fe20000001898 */
[----:B------:R-:W4:Y:S01]  /*4c20*/  LDSM.16.MT88.4 R28, [R193+0x1100] ;  /* 0x00110000c11c783b */ /* 0x000f220000004200 */
[----:B------:R-:W-:Y:S01]  /*4c30*/  MOV R151, R117 ;  /* 0x0000007500977202 */ /* 0x000fe20000000f00 */
[----:B------:R-:W-:Y:S01]  /*4c40*/  IMAD.MOV.U32 R117, RZ, RZ, R105 ;  /* 0x000000ffff757224 */ /* 0x000fe200078e0069 */
[----:B------:R-:W-:Y:S01]  /*4c50*/  MOV R144, R163 ;  /* 0x000000a300907202 */ /* 0x000fe20000000f00 */
[----:B------:R-:W-:Y:S02]  /*4c60*/  IMAD.MOV.U32 R163, RZ, RZ, R39 ;  /* 0x000000ffffa37224 */ /* 0x000fe400078e0027 */
[----:B------:R-:W-:Y:S01]  /*4c70*/  IMAD.MOV.U32 R105, RZ, RZ, R37 ;  /* 0x000000ffff697224 */ /* 0x000fe200078e0025 */
[----:B---3--:R-:W-:Y:S01]  /*4c80*/  HMMA.16816.F32 R80, R4, R24, R140 ;  /* 0x000000180450723c */ /* 0x008fe2000000188c */
[----:B------:R-:W-:-:S02]  /*4c90*/  IMAD.MOV.U32 R145, RZ, RZ, R149 ;  /* 0x000000ffff917224 */ /* 0x000fc400078e0095 */
[----:B--2---:R-:W-:Y:S02]  /*4ca0*/  FFMA.FTZ R0, R224, c[0x0][0x2d0], -R8 ;  /* 0x0000b400e0007a23 */ /* 0x004fe40000010808 */
[----:B------:R-:W-:Y:S01]  /*4cb0*/  IMAD.MOV.U32 R146, RZ, RZ, R150 ;  /* 0x000000ffff927224 */ /* 0x000fe200078e0096 */
[----:B------:R-:W-:Y:S01]  /*4cc0*/  MOV R150, R34 ;  /* 0x0000002200967202 */ /* 0x000fe20000000f00 */
[----:B------:R2:W-:Y:S01]  /*4cd0*/  MUFU.EX2 R160, R0 ;  /* 0x0000000000a07308 */ /* 0x0005e20000000800 */
[----:B------:R-:W-:Y:S01]  /*4ce0*/  HMMA.16816.F32 R164, R4, R26, R164 ;  /* 0x0000001a04a4723c */ /* 0x000fe200000018a4 */
[----:B------:R-:W3:Y:S01]  /*4cf0*/  LDSM.16.MT88.4 R24, [R194+0x1100] ;  /* 0x00110000c218783b */ /* 0x000ee20000004200 */
[----:B------:R-:W-:Y:S01]  /*4d00*/  IMAD.MOV.U32 R142, RZ, RZ, R136 ;  /* 0x000000ffff8e7224 */ /* 0x000fe200078e0088 */
[----:B------:R-:W-:Y:S01]  /*4d10*/  MOV R141, R227 ;  /* 0x000000e3008d7202 */ /* 0x000fe20000000f00 */
[----:B------:R-:W-:Y:S02]  /*4d20*/  IMAD.MOV.U32 R143, RZ, RZ, R137 ;  /* 0x000000ffff8f7224 */ /* 0x000fe400078e0089 */
[----:B------:R-:W-:-:S02]  /*4d30*/  IMAD.MOV.U32 R149, RZ, RZ, R35 ;  /* 0x000000ffff957224 */ /* 0x000fc400078e0023 */
[----:B-1----:R-:W-:Y:S01]  /*4d40*/  HMMA.16816.F32 R36, R4, R14, R240 ;  /* 0x0000000e0424723c */ /* 0x002fe200000018f0 */
[----:B------:R-:W-:Y:S02]  /*4d50*/  IMAD.MOV.U32 R140, RZ, RZ, R107 ;  /* 0x000000ffff8c7224 */ /* 0x000fe400078e006b */
[----:B--2---:R-:W-:-:S05]  /*4d60*/  FFMA.FTZ R0, R225, c[0x0][0x2d0], -R8 ;  /* 0x0000b400e1007a23 */ /* 0x004fca0000010808 */
[C---:B-----5:R-:W-:Y:S01]  /*4d70*/  HMMA.16816.F32 R76, R4.reuse, R16, R100 ;  /* 0x00000010044c723c */ /* 0x060fe20000001864 */
[----:B------:R1:W2:Y:S07]  /*4d80*/  MUFU.EX2 R161, R0 ;  /* 0x0000000000a17308 */ /* 0x0002ae0000000800 */
[C---:B------:R-:W-:Y:S01]  /*4d90*/  HMMA.16816.F32 R64, R4.reuse, R18, R168 ;  /* 0x000000120440723c */ /* 0x040fe200000018a8 */
[----:B------:R-:W-:Y:S06]  /*4da0*/  LDSM.16.MT88.4 R16, [R195+0x1100] ;  /* 0x00110000c310783b */ /* 0x000fec0000004200 */
[----:B------:R-:W-:Y:S01]  /*4db0*/  IMAD.MOV.U32 R171, RZ, RZ, R156 ;  /* 0x000000ffffab7224 */ /* 0x000fe200078e009c */
[----:B------:R-:W-:Y:S01]  /*4dc0*/  MOV R169, R158 ;  /* 0x0000009e00a97202 */ /* 0x000fe20000000f00 */
[----:B------:R-:W-:Y:S01]  /*4dd0*/  IMAD.MOV.U32 R170, RZ, RZ, R157 ;  /* 0x000000ffffaa7224 */ /* 0x000fe200078e009d */
[----:B------:R-:W-:Y:S01]  /*4de0*/  MOV R156, R162 ;  /* 0x000000a2009c7202 */ /* 0x000fe20000000f00 */
[----:B-1----:R-:W-:Y:S01]  /*4df0*/  FFMA.FTZ R0, R47, c[0x0][0x2d0], -R2 ;  /* 0x0000b4002f007a23 */ /* 0x002fe20000010802 */
[----:B------:R-:W-:Y:S01]  /*4e00*/  MOV R168, R105 ;  /* 0x0000006900a87202 */ /* 0x000fe20000000f00 */
[----:B------:R-:W-:Y:S01]  /*4e10*/  HMMA.16816.F32 R44, R4, R12, R236 ;  /* 0x0000000c042c723c */ /* 0x000fe200000018ec */
[----:B------:R-:W1:Y:S01]  /*4e20*/  LDSM.16.MT88.4 R12, [R193+0x3100] ;  /* 0x00310000c10c783b */ /* 0x000e620000004200 */
[----:B------:R5:W-:Y:S05]  /*4e30*/  MUFU.EX2 R234, R0 ;  /* 0x0000000000ea7308 */ /* 0x000bea0000000800 */
[----:B--2---:R-:W-:Y:S01]  /*4e40*/  IMAD.MOV.U32 R238, RZ, RZ, R161 ;  /* 0x000000ffffee7224 */ /* 0x004fe200078e00a1 */
[----:B------:R-:W-:Y:S01]  /*4e50*/  F2FP.PACK_AB R4, R159, R148 ;  /* 0x000000949f04723e */ /* 0x000fe200000000ff */
[----:B------:R-:W-:Y:S01]  /*4e60*/  IMAD.MOV.U32 R239, RZ, RZ, R160 ;  /* 0x000000ffffef7224 */ /* 0x000fe200078e00a0 */
[----:B------:R-:W-:Y:S01]  /*4e70*/  MOV R161, R33 ;  /* 0x0000002100a17202 */ /* 0x000fe20000000f00 */
[----:B------:R-:W-:Y:S01]  /*4e80*/  IMAD.MOV.U32 R160, RZ, RZ, R32 ;  /* 0x000000ffffa07224 */ /* 0x000fe200078e0020 */
[----:B------:R-:W-:Y:S01]  /*4e90*/  MOV R236, R143 ;  /* 0x0000008f00ec7202 */ /* 0x000fe20000000f00 */
[----:B------:R-:W-:Y:S01]  /*4ea0*/  LDSM.16.MT88.4 R32, [R194+0x3100] ;  /* 0x00310000c220783b */ /* 0x000fe20000004200 */
[----:B------:R-:W-:Y:S01]  /*4eb0*/  F2FP.PACK_AB R6, R238, R239 ;  /* 0x000000efee06723e */ /* 0x000fe200000000ff */
[----:B------:R-:W-:-:S02]  /*4ec0*/  IMAD.MOV.U32 R158, RZ, RZ, R160 ;  /* 0x000000ffff9e7224 */ /* 0x000fc400078e00a0 */
[----:B------:R-:W-:Y:S02]  /*4ed0*/  IMAD.MOV.U32 R157, RZ, RZ, R161 ;  /* 0x000000ffff9d7224 */ /* 0x000fe400078e00a1 */
[----:B-----5:R-:W-:Y:S02]  /*4ee0*/  FFMA.FTZ R0, R133, c[0x0][0x2d0], -R2 ;  /* 0x0000b40085007a23 */ /* 0x020fe40000010802 */
[----:B------:R-:W-:Y:S02]  /*4ef0*/  IMAD.MOV.U32 R143, RZ, RZ, R163 ;  /* 0x000000ffff8f7224 */ /* 0x000fe400078e00a3 */
[----:B------:R2:W5:Y:S01]  /*4f00*/  MUFU.EX2 R219, R0 ;  /* 0x0000000000db7308 */ /* 0x0005620000000800 */
[----:B------:R-:W-:Y:S02]  /*4f10*/  IMAD.MOV.U32 R237, RZ, RZ, R142 ;  /* 0x000000ffffed7224 */ /* 0x000fe400078e008e */
[----:B------:R-:W-:Y:S02]  /*4f20*/  IMAD.MOV.U32 R142, RZ, RZ, R226 ;  /* 0x000000ffff8e7224 */ /* 0x000fe400078e00e2 */
[----:B--2---:R-:W-:Y:S01]  /*4f30*/  FFMA.FTZ R0, R11, c[0x0][0x2d0], -R2 ;  /* 0x0000b4000b007a23 */ /* 0x004fe20000010802 */
[----:B-----5:R-:W-:Y:S01]  /*4f40*/  F2FP.PACK_AB R5, R219, R234 ;  /* 0x000000eadb05723e */ /* 0x020fe200000000ff */
[----:B------:R-:W-:-:S02]  /*4f50*/  IMAD.MOV.U32 R11, RZ, RZ, R106 ;  /* 0x000000ffff0b7224 */ /* 0x000fc400078e006a */
[----:B------:R2:W-:Y:S02]  /*4f60*/  MUFU.EX2 R135, R0 ;  /* 0x0000000000877308 */ /* 0x0005e40000000800 */
[----:B--2---:R-:W-:Y:S02]  /*4f70*/  FFMA.FTZ R0, R134, c[0x0][0x2d0], -R2 ;  /* 0x0000b40086007a23 */ /* 0x004fe40000010802 */
[----:B------:R-:W-:-:S04]  /*4f80*/  IMAD.MOV.U32 R134, RZ, RZ, R104 ;  /* 0x000000ffff867224 */ /* 0x000fc800078e0068 */
[----:B------:R-:W2:Y:S02]  /*4f90*/  MUFU.EX2 R133, R0 ;  /* 0x0000000000857308 */ /* 0x000ea40000000800 */
[----:B--2---:R-:W-:Y:S01]  /*4fa0*/  F2FP.PACK_AB R7, R133, R135 ;  /* 0x000000878507723e */ /* 0x004fe200000000ff */
[----:B------:R-:W-:Y:S02]  /*4fb0*/  FFMA.FTZ R0, R134, c[0x0][0x2d0], -R8 ;  /* 0x0000b40086007a23 */ /* 0x000fe40000010808 */
[----:B------:R-:W-:-:S04]  /*4fc0*/  IMAD.MOV.U32 R134, RZ, RZ, R168 ;  /* 0x000000ffff867224 */ /* 0x000fc800078e00a8 */
[C---:B----4-:R-:W-:Y:S08]  /*4fd0*/  HMMA.16816.F32 R136, R4.reuse, R28, R88 ;  /* 0x0000001c0488723c */ /* 0x050ff00000001858 */
[C---:B------:R-:W-:Y:S01]  /*4fe0*/  HMMA.16816.F32 R88, R4.reuse, R30, R248 ;  /* 0x0000001e0458723c */ /* 0x040fe200000018f8 */
[----:B------:R-:W2:Y:S01]  /*4ff0*/  LDSM.16.MT88.4 R28, [R196+0x3100] ;  /* 0x00310000c41c783b */ /* 0x000ea20000004200 */
[----:B------:R4:W-:Y:S05]  /*5000*/  MUFU.EX2 R250, R0 ;  /* 0x0000000000fa7308 */ /* 0x0009ea0000000800 */
[----:B------:R-:W-:Y:S01]  /*5010*/  MOV R251, R239 ;  /* 0x000000ef00fb7202 */ /* 0x000fe20000000f00 */
[----:B---3--:R-:W-:Y:S01]  /*5020*/  HMMA.16816.F32 R144, R4, R24, R144 ;  /* 0x000000180490723c */ /* 0x008fe20000001890 */
[----:B------:R-:W-:-:S02]  /*5030*/  IMAD.MOV.U32 R239, RZ, RZ, R157 ;  /* 0x000000ffffef7224 */ /* 0x000fc400078e009d */
[----:B------:R-:W-:Y:S01]  /*5040*/  IMAD.MOV.U32 R157, RZ, RZ, R149 ;  /* 0x000000ffff9d7224 */ /* 0x000fe200078e0095 */
[----:B------:R-:W-:Y:S01]  /*5050*/  MOV R149, R151 ;  /* 0x0000009700957202 */ /* 0x000fe20000000f00 */
[----:B------:R-:W-:-:S03]  /*5060*/  IMAD.MOV.U32 R151, RZ, RZ, R9 ;  /* 0x000000ffff977224 */ /* 0x000fc600078e0009 */
[----:B------:R-:W-:Y:S01]  /*5070*/  HMMA.16816.F32 R244, R4, R26, R244 ;  /* 0x0000001a04f4723c */ /* 0x000fe200000018f4 */
[----:B------:R-:W3:Y:S01]  /*5080*/  LDSM.16.MT88.4 R24, [R195+0x3100] ;  /* 0x00310000c318783b */ /* 0x000ee20000004200 */
[----:B----4-:R-:W-:-:S04]  /*5090*/  FFMA.FTZ R0, R169, c[0x0][0x2d0], -R8 ;  /* 0x0000b400a9007a23 */ /* 0x010fc80000010808 */
[----:B------:R4:W5:Y:S02]  /*50a0*/  MUFU.EX2 R249, R0 ;  /* 0x0000000000f97308 */ /* 0x0009640000000800 */
[C---:B-1----:R-:W-:Y:S08]  /*50b0*/  HMMA.16816.F32 R96, R4.reuse, R12, R96 ;  /* 0x0000000c0460723c */ /* 0x042ff00000001860 */
[----:B------:R-:W-:Y:S01]  /*50c0*/  HMMA.16816.F32 R100, R4, R14, R176 ;  /* 0x0000000e0464723c */ /* 0x000fe200000018b0 */
[----:B------:R-:W1:Y:S01]  /*50d0*/  LDSM.16.MT88.4 R12, [R194+0x5100] ;  /* 0x00510000c20c783b */ /* 0x000e620000004200 */
[----:B----4-:R-:W-:-:S06]  /*50e0*/  FFMA.FTZ R0, R170, c[0x0][0x2d0], -R8 ;  /* 0x0000b400aa007a23 */ /* 0x010fcc0000010808 */
[C---:B------:R-:W-:Y:S01]  /*50f0*/  HMMA.16816.F32 R152, R4.reuse, R20, R228 ;  /* 0x000000140498723c */ /* 0x040fe200000018e4 */
[----:B------:R4:W-:Y:S07]  /*5100*/  MUFU.EX2 R248, R0 ;  /* 0x0000000000f87308 */ /* 0x0009ee0000000800 */
[C---:B------:R-:W-:Y:S01]  /*5110*/  HMMA.16816.F32 R228, R4.reuse, R22, R180 ;  /* 0x0000001604e4723c */ /* 0x040fe200000018b4 */
[----:B------:R-:W1:Y:S06]  /*5120*/  LDSM.16.MT88.4 R20, [R193+0x5100] ;  /* 0x00510000c114783b */ /* 0x000e6c0000004200 */
[----:B------:R-:W-:Y:S01]  /*5130*/  IMAD.MOV.U32 R180, RZ, RZ, R134 ;  /* 0x000000ffffb47224 */ /* 0x000fe200078e0086 */
[----:B------:R-:W-:Y:S01]  /*5140*/  HMMA.16816.F32 R160, R4, R16, R108 ;  /* 0x0000001004a0723c */ /* 0x000fe2000000186c */
[----:B------:R-:W-:Y:S01]  /*5150*/  IMAD.MOV.U32 R181, RZ, RZ, R11 ;  /* 0x000000ffffb57224 */ /* 0x000fe200078e000b */
[----:B------:R-:W-:Y:S01]  /*5160*/  MOV R182, R140 ;  /* 0x0000008c00b67202 */ /* 0x000fe20000000f00 */
[----:B----4-:R-:W-:-:S02]  /*5170*/  FFMA.FTZ R0, R236, c[0x0][0x2d0], -R8 ;  /* 0x0000b400ec007a23 */ /* 0x010fc40000010808 */
[----:B------:R-:W-:Y:S02]  /*5180*/  IMAD.MOV.U32 R183, RZ, RZ, R141 ;  /* 0x000000ffffb77224 */ /* 0x000fe400078e008d */
[----:B------:R4:W1:Y:S01]  /*5190*/  MUFU.EX2 R134, R0 ;  /* 0x0000000000867308 */ /* 0x0008620000000800 */
[----:B------:R-:W-:Y:S01]  /*51a0*/  HMMA.16816.F32 R92, R4, R18, R92 ;  /* 0x00000012045c723c */ /* 0x000fe2000000185c */
[----:B------:R-:W5:Y:S01]  /*51b0*/  LDSM.16.MT88.4 R16, [R196+0x5100] ;  /* 0x00510000c410783b */ /* 0x000f620000004200 */
[----:B------:R-:W-:-:S06]  /*51c0*/  IMAD.MOV.U32 R236, RZ, RZ, R142 ;  /* 0x000000ffffec7224 */ /* 0x000fcc00078e008e */
[----:B--2---:R-:W-:Y:S01]  /*51d0*/  HMMA.16816.F32 R108, R4, R28, R188 ;  /* 0x0000001c046c723c */ /* 0x004fe200000018bc */
[----:B----4-:R-:W-:-:S07]  /*51e0*/  FFMA.FTZ R0, R252, c[0x0][0x2d0], -R2 ;  /* 0x0000b400fc007a23 */ /* 0x010fce0000010802 */
[----:B------:R-:W-:Y:S01]  /*51f0*/  HMMA.16816.F32 R112, R4, R30, R112 ;  /* 0x0000001e0470723c */ /* 0x000fe20000001870 */
[----:B------:R-:W2:Y:S01]  /*5200*/  LDSM.16.MT88.4 R28, [R195+0x5100] ;  /* 0x00510000c31c783b */ /* 0x000ea20000004200 */
[----:B------:R-:W-:-:S06]  /*5210*/  IMAD.MOV.U32 R252, RZ, RZ, R119 ;  /* 0x000000fffffc7224 */ /* 0x000fcc00078e0077 */
[C---:B---3--:R-:W-:Y:S08]  /*5220*/  HMMA.16816.F32 R184, R4.reuse, R24, R184 ;  /* 0x0000001804b8723c */ /* 0x048ff000000018b8 */
[C---:B------:R-:W-:Y:S01]  /*5230*/  HMMA.16816.F32 R224, R4.reuse, R26, R120 ;  /* 0x0000001a04e0723c */ /* 0x040fe20000001878 */
[----:B------:R-:W3:Y:S07]  /*5240*/  LDSM.16.MT88.4 R24, [R193+0x7100] ;  /* 0x00710000c118783b */ /* 0x000eee0000004200 */
[C---:B-1----:R-:W-:Y:S01]  /*5250*/  HMMA.16816.F32 R120, R4.reuse, R12, R40 ;  /* 0x0000000c0478723c */ /* 0x042fe20000001828 */
[----:B------:R-:W-:Y:S07]  /*5260*/  LDSM.16.MT88.4 R40, [R193+0x3900] ;  /* 0x00390000c128783b */ /* 0x000fee0000004200 */
[C---:B------:R-:W-:Y:S01]  /*5270*/  HMMA.16816.F32 R188, R4.reuse, R14, R52 ;  /* 0x0000000e04bc723c */ /* 0x040fe20000001834 */
[----:B------:R-:W1:Y:S06]  /*5280*/  LDSM.16.MT88.4 R12, [R196+0x7100] ;  /* 0x00710000c40c783b */ /* 0x000e6c0000004200 */
[----:B------:R-:W-:Y:S01]  /*5290*/  MOV R55, R182 ;  /* 0x000000b600377202 */ /* 0x000fe20000000f00 */
[----:B------:R-:W-:Y:S01]  /*52a0*/  HMMA.16816.F32 R104, R4, R32, R220 ;  /* 0x000000200468723c */ /* 0x000fe200000018dc */
[----:B------:R-:W-:Y:S01]  /*52b0*/  IMAD.MOV.U32 R54, RZ, RZ, R183 ;  /* 0x000000ffff367224 */ /* 0x000fe200078e00b7 */
[----:B------:R-:W-:-:S06]  /*52c0*/  MOV R53, R236 ;  /* 0x000000ec00357202 */ /* 0x000fcc0000000f00 */
[C---:B------:R-:W-:Y:S07]  /*52d0*/  HMMA.16816.F32 R240, R4.reuse, R20, R72 ;  /* 0x0000001404f0723c */ /* 0x040fee0000001848 */
[----:B------:R-:W-:Y:S01]  /*52e0*/  IMAD.MOV.U32 R75, RZ, RZ, R238 ;  /* 0x000000ffff4b7224 */ /* 0x000fe200078e00ee */
[C---:B------:R-:W-:Y:S01]  /*52f0*/  HMMA.16816.F32 R220, R4.reuse, R22, R56 ;  /* 0x0000001604dc723c */ /* 0x040fe20000001838 */
[----:B------:R-:W4:Y:S01]  /*5300*/  LDSM.16.MT88.4 R20, [R194+0x7100] ;  /* 0x00710000c214783b */ /* 0x000f220000004200 */
[----:B------:R-:W-:Y:S01]  /*5310*/  IMAD.MOV.U32 R238, RZ, RZ, R156 ;  /* 0x000000ffffee7224 */ /* 0x000fe200078e009c */
[----:B------:R-:W-:Y:S01]  /*5320*/  MOV R73, R171 ;  /* 0x000000ab00497202 */ /* 0x000fe20000000f00 */
[----:B------:R-:W-:Y:S01]  /*5330*/  IMAD.MOV.U32 R72, RZ, RZ, R157 ;  /* 0x000000ffff487224 */ /* 0x000fe200078e009d */
[----:B------:R-:W-:Y:S01]  /*5340*/  MOV R156, R158 ;  /* 0x0000009e009c7202 */ /* 0x000fe20000000f00 */
[----:B------:R-:W-:Y:S01]  /*5350*/  IMAD.MOV.U32 R158, RZ, RZ, R150 ;  /* 0x000000ffff9e7224 */ /* 0x000fe200078e0096 */
[----:B------:R-:W-:Y:S01]  /*5360*/  LDSM.16.MT88.4 R56, [R196+0x3900] ;  /* 0x00390000c438783b */ /* 0x000fe20000004200 */
[----:B------:R-:W-:Y:S01]  /*5370*/  HMMA.16816.F32 R32, R4, R34, R172 ;  /* 0x000000220420723c */ /* 0x000fe200000018ac */
[----:B------:R-:W-:-:S02]  /*5380*/  IMAD.MOV.U32 R150, RZ, RZ, R10 ;  /* 0x000000ffff967224 */ /* 0x000fc400078e000a */
[----:B------:R-:W1:Y:S01]  /*5390*/  LDSM.16.MT88.4 R8, [R195+0x7100] ;  /* 0x00710000c308783b */ /* 0x000e620000004200 */
[----:B------:R-:W-:Y:S01]  /*53a0*/  IMAD.MOV.U32 R74, RZ, RZ, R237 ;  /* 0x000000ffff4a7224 */ /* 0x000fe200078e00ed */
[----:B------:R-:W-:Y:S02]  /*53b0*/  MOV R237, R143 ;  /* 0x0000008f00ed7202 */ /* 0x000fe40000000f00 */
[----:B------:R-:W-:Y:S01]  /*53c0*/  LDSM.16.MT88.4 R140, [R193+0x1900] ;  /* 0x00190000c18c783b */ /* 0x000fe20000004200 */
[C---:B-----5:R-:W-:Y:S02]  /*53d0*/  HMMA.16816.F32 R176, R4.reuse, R16, R48 ;  /* 0x0000001004b0723c */ /* 0x060fe40000001830 */
[----:B------:R-:W-:Y:S01]  /*53e0*/  IMAD.MOV.U32 R52, RZ, RZ, R237 ;  /* 0x000000ffff347224 */ /* 0x000fe200078e00ed */
[----:B------:R-:W5:Y:S05]  /*53f0*/  LDSM.16.MT88.4 R48, [R194+0x3900] ;  /* 0x00390000c230783b */ /* 0x000f6a0000004200 */
[C---:B------:R-:W-:Y:S01]  /*5400*/  HMMA.16816.F32 R172, R4.reuse, R18, R68 ;  /* 0x0000001204ac723c */ /* 0x040fe20000001844 */
[----:B------:R3:W-:Y:S06]  /*5410*/  MUFU.EX2 R19, R0 ;  /* 0x0000000000137308 */ /* 0x0007ec0000000800 */
[----:B------:R-:W-:Y:S01]  /*5420*/  IMAD.MOV.U32 R68, RZ, RZ, R180 ;  /* 0x000000ffff447224 */ /* 0x000fe200078e00b4 */
[----:B--2---:R-:W-:Y:S01]  /*5430*/  HMMA.16816.F32 R168, R4, R28, R60 ;  /* 0x0000001c04a8723c */ /* 0x004fe2000000183c */
[----:B------:R-:W-:Y:S01]  /*5440*/  MOV R71, R150 ;  /* 0x0000009600477202 */ /* 0x000fe20000000f00 */
[----:B------:R-:W-:Y:S01]  /*5450*/  IMAD.MOV.U32 R69, RZ, RZ, R151 ;  /* 0x000000ffff457224 */ /* 0x000fe200078e0097 */
[----:B------:R-:W-:-:S04]  /*5460*/  MOV R70, R116 ;  /* 0x0000007400467202 */ /* 0x000fc80000000f00 */
[----:B------:R-:W-:Y:S01]  /*5470*/  MOV R62, R158 ;  /* 0x0000009e003e7202 */ /* 0x000fe20000000f00 */
[C---:B------:R-:W-:Y:S01]  /*5480*/  HMMA.16816.F32 R124, R4.reuse, R30, R124 ;  /* 0x0000001e047c723c */ /* 0x040fe2000000187c */
[----:B---3--:R-:W-:Y:S01]  /*5490*/  FFMA.FTZ R0, R73, c[0x0][0x2d0], -R2 ;  /* 0x0000b40049007a23 */ /* 0x008fe20000010802 */
[----:B------:R-:W-:Y:S01]  /*54a0*/  MOV R73, R156 ;  /* 0x0000009c00497202 */ /* 0x000fe20000000f00 */
[----:B------:R-:W-:Y:S01]  /*54b0*/  IMAD.MOV.U32 R63, RZ, RZ, R181 ;  /* 0x000000ffff3f7224 */ /* 0x000fe200078e00b5 */
[----:B------:R-:W-:Y:S01]  /*54c0*/  MOV R60, R118 ;  /* 0x00000076003c7202 */ /* 0x000fe20000000f00 */
[----:B------:R2:W3:Y:S01]  /*54d0*/  MUFU.EX2 R18, R0 ;  /* 0x0000000000127308 */ /* 0x0004e20000000800 */
[----:B------:R-:W-:Y:S02]  /*54e0*/  IMAD.MOV.U32 R61, RZ, RZ, R117 ;  /* 0x000000ffff3d7224 */ /* 0x000fe400078e0075 */
[C---:B------:R-:W-:Y:S07]  /*54f0*/  HMMA.16816.F32 R28, R4.reuse, R24, R80 ;  /* 0x00000018041c723c */ /* 0x040fee0000001850 */
[----:B------:R-:W-:Y:S01]  /*5500*/  IMAD.MOV.U32 R81, RZ, RZ, R159 ;  /* 0x000000ffff517224 */ /* 0x000fe200078e009f */
[----:B-1----:R-:W-:Y:S01]  /*5510*/  HMMA.16816.F32 R180, R4, R12, R76 ;  /* 0x0000000c04b4723c */ /* 0x002fe2000000184c */
[----:B------:R-:W1:Y:S01]  /*5520*/  LDSM.16.MT88.4 R156, [R196+0x1900] ;  /* 0x00190000c49c783b */ /* 0x000e620000004200 */
[----:B------:R-:W-:Y:S01]  /*5530*/  MOV R82, R148 ;  /* 0x0000009400527202 */ /* 0x000fe20000000f00 */
[----:B------:R-:W-:-:S02]  /*5540*/  IMAD.MOV.U32 R83, RZ, RZ, R149 ;  /* 0x000000ffff537224 */ /* 0x000fc400078e0095 */
[--C-:B--2---:R-:W-:Y:S01]  /*5550*/  FFMA.FTZ R0, R74, c[0x0][0x2d0], -R2.reuse ;  /* 0x0000b4004a007a23 */ /* 0x104fe20000010802 */
[----:B------:R-:W2:Y:S01]  /*5560*/  LDSM.16.MT88.4 R148, [R194+0x1900] ;  /* 0x00190000c294783b */ /* 0x000ea20000004200 */
[----:B------:R-:W-:Y:S01]  /*5570*/  FFMA.FTZ R2, R235, c[0x0][0x2d0], -R2 ;  /* 0x0000b400eb027a23 */ /* 0x000fe20000010802 */
[----:B------:R-:W-:Y:S01]  /*5580*/  HMMA.16816.F32 R12, R4, R14, R64 ;  /* 0x0000000e040c723c */ /* 0x000fe20000001840 */
[----:B------:R3:W-:Y:S01]  /*5590*/  MUFU.EX2 R17, R0 ;  /* 0x0000000000117308 */ /* 0x0007e20000000800 */
[----:B------:R-:W1:Y:S01]  /*55a0*/  LDSM.16.MT88.4 R64, [R195+0x3900] ;  /* 0x00390000c340783b */ /* 0x000e620000004200 */
[----:B------:R-:W-:Y:S01]  /*55b0*/  MOV R235, R75 ;  /* 0x0000004b00eb7202 */ /* 0x000fe20000000f00 */
[----:B------:R-:W-:Y:S01]  /*55c0*/  IMAD.MOV.U32 R74, RZ, RZ, R239 ;  /* 0x000000ffff4a7224 */ /* 0x000fe200078e00ef */
[----:B------:R-:W-:-:S03]  /*55d0*/  MOV R75, R238 ;  /* 0x000000ee004b7202 */ /* 0x000fc60000000f00 */
[C---:B----4-:R-:W-:Y:S01]  /*55e0*/  HMMA.16816.F32 R116, R4.reuse, R20, R84 ;  /* 0x000000140474723c */ /* 0x050fe20000001854 */
[----:B------:R-:W4:Y:S07]  /*55f0*/  MUFU.EX2 R16, R2 ;  /* 0x0000000200107308 */ /* 0x000f2e0000000800 */
[----:B------:R-:W-:Y:S01]  /*5600*/  HMMA.16816.F32 R20, R4, R22, R128 ;  /* 0x000000160414723c */ /* 0x000fe20000001880 */
[----:B---3--:R-:W-:-:S06]  /*5610*/  IMAD.MOV.U32 R0, RZ, RZ, R74 ;  /* 0x000000ffff007224 */ /* 0x008fcc00078e004a */
[----:B------:R-:W-:Y:S01]  /*5620*/  F2FP.PACK_AB R128, R249, R250 ;  /* 0x000000faf980723e */ /* 0x000fe200000000ff */
[C---:B------:R-:W-:Y:S01]  /*5630*/  HMMA.16816.F32 R236, R4.reuse, R8, R44 ;  /* 0x0000000804ec723c */ /* 0x040fe2000000182c */
[----:B------:R-:W-:Y:S02]  /*5640*/  F2FP.PACK_AB R130, R134, R248 ;  /* 0x000000f88682723e */ /* 0x000fe400000000ff */
[----:B------:R-:W-:Y:S02]  /*5650*/  F2FP.PACK_AB R129, R18, R19 ;  /* 0x000000131281723e */ /* 0x000fe400000000ff */
[----:B----4-:R-:W-:Y:S02]  /*5660*/  F2FP.PACK_AB R131, R16, R17 ;  /* 0x000000111083723e */ /* 0x010fe400000000ff */
[----:B------:R-:W-:Y:S01]  /*5670*/  MOV R2, R75 ;  /* 0x0000004b00027202 */ /* 0x000fe20000000f00 */
[----:B------:R-:W-:Y:S01]  /*5680*/  HMMA.16816.F32 R24, R4, R26, R164 ;  /* 0x0000001a0418723c */ /* 0x000fe200000018a4 */
[----:B------:R-:W3:Y:S07]  /*5690*/  LDSM.16.MT88.4 R164, [R195+0x1900] ;  /* 0x00190000c3a4783b */ /* 0x000eee0000004200 */
[C---:B-----5:R-:W-:Y:S01]  /*56a0*/  HMMA.16816.F32 R44, R128.reuse, R48, R104 ;  /* 0x00000030802c723c */ /* 0x060fe20000001868 */
[----:B------:R-:W-:Y:S07]  /*56b0*/  LDSM.16.MT88.4 R104, [R193+0x7900] ;  /* 0x00790000c168783b */ /* 0x000fee0000004200 */
[C---:B------:R-:W-:Y:S07]  /*56c0*/  HMMA.16816.F32 R48, R128.reuse, R50, R32 ;  /* 0x000000328030723c */ /* 0x040fee0000001820 */
[----:B------:R-:W-:Y:S01]  /*56d0*/  IMAD.MOV.U32 R32, RZ, RZ, R52 ;  /* 0x000000ffff207224 */ /* 0x000fe200078e0034 */
[----:B------:R-:W-:Y:S01]  /*56e0*/  MOV R35, R53 ;  /* 0x0000003500237202 */ /* 0x000fe20000000f00 */
[----:B------:R-:W-:Y:S01]  /*56f0*/  IMAD.MOV.U32 R33, RZ, RZ, R54 ;  /* 0x000000ffff217224 */ /* 0x000fe200078e0036 */
[----:B------:R-:W-:Y:S01]  /*5700*/  MOV R34, R55 ;  /* 0x0000003700227202 */ /* 0x000fe20000000f00 */
[C---:B-1----:R-:W-:Y:S08]  /*5710*/  HMMA.16816.F32 R152, R128.reuse, R156, R152 ;  /* 0x0000009c8098723c */ /* 0x042ff00000001898 */
[C---:B------:R-:W-:Y:S07]  /*5720*/  HMMA.16816.F32 R52, R128.reuse, R56, R108 ;  /* 0x000000388034723c */ /* 0x040fee000000186c */
[----:B------:R-:W-:Y:S01]  /*5730*/  IMAD.MOV.U32 R110, RZ, RZ, R63 ;  /* 0x000000ffff6e7224 */ /* 0x000fe200078e003f */
[----:B------:R-:W-:Y:S01]  /*5740*/  HMMA.16816.F32 R156, R128, R158, R228 ;  /* 0x0000009e809c723c */ /* 0x000fe200000018e4 */
[----:B------:R-:W-:-:S02]  /*5750*/  MOV R111, R68 ;  /* 0x00000044006f7202 */ /* 0x000fc40000000f00 */
[----:B------:R-:W-:-:S03]  /*5760*/  FADD.FTZ R2, R2, R110 ;  /* 0x0000006e02027221 */ /* 0x000fc60000010000 */
[----:B------:R-:W-:Y:S01]  /*5770*/  FADD.FTZ R0, R0, R111 ;  /* 0x0000006f00007221 */ /* 0x000fe20000010000 */
[----:B------:R-:W-:Y:S01]  /*5780*/  MOV R230, R60 ;  /* 0x0000003c00e67202 */ /* 0x000fe20000000f00 */
[----:B------:R-:W-:Y:S01]  /*5790*/  IMAD.MOV.U32 R231, RZ, RZ, R252 ;  /* 0x000000ffffe77224 */ /* 0x000fe200078e00fc */
[----:B------:R-:W-:Y:S01]  /*57a0*/  MOV R252, R62 ;  /* 0x0000003e00fc7202 */ /* 0x000fe20000000f00 */
[----:B------:R-:W-:Y:S01]  /*57b0*/  IMAD.MOV.U32 R229, RZ, RZ, R61 ;  /* 0x000000ffffe57224 */ /* 0x000fe200078e003d */
[----:B--2---:R-:W-:Y:S01]  /*57c0*/  HMMA.16816.F32 R144, R128, R148, R144 ;  /* 0x000000948090723c */ /* 0x004fe20000001890 */
[----:B------:R-:W-:-:S07]  /*57d0*/  IMAD.MOV.U32 R228, RZ, RZ, R72 ;  /* 0x000000ffffe47224 */ /* 0x000fce00078e0048 */
[C---:B------:R-:W-:Y:S07]  /*57e0*/  HMMA.16816.F32 R60, R128.reuse, R64, R184 ;  /* 0x00000040803c723c */ /* 0x040fee00000018b8 */
[----:B------:R-:W-:Y:S01]  /*57f0*/  IMAD.MOV.U32 R185, RZ, RZ, R69 ;  /* 0x000000ffffb97224 */ /* 0x000fe200078e0045 */
[----:B------:R-:W-:Y:S01]  /*5800*/  HMMA.16816.F32 R148, R128, R150, R244 ;  /* 0x000000968094723c */ /* 0x000fe200000018f4 */
[----:B------:R-:W-:Y:S01]  /*5810*/  IMAD.MOV.U32 R187, RZ, RZ, R71 ;  /* 0x000000ffffbb7224 */ /* 0x000fe200078e0047 */
[----:B------:R-:W-:Y:S01]  /*5820*/  MOV R186, R70 ;  /* 0x0000004600ba7202 */ /* 0x000fe20000000f00 */
[----:B------:R-:W-:-:S04]  /*5830*/  FADD.FTZ R2, R185, R2 ;  /* 0x00000002b9027221 */ /* 0x000fc80000010000 */
[----:B------:R-:W-:Y:S01]  /*5840*/  FADD.FTZ R2, R187, R2 ;  /* 0x00000002bb027221 */ /* 0x000fe20000010000 */
[----:B------:R-:W-:Y:S01]  /*5850*/  HMMA.16816.F32 R8, R4, R10, R36 ;  /* 0x0000000a0408723c */ /* 0x000fe20000001824 */
[----:B------:R-:W-:Y:S01]  /*5860*/  MOV R246, R81 ;  /* 0x0000005100f67202 */ /* 0x000fe20000000f00 */
[----:B------:R-:W-:Y:S01]  /*5870*/  IMAD.MOV.U32 R245, RZ, RZ, R82 ;  /* 0x000000fffff57224 */ /* 0x000fe200078e0052 */
[----:B------:R-:W-:Y:S01]  /*5880*/  MOV R244, R83 ;  /* 0x0000005300f47202 */ /* 0x000fe20000000f00 */
[----:B------:R-:W-:Y:S01]  /*5890*/  FADD.FTZ R2, R33, R2 ;  /* 0x0000000221027221 */ /* 0x000fe20000010000 */
[----:B------:R-:W1:Y:S01]  /*58a0*/  LDSM.16.MT88.4 R80, [R194+0x5900] ;  /* 0x00590000c250783b */ /* 0x000e620000004200 */
[----:B------:R-:W-:Y:S01]  /*58b0*/  FADD.FTZ R0, R186, R0 ;  /* 0x00000000ba007221 */ /* 0x000fe20000010000 */
[----:B------:R-:W-:Y:S01]  /*58c0*/  MOV R247, R73 ;  /* 0x0000004900f77202 */ /* 0x000fe20000000f00 */
[----:B------:R-:W-:Y:S01]  /*58d0*/  FADD.FTZ R2, R35, R2 ;  /* 0x0000000223027221 */ /* 0x000fe20000010000 */
[----:B------:R-:W-:Y:S01]  /*58e0*/  HMMA.16816.F32 R36, R128, R40, R96 ;  /* 0x000000288024723c */ /* 0x000fe20000001860 */
[----:B------:R-:W2:Y:S01]  /*58f0*/  LDSM.16.MT88.4 R96, [R195+0x5900] ;  /* 0x00590000c360783b */ /* 0x000ea20000004200 */
[----:B------:R-:W-:-:S02]  /*5900*/  FADD.FTZ R0, R32, R0 ;  /* 0x0000000020007221 */ /* 0x000fc40000010000 */
[----:B------:R-:W-:Y:S01]  /*5910*/  FADD.FTZ R2, R229, R2 ;  /* 0x00000002e5027221 */ /* 0x000fe20000010000 */
[----:B------:R-:W4:Y:S01]  /*5920*/  LDSM.16.MT88.4 R4, [R195+0x7900] ;  /* 0x00790000c304783b */ /* 0x000f220000004200 */
[----:B------:R-:W-:Y:S02]  /*5930*/  FADD.FTZ R0, R34, R0 ;  /* 0x0000000022007221 */ /* 0x000fe40000010000 */
[----:B------:R-:W-:Y:S01]  /*5940*/  FADD.FTZ R2, R231, R2 ;  /* 0x00000002e7027221 */ /* 0x000fe20000010000 */
[----:B------:R-:W-:Y:S01]  /*5950*/  HMMA.16816.F32 R136, R128, R140, R136 ;  /* 0x0000008c8088723c */ /* 0x000fe20000001888 */
[----:B------:R-:W-:Y:S01]  /*5960*/  FADD.FTZ R0, R228, R0 ;  /* 0x00000000e4007221 */ /* 0x000fe20000010000 */
[----:B------:R-:W-:Y:S01]  /*5970*/  LDSM.16.MT88.4 R72, [R193+0x5900] ;  /* 0x00590000c148783b */ /* 0x000fe20000004200 */
[----:B------:R-:W-:Y:S02]  /*5980*/  FADD.FTZ R2, R245, R2 ;  /* 0x00000002f5027221 */ /* 0x000fe40000010000 */
[----:B------:R-:W-:-:S02]  /*5990*/  FADD.FTZ R0, R230, R0 ;  /* 0x00000000e6007221 */ /* 0x000fc40000010000 */
[----:B------:R-:W-:Y:S01]  /*59a0*/  FADD.FTZ R2, R246, R2 ;  /* 0x00000002f6027221 */ /* 0x000fe20000010000 */
[----:B---3--:R-:W-:Y:S01]  /*59b0*/  HMMA.16816.F32 R160, R128, R164, R160 ;  /* 0x000000a480a0723c */ /* 0x008fe200000018a0 */
[----:B------:R-:W-:Y:S02]  /*59c0*/  FADD.FTZ R0, R244, R0 ;  /* 0x00000000f4007221 */ /* 0x000fe40000010000 */
[----:B------:R-:W-:Y:S01]  /*59d0*/  FADD.FTZ R2, R251, R2 ;  /* 0x00000002fb027221 */ /* 0x000fe20000010000 */
[----:B------:R-:W-:Y:S01]  /*59e0*/  MOV R251, c[0x0][0x2c4] ;  /* 0x0000b10000fb7a02 */ /* 0x000fe20000000f00 */
[----:B------:R-:W-:-:S03]  /*59f0*/  FADD.FTZ R0, R234, R0 ;  /* 0x00000000ea007221 */ /* 0x000fc60000010000 */
[----:B------:R-:W-:Y:S01]  /*5a00*/  ISETP.NE.AND P2, PT, R251, 0x1, PT ;  /* 0x00000001fb00780c */ /* 0x000fe20003f45270 */
[----:B------:R-:W-:Y:S01]  /*5a10*/  FADD.FTZ R0, R219, R0 ;  /* 0x00000000db007221 */ /* 0x000fe20000010000 */
[----:B------:R-:W3:Y:S01]  /*5a20*/  S2R R251, SR_CTAID.X ;  /* 0x0000000000fb7919 */ /* 0x000ee20000002500 */
[C---:B------:R-:W-:Y:S01]  /*5a30*/  HMMA.16816.F32 R56, R128.reuse, R58, R112 ;  /* 0x0000003a8038723c */ /* 0x040fe20000001870 */
[----:B------:R-:W-:Y:S01]  /*5a40*/  IADD3 R219, R252, -0x2, RZ ;  /* 0xfffffffefcdb7810 */ /* 0x000fe20007ffe0ff */
[----:B------:R-:W-:Y:S01]  /*5a50*/  FADD.FTZ R0, R135, R0 ;  /* 0x0000000087007221 */ /* 0x000fe20000010000 */
[----:B------:R-:W5:Y:S05]  /*5a60*/  LDSM.16.MT88.4 R112, [R194+0x7900] ;  /* 0x00790000c270783b */ /* 0x000f6a0000004200 */
[C---:B------:R-:W-:Y:S01]  /*5a70*/  HMMA.16816.F32 R140, R128.reuse, R142, R88 ;  /* 0x0000008e808c723c */ /* 0x040fe20000001858 */
[----:B------:R-:W5:Y:S07]  /*5a80*/  LDSM.16.MT88.4 R88, [R196+0x5900] ;  /* 0x00590000c458783b */ /* 0x000f6e0000004200 */
[----:B------:R-:W-:Y:S01]  /*5a90*/  HMMA.16816.F32 R164, R128, R166, R92 ;  /* 0x000000a680a4723c */ /* 0x000fe2000000185c */
[----:B---3--:R-:W-:-:S07]  /*5aa0*/  IMAD.SHL.U32 R251, R251, 0x80, RZ ;  /* 0x00000080fbfb7824 */ /* 0x008fce00078e00ff */
[C---:B-1----:R-:W-:Y:S01]  /*5ab0*/  HMMA.16816.F32 R76, R128.reuse, R80, R120 ;  /* 0x00000050804c723c */ /* 0x042fe20000001878 */
[----:B------:R-:W1:Y:S07]  /*5ac0*/  LDSM.16.MT88.4 R120, [R196+0x7900] ;  /* 0x00790000c478783b */ /* 0x000e6e0000004200 */
[C---:B--2---:R-:W-:Y:S08]  /*5ad0*/  HMMA.16816.F32 R92, R128.reuse, R96, R168 ;  /* 0x00000060805c723c */ /* 0x044ff000000018a8 */
[C---:B------:R-:W-:Y:S08]  /*5ae0*/  HMMA.16816.F32 R96, R128.reuse, R98, R124 ;  /* 0x000000628060723c */ /* 0x040ff0000000187c */
[C---:B----4-:R-:W-:Y:S07]  /*5af0*/  HMMA.16816.F32 R124, R128.reuse, R4, R236 ;  /* 0x00000004807c723c */ /* 0x050fee00000018ec */
[----:B------:R-:W-:Y:S01]  /*5b00*/  FADD.FTZ R4, R235, R2 ;  /* 0x00000002eb047221 */ /* 0x000fe20000010000 */
[----:B------:R-:W-:Y:S01]  /*5b10*/  MOV R235, c[0x0][0x1d0] ;  /* 0x0000740000eb7a02 */ /* 0x000fe20000000f00 */
[----:B------:R-:W-:Y:S01]  /*5b20*/  FADD.FTZ R2, R133, R0 ;  /* 0x0000000085027221 */ /* 0x000fe20000010000 */
[----:B------:R-:W-:Y:S01]  /*5b30*/  HMMA.16816.F32 R40, R128, R42, R100 ;  /* 0x0000002a8028723c */ /* 0x000fe20000001864 */
[----:B------:R-:W-:Y:S01]  /*5b40*/  FADD.FTZ R0, R250, R4 ;  /* 0x00000004fa007221 */ /* 0x000fe20000010000 */
[----:B------:R-:W-:Y:S01]  /*5b50*/  IADD3 R235, R235, -c[0x0][0x168], RZ ;  /* 0x80005a00ebeb7a10 */ /* 0x000fe20007ffe0ff */
[----:B------:R-:W-:-:S02]  /*5b60*/  FADD.FTZ R4, R19, R2 ;  /* 0x0000000213047221 */ /* 0x000fc40000010000 */
[----:B------:R-:W-:Y:S02]  /*5b70*/  FADD.FTZ R2, R249, R0 ;  /* 0x00000000f9027221 */ /* 0x000fe40000010000 */
[----:B------:R-:W-:Y:S01]  /*5b80*/  FADD.FTZ R0, R18, R4 ;  /* 0x0000000412007221 */ /* 0x000fe20000010000 */
[----:B-----5:R-:W-:Y:S01]  /*5b90*/  HMMA.16816.F32 R108, R128, R112, R116 ;  /* 0x00000070806c723c */ /* 0x020fe20000001874 */
[----:B------:R-:W-:-:S04]  /*5ba0*/  @P2 IMAD.HI.U32 R5, R251, c[0x0][0x2c8], RZ ;  /* 0x0000b200fb052a27 */ /* 0x000fc800078e00ff */
[----:B------:R-:W-:Y:S01]  /*5bb0*/  FADD.FTZ R2, R248, R2 ;  /* 0x00000002f8027221 */ /* 0x000fe20000010000 */
[----:B------:R-:W-:Y:S01]  /*5bc0*/  @P2 SHF.R.U32.HI R247, RZ, c[0x0][0x2cc], R5 ;  /* 0x0000b300fff72a19 */ /* 0x000fe20000011605 */
[----:B------:R-:W-:Y:S01]  /*5bd0*/  FADD.FTZ R0, R17, R0 ;  /* 0x0000000011007221 */ /* 0x000fe20000010000 */
[C---:B------:R-:W-:Y:S01]  /*5be0*/  HMMA.16816.F32 R68, R128.reuse, R72, R240 ;  /* 0x000000488044723c */ /* 0x040fe200000018f0 */
[----:B------:R-:W-:Y:S01]  /*5bf0*/  FADD.FTZ R5, R134, R2 ;  /* 0x0000000286057221 */ /* 0x000fe20000010000 */
[----:B------:R-:W-:Y:S01]  /*5c00*/  IADD3 R4, R235, R247, RZ ;  /* 0x000000f7eb047210 */ /* 0x000fe20007ffe0ff */
[----:B------:R-:W-:Y:S02]  /*5c10*/  FADD.FTZ R2, R16, R0 ;  /* 0x0000000010027221 */ /* 0x000fe40000010000 */
[----:B------:R-:W-:Y:S01]  /*5c20*/  IMAD.MOV.U32 R251, RZ, RZ, 0x1 ;  /* 0x00000001fffb7424 */ /* 0x000fe200078e00ff */
[----:B------:R2:W-:Y:S01]  /*5c30*/  STL [R1+0x8], R5 ;  /* 0x0000080501007387 */ /* 0x0005e20000100800 */
[----:B------:R-:W-:Y:S01]  /*5c40*/  IADD3 R0, R4, c[0x0][0x328], RZ ;  /* 0x0000ca0004007a10 */ /* 0x000fe20007ffe0ff */
[----:B------:R-:W-:Y:S02]  /*5c50*/  HMMA.16816.F32 R84, R128, R88, R176 ;  /* 0x000000588054723c */ /* 0x000fe400000018b0 */
[----:B------:R2:W-:Y:S01]  /*5c60*/  STL [R1+0xc], R2 ;  /* 0x00000c0201007387 */ /* 0x0005e20000100800 */
[----:B------:R-:W-:-:S05]  /*5c70*/  ISETP.LE.AND P1, PT, R251, c[0x0][0x32c], PT ;  /* 0x0000cb00fb007a0c */ /* 0x000fca0003f23270 */
        /* <DEDUP_REMOVED lines=20> */
.L_x_884:
[----:B------:R-:W-:-:S13]  /*5dc0*/  ISETP.NE.AND P0, PT, R251, c[0x0][0x32c], PT ;  /* 0x0000cb00fb007a0c */ /* 0x000fda0003f05270 */
[----:B------:R-:W-:-:S05]  /*5dd0*/  @P0 IMAD.HI.U32 R4, R2, c[0x0][0x330], RZ ;  /* 0x0000cc0002040a27 */ /* 0x000fca00078e00ff */
[----:B------:R-:W-:Y:S02]  /*5de0*/  @P0 SHF.R.U32.HI R2, RZ, c[0x0][0x334], R4 ;  /* 0x0000cd00ff020a19 */ /* 0x000fe40000011604 */
.L_x_885:
[----:B------:R-:W-:-:S05]  /*5df0*/  MOV R4, c[0x0][0x32c] ;  /* 0x0000cb0000047a02 */ /* 0x000fca0000000f00 */
[----:B------:R-:W-:-:S05]  /*5e00*/  IMAD R2, R2, R4, c[0x0][0x32c] ;  /* 0x0000cb0002027624 */ /* 0x000fca00078e0204 */
[----:B------:R-:W-:-:S04]  /*5e10*/  IMNMX R0, R0, R2, PT ;  /* 0x0000000200007217 */ /* 0x000fc80003800200 */
.L_x_883:
[----:B--2---:R-:W-:-:S04]  /*5e20*/  SHF.R.S32.HI R2, RZ, 0x1f, R0 ;  /* 0x0000001fff027819 */ /* 0x004fc80000011400 */
[----:B------:R-:W-:-:S04]  /*5e30*/  LEA.HI R0, R2, R0, RZ, 0x6 ;  /* 0x0000000002007211 */ /* 0x000fc800078f30ff */
[----:B------:R-:W-:-:S04]  /*5e40*/  SHF.R.S32.HI R0, RZ, 0x6, R0 ;  /* 0x00000006ff007819 */ /* 0x000fc80000011400 */
[----:B------:R-:W-:-:S04]  /*5e50*/  IMNMX R4, R232, R0, !PT ;  /* 0x00000000e8047217 */ /* 0x000fc80007800200 */
[----:B------:R-:W-:Y:S01]  /*5e60*/  ISETP.GE.AND P0, PT, R219, R4, PT ;  /* 0x00000004db00720c */ /* 0x000fe20003f06270 */
[----:B------:R1:W-:-:S12]  /*5e70*/  STL [R1], R4 ;  /* 0x0000000401007387 */ /* 0x0003d80000100800 */
[----:B------:R-:W-:Y:S05]  /*5e80*/  @!P0 BRA `(.L_x_886) ;  /* 0x000043d000008947 */ /* 0x000fea0003800000 */
[----:B------:R-:W2:Y:S04]  /*5e90*/  LDL.64 R12, [R1+0x60] ;  /* 0x00006000010c7983 */ /* 0x000ea80000100a00 */
[----:B------:R-:W3:Y:S04]  /*5ea0*/  LDL R8, [R1+0x6c] ;  /* 0x00006c0001087983 */ /* 0x000ee80000100800 */
[----:B------:R-:W4:Y:S04]  /*5eb0*/  LDL.64 R10, [R1+0x48] ;  /* 0x00004800010a7983 */ /* 0x000f280000100a00 */
[----:B------:R-:W5:Y:S04]  /*5ec0*/  LDL.64 R6, [R1+0x58] ;  /* 0x0000580001067983 */ /* 0x000f680000100a00 */
[----:B-1----:R-:W5:Y:S01]  /*5ed0*/  LDL.64 R4, [R1+0x50] ;  /* 0x0000500001047983 */ /* 0x002f620000100a00 */
[----:B------:R-:W-:Y:S01]  /*5ee0*/  IMAD.MOV.U32 R134, RZ, RZ, R3 ;  /* 0x000000ffff867224 */ /* 0x000fe200078e0003 */
[----:B------:R-:W-:Y:S01]  /*5ef0*/  MOV R133, R132 ;  /* 0x0000008400857202 */ /* 0x000fe20000000f00 */
[----:B------:R-:W-:Y:S01]  /*5f00*/  IMAD.MOV.U32 R222, RZ, RZ, R219 ;  /* 0x000000ffffde7224 */ /* 0x000fe200078e00db */
[----:B--2---:R-:W-:Y:S01]  /*5f10*/  IADD3 R252, P0, R12, 0x40, RZ ;  /* 0x000000400cfc7810 */ /* 0x004fe20007f1e0ff */
[----:B---3--:R-:W-:-:S04]  /*5f20*/  @P2 IMAD.HI.U32 R0, R8, c[0x0][0x2c8], RZ ;  /* 0x0000b20008002a27 */ /* 0x008fc800078e00ff */
[----:B----4-:R-:W-:Y:S01]  /*5f30*/  IMAD.X R251, RZ, RZ, R11, P0 ;  /* 0x000000fffffb7224 */ /* 0x010fe200000e060b */
[----:B------:R-:W-:Y:S02]  /*5f40*/  IADD3 R250, P0, R12, 0x80, RZ ;  /* 0x000000800cfa7810 */ /* 0x000fe40007f1e0ff */
[----:B------:R-:W-:-:S03]  /*5f50*/  @P2 SHF.R.U32.HI R0, RZ, c[0x0][0x2cc], R0 ;  /* 0x0000b300ff002a19 */ /* 0x000fc60000011600 */
[--C-:B------:R-:W-:Y:S01]  /*5f60*/  IMAD.X R249, RZ, RZ, R11.reuse, P0 ;  /* 0x000000fffff97224 */ /* 0x100fe200000e060b */
[----:B------:R-:W-:Y:S01]  /*5f70*/  IADD3 R248, P0, R12, 0xc0, RZ ;  /* 0x000000c00cf87810 */ /* 0x000fe20007f1e0ff */
[----:B------:R1:W-:Y:S04]  /*5f80*/  @P2 STL [R1+0x4], R0 ;  /* 0x0000040001002387 */ /* 0x0003e80000100800 */
[----:B------:R-:W-:Y:S01]  /*5f90*/  IMAD.X R247, RZ, RZ, R11, P0 ;  /* 0x000000fffff77224 */ /* 0x000fe200000e060b */
[----:B-----5:R-:W-:-:S04]  /*5fa0*/  IADD3 R246, P0, R6, 0x40, RZ ;  /* 0x0000004006f67810 */ /* 0x020fc80007f1e0ff */
[----:B------:R-:W-:Y:S02]  /*5fb0*/  IADD3.X R245, RZ, R5, RZ, P0, !PT ;  /* 0x00000005fff57210 */ /* 0x000fe400007fe4ff */
[----:B------:R-:W-:-:S05]  /*5fc0*/  IADD3 R244, P0, R6, 0x80, RZ ;  /* 0x0000008006f47810 */ /* 0x000fca0007f1e0ff */
[----:B------:R-:W-:Y:S01]  /*5fd0*/  IMAD.X R243, RZ, RZ, R5, P0 ;  /* 0x000000fffff37224 */ /* 0x000fe200000e0605 */
[----:B------:R-:W-:-:S04]  /*5fe0*/  IADD3 R242, P0, R6, 0xc0, RZ ;  /* 0x000000c006f27810 */ /* 0x000fc80007f1e0ff */
[----:B------:R-:W-:Y:S02]  /*5ff0*/  IADD3.X R241, RZ, R5, RZ, P0, !PT ;  /* 0x00000005fff17210 */ /* 0x000fe400007fe4ff */
.L_x_895:
[----:B------:R-:W2:Y:S01]  /*6000*/  LDL.64 R12, [R1+0x60] ;  /* 0x00006000010c7983 */ /* 0x000ea20000100a00 */
[----:B------:R-:W-:Y:S01]  /*6010*/  ISETP.GT.AND P1, PT, R232, R222, PT ;  /* 0x000000dee800720c */ /* 0x000fe20003f24270 */
[----:B------:R-:W-:Y:S04]  /*6020*/  DEPBAR.LE SB0, 0x0 ;  /* 0x000080000000791a */ /* 0x000fe80000000000 */
[----:B------:R-:W3:Y:S01]  /*6030*/  LDL.64 R10, [R1+0x48] ;  /* 0x00004800010a7983 */ /* 0x000ee20000100a00 */
[----:B------:R-:W-:Y:S02]  /*6040*/  IMAD.MOV.U32 R9, RZ, RZ, c[0x0][0x208] ;  /* 0x00008200ff097624 */ /* 0x000fe400078e00ff */
[----:B------:R-:W-:Y:S02]  /*6050*/  IMAD.MOV.U32 R14, RZ, RZ, c[0x0][0x20c] ;  /* 0x00008300ff0e7624 */ /* 0x000fe400078e00ff */
[----:B------:R-:W-:Y:S01]  /*6060*/  IMAD.MOV.U32 R219, RZ, RZ, 0x5 ;  /* 0x00000005ffdb7424 */ /* 0x000fe200078e00ff */
[----:B------:R-:W4:Y:S01]  /*6070*/  LDL.64 R226, [R1+0x58] ;  /* 0x0000580001e27983 */ /* 0x000f220000100a00 */
[----:B------:R-:W-:Y:S01]  /*6080*/  IMAD.MOV.U32 R135, RZ, RZ, c[0x0][0x1e0] ;  /* 0x00007800ff877624 */ /* 0x000fe200078e00ff */
[----:B-1----:R-:W-:Y:S01]  /*6090*/  @!P1 SHF.R.S32.HI R0, RZ, 0x1f, R222 ;  /* 0x0000001fff009819 */ /* 0x002fe200000114de */
[----:B------:R-:W-:Y:S03]  /*60a0*/  @!P1 IMAD.WIDE.U32 R4, R222, c[0x0][0x208], RZ ;  /* 0x00008200de049a25 */ /* 0x000fe600078e00ff */
[----:B------:R-:W5:Y:S01]  /*60b0*/  LDL.64 R224, [R1+0x50] ;  /* 0x0000500001e07983 */ /* 0x000f620000100a00 */
[----:B------:R-:W-:Y:S01]  /*60c0*/  @!P1 IMAD R0, R0, c[0x0][0x208], RZ ;  /* 0x0000820000009a24 */ /* 0x000fe200078e02ff */
[----:B------:R-:W-:Y:S01]  /*60d0*/  SHF.L.U64.HI R135, R135, R219, c[0x0][0x1e4] ;  /* 0x0000790087877619 */ /* 0x000fe200000102db */
[----:B------:R-:W-:Y:S02]  /*60e0*/  @!P1 IMAD.SHL.U32 R2, R4, 0x40, RZ ;  /* 0x0000004004029824 */ /* 0x000fe400078e00ff */
[----:B------:R-:W-:Y:S01]  /*60f0*/  @!P1 IMAD R0, R222, c[0x0][0x20c], R0 ;  /* 0x00008300de009a24 */ /* 0x000fe200078e0200 */
[----:B------:R-:W-:Y:S01]  /*6100*/  BAR.SYNC.DEFER_BLOCKING 0x0 ;  /* 0x0000000000007b1d */ /* 0x000fe20000010000 */
[----:B------:R-:W-:Y:S02]  /*6110*/  IMAD.MOV.U32 R223, RZ, RZ, c[0x0][0x1e0] ;  /* 0x00007800ffdf7624 */ /* 0x000fe400078e00ff */
[----:B------:R-:W-:Y:S02]  /*6120*/  @!P1 IMAD.IADD R0, R5, 0x1, R0 ;  /* 0x0000000105009824 */ /* 0x000fe400078e0200 */
[----:B------:R-:W-:Y:S03]  /*6130*/  IMAD.SHL.U32 R223, R223, 0x20, RZ ;  /* 0x00000020dfdf7824 */ /* 0x000fe600078e00ff */
[----:B------:R-:W-:Y:S01]  /*6140*/  @!P1 SHF.L.U64.HI R0, R4, 0x6, R0 ;  /* 0x0000000604009819 */ /* 0x000fe20000010200 */
[----:B------:R-:W-:Y:S06]  /*6150*/  LDSM.16.M88.4 R32, [R199+0x10100] ;  /* 0x01010000c720783b */ /* 0x000fec0000000200 */
[----:B------:R-:W-:Y:S06]  /*6160*/  LDSM.16.M88.4 R16, [R192+0x8900] ;  /* 0x00890000c010783b */ /* 0x000fec0000000200 */
[----:B------:R-:W-:Y:S06]  /*6170*/  LDSM.16.M88.4 R24, [R192+0x9100] ;  /* 0x00910000c018783b */ /* 0x000fec0000000200 */
[----:B------:R-:W-:Y:S06]  /*6180*/  LDSM.16.M88.4 R168, [R192+0x9900] ;  /* 0x00990000c0a8783b */ /* 0x000fec0000000200 */
[----:B------:R-:W-:Y:S06]  /*6190*/  LDSM.16.M88.4 R172, [R200+0x10100] ;  /* 0x01010000c8ac783b */ /* 0x000fec0000000200 */
[----:B------:R-:W-:Y:S06]  /*61a0*/  LDSM.16.M88.4 R176, [R203] ;  /* 0x00000000cbb0783b */ /* 0x000fec0000000200 */
[----:B------:R-:W-:Y:S06]  /*61b0*/  LDSM.16.M88.4 R180, [R218] ;  /* 0x00000000dab4783b */ /* 0x000fec0000000200 */
[----:B------:R-:W-:Y:S06]  /*61c0*/  LDSM.16.M88.4 R184, [R217] ;  /* 0x00000000d9b8783b */ /* 0x000fec0000000200 */
[----:B------:R-:W-:Y:S06]  /*61d0*/  LDSM.16.M88.4 R188, [R216] ;  /* 0x00000000d8bc783b */ /* 0x000fec0000000200 */
[----:B------:R-:W4:Y:S06]  /*61e0*/  LDL R219, [R1+0x4] ;  /* 0x0000040001db7983 */ /* 0x000f2c0000100800 */
[----:B------:R-:W4:Y:S01]  /*61f0*/  LDL R240, [R1+0x40] ;  /* 0x0000400001f07983 */ /* 0x000f220000100800 */
[----:B--2---:R-:W-:Y:S05]  /*6200*/  @!P1 IADD3 R3, P0, R2, R12, RZ ;  /* 0x0000000c02039210 */ /* 0x004fea0007f1e0ff */
[----:B---3--:R-:W-:Y:S01]  /*6210*/  @!P1 IMAD.X R6, R0, 0x1, R11, P0 ;  /* 0x0000000100069824 */ /* 0x008fe200000e060b */
[----:B------:R-:W-:Y:S05]  /*6220*/  @!P1 IADD3 R4, P0, R2, R252, RZ ;  /* 0x000000fc02049210 */ /* 0x000fea0007f1e0ff */
[----:B------:R-:W-:Y:S01]  /*6230*/  @!P1 IMAD.X R7, R0, 0x1, R251, P0 ;  /* 0x0000000100079824 */ /* 0x000fe200000e06fb */
[----:B------:R-:W-:Y:S05]  /*6240*/  @!P1 IADD3 R5, P0, R2, R250, RZ ;  /* 0x000000fa02059210 */ /* 0x000fea0007f1e0ff */
[----:B------:R-:W-:Y:S01]  /*6250*/  @!P1 IMAD.X R8, R0, 0x1, R249, P0 ;  /* 0x0000000100089824 */ /* 0x000fe200000e06f9 */
[C---:B------:R-:W-:Y:S04]  /*6260*/  @!P1 LEA R220, P0, R3.reuse, c[0x0][0x1f8], 0x1 ;  /* 0x00007e0003dc9a11 */ /* 0x040fe800078008ff */
[----:B------:R-:W-:Y:S02]  /*6270*/  @!P1 LEA.HI.X R221, R3, c[0x0][0x1fc], R6, 0x1, P0 ;  /* 0x00007f0003dd9a11 */ /* 0x000fe400000f0c06 */
[C---:B------:R-:W-:Y:S04]  /*6280*/  @!P1 LEA R30, P0, R4.reuse, c[0x0][0x1f8], 0x1 ;  /* 0x00007e00041e9a11 */ /* 0x040fe800078008ff */
[----:B------:R-:W-:Y:S02]  /*6290*/  @!P1 LEA.HI.X R31, R4, c[0x0][0x1fc], R7, 0x1, P0 ;  /* 0x00007f00041f9a11 */ /* 0x000fe400000f0c07 */
[C---:B------:R-:W-:Y:S04]  /*62a0*/  @!P1 LEA R28, P0, R5.reuse, c[0x0][0x1f8], 0x1 ;  /* 0x00007e00051c9a11 */ /* 0x040fe800078008ff */
[----:B------:R-:W-:Y:S02]  /*62b0*/  @!P1 LEA.HI.X R29, R5, c[0x0][0x1fc], R8, 0x1, P0 ;  /* 0x00007f00051d9a11 */ /* 0x000fe400000f0c08 */
[----:B------:R-:W-:Y:S05]  /*62c0*/  @!P1 IADD3 R3, P0, R2, R248, RZ ;  /* 0x000000f802039210 */ /* 0x000fea0007f1e0ff */
[----:B------:R-:W-:Y:S01]  /*62d0*/  @!P1 IMAD.X R4, R0, 0x1, R247, P0 ;  /* 0x0000000100049824 */ /* 0x000fe200000e06f7 */
[C---:B------:R-:W-:Y:S04]  /*62e0*/  @!P1 LEA R22, P0, R3.reuse, c[0x0][0x1f8], 0x1 ;  /* 0x00007e0003169a11 */ /* 0x040fe800078008ff */
[----:B------:R-:W-:Y:S02]  /*62f0*/  @!P1 LEA.HI.X R23, R3, c[0x0][0x1fc], R4, 0x1, P0 ;  /* 0x00007f0003179a11 */ /* 0x000fe400000f0c04 */
[C---:B------:R-:W-:Y:S04]  /*6300*/  @!P1 LEA R2, P0, R9.reuse, R2, 0x5 ;  /* 0x0000000209029211 */ /* 0x040fe800078028ff */
[----:B------:R-:W-:Y:S02]  /*6310*/  @!P1 LEA.HI.X R0, R9, R0, R14, 0x5, P0 ;  /* 0x0000000009009211 */ /* 0x000fe400000f2c0e */
[----:B------:R-:W-:Y:S04]  /*6320*/  @!P1 IADD3 R3, P0, R2, R12, RZ ;  /* 0x0000000c02039210 */ /* 0x000fe80007f1e0ff */
[----:B------:R-:W-:Y:S02]  /*6330*/  @!P1 IADD3.X R4, R0, R11, RZ, P0, !PT ;  /* 0x0000000b00049210 */ /* 0x000fe400007fe4ff */
[C---:B------:R-:W-:Y:S01]  /*6340*/  @!P1 LEA R20, P0, R3.reuse, c[0x0][0x1f8], 0x1 ;  /* 0x00007e0003149a11 */ /* 0x040fe200078008ff */
[----:B------:R-:W1:Y:S03]  /*6350*/  LDSM.16.M88.4 R8, [R192+0x8100] ;  /* 0x00810000c008783b */ /* 0x000e660000000200 */
[----:B------:R-:W-:Y:S02]  /*6360*/  @!P1 LEA.HI.X R21, R3, c[0x0][0x1fc], R4, 0x1, P0 ;  /* 0x00007f0003159a11 */ /* 0x000fe400000f0c04 */
[----:B------:R-:W-:Y:S01]  /*6370*/  @!P1 IADD3 R3, P0, R2, R252, RZ ;  /* 0x000000fc02039210 */ /* 0x000fe20007f1e0ff */
[----:B------:R-:W-:Y:S01]  /*6380*/  @!PT LDS RZ, [RZ] ;  /* 0x00000000fffff984 */ /* 0x000fe20000000800 */
[----:B------:R-:W-:Y:S01]  /*6390*/  @!PT LDS RZ, [RZ] ;  /* 0x00000000fffff984 */ /* 0x000fe20000000800 */
[----:B------:R-:W-:Y:S01]  /*63a0*/  @!PT LDS RZ, [RZ] ;  /* 0x00000000fffff984 */ /* 0x000fe20000000800 */
[----:B------:R2:W-:Y:S04]  /*63b0*/  @!P1 LDGSTS.E.BYPASS.LTC128B.128 [R233+0x100], [R220.64], !P3 ;  /* 0x00100000dce99fae */ /* 0x0005e8000d901d48 */
[----:B------:R-:W-:Y:S01]  /*63c0*/  @!P1 IMAD.X R4, R0, 0x1, R251, P0 ;  /* 0x0000000100049824 */ /* 0x000fe200000e06fb */
[C---:B------:R-:W-:Y:S01]  /*63d0*/  @!P1 LEA R14, P0, R3.reuse, c[0x0][0x1f8], 0x1 ;  /* 0x00007e00030e9a11 */ /* 0x040fe200078008ff */
[----:B------:R3:W-:Y:S03]  /*63e0*/  @!P1 LDGSTS.E.BYPASS.LTC128B.128 [R233+0x2100], [R30.64], !P6 ;  /* 0x021000001ee99fae */ /* 0x0007e6000f101d48 */
[----:B------:R-:W-:Y:S02]  /*63f0*/  @!P1 LEA.HI.X R15, R3, c[0x0][0x1fc], R4, 0x1, P0 ;  /* 0x00007f00030f9a11 */ /* 0x000fe400000f0c04 */
[----:B------:R-:W-:Y:S01]  /*6400*/  @!P1 IADD3 R3, P0, R2, R250, RZ ;  /* 0x000000fa02039210 */ /* 0x000fe20007f1e0ff */
        /* <DEDUP_REMOVED lines=11> */
[C---:B------:R-:W-:Y:S01]  /*64c0*/  ISETP.GT.AND P0, PT, R222.reuse, R232, PT ;  /* 0x000000e8de00720c */ /* 0x040fe20003f04270 */
[----:B------:R1:W-:Y:S06]  /*64d0*/  @!P1 LDGSTS.E.BYPASS.LTC128B.128 [R233+0x5100], [R12.64], !P5 ;  /* 0x051000000ce99fae */ /* 0x0003ec000e901d48 */
[----:B------:R1:W-:Y:S06]  /*64e0*/  @!P1 LDGSTS.E.BYPASS.LTC128B.128 [R233+0x7100], [R6.64], !P4 ;  /* 0x0710000006e99fae */ /* 0x0003ec000e101d48 */
[----:B------:R-:W-:Y:S01]  /*64f0*/  @P0 IADD3 R4, R222, -0x1, RZ ;  /* 0xffffffffde040810 */ /* 0x000fe20007ffe0ff */
[----:B------:R-:W0:Y:S03]  /*6500*/  LDGDEPBAR ;  /* 0x00000000000079af */ /* 0x000e260000000000 */
[----:B------:R-:W-:Y:S05]  /*6510*/  @P0 SHF.R.S32.HI R0, RZ, 0x1f, R4 ;  /* 0x0000001fff000819 */ /* 0x000fea0000011404 */
[----:B------:R-:W-:Y:S04]  /*6520*/  @P0 IMAD R0, R0, c[0x0][0x1e0], RZ ;  /* 0x0000780000000a24 */ /* 0x000fe800078e02ff */
[C---:B------:R-:W-:Y:S02]  /*6530*/  @P0 IMAD R0, R4.reuse, c[0x0][0x1e4], R0 ;  /* 0x0000790004000a24 */ /* 0x040fe400078e0200 */
[----:B------:R-:W-:Y:S04]  /*6540*/  @P0 IMAD.WIDE.U32 R4, R4, c[0x0][0x1e0], RZ ;  /* 0x0000780004040a25 */ /* 0x000fe800078e00ff */
[----:B------:R-:W-:Y:S02]  /*6550*/  @P0 IMAD.IADD R0, R5, 0x1, R0 ;  /* 0x0000000105000824 */ /* 0x000fe400078e0200 */
[C---:B------:R-:W-:Y:S03]  /*6560*/  @P0 IMAD.SHL.U32 R2, R4.reuse, 0x40, RZ ;  /* 0x0000004004020824 */ /* 0x040fe600078e00ff */
[----:B------:R-:W-:Y:S02]  /*6570*/  @P0 SHF.L.U64.HI R0, R4, 0x6, R0 ;  /* 0x0000000604000819 */ /* 0x000fe40000010200 */
[----:B----4-:R-:W-:Y:S05]  /*6580*/  @P0 IADD3 R3, P2, R2, R226, RZ ;  /* 0x000000e202030210 */ /* 0x010fea0007f5e0ff */
[----:B-----5:R-:W-:Y:S01]  /*6590*/  @P0 IMAD.X R4, R0, 0x1, R225, P2 ;  /* 0x0000000100040824 */ /* 0x020fe200010e06e1 */
[C---:B------:R-:W-:Y:S04]  /*65a0*/  @P0 LEA R238, P2, R3.reuse, c[0x0][0x1c8], 0x1 ;  /* 0x0000720003ee0a11 */ /* 0x040fe800078408ff */
[----:B------:R-:W-:Y:S02]  /*65b0*/  @P0 LEA.HI.X R239, R3, c[0x0][0x1cc], R4, 0x1, P2 ;  /* 0x0000730003ef0a11 */ /* 0x000fe400010f0c04 */
[C---:B-1----:R-:W-:Y:S03]  /*65c0*/  HMMA.16816.F32 R4, R32.reuse, R8, RZ ;  /* 0x000000082004723c */ /* 0x042fe600000018ff */
[----:B------:R-:W-:Y:S04]  /*65d0*/  @P0 IADD3 R3, P1, R2, R246, RZ ;  /* 0x000000f602030210 */ /* 0x000fe80007f3e0ff */
[----:B------:R-:W-:Y:S01]  /*65e0*/  @P0 IADD3.X R132, R0, R245, RZ, P1, !PT ;  /* 0x000000f500840210 */ /* 0x000fe20000ffe4ff */
[C---:B------:R-:W-:Y:S01]  /*65f0*/  HMMA.16816.F32 R8, R32.reuse, R10, RZ ;  /* 0x0000000a2008723c */ /* 0x040fe200000018ff */
[C---:B------:R-:W-:Y:S04]  /*6600*/  @P0 LEA R236, P1, R3.reuse, c[0x0][0x1c8], 0x1 ;  /* 0x0000720003ec0a11 */ /* 0x040fe800078208ff */
[----:B------:R-:W-:Y:S02]  /*6610*/  @P0 LEA.HI.X R237, R3, c[0x0][0x1cc], R132, 0x1, P1 ;  /* 0x0000730003ed0a11 */ /* 0x000fe400008f0c84 */
[----:B------:R-:W-:Y:S01]  /*6620*/  @P0 IADD3 R3, P1, R2, R244, RZ ;  /* 0x000000f402030210 */ /* 0x000fe20007f3e0ff */
[C---:B------:R-:W-:Y:S04]  /*6630*/  HMMA.16816.F32 R12, R32.reuse, R16, RZ ;  /* 0x00000010200c723c */ /* 0x040fe800000018ff */
[----:B------:R-:W-:Y:S01]  /*6640*/  @P0 IMAD.X R132, R0, 0x1, R243, P1 ;  /* 0x0000000100840824 */ /* 0x000fe200008e06f3 */
[C---:B------:R-:W-:Y:S03]  /*6650*/  @P0 LEA R234, P1, R3.reuse, c[0x0][0x1c8], 0x1 ;  /* 0x0000720003ea0a11 */ /* 0x040fe600078208ff */
[C---:B------:R-:W-:Y:S01]  /*6660*/  HMMA.16816.F32 R16, R32.reuse, R18, RZ ;  /* 0x000000122010723c */ /* 0x040fe200000018ff */
[----:B------:R-:W-:Y:S03]  /*6670*/  @P0 LEA.HI.X R235, R3, c[0x0][0x1cc], R132, 0x1, P1 ;  /* 0x0000730003eb0a11 */ /* 0x000fe600008f0c84 */
[----:B------:R-:W-:Y:S04]  /*6680*/  @P0 IADD3 R3, P1, R2, R242, RZ ;  /* 0x000000f202030210 */ /* 0x000fe80007f3e0ff */
[C---:B------:R-:W-:Y:S01]  /*6690*/  HMMA.16816.F32 R20, R32.reuse, R24, RZ ;  /* 0x000000182014723c */ /* 0x040fe200000018ff */
[----:B------:R-:W-:Y:S03]  /*66a0*/  @P0 IMAD.X R132, R0, 0x1, R241, P1 ;  /* 0x0000000100840824 */ /* 0x000fe600008e06f1 */
[C---:B------:R-:W-:Y:S04]  /*66b0*/  @P0 LEA R230, P1, R3.reuse, c[0x0][0x1c8], 0x1 ;  /* 0x0000720003e60a11 */ /* 0x040fe800078208ff */
[C---:B------:R-:W-:Y:S01]  /*66c0*/  HMMA.16816.F32 R24, R32.reuse, R26, RZ ;  /* 0x0000001a2018723c */ /* 0x040fe200000018ff */
[----:B------:R-:W-:Y:S03]  /*66d0*/  @P0 LEA.HI.X R231, R3, c[0x0][0x1cc], R132, 0x1, P1 ;  /* 0x0000730003e70a11 */ /* 0x000fe600008f0c84 */
[----:B------:R-:W-:Y:S01]  /*66e0*/  @P0 IADD3 R2, P1, R223, R2, RZ ;  /* 0x00000002df020210 */ /* 0x000fe20007f3e0ff */
[----:B------:R-:W-:Y:S03]  /*66f0*/  IMAD.MOV.U32 R223, RZ, RZ, c[0x0][0x2c4] ;  /* 0x0000b100ffdf7624 */ /* 0x000fe600078e00ff */
[C---:B---3--:R-:W-:Y:S01]  /*6700*/  HMMA.16816.F32 R28, R32.reuse, R168, RZ ;  /* 0x000000a8201c723c */ /* 0x048fe200000018ff */
[----:B------:R-:W-:Y:S02]  /*6710*/  @P0 IADD3.X R0, R135, R0, RZ, P1, !PT ;  /* 0x0000000087000210 */ /* 0x000fe40000ffe4ff */
[----:B------:R-:W-:Y:S02]  /*6720*/  ISETP.NE.AND P2, PT, R223, 0x1, PT ;  /* 0x00000001df00780c */ /* 0x000fe40003f45270 */
[----:B------:R-:W-:Y:S03]  /*6730*/  @P0 IADD3 R3, P1, R2, R226, RZ ;  /* 0x000000e202030210 */ /* 0x000fe60007f3e0ff */
[----:B------:R-:W-:Y:S01]  /*6740*/  HMMA.16816.F32 R32, R32, R170, RZ ;  /* 0x000000aa2020723c */ /* 0x000fe200000018ff */
[----:B------:R-:W-:Y:S03]  /*6750*/  LDSM.16.M88.4 R168, [R202+0x10100] ;  /* 0x01010000caa8783b */ /* 0x000fe60000000200 */
[----:B------:R-:W-:Y:S01]  /*6760*/  @P0 IMAD.X R132, R0, 0x1, R225, P1 ;  /* 0x0000000100840824 */ /* 0x000fe200008e06e1 */
[C---:B------:R-:W-:Y:S03]  /*6770*/  @P0 LEA R228, P1, R3.reuse, c[0x0][0x1c8], 0x1 ;  /* 0x0000720003e40a11 */ /* 0x040fe600078208ff */
[C---:B------:R-:W-:Y:S05]  /*6780*/  HMMA.16816.F32 R4, R172.reuse, R176, R4 ;  /* 0x000000b0ac04723c */ /* 0x040fea0000001804 */
[----:B------:R-:W-:Y:S02]  /*6790*/  @P0 LEA.HI.X R229, R3, c[0x0][0x1cc], R132, 0x1, P1 ;  /* 0x0000730003e50a11 */ /* 0x000fe400008f0c84 */
[----:B------:R-:W-:Y:S01]  /*67a0*/  @P0 IADD3 R3, P1, R2, R246, RZ ;  /* 0x000000f602030210 */ /* 0x000fe20007f3e0ff */
[C---:B------:R-:W-:Y:S01]  /*67b0*/  HMMA.16816.F32 R8, R172.reuse, R178, R8 ;  /* 0x000000b2ac08723c */ /* 0x040fe20000001808 */
[----:B------:R-:W-:Y:S03]  /*67c0*/  LDSM.16.M88.4 R176, [R198+0x8900] ;  /* 0x00890000c6b0783b */ /* 0x000fe60000000200 */
[----:B------:R-:W-:Y:S01]  /*67d0*/  @P0 IMAD.X R132, R0, 0x1, R245, P1 ;  /* 0x0000000100840824 */ /* 0x000fe200008e06f5 */
[C---:B------:R-:W-:Y:S03]  /*67e0*/  @P0 LEA R226, P1, R3.reuse, c[0x0][0x1c8], 0x1 ;  /* 0x0000720003e20a11 */ /* 0x040fe600078208ff */
[C---:B------:R-:W-:Y:S04]  /*67f0*/  HMMA.16816.F32 R12, R172.reuse, R180, R12 ;  /* 0x000000b4ac0c723c */ /* 0x040fe8000000180c */
[----:B------:R-:W-:Y:S02]  /*6800*/  @P0 LEA.HI.X R227, R3, c[0x0][0x1cc], R132, 0x1, P1 ;  /* 0x0000730003e30a11 */ /* 0x000fe400008f0c84 */
[----:B------:R-:W-:Y:S02]  /*6810*/  @P0 IADD3 R3, P1, R2, R244, RZ ;  /* 0x000000f402030210 */ /* 0x000fe40007f3e0ff */
[C---:B------:R-:W-:Y:S04]  /*6820*/  HMMA.16816.F32 R16, R172.reuse, R182, R16 ;  /* 0x000000b6ac10723c */ /* 0x040fe80000001810 */
[----:B------:R-:W-:Y:S01]  /*6830*/  @P0 IMAD.X R132, R0, 0x1, R243, P1 ;  /* 0x0000000100840824 */ /* 0x000fe200008e06f3 */
[C---:B------:R-:W-:Y:S03]  /*6840*/  @P0 LEA R224, P1, R3.reuse, c[0x0][0x1c8], 0x1 ;  /* 0x0000720003e00a11 */ /* 0x040fe600078208ff */
[C---:B------:R-:W-:Y:S04]  /*6850*/  HMMA.16816.F32 R20, R172.reuse, R184, R20 ;  /* 0x000000b8ac14723c */ /* 0x040fe80000001814 */
[----:B------:R-:W-:Y:S02]  /*6860*/  @P0 LEA.HI.X R225, R3, c[0x0][0x1cc], R132, 0x1, P1 ;  /* 0x0000730003e10a11 */ /* 0x000fe400008f0c84 */
[----:B------:R-:W-:Y:S02]  /*6870*/  @P0 IADD3 R2, P1, R2, R242, RZ ;  /* 0x000000f202020210 */ /* 0x000fe40007f3e0ff */
[C---:B------:R-:W-:Y:S04]  /*6880*/  HMMA.16816.F32 R24, R172.reuse, R186, R24 ;  /* 0x000000baac18723c */ /* 0x040fe80000001818 */
[----:B------:R-:W-:Y:S01]  /*6890*/  @P0 IMAD.X R0, R0, 0x1, R241, P1 ;  /* 0x0000000100000824 */ /* 0x000fe200008e06f1 */
[C---:B--2---:R-:W-:Y:S03]  /*68a0*/  @P0 LEA R220, P1, R2.reuse, c[0x0][0x1c8], 0x1 ;  /* 0x0000720002dc0a11 */ /* 0x044fe600078208ff */
[C---:B------:R-:W-:Y:S04]  /*68b0*/  HMMA.16816.F32 R28, R172.reuse, R188, R28 ;  /* 0x000000bcac1c723c */ /* 0x040fe8000000181c */
[----:B------:R-:W-:Y:S04]  /*68c0*/  @P0 LEA.HI.X R221, R2, c[0x0][0x1cc], R0, 0x1, P1 ;  /* 0x0000730002dd0a11 */ /* 0x000fe800008f0c00 */
[----:B------:R-:W-:Y:S01]  /*68d0*/  HMMA.16816.F32 R32, R172, R190, R32 ;  /* 0x000000beac20723c */ /* 0x000fe20000001820 */
[----:B------:R-:W1:Y:S07]  /*68e0*/  LDSM.16.M88.4 R172, [R198+0x8100] ;  /* 0x00810000c6ac783b */ /* 0x000e6e0000000200 */
[C---:B-1----:R-:W-:Y:S08]  /*68f0*/  HMMA.16816.F32 R4, R168.reuse, R172, R4 ;  /* 0x000000aca804723c */ /* 0x042ff00000001804 */
[C---:B------:R-:W-:Y:S01]  /*6900*/  HMMA.16816.F32 R8, R168.reuse, R174, R8 ;  /* 0x000000aea808723c */ /* 0x040fe20000001808 */
[----:B------:R-:W1:Y:S07]  /*6910*/  LDSM.16.M88.4 R172, [R198+0x9100] ;  /* 0x00910000c6ac783b */ /* 0x000e6e0000000200 */
[C---:B------:R-:W-:Y:S08]  /*6920*/  HMMA.16816.F32 R12, R168.reuse, R176, R12 ;  /* 0x000000b0a80c723c */ /* 0x040ff0000000180c */
[C---:B------:R-:W-:Y:S01]  /*6930*/  HMMA.16816.F32 R16, R168.reuse, R178, R16 ;  /* 0x000000b2a810723c */ /* 0x040fe20000001810 */
[----:B------:R-:W2:Y:S07]  /*6940*/  LDSM.16.M88.4 R176, [R198+0x9900] ;  /* 0x00990000c6b0783b */ /* 0x000eae0000000200 */
[C---:B-1----:R-:W-:Y:S08]  /*6950*/  HMMA.16816.F32 R20, R168.reuse, R172, R20 ;  /* 0x000000aca814723c */ /* 0x042ff00000001814 */
[C---:B------:R-:W-:Y:S01]  /*6960*/  HMMA.16816.F32 R24, R168.reuse, R174, R24 ;  /* 0x000000aea818723c */ /* 0x040fe20000001818 */
[----:B------:R-:W-:Y:S07]  /*6970*/  LDSM.16.M88.4 R172, [R197] ;  /* 0x00000000c5ac783b */ /* 0x000fee0000000200 */
[C---:B--2---:R-:W-:Y:S08]  /*6980*/  HMMA.16816.F32 R28, R168.reuse, R176, R28 ;  /* 0x000000b0a81c723c */ /* 0x044ff0000000181c */
[----:B------:R-:W-:Y:S01]  /*6990*/  HMMA.16816.F32 R32, R168, R178, R32 ;  /* 0x000000b2a820723c */ /* 0x000fe20000001820 */
[----:B------:R-:W1:Y:S06]  /*69a0*/  LDSM.16.M88.4 R168, [R201+0x10100] ;  /* 0x01010000c9a8783b */ /* 0x000e6c0000000200 */
[----:B------:R-:W2:Y:S01]  /*69b0*/  LDSM.16.M88.4 R176, [R197+0x800] ;  /* 0x00080000c5b0783b */ /* 0x000ea20000000200 */
[C---:B-1----:R-:W-:Y:S08]  /*69c0*/  HMMA.16816.F32 R4, R168.reuse, R172, R4 ;  /* 0x000000aca804723c */ /* 0x042ff00000001804 */
[C---:B------:R-:W-:Y:S01]  /*69d0*/  HMMA.16816.F32 R8, R168.reuse, R174, R8 ;  /* 0x000000aea808723c */ /* 0x040fe20000001808 */
[----:B------:R-:W1:Y:S07]  /*69e0*/  LDSM.16.M88.4 R172, [R197+0x1000] ;  /* 0x00100000c5ac783b */ /* 0x000e6e0000000200 */
[C---:B--2---:R-:W-:Y:S08]  /*69f0*/  HMMA.16816.F32 R12, R168.reuse, R176, R12 ;  /* 0x000000b0a80c723c */ /* 0x044ff0000000180c */
[C---:B------:R-:W-:Y:S01]  /*6a00*/  HMMA.16816.F32 R16, R168.reuse, R178, R16 ;  /* 0x000000b2a810723c */ /* 0x040fe20000001810 */
[----:B------:R-:W2:Y:S07]  /*6a10*/  LDSM.16.M88.4 R176, [R197+0x1800] ;  /* 0x00180000c5b0783b */ /* 0x000eae0000000200 */
[C---:B-1----:R-:W-:Y:S08]  /*6a20*/  HMMA.16816.F32 R20, R168.reuse, R172, R20 ;  /* 0x000000aca814723c */ /* 0x042ff00000001814 */
[C---:B------:R-:W-:Y:S01]  /*6a30*/  HMMA.16816.F32 R24, R168.reuse, R174, R24 ;  /* 0x000000aea818723c */ /* 0x040fe20000001818 */
[----:B------:R-:W-:Y:S07]  /*6a40*/  LDSM.16.M88.4 R172, [R192+0xa100] ;  /* 0x00a10000c0ac783b */ /* 0x000fee0000000200 */
        /* <DEDUP_REMOVED lines=16> */
[----:B------:R-:W2:Y:S01]  /*6b50*/  LDSM.16.M88.4 R176, [R214] ;  /* 0x00000000d6b0783b */ /* 0x000ea20000000200 */
[C---:B-1----:R-:W-:Y:S08]  /*6b60*/  HMMA.16816.F32 R4, R168.reuse, R172, R4 ;  /* 0x000000aca804723c */ /* 0x042ff00000001804 */
[C---:B------:R-:W-:Y:S01]  /*6b70*/  HMMA.16816.F32 R8, R168.reuse, R174, R8 ;  /* 0x000000aea808723c */ /* 0x040fe20000001808 */
[----:B------:R-:W1:Y:S07]  /*6b80*/  LDSM.16.M88.4 R172, [R213] ;  /* 0x00000000d5ac783b */ /* 0x000e6e0000000200 */
[C---:B--2---:R-:W-:Y:S08]  /*6b90*/  HMMA.16816.F32 R12, R168.reuse, R176, R12 ;  /* 0x000000b0a80c723c */ /* 0x044ff0000000180c */
[C---:B------:R-:W-:Y:S01]  /*6ba0*/  HMMA.16816.F32 R16, R168.reuse, R178, R16 ;  /* 0x000000b2a810723c */ /* 0x040fe20000001810 */
[----:B------:R-:W2:Y:S07]  /*6bb0*/  LDSM.16.M88.4 R176, [R212] ;  /* 0x00000000d4b0783b */ /* 0x000eae0000000200 */
        /* <DEDUP_REMOVED lines=125> */
[C---:B------:R-:W-:Y:S08]  /*7390*/  HMMA.16816.F32 R8, R168.reuse, R174, R8 ;  /* 0x000000aea808723c */ /* 0x040ff00000001808 */
[C---:B--2---:R-:W-:Y:S08]  /*73a0*/  HMMA.16816.F32 R12, R168.reuse, R176, R12 ;  /* 0x000000b0a80c723c */ /* 0x044ff0000000180c */
[----:B------:R-:W-:Y:S01]  /*73b0*/  FMUL.FTZ R4, R4, c[0x0][0x320] ;  /* 0x0000c80004047a20 */ /* 0x000fe20000410000 */
[C---:B------:R-:W-:Y:S03]  /*73c0*/  HMMA.16816.F32 R16, R168.reuse, R178, R16 ;  /* 0x000000b2a810723c */ /* 0x040fe60000001810 */
[----:B------:R-:W1:Y:S01]  /*73d0*/  MUFU.TANH R184, R4 ;  /* 0x0000000400b87308 */ /* 0x000e620000002400 */
[----:B------:R-:W-:Y:S02]  /*73e0*/  FMUL.FTZ R5, R5, c[0x0][0x320] ;  /* 0x0000c80005057a20 */ /* 0x000fe40000410000 */
[----:B------:R-:W-:Y:S02]  /*73f0*/  FMUL.FTZ R6, R6, c[0x0][0x320] ;  /* 0x0000c80006067a20 */ /* 0x000fe40000410000 */
[----:B------:R-:W-:Y:S04]  /*7400*/  FMUL.FTZ R7, R7, c[0x0][0x320] ;  /* 0x0000c80007077a20 */ /* 0x000fe80000410000 */
        /* <DEDUP_REMOVED lines=9> */
[----:B------:R-:W-:Y:S02]  /*74a0*/  FMUL.FTZ R15, R15, c[0x0][0x320] ;  /* 0x0000c8000f0f7a20 */ /* 0x000fe40000410000 */
[----:B------:R-:W-:Y:S02]  /*74b0*/  FMUL.FTZ R16, R16, c[0x0][0x320] ;  /* 0x0000c80010107a20 */ /* 0x000fe40000410000 */
[----:B------:R-:W-:Y:S02]  /*74c0*/  FMUL.FTZ R17, R17, c[0x0][0x320] ;  /* 0x0000c80011117a20 */ /* 0x000fe40000410000 */
[----:B------:R-:W-:Y:S01]  /*74d0*/  FMUL.FTZ R18, R18, c[0x0][0x320] ;  /* 0x0000c80012127a20 */ /* 0x000fe20000410000 */
[----:B------:R4:W1:Y:S01]  /*74e0*/  MUFU.TANH R187, R7 ;  /* 0x0000000700bb7308 */ /* 0x0008620000002400 */
[----:B------:R-:W-:Y:S09]  /*74f0*/  FMUL.FTZ R19, R19, c[0x0][0x320] ;  /* 0x0000c80013137a20 */ /* 0x000ff20000410000 */
[----:B------:R-:W1:Y:S10]  /*7500*/  MUFU.TANH R182, R8 ;  /* 0x0000000800b67308 */ /* 0x000e740000002400 */
[----:B------:R-:W1:Y:S01]  /*7510*/  MUFU.TANH R180, R9 ;  /* 0x0000000900b47308 */ /* 0x000e620000002400 */
[----:B----4-:R-:W4:Y:S09]  /*7520*/  LDSM.16.M88.4 R4, [R197+0x7000] ;  /* 0x00700000c504783b */ /* 0x010f320000000200 */
[----:B------:R-:W1:Y:S10]  /*7530*/  MUFU.TANH R186, R10 ;  /* 0x0000000a00ba7308 */ /* 0x000e740000002400 */
[----:B------:R5:W1:Y:S10]  /*7540*/  MUFU.TANH R185, R11 ;  /* 0x0000000b00b97308 */ /* 0x000a740000002400 */
[----:B------:R-:W1:Y:S10]  /*7550*/  MUFU.TANH R176, R12 ;  /* 0x0000000c00b07308 */ /* 0x000e740000002400 */
[----:B------:R-:W1:Y:S01]  /*7560*/  MUFU.TANH R175, R13 ;  /* 0x0000000d00af7308 */ /* 0x000e620000002400 */
[C---:B----4-:R-:W-:Y:S01]  /*7570*/  HMMA.16816.F32 R20, R168.reuse, R4, R20 ;  /* 0x00000004a814723c */ /* 0x050fe20000001814 */
[----:B------:R4:W2:Y:S08]  /*7580*/  LDL R4, [R1+0x6c] ;  /* 0x00006c0001047983 */ /* 0x0008b00000100800 */
[----:B------:R-:W1:Y:S01]  /*7590*/  MUFU.TANH R181, R14 ;  /* 0x0000000e00b57308 */ /* 0x000e620000002400 */
[----:B-----5:R-:W5:Y:S01]  /*75a0*/  LDSM.16.M88.4 R8, [R197+0x7800] ;  /* 0x00780000c508783b */ /* 0x020f620000000200 */
[----:B------:R-:W-:Y:S04]  /*75b0*/  DEPBAR.LE SB0, 0x0 ;  /* 0x000080000000791a */ /* 0x000fe80000000000 */
[C---:B------:R-:W-:Y:S04]  /*75c0*/  HMMA.16816.F32 R24, R168.reuse, R6, R24 ;  /* 0x00000006a818723c */ /* 0x040fe80000001818 */
[----:B------:R1:W1:Y:S01]  /*75d0*/  MUFU.TANH R179, R15 ;  /* 0x0000000f00b37308 */ /* 0x0002620000002400 */
[----:B------:R-:W-:Y:S01]  /*75e0*/  BAR.SYNC.DEFER_BLOCKING 0x0 ;  /* 0x0000000000007b1d */ /* 0x000fe20000010000 */
[----:B------:R-:W-:Y:S03]  /*75f0*/  IMAD.SHL.U32 R5, R222, 0x40, RZ ;  /* 0x00000040de057824 */ /* 0x000fe600078e00ff */
[----:B------:R-:W-:Y:S03]  /*7600*/  FMUL.FTZ R20, R20, c[0x0][0x320] ;  /* 0x0000c80014147a20 */ /* 0x000fe60000410000 */
[----:B------:R-:W-:Y:S02]  /*7610*/  IADD3 R0, -R240, 0x1, -R5 ;  /* 0x00000001f0007810 */ /* 0x000fe40007ffe905 */
[----:B------:R-:W1:Y:S01]  /*7620*/  MUFU.TANH R172, R16 ;  /* 0x0000001000ac7308 */ /* 0x000e620000002400 */
[----:B------:R-:W-:Y:S02]  /*7630*/  FMUL.FTZ R22, R22, c[0x0][0x320] ;  /* 0x0000c80016167a20 */ /* 0x000fe40000410000 */
[----:B------:R-:W-:Y:S01]  /*7640*/  FMUL.FTZ R23, R23, c[0x0][0x320] ;  /* 0x0000c80017177a20 */ /* 0x000fe20000410000 */
[----:B------:R-:W-:Y:S01]  /*7650*/  IADD3 R0, R0, c[0x0][0x1d0], RZ ;  /* 0x0000740000007a10 */ /* 0x000fe20007ffe0ff */
[----:B------:R-:W-:Y:S03]  /*7660*/  FMUL.FTZ R21, R21, c[0x0][0x320] ;  /* 0x0000c80015157a20 */ /* 0x000fe60000410000 */
[----:B------:R-:W-:Y:S02]  /*7670*/  IADD3 R0, R0, -c[0x0][0x168], RZ ;  /* 0x80005a0000007a10 */ /* 0x000fe40007ffe0ff */
[----:B------:R-:W1:Y:S02]  /*7680*/  MUFU.TANH R135, R17 ;  /* 0x0000001100877308 */ /* 0x000e640000002400 */
[C---:B------:R-:W-:Y:S02]  /*7690*/  IADD3 R7, R0.reuse, c[0x0][0x328], RZ ;  /* 0x0000ca0000077a10 */ /* 0x040fe40007ffe0ff */
[----:B------:R-:W-:Y:S01]  /*76a0*/  IADD3 R6, R0, UR6, RZ ;  /* 0x0000000600067c10 */ /* 0x000fe2000fffe0ff */
[----:B------:R-:W-:Y:S01]  /*76b0*/  @!PT LDS RZ, [RZ] ;  /* 0x00000000fffff984 */ /* 0x000fe20000000800 */
[----:B------:R-:W-:Y:S01]  /*76c0*/  @!PT LDS RZ, [RZ] ;  /* 0x00000000fffff984 */ /* 0x000fe20000000800 */
[----:B------:R-:W-:Y:S01]  /*76d0*/  @!PT LDS RZ, [RZ] ;  /* 0x00000000fffff984 */ /* 0x000fe20000000800 */
[----:B------:R4:W-:Y:S05]  /*76e0*/  @P0 LDGSTS.E.BYPASS.LTC128B.128 [R233+0x8100], [R238.64], !P3 ;  /* 0x08100000eee90fae */ /* 0x0009ea000d901d48 */
[----:B------:R1:W1:Y:S01]  /*76f0*/  MUFU.TANH R178, R18 ;  /* 0x0000001200b27308 */ /* 0x0002620000002400 */
[----:B------:R4:W-:Y:S01]  /*7700*/  @P0 LDGSTS.E.BYPASS.LTC128B.128 [R233+0xa100], [R236.64], !P6 ;  /* 0x0a100000ece90fae */ /* 0x0009e2000f101d48 */
[C---:B-----5:R-:W-:Y:S05]  /*7710*/  HMMA.16816.F32 R28, R168.reuse, R8, R28 ;  /* 0x00000008a81c723c */ /* 0x060fea000000181c */
[----:B------:R4:W-:Y:S03]  /*7720*/  @P0 LDGSTS.E.BYPASS.LTC128B.128 [R233+0xc100], [R234.64], !P5 ;  /* 0x0c100000eae90fae */ /* 0x0009e6000e901d48 */
[----:B------:R5:W2:Y:S01]  /*7730*/  MUFU.TANH R177, R19 ;  /* 0x0000001300b17308 */ /* 0x000aa20000002400 */
[----:B------:R-:W-:Y:S02]  /*7740*/  HMMA.16816.F32 R32, R168, R10, R32 ;  /* 0x0000000aa820723c */ /* 0x000fe40000001820 */
[----:B------:R4:W-:Y:S06]  /*7750*/  @P0 LDGSTS.E.BYPASS.LTC128B.128 [R233+0xe100], [R230.64], !P4 ;  /* 0x0e100000e6e90fae */ /* 0x0009ec000e101d48 */
[----:B------:R4:W-:Y:S01]  /*7760*/  @P0 LDGSTS.E.BYPASS.LTC128B.128 [R233+0x9100], [R228.64], !P3 ;  /* 0x09100000e4e90fae */ /* 0x0009e2000d901d48 */
[----:B------:R3:W2:Y:S05]  /*7770*/  MUFU.TANH R132, R20 ;  /* 0x0000001400847308 */ /* 0x0006aa0000002400 */
[----:B------:R4:W-:Y:S01]  /*7780*/  @P0 LDGSTS.E.BYPASS.LTC128B.128 [R233+0xb100], [R226.64], !P6 ;  /* 0x0b100000e2e90fae */ /* 0x0009e2000f101d48 */
[----:B-1----:R-:W-:Y:S02]  /*7790*/  FMUL.FTZ R15, R28, c[0x0][0x320] ;  /* 0x0000c8001c0f7a20 */ /* 0x002fe40000410000 */
[----:B------:R-:W-:Y:S02]  /*77a0*/  FMUL.FTZ R14, R29, c[0x0][0x320] ;  /* 0x0000c8001d0e7a20 */ /* 0x000fe40000410000 */
[----:B------:R1:W1:Y:S01]  /*77b0*/  MUFU.TANH R174, R22 ;  /* 0x0000001600ae7308 */ /* 0x0002620000002400 */
[----:B------:R4:W-:Y:S01]  /*77c0*/  @P0 LDGSTS.E.BYPASS.LTC128B.128 [R233+0xd100], [R224.64], !P5 ;  /* 0x0d100000e0e90fae */ /* 0x0009e2000e901d48 */
[----:B------:R-:W-:Y:S02]  /*77d0*/  FMUL.FTZ R18, R30, c[0x0][0x320] ;  /* 0x0000c8001e127a20 */ /* 0x000fe40000410000 */
[----:B-----5:R-:W-:Y:S02]  /*77e0*/  FMUL.FTZ R19, R25, c[0x0][0x320] ;  /* 0x0000c80019137a20 */ /* 0x020fe40000410000 */
[----:B------:R-:W-:Y:S01]  /*77f0*/  FMUL.FTZ R17, R31, c[0x0][0x320] ;  /* 0x0000c8001f117a20 */ /* 0x000fe20000410000 */
[----:B------:R4:W-:Y:S01]  /*7800*/  @P0 LDGSTS.E.BYPASS.LTC128B.128 [R233+0xf100], [R220.64], !P4 ;  /* 0x0f100000dce90fae */ /* 0x0009e2000e101d48 */
[----:B------:R-:W-:Y:S02]  /*7810*/  FMUL.FTZ R13, R32, c[0x0][0x320] ;  /* 0x0000c800200d7a20 */ /* 0x000fe40000410000 */
[----:B------:R5:W2:Y:S01]  /*7820*/  MUFU.TANH R173, R23 ;  /* 0x0000001700ad7308 */ /* 0x000aa20000002400 */
[----:B------:R-:W-:Y:S02]  /*7830*/  FMUL.FTZ R12, R33, c[0x0][0x320] ;  /* 0x0000c800210c7a20 */ /* 0x000fe40000410000 */
[----:B------:R-:W0:Y:S01]  /*7840*/  LDGDEPBAR ;  /* 0x00000000000079af */ /* 0x000e220000000000 */
[----:B---3--:R-:W-:Y:S02]  /*7850*/  FMUL.FTZ R20, R24, c[0x0][0x320] ;  /* 0x0000c80018147a20 */ /* 0x008fe40000410000 */
[----:B------:R-:W-:Y:S02]  /*7860*/  FMUL.FTZ R16, R34, c[0x0][0x320] ;  /* 0x0000c80022107a20 */ /* 0x000fe40000410000 */
[----:B------:R-:W-:Y:S02]  /*7870*/  FMUL.FTZ R24, R35, c[0x0][0x320] ;  /* 0x0000c80023187a20 */ /* 0x000fe40000410000 */
[----:B------:R-:W3:Y:S01]  /*7880*/  MUFU.TANH R21, R21 ;  /* 0x0000001500157308 */ /* 0x000ee20000002400 */
[----:B-1----:R-:W-:Y:S09]  /*7890*/  FMUL.FTZ R22, R27, c[0x0][0x320] ;  /* 0x0000c8001b167a20 */ /* 0x002ff20000410000 */
[----:B------:R-:W1:Y:S01]  /*78a0*/  MUFU.TANH R20, R20 ;  /* 0x0000001400147308 */ /* 0x000e620000002400 */
[----:B-----5:R-:W-:Y:S09]  /*78b0*/  FMUL.FTZ R23, R26, c[0x0][0x320] ;  /* 0x0000c8001a177a20 */ /* 0x020ff20000410000 */
        /* <DEDUP_REMOVED lines=11> */
[----:B--2---:R-:W-:Y:S01]  /*7970*/  @P2 MOV R4, R219 ;  /* 0x000000db00042202 */ /* 0x004fe20000000f00 */
[----:B------:R-:W-:Y:S04]  /*7980*/  IMAD.MOV.U32 R219, RZ, RZ, 0x1 ;  /* 0x00000001ffdb7424 */ /* 0x000fe800078e00ff */
[----:B------:R-:W2:Y:S01]  /*7990*/  SHFL.IDX PT, R3, R4, RZ, 0x1c1f ;  /* 0x001c1fff04037589 */ /* 0x000ea200000e0000 */
[----:B------:R-:W-:Y:S01]  /*79a0*/  ISETP.LE.AND P2, PT, R219, c[0x0][0x32c], PT ;  /* 0x0000cb00db007a0c */ /* 0x000fe20003f43270 */
[--C-:B--2---:R-:W-:Y:S02]  /*79b0*/  IMAD.IADD R2, R7, 0x1, R3.reuse ;  /* 0x0000000107027824 */ /* 0x104fe400078e0203 */
[----:B------:R-:W-:Y:S10]  /*79c0*/  IMAD.IADD R0, R6, 0x1, R3 ;  /* 0x0000000106007824 */ /* 0x000ff400078e0203 */
[----:B------:R-:W-:-:S05]  /*79d0*/  @!P2 BRA `(.L_x_887) ;  /* 0x000001900000a947 */ /* 0x000fca0003800000 */
[----:B-1-34-:R-:W-:Y:S01]  /*79e0*/  IADD3 R3, R3, c[0x0][0x1d0], RZ ;  /* 0x0000740003037a10 */ /* 0x01afe20007ffe0ff */
        /* <DEDUP_REMOVED lines=13> */
.L_x_889:
[----:B------:R-:W-:Y:S04]  /*7ac0*/  MOV R8, c[0x0][0x32c] ;  /* 0x0000cb0000087a02 */ /* 0x000fe80000000f00 */
[----:B------:R-:W-:Y:S11]  /*7ad0*/  ISETP.NE.AND P0, PT, R8, 0x1, PT ;  /* 0x000000010800780c */ /* 0x000ff60003f05270 */
[----:B------:R-:W-:Y:S02]  /*7ae0*/  @!UPT UIADD3 URZ, URZ, URZ, URZ ;  /* 0x0000003f3f3ff290 */ /* 0x000fe4000fffe03f */
[----:B------:R-:W-:Y:S05]  /*7af0*/  @P0 IMAD.HI.U32 R8, R3, c[0x0][0x330], RZ ;  /* 0x0000cc0003080a27 */ /* 0x000fea00078e00ff */
[----:B------:R-:W-:Y:S02]  /*7b00*/  @P0 SHF.R.U32.HI R3, RZ, c[0x0][0x334], R8 ;  /* 0x0000cd00ff030a19 */ /* 0x000fe40000011608 */
.L_x_890:
[----:B------:R-:W-:Y:S05]  /*7b10*/  BSYNC B0 ;  /* 0x0000000000007941 */ /* 0x000fea0003800000 */
.L_x_888:
[----:B------:R-:W-:Y:S04]  /*7b20*/  IMAD R3, R3, c[0x0][0x32c], -R5 ;  /* 0x0000cb0003037a24 */ /* 0x000fe800078e0a05 */
[----:B------:R-:W-:Y:S05]  /*7b30*/  IMAD.IADD R3, R3, 0x1, -R240 ;  /* 0x0000000103037824 */ /* 0x000fea00078e0af0 */
[----:B------:R-:W-:Y:S02]  /*7b40*/  IADD3 R8, R3, c[0x0][0x32c], RZ ;  /* 0x0000cb0003087a10 */ /* 0x000fe40007ffe0ff */
[----:B------:R-:W-:Y:S02]  /*7b50*/  IMNMX R0, R0, R3, !PT ;  /* 0x0000000300007217 */ /* 0x000fe40007800200 */
[----:B------:R-:W-:Y:S02]  /*7b60*/  IMNMX R2, R2, R8, PT ;  /* 0x0000000802027217 */ /* 0x000fe40003800200 */
.L_x_887:
[----:B-1-34-:R-:W-:Y:S01]  /*7b70*/  ISETP.GT.AND P1, PT, R222, -0x1, PT ;  /* 0xffffffffde00780c */ /* 0x01afe20003f24270 */
[----:B------:R-:W1:Y:S03]  /*7b80*/  SHFL.IDX PT, R3, R4, 0x1, 0x1c1f ;  /* 0x003c1f0004037f89 */ /* 0x000e6600000e0000 */
[----:B------:R-:W-:Y:S04]  /*7b90*/  ISETP.GT.AND P0, PT, R0, RZ, P1 ;  /* 0x000000ff0000720c */ /* 0x000fe80000f04270 */
[----:B------:R-:W-:Y:S04]  /*7ba0*/  ISETP.LT.OR P0, PT, R2, 0x1, P0 ;  /* 0x000000010200780c */ /* 0x000fe80000701670 */
[----:B------:R-:W-:Y:S02]  /*7bb0*/  FSEL R8, R184, -INF , !P0 ;  /* 0xff800000b8087808 */ /* 0x000fe40004000000 */
[----:B------:R-:W-:Y:S04]  /*7bc0*/  ISETP.GT.AND P0, PT, R0, 0x1, P1 ;  /* 0x000000010000780c */ /* 0x000fe80000f04270 */
        /* <DEDUP_REMOVED lines=41> */
[----:B------:R-:W-:Y:S01]  /*7e60*/  ISETP.GT.AND P0, PT, R0, 0x39, P1 ;  /* 0x000000390000780c */ /* 0x000fe20000f04270 */
[--C-:B-1----:R-:W-:Y:S03]  /*7e70*/  IMAD.IADD R0, R6, 0x1, R3.reuse ;  /* 0x0000000106007824 */ /* 0x102fe600078e0203 */
[----:B------:R-:W-:Y:S01]  /*7e80*/  ISETP.LT.OR P0, PT, R2, 0x3a, P0 ;  /* 0x0000003a0200780c */ /* 0x000fe20000701670 */
[----:B------:R-:W-:Y:S03]  /*7e90*/  IMAD.IADD R2, R7, 0x1, R3 ;  /* 0x0000000107027824 */ /* 0x000fe600078e0203 */
[----:B------:R-:W-:Y:S01]  /*7ea0*/  FSEL R223, R12, -INF , !P0 ;  /* 0xff8000000cdf7808 */ /* 0x000fe20004000000 */
[----:B------:R-:W-:-:S05]  /*7eb0*/  @!P2 BRA `(.L_x_891) ;  /* 0x000001900000a947 */ /* 0x000fca0003800000 */
        /* <DEDUP_REMOVED lines=14> */
.L_x_893:
[----:B------:R-:W-:Y:S04]  /*7fa0*/  MOV R4, c[0x0][0x32c] ;  /* 0x0000cb0000047a02 */ /* 0x000fe80000000f00 */
[----:B------:R-:W-:Y:S11]  /*7fb0*/  ISETP.NE.AND P0, PT, R4, 0x1, PT ;  /* 0x000000010400780c */ /* 0x000ff60003f05270 */
[----:B------:R-:W-:Y:S02]  /*7fc0*/  @!UPT UIADD3 URZ, URZ, URZ, URZ ;  /* 0x0000003f3f3ff290 */ /* 0x000fe4000fffe03f */
[----:B------:R-:W-:Y:S05]  /*7fd0*/  @P0 IMAD.HI.U32 R4, R3, c[0x0][0x330], RZ ;  /* 0x0000cc0003040a27 */ /* 0x000fea00078e00ff */
[----:B------:R-:W-:Y:S02]  /*7fe0*/  @P0 SHF.R.U32.HI R3, RZ, c[0x0][0x334], R4 ;  /* 0x0000cd00ff030a19 */ /* 0x000fe40000011604 */
.L_x_894:
[----:B------:R-:W-:Y:S05]  /*7ff0*/  BSYNC B0 ;  /* 0x0000000000007941 */ /* 0x000fea0003800000 */
.L_x_892:
[----:B------:R-:W-:Y:S04]  /*8000*/  IMAD R5, R3, c[0x0][0x32c], -R5 ;  /* 0x0000cb0003057a24 */ /* 0x000fe800078e0a05 */
[----:B------:R-:W-:Y:S05]  /*8010*/  IMAD.IADD R5, R5, 0x1, -R240 ;  /* 0x0000000105057824 */ /* 0x000fea00078e0af0 */
[----:B------:R-:W-:Y:S02]  /*8020*/  IADD3 R3, R5, c[0x0][0x32c], RZ ;  /* 0x0000cb0005037a10 */ /* 0x000fe40007ffe0ff */
[----:B------:R-:W-:Y:S02]  /*8030*/  IMNMX R0, R0, R5, !PT ;  /* 0x0000000500007217 */ /* 0x000fe40007800200 */
[----:B------:R-:W-:Y:S02]  /*8040*/  IMNMX R2, R2, R3, PT ;  /* 0x0000000302027217 */ /* 0x000fe40003800200 */
.L_x_891:
[----:B------:R-:W-:Y:S01]  /*8050*/  ISETP.GT.AND P0, PT, R0, RZ, P1 ;  /* 0x000000ff0000720c */ /* 0x000fe20000f04270 */
[----:B------:R-:W-:Y:S01]  /*8060*/  LDSM.16.MT88.4 R28, [R196+0x100] ;  /* 0x00010000c41c783b */ /* 0x000fe20000004200 */
[----:B------:R-:W-:Y:S02]  /*8070*/  FMNMX.FTZ R3, R8, R133, !PT ;  /* 0x0000008508037209 */ /* 0x000fe40007810000 */
[----:B------:R-:W-:Y:S02]  /*8080*/  ISETP.LT.OR P0, PT, R2, 0x1, P0 ;  /* 0x000000010200780c */ /* 0x000fe40000701670 */
[----:B------:R-:W-:Y:S02]  /*8090*/  FMNMX.FTZ R3, R10, R3, !PT ;  /* 0x000000030a037209 */ /* 0x000fe40007810000 */
[----:B------:R-:W-:Y:S02]  /*80a0*/  FSEL R4, R188, -INF , !P0 ;  /* 0xff800000bc047808 */ /* 0x000fe40004000000 */
[----:B------:R-:W-:Y:S02]  /*80b0*/  ISETP.GT.AND P0, PT, R0, 0x1, P1 ;  /* 0x000000010000780c */ /* 0x000fe40000f04270 */
        /* <DEDUP_REMOVED lines=54> */
[----:B------:R-:W-:Y:S01]  /*8420*/  ISETP.GT.AND P0, PT, R0, 0x30, P1 ;  /* 0x000000300000780c */ /* 0x000fe20000f04270 */
[----:B------:R-:W-:Y:S01]  /*8430*/  LDSM.16.MT88.4 R20, [R194+0x100] ;  /* 0x00010000c214783b */ /* 0x000fe20000004200 */
[----:B------:R-:W-:Y:S02]  /*8440*/  FMNMX.FTZ R3, R223, R3, !PT ;  /* 0x00000003df037209 */ /* 0x000fe40007810000 */
[----:B------:R-:W-:Y:S02]  /*8450*/  ISETP.LT.OR P0, PT, R2, 0x31, P0 ;  /* 0x000000310200780c */ /* 0x000fe40000701670 */
[----:B------:R-:W-:Y:S02]  /*8460*/  FMNMX.FTZ R12, R173, R12, !PT ;  /* 0x0000000cad0c7209 */ /* 0x000fe40007810000 */
[----:B------:R-:W-:Y:S01]  /*8470*/  FSEL R187, R18, -INF , !P0 ;  /* 0xff80000012bb7808 */ /* 0x000fe20004000000 */
[----:B------:R-:W1:Y:S01]  /*8480*/  SHFL.BFLY PT, R13, R3, 0x2, 0x1f ;  /* 0x0c401f00030d7f89 */ /* 0x000e6200000e0000 */
[----:B------:R-:W-:Y:S02]  /*8490*/  ISETP.GT.AND P0, PT, R0, 0x31, P1 ;  /* 0x000000310000780c */ /* 0x000fe40000f04270 */
[----:B------:R-:W-:Y:S02]  /*84a0*/  FMNMX.FTZ R12, R185, R12, !PT ;  /* 0x0000000cb90c7209 */ /* 0x000fe40007810000 */
[----:B------:R-:W-:Y:S02]  /*84b0*/  ISETP.LT.OR P0, PT, R2, 0x32, P0 ;  /* 0x000000320200780c */ /* 0x000fe40000701670 */
[----:B------:R-:W-:Y:S02]  /*84c0*/  FMNMX.FTZ R12, R186, R12, !PT ;  /* 0x0000000cba0c7209 */ /* 0x000fe40007810000 */
[----:B------:R-:W-:Y:S02]  /*84d0*/  FSEL R188, R17, -INF , !P0 ;  /* 0xff80000011bc7808 */ /* 0x000fe40004000000 */
[----:B------:R-:W-:Y:S04]  /*84e0*/  ISETP.GT.AND P0, PT, R0, 0x38, P1 ;  /* 0x000000380000780c */ /* 0x000fe80000f04270 */
[----:B------:R-:W-:Y:S04]  /*84f0*/  ISETP.LT.OR P0, PT, R2, 0x39, P0 ;  /* 0x000000390200780c */ /* 0x000fe80000701670 */
[----:B------:R-:W-:Y:S02]  /*8500*/  FSEL R220, R16, -INF , !P0 ;  /* 0xff80000010dc7808 */ /* 0x000fe40004000000 */
[----:B------:R-:W-:Y:S02]  /*8510*/  ISETP.GT.AND P0, PT, R0, 0x39, P1 ;  /* 0x000000390000780c */ /* 0x000fe40000f04270 */
[----:B------:R-:W-:Y:S02]  /*8520*/  FMNMX.FTZ R0, R187, R12, !PT ;  /* 0x0000000cbb007209 */ /* 0x000fe40007810000 */
[----:B------:R-:W-:Y:S02]  /*8530*/  ISETP.LT.OR P0, PT, R2, 0x3a, P0 ;  /* 0x0000003a0200780c */ /* 0x000fe40000701670 */
[----:B------:R-:W-:Y:S02]  /*8540*/  FMNMX.FTZ R0, R188, R0, !PT ;  /* 0x00000000bc007209 */ /* 0x000fe40007810000 */
[----:B------:R-:W-:Y:S02]  /*8550*/  FSEL R135, R24, -INF , !P0 ;  /* 0xff80000018877808 */ /* 0x000fe40004000000 */
[----:B------:R-:W-:Y:S02]  /*8560*/  FMNMX.FTZ R0, R220, R0, !PT ;  /* 0x00000000dc007209 */ /* 0x000fe40007810000 */
[----:B-1----:R-:W-:Y:S02]  /*8570*/  FMNMX.FTZ R3, R3, R13, !PT ;  /* 0x0000000d03037209 */ /* 0x002fe40007810000 */
[----:B------:R-:W-:Y:S01]  /*8580*/  FMNMX.FTZ R0, R135, R0, !PT ;  /* 0x0000000087007209 */ /* 0x000fe20007810000 */
[----:B------:R-:W-:Y:S08]  /*8590*/  LDSM.16.MT88.4 R12, [R193+0x100] ;  /* 0x00010000c10c783b */ /* 0x000ff00000004200 */
[----:B------:R-:W1:Y:S08]  /*85a0*/  SHFL.BFLY PT, R2, R0, 0x2, 0x1f ;  /* 0x0c401f0000027f89 */ /* 0x000e7000000e0000 */
[----:B------:R-:W2:Y:S01]  /*85b0*/  SHFL.BFLY PT, R132, R3, 0x1, 0x1f ;  /* 0x0c201f0003847f89 */ /* 0x000ea200000e0000 */
[----:B-1----:R-:W-:Y:S02]  /*85c0*/  FMNMX.FTZ R2, R0, R2, !PT ;  /* 0x0000000200027209 */ /* 0x002fe40007810000 */
[----:B--2---:R-:W-:Y:S05]  /*85d0*/  FMNMX.FTZ R132, R3, R132, !PT ;  /* 0x0000008403847209 */ /* 0x004fea0007810000 */
[----:B------:R-:W1:Y:S01]  /*85e0*/  SHFL.BFLY PT, R3, R2, 0x1, 0x1f ;  /* 0x0c201f0002037f89 */ /* 0x000e6200000e0000 */
[C---:B------:R-:W-:Y:S01]  /*85f0*/  FSETP.NEU.FTZ.AND P0, PT, R132.reuse, -INF , PT ;  /* 0xff8000008400780b */ /* 0x040fe20003f1d000 */
[C---:B------:R-:W-:Y:S03]  /*8600*/  FMUL.FTZ R172, R132.reuse, c[0x0][0x2d0] ;  /* 0x0000b40084ac7a20 */ /* 0x040fe60000410000 */
[----:B------:R-:W-:Y:S02]  /*8610*/  FSEL R0, R132, RZ, P0 ;  /* 0x000000ff84007208 */ /* 0x000fe40000000000 */
[----:B------:R-:W-:Y:S03]  /*8620*/  FSEL R172, R172, RZ, P0 ;  /* 0x000000ffacac7208 */ /* 0x000fe60000000000 */
[----:B------:R-:W-:Y:S02]  /*8630*/  FADD.FTZ R0, -R0, R133 ;  /* 0x0000008500007221 */ /* 0x000fe40000010100 */
[--C-:B------:R-:W-:Y:S02]  /*8640*/  FFMA.FTZ R8, R8, c[0x0][0x2d0], -R172.reuse ;  /* 0x0000b40008087a23 */ /* 0x100fe400000108ac */
[----:B------:R-:W-:Y:S02]  /*8650*/  FMUL.FTZ R0, R0, c[0x0][0x2d0] ;  /* 0x0000b40000007a20 */ /* 0x000fe40000410000 */
[--C-:B------:R-:W-:Y:S01]  /*8660*/  FFMA.FTZ R10, R10, c[0x0][0x2d0], -R172.reuse ;  /* 0x0000b4000a0a7a23 */ /* 0x100fe200000108ac */
[----:B------:R-:W-:Y:S01]  /*8670*/  MUFU.EX2 R237, R8 ;  /* 0x0000000800ed7308 */ /* 0x000fe20000000800 */
[--C-:B------:R-:W-:Y:S02]  /*8680*/  FFMA.FTZ R9, R9, c[0x0][0x2d0], -R172.reuse ;  /* 0x0000b40009097a23 */ /* 0x100fe400000108ac */
[----:B------:R-:W-:Y:S01]  /*8690*/  FFMA.FTZ R11, R11, c[0x0][0x2d0], -R172 ;  /* 0x0000b4000b0b7a23 */ /* 0x000fe200000108ac */
[----:B-1----:R-:W-:Y:S06]  /*86a0*/  FMNMX.FTZ R3, R2, R3, !PT ;  /* 0x0000000302037209 */ /* 0x002fec0007810000 */
[----:B------:R1:W2:Y:S01]  /*86b0*/  MUFU.EX2 R2, R0 ;  /* 0x0000000000027308 */ /* 0x0002a20000000800 */
[C---:B------:R-:W-:Y:S01]  /*86c0*/  FSETP.NEU.FTZ.AND P0, PT, R3.reuse, -INF , PT ;  /* 0xff8000000300780b */ /* 0x040fe20003f1d000 */
[----:B------:R-:W-:Y:S05]  /*86d0*/  FMUL.FTZ R133, R3, c[0x0][0x2d0] ;  /* 0x0000b40003857a20 */ /* 0x000fea0000410000 */
[----:B------:R-:W-:Y:S03]  /*86e0*/  FSEL R133, R133, RZ, P0 ;  /* 0x000000ff85857208 */ /* 0x000fe60000000000 */
[----:B------:R-:W3:Y:S02]  /*86f0*/  MUFU.EX2 R240, R10 ;  /* 0x0000000a00f07308 */ /* 0x000ee40000000800 */
[--C-:B------:R-:W-:Y:S02]  /*8700*/  FFMA.FTZ R4, R4, c[0x0][0x2d0], -R133.reuse ;  /* 0x0000b40004047a23 */ /* 0x100fe40000010885 */
[--C-:B------:R-:W-:Y:S02]  /*8710*/  FFMA.FTZ R6, R6, c[0x0][0x2d0], -R133.reuse ;  /* 0x0000b40006067a23 */ /* 0x100fe40000010885 */
[--C-:B------:R-:W-:Y:S02]  /*8720*/  FFMA.FTZ R5, R5, c[0x0][0x2d0], -R133.reuse ;  /* 0x0000b40005057a23 */ /* 0x100fe40000010885 */
[--C-:B------:R-:W-:Y:S02]  /*8730*/  FFMA.FTZ R7, R7, c[0x0][0x2d0], -R133.reuse ;  /* 0x0000b40007077a23 */ /* 0x100fe40000010885 */
[----:B------:R4:W-:Y:S01]  /*8740*/  MUFU.EX2 R239, R9 ;  /* 0x0000000900ef7308 */ /* 0x0009e20000000800 */
[----:B-1----:R-:W-:Y:S01]  /*8750*/  FSEL R0, R3, RZ, P0 ;  /* 0x000000ff03007208 */ /* 0x002fe20000000000 */
[C---:B--2---:R-:W-:Y:S02]  /*8760*/  FMUL.FTZ R8, R2.reuse, R140 ;  /* 0x0000008c02087220 */ /* 0x044fe40000410000 */
[----:B------:R-:W-:Y:S02]  /*8770*/  FMUL.FTZ R16, R2, R148 ;  /* 0x0000009402107220 */ /* 0x000fe40000410000 */
[----:B------:R-:W-:Y:S04]  /*8780*/  FADD.FTZ R0, -R0, R134 ;  /* 0x0000008600007221 */ /* 0x000fe80000010100 */
[----:B------:R-:W1:Y:S01]  /*8790*/  MUFU.EX2 R238, R11 ;  /* 0x0000000b00ee7308 */ /* 0x000e620000000800 */
[----:B------:R-:W-:Y:S02]  /*87a0*/  FMUL.FTZ R17, R2, R149 ;  /* 0x0000009502117220 */ /* 0x000fe40000410000 */
[----:B------:R-:W-:Y:S01]  /*87b0*/  FMUL.FTZ R0, R0, c[0x0][0x2d0] ;  /* 0x0000b40000007a20 */ /* 0x000fe20000410000 */
[----:B---3--:R-:W-:Y:S01]  /*87c0*/  F2FP.PACK_AB R168, R240, R237 ;  /* 0x000000edf0a8723e */ /* 0x008fe200000000ff */
[C---:B------:R-:W-:Y:S02]  /*87d0*/  FMUL.FTZ R24, R2.reuse, R156 ;  /* 0x0000009c02187220 */ /* 0x040fe40000410000 */
[----:B------:R-:W-:Y:S02]  /*87e0*/  FMUL.FTZ R25, R2, R157 ;  /* 0x0000009d02197220 */ /* 0x000fe40000410000 */
[--C-:B------:R-:W-:Y:S01]  /*87f0*/  FFMA.FTZ R134, R176, c[0x0][0x2d0], -R172.reuse ;  /* 0x0000b400b0867a23 */ /* 0x100fe200000108ac */
[----:B------:R2:W-:Y:S01]  /*8800*/  MUFU.EX2 R227, R4 ;  /* 0x0000000400e37308 */ /* 0x0005e20000000800 */
[C---:B------:R-:W-:Y:S02]  /*8810*/  FMUL.FTZ R32, R2.reuse, R164 ;  /* 0x000000a402207220 */ /* 0x040fe40000410000 */
[C---:B------:R-:W-:Y:S02]  /*8820*/  FMUL.FTZ R33, R2.reuse, R165 ;  /* 0x000000a502217220 */ /* 0x040fe40000410000 */
[C---:B----4-:R-:W-:Y:S02]  /*8830*/  FMUL.FTZ R9, R2.reuse, R141 ;  /* 0x0000008d02097220 */ /* 0x050fe40000410000 */
[C---:B------:R-:W-:Y:S02]  /*8840*/  FMUL.FTZ R36, R2.reuse, R36 ;  /* 0x0000002402247220 */ /* 0x040fe40000410000 */
[C---:B------:R-:W-:Y:S01]  /*8850*/  FMUL.FTZ R37, R2.reuse, R37 ;  /* 0x0000002502257220 */ /* 0x040fe20000410000 */
[----:B------:R-:W3:Y:S01]  /*8860*/  MUFU.EX2 R226, R6 ;  /* 0x0000000600e27308 */ /* 0x000ee20000000800 */
[C---:B------:R-:W-:Y:S02]  /*8870*/  FMUL.FTZ R40, R2.reuse, R40 ;  /* 0x0000002802287220 */ /* 0x040fe40000410000 */
[----:B------:R-:W-:Y:S01]  /*8880*/  FMUL.FTZ R41, R2, R41 ;  /* 0x0000002902297220 */ /* 0x000fe20000410000 */
[----:B-1----:R-:W-:Y:S01]  /*8890*/  F2FP.PACK_AB R170, R238, R239 ;  /* 0x000000efeeaa723e */ /* 0x002fe200000000ff */
[C---:B------:R-:W-:Y:S02]  /*88a0*/  FMUL.FTZ R44, R2.reuse, R44 ;  /* 0x0000002c022c7220 */ /* 0x040fe40000410000 */
[C---:B------:R-:W-:Y:S02]  /*88b0*/  FMUL.FTZ R45, R2.reuse, R45 ;  /* 0x0000002d022d7220 */ /* 0x040fe40000410000 */
[C---:B------:R-:W-:Y:S01]  /*88c0*/  FMUL.FTZ R48, R2.reuse, R48 ;  /* 0x0000003002307220 */ /* 0x040fe20000410000 */
[----:B------:R1:W-:Y:S01]  /*88d0*/  MUFU.EX2 R225, R5 ;  /* 0x0000000500e17308 */ /* 0x0003e20000000800 */
[C---:B------:R-:W-:Y:S02]  /*88e0*/  FMUL.FTZ R49, R2.reuse, R49 ;  /* 0x0000003102317220 */ /* 0x040fe40000410000 */
[C---:B------:R-:W-:Y:S02]  /*88f0*/  FMUL.FTZ R52, R2.reuse, R52 ;  /* 0x0000003402347220 */ /* 0x040fe40000410000 */
[C---:B--2---:R-:W-:Y:S02]  /*8900*/  FMUL.FTZ R4, R2.reuse, R136 ;  /* 0x0000008802047220 */ /* 0x044fe40000410000 */
[C---:B------:R-:W-:Y:S02]  /*8910*/  FMUL.FTZ R53, R2.reuse, R53 ;  /* 0x0000003502357220 */ /* 0x040fe40000410000 */
[C---:B------:R-:W-:Y:S01]  /*8920*/  FMUL.FTZ R56, R2.reuse, R56 ;  /* 0x0000003802387220 */ /* 0x040fe20000410000 */
[----:B------:R-:W2:Y:S01]  /*8930*/  MUFU.EX2 R224, R7 ;  /* 0x0000000700e07308 */ /* 0x000ea20000000800 */
[C---:B------:R-:W-:Y:S02]  /*8940*/  FMUL.FTZ R57, R2.reuse, R57 ;  /* 0x0000003902397220 */ /* 0x040fe40000410000 */
[----:B------:R-:W-:Y:S01]  /*8950*/  FMUL.FTZ R60, R2, R60 ;  /* 0x0000003c023c7220 */ /* 0x000fe20000410000 */
[----:B---3--:R-:W-:Y:S01]  /*8960*/  F2FP.PACK_AB R169, R226, R227 ;  /* 0x000000e3e2a9723e */ /* 0x008fe200000000ff */
[C---:B------:R-:W-:Y:S02]  /*8970*/  FMUL.FTZ R61, R2.reuse, R61 ;  /* 0x0000003d023d7220 */ /* 0x040fe40000410000 */
[C---:B------:R-:W-:Y:S02]  /*8980*/  FMUL.FTZ R64, R2.reuse, R64 ;  /* 0x0000004002407220 */ /* 0x040fe40000410000 */
[C---:B------:R-:W-:Y:S01]  /*8990*/  FMUL.FTZ R65, R2.reuse, R65 ;  /* 0x0000004102417220 */ /* 0x040fe20000410000 */
[----:B------:R-:W3:Y:S01]  /*89a0*/  MUFU.EX2 R0, R0 ;  /* 0x0000000000007308 */ /* 0x000ee20000000800 */
[C---:B------:R-:W-:Y:S02]  /*89b0*/  FMUL.FTZ R68, R2.reuse, R68 ;  /* 0x0000004402447220 */ /* 0x040fe40000410000 */
[C---:B------:R-:W-:Y:S02]  /*89c0*/  FMUL.FTZ R69, R2.reuse, R69 ;  /* 0x0000004502457220 */ /* 0x040fe40000410000 */
[C---:B-1----:R-:W-:Y:S02]  /*89d0*/  FMUL.FTZ R5, R2.reuse, R137 ;  /* 0x0000008902057220 */ /* 0x042fe40000410000 */
[C---:B------:R-:W-:Y:S02]  /*89e0*/  FMUL.FTZ R72, R2.reuse, R72 ;  /* 0x0000004802487220 */ /* 0x040fe40000410000 */
[C---:B------:R-:W-:Y:S01]  /*89f0*/  FMUL.FTZ R73, R2.reuse, R73 ;  /* 0x0000004902497220 */ /* 0x040fe20000410000 */
[----:B------:R1:W-:Y:S01]  /*8a00*/  MUFU.EX2 R236, R134 ;  /* 0x0000008600ec7308 */ /* 0x0003e20000000800 */
[C---:B------:R-:W-:Y:S02]  /*8a10*/  FMUL.FTZ R76, R2.reuse, R76 ;  /* 0x0000004c024c7220 */ /* 0x040fe40000410000 */
[----:B------:R-:W-:Y:S01]  /*8a20*/  FMUL.FTZ R77, R2, R77 ;  /* 0x0000004d024d7220 */ /* 0x000fe20000410000 */
[----:B--2---:R-:W-:Y:S01]  /*8a30*/  F2FP.PACK_AB R171, R224, R225 ;  /* 0x000000e1e0ab723e */ /* 0x004fe200000000ff */
[C---:B------:R-:W-:Y:S02]  /*8a40*/  FMUL.FTZ R80, R2.reuse, R80 ;  /* 0x0000005002507220 */ /* 0x040fe40000410000 */
[C---:B------:R-:W-:Y:S02]  /*8a50*/  FMUL.FTZ R81, R2.reuse, R81 ;  /* 0x0000005102517220 */ /* 0x040fe40000410000 */
[C---:B------:R-:W-:Y:S02]  /*8a60*/  FMUL.FTZ R84, R2.reuse, R84 ;  /* 0x0000005402547220 */ /* 0x040fe40000410000 */
[C---:B------:R-:W-:Y:S02]  /*8a70*/  FMUL.FTZ R85, R2.reuse, R85 ;  /* 0x0000005502557220 */ /* 0x040fe40000410000 */
[----:B------:R-:W-:Y:S02]  /*8a80*/  FMUL.FTZ R88, R2, R88 ;  /* 0x0000005802587220 */ /* 0x000fe40000410000 */
[C---:B---3--:R-:W-:Y:S02]  /*8a90*/  FMUL.FTZ R6, R0.reuse, R138 ;  /* 0x0000008a00067220 */ /* 0x048fe40000410000 */
[C---:B------:R-:W-:Y:S02]  /*8aa0*/  FMUL.FTZ R7, R0.reuse, R139 ;  /* 0x0000008b00077220 */ /* 0x040fe40000410000 */
[----:B------:R-:W2:Y:S01]  /*8ab0*/  LDSM.16.MT88.4 R136, [R195+0x100] ;  /* 0x00010000c388783b */ /* 0x000ea20000004200 */
[C---:B------:R-:W-:Y:S02]  /*8ac0*/  FMUL.FTZ R10, R0.reuse, R142 ;  /* 0x0000008e000a7220 */ /* 0x040fe40000410000 */
[C---:B------:R-:W-:Y:S02]  /*8ad0*/  FMUL.FTZ R11, R0.reuse, R143 ;  /* 0x0000008f000b7220 */ /* 0x040fe40000410000 */
[C---:B------:R-:W-:Y:S03]  /*8ae0*/  HMMA.16816.F32 R4, R168.reuse, R12, R4 ;  /* 0x0000000ca804723c */ /* 0x040fe60000001804 */
[----:B------:R-:W3:Y:S02]  /*8af0*/  LDSM.16.MT88.4 R140, [R193+0x2100] ;  /* 0x00210000c18c783b */ /* 0x000ee40000004200 */
[----:B------:R-:W-:Y:S02]  /*8b00*/  FMUL.FTZ R18, R0, R150 ;  /* 0x0000009600127220 */ /* 0x000fe40000410000 */
[C---:B------:R-:W-:Y:S01]  /*8b10*/  FMUL.FTZ R12, R2.reuse, R144 ;  /* 0x00000090020c7220 */ /* 0x040fe20000410000 */
[C---:B------:R-:W-:Y:S04]  /*8b20*/  HMMA.16816.F32 R8, R168.reuse, R14, R8 ;  /* 0x0000000ea808723c */ /* 0x040fe80000001808 */
[----:B------:R-:W-:Y:S02]  /*8b30*/  FMUL.FTZ R13, R2, R145 ;  /* 0x00000091020d7220 */ /* 0x000fe40000410000 */
[C---:B------:R-:W-:Y:S02]  /*8b40*/  FMUL.FTZ R19, R0.reuse, R151 ;  /* 0x0000009700137220 */ /* 0x040fe40000410000 */
[C---:B------:R-:W-:Y:S01]  /*8b50*/  FMUL.FTZ R14, R0.reuse, R146 ;  /* 0x00000092000e7220 */ /* 0x040fe20000410000 */
[----:B------:R-:W-:Y:S03]  /*8b60*/  LDSM.16.MT88.4 R148, [R196+0x900] ;  /* 0x00090000c494783b */ /* 0x000fe60000004200 */
[C---:B------:R-:W-:Y:S02]  /*8b70*/  FMUL.FTZ R15, R0.reuse, R147 ;  /* 0x00000093000f7220 */ /* 0x040fe40000410000 */
[C---:B------:R-:W-:Y:S02]  /*8b80*/  FMUL.FTZ R26, R0.reuse, R158 ;  /* 0x0000009e001a7220 */ /* 0x040fe40000410000 */
[C---:B------:R-:W-:Y:S01]  /*8b90*/  FMUL.FTZ R27, R0.reuse, R159 ;  /* 0x0000009f001b7220 */ /* 0x040fe20000410000 */
[----:B------:R-:W4:Y:S01]  /*8ba0*/  LDSM.16.MT88.4 R144, [R194+0x2100] ;  /* 0x00210000c290783b */ /* 0x000f220000004200 */
[C---:B------:R-:W-:Y:S01]  /*8bb0*/  FMUL.FTZ R34, R0.reuse, R166 ;  /* 0x000000a600227220 */ /* 0x040fe20000410000 */
[C---:B------:R-:W-:Y:S03]  /*8bc0*/  HMMA.16816.F32 R12, R168.reuse, R20, R12 ;  /* 0x00000014a80c723c */ /* 0x040fe6000000180c */
[C---:B------:R-:W-:Y:S02]  /*8bd0*/  FMUL.FTZ R35, R0.reuse, R167 ;  /* 0x000000a700237220 */ /* 0x040fe40000410000 */
[----:B------:R-:W-:Y:S01]  /*8be0*/  FMUL.FTZ R38, R0, R38 ;  /* 0x0000002600267220 */ /* 0x000fe20000410000 */
[----:B------:R-:W-:Y:S01]  /*8bf0*/  LDSM.16.MT88.4 R156, [R194+0x2900] ;  /* 0x00290000c29c783b */ /* 0x000fe20000004200 */
[C---:B------:R-:W-:Y:S01]  /*8c00*/  FMUL.FTZ R20, R2.reuse, R152 ;  /* 0x0000009802147220 */ /* 0x040fe20000410000 */
[C---:B------:R-:W-:Y:S04]  /*8c10*/  HMMA.16816.F32 R16, R168.reuse, R22, R16 ;  /* 0x00000016a810723c */ /* 0x040fe80000001810 */
[----:B------:R-:W-:Y:S02]  /*8c20*/  FMUL.FTZ R21, R2, R153 ;  /* 0x0000009902157220 */ /* 0x000fe40000410000 */
[C---:B------:R-:W-:Y:S01]  /*8c30*/  FMUL.FTZ R39, R0.reuse, R39 ;  /* 0x0000002700277220 */ /* 0x040fe20000410000 */
[----:B------:R-:W-:Y:S01]  /*8c40*/  LDSM.16.MT88.4 R164, [R195+0x1900] ;  /* 0x00190000c3a4783b */ /* 0x000fe20000004200 */
[C---:B------:R-:W-:Y:S04]  /*8c50*/  FMUL.FTZ R22, R0.reuse, R154 ;  /* 0x0000009a00167220 */ /* 0x040fe80000410000 */
[C---:B------:R-:W-:Y:S02]  /*8c60*/  FMUL.FTZ R23, R0.reuse, R155 ;  /* 0x0000009b00177220 */ /* 0x040fe40000410000 */
[C---:B------:R-:W-:Y:S01]  /*8c70*/  FMUL.FTZ R42, R0.reuse, R42 ;  /* 0x0000002a002a7220 */ /* 0x040fe20000410000 */
[----:B------:R-:W-:Y:S01]  /*8c80*/  LDSM.16.MT88.4 R152, [R195+0x900] ;  /* 0x00090000c398783b */ /* 0x000fe20000004200 */
[C---:B------:R-:W-:Y:S02]  /*8c90*/  FMUL.FTZ R43, R0.reuse, R43 ;  /* 0x0000002b002b7220 */ /* 0x040fe40000410000 */
[C---:B------:R-:W-:Y:S01]  /*8ca0*/  FMUL.FTZ R46, R0.reuse, R46 ;  /* 0x0000002e002e7220 */ /* 0x040fe20000410000 */
[C---:B------:R-:W-:Y:S03]  /*8cb0*/  HMMA.16816.F32 R20, R168.reuse, R28, R20 ;  /* 0x0000001ca814723c */ /* 0x040fe60000001814 */
[C---:B------:R-:W-:Y:S02]  /*8cc0*/  FMUL.FTZ R47, R0.reuse, R47 ;  /* 0x0000002f002f7220 */ /* 0x040fe40000410000 */
[----:B------:R-:W-:Y:S02]  /*8cd0*/  FMUL.FTZ R50, R0, R50 ;  /* 0x0000003200327220 */ /* 0x000fe40000410000 */
[C---:B------:R-:W-:Y:S01]  /*8ce0*/  FMUL.FTZ R28, R2.reuse, R160 ;  /* 0x000000a0021c7220 */ /* 0x040fe20000410000 */
[C---:B------:R-:W-:Y:S04]  /*8cf0*/  HMMA.16816.F32 R24, R168.reuse, R30, R24 ;  /* 0x0000001ea818723c */ /* 0x040fe80000001818 */
[----:B------:R-:W-:Y:S02]  /*8d00*/  FMUL.FTZ R29, R2, R161 ;  /* 0x000000a1021d7220 */ /* 0x000fe40000410000 */
[--C-:B-1----:R-:W-:Y:S02]  /*8d10*/  FFMA.FTZ R134, R175, c[0x0][0x2d0], -R172.reuse ;  /* 0x0000b400af867a23 */ /* 0x102fe400000108ac */
[C---:B------:R-:W-:Y:S02]  /*8d20*/  FMUL.FTZ R30, R0.reuse, R162 ;  /* 0x000000a2001e7220 */ /* 0x040fe40000410000 */
[----:B------:R1:W5:Y:S02]  /*8d30*/  MUFU.EX2 R235, R134 ;  /* 0x0000008600eb7308 */ /* 0x0003640000000800 */
[C---:B------:R-:W-:Y:S02]  /*8d40*/  FMUL.FTZ R31, R0.reuse, R163 ;  /* 0x000000a3001f7220 */ /* 0x040fe40000410000 */
[----:B------:R-:W-:Y:S01]  /*8d50*/  LDSM.16.MT88.4 R160, [R196+0x1900] ;  /* 0x00190000c4a0783b */ /* 0x000fe20000004200 */
[C---:B------:R-:W-:Y:S02]  /*8d60*/  FMUL.FTZ R51, R0.reuse, R51 ;  /* 0x0000003300337220 */ /* 0x040fe40000410000 */
[C---:B------:R-:W-:Y:S02]  /*8d70*/  FMUL.FTZ R54, R0.reuse, R54 ;  /* 0x0000003600367220 */ /* 0x040fe40000410000 */
[C---:B--2---:R-:W-:Y:S03]  /*8d80*/  HMMA.16816.F32 R28, R168.reuse, R136, R28 ;  /* 0x00000088a81c723c */ /* 0x044fe6000000181c */
[C---:B------:R-:W-:Y:S02]  /*8d90*/  FMUL.FTZ R55, R0.reuse, R55 ;  /* 0x0000003700377220 */ /* 0x040fe40000410000 */
[C---:B------:R-:W-:Y:S02]  /*8da0*/  FMUL.FTZ R58, R0.reuse, R58 ;  /* 0x0000003a003a7220 */ /* 0x040fe40000410000 */
[C---:B------:R-:W-:Y:S01]  /*8db0*/  FMUL.FTZ R59, R0.reuse, R59 ;  /* 0x0000003b003b7220 */ /* 0x040fe20000410000 */
        /* <DEDUP_REMOVED lines=10> */
[----:B------:R-:W-:Y:S02]  /*8e60*/  FMUL.FTZ R71, R0, R71 ;  /* 0x0000004700477220 */ /* 0x000fe40000410000 */
[C---:B----4-:R-:W-:Y:S04]  /*8e70*/  HMMA.16816.F32 R44, R168.reuse, R144, R44 ;  /* 0x00000090a82c723c */ /* 0x050fe8000000182c */
[--C-:B-1----:R-:W-:Y:S02]  /*8e80*/  FFMA.FTZ R134, R180, c[0x0][0x2d0], -R172.reuse ;  /* 0x0000b400b4867a23 */ /* 0x102fe400000108ac */
[C---:B------:R-:W-:Y:S02]  /*8e90*/  FMUL.FTZ R74, R0.reuse, R74 ;  /* 0x0000004a004a7220 */ /* 0x040fe40000410000 */
[C---:B------:R-:W-:Y:S01]  /*8ea0*/  HMMA.16816.F32 R48, R168.reuse, R146, R48 ;  /* 0x00000092a830723c */ /* 0x040fe20000001830 */
[----:B------:R-:W1:Y:S01]  /*8eb0*/  LDSM.16.MT88.4 R144, [R193+0x4100] ;  /* 0x00410000c190783b */ /* 0x000e620000004200 */
[----:B------:R4:W-:Y:S02]  /*8ec0*/  MUFU.EX2 R234, R134 ;  /* 0x0000008600ea7308 */ /* 0x0009e40000000800 */
[C---:B------:R-:W-:Y:S02]  /*8ed0*/  FMUL.FTZ R75, R0.reuse, R75 ;  /* 0x0000004b004b7220 */ /* 0x040fe40000410000 */
[C---:B------:R-:W-:Y:S02]  /*8ee0*/  FMUL.FTZ R78, R0.reuse, R78 ;  /* 0x0000004e004e7220 */ /* 0x040fe40000410000 */
[C---:B------:R-:W-:Y:S01]  /*8ef0*/  FMUL.FTZ R79, R0.reuse, R79 ;  /* 0x0000004f004f7220 */ /* 0x040fe20000410000 */
[C---:B--2---:R-:W-:Y:S03]  /*8f00*/  HMMA.16816.F32 R52, R168.reuse, R136, R52 ;  /* 0x00000088a834723c */ /* 0x044fe60000001834 */
[C---:B------:R-:W-:Y:S02]  /*8f10*/  FMUL.FTZ R82, R0.reuse, R82 ;  /* 0x0000005200527220 */ /* 0x040fe40000410000 */
[C---:B------:R-:W-:Y:S02]  /*8f20*/  FMUL.FTZ R83, R0.reuse, R83 ;  /* 0x0000005300537220 */ /* 0x040fe40000410000 */
[C---:B------:R-:W-:Y:S01]  /*8f30*/  FMUL.FTZ R86, R0.reuse, R86 ;  /* 0x0000005600567220 */ /* 0x040fe20000410000 */
[C---:B------:R-:W-:Y:S01]  /*8f40*/  HMMA.16816.F32 R56, R168.reuse, R138, R56 ;  /* 0x0000008aa838723c */ /* 0x040fe20000001838 */
[----:B------:R-:W2:Y:S03]  /*8f50*/  LDSM.16.MT88.4 R136, [R194+0x4100] ;  /* 0x00410000c288783b */ /* 0x000ea60000004200 */
[----:B------:R-:W-:Y:S02]  /*8f60*/  FMUL.FTZ R87, R0, R87 ;  /* 0x0000005700577220 */ /* 0x000fe40000410000 */
[----:B------:R-:W-:Y:S02]  /*8f70*/  FMUL.FTZ R89, R2, R89 ;  /* 0x0000005902597220 */ /* 0x000fe40000410000 */
[C---:B---3--:R-:W-:Y:S04]  /*8f80*/  HMMA.16816.F32 R60, R168.reuse, R140, R60 ;  /* 0x0000008ca83c723c */ /* 0x048fe8000000183c */
[--C-:B----4-:R-:W-:Y:S02]  /*8f90*/  FFMA.FTZ R134, R182, c[0x0][0x2d0], -R172.reuse ;  /* 0x0000b400b6867a23 */ /* 0x110fe400000108ac */
[C---:B------:R-:W-:Y:S02]  /*8fa0*/  FMUL.FTZ R90, R0.reuse, R90 ;  /* 0x0000005a005a7220 */ /* 0x040fe40000410000 */
[C---:B------:R-:W-:Y:S01]  /*8fb0*/  HMMA.16816.F32 R64, R168.reuse, R142, R64 ;  /* 0x0000008ea840723c */ /* 0x040fe20000001840 */
[----:B------:R3:W-:Y:S01]  /*8fc0*/  MUFU.EX2 R231, R134 ;  /* 0x0000008600e77308 */ /* 0x0007e20000000800 */
[----:B------:R-:W4:Y:S02]  /*8fd0*/  LDSM.16.MT88.4 R140, [R196+0x4100] ;  /* 0x00410000c48c783b */ /* 0x000f240000004200 */
[----:B------:R-:W-:Y:S02]  /*8fe0*/  FMUL.FTZ R91, R0, R91 ;  /* 0x0000005b005b7220 */ /* 0x000fe40000410000 */
[C---:B------:R-:W-:Y:S02]  /*8ff0*/  FMUL.FTZ R92, R2.reuse, R92 ;  /* 0x0000005c025c7220 */ /* 0x040fe40000410000 */
[C---:B-1----:R-:W-:Y:S04]  /*9000*/  HMMA.16816.F32 R68, R168.reuse, R144, R68 ;  /* 0x00000090a844723c */ /* 0x042fe80000001844 */
[----:B------:R-:W-:Y:S02]  /*9010*/  FMUL.FTZ R93, R2, R93 ;  /* 0x0000005d025d7220 */ /* 0x000fe40000410000 */
[C---:B------:R-:W-:Y:S02]  /*9020*/  FMUL.FTZ R94, R0.reuse, R94 ;  /* 0x0000005e005e7220 */ /* 0x040fe40000410000 */
[C---:B------:R-:W-:Y:S01]  /*9030*/  HMMA.16816.F32 R72, R168.reuse, R146, R72 ;  /* 0x00000092a848723c */ /* 0x040fe20000001848 */
[----:B------:R-:W1:Y:S03]  /*9040*/  LDSM.16.MT88.4 R144, [R195+0x4100] ;  /* 0x00410000c390783b */ /* 0x000e660000004200 */
[----:B------:R-:W-:Y:S02]  /*9050*/  FMUL.FTZ R95, R0, R95 ;  /* 0x0000005f005f7220 */ /* 0x000fe40000410000 */
[C---:B------:R-:W-:Y:S02]  /*9060*/  FMUL.FTZ R96, R2.reuse, R96 ;  /* 0x0000006002607220 */ /* 0x040fe40000410000 */
[----:B------:R-:W-:Y:S01]  /*9070*/  FMUL.FTZ R97, R2, R97 ;  /* 0x0000006102617220 */ /* 0x000fe20000410000 */
[C---:B--2---:R-:W-:Y:S03]  /*9080*/  HMMA.16816.F32 R76, R168.reuse, R136, R76 ;  /* 0x00000088a84c723c */ /* 0x044fe6000000184c */
[--C-:B---3--:R-:W-:Y:S02]  /*9090*/  FFMA.FTZ R134, R181, c[0x0][0x2d0], -R133.reuse ;  /* 0x0000b400b5867a23 */ /* 0x108fe40000010885 */
[C---:B------:R-:W-:Y:S02]  /*90a0*/  FMUL.FTZ R98, R0.reuse, R98 ;  /* 0x0000006200627220 */ /* 0x040fe40000410000 */
[----:B------:R2:W-:Y:S01]  /*90b0*/  MUFU.EX2 R181, R134 ;  /* 0x0000008600b57308 */ /* 0x0005e20000000800 */
[C---:B------:R-:W-:Y:S01]  /*90c0*/  HMMA.16816.F32 R80, R168.reuse, R138, R80 ;  /* 0x0000008aa850723c */ /* 0x040fe20000001850 */
[----:B------:R-:W3:Y:S03]  /*90d0*/  LDSM.16.MT88.4 R136, [R193+0x6100] ;  /* 0x00610000c188783b */ /* 0x000ee60000004200 */
[----:B------:R-:W-:Y:S02]  /*90e0*/  FMUL.FTZ R99, R0, R99 ;  /* 0x0000006300637220 */ /* 0x000fe40000410000 */
[C---:B------:R-:W-:Y:S02]  /*90f0*/  FMUL.FTZ R100, R2.reuse, R100 ;  /* 0x0000006402647220 */ /* 0x040fe40000410000 */
[----:B------:R-:W-:Y:S01]  /*9100*/  FMUL.FTZ R101, R2, R101 ;  /* 0x0000006502657220 */ /* 0x000fe20000410000 */
[C---:B----4-:R-:W-:Y:S03]  /*9110*/  HMMA.16816.F32 R84, R168.reuse, R140, R84 ;  /* 0x0000008ca854723c */ /* 0x050fe60000001854 */
[C---:B------:R-:W-:Y:S02]  /*9120*/  FMUL.FTZ R102, R0.reuse, R102 ;  /* 0x0000006600667220 */ /* 0x040fe40000410000 */
[----:B------:R-:W-:Y:S02]  /*9130*/  FMUL.FTZ R103, R0, R103 ;  /* 0x0000006700677220 */ /* 0x000fe40000410000 */
[C---:B------:R-:W-:Y:S01]  /*9140*/  FMUL.FTZ R104, R2.reuse, R104 ;  /* 0x0000006802687220 */ /* 0x040fe20000410000 */
[C---:B------:R-:W-:Y:S01]  /*9150*/  HMMA.16816.F32 R88, R168.reuse, R142, R88 ;  /* 0x0000008ea858723c */ /* 0x040fe20000001858 */
[----:B------:R-:W4:Y:S03]  /*9160*/  LDSM.16.MT88.4 R140, [R194+0x6100] ;  /* 0x00610000c28c783b */ /* 0x000f260000004200 */
[----:B------:R-:W-:Y:S02]  /*9170*/  FMUL.FTZ R105, R2, R105 ;  /* 0x0000006902697220 */ /* 0x000fe40000410000 */
[--C-:B--2---:R-:W-:Y:S02]  /*9180*/  FFMA.FTZ R134, R179, c[0x0][0x2d0], -R133.reuse ;  /* 0x0000b400b3867a23 */ /* 0x104fe40000010885 */
[C---:B-1----:R-:W-:Y:S02]  /*9190*/  HMMA.16816.F32 R92, R168.reuse, R144, R92 ;  /* 0x00000090a85c723c */ /* 0x042fe4000000185c */
[----:B------:R1:W2:Y:S02]  /*91a0*/  MUFU.EX2 R180, R134 ;  /* 0x0000008600b47308 */ /* 0x0002a40000000800 */
[C---:B------:R-:W-:Y:S02]  /*91b0*/  FMUL.FTZ R106, R0.reuse, R106 ;  /* 0x0000006a006a7220 */ /* 0x040fe40000410000 */
[----:B------:R-:W-:Y:S02]  /*91c0*/  FMUL.FTZ R107, R0, R107 ;  /* 0x0000006b006b7220 */ /* 0x000fe40000410000 */
[C---:B------:R-:W-:Y:S01]  /*91d0*/  HMMA.16816.F32 R96, R168.reuse, R146, R96 ;  /* 0x00000092a860723c */ /* 0x040fe20000001860 */
[----:B------:R-:W2:Y:S03]  /*91e0*/  LDSM.16.MT88.4 R144, [R196+0x6100] ;  /* 0x00610000c490783b */ /* 0x000ea60000004200 */
[C---:B------:R-:W-:Y:S02]  /*91f0*/  FMUL.FTZ R108, R2.reuse, R108 ;  /* 0x0000006c026c7220 */ /* 0x040fe40000410000 */
[----:B------:R-:W-:Y:S02]  /*9200*/  FMUL.FTZ R109, R2, R109 ;  /* 0x0000006d026d7220 */ /* 0x000fe40000410000 */
[C---:B---3--:R-:W-:Y:S04]  /*9210*/  HMMA.16816.F32 R100, R168.reuse, R136, R100 ;  /* 0x00000088a864723c */ /* 0x048fe80000001864 */
[C---:B------:R-:W-:Y:S02]  /*9220*/  FMUL.FTZ R110, R0.reuse, R110 ;  /* 0x0000006e006e7220 */ /* 0x040fe40000410000 */
[----:B------:R-:W-:Y:S02]  /*9230*/  FMUL.FTZ R111, R0, R111 ;  /* 0x0000006f006f7220 */ /* 0x000fe40000410000 */
[C---:B------:R-:W-:Y:S01]  /*9240*/  HMMA.16816.F32 R104, R168.reuse, R138, R104 ;  /* 0x0000008aa868723c */ /* 0x040fe20000001868 */
[----:B------:R-:W3:Y:S03]  /*9250*/  LDSM.16.MT88.4 R136, [R195+0x6100] ;  /* 0x00610000c388783b */ /* 0x000ee60000004200 */
[--C-:B-1----:R-:W-:Y:S02]  /*9260*/  FFMA.FTZ R134, R178, c[0x0][0x2d0], -R133.reuse ;  /* 0x0000b400b2867a23 */ /* 0x102fe40000010885 */
[C---:B------:R-:W-:Y:S02]  /*9270*/  FMUL.FTZ R112, R2.reuse, R112 ;  /* 0x0000007002707220 */ /* 0x040fe40000410000 */
[----:B------:R1:W-:Y:S01]  /*9280*/  MUFU.EX2 R179, R134 ;  /* 0x0000008600b37308 */ /* 0x0003e20000000800 */
[C---:B----4-:R-:W-:Y:S03]  /*9290*/  HMMA.16816.F32 R108, R168.reuse, R140, R108 ;  /* 0x0000008ca86c723c */ /* 0x050fe6000000186c */
[----:B------:R-:W-:Y:S02]  /*92a0*/  FMUL.FTZ R113, R2, R113 ;  /* 0x0000007102717220 */ /* 0x000fe40000410000 */
[C---:B------:R-:W-:Y:S02]  /*92b0*/  FMUL.FTZ R114, R0.reuse, R114 ;  /* 0x0000007200727220 */ /* 0x040fe40000410000 */
[----:B------:R-:W-:Y:S02]  /*92c0*/  FMUL.FTZ R115, R0, R115 ;  /* 0x0000007300737220 */ /* 0x000fe40000410000 */
[C---:B------:R-:W-:Y:S03]  /*92d0*/  FMUL.FTZ R116, R2.reuse, R116 ;  /* 0x0000007402747220 */ /* 0x040fe60000410000 */
[----:B------:R-:W-:Y:S02]  /*92e0*/  FMUL.FTZ R117, R2, R117 ;  /* 0x0000007502757220 */ /* 0x000fe40000410000 */
[C---:B------:R-:W-:Y:S01]  /*92f0*/  HMMA.16816.F32 R112, R168.reuse, R142, R112 ;  /* 0x0000008ea870723c */ /* 0x040fe20000001870 */
[----:B------:R-:W4:Y:S02]  /*9300*/  LDSM.16.MT88.4 R140, [R193+0x900] ;  /* 0x00090000c18c783b */ /* 0x000f240000004200 */
[C---:B------:R-:W-:Y:S02]  /*9310*/  FMUL.FTZ R118, R0.reuse, R118 ;  /* 0x0000007600767220 */ /* 0x040fe40000410000 */
[----:B------:R-:W-:Y:S02]  /*9320*/  FMUL.FTZ R119, R0, R119 ;  /* 0x0000007700777220 */ /* 0x000fe40000410000 */
[C---:B------:R-:W-:Y:S02]  /*9330*/  FMUL.FTZ R120, R2.reuse, R120 ;  /* 0x0000007802787220 */ /* 0x040fe40000410000 */
[----:B------:R-:W-:Y:S03]  /*9340*/  FMUL.FTZ R121, R2, R121 ;  /* 0x0000007902797220 */ /* 0x000fe60000410000 */
[C---:B--2---:R-:W-:Y:S03]  /*9350*/  HMMA.16816.F32 R116, R168.reuse, R144, R116 ;  /* 0x00000090a874723c */ /* 0x044fe60000001874 */
[C---:B------:R-:W-:Y:S02]  /*9360*/  FMUL.FTZ R122, R0.reuse, R122 ;  /* 0x0000007a007a7220 */ /* 0x040fe40000410000 */
[----:B------:R-:W-:Y:S02]  /*9370*/  FMUL.FTZ R123, R0, R123 ;  /* 0x0000007b007b7220 */ /* 0x000fe40000410000 */
[--C-:B-1----:R-:W-:Y:S02]  /*9380*/  FFMA.FTZ R134, R177, c[0x0][0x2d0], -R133.reuse ;  /* 0x0000b400b1867a23 */ /* 0x102fe40000010885 */
[C---:B------:R-:W-:Y:S02]  /*9390*/  FMUL.FTZ R124, R2.reuse, R124 ;  /* 0x0000007c027c7220 */ /* 0x040fe40000410000 */
[----:B------:R1:W2:Y:S01]  /*93a0*/  MUFU.EX2 R178, R134 ;  /* 0x0000008600b27308 */ /* 0x0002a20000000800 */
[C---:B------:R-:W-:Y:S01]  /*93b0*/  HMMA.16816.F32 R120, R168.reuse, R146, R120 ;  /* 0x00000092a878723c */ /* 0x040fe20000001878 */
[----:B------:R-:W4:Y:S02]  /*93c0*/  LDSM.16.MT88.4 R144, [R194+0x900] ;  /* 0x00090000c290783b */ /* 0x000f240000004200 */
[----:B------:R-:W-:Y:S02]  /*93d0*/  FMUL.FTZ R125, R2, R125 ;  /* 0x0000007d027d7220 */ /* 0x000fe40000410000 */
[C---:B------:R-:W-:Y:S02]  /*93e0*/  FMUL.FTZ R126, R0.reuse, R126 ;  /* 0x0000007e007e7220 */ /* 0x040fe40000410000 */
[----:B------:R-:W-:Y:S02]  /*93f0*/  FMUL.FTZ R127, R0, R127 ;  /* 0x0000007f007f7220 */ /* 0x000fe40000410000 */
[C---:B------:R-:W-:Y:S03]  /*9400*/  FMUL.FTZ R128, R2.reuse, R128 ;  /* 0x0000008002807220 */ /* 0x040fe60000410000 */
[----:B------:R-:W-:Y:S02]  /*9410*/  FMUL.FTZ R129, R2, R129 ;  /* 0x0000008102817220 */ /* 0x000fe40000410000 */
[C---:B---3--:R-:W-:Y:S03]  /*9420*/  HMMA.16816.F32 R124, R168.reuse, R136, R124 ;  /* 0x00000088a87c723c */ /* 0x048fe6000000187c */
[C---:B------:R-:W-:Y:S02]  /*9430*/  FMUL.FTZ R130, R0.reuse, R130 ;  /* 0x0000008200827220 */ /* 0x040fe40000410000 */
[----:B------:R-:W-:Y:S02]  /*9440*/  FMUL.FTZ R131, R0, R131 ;  /* 0x0000008300837220 */ /* 0x000fe40000410000 */
[----:B-----5:R-:W-:Y:S02]  /*9450*/  F2FP.PACK_AB R136, R235, R236 ;  /* 0x000000eceb88723e */ /* 0x020fe400000000ff */
[----:B------:R-:W-:Y:S03]  /*9460*/  F2FP.PACK_AB R137, R180, R181 ;  /* 0x000000b5b489723e */ /* 0x000fe600000000ff */
[----:B------:R-:W-:Y:S03]  /*9470*/  HMMA.16816.F32 R128, R168, R138, R128 ;  /* 0x0000008aa880723c */ /* 0x000fe60000001880 */
[--C-:B-1----:R-:W-:Y:S04]  /*9480*/  FFMA.FTZ R134, R183, c[0x0][0x2d0], -R172.reuse ;  /* 0x0000b400b7867a23 */ /* 0x102fe800000108ac */
[----:B------:R-:W-:Y:S01]  /*9490*/  F2FP.PACK_AB R138, R231, R234 ;  /* 0x000000eae78a723e */ /* 0x000fe200000000ff */
[----:B------:R1:W-:Y:S01]  /*94a0*/  MUFU.EX2 R230, R134 ;  /* 0x0000008600e67308 */ /* 0x0003e20000000800 */
[----:B--2---:R-:W-:Y:S07]  /*94b0*/  F2FP.PACK_AB R139, R178, R179 ;  /* 0x000000b3b28b723e */ /* 0x004fee00000000ff */
[C---:B----4-:R-:W-:Y:S08]  /*94c0*/  HMMA.16816.F32 R4, R136.reuse, R140, R4 ;  /* 0x0000008c8804723c */ /* 0x050ff00000001804 */
[C---:B------:R-:W-:Y:S01]  /*94d0*/  HMMA.16816.F32 R8, R136.reuse, R142, R8 ;  /* 0x0000008e8808723c */ /* 0x040fe20000001808 */
[----:B------:R-:W2:Y:S07]  /*94e0*/  LDSM.16.MT88.4 R140, [R193+0x2900] ;  /* 0x00290000c18c783b */ /* 0x000eae0000004200 */
[C---:B------:R-:W-:Y:S04]  /*94f0*/  HMMA.16816.F32 R12, R136.reuse, R144, R12 ;  /* 0x00000090880c723c */ /* 0x040fe8000000180c */
[--C-:B-1----:R-:W-:Y:S04]  /*9500*/  FFMA.FTZ R134, R184, c[0x0][0x2d0], -R172.reuse ;  /* 0x0000b400b8867a23 */ /* 0x102fe800000108ac */
[C---:B------:R-:W-:Y:S01]  /*9510*/  HMMA.16816.F32 R16, R136.reuse, R146, R16 ;  /* 0x000000928810723c */ /* 0x040fe20000001810 */
[----:B------:R-:W1:Y:S01]  /*9520*/  LDSM.16.MT88.4 R144, [R196+0x2900] ;  /* 0x00290000c490783b */ /* 0x000e620000004200 */
[----:B------:R3:W4:Y:S06]  /*9530*/  MUFU.EX2 R229, R134 ;  /* 0x0000008600e57308 */ /* 0x00072c0000000800 */
[C---:B------:R-:W-:Y:S08]  /*9540*/  HMMA.16816.F32 R20, R136.reuse, R148, R20 ;  /* 0x000000948814723c */ /* 0x040ff00000001814 */
[C---:B------:R-:W-:Y:S01]  /*9550*/  HMMA.16816.F32 R24, R136.reuse, R150, R24 ;  /* 0x000000968818723c */ /* 0x040fe20000001818 */
[----:B------:R-:W5:Y:S07]  /*9560*/  LDSM.16.MT88.4 R148, [R195+0x2900] ;  /* 0x00290000c394783b */ /* 0x000f6e0000004200 */
[C---:B------:R-:W-:Y:S04]  /*9570*/  HMMA.16816.F32 R28, R136.reuse, R152, R28 ;  /* 0x00000098881c723c */ /* 0x040fe8000000181c */
[--C-:B---3--:R-:W-:Y:S04]  /*9580*/  FFMA.FTZ R134, R189, c[0x0][0x2d0], -R172.reuse ;  /* 0x0000b400bd867a23 */ /* 0x108fe800000108ac */
[C---:B------:R-:W-:Y:S01]  /*9590*/  HMMA.16816.F32 R32, R136.reuse, R154, R32 ;  /* 0x0000009a8820723c */ /* 0x040fe20000001820 */
[----:B------:R-:W-:Y:S01]  /*95a0*/  LDSM.16.MT88.4 R152, [R194+0x4900] ;  /* 0x00490000c298783b */ /* 0x000fe20000004200 */
[----:B------:R3:W-:Y:S06]  /*95b0*/  MUFU.EX2 R228, R134 ;  /* 0x0000008600e47308 */ /* 0x0007ec0000000800 */
[C---:B--2---:R-:W-:Y:S08]  /*95c0*/  HMMA.16816.F32 R36, R136.reuse, R140, R36 ;  /* 0x0000008c8824723c */ /* 0x044ff00000001824 */
[C---:B------:R-:W-:Y:S01]  /*95d0*/  HMMA.16816.F32 R40, R136.reuse, R142, R40 ;  /* 0x0000008e8828723c */ /* 0x040fe20000001828 */
[----:B------:R-:W2:Y:S07]  /*95e0*/  LDSM.16.MT88.4 R140, [R193+0x4900] ;  /* 0x00490000c18c783b */ /* 0x000eae0000004200 */
[C---:B------:R-:W-:Y:S04]  /*95f0*/  HMMA.16816.F32 R44, R136.reuse, R156, R44 ;  /* 0x0000009c882c723c */ /* 0x040fe8000000182c */
[--C-:B---3--:R-:W-:Y:S02]  /*9600*/  FFMA.FTZ R134, R190, c[0x0][0x2d0], -R172.reuse ;  /* 0x0000b400be867a23 */ /* 0x108fe400000108ac */
[----:B------:R-:W3:Y:S02]  /*9610*/  LDL.LU R190, [R1+0xc] ;  /* 0x00000c0001be7983 */ /* 0x000ee40000300800 */
[C---:B------:R-:W-:Y:S01]  /*9620*/  HMMA.16816.F32 R48, R136.reuse, R158, R48 ;  /* 0x0000009e8830723c */ /* 0x040fe20000001830 */
[----:B------:R2:W2:Y:S01]  /*9630*/  MUFU.EX2 R189, R134 ;  /* 0x0000008600bd7308 */ /* 0x0004a20000000800 */
[----:B------:R-:W4:Y:S06]  /*9640*/  LDSM.16.MT88.4 R156, [R196+0x4900] ;  /* 0x00490000c49c783b */ /* 0x000f2c0000004200 */
[C---:B-1----:R-:W-:Y:S08]  /*9650*/  HMMA.16816.F32 R52, R136.reuse, R144, R52 ;  /* 0x000000908834723c */ /* 0x042ff00000001834 */
[C---:B------:R-:W-:Y:S01]  /*9660*/  HMMA.16816.F32 R56, R136.reuse, R146, R56 ;  /* 0x000000928838723c */ /* 0x040fe20000001838 */
[----:B------:R-:W1:Y:S07]  /*9670*/  LDSM.16.MT88.4 R144, [R195+0x4900] ;  /* 0x00490000c390783b */ /* 0x000e6e0000004200 */
[C---:B-----5:R-:W-:Y:S04]  /*9680*/  HMMA.16816.F32 R60, R136.reuse, R148, R60 ;  /* 0x00000094883c723c */ /* 0x060fe8000000183c */
[--C-:B--2---:R-:W-:Y:S04]  /*9690*/  FFMA.FTZ R134, R174, c[0x0][0x2d0], -R133.reuse ;  /* 0x0000b400ae867a23 */ /* 0x104fe80000010885 */
[C---:B------:R-:W-:Y:S01]  /*96a0*/  HMMA.16816.F32 R64, R136.reuse, R150, R64 ;  /* 0x000000968840723c */ /* 0x040fe20000001840 */
[----:B------:R-:W-:Y:S01]  /*96b0*/  LDSM.16.MT88.4 R148, [R194+0x6900] ;  /* 0x00690000c294783b */ /* 0x000fe20000004200 */
[----:B------:R2:W-:Y:S06]  /*96c0*/  MUFU.EX2 R177, R134 ;  /* 0x0000008600b17308 */ /* 0x0005ec0000000800 */
[C---:B------:R-:W-:Y:S08]  /*96d0*/  HMMA.16816.F32 R68, R136.reuse, R140, R68 ;  /* 0x0000008c8844723c */ /* 0x040ff00000001844 */
[C---:B------:R-:W-:Y:S01]  /*96e0*/  HMMA.16816.F32 R72, R136.reuse, R142, R72 ;  /* 0x0000008e8848723c */ /* 0x040fe20000001848 */
[----:B------:R-:W5:Y:S07]  /*96f0*/  LDSM.16.MT88.4 R140, [R193+0x6900] ;  /* 0x00690000c18c783b */ /* 0x000f6e0000004200 */
[C---:B------:R-:W-:Y:S04]  /*9700*/  HMMA.16816.F32 R76, R136.reuse, R152, R76 ;  /* 0x00000098884c723c */ /* 0x040fe8000000184c */
[--C-:B--2---:R-:W-:Y:S04]  /*9710*/  FFMA.FTZ R134, R173, c[0x0][0x2d0], -R133.reuse ;  /* 0x0000b400ad867a23 */ /* 0x104fe80000010885 */
[C---:B------:R-:W-:Y:S01]  /*9720*/  HMMA.16816.F32 R80, R136.reuse, R154, R80 ;  /* 0x0000009a8850723c */ /* 0x040fe20000001850 */
[----:B------:R-:W2:Y:S01]  /*9730*/  LDSM.16.MT88.4 R152, [R196+0x6900] ;  /* 0x00690000c498783b */ /* 0x000ea20000004200 */
[----:B------:R5:W2:Y:S06]  /*9740*/  MUFU.EX2 R176, R134 ;  /* 0x0000008600b07308 */ /* 0x000aac0000000800 */
[C---:B----4-:R-:W-:Y:S08]  /*9750*/  HMMA.16816.F32 R84, R136.reuse, R156, R84 ;  /* 0x0000009c8854723c */ /* 0x050ff00000001854 */
[C---:B------:R-:W-:Y:S01]  /*9760*/  HMMA.16816.F32 R88, R136.reuse, R158, R88 ;  /* 0x0000009e8858723c */ /* 0x040fe20000001858 */
[----:B------:R-:W4:Y:S07]  /*9770*/  LDSM.16.MT88.4 R156, [R195+0x6900] ;  /* 0x00690000c39c783b */ /* 0x000f2e0000004200 */
[C---:B-1----:R-:W-:Y:S04]  /*9780*/  HMMA.16816.F32 R92, R136.reuse, R144, R92 ;  /* 0x00000090885c723c */ /* 0x042fe8000000185c */
[--C-:B-----5:R-:W-:Y:S04]  /*9790*/  FFMA.FTZ R134, R185, c[0x0][0x2d0], -R133.reuse ;  /* 0x0000b400b9867a23 */ /* 0x120fe80000010885 */
[C---:B------:R-:W-:Y:S01]  /*97a0*/  HMMA.16816.F32 R96, R136.reuse, R146, R96 ;  /* 0x000000928860723c */ /* 0x040fe20000001860 */
[----:B------:R-:W-:Y:S01]  /*97b0*/  LDSM.16.MT88.4 R144, [R194+0x1100] ;  /* 0x00110000c290783b */ /* 0x000fe20000004200 */
[----:B------:R1:W-:Y:S06]  /*97c0*/  MUFU.EX2 R175, R134 ;  /* 0x0000008600af7308 */ /* 0x0003ec0000000800 */
[C---:B------:R-:W-:Y:S08]  /*97d0*/  HMMA.16816.F32 R100, R136.reuse, R140, R100 ;  /* 0x0000008c8864723c */ /* 0x040ff00000001864 */
[C---:B------:R-:W-:Y:S01]  /*97e0*/  HMMA.16816.F32 R104, R136.reuse, R142, R104 ;  /* 0x0000008e8868723c */ /* 0x040fe20000001868 */
[----:B------:R-:W5:Y:S07]  /*97f0*/  LDSM.16.MT88.4 R140, [R193+0x1100] ;  /* 0x00110000c18c783b */ /* 0x000f6e0000004200 */
[C---:B------:R-:W-:Y:S04]  /*9800*/  HMMA.16816.F32 R108, R136.reuse, R148, R108 ;  /* 0x00000094886c723c */ /* 0x040fe8000000186c */
[--C-:B-1----:R-:W-:Y:S02]  /*9810*/  FFMA.FTZ R134, R186, c[0x0][0x2d0], -R133.reuse ;  /* 0x0000b400ba867a23 */ /* 0x102fe40000010885 */
[----:B------:R-:W3:Y:S02]  /*9820*/  LDL.LU R186, [R1+0x8] ;  /* 0x0000080001ba7983 */ /* 0x000ee40000300800 */
[C---:B------:R-:W-:Y:S01]  /*9830*/  HMMA.16816.F32 R112, R136.reuse, R150, R112 ;  /* 0x000000968870723c */ /* 0x040fe20000001870 */
[----:B------:R1:W1:Y:S01]  /*9840*/  MUFU.EX2 R174, R134 ;  /* 0x0000008600ae7308 */ /* 0x0002620000000800 */
[----:B------:R-:W5:Y:S06]  /*9850*/  LDSM.16.MT88.4 R148, [R196+0x1100] ;  /* 0x00110000c494783b */ /* 0x000f6c0000004200 */
[C---:B--2---:R-:W-:Y:S08]  /*9860*/  HMMA.16816.F32 R116, R136.reuse, R152, R116 ;  /* 0x000000988874723c */ /* 0x044ff00000001874 */
[C---:B------:R-:W-:Y:S01]  /*9870*/  HMMA.16816.F32 R120, R136.reuse, R154, R120 ;  /* 0x0000009a8878723c */ /* 0x040fe20000001878 */
[----:B------:R-:W2:Y:S07]  /*9880*/  LDSM.16.MT88.4 R152, [R195+0x1100] ;  /* 0x00110000c398783b */ /* 0x000eae0000004200 */
[C---:B----4-:R-:W-:Y:S04]  /*9890*/  HMMA.16816.F32 R124, R136.reuse, R156, R124 ;  /* 0x0000009c887c723c */ /* 0x050fe8000000187c */
[--C-:B-1----:R-:W-:Y:S04]  /*98a0*/  FFMA.FTZ R134, R191, c[0x0][0x2d0], -R172.reuse ;  /* 0x0000b400bf867a23 */ /* 0x102fe800000108ac */
[----:B------:R-:W-:Y:S01]  /*98b0*/  HMMA.16816.F32 R128, R136, R158, R128 ;  /* 0x0000009e8880723c */ /* 0x000fe20000001880 */
[----:B------:R-:W-:Y:S01]  /*98c0*/  LDSM.16.MT88.4 R156, [R194+0x3100] ;  /* 0x00310000c29c783b */ /* 0x000fe20000004200 */
[----:B------:R1:W-:Y:S05]  /*98d0*/  MUFU.EX2 R185, R134 ;  /* 0x0000008600b97308 */ /* 0x0003ea0000000800 */
[----:B------:R-:W-:Y:S02]  /*98e0*/  F2FP.PACK_AB R136, R229, R230 ;  /* 0x000000e6e588723e */ /* 0x000fe400000000ff */
[----:B------:R-:W-:Y:S03]  /*98f0*/  F2FP.PACK_AB R138, R189, R228 ;  /* 0x000000e4bd8a723e */ /* 0x000fe600000000ff */
[----:B------:R-:W-:Y:S02]  /*9900*/  F2FP.PACK_AB R137, R176, R177 ;  /* 0x000000b1b089723e */ /* 0x000fe400000000ff */
[----:B------:R-:W-:Y:S07]  /*9910*/  F2FP.PACK_AB R139, R174, R175 ;  /* 0x000000afae8b723e */ /* 0x000fee00000000ff */
[C---:B-----5:R-:W-:Y:S03]  /*9920*/  HMMA.16816.F32 R4, R136.reuse, R140, R4 ;  /* 0x0000008c8804723c */ /* 0x060fe60000001804 */
[--C-:B-1----:R-:W-:Y:S01]  /*9930*/  FFMA.FTZ R134, R219, c[0x0][0x2d0], -R172.reuse ;  /* 0x0000b400db867a23 */ /* 0x102fe200000108ac */
[----:B------:R-:W-:Y:S04]  /*9940*/  IADD3 R219, R222, -0x1, RZ ;  /* 0xffffffffdedb7810 */ /* 0x000fe80007ffe0ff */
[C---:B------:R-:W-:Y:S01]  /*9950*/  HMMA.16816.F32 R8, R136.reuse, R142, R8 ;  /* 0x0000008e8808723c */ /* 0x040fe20000001808 */
[----:B------:R-:W1:Y:S01]  /*9960*/  LDSM.16.MT88.4 R140, [R193+0x3100] ;  /* 0x00310000c18c783b */ /* 0x000e620000004200 */
[----:B------:R-:W4:Y:S06]  /*9970*/  MUFU.EX2 R184, R134 ;  /* 0x0000008600b87308 */ /* 0x000f2c0000000800 */
[C---:B------:R-:W-:Y:S08]  /*9980*/  HMMA.16816.F32 R12, R136.reuse, R144, R12 ;  /* 0x00000090880c723c */ /* 0x040ff0000000180c */
[C---:B------:R-:W-:Y:S01]  /*9990*/  HMMA.16816.F32 R16, R136.reuse, R146, R16 ;  /* 0x000000928810723c */ /* 0x040fe20000001810 */
[----:B------:R-:W5:Y:S07]  /*99a0*/  LDSM.16.MT88.4 R144, [R196+0x3100] ;  /* 0x00310000c490783b */ /* 0x000f6e0000004200 */
[C---:B------:R-:W-:Y:S04]  /*99b0*/  HMMA.16816.F32 R20, R136.reuse, R148, R20 ;  /* 0x000000948814723c */ /* 0x040fe80000001814 */
[----:B----4-:R-:W-:Y:S01]  /*99c0*/  F2FP.PACK_AB R168, R184, R185 ;  /* 0x000000b9b8a8723e */ /* 0x010fe200000000ff */
[--C-:B------:R-:W-:Y:S02]  /*99d0*/  FFMA.FTZ R134, R221, c[0x0][0x2d0], -R172.reuse ;  /* 0x0000b400dd867a23 */ /* 0x100fe400000108ac */
[----:B------:R-:W-:Y:S01]  /*99e0*/  FFMA.FTZ R172, R223, c[0x0][0x2d0], -R172 ;  /* 0x0000b400dfac7a23 */ /* 0x000fe200000108ac */
[C---:B------:R-:W-:Y:S01]  /*99f0*/  HMMA.16816.F32 R24, R136.reuse, R150, R24 ;  /* 0x000000968818723c */ /* 0x040fe20000001818 */
[----:B------:R-:W4:Y:S01]  /*9a00*/  LDSM.16.MT88.4 R148, [R195+0x3100] ;  /* 0x00310000c394783b */ /* 0x000f220000004200 */
[----:B------:R5:W-:Y:S06]  /*9a10*/  MUFU.EX2 R183, R134 ;  /* 0x0000008600b77308 */ /* 0x000bec0000000800 */
[C---:B--2---:R-:W-:Y:S04]  /*9a20*/  HMMA.16816.F32 R28, R136.reuse, R152, R28 ;  /* 0x00000098881c723c */ /* 0x044fe8000000181c */
[----:B------:R-:W2:Y:S04]  /*9a30*/  MUFU.EX2 R182, R172 ;  /* 0x000000ac00b67308 */ /* 0x000ea80000000800 */
[C---:B------:R-:W-:Y:S01]  /*9a40*/  HMMA.16816.F32 R32, R136.reuse, R154, R32 ;  /* 0x0000009a8820723c */ /* 0x040fe20000001820 */
[----:B------:R-:W-:Y:S07]  /*9a50*/  LDSM.16.MT88.4 R152, [R194+0x5100] ;  /* 0x00510000c298783b */ /* 0x000fee0000004200 */
[C---:B-1----:R-:W-:Y:S04]  /*9a60*/  HMMA.16816.F32 R36, R136.reuse, R140, R36 ;  /* 0x0000008c8824723c */ /* 0x042fe80000001824 */
[--C-:B-----5:R-:W-:Y:S04]  /*9a70*/  FFMA.FTZ R134, R187, c[0x0][0x2d0], -R133.reuse ;  /* 0x0000b400bb867a23 */ /* 0x120fe80000010885 */
[C---:B------:R-:W-:Y:S01]  /*9a80*/  HMMA.16816.F32 R40, R136.reuse, R142, R40 ;  /* 0x0000008e8828723c */ /* 0x040fe20000001828 */
[----:B------:R-:W1:Y:S01]  /*9a90*/  LDSM.16.MT88.4 R140, [R193+0x5100] ;  /* 0x00510000c18c783b */ /* 0x000e620000004200 */
[----:B------:R5:W-:Y:S02]  /*9aa0*/  MUFU.EX2 R173, R134 ;  /* 0x0000008600ad7308 */ /* 0x000be40000000800 */
[----:B--2---:R-:W-:Y:S04]  /*9ab0*/  F2FP.PACK_AB R170, R182, R183 ;  /* 0x000000b7b6aa723e */ /* 0x004fe800000000ff */
[C---:B------:R-:W-:Y:S08]  /*9ac0*/  HMMA.16816.F32 R44, R136.reuse, R156, R44 ;  /* 0x0000009c882c723c */ /* 0x040ff0000000182c */
[C---:B------:R-:W-:Y:S01]  /*9ad0*/  HMMA.16816.F32 R48, R136.reuse, R158, R48 ;  /* 0x0000009e8830723c */ /* 0x040fe20000001830 */
[----:B------:R-:W2:Y:S07]  /*9ae0*/  LDSM.16.MT88.4 R156, [R196+0x5100] ;  /* 0x00510000c49c783b */ /* 0x000eae0000004200 */
[C---:B------:R-:W-:Y:S04]  /*9af0*/  HMMA.16816.F32 R52, R136.reuse, R144, R52 ;  /* 0x000000908834723c */ /* 0x040fe80000001834 */
[--C-:B-----5:R-:W-:Y:S04]  /*9b00*/  FFMA.FTZ R134, R188, c[0x0][0x2d0], -R133.reuse ;  /* 0x0000b400bc867a23 */ /* 0x120fe80000010885 */
[C---:B------:R-:W-:Y:S01]  /*9b10*/  HMMA.16816.F32 R56, R136.reuse, R146, R56 ;  /* 0x000000928838723c */ /* 0x040fe20000001838 */
[----:B------:R-:W5:Y:S01]  /*9b20*/  LDSM.16.MT88.4 R144, [R195+0x5100] ;  /* 0x00510000c390783b */ /* 0x000f620000004200 */
[----:B------:R-:W2:Y:S06]  /*9b30*/  MUFU.EX2 R172, R134 ;  /* 0x0000008600ac7308 */ /* 0x000eac0000000800 */
[C---:B----4-:R-:W-:Y:S08]  /*9b40*/  HMMA.16816.F32 R60, R136.reuse, R148, R60 ;  /* 0x00000094883c723c */ /* 0x050ff0000000183c */
[C---:B------:R-:W-:Y:S01]  /*9b50*/  HMMA.16816.F32 R64, R136.reuse, R150, R64 ;  /* 0x000000968840723c */ /* 0x040fe20000001840 */
[----:B------:R-:W-:Y:S07]  /*9b60*/  LDSM.16.MT88.4 R148, [R194+0x7100] ;  /* 0x00710000c294783b */ /* 0x000fee0000004200 */
[C---:B-1----:R-:W-:Y:S04]  /*9b70*/  HMMA.16816.F32 R68, R136.reuse, R140, R68 ;  /* 0x0000008c8844723c */ /* 0x042fe80000001844 */
[----:B--2---:R-:W-:Y:S01]  /*9b80*/  F2FP.PACK_AB R169, R172, R173 ;  /* 0x000000adaca9723e */ /* 0x004fe200000000ff */
[--C-:B------:R-:W-:Y:S02]  /*9b90*/  FFMA.FTZ R134, R220, c[0x0][0x2d0], -R133.reuse ;  /* 0x0000b400dc867a23 */ /* 0x100fe40000010885 */
[----:B------:R-:W-:Y:S01]  /*9ba0*/  FFMA.FTZ R133, R135, c[0x0][0x2d0], -R133 ;  /* 0x0000b40087857a23 */ /* 0x000fe20000010885 */
[C---:B------:R-:W-:Y:S01]  /*9bb0*/  HMMA.16816.F32 R72, R136.reuse, R142, R72 ;  /* 0x0000008e8848723c */ /* 0x040fe20000001848 */
[----:B------:R-:W1:Y:S02]  /*9bc0*/  LDSM.16.MT88.4 R140, [R193+0x7100] ;  /* 0x00710000c18c783b */ /* 0x000e640000004200 */
[----:B------:R-:W-:Y:S05]  /*9bd0*/  MUFU.EX2 R134, R134 ;  /* 0x0000008600867308 */ /* 0x000fea0000000800 */
[C---:B------:R-:W-:Y:S05]  /*9be0*/  HMMA.16816.F32 R76, R136.reuse, R152, R76 ;  /* 0x00000098884c723c */ /* 0x040fea000000184c */
[----:B------:R-:W2:Y:S03]  /*9bf0*/  MUFU.EX2 R133, R133 ;  /* 0x0000008500857308 */ /* 0x000ea60000000800 */
[C---:B------:R-:W-:Y:S01]  /*9c00*/  HMMA.16816.F32 R80, R136.reuse, R154, R80 ;  /* 0x0000009a8850723c */ /* 0x040fe20000001850 */
[----:B------:R-:W4:Y:S07]  /*9c10*/  LDSM.16.MT88.4 R152, [R196+0x7100] ;  /* 0x00710000c498783b */ /* 0x000f2e0000004200 */
[C---:B------:R-:W-:Y:S08]  /*9c20*/  HMMA.16816.F32 R84, R136.reuse, R156, R84 ;  /* 0x0000009c8854723c */ /* 0x040ff00000001854 */
[C---:B------:R-:W-:Y:S01]  /*9c30*/  HMMA.16816.F32 R88, R136.reuse, R158, R88 ;  /* 0x0000009e8858723c */ /* 0x040fe20000001858 */
[----:B------:R-:W-:Y:S03]  /*9c40*/  LDSM.16.MT88.4 R156, [R194+0x1900] ;  /* 0x00190000c29c783b */ /* 0x000fe60000004200 */
[----:B--2---:R-:W-:Y:S04]  /*9c50*/  F2FP.PACK_AB R171, R133, R134 ;  /* 0x0000008685ab723e */ /* 0x004fe800000000ff */
[C---:B-----5:R-:W-:Y:S08]  /*9c60*/  HMMA.16816.F32 R92, R136.reuse, R144, R92 ;  /* 0x00000090885c723c */ /* 0x060ff0000000185c */
[C---:B------:R-:W-:Y:S01]  /*9c70*/  HMMA.16816.F32 R96, R136.reuse, R146, R96 ;  /* 0x000000928860723c */ /* 0x040fe20000001860 */
[----:B------:R-:W2:Y:S07]  /*9c80*/  LDSM.16.MT88.4 R144, [R195+0x7100] ;  /* 0x00710000c390783b */ /* 0x000eae0000004200 */
[C---:B-1----:R-:W-:Y:S08]  /*9c90*/  HMMA.16816.F32 R100, R136.reuse, R140, R100 ;  /* 0x0000008c8864723c */ /* 0x042ff00000001864 */
[C---:B------:R-:W-:Y:S01]  /*9ca0*/  HMMA.16816.F32 R104, R136.reuse, R142, R104 ;  /* 0x0000008e8868723c */ /* 0x040fe20000001868 */
[----:B------:R-:W1:Y:S07]  /*9cb0*/  LDSM.16.MT88.4 R140, [R193+0x1900] ;  /* 0x00190000c18c783b */ /* 0x000e6e0000004200 */
[C---:B------:R-:W-:Y:S08]  /*9cc0*/  HMMA.16816.F32 R108, R136.reuse, R148, R108 ;  /* 0x00000094886c723c */ /* 0x040ff0000000186c */
[C---:B------:R-:W-:Y:S08]  /*9cd0*/  HMMA.16816.F32 R112, R136.reuse, R150, R112 ;  /* 0x000000968870723c */ /* 0x040ff00000001870 */
[C---:B----4-:R-:W-:Y:S08]  /*9ce0*/  HMMA.16816.F32 R116, R136.reuse, R152, R116 ;  /* 0x000000988874723c */ /* 0x050ff00000001874 */
[C---:B------:R-:W-:Y:S08]  /*9cf0*/  HMMA.16816.F32 R120, R136.reuse, R154, R120 ;  /* 0x0000009a8878723c */ /* 0x040ff00000001878 */
[C---:B--2---:R-:W-:Y:S08]  /*9d00*/  HMMA.16816.F32 R124, R136.reuse, R144, R124 ;  /* 0x00000090887c723c */ /* 0x044ff0000000187c */
[----:B------:R-:W-:Y:S08]  /*9d10*/  HMMA.16816.F32 R128, R136, R146, R128 ;  /* 0x000000928880723c */ /* 0x000ff00000001880 */
[C---:B-1----:R-:W-:Y:S01]  /*9d20*/  HMMA.16816.F32 R136, R168.reuse, R140, R4 ;  /* 0x0000008ca888723c */ /* 0x042fe20000001804 */
[----:B------:R-:W1:Y:S07]  /*9d30*/  LDSM.16.MT88.4 R4, [R193+0x3900] ;  /* 0x00390000c104783b */ /* 0x000e6e0000004200 */
[C---:B------:R-:W-:Y:S01]  /*9d40*/  HMMA.16816.F32 R140, R168.reuse, R142, R8 ;  /* 0x0000008ea88c723c */ /* 0x040fe20000001808 */
[----:B------:R-:W2:Y:S07]  /*9d50*/  LDSM.16.MT88.4 R8, [R194+0x3900] ;  /* 0x00390000c208783b */ /* 0x000eae0000004200 */
[C---:B------:R-:W-:Y:S01]  /*9d60*/  HMMA.16816.F32 R144, R168.reuse, R156, R12 ;  /* 0x0000009ca890723c */ /* 0x040fe2000000180c */
[----:B------:R-:W4:Y:S07]  /*9d70*/  LDSM.16.MT88.4 R12, [R196+0x3900] ;  /* 0x00390000c40c783b */ /* 0x000f2e0000004200 */
[C---:B------:R-:W-:Y:S01]  /*9d80*/  HMMA.16816.F32 R148, R168.reuse, R158, R16 ;  /* 0x0000009ea894723c */ /* 0x040fe20000001810 */
[----:B------:R-:W5:Y:S07]  /*9d90*/  LDSM.16.MT88.4 R16, [R195+0x3900] ;  /* 0x00390000c310783b */ /* 0x000f6e0000004200 */
[C---:B------:R-:W-:Y:S01]  /*9da0*/  HMMA.16816.F32 R152, R168.reuse, R160, R20 ;  /* 0x000000a0a898723c */ /* 0x040fe20000001814 */
[----:B------:R-:W2:Y:S07]  /*9db0*/  LDSM.16.MT88.4 R20, [R193+0x5900] ;  /* 0x00590000c114783b */ /* 0x000eae0000004200 */
[C---:B------:R-:W-:Y:S08]  /*9dc0*/  HMMA.16816.F32 R156, R168.reuse, R162, R24 ;  /* 0x000000a2a89c723c */ /* 0x040ff00000001818 */
        /* <DEDUP_REMOVED lines=8> */
[C---:B----4-:R-:W-:Y:S08]  /*9e50*/  HMMA.16816.F32 R52, R168.reuse, R12, R52 ;  /* 0x0000000ca834723c */ /* 0x050ff00000001834 */
[C---:B------:R-:W-:Y:S01]  /*9e60*/  HMMA.16816.F32 R56, R168.reuse, R14, R56 ;  /* 0x0000000ea838723c */ /* 0x040fe20000001838 */
[----:B------:R-:W4:Y:S07]  /*9e70*/  LDSM.16.MT88.4 R12, [R195+0x5900] ;  /* 0x00590000c30c783b */ /* 0x000f2e0000004200 */
[C---:B-----5:R-:W-:Y:S08]  /*9e80*/  HMMA.16816.F32 R60, R168.reuse, R16, R60 ;  /* 0x00000010a83c723c */ /* 0x060ff0000000183c */
[C---:B------:R-:W-:Y:S01]  /*9e90*/  HMMA.16816.F32 R64, R168.reuse, R18, R64 ;  /* 0x00000012a840723c */ /* 0x040fe20000001840 */
[----:B------:R-:W5:Y:S07]  /*9ea0*/  LDSM.16.MT88.4 R16, [R193+0x7900] ;  /* 0x00790000c110783b */ /* 0x000f6e0000004200 */
[C---:B------:R-:W-:Y:S08]  /*9eb0*/  HMMA.16816.F32 R68, R168.reuse, R20, R68 ;  /* 0x00000014a844723c */ /* 0x040ff00000001844 */
        /* <DEDUP_REMOVED lines=8> */
[C---:B----4-:R-:W-:Y:S01]  /*9f40*/  HMMA.16816.F32 R92, R168.reuse, R12, R92 ;  /* 0x0000000ca85c723c */ /* 0x050fe2000000185c */
[----:B------:R-:W4:Y:S06]  /*9f50*/  LDL R13, [R1] ;  /* 0x00000000010d7983 */ /* 0x000f2c0000100800 */
[----:B---3--:R-:W-:Y:S01]  /*9f60*/  FFMA.FTZ R12, R2, R186, R237 ;  /* 0x000000ba020c7223 */ /* 0x008fe200000100ed */
[C---:B------:R-:W-:Y:S04]  /*9f70*/  HMMA.16816.F32 R96, R168.reuse, R14, R96 ;  /* 0x0000000ea860723c */ /* 0x040fe80000001860 */
[----:B------:R-:W-:Y:S02]  /*9f80*/  FFMA.FTZ R2, R0, R190, R227 ;  /* 0x000000be00027223 */ /* 0x000fe400000100e3 */
[----:B------:R-:W-:Y:S02]  /*9f90*/  FADD.FTZ R0, R240, R12 ;  /* 0x0000000cf0007221 */ /* 0x000fe40000010000 */
[C---:B-----5:R-:W-:Y:S04]  /*9fa0*/  HMMA.16816.F32 R100, R168.reuse, R16, R100 ;  /* 0x00000010a864723c */ /* 0x060fe80000001864 */
[----:B------:R-:W-:Y:S02]  /*9fb0*/  FADD.FTZ R2, R226, R2 ;  /* 0x00000002e2027221 */ /* 0x000fe40000010000 */
[----:B------:R-:W-:Y:S02]  /*9fc0*/  FADD.FTZ R0, R239, R0 ;  /* 0x00000000ef007221 */ /* 0x000fe40000010000 */
[C---:B------:R-:W-:Y:S04]  /*9fd0*/  HMMA.16816.F32 R104, R168.reuse, R18, R104 ;  /* 0x00000012a868723c */ /* 0x040fe80000001868 */
[----:B------:R-:W-:Y:S02]  /*9fe0*/  FADD.FTZ R2, R225, R2 ;  /* 0x00000002e1027221 */ /* 0x000fe40000010000 */
[----:B------:R-:W-:Y:S02]  /*9ff0*/  FADD.FTZ R0, R238, R0 ;  /* 0x00000000ee007221 */ /* 0x000fe40000010000 */
[----:B------:R-:W-:Y:S01]  /*a000*/  FADD.FTZ R2, R224, R2 ;  /* 0x00000002e0027221 */ /* 0x000fe20000010000 */
[C---:B------:R-:W-:Y:S03]  /*a010*/  HMMA.16816.F32 R108, R168.reuse, R20, R108 ;  /* 0x00000014a86c723c */ /* 0x040fe6000000186c */
[----:B------:R-:W-:Y:S02]  /*a020*/  FADD.FTZ R0, R236, R0 ;  /* 0x00000000ec007221 */ /* 0x000fe40000010000 */
[----:B------:R-:W-:Y:S02]  /*a030*/  FADD.FTZ R2, R181, R2 ;  /* 0x00000002b5027221 */ /* 0x000fe40000010000 */
[----:B------:R-:W-:Y:S01]  /*a040*/  FADD.FTZ R0, R235, R0 ;  /* 0x00000000eb007221 */ /* 0x000fe20000010000 */
[C---:B------:R-:W-:Y:S04]  /*a050*/  HMMA.16816.F32 R112, R168.reuse, R22, R112 ;  /* 0x00000016a870723c */ /* 0x040fe80000001870 */
[----:B------:R-:W-:Y:S02]  /*a060*/  FADD.FTZ R2, R180, R2 ;  /* 0x00000002b4027221 */ /* 0x000fe40000010000 */
[----:B------:R-:W-:Y:S02]  /*a070*/  FADD.FTZ R0, R234, R0 ;  /* 0x00000000ea007221 */ /* 0x000fe40000010000 */
[----:B------:R-:W-:Y:S01]  /*a080*/  FADD.FTZ R2, R179, R2 ;  /* 0x00000002b3027221 */ /* 0x000fe20000010000 */
[C---:B-1----:R-:W-:Y:S03]  /*a090*/  HMMA.16816.F32 R116, R168.reuse, R4, R116 ;  /* 0x00000004a874723c */ /* 0x042fe60000001874 */
[----:B------:R-:W-:Y:S02]  /*a0a0*/  FADD.FTZ R0, R231, R0 ;  /* 0x00000000e7007221 */ /* 0x000fe40000010000 */
[----:B------:R-:W-:Y:S02]  /*a0b0*/  FADD.FTZ R2, R178, R2 ;  /* 0x00000002b2027221 */ /* 0x000fe40000010000 */
[----:B------:R-:W-:Y:S01]  /*a0c0*/  FADD.FTZ R0, R230, R0 ;  /* 0x00000000e6007221 */ /* 0x000fe20000010000 */
[C---:B------:R-:W-:Y:S04]  /*a0d0*/  HMMA.16816.F32 R120, R168.reuse, R6, R120 ;  /* 0x00000006a878723c */ /* 0x040fe80000001878 */
[----:B------:R-:W-:Y:S02]  /*a0e0*/  FADD.FTZ R2, R177, R2 ;  /* 0x00000002b1027221 */ /* 0x000fe40000010000 */
[----:B------:R-:W-:Y:S02]  /*a0f0*/  FADD.FTZ R0, R229, R0 ;  /* 0x00000000e5007221 */ /* 0x000fe40000010000 */
[----:B------:R-:W-:Y:S01]  /*a100*/  FADD.FTZ R2, R176, R2 ;  /* 0x00000002b0027221 */ /* 0x000fe20000010000 */
[C---:B--2---:R-:W-:Y:S03]  /*a110*/  HMMA.16816.F32 R124, R168.reuse, R8, R124 ;  /* 0x00000008a87c723c */ /* 0x044fe6000000187c */
[----:B------:R-:W-:Y:S02]  /*a120*/  FADD.FTZ R0, R228, R0 ;  /* 0x00000000e4007221 */ /* 0x000fe40000010000 */
[----:B------:R-:W-:Y:S02]  /*a130*/  FADD.FTZ R2, R175, R2 ;  /* 0x00000002af027221 */ /* 0x000fe40000010000 */
        /* <DEDUP_REMOVED lines=10> */
[----:B------:R-:W-:Y:S02]  /*a1e0*/  FADD.FTZ R2, R182, R2 ;  /* 0x00000002b6027221 */ /* 0x000fe40000010000 */
[----:B------:R-:W-:Y:S01]  /*a1f0*/  FADD.FTZ R0, R133, R0 ;  /* 0x0000000085007221 */ /* 0x000fe20000010000 */
[----:B------:R-:W-:Y:S02]  /*a200*/  MOV R133, R132 ;  /* 0x0000008400857202 */ /* 0x000fe40000000f00 */
[----:B------:R1:W-:Y:S04]  /*a210*/  STL [R1+0x8], R2 ;  /* 0x0000080201007387 */ /* 0x0003e80000100800 */
[----:B------:R1:W-:Y:S01]  /*a220*/  STL [R1+0xc], R0 ;  /* 0x00000c0001007387 */ /* 0x0003e20000100800 */
[----:B----4-:R-:W-:Y:S02]  /*a230*/  ISETP.GT.AND P0, PT, R222, R13, PT ;  /* 0x0000000dde00720c */ /* 0x010fe40003f04270 */
[----:B------:R-:W-:Y:S11]  /*a240*/  MOV R222, R219 ;  /* 0x000000db00de7202 */ /* 0x000ff60000000f00 */
[----:B-1----:R-:W-:-:S05]  /*a250*/  @P0 BRA `(.L_x_895) ;  /* 0xffffbda000000947 */ /* 0x002fca000383ffff */
.L_x_886:
[----:B------:R-:W-:Y:S02]  /*a260*/  IMAD.MOV.U32 R0, RZ, RZ, c[0x0][0x2c4] ;  /* 0x0000b100ff007624 */ /* 0x000fe400078e00ff */
[----:B------:R-:W-:-:S02]  /*a270*/  IMAD.MOV.U32 R5, RZ, RZ, 0x1 ;  /* 0x00000001ff057424 */ /* 0x000fc400078e00ff */
[----:B-1----:R-:W-:Y:S01]  /*a280*/  IMAD.MOV.U32 R4, RZ, RZ, 0x1 ;  /* 0x00000001ff047424 */ /* 0x002fe200078e00ff */
[----:B------:R-:W-:Y:S02]  /*a290*/  ISETP.NE.AND P1, PT, R0, 0x1, PT ;  /* 0x000000010000780c */ /* 0x000fe40003f25270 */
[----:B------:R-:W1:Y:S01]  /*a2a0*/  S2R R0, SR_CTAID.X ;  /* 0x0000000000007919 */ /* 0x000e620000002500 */
[----:B------:R-:W-:Y:S02]  /*a2b0*/  ISETP.LE.AND P0, PT, R5, c[0x0][0x32c], PT ;  /* 0x0000cb0005007a0c */ /* 0x000fe40003f03270 */
[----:B------:R-:W-:Y:S02]  /*a2c0*/  IADD3 R4, R4, -c[0x0][0x168], RZ ;  /* 0x80005a0004047a10 */ /* 0x000fe40007ffe0ff */
[----:B-1----:R-:W-:-:S06]  /*a2d0*/  LEA R0, R0, 0x7f, 0x7 ;  /* 0x0000007f00007811 */ /* 0x002fcc00078e38ff */
[----:B------:R-:W-:-:S05]  /*a2e0*/  @P1 IMAD.HI.U32 R2, R0, c[0x0][0x2c8], RZ ;  /* 0x0000b20000021a27 */ /* 0x000fca00078e00ff */
[----:B------:R-:W-:-:S04]  /*a2f0*/  @P1 SHF.R.U32.HI R0, RZ, c[0x0][0x2cc], R2 ;  /* 0x0000b300ff001a19 */ /* 0x000fc80000011602 */
[----:B------:R-:W-:-:S04]  /*a300*/  IADD3 R0, R0, c[0x0][0x1d0], R4 ;  /* 0x0000740000007a10 */ /* 0x000fc80007ffe004 */
[----:B------:R-:W-:Y:S01]  /*a310*/  IADD3 R2, R0, -c[0x0][0x324], RZ ;  /* 0x8000c90000027a10 */ /* 0x000fe20007ffe0ff */
        /* <DEDUP_REMOVED lines=10> */
.L_x_897:
[----:B------:R-:W-:-:S04]  /*a3c0*/  MOV R4, c[0x0][0x32c] ;  /* 0x0000cb0000047a02 */ /* 0x000fc80000000f00 */
[----:B------:R-:W-:-:S13]  /*a3d0*/  ISETP.NE.AND P0, PT, R4, 0x1, PT ;  /* 0x000000010400780c */ /* 0x000fda0003f05270 */
[----:B------:R-:W-:-:S05]  /*a3e0*/  @P0 IMAD.HI.U32 R4, R0, c[0x0][0x330], RZ ;  /* 0x0000cc0000040a27 */ /* 0x000fca00078e00ff */
[----:B------:R-:W-:-:S05]  /*a3f0*/  @P0 SHF.R.U32.HI R0, RZ, c[0x0][0x334], R4 ;  /* 0x0000cd00ff000a19 */ /* 0x000fca0000011604 */
.L_x_898:
[----:B------:R-:W-:-:S05]  /*a400*/  IMAD R0, R0, c[0x0][0x32c], RZ ;  /* 0x0000cb0000007a24 */ /* 0x000fca00078e02ff */
[----:B------:R-:W-:-:S04]  /*a410*/  IMNMX R2, R2, R0, !PT ;  /* 0x0000000002027217 */ /* 0x000fc80007800200 */
.L_x_896:
[----:B------:R-:W-:-:S04]  /*a420*/  IADD3 R2, R2, 0x3f, RZ ;  /* 0x0000003f02027810 */ /* 0x000fc80007ffe0ff */
[----:B------:R-:W-:-:S04]  /*a430*/  SHF.R.S32.HI R0, RZ, 0x1f, R2 ;  /* 0x0000001fff007819 */ /* 0x000fc80000011402 */
[----:B------:R-:W-:-:S04]  /*a440*/  LEA.HI R0, R0, R2, RZ, 0x6 ;  /* 0x0000000200007211 */ /* 0x000fc800078f30ff */
[----:B------:R-:W-:-:S04]  /*a450*/  SHF.R.S32.HI R0, RZ, 0x6, R0 ;  /* 0x00000006ff007819 */ /* 0x000fc80000011400 */
[----:B------:R-:W-:-:S04]  /*a460*/  IMNMX R4, R232, R0, !PT ;  /* 0x00000000e8047217 */ /* 0x000fc80007800200 */
[----:B------:R-:W-:Y:S01]  /*a470*/  ISETP.GE.AND P0, PT, R219, R4, PT ;  /* 0x00000004db00720c */ /* 0x000fe20003f06270 */
[----:B------:R1:W-:-:S12]  /*a480*/  STL [R1+0x68], R4 ;  /* 0x0000680401007387 */ /* 0x0003d80000100800 */
[----:B------:R-:W-:Y:S05]  /*a490*/  @!P0 BRA `(.L_x_899) ;  /* 0x00003a5000008947 */ /* 0x000fea0003800000 */
[----:B------:R-:W2:Y:S04]  /*a4a0*/  LDL.64 R10, [R1+0x60] ;  /* 0x00006000010a7983 */ /* 0x000ea80000100a00 */
[----:B------:R-:W3:Y:S04]  /*a4b0*/  LDL.64 R8, [R1+0x48] ;  /* 0x0000480001087983 */ /* 0x000ee80000100a00 */
[----:B------:R-:W4:Y:S04]  /*a4c0*/  LDL.64 R6, [R1+0x58] ;  /* 0x0000580001067983 */ /* 0x000f280000100a00 */
[----:B-1----:R-:W5:Y:S01]  /*a4d0*/  LDL.64 R4, [R1+0x50] ;  /* 0x0000500001047983 */ /* 0x002f620000100a00 */
[----:B------:R-:W-:Y:S01]  /*a4e0*/  IMAD.MOV.U32 R134, RZ, RZ, R3 ;  /* 0x000000ffff867224 */ /* 0x000fe200078e0003 */
[----:B------:R-:W-:Y:S01]  /*a4f0*/  MOV R133, R132 ;  /* 0x0000008400857202 */ /* 0x000fe20000000f00 */
[----:B------:R-:W-:Y:S01]  /*a500*/  IMAD.MOV.U32 R220, RZ, RZ, R219 ;  /* 0x000000ffffdc7224 */ /* 0x000fe200078e00db */
[----:B--2---:R-:W-:-:S05]  /*a510*/  IADD3 R2, P0, R10, 0x40, RZ ;  /* 0x000000400a027810 */ /* 0x004fca0007f1e0ff */
[--C-:B---3--:R-:W-:Y:S01]  /*a520*/  IMAD.X R0, RZ, RZ, R9.reuse, P0 ;  /* 0x000000ffff007224 */ /* 0x108fe200000e0609 */
[C---:B------:R-:W-:Y:S01]  /*a530*/  IADD3 R12, P0, R10.reuse, 0x80, RZ ;  /* 0x000000800a0c7810 */ /* 0x040fe20007f1e0ff */
[----:B------:R1:W-:Y:S04]  /*a540*/  STL [R1+0x3c], R2 ;  /* 0x00003c0201007387 */ /* 0x0003e80000100800 */
[----:B------:R2:W-:Y:S04]  /*a550*/  STL [R1+0x38], R0 ;  /* 0x0000380001007387 */ /* 0x0005e80000100800 */
[----:B------:R-:W-:Y:S01]  /*a560*/  STL [R1+0x34], R12 ;  /* 0x0000340c01007387 */ /* 0x000fe20000100800 */
[----:B-1----:R-:W-:Y:S01]  /*a570*/  IMAD.X R2, RZ, RZ, R9, P0 ;  /* 0x000000ffff027224 */ /* 0x002fe200000e0609 */
[----:B--2---:R-:W-:-:S04]  /*a580*/  IADD3 R0, P0, R10, 0xc0, RZ ;  /* 0x000000c00a007810 */ /* 0x004fc80007f1e0ff */
[----:B------:R4:W-:Y:S01]  /*a590*/  STL [R1+0x30], R2 ;  /* 0x0000300201007387 */ /* 0x0009e20000100800 */
[----:B------:R-:W-:-:S03]  /*a5a0*/  IMAD.X R8, RZ, RZ, R9, P0 ;  /* 0x000000ffff087224 */ /* 0x000fc600000e0609 */
[----:B------:R5:W-:Y:S04]  /*a5b0*/  STL [R1+0x2c], R0 ;  /* 0x00002c0001007387 */ /* 0x000be80000100800 */
[----:B------:R1:W-:Y:S01]  /*a5c0*/  STL [R1+0x28], R8 ;  /* 0x0000280801007387 */ /* 0x0003e20000100800 */
[----:B----4-:R-:W-:-:S04]  /*a5d0*/  IADD3 R2, P0, R6, 0x40, RZ ;  /* 0x0000004006027810 */ /* 0x010fc80007f1e0ff */
[----:B-----5:R-:W-:Y:S01]  /*a5e0*/  IADD3.X R0, RZ, R5, RZ, P0, !PT ;  /* 0x00000005ff007210 */ /* 0x020fe200007fe4ff */
[----:B------:R2:W-:Y:S01]  /*a5f0*/  STL [R1+0x24], R2 ;  /* 0x0000240201007387 */ /* 0x0005e20000100800 */
[----:B-1----:R-:W-:-:S03]  /*a600*/  IADD3 R8, P0, R6, 0x80, RZ ;  /* 0x0000008006087810 */ /* 0x002fc60007f1e0ff */
[----:B------:R1:W-:Y:S04]  /*a610*/  STL [R1+0x20], R0 ;  /* 0x0000200001007387 */ /* 0x0003e80000100800 */
[----:B------:R-:W-:Y:S01]  /*a620*/  STL [R1+0x1c], R8 ;  /* 0x00001c0801007387 */ /* 0x000fe20000100800 */
[----:B--2---:R-:W-:Y:S01]  /*a630*/  IMAD.X R2, RZ, RZ, R5, P0 ;  /* 0x000000ffff027224 */ /* 0x004fe200000e0605 */
[----:B-1----:R-:W-:-:S04]  /*a640*/  IADD3 R0, P0, R6, 0xc0, RZ ;  /* 0x000000c006007810 */ /* 0x002fc80007f1e0ff */
[----:B------:R-:W-:Y:S04]  /*a650*/  STL [R1+0x18], R2 ;  /* 0x0000180201007387 */ /* 0x000fe80000100800 */
[----:B------:R1:W-:Y:S02]  /*a660*/  STL [R1+0x14], R0 ;  /* 0x0000140001007387 */ /* 0x0003e40000100800 */
[----:B-1----:R-:W-:-:S05]  /*a670*/  IADD3.X R0, RZ, R5, RZ, P0, !PT ;  /* 0x00000005ff007210 */ /* 0x002fca00007fe4ff */
[----:B------:R1:W-:Y:S02]  /*a680*/  STL [R1+0x10], R0 ;  /* 0x0000100001007387 */ /* 0x0003e40000100800 */
.L_x_900:
[----:B------:R-:W2:Y:S01]  /*a690*/  LDL.64 R14, [R1+0x60] ;  /* 0x00006000010e7983 */ /* 0x000ea20000100a00 */
[----:B------:R-:W-:Y:S01]  /*a6a0*/  ISETP.GT.AND P1, PT, R232, R220, PT ;  /* 0x000000dce800720c */ /* 0x000fe20003f24270 */
[----:B------:R-:W-:Y:S04]  /*a6b0*/  DEPBAR.LE SB0, 0x0 ;  /* 0x000080000000791a */ /* 0x000fe80000000000 */
[----:B------:R-:W3:Y:S01]  /*a6c0*/  LDL R11, [R1+0x3c] ;  /* 0x00003c00010b7983 */ /* 0x000ee20000100800 */
[C---:B------:R-:W-:Y:S02]  /*a6d0*/  IADD3 R219, R220.reuse, -0x1, RZ ;  /* 0xffffffffdcdb7810 */ /* 0x040fe40007ffe0ff */
[----:B------:R-:W-:Y:S01]  /*a6e0*/  MOV R16, c[0x0][0x208] ;  /* 0x0000820000107a02 */ /* 0x000fe20000000f00 */
[----:B------:R-:W4:Y:S01]  /*a6f0*/  LDL.64 R12, [R1+0x48] ;  /* 0x00004800010c7983 */ /* 0x000f220000100a00 */
[----:B------:R-:W-:Y:S02]  /*a700*/  MOV R17, c[0x0][0x20c] ;  /* 0x0000830000117a02 */ /* 0x000fe40000000f00 */
[----:B------:R-:W-:Y:S01]  /*a710*/  MOV R241, 0x5 ;  /* 0x0000000500f17802 */ /* 0x000fe20000000f00 */
[----:B------:R-:W-:Y:S01]  /*a720*/  @!P1 IMAD.WIDE.U32 R4, R220, c[0x0][0x208], RZ ;  /* 0x00008200dc049a25 */ /* 0x000fe200078e00ff */
[----:B-1----:R-:W-:Y:S01]  /*a730*/  @!P1 SHF.R.S32.HI R0, RZ, 0x1f, R220 ;  /* 0x0000001fff009819 */ /* 0x002fe200000114dc */
[----:B------:R-:W5:Y:S01]  /*a740*/  LDL R10, [R1+0x38] ;  /* 0x00003800010a7983 */ /* 0x000f620000100800 */
[----:B------:R-:W-:Y:S02]  /*a750*/  MOV R242, c[0x0][0x1e0] ;  /* 0x0000780000f27a02 */ /* 0x000fe40000000f00 */
[----:B------:R-:W-:Y:S01]  /*a760*/  @!P1 SHF.L.U32 R2, R4, 0x6, RZ ;  /* 0x0000000604029819 */ /* 0x000fe200000006ff */
[----:B------:R-:W5:Y:S01]  /*a770*/  LDL R221, [R1+0x34] ;  /* 0x0000340001dd7983 */ /* 0x000f620000100800 */
[----:B------:R-:W-:Y:S01]  /*a780*/  @!P1 IMAD R0, R0, c[0x0][0x208], RZ ;  /* 0x0000820000009a24 */ /* 0x000fe200078e02ff */
[----:B------:R-:W-:Y:S02]  /*a790*/  SHF.L.U32 R242, R242, 0x5, RZ ;  /* 0x00000005f2f27819 */ /* 0x000fe400000006ff */
[----:B------:R-:W5:Y:S01]  /*a7a0*/  LDL R135, [R1+0x30] ;  /* 0x0000300001877983 */ /* 0x000f620000100800 */
[----:B------:R-:W-:Y:S01]  /*a7b0*/  @!P1 IMAD R0, R220, c[0x0][0x20c], R0 ;  /* 0x00008300dc009a24 */ /* 0x000fe200078e0200 */
[----:B------:R-:W-:Y:S02]  /*a7c0*/  MOV R240, c[0x0][0x1e0] ;  /* 0x0000780000f07a02 */ /* 0x000fe40000000f00 */
[----:B------:R-:W5:Y:S02]  /*a7d0*/  LDL R31, [R1+0x2c] ;  /* 0x00002c00011f7983 */ /* 0x000f640000100800 */
[----:B------:R-:W-:Y:S02]  /*a7e0*/  @!P1 IADD3 R0, R5, R0, RZ ;  /* 0x0000000005009210 */ /* 0x000fe40007ffe0ff */
[----:B------:R-:W5:Y:S01]  /*a7f0*/  LDL R30, [R1+0x28] ;  /* 0x00002800011e7983 */ /* 0x000f620000100800 */
[----:B------:R-:W-:Y:S02]  /*a800*/  SHF.L.U64.HI R240, R240, R241, c[0x0][0x1e4] ;  /* 0x00007900f0f07619 */ /* 0x000fe400000102f1 */
[----:B------:R-:W-:Y:S01]  /*a810*/  @!P1 SHF.L.U64.HI R0, R4, 0x6, R0 ;  /* 0x0000000604009819 */ /* 0x000fe20000010200 */
[----:B------:R-:W5:Y:S06]  /*a820*/  LDL.64 R228, [R1+0x58] ;  /* 0x0000580001e47983 */ /* 0x000f6c0000100a00 */
[----:B------:R-:W5:Y:S06]  /*a830*/  LDL.64 R226, [R1+0x50] ;  /* 0x0000500001e27983 */ /* 0x000f6c0000100a00 */
[----:B------:R-:W-:Y:S08]  /*a840*/  BAR.SYNC.DEFER_BLOCKING 0x0 ;  /* 0x0000000000007b1d */ /* 0x000ff00000010000 */
[----:B------:R-:W-:Y:S08]  /*a850*/  LDSM.16.M88.4 R32, [R199+0x10100] ;  /* 0x01010000c720783b */ /* 0x000ff00000000200 */
[----:B------:R-:W-:Y:S08]  /*a860*/  LDSM.16.M88.4 R24, [R192+0x9100] ;  /* 0x00910000c018783b */ /* 0x000ff00000000200 */
[----:B------:R-:W-:Y:S08]  /*a870*/  LDSM.16.M88.4 R168, [R192+0x9900] ;  /* 0x00990000c0a8783b */ /* 0x000ff00000000200 */
[----:B------:R-:W-:Y:S08]  /*a880*/  LDSM.16.M88.4 R172, [R200+0x10100] ;  /* 0x01010000c8ac783b */ /* 0x000ff00000000200 */
[----:B------:R-:W-:Y:S08]  /*a890*/  LDSM.16.M88.4 R176, [R203] ;  /* 0x00000000cbb0783b */ /* 0x000ff00000000200 */
[----:B------:R-:W-:Y:S08]  /*a8a0*/  LDSM.16.M88.4 R180, [R218] ;  /* 0x00000000dab4783b */ /* 0x000ff00000000200 */
[----:B------:R-:W-:Y:S08]  /*a8b0*/  LDSM.16.M88.4 R184, [R217] ;  /* 0x00000000d9b8783b */ /* 0x000ff00000000200 */
[----:B------:R-:W-:Y:S08]  /*a8c0*/  LDSM.16.M88.4 R188, [R216] ;  /* 0x00000000d8bc783b */ /* 0x000ff00000000200 */
[----:B------:R-:W5:Y:S04]  /*a8d0*/  LDL R225, [R1+0x24] ;  /* 0x0000240001e17983 */ /* 0x000f680000100800 */
[----:B------:R-:W5:Y:S04]  /*a8e0*/  LDL R224, [R1+0x20] ;  /* 0x0000200001e07983 */ /* 0x000f680000100800 */
[----:B------:R-:W5:Y:S04]  /*a8f0*/  LDL R223, [R1+0x1c] ;  /* 0x00001c0001df7983 */ /* 0x000f680000100800 */
[----:B------:R-:W5:Y:S01]  /*a900*/  LDL R222, [R1+0x18] ;  /* 0x0000180001de7983 */ /* 0x000f620000100800 */
[----:B--2---:R-:W-:Y:S04]  /*a910*/  @!P1 IADD3 R3, P0, R2, R14, RZ ;  /* 0x0000000e02039210 */ /* 0x004fe80007f1e0ff */
[----:B----4-:R-:W-:Y:S02]  /*a920*/  @!P1 IADD3.X R7, R0, R13, RZ, P0, !PT ;  /* 0x0000000d00079210 */ /* 0x010fe400007fe4ff */
[----:B---3--:R-:W-:Y:S04]  /*a930*/  @!P1 IADD3 R4, P0, R2, R11, RZ ;  /* 0x0000000b02049210 */ /* 0x008fe80007f1e0ff */
[----:B-----5:R-:W-:Y:S02]  /*a940*/  @!P1 IADD3.X R8, R0, R10, RZ, P0, !PT ;  /* 0x0000000a00089210 */ /* 0x020fe400007fe4ff */
[----:B------:R-:W-:Y:S04]  /*a950*/  @!P1 IADD3 R5, P0, R2, R221, RZ ;  /* 0x000000dd02059210 */ /* 0x000fe80007f1e0ff */
[----:B------:R-:W-:Y:S02]  /*a960*/  @!P1 IADD3.X R9, R0, R135, RZ, P0, !PT ;  /* 0x0000008700099210 */ /* 0x000fe400007fe4ff */
[C---:B------:R-:W-:Y:S04]  /*a970*/  @!P1 LEA R6, P0, R3.reuse, c[0x0][0x1f8], 0x1 ;  /* 0x00007e0003069a11 */ /* 0x040fe800078008ff */
[----:B------:R-:W-:Y:S02]  /*a980*/  @!P1 LEA.HI.X R7, R3, c[0x0][0x1fc], R7, 0x1, P0 ;  /* 0x00007f0003079a11 */ /* 0x000fe400000f0c07 */
[C---:B------:R-:W-:Y:S04]  /*a990*/  @!P1 LEA R28, P0, R4.reuse, c[0x0][0x1f8], 0x1 ;  /* 0x00007e00041c9a11 */ /* 0x040fe800078008ff */
[----:B------:R-:W-:Y:S02]  /*a9a0*/  @!P1 LEA.HI.X R29, R4, c[0x0][0x1fc], R8, 0x1, P0 ;  /* 0x00007f00041d9a11 */ /* 0x000fe400000f0c08 */
[C---:B------:R-:W-:Y:S04]  /*a9b0*/  @!P1 LEA R22, P0, R5.reuse, c[0x0][0x1f8], 0x1 ;  /* 0x00007e0005169a11 */ /* 0x040fe800078008ff */
[----:B------:R-:W-:Y:S02]  /*a9c0*/  @!P1 LEA.HI.X R23, R5, c[0x0][0x1fc], R9, 0x1, P0 ;  /* 0x00007f0005179a11 */ /* 0x000fe400000f0c09 */
[----:B------:R-:W-:Y:S04]  /*a9d0*/  @!P1 IADD3 R3, P0, R2, R31, RZ ;  /* 0x0000001f02039210 */ /* 0x000fe80007f1e0ff */
[----:B------:R-:W-:Y:S02]  /*a9e0*/  @!P1 IADD3.X R4, R0, R30, RZ, P0, !PT ;  /* 0x0000001e00049210 */ /* 0x000fe400007fe4ff */
[C---:B------:R-:W-:Y:S04]  /*a9f0*/  @!P1 LEA R20, P0, R3.reuse, c[0x0][0x1f8], 0x1 ;  /* 0x00007e0003149a11 */ /* 0x040fe800078008ff */
[----:B------:R-:W-:Y:S02]  /*aa00*/  @!P1 LEA.HI.X R21, R3, c[0x0][0x1fc], R4, 0x1, P0 ;  /* 0x00007f0003159a11 */ /* 0x000fe400000f0c04 */
[----:B------:R-:W-:Y:S11]  /*aa10*/  ISETP.GT.AND P0, PT, R220, R232, PT ;  /* 0x000000e8dc00720c */ /* 0x000ff60003f04270 */
[----:B------:R-:W-:Y:S02]  /*aa20*/  @!UPT UIADD3 URZ, URZ, URZ, URZ ;  /* 0x0000003f3f3ff290 */ /* 0x000fe4000fffe03f */
[----:B------:R-:W-:Y:S01]  /*aa30*/  @P0 SHF.R.S32.HI R3, RZ, 0x1f, R219 ;  /* 0x0000001fff030819 */ /* 0x000fe200000114db */
[----:B------:R-:W-:Y:S04]  /*aa40*/  @P0 IMAD.WIDE.U32 R4, R219, c[0x0][0x1e0], RZ ;  /* 0x00007800db040a25 */ /* 0x000fe800078e00ff */
[----:B------:R-:W-:Y:S01]  /*aa50*/  @P0 IMAD R3, R3, c[0x0][0x1e0], RZ ;  /* 0x0000780003030a24 */ /* 0x000fe200078e02ff */
[C---:B------:R-:W-:Y:S03]  /*aa60*/  @P0 SHF.L.U32 R132, R4.reuse, 0x6, RZ ;  /* 0x0000000604840819 */ /* 0x040fe600000006ff */
[----:B------:R-:W-:Y:S05]  /*aa70*/  @P0 IMAD R3, R219, c[0x0][0x1e4], R3 ;  /* 0x00007900db030a24 */ /* 0x000fea00078e0203 */
[----:B------:R-:W-:Y:S04]  /*aa80*/  @P0 IADD3 R3, R5, R3, RZ ;  /* 0x0000000305030210 */ /* 0x000fe80007ffe0ff */
[----:B------:R-:W-:Y:S02]  /*aa90*/  @P0 SHF.L.U64.HI R3, R4, 0x6, R3 ;  /* 0x0000000604030819 */ /* 0x000fe40000010203 */
[----:B------:R-:W-:Y:S04]  /*aaa0*/  @P0 IADD3 R4, P2, R132, R228, RZ ;  /* 0x000000e484040210 */ /* 0x000fe80007f5e0ff */
[C---:B------:R-:W-:Y:S02]  /*aab0*/  @P0 IADD3.X R5, R3.reuse, R227, RZ, P2, !PT ;  /* 0x000000e303050210 */ /* 0x040fe400017fe4ff */
[C---:B------:R-:W-:Y:S04]  /*aac0*/  @P0 LEA R238, P2, R4.reuse, c[0x0][0x1c8], 0x1 ;  /* 0x0000720004ee0a11 */ /* 0x040fe800078408ff */
[----:B------:R-:W-:Y:S02]  /*aad0*/  @P0 LEA.HI.X R239, R4, c[0x0][0x1cc], R5, 0x1, P2 ;  /* 0x0000730004ef0a11 */ /* 0x000fe400010f0c05 */
[C---:B------:R-:W-:Y:S04]  /*aae0*/  @!P1 LEA R2, P2, R16.reuse, R2, 0x5 ;  /* 0x0000000210029211 */ /* 0x040fe800078428ff */
[----:B------:R-:W-:Y:S02]  /*aaf0*/  @!P1 LEA.HI.X R0, R16, R0, R17, 0x5, P2 ;  /* 0x0000000010009211 */ /* 0x000fe400010f2c11 */
[----:B------:R-:W-:Y:S01]  /*ab00*/  @!P1 IADD3 R4, P2, R2, R14, RZ ;  /* 0x0000000e02049210 */ /* 0x000fe20007f5e0ff */
[----:B------:R-:W-:Y:S03]  /*ab10*/  LDSM.16.M88.4 R16, [R192+0x8900] ;  /* 0x00890000c010783b */ /* 0x000fe60000000200 */
[----:B------:R-:W-:Y:S02]  /*ab20*/  @!P1 IADD3.X R5, R0, R13, RZ, P2, !PT ;  /* 0x0000000d00059210 */ /* 0x000fe400017fe4ff */
[C---:B------:R-:W-:Y:S04]  /*ab30*/  @!P1 LEA R14, P2, R4.reuse, c[0x0][0x1f8], 0x1 ;  /* 0x00007e00040e9a11 */ /* 0x040fe800078408ff */
[----:B------:R-:W-:Y:S02]  /*ab40*/  @!P1 LEA.HI.X R15, R4, c[0x0][0x1fc], R5, 0x1, P2 ;  /* 0x00007f00040f9a11 */ /* 0x000fe400010f0c05 */
[----:B------:R-:W-:Y:S04]  /*ab50*/  @!P1 IADD3 R4, P2, R2, R11, RZ ;  /* 0x0000000b02049210 */ /* 0x000fe80007f5e0ff */
[----:B------:R-:W-:Y:S02]  /*ab60*/  @!P1 IADD3.X R5, R0, R10, RZ, P2, !PT ;  /* 0x0000000a00059210 */ /* 0x000fe400017fe4ff */
[----:B------:R-:W1:Y:S01]  /*ab70*/  LDSM.16.M88.4 R8, [R192+0x8100] ;  /* 0x00810000c008783b */ /* 0x000e620000000200 */
[C---:B------:R-:W-:Y:S04]  /*ab80*/  @!P1 LEA R12, P2, R4.reuse, c[0x0][0x1f8], 0x1 ;  /* 0x00007e00040c9a11 */ /* 0x040fe800078408ff */
[----:B------:R-:W-:Y:S02]  /*ab90*/  @!P1 LEA.HI.X R13, R4, c[0x0][0x1fc], R5, 0x1, P2 ;  /* 0x00007f00040d9a11 */ /* 0x000fe400010f0c05 */
[----:B------:R-:W-:Y:S01]  /*aba0*/  @!P1 IADD3 R4, P2, R2, R221, RZ ;  /* 0x000000dd02049210 */ /* 0x000fe20007f5e0ff */
[----:B------:R-:W-:Y:S01]  /*abb0*/  @!PT LDS RZ, [RZ] ;  /* 0x00000000fffff984 */ /* 0x000fe20000000800 */
[----:B------:R-:W-:Y:S01]  /*abc0*/  @!PT LDS RZ, [RZ] ;  /* 0x00000000fffff984 */ /* 0x000fe20000000800 */
[----:B------:R-:W-:Y:S01]  /*abd0*/  @!PT LDS RZ, [RZ] ;  /* 0x00000000fffff984 */ /* 0x000fe20000000800 */
[----:B------:R2:W-:Y:S03]  /*abe0*/  @!P1 LDGSTS.E.BYPASS.LTC128B.128 [R233+0x100], [R6.64], !P3 ;  /* 0x0010000006e99fae */ /* 0x0005e6000d901d48 */
[----:B------:R-:W-:Y:S05]  /*abf0*/  @!P1 IADD3.X R5, R0, R135, RZ, P2, !PT ;  /* 0x0000008700059210 */ /* 0x000fea00017fe4ff */
[----:B------:R3:W-:Y:S08]  /*ac00*/  @!P1 LDGSTS.E.BYPASS.LTC128B.128 [R233+0x2100], [R28.64], !P6 ;  /* 0x021000001ce99fae */ /* 0x0007f0000f101d48 */
[----:B------:R4:W-:Y:S08]  /*ac10*/  @!P1 LDGSTS.E.BYPASS.LTC128B.128 [R233+0x4100], [R22.64], !P5 ;  /* 0x0410000016e99fae */ /* 0x0009f0000e901d48 */
[----:B------:R4:W-:Y:S01]  /*ac20*/  @!P1 LDGSTS.E.BYPASS.LTC128B.128 [R233+0x6100], [R20.64], !P4 ;  /* 0x0610000014e99fae */ /* 0x0009e2000e101d48 */
[C---:B--2---:R-:W-:Y:S04]  /*ac30*/  @!P1 LEA R6, P2, R4.reuse, c[0x0][0x1f8], 0x1 ;  /* 0x00007e0004069a11 */ /* 0x044fe800078408ff */
[----:B------:R-:W-:Y:S03]  /*ac40*/  @!P1 LEA.HI.X R7, R4, c[0x0][0x1fc], R5, 0x1, P2 ;  /* 0x00007f0004079a11 */ /* 0x000fe600010f0c05 */
[----:B------:R2:W-:Y:S01]  /*ac50*/  @!P1 LDGSTS.E.BYPASS.LTC128B.128 [R233+0x1100], [R14.64], !P3 ;  /* 0x011000000ee99fae */ /* 0x0005e2000d901d48 */
[----:B------:R-:W-:Y:S04]  /*ac60*/  @!P1 IADD3 R2, P2, R2, R31, RZ ;  /* 0x0000001f02029210 */ /* 0x000fe80007f5e0ff */
[----:B------:R-:W-:Y:S02]  /*ac70*/  @!P1 IADD3.X R0, R0, R30, RZ, P2, !PT ;  /* 0x0000001e00009210 */ /* 0x000fe400017fe4ff */
[C---:B------:R-:W-:Y:S01]  /*ac80*/  @!P1 LEA R4, P2, R2.reuse, c[0x0][0x1f8], 0x1 ;  /* 0x00007e0002049a11 */ /* 0x040fe200078408ff */
[----:B------:R2:W-:Y:S03]  /*ac90*/  @!P1 LDGSTS.E.BYPASS.LTC128B.128 [R233+0x3100], [R12.64], !P6 ;  /* 0x031000000ce99fae */ /* 0x0005e6000f101d48 */
[----:B------:R-:W-:Y:S05]  /*aca0*/  @!P1 LEA.HI.X R5, R2, c[0x0][0x1fc], R0, 0x1, P2 ;  /* 0x00007f0002059a11 */ /* 0x000fea00010f0c00 */
[----:B------:R1:W-:Y:S08]  /*acb0*/  @!P1 LDGSTS.E.BYPASS.LTC128B.128 [R233+0x5100], [R6.64], !P5 ;  /* 0x0510000006e99fae */ /* 0x0003f0000e901d48 */
[----:B------:R1:W-:Y:S01]  /*acc0*/  @!P1 LDGSTS.E.BYPASS.LTC128B.128 [R233+0x7100], [R4.64], !P4 ;  /* 0x0710000004e99fae */ /* 0x0003e2000e101d48 */
[----:B------:R-:W-:Y:S04]  /*acd0*/  @P0 IADD3 R0, P1, R132, R225, RZ ;  /* 0x000000e184000210 */ /* 0x000fe80007f3e0ff */
[C---:B------:R-:W-:Y:S02]  /*ace0*/  @P0 IADD3.X R2, R3.reuse, R224, RZ, P1, !PT ;  /* 0x000000e003020210 */ /* 0x040fe40000ffe4ff */
[C---:B------:R-:W-:Y:S01]  /*acf0*/  @P0 LEA R236, P1, R0.reuse, c[0x0][0x1c8], 0x1 ;  /* 0x0000720000ec0a11 */ /* 0x040fe200078208ff */
[----:B------:R-:W5:Y:S03]  /*ad00*/  LDL R221, [R1+0x14] ;  /* 0x0000140001dd7983 */ /* 0x000f660000100800 */
[----:B------:R-:W-:Y:S01]  /*ad10*/  @P0 LEA.HI.X R237, R0, c[0x0][0x1cc], R2, 0x1, P1 ;  /* 0x0000730000ed0a11 */ /* 0x000fe200008f0c02 */
[----:B------:R-:W5:Y:S01]  /*ad20*/  LDL R135, [R1+0x10] ;  /* 0x0000100001877983 */ /* 0x000f620000100800 */
[----:B------:R-:W-:Y:S03]  /*ad30*/  @P0 IADD3 R0, P1, R132, R223, RZ ;  /* 0x000000df84000210 */ /* 0x000fe60007f3e0ff */
[----:B------:R-:W0:Y:S01]  /*ad40*/  LDGDEPBAR ;  /* 0x00000000000079af */ /* 0x000e220000000000 */
[C---:B------:R-:W-:Y:S02]  /*ad50*/  @P0 IADD3.X R2, R3.reuse, R222, RZ, P1, !PT ;  /* 0x000000de03020210 */ /* 0x040fe40000ffe4ff */
[C---:B------:R-:W-:Y:S04]  /*ad60*/  @P0 LEA R234, P1, R0.reuse, c[0x0][0x1c8], 0x1 ;  /* 0x0000720000ea0a11 */ /* 0x040fe800078208ff */
[----:B------:R-:W-:Y:S01]  /*ad70*/  @P0 LEA.HI.X R235, R0, c[0x0][0x1cc], R2, 0x1, P1 ;  /* 0x0000730000eb0a11 */ /* 0x000fe200008f0c02 */
[C---:B-1----:R-:W-:Y:S08]  /*ad80*/  HMMA.16816.F32 R4, R32.reuse, R8, RZ ;  /* 0x000000082004723c */ /* 0x042ff000000018ff */
[C---:B------:R-:W-:Y:S08]  /*ad90*/  HMMA.16816.F32 R8, R32.reuse, R10, RZ ;  /* 0x0000000a2008723c */ /* 0x040ff000000018ff */
[C---:B--2---:R-:W-:Y:S08]  /*ada0*/  HMMA.16816.F32 R12, R32.reuse, R16, RZ ;  /* 0x00000010200c723c */ /* 0x044ff000000018ff */
[C---:B------:R-:W-:Y:S08]  /*adb0*/  HMMA.16816.F32 R16, R32.reuse, R18, RZ ;  /* 0x000000122010723c */ /* 0x040ff000000018ff */
[C---:B----4-:R-:W-:Y:S08]  /*adc0*/  HMMA.16816.F32 R20, R32.reuse, R24, RZ ;  /* 0x000000182014723c */ /* 0x050ff000000018ff */
[C---:B------:R-:W-:Y:S08]  /*add0*/  HMMA.16816.F32 R24, R32.reuse, R26, RZ ;  /* 0x0000001a2018723c */ /* 0x040ff000000018ff */
[C---:B---3--:R-:W-:Y:S08]  /*ade0*/  HMMA.16816.F32 R28, R32.reuse, R168, RZ ;  /* 0x000000a8201c723c */ /* 0x048ff000000018ff */
[----:B------:R-:W-:Y:S01]  /*adf0*/  HMMA.16816.F32 R32, R32, R170, RZ ;  /* 0x000000aa2020723c */ /* 0x000fe200000018ff */
[----:B------:R-:W-:Y:S07]  /*ae00*/  LDSM.16.M88.4 R168, [R202+0x10100] ;  /* 0x01010000caa8783b */ /* 0x000fee0000000200 */
[C---:B------:R-:W-:Y:S08]  /*ae10*/  HMMA.16816.F32 R4, R172.reuse, R176, R4 ;  /* 0x000000b0ac04723c */ /* 0x040ff00000001804 */
[C---:B------:R-:W-:Y:S01]  /*ae20*/  HMMA.16816.F32 R8, R172.reuse, R178, R8 ;  /* 0x000000b2ac08723c */ /* 0x040fe20000001808 */
[----:B------:R-:W-:Y:S07]  /*ae30*/  LDSM.16.M88.4 R176, [R198+0x8900] ;  /* 0x00890000c6b0783b */ /* 0x000fee0000000200 */
[C---:B------:R-:W-:Y:S08]  /*ae40*/  HMMA.16816.F32 R12, R172.reuse, R180, R12 ;  /* 0x000000b4ac0c723c */ /* 0x040ff0000000180c */
[C---:B------:R-:W-:Y:S08]  /*ae50*/  HMMA.16816.F32 R16, R172.reuse, R182, R16 ;  /* 0x000000b6ac10723c */ /* 0x040ff00000001810 */
[C---:B------:R-:W-:Y:S08]  /*ae60*/  HMMA.16816.F32 R20, R172.reuse, R184, R20 ;  /* 0x000000b8ac14723c */ /* 0x040ff00000001814 */
[C---:B------:R-:W-:Y:S08]  /*ae70*/  HMMA.16816.F32 R24, R172.reuse, R186, R24 ;  /* 0x000000baac18723c */ /* 0x040ff00000001818 */
        /* <DEDUP_REMOVED lines=14> */
[----:B------:R-:W1:Y:S08]  /*af60*/  LDSM.16.M88.4 R168, [R201+0x10100] ;  /* 0x01010000c9a8783b */ /* 0x000e700000000200 */
[----:B------:R-:W2:Y:S01]  /*af70*/  LDSM.16.M88.4 R176, [R197+0x800] ;  /* 0x00080000c5b0783b */ /* 0x000ea20000000200 */
[C---:B-1----:R-:W-:Y:S03]  /*af80*/  HMMA.16816.F32 R4, R168.reuse, R172, R4 ;  /* 0x000000aca804723c */ /* 0x042fe60000001804 */
[----:B-----5:R-:W-:Y:S05]  /*af90*/  @P0 IADD3 R0, P1, R132, R221, RZ ;  /* 0x000000dd84000210 */ /* 0x020fea0007f3e0ff */
[C---:B------:R-:W-:Y:S01]  /*afa0*/  HMMA.16816.F32 R8, R168.reuse, R174, R8 ;  /* 0x000000aea808723c */ /* 0x040fe20000001808 */
[----:B------:R-:W1:Y:S03]  /*afb0*/  LDSM.16.M88.4 R172, [R197+0x1000] ;  /* 0x00100000c5ac783b */ /* 0x000e660000000200 */
[----:B------:R-:W-:Y:S02]  /*afc0*/  @P0 IADD3.X R2, R3, R135, RZ, P1, !PT ;  /* 0x0000008703020210 */ /* 0x000fe40000ffe4ff */
[C---:B------:R-:W-:Y:S02]  /*afd0*/  @P0 LEA R230, P1, R0.reuse, c[0x0][0x1c8], 0x1 ;  /* 0x0000720000e60a11 */ /* 0x040fe400078208ff */
[C---:B--2---:R-:W-:Y:S04]  /*afe0*/  HMMA.16816.F32 R12, R168.reuse, R176, R12 ;  /* 0x000000b0a80c723c */ /* 0x044fe8000000180c */
[----:B------:R-:W-:Y:S02]  /*aff0*/  @P0 LEA.HI.X R231, R0, c[0x0][0x1cc], R2, 0x1, P1 ;  /* 0x0000730000e70a11 */ /* 0x000fe400008f0c02 */
[----:B------:R-:W-:Y:S02]  /*b000*/  @P0 IADD3 R0, P1, R242, R132, RZ ;  /* 0x00000084f2000210 */ /* 0x000fe40007f3e0ff */
[C---:B------:R-:W-:Y:S01]  /*b010*/  HMMA.16816.F32 R16, R168.reuse, R178, R16 ;  /* 0x000000b2a810723c */ /* 0x040fe20000001810 */
[----:B------:R-:W2:Y:S03]  /*b020*/  LDSM.16.M88.4 R176, [R197+0x1800] ;  /* 0x00180000c5b0783b */ /* 0x000ea60000000200 */
[----:B------:R-:W-:Y:S02]  /*b030*/  @P0 IADD3.X R3, R240, R3, RZ, P1, !PT ;  /* 0x00000003f0030210 */ /* 0x000fe40000ffe4ff */
[----:B------:R-:W-:Y:S06]  /*b040*/  @P0 IADD3 R2, P1, R0, R228, RZ ;  /* 0x000000e400020210 */ /* 0x000fec0007f3e0ff */
[C---:B------:R-:W-:Y:S02]  /*b050*/  @P0 IADD3.X R132, R3.reuse, R227, RZ, P1, !PT ;  /* 0x000000e303840210 */ /* 0x040fe40000ffe4ff */
[C---:B------:R-:W-:Y:S04]  /*b060*/  @P0 LEA R228, P1, R2.reuse, c[0x0][0x1c8], 0x1 ;  /* 0x0000720002e40a11 */ /* 0x040fe800078208ff */
[----:B------:R-:W-:Y:S02]  /*b070*/  @P0 LEA.HI.X R229, R2, c[0x0][0x1cc], R132, 0x1, P1 ;  /* 0x0000730002e50a11 */ /* 0x000fe400008f0c84 */
[----:B------:R-:W-:Y:S04]  /*b080*/  @P0 IADD3 R2, P1, R0, R225, RZ ;  /* 0x000000e100020210 */ /* 0x000fe80007f3e0ff */
[C---:B------:R-:W-:Y:S01]  /*b090*/  @P0 IADD3.X R132, R3.reuse, R224, RZ, P1, !PT ;  /* 0x000000e003840210 */ /* 0x040fe20000ffe4ff */
[C---:B-1----:R-:W-:Y:S03]  /*b0a0*/  HMMA.16816.F32 R20, R168.reuse, R172, R20 ;  /* 0x000000aca814723c */ /* 0x042fe60000001814 */
[C---:B------:R-:W-:Y:S04]  /*b0b0*/  @P0 LEA R226, P1, R2.reuse, c[0x0][0x1c8], 0x1 ;  /* 0x0000720002e20a11 */ /* 0x040fe800078208ff */
[----:B------:R-:W-:Y:S01]  /*b0c0*/  @P0 LEA.HI.X R227, R2, c[0x0][0x1cc], R132, 0x1, P1 ;  /* 0x0000730002e30a11 */ /* 0x000fe200008f0c84 */
[C---:B------:R-:W-:Y:S01]  /*b0d0*/  HMMA.16816.F32 R24, R168.reuse, R174, R24 ;  /* 0x000000aea818723c */ /* 0x040fe20000001818 */
[----:B------:R-:W-:Y:S03]  /*b0e0*/  LDSM.16.M88.4 R172, [R192+0xa100] ;  /* 0x00a10000c0ac783b */ /* 0x000fe60000000200 */
[----:B------:R-:W-:Y:S04]  /*b0f0*/  @P0 IADD3 R2, P1, R0, R223, RZ ;  /* 0x000000df00020210 */ /* 0x000fe80007f3e0ff */
[C---:B--2---:R-:W-:Y:S04]  /*b100*/  HMMA.16816.F32 R28, R168.reuse, R176, R28 ;  /* 0x000000b0a81c723c */ /* 0x044fe8000000181c */
[C---:B------:R-:W-:Y:S02]  /*b110*/  @P0 IADD3.X R132, R3.reuse, R222, RZ, P1, !PT ;  /* 0x000000de03840210 */ /* 0x040fe40000ffe4ff */
[C---:B------:R-:W-:Y:S02]  /*b120*/  @P0 LEA R224, P1, R2.reuse, c[0x0][0x1c8], 0x1 ;  /* 0x0000720002e00a11 */ /* 0x040fe400078208ff */
[----:B------:R-:W-:Y:S01]  /*b130*/  HMMA.16816.F32 R32, R168, R178, R32 ;  /* 0x000000b2a820723c */ /* 0x000fe20000001820 */
[----:B------:R-:W1:Y:S03]  /*b140*/  LDSM.16.M88.4 R168, [R199+0x14100] ;  /* 0x01410000c7a8783b */ /* 0x000e660000000200 */
[----:B------:R-:W-:Y:S02]  /*b150*/  @P0 LEA.HI.X R225, R2, c[0x0][0x1cc], R132, 0x1, P1 ;  /* 0x0000730002e10a11 */ /* 0x000fe400008f0c84 */
[----:B------:R-:W-:Y:S03]  /*b160*/  @P0 IADD3 R0, P1, R0, R221, RZ ;  /* 0x000000dd00000210 */ /* 0x000fe60007f3e0ff */
[----:B------:R-:W2:Y:S03]  /*b170*/  LDSM.16.M88.4 R176, [R192+0xa900] ;  /* 0x00a90000c0b0783b */ /* 0x000ea60000000200 */
[----:B------:R-:W-:Y:S02]  /*b180*/  @P0 IADD3.X R3, R3, R135, RZ, P1, !PT ;  /* 0x0000008703030210 */ /* 0x000fe40000ffe4ff */
[C---:B------:R-:W-:Y:S04]  /*b190*/  @P0 LEA R222, P1, R0.reuse, c[0x0][0x1c8], 0x1 ;  /* 0x0000720000de0a11 */ /* 0x040fe800078208ff */
[----:B------:R-:W-:Y:S01]  /*b1a0*/  @P0 LEA.HI.X R223, R0, c[0x0][0x1cc], R3, 0x1, P1 ;  /* 0x0000730000df0a11 */ /* 0x000fe200008f0c03 */
        /* <DEDUP_REMOVED lines=24> */
[----:B------:R-:W1:Y:S08]  /*b330*/  LDSM.16.M88.4 R168, [R202+0x14100] ;  /* 0x01410000caa8783b */ /* 0x000e700000000200 */
        /* <DEDUP_REMOVED lines=151> */
[----:B------:R2:W5:Y:S01]  /*bcb0*/  MUFU.TANH R174, R11 ;  /* 0x0000000b00ae7308 */ /* 0x0005620000002400 */
[----:B---3--:R-:W-:Y:S09]  /*bcc0*/  FMNMX.FTZ R0, R172, R0, !PT ;  /* 0x00000000ac007209 */ /* 0x008ff20007810000 */
[----:B------:R-:W3:Y:S01]  /*bcd0*/  MUFU.TANH R176, R12 ;  /* 0x0000000c00b07308 */ /* 0x000ee20000002400 */
[----:B----4-:R-:W-:Y:S09]  /*bce0*/  FMNMX.FTZ R2, R173, R2, !PT ;  /* 0x00000002ad027209 */ /* 0x010ff20007810000 */
[----:B------:R-:W4:Y:S01]  /*bcf0*/  MUFU.TANH R177, R13 ;  /* 0x0000000d00b17308 */ /* 0x000f220000002400 */
[C---:B-1----:R-:W-:Y:S01]  /*bd00*/  HMMA.16816.F32 R20, R168.reuse, R4, R20 ;  /* 0x00000004a814723c */ /* 0x042fe20000001814 */
[----:B--2---:R-:W1:Y:S01]  /*bd10*/  LDSM.16.M88.4 R8, [R197+0x7800] ;  /* 0x00780000c508783b */ /* 0x004e620000000200 */
[----:B------:R-:W-:Y:S07]  /*bd20*/  DEPBAR.LE SB0, 0x0 ;  /* 0x000080000000791a */ /* 0x000fee0000000000 */
[----:B------:R-:W2:Y:S03]  /*bd30*/  MUFU.TANH R178, R14 ;  /* 0x0000000e00b27308 */ /* 0x000ea60000002400 */
[----:B-----5:R-:W-:Y:S01]  /*bd40*/  FMNMX.FTZ R2, R174, R2, !PT ;  /* 0x00000002ae027209 */ /* 0x020fe20007810000 */
[C---:B------:R-:W-:Y:S01]  /*bd50*/  HMMA.16816.F32 R24, R168.reuse, R6, R24 ;  /* 0x00000006a818723c */ /* 0x040fe20000001818 */
[----:B------:R-:W-:Y:S04]  /*bd60*/  BAR.SYNC.DEFER_BLOCKING 0x0 ;  /* 0x0000000000007b1d */ /* 0x000fe80000010000 */
[----:B---3--:R-:W-:Y:S04]  /*bd70*/  FMNMX.FTZ R0, R176, R0, !PT ;  /* 0x00000000b0007209 */ /* 0x008fe80007810000 */
[----:B----4-:R-:W-:Y:S03]  /*bd80*/  FMNMX.FTZ R0, R177, R0, !PT ;  /* 0x00000000b1007209 */ /* 0x010fe60007810000 */
[----:B------:R-:W-:Y:S02]  /*bd90*/  FMUL.FTZ R20, R20, c[0x0][0x320] ;  /* 0x0000c80014147a20 */ /* 0x000fe40000410000 */
[----:B------:R-:W-:Y:S02]  /*bda0*/  FMUL.FTZ R21, R21, c[0x0][0x320] ;  /* 0x0000c80015157a20 */ /* 0x000fe40000410000 */
[----:B------:R-:W-:Y:S02]  /*bdb0*/  FMUL.FTZ R22, R22, c[0x0][0x320] ;  /* 0x0000c80016167a20 */ /* 0x000fe40000410000 */
[----:B------:R-:W-:Y:S01]  /*bdc0*/  FMUL.FTZ R23, R23, c[0x0][0x320] ;  /* 0x0000c80017177a20 */ /* 0x000fe20000410000 */
[----:B--2---:R-:W-:Y:S05]  /*bdd0*/  FMNMX.FTZ R2, R178, R2, !PT ;  /* 0x00000002b2027209 */ /* 0x004fea0007810000 */
[----:B------:R-:W-:Y:S01]  /*bde0*/  FMUL.FTZ R24, R24, c[0x0][0x320] ;  /* 0x0000c80018187a20 */ /* 0x000fe20000410000 */
[----:B------:R-:W2:Y:S01]  /*bdf0*/  MUFU.TANH R189, R16 ;  /* 0x0000001000bd7308 */ /* 0x000ea20000002400 */
[----:B------:R-:W-:Y:S01]  /*be00*/  @!PT LDS RZ, [RZ] ;  /* 0x00000000fffff984 */ /* 0x000fe20000000800 */
[----:B------:R-:W-:Y:S01]  /*be10*/  @!PT LDS RZ, [RZ] ;  /* 0x00000000fffff984 */ /* 0x000fe20000000800 */
[----:B------:R-:W-:Y:S01]  /*be20*/  @!PT LDS RZ, [RZ] ;  /* 0x00000000fffff984 */ /* 0x000fe20000000800 */
[----:B------:R3:W-:Y:S01]  /*be30*/  @P0 LDGSTS.E.BYPASS.LTC128B.128 [R233+0x8100], [R238.64], !P3 ;  /* 0x08100000eee90fae */ /* 0x0007e2000d901d48 */
[----:B------:R-:W-:Y:S02]  /*be40*/  FMUL.FTZ R25, R25, c[0x0][0x320] ;  /* 0x0000c80019197a20 */ /* 0x000fe40000410000 */
[----:B------:R-:W-:Y:S02]  /*be50*/  FMUL.FTZ R26, R26, c[0x0][0x320] ;  /* 0x0000c8001a1a7a20 */ /* 0x000fe40000410000 */
[----:B------:R-:W-:Y:S01]  /*be60*/  FMUL.FTZ R27, R27, c[0x0][0x320] ;  /* 0x0000c8001b1b7a20 */ /* 0x000fe20000410000 */
[C---:B-1----:R-:W-:Y:S02]  /*be70*/  HMMA.16816.F32 R28, R168.reuse, R8, R28 ;  /* 0x00000008a81c723c */ /* 0x042fe4000000181c */
[----:B------:R1:W-:Y:S01]  /*be80*/  @P0 LDGSTS.E.BYPASS.LTC128B.128 [R233+0xa100], [R236.64], !P6 ;  /* 0x0a100000ece90fae */ /* 0x0003e2000f101d48 */
[----:B------:R-:W4:Y:S05]  /*be90*/  MUFU.TANH R179, R15 ;  /* 0x0000000f00b37308 */ /* 0x000f2a0000002400 */
[----:B------:R-:W-:Y:S02]  /*bea0*/  HMMA.16816.F32 R32, R168, R10, R32 ;  /* 0x0000000aa820723c */ /* 0x000fe40000001820 */
[----:B------:R1:W-:Y:S03]  /*beb0*/  @P0 LDGSTS.E.BYPASS.LTC128B.128 [R233+0xc100], [R234.64], !P5 ;  /* 0x0c100000eae90fae */ /* 0x0003e6000e901d48 */
[----:B------:R-:W5:Y:S01]  /*bec0*/  MUFU.TANH R190, R17 ;  /* 0x0000001100be7308 */ /* 0x000f620000002400 */
[----:B--2---:R-:W-:Y:S04]  /*bed0*/  FMNMX.FTZ R0, R189, R0, !PT ;  /* 0x00000000bd007209 */ /* 0x004fe80007810000 */
[----:B------:R1:W-:Y:S05]  /*bee0*/  @P0 LDGSTS.E.BYPASS.LTC128B.128 [R233+0xe100], [R230.64], !P4 ;  /* 0x0e100000e6e90fae */ /* 0x0003ea000e101d48 */
[----:B------:R-:W2:Y:S01]  /*bef0*/  MUFU.TANH R244, R20 ;  /* 0x0000001400f47308 */ /* 0x000ea20000002400 */
[----:B------:R-:W-:Y:S02]  /*bf00*/  FMUL.FTZ R28, R28, c[0x0][0x320] ;  /* 0x0000c8001c1c7a20 */ /* 0x000fe40000410000 */
[----:B------:R1:W-:Y:S01]  /*bf10*/  @P0 LDGSTS.E.BYPASS.LTC128B.128 [R233+0x9100], [R228.64], !P3 ;  /* 0x09100000e4e90fae */ /* 0x0003e2000d901d48 */
[----:B----4-:R-:W-:Y:S01]  /*bf20*/  FMNMX.FTZ R2, R179, R2, !PT ;  /* 0x00000002b3027209 */ /* 0x010fe20007810000 */
[----:B------:R-:W-:Y:S02]  /*bf30*/  FMUL.FTZ R29, R29, c[0x0][0x320] ;  /* 0x0000c8001d1d7a20 */ /* 0x000fe40000410000 */
[----:B------:R-:W-:Y:S02]  /*bf40*/  FMUL.FTZ R30, R30, c[0x0][0x320] ;  /* 0x0000c8001e1e7a20 */ /* 0x000fe40000410000 */
[----:B------:R-:W-:Y:S01]  /*bf50*/  FMUL.FTZ R31, R31, c[0x0][0x320] ;  /* 0x0000c8001f1f7a20 */ /* 0x000fe20000410000 */
[----:B------:R-:W4:Y:S01]  /*bf60*/  MUFU.TANH R191, R18 ;  /* 0x0000001200bf7308 */ /* 0x000f220000002400 */
[----:B------:R-:W-:Y:S01]  /*bf70*/  FMUL.FTZ R32, R32, c[0x0][0x320] ;  /* 0x0000c80020207a20 */ /* 0x000fe20000410000 */
[----:B------:R1:W-:Y:S01]  /*bf80*/  @P0 LDGSTS.E.BYPASS.LTC128B.128 [R233+0xb100], [R226.64], !P6 ;  /* 0x0b100000e2e90fae */ /* 0x0003e2000f101d48 */
[----:B------:R-:W-:Y:S01]  /*bf90*/  FMUL.FTZ R33, R33, c[0x0][0x320] ;  /* 0x0000c80021217a20 */ /* 0x000fe20000410000 */
[----:B-----5:R-:W-:Y:S01]  /*bfa0*/  FMNMX.FTZ R0, R190, R0, !PT ;  /* 0x00000000be007209 */ /* 0x020fe20007810000 */
[----:B------:R-:W-:Y:S05]  /*bfb0*/  FMUL.FTZ R34, R34, c[0x0][0x320] ;  /* 0x0000c80022227a20 */ /* 0x000fea0000410000 */
[----:B------:R-:W-:Y:S01]  /*bfc0*/  MUFU.TANH R245, R21 ;  /* 0x0000001500f57308 */ /* 0x000fe20000002400 */
[----:B------:R5:W-:Y:S01]  /*bfd0*/  @P0 LDGSTS.E.BYPASS.LTC128B.128 [R233+0xd100], [R224.64], !P5 ;  /* 0x0d100000e0e90fae */ /* 0x000be2000e901d48 */
[----:B--2---:R-:W-:Y:S07]  /*bfe0*/  FMNMX.FTZ R0, R244, R0, !PT ;  /* 0x00000000f4007209 */ /* 0x004fee0007810000 */
[----:B------:R2:W-:Y:S01]  /*bff0*/  @P0 LDGSTS.E.BYPASS.LTC128B.128 [R233+0xf100], [R222.64], !P4 ;  /* 0x0f100000dee90fae */ /* 0x0005e2000e101d48 */
[----:B------:R-:W3:Y:S01]  /*c000*/  MUFU.TANH R221, R19 ;  /* 0x0000001300dd7308 */ /* 0x000ee20000002400 */
[----:B----4-:R-:W-:Y:S06]  /*c010*/  FMNMX.FTZ R2, R191, R2, !PT ;  /* 0x00000002bf027209 */ /* 0x010fec0007810000 */
[----:B------:R-:W-:Y:S03]  /*c020*/  LDSM.16.MT88.4 R12, [R193+0x100] ;  /* 0x00010000c10c783b */ /* 0x000fe60000004200 */
[----:B------:R-:W4:Y:S05]  /*c030*/  MUFU.TANH R248, R24 ;  /* 0x0000001800f87308 */ /* 0x000f2a0000002400 */
[----:B-1----:R-:W2:Y:S04]  /*c040*/  LDL.LU R227, [R1+0x8] ;  /* 0x0000080001e37983 */ /* 0x002ea80000300800 */
[----:B------:R-:W2:Y:S01]  /*c050*/  LDL.LU R226, [R1+0xc] ;  /* 0x00000c0001e27983 */ /* 0x000ea20000300800 */
[----:B------:R-:W1:Y:S03]  /*c060*/  MUFU.TANH R249, R25 ;  /* 0x0000001900f97308 */ /* 0x000e660000002400 */
[----:B------:R-:W0:Y:S01]  /*c070*/  LDGDEPBAR ;  /* 0x00000000000079af */ /* 0x000e220000000000 */
[----:B---3--:R-:W-:Y:S02]  /*c080*/  FMNMX.FTZ R3, R221, R2, !PT ;  /* 0x00000002dd037209 */ /* 0x008fe40007810000 */
[----:B------:R-:W-:Y:S01]  /*c090*/  FMNMX.FTZ R2, R245, R0, !PT ;  /* 0x00000000f5027209 */ /* 0x000fe20007810000 */
[----:B------:R-:W-:Y:S03]  /*c0a0*/  FMUL.FTZ R0, R35, c[0x0][0x320] ;  /* 0x0000c80023007a20 */ /* 0x000fe60000410000 */
[----:B------:R-:W3:Y:S01]  /*c0b0*/  MUFU.TANH R170, R28 ;  /* 0x0000001c00aa7308 */ /* 0x000ee20000002400 */
[----:B----4-:R-:W-:Y:S09]  /*c0c0*/  FMNMX.FTZ R2, R248, R2, !PT ;  /* 0x00000002f8027209 */ /* 0x010ff20007810000 */
[----:B------:R1:W-:Y:S10]  /*c0d0*/  MUFU.TANH R168, R0 ;  /* 0x0000000000a87308 */ /* 0x0003f40000002400 */
[----:B------:R-:W4:Y:S10]  /*c0e0*/  MUFU.TANH R171, R29 ;  /* 0x0000001d00ab7308 */ /* 0x000f340000002400 */
[----:B------:R-:W5:Y:S01]  /*c0f0*/  MUFU.TANH R246, R22 ;  /* 0x0000001600f67308 */ /* 0x000f620000002400 */
[----:B-1----:R-:W-:Y:S04]  /*c100*/  FMNMX.FTZ R0, R249, R2, !PT ;  /* 0x00000002f9007209 */ /* 0x002fe80007810000 */
[----:B---3--:R-:W-:Y:S05]  /*c110*/  FMNMX.FTZ R0, R170, R0, !PT ;  /* 0x00000000aa007209 */ /* 0x008fea0007810000 */
[----:B------:R-:W1:Y:S01]  /*c120*/  MUFU.TANH R187, R32 ;  /* 0x0000002000bb7308 */ /* 0x000e620000002400 */
[----:B----4-:R-:W-:Y:S09]  /*c130*/  FMNMX.FTZ R0, R171, R0, !PT ;  /* 0x00000000ab007209 */ /* 0x010ff20007810000 */
[----:B------:R-:W3:Y:S01]  /*c140*/  MUFU.TANH R247, R23 ;  /* 0x0000001700f77308 */ /* 0x000ee20000002400 */
[----:B-----5:R-:W-:Y:S09]  /*c150*/  FMNMX.FTZ R3, R246, R3, !PT ;  /* 0x00000003f6037209 */ /* 0x020ff20007810000 */
[----:B------:R-:W4:Y:S01]  /*c160*/  MUFU.TANH R186, R33 ;  /* 0x0000002100ba7308 */ /* 0x000f220000002400 */
[----:B-1----:R-:W-:Y:S02]  /*c170*/  FMNMX.FTZ R132, R187, R0, !PT ;  /* 0x00000000bb847209 */ /* 0x002fe40007810000 */
[----:B------:R-:W-:Y:S07]  /*c180*/  MOV R238, R187 ;  /* 0x000000bb00ee7202 */ /* 0x000fee0000000f00 */
[----:B------:R-:W1:Y:S01]  /*c190*/  MUFU.TANH R250, R26 ;  /* 0x0000001a00fa7308 */ /* 0x000e620000002400 */
[----:B---3--:R-:W-:Y:S01]  /*c1a0*/  FMNMX.FTZ R3, R247, R3, !PT ;  /* 0x00000003f7037209 */ /* 0x008fe20007810000 */
[----:B------:R-:W-:Y:S08]  /*c1b0*/  LDSM.16.MT88.4 R20, [R194+0x100] ;  /* 0x00010000c214783b */ /* 0x000ff00000004200 */
[----:B------:R-:W3:Y:S01]  /*c1c0*/  MUFU.TANH R251, R27 ;  /* 0x0000001b00fb7308 */ /* 0x000ee20000002400 */
[----:B----4-:R-:W-:Y:S02]  /*c1d0*/  FMNMX.FTZ R132, R186, R132, !PT ;  /* 0x00000084ba847209 */ /* 0x010fe40007810000 */
[----:B------:R-:W-:Y:S07]  /*c1e0*/  MOV R239, R186 ;  /* 0x000000ba00ef7202 */ /* 0x000fee0000000f00 */
[----:B------:R-:W4:Y:S01]  /*c1f0*/  MUFU.TANH R252, R30 ;  /* 0x0000001e00fc7308 */ /* 0x000f220000002400 */
[----:B-1----:R-:W-:Y:S02]  /*c200*/  FMNMX.FTZ R2, R250, R3, !PT ;  /* 0x00000003fa027209 */ /* 0x002fe40007810000 */
[----:B------:R-:W1:Y:S07]  /*c210*/  SHFL.BFLY PT, R3, R132, 0x2, 0x1f ;  /* 0x0c401f0084037f89 */ /* 0x000e6e00000e0000 */
[----:B------:R-:W5:Y:S01]  /*c220*/  MUFU.TANH R184, R31 ;  /* 0x0000001f00b87308 */ /* 0x000f620000002400 */
[----:B---3--:R-:W-:Y:S09]  /*c230*/  FMNMX.FTZ R2, R251, R2, !PT ;  /* 0x00000002fb027209 */ /* 0x008ff20007810000 */
[----:B------:R-:W3:Y:S01]  /*c240*/  MUFU.TANH R135, R34 ;  /* 0x0000002200877308 */ /* 0x000ee20000002400 */
[----:B----4-:R-:W-:Y:S02]  /*c250*/  FMNMX.FTZ R2, R252, R2, !PT ;  /* 0x00000002fc027209 */ /* 0x010fe40007810000 */
[----:B-1----:R-:W-:Y:S02]  /*c260*/  FMNMX.FTZ R132, R132, R3, !PT ;  /* 0x0000000384847209 */ /* 0x002fe40007810000 */
[----:B-----5:R-:W-:Y:S03]  /*c270*/  FMNMX.FTZ R0, R184, R2, !PT ;  /* 0x00000002b8007209 */ /* 0x020fe60007810000 */
[----:B------:R-:W1:Y:S08]  /*c280*/  SHFL.BFLY PT, R4, R132, 0x1, 0x1f ;  /* 0x0c201f0084047f89 */ /* 0x000e7000000e0000 */
[----:B------:R-:W-:Y:S01]  /*c290*/  LDSM.16.MT88.4 R28, [R196+0x100] ;  /* 0x00010000c41c783b */ /* 0x000fe20000004200 */
[----:B---3--:R-:W-:Y:S04]  /*c2a0*/  FMNMX.FTZ R0, R135, R0, !PT ;  /* 0x0000000087007209 */ /* 0x008fe80007810000 */
[----:B------:R-:W-:Y:S05]  /*c2b0*/  FMNMX.FTZ R0, R168, R0, !PT ;  /* 0x00000000a8007209 */ /* 0x000fea0007810000 */
[----:B------:R-:W3:Y:S01]  /*c2c0*/  SHFL.BFLY PT, R2, R0, 0x2, 0x1f ;  /* 0x0c401f0000027f89 */ /* 0x000ee200000e0000 */
[----:B-1----:R-:W-:Y:S05]  /*c2d0*/  FMNMX.FTZ R132, R132, R4, !PT ;  /* 0x0000000484847209 */ /* 0x002fea0007810000 */
[----:B------:R-:W-:Y:S04]  /*c2e0*/  FMUL.FTZ R169, R132, c[0x0][0x2d0] ;  /* 0x0000b40084a97a20 */ /* 0x000fe80000410000 */
[----:B------:R-:W-:Y:S04]  /*c2f0*/  FFMA.FTZ R4, R182, c[0x0][0x2d0], -R169 ;  /* 0x0000b400b6047a23 */ /* 0x000fe800000108a9 */
[----:B------:R1:W-:Y:S01]  /*c300*/  MUFU.EX2 R240, R4 ;  /* 0x0000000400f07308 */ /* 0x0003e20000000800 */
[----:B---3--:R-:W-:Y:S01]  /*c310*/  FMNMX.FTZ R0, R0, R2, !PT ;  /* 0x0000000200007209 */ /* 0x008fe20007810000 */
[----:B------:R-:W-:Y:S04]  /*c320*/  FADD.FTZ R2, -R132, R133 ;  /* 0x0000008584027221 */ /* 0x000fe80000010100 */
[----:B------:R-:W3:Y:S01]  /*c330*/  SHFL.BFLY PT, R3, R0, 0x1, 0x1f ;  /* 0x0c201f0000037f89 */ /* 0x000ee200000e0000 */
[----:B-1----:R-:W-:Y:S04]  /*c340*/  FFMA.FTZ R4, R180, c[0x0][0x2d0], -R169 ;  /* 0x0000b400b4047a23 */ /* 0x002fe800000108a9 */
[----:B------:R1:W-:Y:S01]  /*c350*/  MUFU.EX2 R243, R4 ;  /* 0x0000000400f37308 */ /* 0x0003e20000000800 */
[----:B---3--:R-:W-:Y:S01]  /*c360*/  FMNMX.FTZ R3, R0, R3, !PT ;  /* 0x0000000300037209 */ /* 0x008fe20007810000 */
[----:B------:R-:W-:Y:S04]  /*c370*/  FMUL.FTZ R0, R2, c[0x0][0x2d0] ;  /* 0x0000b40002007a20 */ /* 0x000fe80000410000 */
[----:B------:R-:W-:Y:S04]  /*c380*/  FMUL.FTZ R133, R3, c[0x0][0x2d0] ;  /* 0x0000b40003857a20 */ /* 0x000fe80000410000 */
[----:B------:R3:W4:Y:S01]  /*c390*/  MUFU.EX2 R2, R0 ;  /* 0x0000000000027308 */ /* 0x0007220000000800 */
[----:B------:R-:W-:Y:S09]  /*c3a0*/  FFMA.FTZ R135, R135, c[0x0][0x2d0], -R133 ;  /* 0x0000b40087877a23 */ /* 0x000ff20000010885 */
[----:B------:R-:W-:Y:S01]  /*c3b0*/  MUFU.EX2 R135, R135 ;  /* 0x0000008700877308 */ /* 0x000fe20000000800 */
[--C-:B-1----:R-:W-:Y:S09]  /*c3c0*/  FFMA.FTZ R4, R175, c[0x0][0x2d0], -R169.reuse ;  /* 0x0000b400af047a23 */ /* 0x102ff200000108a9 */
[----:B------:R1:W-:Y:S01]  /*c3d0*/  MUFU.EX2 R242, R4 ;  /* 0x0000000400f27308 */ /* 0x0003e20000000800 */
[----:B---3--:R-:W-:Y:S02]  /*c3e0*/  FADD.FTZ R0, -R3, R134 ;  /* 0x0000008603007221 */ /* 0x008fe40000010100 */
[----:B----4-:R-:W-:Y:S02]  /*c3f0*/  FMUL.FTZ R5, R2, R137 ;  /* 0x0000008902057220 */ /* 0x010fe40000410000 */
[----:B------:R-:W-:Y:S02]  /*c400*/  FMUL.FTZ R0, R0, c[0x0][0x2d0] ;  /* 0x0000b40000007a20 */ /* 0x000fe40000410000 */
[C---:B------:R-:W-:Y:S02]  /*c410*/  FMUL.FTZ R8, R2.reuse, R140 ;  /* 0x0000008c02087220 */ /* 0x040fe40000410000 */
[C---:B------:R-:W-:Y:S02]  /*c420*/  FMUL.FTZ R9, R2.reuse, R141 ;  /* 0x0000008d02097220 */ /* 0x040fe40000410000 */
[----:B------:R-:W3:Y:S01]  /*c430*/  MUFU.EX2 R0, R0 ;  /* 0x0000000000007308 */ /* 0x000ee20000000800 */
[C---:B------:R-:W-:Y:S02]  /*c440*/  FMUL.FTZ R16, R2.reuse, R148 ;  /* 0x0000009402107220 */ /* 0x040fe40000410000 */
[C---:B------:R-:W-:Y:S02]  /*c450*/  FMUL.FTZ R17, R2.reuse, R149 ;  /* 0x0000009502117220 */ /* 0x040fe40000410000 */
[C---:B------:R-:W-:Y:S02]  /*c460*/  FMUL.FTZ R24, R2.reuse, R156 ;  /* 0x0000009c02187220 */ /* 0x040fe40000410000 */
[----:B------:R-:W-:Y:S02]  /*c470*/  FMUL.FTZ R25, R2, R157 ;  /* 0x0000009d02197220 */ /* 0x000fe40000410000 */
[--C-:B------:R-:W-:Y:S02]  /*c480*/  FFMA.FTZ R134, R176, c[0x0][0x2d0], -R169.reuse ;  /* 0x0000b400b0867a23 */ /* 0x100fe400000108a9 */
[----:B-1----:R-:W-:Y:S01]  /*c490*/  FFMA.FTZ R4, R172, c[0x0][0x2d0], -R169 ;  /* 0x0000b400ac047a23 */ /* 0x002fe200000108a9 */
[----:B------:R-:W-:Y:S01]  /*c4a0*/  MOV R172, R184 ;  /* 0x000000b800ac7202 */ /* 0x000fe20000000f00 */
[----:B------:R-:W-:Y:S01]  /*c4b0*/  MUFU.EX2 R225, R134 ;  /* 0x0000008600e17308 */ /* 0x000fe20000000800 */
[C---:B------:R-:W-:Y:S02]  /*c4c0*/  FMUL.FTZ R32, R2.reuse, R164 ;  /* 0x000000a402207220 */ /* 0x040fe40000410000 */
[C---:B------:R-:W-:Y:S02]  /*c4d0*/  FMUL.FTZ R33, R2.reuse, R165 ;  /* 0x000000a502217220 */ /* 0x040fe40000410000 */
[C---:B------:R-:W-:Y:S02]  /*c4e0*/  FMUL.FTZ R36, R2.reuse, R36 ;  /* 0x0000002402247220 */ /* 0x040fe40000410000 */
[C---:B------:R-:W-:Y:S02]  /*c4f0*/  FMUL.FTZ R37, R2.reuse, R37 ;  /* 0x0000002502257220 */ /* 0x040fe40000410000 */
[----:B------:R-:W-:Y:S01]  /*c500*/  FMUL.FTZ R40, R2, R40 ;  /* 0x0000002802287220 */ /* 0x000fe20000410000 */
[----:B------:R-:W1:Y:S01]  /*c510*/  MUFU.EX2 R241, R4 ;  /* 0x0000000400f17308 */ /* 0x000e620000000800 */
[C---:B---3--:R-:W-:Y:S02]  /*c520*/  FMUL.FTZ R6, R0.reuse, R138 ;  /* 0x0000008a00067220 */ /* 0x048fe40000410000 */
[C---:B------:R-:W-:Y:S02]  /*c530*/  FMUL.FTZ R7, R0.reuse, R139 ;  /* 0x0000008b00077220 */ /* 0x040fe40000410000 */
[C---:B------:R-:W-:Y:S02]  /*c540*/  FMUL.FTZ R10, R0.reuse, R142 ;  /* 0x0000008e000a7220 */ /* 0x040fe40000410000 */
[C---:B------:R-:W-:Y:S02]  /*c550*/  FMUL.FTZ R11, R0.reuse, R143 ;  /* 0x0000008f000b7220 */ /* 0x040fe40000410000 */
[C---:B------:R-:W-:Y:S01]  /*c560*/  FMUL.FTZ R18, R0.reuse, R150 ;  /* 0x0000009600127220 */ /* 0x040fe20000410000 */
[----:B------:R-:W3:Y:S01]  /*c570*/  LDSM.16.MT88.4 R140, [R195+0x100] ;  /* 0x00010000c38c783b */ /* 0x000ee20000004200 */
[C---:B------:R-:W-:Y:S02]  /*c580*/  FMUL.FTZ R19, R0.reuse, R151 ;  /* 0x0000009700137220 */ /* 0x040fe40000410000 */
[C---:B------:R-:W-:Y:S02]  /*c590*/  FMUL.FTZ R26, R0.reuse, R158 ;  /* 0x0000009e001a7220 */ /* 0x040fe40000410000 */
[C---:B------:R-:W-:Y:S02]  /*c5a0*/  FMUL.FTZ R27, R0.reuse, R159 ;  /* 0x0000009f001b7220 */ /* 0x040fe40000410000 */
[C---:B------:R-:W-:Y:S01]  /*c5b0*/  FMUL.FTZ R34, R0.reuse, R166 ;  /* 0x000000a600227220 */ /* 0x040fe20000410000 */
[----:B------:R-:W-:Y:S01]  /*c5c0*/  LDSM.16.MT88.4 R148, [R194+0x2100] ;  /* 0x00210000c294783b */ /* 0x000fe20000004200 */
[C---:B------:R-:W-:Y:S02]  /*c5d0*/  FMUL.FTZ R35, R0.reuse, R167 ;  /* 0x000000a700237220 */ /* 0x040fe40000410000 */
[C---:B------:R-:W-:Y:S02]  /*c5e0*/  FMUL.FTZ R38, R0.reuse, R38 ;  /* 0x0000002600267220 */ /* 0x040fe40000410000 */
[----:B------:R-:W-:Y:S01]  /*c5f0*/  FMUL.FTZ R39, R0, R39 ;  /* 0x0000002700277220 */ /* 0x000fe20000410000 */
[----:B-1----:R-:W-:Y:S01]  /*c600*/  F2FP.PACK_AB R138, R241, R242 ;  /* 0x000000f2f18a723e */ /* 0x002fe200000000ff */
[----:B------:R-:W-:Y:S01]  /*c610*/  FFMA.FTZ R4, R183, c[0x0][0x2d0], -R133 ;  /* 0x0000b400b7047a23 */ /* 0x000fe20000010885 */
[----:B------:R-:W-:Y:S01]  /*c620*/  LDSM.16.MT88.4 R156, [R194+0x2900] ;  /* 0x00290000c29c783b */ /* 0x000fe20000004200 */
[----:B------:R-:W-:Y:S02]  /*c630*/  FFMA.FTZ R134, R177, c[0x0][0x2d0], -R169 ;  /* 0x0000b400b1867a23 */ /* 0x000fe400000108a9 */
[----:B------:R1:W-:Y:S01]  /*c640*/  MUFU.EX2 R185, R4 ;  /* 0x0000000400b97308 */ /* 0x0003e20000000800 */
[----:B------:R-:W-:Y:S02]  /*c650*/  FMUL.FTZ R41, R2, R41 ;  /* 0x0000002902297220 */ /* 0x000fe40000410000 */
[C---:B------:R-:W-:Y:S02]  /*c660*/  FMUL.FTZ R42, R0.reuse, R42 ;  /* 0x0000002a002a7220 */ /* 0x040fe40000410000 */
[----:B------:R-:W-:Y:S01]  /*c670*/  FMUL.FTZ R43, R0, R43 ;  /* 0x0000002b002b7220 */ /* 0x000fe20000410000 */
[----:B------:R-:W-:Y:S01]  /*c680*/  LDSM.16.MT88.4 R164, [R195+0x1900] ;  /* 0x00190000c3a4783b */ /* 0x000fe20000004200 */
[C---:B------:R-:W-:Y:S02]  /*c690*/  FMUL.FTZ R44, R2.reuse, R44 ;  /* 0x0000002c022c7220 */ /* 0x040fe40000410000 */
[----:B------:R-:W-:Y:S01]  /*c6a0*/  FMUL.FTZ R45, R2, R45 ;  /* 0x0000002d022d7220 */ /* 0x000fe20000410000 */
[----:B------:R4:W-:Y:S01]  /*c6b0*/  MUFU.EX2 R224, R134 ;  /* 0x0000008600e07308 */ /* 0x0009e20000000800 */
        /* <DEDUP_REMOVED lines=9> */
[----:B------:R-:W1:Y:S01]  /*c750*/  MUFU.EX2 R188, R4 ;  /* 0x0000000400bc7308 */ /* 0x000e620000000800 */
[C---:B------:R-:W-:Y:S02]  /*c760*/  FMUL.FTZ R54, R0.reuse, R54 ;  /* 0x0000003600367220 */ /* 0x040fe40000410000 */
[----:B------:R-:W-:Y:S02]  /*c770*/  FMUL.FTZ R55, R0, R55 ;  /* 0x0000003700377220 */ /* 0x000fe40000410000 */
[--C-:B----4-:R-:W-:Y:S02]  /*c780*/  FFMA.FTZ R134, R178, c[0x0][0x2d0], -R133.reuse ;  /* 0x0000b400b2867a23 */ /* 0x110fe40000010885 */
        /* <DEDUP_REMOVED lines=9> */
[----:B------:R-:W-:Y:S01]  /*c820*/  FMUL.FTZ R64, R2, R64 ;  /* 0x0000004002407220 */ /* 0x000fe20000410000 */
[----:B-1----:R-:W-:Y:S01]  /*c830*/  F2FP.PACK_AB R137, R188, R185 ;  /* 0x000000b9bc89723e */ /* 0x002fe200000000ff */
[--C-:B------:R-:W-:Y:S02]  /*c840*/  FFMA.FTZ R4, R173, c[0x0][0x2d0], -R133.reuse ;  /* 0x0000b400ad047a23 */ /* 0x100fe40000010885 */
[----:B------:R-:W-:Y:S02]  /*c850*/  FMUL.FTZ R65, R2, R65 ;  /* 0x0000004102417220 */ /* 0x000fe40000410000 */
[----:B------:R1:W-:Y:S01]  /*c860*/  MUFU.EX2 R187, R4 ;  /* 0x0000000400bb7308 */ /* 0x0003e20000000800 */
        /* <DEDUP_REMOVED lines=12> */
[----:B------:R-:W-:Y:S02]  /*c930*/  FMUL.FTZ R76, R2, R76 ;  /* 0x0000004c024c7220 */ /* 0x000fe40000410000 */
[----:B-1----:R-:W-:Y:S02]  /*c940*/  FFMA.FTZ R4, R174, c[0x0][0x2d0], -R133 ;  /* 0x0000b400ae047a23 */ /* 0x002fe40000010885 */
[----:B------:R-:W-:Y:S02]  /*c950*/  FMUL.FTZ R77, R2, R77 ;  /* 0x0000004d024d7220 */ /* 0x000fe40000410000 */
[----:B------:R-:W1:Y:S01]  /*c960*/  MUFU.EX2 R186, R4 ;  /* 0x0000000400ba7308 */ /* 0x000e620000000800 */
[C---:B------:R-:W-:Y:S02]  /*c970*/  FMUL.FTZ R78, R0.reuse, R78 ;  /* 0x0000004e004e7220 */ /* 0x040fe40000410000 */
[----:B------:R-:W-:Y:S02]  /*c980*/  FMUL.FTZ R79, R0, R79 ;  /* 0x0000004f004f7220 */ /* 0x000fe40000410000 */
[--C-:B----4-:R-:W-:Y:S02]  /*c990*/  FFMA.FTZ R134, R189, c[0x0][0x2d0], -R169.reuse ;  /* 0x0000b400bd867a23 */ /* 0x110fe400000108a9 */
[C---:B------:R-:W-:Y:S02]  /*c9a0*/  FMUL.FTZ R80, R2.reuse, R80 ;  /* 0x0000005002507220 */ /* 0x040fe40000410000 */
[----:B------:R-:W-:Y:S01]  /*c9b0*/  FMUL.FTZ R81, R2, R81 ;  /* 0x0000005102517220 */ /* 0x000fe20000410000 */
[----:B--2---:R2:W4:Y:S01]  /*c9c0*/  MUFU.EX2 R223, R134 ;  /* 0x0000008600df7308 */ /* 0x0045220000000800 */
        /* <DEDUP_REMOVED lines=8> */
[C---:B------:R-:W-:Y:S01]  /*ca50*/  FMUL.FTZ R4, R2.reuse, R136 ;  /* 0x0000008802047220 */ /* 0x040fe20000410000 */
[----:B------:R-:W-:Y:S01]  /*ca60*/  F2FP.PACK_AB R136, R243, R240 ;  /* 0x000000f0f388723e */ /* 0x000fe200000000ff */
[----:B------:R-:W-:Y:S02]  /*ca70*/  FMUL.FTZ R89, R2, R89 ;  /* 0x0000005902597220 */ /* 0x000fe40000410000 */
[C---:B------:R-:W-:Y:S02]  /*ca80*/  FMUL.FTZ R90, R0.reuse, R90 ;  /* 0x0000005a005a7220 */ /* 0x040fe40000410000 */
[----:B------:R-:W-:Y:S02]  /*ca90*/  FMUL.FTZ R91, R0, R91 ;  /* 0x0000005b005b7220 */ /* 0x000fe40000410000 */
[C---:B------:R-:W-:Y:S05]  /*caa0*/  HMMA.16816.F32 R4, R136.reuse, R12, R4 ;  /* 0x0000000c8804723c */ /* 0x040fea0000001804 */
[C---:B------:R-:W-:Y:S02]  /*cab0*/  FMUL.FTZ R92, R2.reuse, R92 ;  /* 0x0000005c025c7220 */ /* 0x040fe40000410000 */
[C---:B------:R-:W-:Y:S01]  /*cac0*/  FMUL.FTZ R12, R2.reuse, R144 ;  /* 0x00000090020c7220 */ /* 0x040fe20000410000 */
[C---:B------:R-:W-:Y:S04]  /*cad0*/  HMMA.16816.F32 R8, R136.reuse, R14, R8 ;  /* 0x0000000e8808723c */ /* 0x040fe80000001808 */
[C---:B------:R-:W-:Y:S02]  /*cae0*/  FMUL.FTZ R13, R2.reuse, R145 ;  /* 0x00000091020d7220 */ /* 0x040fe40000410000 */
[----:B------:R-:W-:Y:S02]  /*caf0*/  FMUL.FTZ R93, R2, R93 ;  /* 0x0000005d025d7220 */ /* 0x000fe40000410000 */
[C---:B------:R-:W-:Y:S04]  /*cb00*/  FMUL.FTZ R14, R0.reuse, R146 ;  /* 0x00000092000e7220 */ /* 0x040fe80000410000 */
[C---:B------:R-:W-:Y:S02]  /*cb10*/  FMUL.FTZ R15, R0.reuse, R147 ;  /* 0x00000093000f7220 */ /* 0x040fe40000410000 */
[----:B------:R-:W1:Y:S01]  /*cb20*/  LDSM.16.MT88.4 R144, [R193+0x2100] ;  /* 0x00210000c190783b */ /* 0x000e620000004200 */
[C---:B------:R-:W-:Y:S02]  /*cb30*/  FMUL.FTZ R94, R0.reuse, R94 ;  /* 0x0000005e005e7220 */ /* 0x040fe40000410000 */
[----:B------:R-:W-:Y:S02]  /*cb40*/  FMUL.FTZ R95, R0, R95 ;  /* 0x0000005f005f7220 */ /* 0x000fe40000410000 */
[C---:B------:R-:W-:Y:S03]  /*cb50*/  HMMA.16816.F32 R12, R136.reuse, R20, R12 ;  /* 0x00000014880c723c */ /* 0x040fe6000000180c */
[C---:B------:R-:W-:Y:S02]  /*cb60*/  FMUL.FTZ R96, R2.reuse, R96 ;  /* 0x0000006002607220 */ /* 0x040fe40000410000 */
[C---:B------:R-:W-:Y:S02]  /*cb70*/  FMUL.FTZ R97, R2.reuse, R97 ;  /* 0x0000006102617220 */ /* 0x040fe40000410000 */
[C---:B------:R-:W-:Y:S01]  /*cb80*/  FMUL.FTZ R20, R2.reuse, R152 ;  /* 0x0000009802147220 */ /* 0x040fe20000410000 */
[C---:B------:R-:W-:Y:S04]  /*cb90*/  HMMA.16816.F32 R16, R136.reuse, R22, R16 ;  /* 0x000000168810723c */ /* 0x040fe80000001810 */
[----:B------:R-:W-:Y:S02]  /*cba0*/  FMUL.FTZ R21, R2, R153 ;  /* 0x0000009902157220 */ /* 0x000fe40000410000 */
[----:B--2---:R-:W-:Y:S02]  /*cbb0*/  FFMA.FTZ R134, R190, c[0x0][0x2d0], -R169 ;  /* 0x0000b400be867a23 */ /* 0x004fe400000108a9 */
[C---:B------:R-:W-:Y:S02]  /*cbc0*/  FMUL.FTZ R22, R0.reuse, R154 ;  /* 0x0000009a00167220 */ /* 0x040fe40000410000 */
[----:B------:R2:W5:Y:S02]  /*cbd0*/  MUFU.EX2 R222, R134 ;  /* 0x0000008600de7308 */ /* 0x0005640000000800 */
[C---:B------:R-:W-:Y:S02]  /*cbe0*/  FMUL.FTZ R23, R0.reuse, R155 ;  /* 0x0000009b00177220 */ /* 0x040fe40000410000 */
[----:B------:R-:W-:Y:S01]  /*cbf0*/  LDSM.16.MT88.4 R152, [R196+0x900] ;  /* 0x00090000c498783b */ /* 0x000fe20000004200 */
        /* <DEDUP_REMOVED lines=8> */
[C---:B------:R-:W-:Y:S02]  /*cc80*/  FMUL.FTZ R102, R0.reuse, R102 ;  /* 0x0000006600667220 */ /* 0x040fe40000410000 */
[C---:B------:R-:W-:Y:S04]  /*cc90*/  FMUL.FTZ R30, R0.reuse, R162 ;  /* 0x000000a2001e7220 */ /* 0x040fe80000410000 */
[C---:B------:R-:W-:Y:S02]  /*cca0*/  FMUL.FTZ R31, R0.reuse, R163 ;  /* 0x000000a3001f7220 */ /* 0x040fe40000410000 */
[----:B------:R-:W-:Y:S01]  /*ccb0*/  LDSM.16.MT88.4 R160, [R196+0x1900] ;  /* 0x00190000c4a0783b */ /* 0x000fe20000004200 */
[----:B------:R-:W-:Y:S02]  /*ccc0*/  FMUL.FTZ R103, R0, R103 ;  /* 0x0000006700677220 */ /* 0x000fe40000410000 */
[C---:B------:R-:W-:Y:S02]  /*ccd0*/  FMUL.FTZ R104, R2.reuse, R104 ;  /* 0x0000006802687220 */ /* 0x040fe40000410000 */
        /* <DEDUP_REMOVED lines=11> */
[C---:B------:R-:W-:Y:S01]  /*cd90*/  HMMA.16816.F32 R40, R136.reuse, R146, R40 ;  /* 0x000000928828723c */ /* 0x040fe20000001828 */
[----:B------:R-:W1:Y:S03]  /*cda0*/  LDSM.16.MT88.4 R144, [R195+0x2100] ;  /* 0x00210000c390783b */ /* 0x000e660000004200 */
[C---:B------:R-:W-:Y:S02]  /*cdb0*/  FMUL.FTZ R112, R2.reuse, R112 ;  /* 0x0000007002707220 */ /* 0x040fe40000410000 */
[----:B------:R-:W-:Y:S02]  /*cdc0*/  FMUL.FTZ R113, R2, R113 ;  /* 0x0000007102717220 */ /* 0x000fe40000410000 */
[C---:B------:R-:W-:Y:S04]  /*cdd0*/  HMMA.16816.F32 R44, R136.reuse, R148, R44 ;  /* 0x00000094882c723c */ /* 0x040fe8000000182c */
[C---:B------:R-:W-:Y:S02]  /*cde0*/  FMUL.FTZ R114, R0.reuse, R114 ;  /* 0x0000007200727220 */ /* 0x040fe40000410000 */
[----:B------:R-:W-:Y:S02]  /*cdf0*/  FMUL.FTZ R115, R0, R115 ;  /* 0x0000007300737220 */ /* 0x000fe40000410000 */
[C---:B------:R-:W-:Y:S01]  /*ce00*/  HMMA.16816.F32 R48, R136.reuse, R150, R48 ;  /* 0x000000968830723c */ /* 0x040fe20000001830 */
[----:B------:R-:W2:Y:S03]  /*ce10*/  LDSM.16.MT88.4 R148, [R193+0x4100] ;  /* 0x00410000c194783b */ /* 0x000ea60000004200 */
        /* <DEDUP_REMOVED lines=18> */
[C---:B--2---:R-:W-:Y:S04]  /*cf40*/  HMMA.16816.F32 R68, R136.reuse, R148, R68 ;  /* 0x000000948844723c */ /* 0x044fe80000001844 */
[C---:B------:R-:W-:Y:S02]  /*cf50*/  FMUL.FTZ R128, R2.reuse, R128 ;  /* 0x0000008002807220 */ /* 0x040fe40000410000 */
[----:B------:R-:W-:Y:S02]  /*cf60*/  FMUL.FTZ R129, R2, R129 ;  /* 0x0000008102817220 */ /* 0x000fe40000410000 */
[C---:B------:R-:W-:Y:S01]  /*cf70*/  HMMA.16816.F32 R72, R136.reuse, R150, R72 ;  /* 0x000000968848723c */ /* 0x040fe20000001848 */
[----:B------:R-:W2:Y:S03]  /*cf80*/  LDSM.16.MT88.4 R148, [R195+0x4100] ;  /* 0x00410000c394783b */ /* 0x000ea60000004200 */
[C---:B------:R-:W-:Y:S02]  /*cf90*/  FMUL.FTZ R130, R0.reuse, R130 ;  /* 0x0000008200827220 */ /* 0x040fe40000410000 */
[----:B------:R-:W-:Y:S02]  /*cfa0*/  FMUL.FTZ R131, R0, R131 ;  /* 0x0000008300837220 */ /* 0x000fe40000410000 */
[----:B------:R-:W-:Y:S01]  /*cfb0*/  FFMA.FTZ R134, R191, c[0x0][0x2d0], -R133 ;  /* 0x0000b400bf867a23 */ /* 0x000fe20000010885 */
[C---:B---3--:R-:W-:Y:S03]  /*cfc0*/  HMMA.16816.F32 R76, R136.reuse, R140, R76 ;  /* 0x0000008c884c723c */ /* 0x048fe6000000184c */
[----:B------:R3:W2:Y:S01]  /*cfd0*/  MUFU.EX2 R182, R134 ;  /* 0x0000008600b67308 */ /* 0x0006a20000000800 */
[----:B------:R-:W-:Y:S02]  /*cfe0*/  FFMA.FTZ R2, R2, R227, R240 ;  /* 0x000000e302027223 */ /* 0x000fe400000100f0 */
[----:B------:R-:W-:Y:S02]  /*cff0*/  FFMA.FTZ R0, R0, R226, R185 ;  /* 0x000000e200007223 */ /* 0x000fe400000100b9 */
[C---:B------:R-:W-:Y:S01]  /*d000*/  HMMA.16816.F32 R80, R136.reuse, R142, R80 ;  /* 0x0000008e8850723c */ /* 0x040fe20000001850 */
[----:B------:R-:W5:Y:S03]  /*d010*/  LDSM.16.MT88.4 R140, [R193+0x6100] ;  /* 0x00610000c18c783b */ /* 0x000f660000004200 */
[----:B------:R-:W-:Y:S02]  /*d020*/  FADD.FTZ R2, R243, R2 ;  /* 0x00000002f3027221 */ /* 0x000fe40000010000 */
[----:B------:R-:W-:Y:S02]  /*d030*/  FADD.FTZ R0, R188, R0 ;  /* 0x00000000bc007221 */ /* 0x000fe40000010000 */
[C---:B-1----:R-:W-:Y:S04]  /*d040*/  HMMA.16816.F32 R84, R136.reuse, R144, R84 ;  /* 0x000000908854723c */ /* 0x042fe80000001854 */
[----:B------:R-:W-:Y:S02]  /*d050*/  FADD.FTZ R2, R242, R2 ;  /* 0x00000002f2027221 */ /* 0x000fe40000010000 */
[----:B------:R-:W-:Y:S02]  /*d060*/  FADD.FTZ R0, R187, R0 ;  /* 0x00000000bb007221 */ /* 0x000fe40000010000 */
[C---:B------:R-:W-:Y:S01]  /*d070*/  HMMA.16816.F32 R88, R136.reuse, R146, R88 ;  /* 0x000000928858723c */ /* 0x040fe20000001858 */
[----:B------:R-:W1:Y:S03]  /*d080*/  LDSM.16.MT88.4 R144, [R194+0x6100] ;  /* 0x00610000c290783b */ /* 0x000e660000004200 */
[----:B---3--:R-:W-:Y:S02]  /*d090*/  FFMA.FTZ R134, R221, c[0x0][0x2d0], -R133 ;  /* 0x0000b400dd867a23 */ /* 0x008fe40000010885 */
[----:B------:R-:W-:Y:S02]  /*d0a0*/  FADD.FTZ R2, R241, R2 ;  /* 0x00000002f1027221 */ /* 0x000fe40000010000 */
[C---:B--2---:R-:W-:Y:S01]  /*d0b0*/  HMMA.16816.F32 R92, R136.reuse, R148, R92 ;  /* 0x00000094885c723c */ /* 0x044fe2000000185c */
[----:B------:R2:W3:Y:S03]  /*d0c0*/  MUFU.EX2 R181, R134 ;  /* 0x0000008600b57308 */ /* 0x0004e60000000800 */
[----:B------:R-:W-:Y:S02]  /*d0d0*/  FADD.FTZ R2, R225, R2 ;  /* 0x00000002e1027221 */ /* 0x000fe40000010000 */
[----:B------:R-:W-:Y:S02]  /*d0e0*/  FADD.FTZ R0, R186, R0 ;  /* 0x00000000ba007221 */ /* 0x000fe40000010000 */
[C---:B------:R-:W-:Y:S01]  /*d0f0*/  HMMA.16816.F32 R96, R136.reuse, R150, R96 ;  /* 0x000000968860723c */ /* 0x040fe20000001860 */
[----:B------:R-:W3:Y:S03]  /*d100*/  LDSM.16.MT88.4 R148, [R196+0x6100] ;  /* 0x00610000c494783b */ /* 0x000ee60000004200 */
[----:B------:R-:W-:Y:S02]  /*d110*/  FADD.FTZ R2, R224, R2 ;  /* 0x00000002e0027221 */ /* 0x000fe40000010000 */
[----:B------:R-:W-:Y:S02]  /*d120*/  FADD.FTZ R0, R184, R0 ;  /* 0x00000000b8007221 */ /* 0x000fe40000010000 */
[----:B----4-:R-:W-:Y:S01]  /*d130*/  FADD.FTZ R2, R223, R2 ;  /* 0x00000002df027221 */ /* 0x010fe20000010000 */
[C---:B-----5:R-:W-:Y:S03]  /*d140*/  HMMA.16816.F32 R100, R136.reuse, R140, R100 ;  /* 0x0000008c8864723c */ /* 0x060fe60000001864 */
[----:B------:R-:W-:Y:S02]  /*d150*/  FADD.FTZ R2, R222, R2 ;  /* 0x00000002de027221 */ /* 0x000fe40000010000 */
[----:B------:R-:W-:Y:S03]  /*d160*/  FADD.FTZ R0, R183, R0 ;  /* 0x00000000b7007221 */ /* 0x000fe60000010000 */
[C---:B------:R-:W-:Y:S01]  /*d170*/  HMMA.16816.F32 R104, R136.reuse, R142, R104 ;  /* 0x0000008e8868723c */ /* 0x040fe20000001868 */
[----:B------:R-:W4:Y:S03]  /*d180*/  LDSM.16.MT88.4 R140, [R195+0x6100] ;  /* 0x00610000c38c783b */ /* 0x000f260000004200 */
[--C-:B--2---:R-:W-:Y:S02]  /*d190*/  FFMA.FTZ R134, R244, c[0x0][0x2d0], -R169.reuse ;  /* 0x0000b400f4867a23 */ /* 0x104fe400000108a9 */
[----:B------:R-:W-:Y:S02]  /*d1a0*/  FADD.FTZ R0, R182, R0 ;  /* 0x00000000b6007221 */ /* 0x000fe40000010000 */
[C---:B-1----:R-:W-:Y:S01]  /*d1b0*/  HMMA.16816.F32 R108, R136.reuse, R144, R108 ;  /* 0x00000090886c723c */ /* 0x042fe2000000186c */
[----:B------:R1:W2:Y:S03]  /*d1c0*/  MUFU.EX2 R221, R134 ;  /* 0x0000008600dd7308 */ /* 0x0002a60000000800 */
[----:B---3--:R-:W-:Y:S04]  /*d1d0*/  FADD.FTZ R0, R181, R0 ;  /* 0x00000000b5007221 */ /* 0x008fe80000010000 */
[C---:B------:R-:W-:Y:S01]  /*d1e0*/  HMMA.16816.F32 R112, R136.reuse, R146, R112 ;  /* 0x000000928870723c */ /* 0x040fe20000001870 */
[----:B------:R-:W3:Y:S07]  /*d1f0*/  LDSM.16.MT88.4 R144, [R193+0x900] ;  /* 0x00090000c190783b */ /* 0x000eee0000004200 */
[C---:B------:R-:W-:Y:S08]  /*d200*/  HMMA.16816.F32 R116, R136.reuse, R148, R116 ;  /* 0x000000948874723c */ /* 0x040ff00000001874 */
[C---:B------:R-:W-:Y:S01]  /*d210*/  HMMA.16816.F32 R120, R136.reuse, R150, R120 ;  /* 0x000000968878723c */ /* 0x040fe20000001878 */
[----:B------:R-:W5:Y:S03]  /*d220*/  LDSM.16.MT88.4 R148, [R194+0x900] ;  /* 0x00090000c294783b */ /* 0x000f660000004200 */
[----:B-1----:R-:W-:Y:S02]  /*d230*/  FFMA.FTZ R134, R245, c[0x0][0x2d0], -R169 ;  /* 0x0000b400f5867a23 */ /* 0x002fe400000108a9 */
[----:B--2---:R-:W-:Y:S02]  /*d240*/  FADD.FTZ R2, R221, R2 ;  /* 0x00000002dd027221 */ /* 0x004fe40000010000 */
[----:B------:R1:W2:Y:S01]  /*d250*/  MUFU.EX2 R191, R134 ;  /* 0x0000008600bf7308 */ /* 0x0002a20000000800 */
[C---:B----4-:R-:W-:Y:S08]  /*d260*/  HMMA.16816.F32 R124, R136.reuse, R140, R124 ;  /* 0x0000008c887c723c */ /* 0x050ff0000000187c */
[----:B------:R-:W-:Y:S01]  /*d270*/  HMMA.16816.F32 R128, R136, R142, R128 ;  /* 0x0000008e8880723c */ /* 0x000fe20000001880 */
[----:B------:R-:W4:Y:S06]  /*d280*/  LDSM.16.MT88.4 R140, [R195+0x900] ;  /* 0x00090000c38c783b */ /* 0x000f2c0000004200 */
[----:B------:R-:W-:Y:S02]  /*d290*/  F2FP.PACK_AB R136, R224, R225 ;  /* 0x000000e1e088723e */ /* 0x000fe400000000ff */
[----:B------:R-:W-:Y:S03]  /*d2a0*/  F2FP.PACK_AB R137, R183, R184 ;  /* 0x000000b8b789723e */ /* 0x000fe600000000ff */
[----:B------:R-:W-:Y:S02]  /*d2b0*/  F2FP.PACK_AB R138, R222, R223 ;  /* 0x000000dfde8a723e */ /* 0x000fe400000000ff */
[----:B------:R-:W-:Y:S01]  /*d2c0*/  F2FP.PACK_AB R139, R181, R182 ;  /* 0x000000b6b58b723e */ /* 0x000fe200000000ff */
[--C-:B-1----:R-:W-:Y:S02]  /*d2d0*/  FFMA.FTZ R134, R246, c[0x0][0x2d0], -R133.reuse ;  /* 0x0000b400f6867a23 */ /* 0x102fe40000010885 */
[----:B--2---:R-:W-:Y:S02]  /*d2e0*/  FADD.FTZ R2, R191, R2 ;  /* 0x00000002bf027221 */ /* 0x004fe40000010000 */
[----:B------:R1:W2:Y:S02]  /*d2f0*/  MUFU.EX2 R177, R134 ;  /* 0x0000008600b17308 */ /* 0x0002a40000000800 */
[C---:B---3--:R-:W-:Y:S08]  /*d300*/  HMMA.16816.F32 R4, R136.reuse, R144, R4 ;  /* 0x000000908804723c */ /* 0x048ff00000001804 */
[C---:B------:R-:W-:Y:S01]  /*d310*/  HMMA.16816.F32 R8, R136.reuse, R146, R8 ;  /* 0x000000928808723c */ /* 0x040fe20000001808 */
[----:B------:R-:W3:Y:S07]  /*d320*/  LDSM.16.MT88.4 R144, [R193+0x2900] ;  /* 0x00290000c190783b */ /* 0x000eee0000004200 */
[C---:B-----5:R-:W-:Y:S04]  /*d330*/  HMMA.16816.F32 R12, R136.reuse, R148, R12 ;  /* 0x00000094880c723c */ /* 0x060fe8000000180c */
[----:B-1----:R-:W-:Y:S04]  /*d340*/  FFMA.FTZ R134, R247, c[0x0][0x2d0], -R133 ;  /* 0x0000b400f7867a23 */ /* 0x002fe80000010885 */
[C---:B------:R-:W-:Y:S01]  /*d350*/  HMMA.16816.F32 R16, R136.reuse, R150, R16 ;  /* 0x000000968810723c */ /* 0x040fe20000001810 */
[----:B------:R-:W1:Y:S01]  /*d360*/  LDSM.16.MT88.4 R148, [R196+0x2900] ;  /* 0x00290000c494783b */ /* 0x000e620000004200 */
[----:B------:R5:W3:Y:S02]  /*d370*/  MUFU.EX2 R176, R134 ;  /* 0x0000008600b07308 */ /* 0x000ae40000000800 */
[----:B--2---:R-:W-:Y:S04]  /*d380*/  FADD.FTZ R0, R177, R0 ;  /* 0x00000000b1007221 */ /* 0x004fe80000010000 */
[C---:B------:R-:W-:Y:S08]  /*d390*/  HMMA.16816.F32 R20, R136.reuse, R152, R20 ;  /* 0x000000988814723c */ /* 0x040ff00000001814 */
[C---:B------:R-:W-:Y:S01]  /*d3a0*/  HMMA.16816.F32 R24, R136.reuse, R154, R24 ;  /* 0x0000009a8818723c */ /* 0x040fe20000001818 */
[----:B------:R-:W2:Y:S07]  /*d3b0*/  LDSM.16.MT88.4 R152, [R195+0x2900] ;  /* 0x00290000c398783b */ /* 0x000eae0000004200 */
[C---:B----4-:R-:W-:Y:S04]  /*d3c0*/  HMMA.16816.F32 R28, R136.reuse, R140, R28 ;  /* 0x0000008c881c723c */ /* 0x050fe8000000181c */
[--C-:B-----5:R-:W-:Y:S02]  /*d3d0*/  FFMA.FTZ R134, R248, c[0x0][0x2d0], -R169.reuse ;  /* 0x0000b400f8867a23 */ /* 0x120fe400000108a9 */
[----:B---3--:R-:W-:Y:S02]  /*d3e0*/  FADD.FTZ R0, R176, R0 ;  /* 0x00000000b0007221 */ /* 0x008fe40000010000 */
[C---:B------:R-:W-:Y:S01]  /*d3f0*/  HMMA.16816.F32 R32, R136.reuse, R142, R32 ;  /* 0x0000008e8820723c */ /* 0x040fe20000001820 */
[----:B------:R-:W3:Y:S01]  /*d400*/  LDSM.16.MT88.4 R140, [R193+0x4900] ;  /* 0x00490000c18c783b */ /* 0x000ee20000004200 */
[----:B------:R4:W5:Y:S06]  /*d410*/  MUFU.EX2 R190, R134 ;  /* 0x0000008600be7308 */ /* 0x00096c0000000800 */
[C---:B------:R-:W-:Y:S08]  /*d420*/  HMMA.16816.F32 R36, R136.reuse, R144, R36 ;  /* 0x000000908824723c */ /* 0x040ff00000001824 */
[C---:B------:R-:W-:Y:S01]  /*d430*/  HMMA.16816.F32 R40, R136.reuse, R146, R40 ;  /* 0x000000928828723c */ /* 0x040fe20000001828 */
[----:B------:R-:W3:Y:S07]  /*d440*/  LDSM.16.MT88.4 R144, [R194+0x4900] ;  /* 0x00490000c290783b */ /* 0x000eee0000004200 */
[C---:B------:R-:W-:Y:S04]  /*d450*/  HMMA.16816.F32 R44, R136.reuse, R156, R44 ;  /* 0x0000009c882c723c */ /* 0x040fe8000000182c */
[----:B----4-:R-:W-:Y:S02]  /*d460*/  FFMA.FTZ R134, R249, c[0x0][0x2d0], -R169 ;  /* 0x0000b400f9867a23 */ /* 0x010fe400000108a9 */
[----:B-----5:R-:W-:Y:S02]  /*d470*/  FADD.FTZ R2, R190, R2 ;  /* 0x00000002be027221 */ /* 0x020fe40000010000 */
[C---:B------:R-:W-:Y:S01]  /*d480*/  HMMA.16816.F32 R48, R136.reuse, R158, R48 ;  /* 0x0000009e8830723c */ /* 0x040fe20000001830 */
[----:B------:R-:W4:Y:S01]  /*d490*/  LDSM.16.MT88.4 R156, [R196+0x4900] ;  /* 0x00490000c49c783b */ /* 0x000f220000004200 */
[----:B------:R5:W3:Y:S06]  /*d4a0*/  MUFU.EX2 R189, R134 ;  /* 0x0000008600bd7308 */ /* 0x000aec0000000800 */
[C---:B-1----:R-:W-:Y:S08]  /*d4b0*/  HMMA.16816.F32 R52, R136.reuse, R148, R52 ;  /* 0x000000948834723c */ /* 0x042ff00000001834 */
[C---:B------:R-:W-:Y:S01]  /*d4c0*/  HMMA.16816.F32 R56, R136.reuse, R150, R56 ;  /* 0x000000968838723c */ /* 0x040fe20000001838 */
[----:B------:R-:W1:Y:S07]  /*d4d0*/  LDSM.16.MT88.4 R148, [R195+0x4900] ;  /* 0x00490000c394783b */ /* 0x000e6e0000004200 */
[C---:B--2---:R-:W-:Y:S04]  /*d4e0*/  HMMA.16816.F32 R60, R136.reuse, R152, R60 ;  /* 0x00000098883c723c */ /* 0x044fe8000000183c */
[--C-:B-----5:R-:W-:Y:S02]  /*d4f0*/  FFMA.FTZ R134, R250, c[0x0][0x2d0], -R133.reuse ;  /* 0x0000b400fa867a23 */ /* 0x120fe40000010885 */
[----:B---3--:R-:W-:Y:S02]  /*d500*/  FADD.FTZ R2, R189, R2 ;  /* 0x00000002bd027221 */ /* 0x008fe40000010000 */
[C---:B------:R-:W-:Y:S01]  /*d510*/  HMMA.16816.F32 R64, R136.reuse, R154, R64 ;  /* 0x0000009a8840723c */ /* 0x040fe20000001840 */
[----:B------:R-:W-:Y:S01]  /*d520*/  LDSM.16.MT88.4 R152, [R196+0x6900] ;  /* 0x00690000c498783b */ /* 0x000fe20000004200 */
[----:B------:R2:W3:Y:S06]  /*d530*/  MUFU.EX2 R175, R134 ;  /* 0x0000008600af7308 */ /* 0x0004ec0000000800 */
[C---:B------:R-:W-:Y:S08]  /*d540*/  HMMA.16816.F32 R68, R136.reuse, R140, R68 ;  /* 0x0000008c8844723c */ /* 0x040ff00000001844 */
[C---:B------:R-:W-:Y:S01]  /*d550*/  HMMA.16816.F32 R72, R136.reuse, R142, R72 ;  /* 0x0000008e8848723c */ /* 0x040fe20000001848 */
[----:B------:R-:W5:Y:S07]  /*d560*/  LDSM.16.MT88.4 R140, [R193+0x6900] ;  /* 0x00690000c18c783b */ /* 0x000f6e0000004200 */
[C---:B------:R-:W-:Y:S04]  /*d570*/  HMMA.16816.F32 R76, R136.reuse, R144, R76 ;  /* 0x00000090884c723c */ /* 0x040fe8000000184c */
[----:B--2---:R-:W-:Y:S02]  /*d580*/  FFMA.FTZ R134, R251, c[0x0][0x2d0], -R133 ;  /* 0x0000b400fb867a23 */ /* 0x004fe40000010885 */
[----:B---3--:R-:W-:Y:S02]  /*d590*/  FADD.FTZ R0, R175, R0 ;  /* 0x00000000af007221 */ /* 0x008fe40000010000 */
[C---:B------:R-:W-:Y:S01]  /*d5a0*/  HMMA.16816.F32 R80, R136.reuse, R146, R80 ;  /* 0x000000928850723c */ /* 0x040fe20000001850 */
[----:B------:R-:W2:Y:S01]  /*d5b0*/  LDSM.16.MT88.4 R144, [R194+0x6900] ;  /* 0x00690000c290783b */ /* 0x000ea20000004200 */
[----:B------:R3:W3:Y:S06]  /*d5c0*/  MUFU.EX2 R174, R134 ;  /* 0x0000008600ae7308 */ /* 0x0006ec0000000800 */
[C---:B----4-:R-:W-:Y:S08]  /*d5d0*/  HMMA.16816.F32 R84, R136.reuse, R156, R84 ;  /* 0x0000009c8854723c */ /* 0x050ff00000001854 */
[C---:B------:R-:W-:Y:S01]  /*d5e0*/  HMMA.16816.F32 R88, R136.reuse, R158, R88 ;  /* 0x0000009e8858723c */ /* 0x040fe20000001858 */
[----:B------:R-:W-:Y:S07]  /*d5f0*/  LDSM.16.MT88.4 R156, [R194+0x1100] ;  /* 0x00110000c29c783b */ /* 0x000fee0000004200 */
[C---:B-1----:R-:W-:Y:S04]  /*d600*/  HMMA.16816.F32 R92, R136.reuse, R148, R92 ;  /* 0x00000094885c723c */ /* 0x042fe8000000185c */
[--C-:B---3--:R-:W-:Y:S02]  /*d610*/  FFMA.FTZ R134, R170, c[0x0][0x2d0], -R169.reuse ;  /* 0x0000b400aa867a23 */ /* 0x108fe400000108a9 */
[----:B------:R-:W-:Y:S02]  /*d620*/  FADD.FTZ R0, R174, R0 ;  /* 0x00000000ae007221 */ /* 0x000fe40000010000 */
[C---:B------:R-:W-:Y:S01]  /*d630*/  HMMA.16816.F32 R96, R136.reuse, R150, R96 ;  /* 0x000000968860723c */ /* 0x040fe20000001860 */
[----:B------:R-:W1:Y:S01]  /*d640*/  LDSM.16.MT88.4 R148, [R195+0x6900] ;  /* 0x00690000c394783b */ /* 0x000e620000004200 */
[----:B------:R3:W4:Y:S06]  /*d650*/  MUFU.EX2 R180, R134 ;  /* 0x0000008600b47308 */ /* 0x00072c0000000800 */
[C---:B-----5:R-:W-:Y:S08]  /*d660*/  HMMA.16816.F32 R100, R136.reuse, R140, R100 ;  /* 0x0000008c8864723c */ /* 0x060ff00000001864 */
[C---:B------:R-:W-:Y:S01]  /*d670*/  HMMA.16816.F32 R104, R136.reuse, R142, R104 ;  /* 0x0000008e8868723c */ /* 0x040fe20000001868 */
[----:B------:R-:W5:Y:S07]  /*d680*/  LDSM.16.MT88.4 R140, [R193+0x1100] ;  /* 0x00110000c18c783b */ /* 0x000f6e0000004200 */
[C---:B--2---:R-:W-:Y:S04]  /*d690*/  HMMA.16816.F32 R108, R136.reuse, R144, R108 ;  /* 0x00000090886c723c */ /* 0x044fe8000000186c */
[----:B---3--:R-:W-:Y:S02]  /*d6a0*/  FFMA.FTZ R134, R171, c[0x0][0x2d0], -R169 ;  /* 0x0000b400ab867a23 */ /* 0x008fe400000108a9 */
[----:B----4-:R-:W-:Y:S02]  /*d6b0*/  FADD.FTZ R2, R180, R2 ;  /* 0x00000002b4027221 */ /* 0x010fe40000010000 */
[C---:B------:R-:W-:Y:S01]  /*d6c0*/  HMMA.16816.F32 R112, R136.reuse, R146, R112 ;  /* 0x000000928870723c */ /* 0x040fe20000001870 */
[----:B------:R-:W2:Y:S01]  /*d6d0*/  LDSM.16.MT88.4 R144, [R196+0x1100] ;  /* 0x00110000c490783b */ /* 0x000ea20000004200 */
[----:B------:R3:W4:Y:S06]  /*d6e0*/  MUFU.EX2 R179, R134 ;  /* 0x0000008600b37308 */ /* 0x00072c0000000800 */
[C---:B------:R-:W-:Y:S08]  /*d6f0*/  HMMA.16816.F32 R116, R136.reuse, R152, R116 ;  /* 0x000000988874723c */ /* 0x040ff00000001874 */
[C---:B------:R-:W-:Y:S01]  /*d700*/  HMMA.16816.F32 R120, R136.reuse, R154, R120 ;  /* 0x0000009a8878723c */ /* 0x040fe20000001878 */
[----:B------:R-:W-:Y:S07]  /*d710*/  LDSM.16.MT88.4 R152, [R194+0x3100] ;  /* 0x00310000c298783b */ /* 0x000fee0000004200 */
[C---:B-1----:R-:W-:Y:S04]  /*d720*/  HMMA.16816.F32 R124, R136.reuse, R148, R124 ;  /* 0x00000094887c723c */ /* 0x042fe8000000187c */
[--C-:B---3--:R-:W-:Y:S04]  /*d730*/  FFMA.FTZ R134, R252, c[0x0][0x2d0], -R133.reuse ;  /* 0x0000b400fc867a23 */ /* 0x108fe80000010885 */
[----:B------:R-:W-:Y:S01]  /*d740*/  HMMA.16816.F32 R128, R136, R150, R128 ;  /* 0x000000968880723c */ /* 0x000fe20000001880 */
[----:B------:R-:W1:Y:S01]  /*d750*/  LDSM.16.MT88.4 R148, [R195+0x1100] ;  /* 0x00110000c394783b */ /* 0x000e620000004200 */
[----:B------:R3:W-:Y:S05]  /*d760*/  MUFU.EX2 R173, R134 ;  /* 0x0000008600ad7308 */ /* 0x0007ea0000000800 */
[----:B------:R-:W-:Y:S02]  /*d770*/  F2FP.PACK_AB R136, R191, R221 ;  /* 0x000000ddbf88723e */ /* 0x000fe400000000ff */
[----:B------:R-:W-:Y:S03]  /*d780*/  F2FP.PACK_AB R137, R176, R177 ;  /* 0x000000b1b089723e */ /* 0x000fe600000000ff */
[----:B------:R-:W-:Y:S02]  /*d790*/  F2FP.PACK_AB R138, R189, R190 ;  /* 0x000000bebd8a723e */ /* 0x000fe400000000ff */
[----:B------:R-:W-:Y:S07]  /*d7a0*/  F2FP.PACK_AB R139, R174, R175 ;  /* 0x000000afae8b723e */ /* 0x000fee00000000ff */
[C---:B-----5:R-:W-:Y:S03]  /*d7b0*/  HMMA.16816.F32 R4, R136.reuse, R140, R4 ;  /* 0x0000008c8804723c */ /* 0x060fe60000001804 */
[--C-:B---3--:R-:W-:Y:S02]  /*d7c0*/  FFMA.FTZ R134, R172, c[0x0][0x2d0], -R133.reuse ;  /* 0x0000b400ac867a23 */ /* 0x108fe40000010885 */
[----:B------:R-:W-:Y:S03]  /*d7d0*/  FFMA.FTZ R133, R168, c[0x0][0x2d0], -R133 ;  /* 0x0000b400a8857a23 */ /* 0x000fe60000010885 */
[C---:B------:R-:W-:Y:S01]  /*d7e0*/  HMMA.16816.F32 R8, R136.reuse, R142, R8 ;  /* 0x0000008e8808723c */ /* 0x040fe20000001808 */
[----:B------:R-:W3:Y:S01]  /*d7f0*/  LDSM.16.MT88.4 R140, [R193+0x3100] ;  /* 0x00310000c18c783b */ /* 0x000ee20000004200 */
[----:B------:R5:W-:Y:S02]  /*d800*/  MUFU.EX2 R172, R134 ;  /* 0x0000008600ac7308 */ /* 0x000be40000000800 */
[----:B----4-:R-:W-:Y:S04]  /*d810*/  F2FP.PACK_AB R168, R179, R180 ;  /* 0x000000b4b3a8723e */ /* 0x010fe800000000ff */
[C---:B------:R-:W-:Y:S04]  /*d820*/  HMMA.16816.F32 R12, R136.reuse, R156, R12 ;  /* 0x0000009c880c723c */ /* 0x040fe8000000180c */
[----:B------:R-:W4:Y:S04]  /*d830*/  MUFU.EX2 R133, R133 ;  /* 0x0000008500857308 */ /* 0x000f280000000800 */
[C---:B------:R-:W-:Y:S01]  /*d840*/  HMMA.16816.F32 R16, R136.reuse, R158, R16 ;  /* 0x0000009e8810723c */ /* 0x040fe20000001810 */
[----:B------:R-:W3:Y:S07]  /*d850*/  LDSM.16.MT88.4 R156, [R196+0x3100] ;  /* 0x00310000c49c783b */ /* 0x000eee0000004200 */
[C---:B--2---:R-:W-:Y:S04]  /*d860*/  HMMA.16816.F32 R20, R136.reuse, R144, R20 ;  /* 0x000000908814723c */ /* 0x044fe80000001814 */
[--C-:B-----5:R-:W-:Y:S04]  /*d870*/  FFMA.FTZ R134, R238, c[0x0][0x2d0], -R169.reuse ;  /* 0x0000b400ee867a23 */ /* 0x120fe800000108a9 */
[C---:B------:R-:W-:Y:S01]  /*d880*/  HMMA.16816.F32 R24, R136.reuse, R146, R24 ;  /* 0x000000928818723c */ /* 0x040fe20000001818 */
[----:B------:R-:W2:Y:S01]  /*d890*/  LDSM.16.MT88.4 R144, [R195+0x3100] ;  /* 0x00310000c390783b */ /* 0x000ea20000004200 */
[----:B------:R5:W-:Y:S02]  /*d8a0*/  MUFU.EX2 R178, R134 ;  /* 0x0000008600b27308 */ /* 0x000be40000000800 */
[----:B----4-:R-:W-:Y:S04]  /*d8b0*/  F2FP.PACK_AB R171, R133, R135 ;  /* 0x0000008785ab723e */ /* 0x010fe800000000ff */
[C---:B-1----:R-:W-:Y:S08]  /*d8c0*/  HMMA.16816.F32 R28, R136.reuse, R148, R28 ;  /* 0x00000094881c723c */ /* 0x042ff0000000181c */
[C---:B------:R-:W-:Y:S01]  /*d8d0*/  HMMA.16816.F32 R32, R136.reuse, R150, R32 ;  /* 0x000000968820723c */ /* 0x040fe20000001820 */
[----:B------:R-:W-:Y:S07]  /*d8e0*/  LDSM.16.MT88.4 R148, [R194+0x5100] ;  /* 0x00510000c294783b */ /* 0x000fee0000004200 */
[C---:B---3--:R-:W-:Y:S04]  /*d8f0*/  HMMA.16816.F32 R36, R136.reuse, R140, R36 ;  /* 0x0000008c8824723c */ /* 0x048fe80000001824 */
[----:B-----5:R-:W-:Y:S01]  /*d900*/  FFMA.FTZ R134, R239, c[0x0][0x2d0], -R169 ;  /* 0x0000b400ef867a23 */ /* 0x020fe200000108a9 */
[----:B------:R-:W-:Y:S03]  /*d910*/  F2FP.PACK_AB R169, R172, R173 ;  /* 0x000000adaca9723e */ /* 0x000fe600000000ff */
[C---:B------:R-:W-:Y:S01]  /*d920*/  HMMA.16816.F32 R40, R136.reuse, R142, R40 ;  /* 0x0000008e8828723c */ /* 0x040fe20000001828 */
[----:B------:R-:W1:Y:S01]  /*d930*/  LDSM.16.MT88.4 R140, [R193+0x5100] ;  /* 0x00510000c18c783b */ /* 0x000e620000004200 */
[----:B------:R-:W3:Y:S06]  /*d940*/  MUFU.EX2 R134, R134 ;  /* 0x0000008600867308 */ /* 0x000eec0000000800 */
[C---:B------:R-:W-:Y:S08]  /*d950*/  HMMA.16816.F32 R44, R136.reuse, R152, R44 ;  /* 0x00000098882c723c */ /* 0x040ff0000000182c */
[C---:B------:R-:W-:Y:S01]  /*d960*/  HMMA.16816.F32 R48, R136.reuse, R154, R48 ;  /* 0x0000009a8830723c */ /* 0x040fe20000001830 */
[----:B------:R-:W4:Y:S07]  /*d970*/  LDSM.16.MT88.4 R152, [R196+0x5100] ;  /* 0x00510000c498783b */ /* 0x000f2e0000004200 */
[C---:B------:R-:W-:Y:S04]  /*d980*/  HMMA.16816.F32 R52, R136.reuse, R156, R52 ;  /* 0x0000009c8834723c */ /* 0x040fe80000001834 */
[----:B---3--:R-:W-:Y:S04]  /*d990*/  F2FP.PACK_AB R170, R134, R178 ;  /* 0x000000b286aa723e */ /* 0x008fe800000000ff */
        /* <DEDUP_REMOVED lines=11> */
[C---:B----4-:R-:W-:Y:S08]  /*da50*/  HMMA.16816.F32 R84, R136.reuse, R152, R84 ;  /* 0x000000988854723c */ /* 0x050ff00000001854 */
[C---:B------:R-:W-:Y:S01]  /*da60*/  HMMA.16816.F32 R88, R136.reuse, R154, R88 ;  /* 0x0000009a8858723c */ /* 0x040fe20000001858 */
[----:B------:R-:W4:Y:S07]  /*da70*/  LDSM.16.MT88.4 R152, [R195+0x7100] ;  /* 0x00710000c398783b */ /* 0x000f2e0000004200 */
[C---:B---3--:R-:W-:Y:S08]  /*da80*/  HMMA.16816.F32 R92, R136.reuse, R156, R92 ;  /* 0x0000009c885c723c */ /* 0x048ff0000000185c */
[C---:B------:R-:W-:Y:S01]  /*da90*/  HMMA.16816.F32 R96, R136.reuse, R158, R96 ;  /* 0x0000009e8860723c */ /* 0x040fe20000001860 */
[----:B------:R-:W-:Y:S07]  /*daa0*/  LDSM.16.MT88.4 R156, [R194+0x1900] ;  /* 0x00190000c29c783b */ /* 0x000fee0000004200 */
[C---:B-1----:R-:W-:Y:S08]  /*dab0*/  HMMA.16816.F32 R100, R136.reuse, R140, R100 ;  /* 0x0000008c8864723c */ /* 0x042ff00000001864 */
[C---:B------:R-:W-:Y:S01]  /*dac0*/  HMMA.16816.F32 R104, R136.reuse, R142, R104 ;  /* 0x0000008e8868723c */ /* 0x040fe20000001868 */
[----:B------:R-:W1:Y:S07]  /*dad0*/  LDSM.16.MT88.4 R140, [R193+0x1900] ;  /* 0x00190000c18c783b */ /* 0x000e6e0000004200 */
[C---:B------:R-:W-:Y:S08]  /*dae0*/  HMMA.16816.F32 R108, R136.reuse, R144, R108 ;  /* 0x00000090886c723c */ /* 0x040ff0000000186c */
[C---:B------:R-:W-:Y:S08]  /*daf0*/  HMMA.16816.F32 R112, R136.reuse, R146, R112 ;  /* 0x000000928870723c */ /* 0x040ff00000001870 */
[C---:B--2---:R-:W-:Y:S08]  /*db00*/  HMMA.16816.F32 R116, R136.reuse, R148, R116 ;  /* 0x000000948874723c */ /* 0x044ff00000001874 */
[C---:B------:R-:W-:Y:S08]  /*db10*/  HMMA.16816.F32 R120, R136.reuse, R150, R120 ;  /* 0x000000968878723c */ /* 0x040ff00000001878 */
[C---:B----4-:R-:W-:Y:S08]  /*db20*/  HMMA.16816.F32 R124, R136.reuse, R152, R124 ;  /* 0x00000098887c723c */ /* 0x050ff0000000187c */
[----:B------:R-:W-:Y:S08]  /*db30*/  HMMA.16816.F32 R128, R136, R154, R128 ;  /* 0x0000009a8880723c */ /* 0x000ff00000001880 */
[C---:B-1----:R-:W-:Y:S01]  /*db40*/  HMMA.16816.F32 R136, R168.reuse, R140, R4 ;  /* 0x0000008ca888723c */ /* 0x042fe20000001804 */
        /* <DEDUP_REMOVED lines=24> */
[C---:B-----5:R-:W-:Y:S08]  /*dcd0*/  HMMA.16816.F32 R68, R168.reuse, R20, R68 ;  /* 0x00000014a844723c */ /* 0x060ff00000001844 */
[C---:B------:R-:W-:Y:S01]  /*dce0*/  HMMA.16816.F32 R72, R168.reuse, R22, R72 ;  /* 0x00000016a848723c */ /* 0x040fe20000001848 */
[----:B------:R-:W5:Y:S07]  /*dcf0*/  LDSM.16.MT88.4 R20, [R194+0x7900] ;  /* 0x00790000c214783b */ /* 0x000f6e0000004200 */
[C---:B-1----:R-:W-:Y:S08]  /*dd00*/  HMMA.16816.F32 R76, R168.reuse, R4, R76 ;  /* 0x00000004a84c723c */ /* 0x042ff0000000184c */
[C---:B------:R-:W-:Y:S01]  /*dd10*/  HMMA.16816.F32 R80, R168.reuse, R6, R80 ;  /* 0x00000006a850723c */ /* 0x040fe20000001850 */
[----:B------:R-:W1:Y:S07]  /*dd20*/  LDSM.16.MT88.4 R4, [R196+0x7900] ;  /* 0x00790000c404783b */ /* 0x000e6e0000004200 */
[C---:B--2---:R-:W-:Y:S08]  /*dd30*/  HMMA.16816.F32 R84, R168.reuse, R8, R84 ;  /* 0x00000008a854723c */ /* 0x044ff00000001854 */
[C---:B------:R-:W-:Y:S01]  /*dd40*/  HMMA.16816.F32 R88, R168.reuse, R10, R88 ;  /* 0x0000000aa858723c */ /* 0x040fe20000001858 */
[----:B------:R-:W2:Y:S07]  /*dd50*/  LDSM.16.MT88.4 R8, [R195+0x7900] ;  /* 0x00790000c308783b */ /* 0x000eae0000004200 */
[C---:B---3--:R-:W-:Y:S01]  /*dd60*/  HMMA.16816.F32 R92, R168.reuse, R12, R92 ;  /* 0x0000000ca85c723c */ /* 0x048fe2000000185c */
[----:B------:R-:W3:Y:S07]  /*dd70*/  LDL R12, [R1+0x68] ;  /* 0x00006800010c7983 */ /* 0x000eee0000100800 */
[C---:B------:R-:W-:Y:S08]  /*dd80*/  HMMA.16816.F32 R96, R168.reuse, R14, R96 ;  /* 0x0000000ea860723c */ /* 0x040ff00000001860 */
[C---:B----4-:R-:W-:Y:S08]  /*dd90*/  HMMA.16816.F32 R100, R168.reuse, R16, R100 ;  /* 0x00000010a864723c */ /* 0x050ff00000001864 */
[C---:B------:R-:W-:Y:S08]  /*dda0*/  HMMA.16816.F32 R104, R168.reuse, R18, R104 ;  /* 0x00000012a868723c */ /* 0x040ff00000001868 */
[C---:B-----5:R-:W-:Y:S08]  /*ddb0*/  HMMA.16816.F32 R108, R168.reuse, R20, R108 ;  /* 0x00000014a86c723c */ /* 0x060ff0000000186c */
[C---:B------:R-:W-:Y:S08]  /*ddc0*/  HMMA.16816.F32 R112, R168.reuse, R22, R112 ;  /* 0x00000016a870723c */ /* 0x040ff00000001870 */
[C---:B-1----:R-:W-:Y:S07]  /*ddd0*/  HMMA.16816.F32 R116, R168.reuse, R4, R116 ;  /* 0x00000004a874723c */ /* 0x042fee0000001874 */
[----:B------:R-:W-:Y:S01]  /*dde0*/  FADD.FTZ R4, R173, R0 ;  /* 0x00000000ad047221 */ /* 0x000fe20000010000 */
[C---:B------:R-:W-:Y:S04]  /*ddf0*/  HMMA.16816.F32 R120, R168.reuse, R6, R120 ;  /* 0x00000006a878723c */ /* 0x040fe80000001878 */
[----:B------:R-:W-:Y:S02]  /*de00*/  FADD.FTZ R0, R179, R2 ;  /* 0x00000002b3007221 */ /* 0x000fe40000010000 */
[----:B------:R-:W-:Y:S02]  /*de10*/  FADD.FTZ R4, R172, R4 ;  /* 0x00000004ac047221 */ /* 0x000fe40000010000 */
[C---:B--2---:R-:W-:Y:S04]  /*de20*/  HMMA.16816.F32 R124, R168.reuse, R8, R124 ;  /* 0x00000008a87c723c */ /* 0x044fe8000000187c */
[----:B------:R-:W-:Y:S02]  /*de30*/  FADD.FTZ R2, R178, R0 ;  /* 0x00000000b2027221 */ /* 0x000fe40000010000 */
[----:B------:R-:W-:Y:S02]  /*de40*/  FADD.FTZ R0, R135, R4 ;  /* 0x0000000487007221 */ /* 0x000fe40000010000 */
[----:B------:R-:W-:Y:S04]  /*de50*/  HMMA.16816.F32 R128, R168, R10, R128 ;  /* 0x0000000aa880723c */ /* 0x000fe80000001880 */
[----:B------:R-:W-:Y:S01]  /*de60*/  FADD.FTZ R2, R134, R2 ;  /* 0x0000000286027221 */ /* 0x000fe20000010000 */
[----:B------:R-:W-:Y:S01]  /*de70*/  MOV R134, R3 ;  /* 0x0000000300867202 */ /* 0x000fe20000000f00 */
[----:B------:R-:W-:Y:S01]  /*de80*/  FADD.FTZ R0, R133, R0 ;  /* 0x0000000085007221 */ /* 0x000fe20000010000 */
[----:B------:R-:W-:Y:S02]  /*de90*/  MOV R133, R132 ;  /* 0x0000008400857202 */ /* 0x000fe40000000f00 */
[----:B------:R1:W-:Y:S04]  /*dea0*/  STL [R1+0x8], R2 ;  /* 0x0000080201007387 */ /* 0x0003e80000100800 */
[----:B------:R1:W-:Y:S01]  /*deb0*/  STL [R1+0xc], R0 ;  /* 0x00000c0001007387 */ /* 0x0003e20000100800 */
[----:B---3--:R-:W-:Y:S02]  /*dec0*/  ISETP.GT.AND P0, PT, R220, R12, PT ;  /* 0x0000000cdc00720c */ /* 0x008fe40003f04270 */
[----:B------:R-:W-:Y:S11]  /*ded0*/  MOV R220, R219 ;  /* 0x000000db00dc7202 */ /* 0x000ff60000000f00 */
[----:B-1----:R-:W-:-:S05]  /*dee0*/  @P0 BRA `(.L_x_900) ;  /* 0xffffc7a000000947 */ /* 0x002fca000383ffff */
.L_x_899:
[----:B------:R-:W-:-:S13]  /*def0*/  ISETP.GE.AND P0, PT, R219, R232, PT ;  /* 0x000000e8db00720c */ /* 0x000fda0003f06270 */
[----:B------:R-:W-:Y:S05]  /*df00*/  @!P0 BRA `(.L_x_901) ;  /* 0x000043c000008947 */ /* 0x000fea0003800000 */
[----:B------:R-:W2:Y:S01]  /*df10*/  LDL.64 R6, [R1+0x60] ;  /* 0x0000600001067983 */ /* 0x000ea20000100a00 */
[----:B------:R-:W-:-:S03]  /*df20*/  ULDC.64 UR4, c[0x0][0x208] ;  /* 0x0000820000047ab9 */ /* 0x000fc60000000a00 */
[----:B-1----:R-:W3:Y:S04]  /*df30*/  LDL.64 R4, [R1+0x48] ;  /* 0x0000480001047983 */ /* 0x002ee80000100a00 */
[----:B------:R-:W4:Y:S04]  /*df40*/  LDL.64 R10, [R1+0x58] ;  /* 0x00005800010a7983 */ /* 0x000f280000100a00 */
[----:B------:R-:W5:Y:S04]  /*df50*/  LDL.64 R8, [R1+0x50] ;  /* 0x0000500001087983 */ /* 0x000f680000100a00 */
[----:B------:R-:W4:Y:S01]  /*df60*/  LDL R0, [R1+0x6c] ;  /* 0x00006c0001007983 */ /* 0x000f220000100800 */
[----:B------:R-:W-:-:S05]  /*df70*/  IMAD.MOV.U32 R2, RZ, RZ, c[0x0][0x2c4] ;  /* 0x0000b100ff027624 */ /* 0x000fca00078e00ff */
[----:B------:R-:W-:Y:S01]  /*df80*/  ISETP.NE.AND P1, PT, R2, 0x1, PT ;  /* 0x000000010200780c */ /* 0x000fe20003f25270 */
[----:B------:R-:W-:Y:S01]  /*df90*/  IMAD.MOV.U32 R134, RZ, RZ, R3 ;  /* 0x000000ffff867224 */ /* 0x000fe200078e0003 */
[----:B------:R-:W-:Y:S01]  /*dfa0*/  MOV R133, R132 ;  /* 0x0000008400857202 */ /* 0x000fe20000000f00 */
[----:B------:R-:W-:Y:S02]  /*dfb0*/  USHF.L.U64.HI UR5, UR4, 0x5, UR5 ;  /* 0x0000000504057899 */ /* 0x000fe40008010205 */
[----:B------:R-:W-:Y:S01]  /*dfc0*/  USHF.L.U32 UR4, UR4, 0x5, URZ ;  /* 0x0000000504047899 */ /* 0x000fe2000800063f */
[----:B--2---:R-:W-:-:S05]  /*dfd0*/  IADD3 R240, P0, R6, 0x40, RZ ;  /* 0x0000004006f07810 */ /* 0x004fca0007f1e0ff */
[----:B---3--:R-:W-:Y:S01]  /*dfe0*/  IMAD.X R241, RZ, RZ, R5, P0 ;  /* 0x000000fffff17224 */ /* 0x008fe200000e0605 */
[----:B------:R-:W-:Y:S02]  /*dff0*/  IADD3 R238, P0, R6, 0x80, RZ ;  /* 0x0000008006ee7810 */ /* 0x000fe40007f1e0ff */
[----:B------:R-:W-:-:S03]  /*e000*/  MOV R4, R6 ;  /* 0x0000000600047202 */ /* 0x000fc60000000f00 */
[--C-:B------:R-:W-:Y:S01]  /*e010*/  IMAD.X R239, RZ, RZ, R5.reuse, P0 ;  /* 0x000000ffffef7224 */ /* 0x100fe200000e0605 */
[----:B------:R-:W-:Y:S01]  /*e020*/  IADD3 R236, P0, R6, 0xc0, RZ ;  /* 0x000000c006ec7810 */ /* 0x000fe20007f1e0ff */
[----:B------:R1:W-:Y:S04]  /*e030*/  STL.64 [R1+0x48], R4 ;  /* 0x0000480401007387 */ /* 0x0003e80000100a00 */
[----:B------:R-:W-:Y:S01]  /*e040*/  IMAD.X R237, RZ, RZ, R5, P0 ;  /* 0x000000ffffed7224 */ /* 0x000fe200000e0605 */
[----:B----4-:R-:W-:-:S04]  /*e050*/  IADD3 R251, P0, R10, 0x40, RZ ;  /* 0x000000400afb7810 */ /* 0x010fc80007f1e0ff */
[----:B-----5:R-:W-:Y:S02]  /*e060*/  IADD3.X R250, RZ, R9, RZ, P0, !PT ;  /* 0x00000009fffa7210 */ /* 0x020fe400007fe4ff */
[----:B------:R-:W-:-:S05]  /*e070*/  IADD3 R249, P0, R10, 0x80, RZ ;  /* 0x000000800af97810 */ /* 0x000fca0007f1e0ff */
[----:B------:R-:W-:Y:S01]  /*e080*/  IMAD.X R248, RZ, RZ, R9, P0 ;  /* 0x000000fffff87224 */ /* 0x000fe200000e0609 */
[----:B------:R-:W-:Y:S01]  /*e090*/  IADD3 R247, P0, R10, 0xc0, RZ ;  /* 0x000000c00af77810 */ /* 0x000fe20007f1e0ff */
[----:B------:R-:W-:-:S04]  /*e0a0*/  @P1 IMAD.HI.U32 R252, R0, c[0x0][0x2c8], RZ ;  /* 0x0000b20000fc1a27 */ /* 0x000fc800078e00ff */
[----:B------:R-:W-:Y:S02]  /*e0b0*/  IMAD.X R246, RZ, RZ, R9, P0 ;  /* 0x000000fffff67224 */ /* 0x000fe400000e0609 */
.L_x_910:
[----:B------:R-:W2:Y:S01]  /*e0c0*/  LDL.64 R8, [R1+0x48] ;  /* 0x0000480001087983 */ /* 0x000ea20000100a00 */
[----:B------:R-:W-:Y:S01]  /*e0d0*/  IMAD.MOV.U32 R3, RZ, RZ, 0x6 ;  /* 0x00000006ff037424 */ /* 0x000fe200078e00ff */
[----:B-1----:R-:W-:Y:S01]  /*e0e0*/  SHF.R.S32.HI R2, RZ, 0x1f, R219 ;  /* 0x0000001fff027819 */ /* 0x002fe200000114db */
[----:B------:R-:W-:Y:S01]  /*e0f0*/  IMAD.MOV.U32 R0, RZ, RZ, c[0x0][0x208] ;  /* 0x00008200ff007624 */ /* 0x000fe200078e00ff */
[----:B------:R-:W-:Y:S04]  /*e100*/  DEPBAR.LE SB0, 0x0 ;  /* 0x000080000000791a */ /* 0x000fe80000000000 */
[----:B------:R-:W3:Y:S01]  /*e110*/  LDL.64 R10, [R1+0x60] ;  /* 0x00006000010a7983 */ /* 0x000ee20000100a00 */
[----:B------:R-:W-:Y:S01]  /*e120*/  IMAD.MOV.U32 R16, RZ, RZ, c[0x0][0x208] ;  /* 0x00008200ff107624 */ /* 0x000fe200078e00ff */
[----:B------:R-:W-:Y:S04]  /*e130*/  SHF.L.U64.HI R0, R0, R3, c[0x0][0x20c] ;  /* 0x0000830000007619 */ /* 0x000fe80000010203 */
[----:B------:R-:W4:Y:S01]  /*e140*/  LDL.64 R244, [R1+0x58] ;  /* 0x0000580001f47983 */ /* 0x000f220000100a00 */
[----:B------:R-:W-:Y:S01]  /*e150*/  SHF.L.U32 R16, R16, 0x6, RZ ;  /* 0x0000000610107819 */ /* 0x000fe200000006ff */
[----:B------:R-:W-:Y:S04]  /*e160*/  IMAD R0, R0, R219, RZ ;  /* 0x000000db00007224 */ /* 0x000fe800078e02ff */
[----:B------:R-:W5:Y:S01]  /*e170*/  LDL.64 R242, [R1+0x50] ;  /* 0x0000500001f27983 */ /* 0x000f620000100a00 */
[-C--:B------:R-:W-:Y:S02]  /*e180*/  IMAD R0, R2, R16.reuse, R0 ;  /* 0x0000001002007224 */ /* 0x080fe400078e0200 */
[CC--:B------:R-:W-:Y:S03]  /*e190*/  IMAD.WIDE.U32 R2, R219.reuse, R16.reuse, R240 ;  /* 0x00000010db027225 */ /* 0x0c0fe600078e00f0 */
[----:B------:R-:W-:Y:S01]  /*e1a0*/  BAR.SYNC.DEFER_BLOCKING 0x0 ;  /* 0x0000000000007b1d */ /* 0x000fe20000010000 */
[CC--:B------:R-:W-:Y:S04]  /*e1b0*/  IMAD.WIDE.U32 R6, R219.reuse, R16.reuse, R238 ;  /* 0x00000010db067225 */ /* 0x0c0fe800078e00ee */
[----:B------:R-:W-:Y:S01]  /*e1c0*/  IMAD.IADD R3, R0, 0x1, R3 ;  /* 0x0000000100037824 */ /* 0x000fe200078e0203 */
        /* <DEDUP_REMOVED lines=8> */
[----:B------:R-:W4:Y:S01]  /*e250*/  LDL R135, [R1+0x70] ;  /* 0x0000700001877983 */ /* 0x000f220000100800 */
[-C--:B-12---:R-:W-:Y:S04]  /*e260*/  IMAD.WIDE.U32 R4, R219, R16.reuse, R8 ;  /* 0x00000010db047225 */ /* 0x086fe800078e0008 */
[----:B------:R-:W-:Y:S01]  /*e270*/  IMAD.IADD R5, R5, 0x1, R0 ;  /* 0x0000000105057824 */ /* 0x000fe200078e0200 */
[C---:B------:R-:W-:Y:S04]  /*e280*/  LEA R14, P0, R4.reuse, c[0x0][0x1f8], 0x1 ;  /* 0x00007e00040e7a11 */ /* 0x040fe800078008ff */
[----:B------:R-:W-:Y:S01]  /*e290*/  LEA.HI.X R15, R4, c[0x0][0x1fc], R5, 0x1, P0 ;  /* 0x00007f00040f7a11 */ /* 0x000fe200000f0c05 */
[----:B------:R-:W-:Y:S01]  /*e2a0*/  IMAD.IADD R4, R0, 0x1, R7 ;  /* 0x0000000100047824 */ /* 0x000fe200078e0207 */
[C---:B------:R-:W-:Y:S04]  /*e2b0*/  LEA R12, P0, R2.reuse, c[0x0][0x1f8], 0x1 ;  /* 0x00007e00020c7a11 */ /* 0x040fe800078008ff */
[----:B------:R-:W-:Y:S01]  /*e2c0*/  LEA.HI.X R13, R2, c[0x0][0x1fc], R3, 0x1, P0 ;  /* 0x00007f00020d7a11 */ /* 0x000fe200000f0c03 */
[CC--:B------:R-:W-:Y:S01]  /*e2d0*/  IMAD.WIDE.U32 R2, R219.reuse, R16.reuse, R236 ;  /* 0x00000010db027225 */ /* 0x0c0fe200078e00ec */
[C---:B------:R-:W-:Y:S01]  /*e2e0*/  LEA R230, P0, R6.reuse, c[0x0][0x1f8], 0x1 ;  /* 0x00007e0006e67a11 */ /* 0x040fe200078008ff */
[----:B-----5:R-:W2:Y:S03]  /*e2f0*/  LDL R242, [R1+0x40] ;  /* 0x0000400001f27983 */ /* 0x020ea60000100800 */
[----:B------:R-:W-:Y:S01]  /*e300*/  LEA.HI.X R231, R6, c[0x0][0x1fc], R4, 0x1, P0 ;  /* 0x00007f0006e77a11 */ /* 0x000fe200000f0c04 */
[C---:B------:R-:W-:Y:S01]  /*e310*/  IMAD.WIDE.U32 R4, R219.reuse, R16, UR4 ;  /* 0x00000004db047e25 */ /* 0x040fe2000f8e0010 */
[----:B------:R-:W-:Y:S02]  /*e320*/  LEA R228, P0, R2, c[0x0][0x1f8], 0x1 ;  /* 0x00007e0002e47a11 */ /* 0x000fe400078008ff */
[C---:B------:R-:W-:Y:S01]  /*e330*/  IADD3 R3, R0.reuse, R3, RZ ;  /* 0x0000000300037210 */ /* 0x040fe20007ffe0ff */
[----:B------:R-:W-:Y:S01]  /*e340*/  IMAD.IADD R0, R0, 0x1, R5 ;  /* 0x0000000100007824 */ /* 0x000fe200078e0205 */
[----:B------:R-:W-:Y:S02]  /*e350*/  LDSM.16.M88.4 R16, [R192+0x8900] ;  /* 0x00890000c010783b */ /* 0x000fe40000000200 */
[----:B------:R-:W-:Y:S02]  /*e360*/  LEA.HI.X R229, R2, c[0x0][0x1fc], R3, 0x1, P0 ;  /* 0x00007f0002e57a11 */ /* 0x000fe400000f0c03 */
[-C--:B---3--:R-:W-:Y:S05]  /*e370*/  IADD3 R2, P0, R10, R4.reuse, RZ ;  /* 0x000000040a027210 */ /* 0x088fea0007f1e0ff */
[----:B------:R-:W-:Y:S01]  /*e380*/  IMAD.X R3, R0, 0x1, R9, P0 ;  /* 0x0000000100037824 */ /* 0x000fe200000e0609 */
[C---:B------:R-:W-:Y:S01]  /*e390*/  LEA R226, P0, R2.reuse, c[0x0][0x1f8], 0x1 ;  /* 0x00007e0002e27a11 */ /* 0x040fe200078008ff */
[----:B------:R-:W1:Y:S03]  /*e3a0*/  LDSM.16.M88.4 R8, [R192+0x8100] ;  /* 0x00810000c008783b */ /* 0x000e660000000200 */
[----:B------:R-:W-:Y:S02]  /*e3b0*/  LEA.HI.X R227, R2, c[0x0][0x1fc], R3, 0x1, P0 ;  /* 0x00007f0002e37a11 */ /* 0x000fe400000f0c03 */
[-C--:B------:R-:W-:Y:S01]  /*e3c0*/  IADD3 R2, P0, R240, R4.reuse, RZ ;  /* 0x00000004f0027210 */ /* 0x080fe20007f1e0ff */
[----:B------:R-:W-:Y:S01]  /*e3d0*/  @!PT LDS RZ, [RZ] ;  /* 0x00000000fffff984 */ /* 0x000fe20000000800 */
[----:B------:R-:W-:Y:S01]  /*e3e0*/  @!PT LDS RZ, [RZ] ;  /* 0x00000000fffff984 */ /* 0x000fe20000000800 */
[----:B------:R-:W-:Y:S01]  /*e3f0*/  @!PT LDS RZ, [RZ] ;  /* 0x00000000fffff984 */ /* 0x000fe20000000800 */
[----:B------:R3:W-:Y:S04]  /*e400*/  LDGSTS.E.BYPASS.LTC128B.128 [R233+0x100], [R14.64], !P3 ;  /* 0x001000000ee97fae */ /* 0x0007e8000d901d48 */
[----:B------:R-:W-:Y:S01]  /*e410*/  IMAD.X R3, R0, 0x1, R241, P0 ;  /* 0x0000000100037824 */ /* 0x000fe200000e06f1 */
[C---:B------:R-:W-:Y:S01]  /*e420*/  LEA R224, P0, R2.reuse, c[0x0][0x1f8], 0x1 ;  /* 0x00007e0002e07a11 */ /* 0x040fe200078008ff */
[----:B------:R3:W-:Y:S03]  /*e430*/  LDGSTS.E.BYPASS.LTC128B.128 [R233+0x2100], [R12.64], !P6 ;  /* 0x021000000ce97fae */ /* 0x0007e6000f101d48 */
[----:B------:R-:W-:Y:S02]  /*e440*/  LEA.HI.X R225, R2, c[0x0][0x1fc], R3, 0x1, P0 ;  /* 0x00007f0002e17a11 */ /* 0x000fe400000f0c03 */
[-C--:B------:R-:W-:Y:S01]  /*e450*/  IADD3 R2, P0, R238, R4.reuse, RZ ;  /* 0x00000004ee027210 */ /* 0x080fe20007f1e0ff */
[----:B------:R5:W-:Y:S03]  /*e460*/  LDGSTS.E.BYPASS.LTC128B.128 [R233+0x4100], [R230.64], !P5 ;  /* 0x04100000e6e97fae */ /* 0x000be6000e901d48 */
[----:B------:R-:W-:Y:S02]  /*e470*/  IADD3.X R3, R0, R239, RZ, P0, !PT ;  /* 0x000000ef00037210 */ /* 0x000fe400007fe4ff */
[C---:B------:R-:W-:Y:S01]  /*e480*/  LEA R222, P0, R2.reuse, c[0x0][0x1f8], 0x1 ;  /* 0x00007e0002de7a11 */ /* 0x040fe200078008ff */
[----:B------:R3:W-:Y:S03]  /*e490*/  LDGSTS.E.BYPASS.LTC128B.128 [R233+0x6100], [R228.64], !P4 ;  /* 0x06100000e4e97fae */ /* 0x0007e6000e101d48 */
[----:B------:R-:W-:Y:S02]  /*e4a0*/  LEA.HI.X R223, R2, c[0x0][0x1fc], R3, 0x1, P0 ;  /* 0x00007f0002df7a11 */ /* 0x000fe400000f0c03 */
[----:B------:R-:W-:Y:S01]  /*e4b0*/  IADD3 R4, P0, R236, R4, RZ ;  /* 0x00000004ec047210 */ /* 0x000fe20007f1e0ff */
[----:B------:R3:W-:Y:S04]  /*e4c0*/  LDGSTS.E.BYPASS.LTC128B.128 [R233+0x1100], [R226.64], !P3 ;  /* 0x01100000e2e97fae */ /* 0x0007e8000d901d48 */
[----:B------:R-:W-:Y:S01]  /*e4d0*/  IMAD.X R0, R0, 0x1, R237, P0 ;  /* 0x0000000100007824 */ /* 0x000fe200000e06ed */
[C---:B------:R-:W-:Y:S01]  /*e4e0*/  LEA R220, P0, R4.reuse, c[0x0][0x1f8], 0x1 ;  /* 0x00007e0004dc7a11 */ /* 0x040fe200078008ff */
[----:B------:R4:W-:Y:S03]  /*e4f0*/  LDGSTS.E.BYPASS.LTC128B.128 [R233+0x3100], [R224.64], !P6 ;  /* 0x03100000e0e97fae */ /* 0x0009e6000f101d48 */
[----:B------:R-:W-:Y:S02]  /*e500*/  LEA.HI.X R221, R4, c[0x0][0x1fc], R0, 0x1, P0 ;  /* 0x00007f0004dd7a11 */ /* 0x000fe400000f0c00 */
[C---:B-1----:R-:W-:Y:S01]  /*e510*/  HMMA.16816.F32 R4, R32.reuse, R8, RZ ;  /* 0x000000082004723c */ /* 0x042fe200000018ff */
[----:B------:R1:W-:Y:S02]  /*e520*/  LDGSTS.E.BYPASS.LTC128B.128 [R233+0x5100], [R222.64], !P5 ;  /* 0x05100000dee97fae */ /* 0x0003e4000e901d48 */
[C---:B------:R-:W-:Y:S04]  /*e530*/  ISETP.GT.AND P0, PT, R219.reuse, R232, PT ;  /* 0x000000e8db00720c */ /* 0x040fe80003f04270 */
[----:B------:R1:W-:Y:S01]  /*e540*/  LDGSTS.E.BYPASS.LTC128B.128 [R233+0x7100], [R220.64], !P4 ;  /* 0x07100000dce97fae */ /* 0x0003e2000e101d48 */
[C---:B------:R-:W-:Y:S05]  /*e550*/  HMMA.16816.F32 R8, R32.reuse, R10, RZ ;  /* 0x0000000a2008723c */ /* 0x040fea00000018ff */
[----:B------:R-:W0:Y:S03]  /*e560*/  LDGDEPBAR ;  /* 0x00000000000079af */ /* 0x000e260000000000 */
[C---:B---3--:R-:W-:Y:S08]  /*e570*/  HMMA.16816.F32 R12, R32.reuse, R16, RZ ;  /* 0x00000010200c723c */ /* 0x048ff000000018ff */
[C---:B------:R-:W-:Y:S08]  /*e580*/  HMMA.16816.F32 R16, R32.reuse, R18, RZ ;  /* 0x000000122010723c */ /* 0x040ff000000018ff */
[C---:B------:R-:W-:Y:S08]  /*e590*/  HMMA.16816.F32 R20, R32.reuse, R24, RZ ;  /* 0x000000182014723c */ /* 0x040ff000000018ff */
[C---:B------:R-:W-:Y:S08]  /*e5a0*/  HMMA.16816.F32 R24, R32.reuse, R26, RZ ;  /* 0x0000001a2018723c */ /* 0x040ff000000018ff */
[C---:B------:R-:W-:Y:S07]  /*e5b0*/  HMMA.16816.F32 R28, R32.reuse, R168, RZ ;  /* 0x000000a8201c723c */ /* 0x040fee00000018ff */
[----:B------:R-:W-:Y:S01]  /*e5c0*/  @P0 IADD3 R168, R219, -0x1, RZ ;  /* 0xffffffffdba80810 */ /* 0x000fe20007ffe0ff */
[----:B------:R-:W-:Y:S04]  /*e5d0*/  HMMA.16816.F32 R32, R32, R170, RZ ;  /* 0x000000aa2020723c */ /* 0x000fe800000018ff */
[----:B------:R-:W-:Y:S03]  /*e5e0*/  @P0 SHF.R.S32.HI R0, RZ, 0x1f, R168 ;  /* 0x0000001fff000819 */ /* 0x000fe600000114a8 */
[----:B------:R-:W-:Y:S01]  /*e5f0*/  IMAD.MOV.U32 R171, RZ, RZ, c[0x0][0x1e0] ;  /* 0x00007800ffab7624 */ /* 0x000fe200078e00ff */
[C---:B------:R-:W-:Y:S05]  /*e600*/  HMMA.16816.F32 R4, R172.reuse, R176, R4 ;  /* 0x000000b0ac04723c */ /* 0x040fea0000001804 */
[----:B------:R-:W-:Y:S01]  /*e610*/  @P0 IMAD R0, R0, c[0x0][0x1e0], RZ ;  /* 0x0000780000000a24 */ /* 0x000fe200078e02ff */
[----:B------:R-:W-:Y:S02]  /*e620*/  SHF.L.U32 R171, R171, 0x5, RZ ;  /* 0x00000005abab7819 */ /* 0x000fe400000006ff */
[C---:B------:R-:W-:Y:S04]  /*e630*/  HMMA.16816.F32 R8, R172.reuse, R178, R8 ;  /* 0x000000b2ac08723c */ /* 0x040fe80000001808 */
[C---:B------:R-:W-:Y:S02]  /*e640*/  @P0 IMAD R0, R168.reuse, c[0x0][0x1e4], R0 ;  /* 0x00007900a8000a24 */ /* 0x040fe400078e0200 */
[----:B------:R-:W-:Y:S02]  /*e650*/  @P0 IMAD.WIDE.U32 R168, R168, c[0x0][0x1e0], RZ ;  /* 0x00007800a8a80a25 */ /* 0x000fe400078e00ff */
[C---:B------:R-:W-:Y:S04]  /*e660*/  HMMA.16816.F32 R12, R172.reuse, R180, R12 ;  /* 0x000000b4ac0c723c */ /* 0x040fe8000000180c */
[----:B------:R-:W-:Y:S02]  /*e670*/  @P0 IMAD.IADD R0, R169, 0x1, R0 ;  /* 0x00000001a9000824 */ /* 0x000fe400078e0200 */
[C---:B------:R-:W-:Y:S02]  /*e680*/  @P0 IMAD.SHL.U32 R2, R168.reuse, 0x40, RZ ;  /* 0x00000040a8020824 */ /* 0x040fe400078e00ff */
[C---:B------:R-:W-:Y:S04]  /*e690*/  HMMA.16816.F32 R16, R172.reuse, R182, R16 ;  /* 0x000000b6ac10723c */ /* 0x040fe80000001810 */
[----:B------:R-:W-:Y:S02]  /*e6a0*/  @P0 SHF.L.U64.HI R0, R168, 0x6, R0 ;  /* 0x00000006a8000819 */ /* 0x000fe40000010200 */
[----:B----4-:R-:W-:Y:S02]  /*e6b0*/  @P0 IADD3 R3, P1, R2, R244, RZ ;  /* 0x000000f402030210 */ /* 0x010fe40007f3e0ff */
[C---:B------:R-:W-:Y:S04]  /*e6c0*/  HMMA.16816.F32 R20, R172.reuse, R184, R20 ;  /* 0x000000b8ac14723c */ /* 0x040fe80000001814 */
[----:B------:R-:W-:Y:S02]  /*e6d0*/  @P0 IADD3.X R132, R0, R243, RZ, P1, !PT ;  /* 0x000000f300840210 */ /* 0x000fe40000ffe4ff */
[C---:B------:R-:W-:Y:S02]  /*e6e0*/  @P0 LEA R234, P1, R3.reuse, c[0x0][0x1c8], 0x1 ;  /* 0x0000720003ea0a11 */ /* 0x040fe400078208ff */
[C---:B------:R-:W-:Y:S04]  /*e6f0*/  HMMA.16816.F32 R24, R172.reuse, R186, R24 ;  /* 0x000000baac18723c */ /* 0x040fe80000001818 */
[----:B------:R-:W-:Y:S02]  /*e700*/  @P0 LEA.HI.X R235, R3, c[0x0][0x1cc], R132, 0x1, P1 ;  /* 0x0000730003eb0a11 */ /* 0x000fe400008f0c84 */
[----:B------:R-:W-:Y:S02]  /*e710*/  @P0 IADD3 R3, P1, R2, R251, RZ ;  /* 0x000000fb02030210 */ /* 0x000fe40007f3e0ff */
[C---:B------:R-:W-:Y:S04]  /*e720*/  HMMA.16816.F32 R28, R172.reuse, R188, R28 ;  /* 0x000000bcac1c723c */ /* 0x040fe8000000181c */
[----:B------:R-:W-:Y:S01]  /*e730*/  @P0 IMAD.X R132, R0, 0x1, R250, P1 ;  /* 0x0000000100840824 */ /* 0x000fe200008e06fa */
[C---:B-----5:R-:W-:Y:S03]  /*e740*/  @P0 LEA R230, P1, R3.reuse, c[0x0][0x1c8], 0x1 ;  /* 0x0000720003e60a11 */ /* 0x060fe600078208ff */
[----:B------:R-:W-:Y:S01]  /*e750*/  HMMA.16816.F32 R32, R172, R190, R32 ;  /* 0x000000beac20723c */ /* 0x000fe20000001820 */
[----:B------:R-:W-:Y:S03]  /*e760*/  LDSM.16.M88.4 R172, [R198+0x8100] ;  /* 0x00810000c6ac783b */ /* 0x000fe60000000200 */
[----:B------:R-:W-:Y:S02]  /*e770*/  @P0 LEA.HI.X R231, R3, c[0x0][0x1cc], R132, 0x1, P1 ;  /* 0x0000730003e70a11 */ /* 0x000fe400008f0c84 */
[----:B------:R-:W-:Y:S06]  /*e780*/  @P0 IADD3 R3, P1, R2, R249, RZ ;  /* 0x000000f902030210 */ /* 0x000fec0007f3e0ff */
[----:B------:R-:W-:Y:S01]  /*e790*/  @P0 IMAD.X R132, R0, 0x1, R248, P1 ;  /* 0x0000000100840824 */ /* 0x000fe200008e06f8 */
[C---:B------:R-:W-:Y:S04]  /*e7a0*/  @P0 LEA R228, P1, R3.reuse, c[0x0][0x1c8], 0x1 ;  /* 0x0000720003e40a11 */ /* 0x040fe800078208ff */
[----:B------:R-:W-:Y:S02]  /*e7b0*/  @P0 LEA.HI.X R229, R3, c[0x0][0x1cc], R132, 0x1, P1 ;  /* 0x0000730003e50a11 */ /* 0x000fe400008f0c84 */
[----:B------:R-:W-:Y:S05]  /*e7c0*/  @P0 IADD3 R3, P1, R2, R247, RZ ;  /* 0x000000f702030210 */ /* 0x000fea0007f3e0ff */
[----:B------:R-:W-:Y:S01]  /*e7d0*/  @P0 IMAD.X R132, R0, 0x1, R246, P1 ;  /* 0x0000000100840824 */ /* 0x000fe200008e06f6 */
[C---:B------:R-:W-:Y:S04]  /*e7e0*/  @P0 LEA R226, P1, R3.reuse, c[0x0][0x1c8], 0x1 ;  /* 0x0000720003e20a11 */ /* 0x040fe800078208ff */
[----:B------:R-:W-:Y:S02]  /*e7f0*/  @P0 LEA.HI.X R227, R3, c[0x0][0x1cc], R132, 0x1, P1 ;  /* 0x0000730003e30a11 */ /* 0x000fe400008f0c84 */
[----:B------:R-:W-:Y:S02]  /*e800*/  @P0 IADD3 R132, P1, R171, R2, RZ ;  /* 0x00000002ab840210 */ /* 0x000fe40007f3e0ff */
[----:B------:R-:W3:Y:S03]  /*e810*/  LDSM.16.M88.4 R168, [R202+0x10100] ;  /* 0x01010000caa8783b */ /* 0x000ee60000000200 */
[----:B------:R-:W-:Y:S01]  /*e820*/  @P0 IMAD.X R3, R135, 0x1, R0, P1 ;  /* 0x0000000187030824 */ /* 0x000fe200008e0600 */
[----:B------:R-:W-:Y:S05]  /*e830*/  @P0 IADD3 R0, P1, R132, R244, RZ ;  /* 0x000000f484000210 */ /* 0x000fea0007f3e0ff */
[----:B------:R-:W-:Y:S01]  /*e840*/  @P0 IMAD.X R2, R3, 0x1, R243, P1 ;  /* 0x0000000103020824 */ /* 0x000fe200008e06f3 */
[C---:B------:R-:W-:Y:S02]  /*e850*/  @P0 LEA R224, P1, R0.reuse, c[0x0][0x1c8], 0x1 ;  /* 0x0000720000e00a11 */ /* 0x040fe400078208ff */
[----:B------:R-:W-:Y:S02]  /*e860*/  MOV R243, c[0x0][0x2c4] ;  /* 0x0000b10000f37a02 */ /* 0x000fe40000000f00 */
[----:B------:R-:W-:Y:S02]  /*e870*/  @P0 LEA.HI.X R225, R0, c[0x0][0x1cc], R2, 0x1, P1 ;  /* 0x0000730000e10a11 */ /* 0x000fe400008f0c02 */
[----:B------:R-:W-:Y:S02]  /*e880*/  @P0 IADD3 R0, P1, R132, R251, RZ ;  /* 0x000000fb84000210 */ /* 0x000fe40007f3e0ff */
[----:B------:R-:W-:Y:S01]  /*e890*/  ISETP.NE.AND P2, PT, R243, 0x1, PT ;  /* 0x00000001f300780c */ /* 0x000fe20003f45270 */
[----:B------:R-:W-:Y:S01]  /*e8a0*/  IMAD.MOV.U32 R243, RZ, RZ, 0x1 ;  /* 0x00000001fff37424 */ /* 0x000fe200078e00ff */
[C---:B------:R-:W-:Y:S02]  /*e8b0*/  @P0 IADD3.X R2, R3.reuse, R250, RZ, P1, !PT ;  /* 0x000000fa03020210 */ /* 0x040fe40000ffe4ff */
[C---:B------:R-:W-:Y:S04]  /*e8c0*/  @P0 LEA R188, P1, R0.reuse, c[0x0][0x1c8], 0x1 ;  /* 0x0000720000bc0a11 */ /* 0x040fe800078208ff */
[----:B------:R-:W-:Y:S02]  /*e8d0*/  @P0 LEA.HI.X R189, R0, c[0x0][0x1cc], R2, 0x1, P1 ;  /* 0x0000730000bd0a11 */ /* 0x000fe400008f0c02 */
[----:B------:R-:W-:Y:S05]  /*e8e0*/  @P0 IADD3 R0, P1, R132, R249, RZ ;  /* 0x000000f984000210 */ /* 0x000fea0007f3e0ff */
[C---:B------:R-:W-:Y:S01]  /*e8f0*/  @P0 IMAD.X R2, R3.reuse, 0x1, R248, P1 ;  /* 0x0000000103020824 */ /* 0x040fe200008e06f8 */
[C---:B------:R-:W-:Y:S04]  /*e900*/  @P0 LEA R176, P1, R0.reuse, c[0x0][0x1c8], 0x1 ;  /* 0x0000720000b00a11 */ /* 0x040fe800078208ff */
[----:B------:R-:W-:Y:S01]  /*e910*/  @P0 LEA.HI.X R177, R0, c[0x0][0x1cc], R2, 0x1, P1 ;  /* 0x0000730000b10a11 */ /* 0x000fe200008f0c02 */
[C---:B---3--:R-:W-:Y:S05]  /*e920*/  HMMA.16816.F32 R4, R168.reuse, R172, R4 ;  /* 0x000000aca804723c */ /* 0x048fea0000001804 */
[----:B------:R-:W-:Y:S03]  /*e930*/  @P0 IADD3 R0, P1, R132, R247, RZ ;  /* 0x000000f784000210 */ /* 0x000fe60007f3e0ff */
[C---:B------:R-:W-:Y:S01]  /*e940*/  HMMA.16816.F32 R8, R168.reuse, R174, R8 ;  /* 0x000000aea808723c */ /* 0x040fe20000001808 */
[----:B------:R-:W3:Y:S03]  /*e950*/  LDSM.16.M88.4 R172, [R198+0x8900] ;  /* 0x00890000c6ac783b */ /* 0x000ee60000000200 */
[----:B------:R-:W-:Y:S04]  /*e960*/  @P0 IMAD.X R2, R3, 0x1, R246, P1 ;  /* 0x0000000103020824 */ /* 0x000fe800008e06f6 */
[C---:B---3--:R-:W-:Y:S08]  /*e970*/  HMMA.16816.F32 R12, R168.reuse, R172, R12 ;  /* 0x000000aca80c723c */ /* 0x048ff0000000180c */
[C---:B------:R-:W-:Y:S01]  /*e980*/  HMMA.16816.F32 R16, R168.reuse, R174, R16 ;  /* 0x000000aea810723c */ /* 0x040fe20000001810 */
[----:B------:R-:W3:Y:S07]  /*e990*/  LDSM.16.M88.4 R172, [R198+0x9100] ;  /* 0x00910000c6ac783b */ /* 0x000eee0000000200 */
[C---:B---3--:R-:W-:Y:S08]  /*e9a0*/  HMMA.16816.F32 R20, R168.reuse, R172, R20 ;  /* 0x000000aca814723c */ /* 0x048ff00000001814 */
[C---:B------:R-:W-:Y:S01]  /*e9b0*/  HMMA.16816.F32 R24, R168.reuse, R174, R24 ;  /* 0x000000aea818723c */ /* 0x040fe20000001818 */
[----:B------:R-:W3:Y:S07]  /*e9c0*/  LDSM.16.M88.4 R172, [R198+0x9900] ;  /* 0x00990000c6ac783b */ /* 0x000eee0000000200 */
[C---:B---3--:R-:W-:Y:S08]  /*e9d0*/  HMMA.16816.F32 R28, R168.reuse, R172, R28 ;  /* 0x000000aca81c723c */ /* 0x048ff0000000181c */
[----:B------:R-:W-:Y:S01]  /*e9e0*/  HMMA.16816.F32 R32, R168, R174, R32 ;  /* 0x000000aea820723c */ /* 0x000fe20000001820 */
[----:B------:R-:W-:Y:S06]  /*e9f0*/  LDSM.16.M88.4 R168, [R201+0x10100] ;  /* 0x01010000c9a8783b */ /* 0x000fec0000000200 */
[----:B------:R-:W3:Y:S02]  /*ea00*/  LDSM.16.M88.4 R172, [R197] ;  /* 0x00000000c5ac783b */ /* 0x000ee40000000200 */
[C---:B---3--:R-:W-:Y:S08]  /*ea10*/  HMMA.16816.F32 R4, R168.reuse, R172, R4 ;  /* 0x000000aca804723c */ /* 0x048ff00000001804 */
[C---:B------:R-:W-:Y:S01]  /*ea20*/  HMMA.16816.F32 R8, R168.reuse, R174, R8 ;  /* 0x000000aea808723c */ /* 0x040fe20000001808 */
[----:B------:R-:W3:Y:S07]  /*ea30*/  LDSM.16.M88.4 R172, [R197+0x800] ;  /* 0x00080000c5ac783b */ /* 0x000eee0000000200 */
        /* <DEDUP_REMOVED lines=9> */
[----:B------:R-:W3:Y:S02]  /*ead0*/  LDSM.16.M88.4 R172, [R192+0xa100] ;  /* 0x00a10000c0ac783b */ /* 0x000ee40000000200 */
        /* <DEDUP_REMOVED lines=15> */
[----:B------:R-:W3:Y:S07]  /*ebd0*/  LDSM.16.M88.4 R172, [R214] ;  /* 0x00000000d6ac783b */ /* 0x000eee0000000200 */
[C---:B---3--:R-:W-:Y:S08]  /*ebe0*/  HMMA.16816.F32 R12, R168.reuse, R172, R12 ;  /* 0x000000aca80c723c */ /* 0x048ff0000000180c */
[C---:B------:R-:W-:Y:S01]  /*ebf0*/  HMMA.16816.F32 R16, R168.reuse, R174, R16 ;  /* 0x000000aea810723c */ /* 0x040fe20000001810 */
[----:B------:R-:W3:Y:S07]  /*ec00*/  LDSM.16.M88.4 R172, [R213] ;  /* 0x00000000d5ac783b */ /* 0x000eee0000000200 */
[C---:B---3--:R-:W-:Y:S08]  /*ec10*/  HMMA.16816.F32 R20, R168.reuse, R172, R20 ;  /* 0x000000aca814723c */ /* 0x048ff00000001814 */
[C---:B------:R-:W-:Y:S01]  /*ec20*/  HMMA.16816.F32 R24, R168.reuse, R174, R24 ;  /* 0x000000aea818723c */ /* 0x040fe20000001818 */
[----:B------:R-:W3:Y:S07]  /*ec30*/  LDSM.16.M88.4 R172, [R212] ;  /* 0x00000000d4ac783b */ /* 0x000eee0000000200 */
        /* <DEDUP_REMOVED lines=123> */
[----:B------:R-:W3:Y:S11]  /*f3f0*/  LDSM.16.M88.4 R172, [R197+0x6800] ;  /* 0x00680000c5ac783b */ /* 0x000ef60000000200 */
[----:B------:R-:W-:Y:S04]  /*f400*/  @!UPT UIADD3 URZ, URZ, URZ, URZ ;  /* 0x0000003f3f3ff290 */ /* 0x000fe8000fffe03f */
[----:B------:R-:W-:Y:S02]  /*f410*/  FMUL.FTZ R4, R4, c[0x0][0x320] ;  /* 0x0000c80004047a20 */ /* 0x000fe40000410000 */
[----:B------:R-:W-:Y:S02]  /*f420*/  FMUL.FTZ R5, R5, c[0x0][0x320] ;  /* 0x0000c80005057a20 */ /* 0x000fe40000410000 */
[----:B------:R4:W1:Y:S01]  /*f430*/  MUFU.TANH R179, R4 ;  /* 0x0000000400b37308 */ /* 0x0008620000002400 */
[----:B------:R-:W-:Y:S02]  /*f440*/  FMUL.FTZ R6, R6, c[0x0][0x320] ;  /* 0x0000c80006067a20 */ /* 0x000fe40000410000 */
[----:B------:R-:W-:Y:S02]  /*f450*/  FMUL.FTZ R7, R7, c[0x0][0x320] ;  /* 0x0000c80007077a20 */ /* 0x000fe40000410000 */
[----:B------:R-:W-:Y:S02]  /*f460*/  FMUL.FTZ R8, R8, c[0x0][0x320] ;  /* 0x0000c80008087a20 */ /* 0x000fe40000410000 */
[----:B------:R-:W-:Y:S02]  /*f470*/  FMUL.FTZ R9, R9, c[0x0][0x320] ;  /* 0x0000c80009097a20 */ /* 0x000fe40000410000 */
[----:B------:R-:W-:Y:S01]  /*f480*/  FMUL.FTZ R10, R10, c[0x0][0x320] ;  /* 0x0000c8000a0a7a20 */ /* 0x000fe20000410000 */
[----:B------:R5:W1:Y:S01]  /*f490*/  MUFU.TANH R178, R5 ;  /* 0x0000000500b27308 */ /* 0x000a620000002400 */
[----:B------:R-:W-:Y:S09]  /*f4a0*/  FMUL.FTZ R11, R11, c[0x0][0x320] ;  /* 0x0000c8000b0b7a20 */ /* 0x000ff20000410000 */
[----:B------:R-:W1:Y:S01]  /*f4b0*/  MUFU.TANH R187, R6 ;  /* 0x0000000600bb7308 */ /* 0x000e620000002400 */
[C---:B---3--:R-:W-:Y:S01]  /*f4c0*/  HMMA.16816.F32 R12, R168.reuse, R172, R12 ;  /* 0x000000aca80c723c */ /* 0x048fe2000000180c */
[----:B----4-:R3:W4:Y:S07]  /*f4d0*/  LDL R4, [R1+0x6c] ;  /* 0x00006c0001047983 */ /* 0x01072e0000100800 */
[C---:B------:R-:W-:Y:S01]  /*f4e0*/  HMMA.16816.F32 R16, R168.reuse, R174, R16 ;  /* 0x000000aea810723c */ /* 0x040fe20000001810 */
[----:B------:R-:W1:Y:S01]  /*f4f0*/  MUFU.TANH R186, R7 ;  /* 0x0000000700ba7308 */ /* 0x000e620000002400 */
[----:B------:R-:W1:Y:S02]  /*f500*/  LDSM.16.M88.4 R172, [R197+0x7000] ;  /* 0x00700000c5ac783b */ /* 0x000e640000000200 */
[----:B-----5:R-:W-:Y:S07]  /*f510*/  IMAD.SHL.U32 R5, R219, 0x40, RZ ;  /* 0x00000040db057824 */ /* 0x020fee00078e00ff */
[----:B------:R-:W1:Y:S05]  /*f520*/  MUFU.TANH R185, R10 ;  /* 0x0000000a00b97308 */ /* 0x000e6a0000002400 */
        /* <DEDUP_REMOVED lines=9> */
[----:B------:R-:W2:Y:S10]  /*f5c0*/  MUFU.TANH R183, R14 ;  /* 0x0000000e00b77308 */ /* 0x000eb40000002400 */
[----:B------:R-:W2:Y:S01]  /*f5d0*/  MUFU.TANH R182, R15 ;  /* 0x0000000f00b67308 */ /* 0x000ea20000002400 */
[C---:B-1----:R-:W-:Y:S08]  /*f5e0*/  HMMA.16816.F32 R20, R168.reuse, R172, R20 ;  /* 0x000000aca814723c */ /* 0x042ff00000001814 */
[C---:B------:R-:W-:Y:S01]  /*f5f0*/  HMMA.16816.F32 R24, R168.reuse, R174, R24 ;  /* 0x000000aea818723c */ /* 0x040fe20000001818 */
[----:B------:R1:W1:Y:S01]  /*f600*/  MUFU.TANH R135, R16 ;  /* 0x0000001000877308 */ /* 0x0002620000002400 */
[----:B------:R-:W5:Y:S01]  /*f610*/  LDSM.16.M88.4 R172, [R197+0x7800] ;  /* 0x00780000c5ac783b */ /* 0x000f620000000200 */
[----:B------:R-:W-:Y:S08]  /*f620*/  DEPBAR.LE SB0, 0x0 ;  /* 0x000080000000791a */ /* 0x000ff00000000000 */
[----:B------:R2:W2:Y:S01]  /*f630*/  MUFU.TANH R132, R17 ;  /* 0x0000001100847308 */ /* 0x0004a20000002400 */
[----:B------:R-:W-:Y:S04]  /*f640*/  BAR.SYNC.DEFER_BLOCKING 0x0 ;  /* 0x0000000000007b1d */ /* 0x000fe80000010000 */
[----:B------:R-:W-:Y:S02]  /*f650*/  FMUL.FTZ R22, R22, c[0x0][0x320] ;  /* 0x0000c80016167a20 */ /* 0x000fe40000410000 */
[----:B------:R-:W-:Y:S02]  /*f660*/  FMUL.FTZ R23, R23, c[0x0][0x320] ;  /* 0x0000c80017177a20 */ /* 0x000fe40000410000 */
[----:B------:R-:W-:Y:S01]  /*f670*/  FMUL.FTZ R20, R20, c[0x0][0x320] ;  /* 0x0000c80014147a20 */ /* 0x000fe20000410000 */
[----:B------:R3:W3:Y:S03]  /*f680*/  MUFU.TANH R181, R18 ;  /* 0x0000001200b57308 */ /* 0x0006e60000002400 */
[----:B-1----:R-:W-:Y:S07]  /*f690*/  FMUL.FTZ R16, R25, c[0x0][0x320] ;  /* 0x0000c80019107a20 */ /* 0x002fee0000410000 */
[----:B------:R1:W1:Y:S01]  /*f6a0*/  MUFU.TANH R180, R19 ;  /* 0x0000001300b47308 */ /* 0x0002620000002400 */
[----:B--2---:R-:W-:Y:S01]  /*f6b0*/  FMUL.FTZ R17, R24, c[0x0][0x320] ;  /* 0x0000c80018117a20 */ /* 0x004fe20000410000 */
[----:B------:R-:W-:Y:S01]  /*f6c0*/  @!PT LDS RZ, [RZ] ;  /* 0x00000000fffff984 */ /* 0x000fe20000000800 */
[----:B------:R-:W-:Y:S01]  /*f6d0*/  @!PT LDS RZ, [RZ] ;  /* 0x00000000fffff984 */ /* 0x000fe20000000800 */
[----:B------:R-:W-:Y:S01]  /*f6e0*/  @!PT LDS RZ, [RZ] ;  /* 0x00000000fffff984 */ /* 0x000fe20000000800 */
[----:B------:R2:W-:Y:S01]  /*f6f0*/  @P0 LDGSTS.E.BYPASS.LTC128B.128 [R233+0x8100], [R234.64], !P3 ;  /* 0x08100000eae90fae */ /* 0x0005e2000d901d48 */
[----:B------:R-:W-:Y:S07]  /*f700*/  FMUL.FTZ R24, R26, c[0x0][0x320] ;  /* 0x0000c8001a187a20 */ /* 0x000fee0000410000 */
[----:B------:R-:W1:Y:S01]  /*f710*/  MUFU.TANH R20, R20 ;  /* 0x0000001400147308 */ /* 0x000e620000002400 */
[----:B------:R2:W-:Y:S01]  /*f720*/  @P0 LDGSTS.E.BYPASS.LTC128B.128 [R233+0xa100], [R230.64], !P6 ;  /* 0x0a100000e6e90fae */ /* 0x0005e2000f101d48 */
[C---:B-----5:R-:W-:Y:S05]  /*f730*/  HMMA.16816.F32 R28, R168.reuse, R172, R28 ;  /* 0x000000aca81c723c */ /* 0x060fea000000181c */
[----:B------:R2:W-:Y:S01]  /*f740*/  @P0 LDGSTS.E.BYPASS.LTC128B.128 [R233+0xc100], [R228.64], !P5 ;  /* 0x0c100000e4e90fae */ /* 0x0005e2000e901d48 */
[----:B---3--:R-:W-:Y:S01]  /*f750*/  FMUL.FTZ R18, R21, c[0x0][0x320] ;  /* 0x0000c80015127a20 */ /* 0x008fe20000410000 */
[C---:B------:R-:W-:Y:S01]  /*f760*/  @P0 LEA R172, P1, R0.reuse, c[0x0][0x1c8], 0x1 ;  /* 0x0000720000ac0a11 */ /* 0x040fe200078208ff */
[----:B------:R-:W3:Y:S01]  /*f770*/  MUFU.TANH R17, R17 ;  /* 0x0000001100117308 */ /* 0x000ee20000002400 */
[----:B------:R-:W-:Y:S02]  /*f780*/  HMMA.16816.F32 R32, R168, R174, R32 ;  /* 0x000000aea820723c */ /* 0x000fe40000001820 */
[----:B------:R2:W-:Y:S01]  /*f790*/  @P0 LDGSTS.E.BYPASS.LTC128B.128 [R233+0xe100], [R226.64], !P4 ;  /* 0x0e100000e2e90fae */ /* 0x0005e2000e101d48 */
[----:B------:R-:W-:Y:S02]  /*f7a0*/  @P0 LEA.HI.X R173, R0, c[0x0][0x1cc], R2, 0x1, P1 ;  /* 0x0000730000ad0a11 */ /* 0x000fe400008f0c02 */
[----:B------:R-:W-:Y:S03]  /*f7b0*/  IADD3 R0, -R242, 0x1, -R5 ;  /* 0x00000001f2007810 */ /* 0x000fe60007ffe905 */
[----:B------:R2:W-:Y:S01]  /*f7c0*/  @P0 LDGSTS.E.BYPASS.LTC128B.128 [R233+0x9100], [R224.64], !P3 ;  /* 0x09100000e0e90fae */ /* 0x0005e2000d901d48 */
[----:B------:R5:W2:Y:S03]  /*f7d0*/  MUFU.TANH R169, R12 ;  /* 0x0000000c00a97308 */ /* 0x000aa60000002400 */
[----:B------:R-:W-:Y:S02]  /*f7e0*/  IADD3 R0, R0, c[0x0][0x1d0], RZ ;  /* 0x0000740000007a10 */ /* 0x000fe40007ffe0ff */
[----:B------:R2:W-:Y:S01]  /*f7f0*/  @P0 LDGSTS.E.BYPASS.LTC128B.128 [R233+0xb100], [R188.64], !P6 ;  /* 0x0b100000bce90fae */ /* 0x0005e2000f101d48 */
[----:B------:R-:W-:Y:S01]  /*f800*/  FMUL.FTZ R15, R28, c[0x0][0x320] ;  /* 0x0000c8001c0f7a20 */ /* 0x000fe20000410000 */
[----:B------:R-:W-:Y:S01]  /*f810*/  IADD3 R0, R0, -c[0x0][0x168], RZ ;  /* 0x80005a0000007a10 */ /* 0x000fe20007ffe0ff */
[----:B------:R-:W-:Y:S02]  /*f820*/  FMUL.FTZ R14, R29, c[0x0][0x320] ;  /* 0x0000c8001d0e7a20 */ /* 0x000fe40000410000 */
[----:B------:R2:W2:Y:S01]  /*f830*/  MUFU.TANH R168, R13 ;  /* 0x0000000d00a87308 */ /* 0x0004a20000002400 */
[----:B------:R3:W-:Y:S01]  /*f840*/  @P0 LDGSTS.E.BYPASS.LTC128B.128 [R233+0xd100], [R176.64], !P5 ;  /* 0x0d100000b0e90fae */ /* 0x0007e2000e901d48 */
[----:B------:R-:W-:Y:S01]  /*f850*/  FMUL.FTZ R21, R31, c[0x0][0x320] ;  /* 0x0000c8001f157a20 */ /* 0x000fe20000410000 */
[----:B------:R-:W-:Y:S02]  /*f860*/  IADD3 R6, R0, UR6, RZ ;  /* 0x0000000600067c10 */ /* 0x000fe4000fffe0ff */
[----:B-1----:R-:W-:Y:S01]  /*f870*/  FMUL.FTZ R19, R34, c[0x0][0x320] ;  /* 0x0000c80022137a20 */ /* 0x002fe20000410000 */
[----:B------:R-:W-:Y:S01]  /*f880*/  IADD3 R7, R0, c[0x0][0x328], RZ ;  /* 0x0000ca0000077a10 */ /* 0x000fe20007ffe0ff */
[----:B------:R1:W-:Y:S01]  /*f890*/  @P0 LDGSTS.E.BYPASS.LTC128B.128 [R233+0xf100], [R172.64], !P4 ;  /* 0x0f100000ace90fae */ /* 0x0003e2000e101d48 */
[----:B------:R-:W-:Y:S02]  /*f8a0*/  FMUL.FTZ R25, R35, c[0x0][0x320] ;  /* 0x0000c80023197a20 */ /* 0x000fe40000410000 */
[----:B------:R1:W1:Y:S03]  /*f8b0*/  MUFU.TANH R175, R22 ;  /* 0x0000001600af7308 */ /* 0x0002660000002400 */
[----:B------:R-:W0:Y:S01]  /*f8c0*/  LDGDEPBAR ;  /* 0x00000000000079af */ /* 0x000e220000000000 */
[----:B-----5:R-:W-:Y:S06]  /*f8d0*/  FMUL.FTZ R12, R33, c[0x0][0x320] ;  /* 0x0000c800210c7a20 */ /* 0x020fec0000410000 */
[----:B------:R5:W3:Y:S01]  /*f8e0*/  MUFU.TANH R174, R23 ;  /* 0x0000001700ae7308 */ /* 0x000ae20000002400 */
[----:B--2---:R-:W-:Y:S09]  /*f8f0*/  FMUL.FTZ R13, R32, c[0x0][0x320] ;  /* 0x0000c800200d7a20 */ /* 0x004ff20000410000 */
[----:B------:R2:W2:Y:S01]  /*f900*/  MUFU.TANH R171, R8 ;  /* 0x0000000800ab7308 */ /* 0x0004a20000002400 */
[----:B-1----:R-:W-:Y:S09]  /*f910*/  FMUL.FTZ R22, R30, c[0x0][0x320] ;  /* 0x0000c8001e167a20 */ /* 0x002ff20000410000 */
[----:B------:R1:W1:Y:S01]  /*f920*/  MUFU.TANH R170, R9 ;  /* 0x0000000900aa7308 */ /* 0x0002620000002400 */
        /* <DEDUP_REMOVED lines=13> */
[----:B----4-:R-:W-:Y:S02]  /*fa00*/  @P2 SHF.R.U32.HI R4, RZ, c[0x0][0x2cc], R252 ;  /* 0x0000b300ff042a19 */ /* 0x010fe400000116fc */
[----:B------:R-:W-:Y:S03]  /*fa10*/  ISETP.LE.AND P2, PT, R243, c[0x0][0x32c], PT ;  /* 0x0000cb00f3007a0c */ /* 0x000fe60003f43270 */
[----:B------:R-:W4:Y:S02]  /*fa20*/  SHFL.IDX PT, R3, R4, RZ, 0x1c1f ;  /* 0x001c1fff04037589 */ /* 0x000f2400000e0000 */
[----:B----4-:R-:W-:Y:S01]  /*fa30*/  IADD3 R2, R7, R3, RZ ;  /* 0x0000000307027210 */ /* 0x010fe20007ffe0ff */
[----:B------:R-:W-:Y:S07]  /*fa40*/  IMAD.IADD R0, R6, 0x1, R3 ;  /* 0x0000000106007824 */ /* 0x000fee00078e0203 */
[----:B------:R-:W-:-:S05]  /*fa50*/  @!P2 BRA `(.L_x_902) ;  /* 0x000001900000a947 */ /* 0x000fca0003800000 */
[----:B-123--:R-:W-:Y:S01]  /*fa60*/  IADD3 R3, R3, c[0x0][0x1d0], RZ ;  /* 0x0000740003037a10 */ /* 0x00efe20007ffe0ff */
        /* <DEDUP_REMOVED lines=13> */
.L_x_904:
[----:B------:R-:W-:Y:S04]  /*fb40*/  MOV R8, c[0x0][0x32c] ;  /* 0x0000cb0000087a02 */ /* 0x000fe80000000f00 */
[----:B------:R-:W-:Y:S11]  /*fb50*/  ISETP.NE.AND P0, PT, R8, 0x1, PT ;  /* 0x000000010800780c */ /* 0x000ff60003f05270 */
[----:B------:R-:W-:Y:S02]  /*fb60*/  @!UPT UIADD3 URZ, URZ, URZ, URZ ;  /* 0x0000003f3f3ff290 */ /* 0x000fe4000fffe03f */
[----:B------:R-:W-:Y:S05]  /*fb70*/  @P0 IMAD.HI.U32 R8, R3, c[0x0][0x330], RZ ;  /* 0x0000cc0003080a27 */ /* 0x000fea00078e00ff */
[----:B------:R-:W-:Y:S02]  /*fb80*/  @P0 SHF.R.U32.HI R3, RZ, c[0x0][0x334], R8 ;  /* 0x0000cd00ff030a19 */ /* 0x000fe40000011608 */
.L_x_905:
[----:B------:R-:W-:Y:S05]  /*fb90*/  BSYNC B0 ;  /* 0x0000000000007941 */ /* 0x000fea0003800000 */
.L_x_903:
[----:B------:R-:W-:Y:S04]  /*fba0*/  IMAD R3, R3, c[0x0][0x32c], -R5 ;  /* 0x0000cb0003037a24 */ /* 0x000fe800078e0a05 */
[----:B------:R-:W-:Y:S05]  /*fbb0*/  IMAD.IADD R3, R3, 0x1, -R242 ;  /* 0x0000000103037824 */ /* 0x000fea00078e0af2 */
[----:B------:R-:W-:Y:S02]  /*fbc0*/  IADD3 R8, R3, c[0x0][0x32c], RZ ;  /* 0x0000cb0003087a10 */ /* 0x000fe40007ffe0ff */
[----:B------:R-:W-:Y:S02]  /*fbd0*/  IMNMX R0, R0, R3, !PT ;  /* 0x0000000300007217 */ /* 0x000fe40007800200 */
[----:B------:R-:W-:Y:S02]  /*fbe0*/  IMNMX R2, R2, R8, PT ;  /* 0x0000000802027217 */ /* 0x000fe40003800200 */
.L_x_902:
[----:B-123--:R-:W-:Y:S01]  /*fbf0*/  ISETP.GT.AND P1, PT, R219, -0x1, PT ;  /* 0xffffffffdb00780c */ /* 0x00efe20003f24270 */
        /* <DEDUP_REMOVED lines=66> */
.L_x_908:
[----:B------:R-:W-:Y:S04]  /*10020*/  MOV R4, c[0x0][0x32c] ;  /* 0x0000cb0000047a02 */ /* 0x000fe80000000f00 */
[----:B------:R-:W-:Y:S11]  /*10030*/  ISETP.NE.AND P0, PT, R4, 0x1, PT ;  /* 0x000000010400780c */ /* 0x000ff60003f05270 */
[----:B------:R-:W-:Y:S02]  /*10040*/  @!UPT UIADD3 URZ, URZ, URZ, URZ ;  /* 0x0000003f3f3ff290 */ /* 0x000fe4000fffe03f */
[----:B------:R-:W-:Y:S05]  /*10050*/  @P0 IMAD.HI.U32 R4, R3, c[0x0][0x330], RZ ;  /* 0x0000cc0003040a27 */ /* 0x000fea00078e00ff */
[----:B------:R-:W-:Y:S02]  /*10060*/  @P0 SHF.R.U32.HI R3, RZ, c[0x0][0x334], R4 ;  /* 0x0000cd00ff030a19 */ /* 0x000fe40000011604 */
.L_x_909:
[----:B------:R-:W-:Y:S05]  /*10070*/  BSYNC B0 ;  /* 0x0000000000007941 */ /* 0x000fea0003800000 */
.L_x_907:
[----:B------:R-:W-:Y:S04]  /*10080*/  IMAD R5, R3, c[0x0][0x32c], -R5 ;  /* 0x0000cb0003057a24 */ /* 0x000fe800078e0a05 */
[----:B------:R-:W-:Y:S05]  /*10090*/  IMAD.IADD R5, R5, 0x1, -R242 ;  /* 0x0000000105057824 */ /* 0x000fea00078e0af2 */
[----:B------:R-:W-:Y:S02]  /*100a0*/  IADD3 R3, R5, c[0x0][0x32c], RZ ;  /* 0x0000cb0005037a10 */ /* 0x000fe40007ffe0ff */
[----:B------:R-:W-:Y:S02]  /*100b0*/  IMNMX R0, R0, R5, !PT ;  /* 0x0000000500007217 */ /* 0x000fe40007800200 */
[----:B------:R-:W-:Y:S02]  /*100c0*/  IMNMX R2, R2, R3, PT ;  /* 0x0000000302027217 */ /* 0x000fe40003800200 */
.L_x_906:
        /* <DEDUP_REMOVED lines=64> */
[----:B------:R-:W-:Y:S01]  /*104d0*/  FMNMX.FTZ R12, R174, R12, !PT ;  /* 0x0000000cae0c7209 */ /* 0x000fe20007810000 */
[----:B------:R-:W-:Y:S01]  /*104e0*/  SHFL.BFLY PT, R13, R3, 0x2, 0x1f ;  /* 0x0c401f00030d7f89 */ /* 0x000fe200000e0000 */
[----:B------:R-:W-:Y:S02]  /*104f0*/  FSEL R186, R22, -INF , !P0 ;  /* 0xff80000016ba7808 */ /* 0x000fe40004000000 */
[----:B------:R-:W-:Y:S02]  /*10500*/  ISETP.GT.AND P0, PT, R0, 0x31, P1 ;  /* 0x000000310000780c */ /* 0x000fe40000f04270 */
[----:B------:R-:W-:Y:S02]  /*10510*/  FMNMX.FTZ R12, R184, R12, !PT ;  /* 0x0000000cb80c7209 */ /* 0x000fe40007810000 */
[----:B------:R-:W-:Y:S02]  /*10520*/  ISETP.LT.OR P0, PT, R2, 0x32, P0 ;  /* 0x000000320200780c */ /* 0x000fe40000701670 */
[----:B------:R-:W-:Y:S02]  /*10530*/  FMNMX.FTZ R12, R185, R12, !PT ;  /* 0x0000000cb90c7209 */ /* 0x000fe40007810000 */
[----:B------:R-:W-:Y:S02]  /*10540*/  FSEL R187, R21, -INF , !P0 ;  /* 0xff80000015bb7808 */ /* 0x000fe40004000000 */
[----:B------:R-:W-:Y:S01]  /*10550*/  ISETP.GT.AND P0, PT, R0, 0x38, P1 ;  /* 0x000000380000780c */ /* 0x000fe20000f04270 */
[----:B------:R-:W-:Y:S03]  /*10560*/  LDSM.16.MT88.4 R20, [R194+0x100] ;  /* 0x00010000c214783b */ /* 0x000fe60000004200 */
[----:B------:R-:W-:Y:S04]  /*10570*/  ISETP.LT.OR P0, PT, R2, 0x39, P0 ;  /* 0x000000390200780c */ /* 0x000fe80000701670 */
[----:B------:R-:W-:Y:S02]  /*10580*/  FSEL R221, R19, -INF , !P0 ;  /* 0xff80000013dd7808 */ /* 0x000fe40004000000 */
[----:B------:R-:W-:Y:S02]  /*10590*/  ISETP.GT.AND P0, PT, R0, 0x39, P1 ;  /* 0x000000390000780c */ /* 0x000fe40000f04270 */
[----:B------:R-:W-:Y:S02]  /*105a0*/  FMNMX.FTZ R0, R186, R12, !PT ;  /* 0x0000000cba007209 */ /* 0x000fe40007810000 */
[----:B------:R-:W-:Y:S02]  /*105b0*/  ISETP.LT.OR P0, PT, R2, 0x3a, P0 ;  /* 0x0000003a0200780c */ /* 0x000fe40000701670 */
[----:B------:R-:W-:Y:S02]  /*105c0*/  FMNMX.FTZ R0, R187, R0, !PT ;  /* 0x00000000bb007209 */ /* 0x000fe40007810000 */
[----:B------:R-:W-:Y:S02]  /*105d0*/  FSEL R135, R25, -INF , !P0 ;  /* 0xff80000019877808 */ /* 0x000fe40004000000 */
[----:B------:R-:W-:Y:S04]  /*105e0*/  FMNMX.FTZ R0, R221, R0, !PT ;  /* 0x00000000dd007209 */ /* 0x000fe80007810000 */
[----:B------:R-:W-:Y:S05]  /*105f0*/  FMNMX.FTZ R0, R135, R0, !PT ;  /* 0x0000000087007209 */ /* 0x000fea0007810000 */
[----:B------:R-:W1:Y:S02]  /*10600*/  SHFL.BFLY PT, R2, R0, 0x2, 0x1f ;  /* 0x0c401f0000027f89 */ /* 0x000e6400000e0000 */
[----:B-1----:R-:W-:Y:S02]  /*10610*/  FMNMX.FTZ R2, R0, R2, !PT ;  /* 0x0000000200027209 */ /* 0x002fe40007810000 */
[----:B------:R-:W-:Y:S04]  /*10620*/  FMNMX.FTZ R3, R3, R13, !PT ;  /* 0x0000000d03037209 */ /* 0x000fe80007810000 */
[----:B------:R-:W-:Y:S08]  /*10630*/  LDSM.16.MT88.4 R12, [R193+0x100] ;  /* 0x00010000c10c783b */ /* 0x000ff00000004200 */
[----:B------:R-:W1:Y:S02]  /*10640*/  SHFL.BFLY PT, R132, R3, 0x1, 0x1f ;  /* 0x0c201f0003847f89 */ /* 0x000e6400000e0000 */
[----:B-1----:R-:W-:Y:S06]  /*10650*/  FMNMX.FTZ R132, R3, R132, !PT ;  /* 0x0000008403847209 */ /* 0x002fec0007810000 */
        /* <DEDUP_REMOVED lines=24> */
[C---:B--2---:R-:W-:Y:S01]  /*107e0*/  FMUL.FTZ R8, R2.reuse, R140 ;  /* 0x0000008c02087220 */ /* 0x044fe20000410000 */
[----:B------:R-:W-:Y:S01]  /*107f0*/  ISETP.GT.AND P0, PT, R219, R232, PT ;  /* 0x000000e8db00720c */ /* 0x000fe20003f04270 */
[----:B------:R-:W-:Y:S02]  /*10800*/  FMUL.FTZ R16, R2, R148 ;  /* 0x0000009402107220 */ /* 0x000fe40000410000 */
[----:B------:R-:W-:Y:S04]  /*10810*/  FADD.FTZ R0, -R0, R134 ;  /* 0x0000008600007221 */ /* 0x000fe80000010100 */
[----:B------:R-:W1:Y:S01]  /*10820*/  MUFU.EX2 R243, R11 ;  /* 0x0000000b00f37308 */ /* 0x000e620000000800 */
[----:B------:R-:W-:Y:S02]  /*10830*/  FMUL.FTZ R17, R2, R149 ;  /* 0x0000009502117220 */ /* 0x000fe40000410000 */
[----:B------:R-:W-:Y:S01]  /*10840*/  FMUL.FTZ R0, R0, c[0x0][0x2d0] ;  /* 0x0000b40000007a20 */ /* 0x000fe20000410000 */
[----:B---3--:R-:W-:Y:S01]  /*10850*/  F2FP.PACK_AB R168, R245, R242 ;  /* 0x000000f2f5a8723e */ /* 0x008fe200000000ff */
[C---:B------:R-:W-:Y:S02]  /*10860*/  FMUL.FTZ R24, R2.reuse, R156 ;  /* 0x0000009c02187220 */ /* 0x040fe40000410000 */
[C---:B------:R-:W-:Y:S02]  /*10870*/  FMUL.FTZ R25, R2.reuse, R157 ;  /* 0x0000009d02197220 */ /* 0x040fe40000410000 */
        /* <DEDUP_REMOVED lines=9> */
[C---:B------:R-:W-:Y:S01]  /*10910*/  FMUL.FTZ R41, R2.reuse, R41 ;  /* 0x0000002902297220 */ /* 0x040fe20000410000 */
        /* <DEDUP_REMOVED lines=209> */
[----:B------:R-:W3:Y:S01]  /*11630*/  LDSM.16.MT88.4 R152, [R195+0x2900] ;  /* 0x00290000c398783b */ /* 0x000ee20000004200 */
[----:B------:R4:W-:Y:S06]  /*11640*/  MUFU.EX2 R189, R134 ;  /* 0x0000008600bd7308 */ /* 0x0009ec0000000800 */
[C---:B--2---:R-:W-:Y:S08]  /*11650*/  HMMA.16816.F32 R36, R136.reuse, R140, R36 ;  /* 0x0000008c8824723c */ /* 0x044ff00000001824 */
[C---:B------:R-:W-:Y:S01]  /*11660*/  HMMA.16816.F32 R40, R136.reuse, R142, R40 ;  /* 0x0000008e8828723c */ /* 0x040fe20000001828 */
[----:B------:R-:W2:Y:S07]  /*11670*/  LDSM.16.MT88.4 R140, [R193+0x4900] ;  /* 0x00490000c18c783b */ /* 0x000eae0000004200 */
[C---:B-1----:R-:W-:Y:S04]  /*11680*/  HMMA.16816.F32 R44, R136.reuse, R144, R44 ;  /* 0x00000090882c723c */ /* 0x042fe8000000182c */
[--C-:B----4-:R-:W-:Y:S02]  /*11690*/  FFMA.FTZ R134, R190, c[0x0][0x2d0], -R172.reuse ;  /* 0x0000b400be867a23 */ /* 0x110fe400000108ac */
[----:B------:R-:W4:Y:S02]  /*116a0*/  LDL.LU R190, [R1+0xc] ;  /* 0x00000c0001be7983 */ /* 0x000f240000300800 */
[C---:B------:R-:W-:Y:S01]  /*116b0*/  HMMA.16816.F32 R48, R136.reuse, R146, R48 ;  /* 0x000000928830723c */ /* 0x040fe20000001830 */
[----:B------:R1:W1:Y:S01]  /*116c0*/  MUFU.EX2 R188, R134 ;  /* 0x0000008600bc7308 */ /* 0x0002620000000800 */
[----:B------:R-:W2:Y:S06]  /*116d0*/  LDSM.16.MT88.4 R144, [R194+0x4900] ;  /* 0x00490000c290783b */ /* 0x000eac0000004200 */
[C---:B-----5:R-:W-:Y:S08]  /*116e0*/  HMMA.16816.F32 R52, R136.reuse, R148, R52 ;  /* 0x000000948834723c */ /* 0x060ff00000001834 */
[C---:B------:R-:W-:Y:S01]  /*116f0*/  HMMA.16816.F32 R56, R136.reuse, R150, R56 ;  /* 0x000000968838723c */ /* 0x040fe20000001838 */
[----:B------:R-:W5:Y:S07]  /*11700*/  LDSM.16.MT88.4 R148, [R196+0x4900] ;  /* 0x00490000c494783b */ /* 0x000f6e0000004200 */
[C---:B---3--:R-:W-:Y:S04]  /*11710*/  HMMA.16816.F32 R60, R136.reuse, R152, R60 ;  /* 0x00000098883c723c */ /* 0x048fe8000000183c */
[--C-:B-1----:R-:W-:Y:S04]  /*11720*/  FFMA.FTZ R134, R175, c[0x0][0x2d0], -R133.reuse ;  /* 0x0000b400af867a23 */ /* 0x102fe80000010885 */
[C---:B------:R-:W-:Y:S01]  /*11730*/  HMMA.16816.F32 R64, R136.reuse, R154, R64 ;  /* 0x0000009a8840723c */ /* 0x040fe20000001840 */
[----:B------:R-:W1:Y:S01]  /*11740*/  LDSM.16.MT88.4 R152, [R195+0x4900] ;  /* 0x00490000c398783b */ /* 0x000e620000004200 */
[----:B------:R3:W-:Y:S06]  /*11750*/  MUFU.EX2 R177, R134 ;  /* 0x0000008600b17308 */ /* 0x0007ec0000000800 */
[C---:B--2---:R-:W-:Y:S08]  /*11760*/  HMMA.16816.F32 R68, R136.reuse, R140, R68 ;  /* 0x0000008c8844723c */ /* 0x044ff00000001844 */
[C---:B------:R-:W-:Y:S01]  /*11770*/  HMMA.16816.F32 R72, R136.reuse, R142, R72 ;  /* 0x0000008e8848723c */ /* 0x040fe20000001848 */
[----:B------:R-:W2:Y:S07]  /*11780*/  LDSM.16.MT88.4 R140, [R193+0x6900] ;  /* 0x00690000c18c783b */ /* 0x000eae0000004200 */
[C---:B------:R-:W-:Y:S04]  /*11790*/  HMMA.16816.F32 R76, R136.reuse, R144, R76 ;  /* 0x00000090884c723c */ /* 0x040fe8000000184c */
[--C-:B---3--:R-:W-:Y:S04]  /*117a0*/  FFMA.FTZ R134, R174, c[0x0][0x2d0], -R133.reuse ;  /* 0x0000b400ae867a23 */ /* 0x108fe80000010885 */
[C---:B------:R-:W-:Y:S01]  /*117b0*/  HMMA.16816.F32 R80, R136.reuse, R146, R80 ;  /* 0x000000928850723c */ /* 0x040fe20000001850 */
[----:B------:R-:W3:Y:S01]  /*117c0*/  LDSM.16.MT88.4 R144, [R194+0x6900] ;  /* 0x00690000c290783b */ /* 0x000ee20000004200 */
[----:B------:R2:W2:Y:S06]  /*117d0*/  MUFU.EX2 R176, R134 ;  /* 0x0000008600b07308 */ /* 0x0004ac0000000800 */
[C---:B-----5:R-:W-:Y:S08]  /*117e0*/  HMMA.16816.F32 R84, R136.reuse, R148, R84 ;  /* 0x000000948854723c */ /* 0x060ff00000001854 */
[C---:B------:R-:W-:Y:S01]  /*117f0*/  HMMA.16816.F32 R88, R136.reuse, R150, R88 ;  /* 0x000000968858723c */ /* 0x040fe20000001858 */
[----:B------:R-:W5:Y:S07]  /*11800*/  LDSM.16.MT88.4 R148, [R196+0x6900] ;  /* 0x00690000c494783b */ /* 0x000f6e0000004200 */
[C---:B-1----:R-:W-:Y:S04]  /*11810*/  HMMA.16816.F32 R92, R136.reuse, R152, R92 ;  /* 0x00000098885c723c */ /* 0x042fe8000000185c */
[--C-:B--2---:R-:W-:Y:S04]  /*11820*/  FFMA.FTZ R134, R184, c[0x0][0x2d0], -R133.reuse ;  /* 0x0000b400b8867a23 */ /* 0x104fe80000010885 */
        /* <DEDUP_REMOVED lines=10> */
[----:B------:R3:W2:Y:S06]  /*118d0*/  MUFU.EX2 R174, R134 ;  /* 0x0000008600ae7308 */ /* 0x0006ac0000000800 */
[C---:B-----5:R-:W-:Y:S08]  /*118e0*/  HMMA.16816.F32 R116, R136.reuse, R148, R116 ;  /* 0x000000948874723c */ /* 0x060ff00000001874 */
[C---:B------:R-:W-:Y:S01]  /*118f0*/  HMMA.16816.F32 R120, R136.reuse, R150, R120 ;  /* 0x000000968878723c */ /* 0x040fe20000001878 */
[----:B------:R-:W5:Y:S07]  /*11900*/  LDSM.16.MT88.4 R148, [R196+0x1100] ;  /* 0x00110000c494783b */ /* 0x000f6e0000004200 */
[C---:B-1----:R-:W-:Y:S04]  /*11910*/  HMMA.16816.F32 R124, R136.reuse, R152, R124 ;  /* 0x00000098887c723c */ /* 0x042fe8000000187c */
[--C-:B---3--:R-:W-:Y:S02]  /*11920*/  FFMA.FTZ R134, R191, c[0x0][0x2d0], -R172.reuse ;  /* 0x0000b400bf867a23 */ /* 0x108fe400000108ac */
[----:B------:R-:W3:Y:S02]  /*11930*/  LDL.LU R191, [R1+0x8] ;  /* 0x0000080001bf7983 */ /* 0x000ee40000300800 */
[----:B------:R-:W-:Y:S01]  /*11940*/  HMMA.16816.F32 R128, R136, R154, R128 ;  /* 0x0000009a8880723c */ /* 0x000fe20000001880 */
[----:B------:R1:W-:Y:S01]  /*11950*/  MUFU.EX2 R185, R134 ;  /* 0x0000008600b97308 */ /* 0x0003e20000000800 */
[----:B------:R-:W5:Y:S05]  /*11960*/  LDSM.16.MT88.4 R152, [R195+0x1100] ;  /* 0x00110000c398783b */ /* 0x000f6a0000004200 */
[----:B------:R-:W-:Y:S02]  /*11970*/  F2FP.PACK_AB R136, R228, R229 ;  /* 0x000000e5e488723e */ /* 0x000fe400000000ff */
[----:B------:R-:W-:Y:S03]  /*11980*/  F2FP.PACK_AB R138, R188, R189 ;  /* 0x000000bdbc8a723e */ /* 0x000fe600000000ff */
[----:B------:R-:W-:Y:S02]  /*11990*/  F2FP.PACK_AB R137, R176, R177 ;  /* 0x000000b1b089723e */ /* 0x000fe400000000ff */
[----:B--2---:R-:W-:Y:S07]  /*119a0*/  F2FP.PACK_AB R139, R174, R175 ;  /* 0x000000afae8b723e */ /* 0x004fee00000000ff */
[C---:B------:R-:W-:Y:S03]  /*119b0*/  HMMA.16816.F32 R4, R136.reuse, R140, R4 ;  /* 0x0000008c8804723c */ /* 0x040fe60000001804 */
[--C-:B-1----:R-:W-:Y:S05]  /*119c0*/  FFMA.FTZ R134, R220, c[0x0][0x2d0], -R172.reuse ;  /* 0x0000b400dc867a23 */ /* 0x102fea00000108ac */
[C---:B------:R-:W-:Y:S01]  /*119d0*/  HMMA.16816.F32 R8, R136.reuse, R142, R8 ;  /* 0x0000008e8808723c */ /* 0x040fe20000001808 */
[----:B------:R-:W1:Y:S01]  /*119e0*/  LDSM.16.MT88.4 R140, [R193+0x3100] ;  /* 0x00310000c18c783b */ /* 0x000e620000004200 */
[----:B------:R-:W2:Y:S06]  /*119f0*/  MUFU.EX2 R184, R134 ;  /* 0x0000008600b87308 */ /* 0x000eac0000000800 */
[C---:B------:R-:W-:Y:S08]  /*11a00*/  HMMA.16816.F32 R12, R136.reuse, R144, R12 ;  /* 0x00000090880c723c */ /* 0x040ff0000000180c */
[C---:B------:R-:W-:Y:S01]  /*11a10*/  HMMA.16816.F32 R16, R136.reuse, R146, R16 ;  /* 0x000000928810723c */ /* 0x040fe20000001810 */
[----:B------:R-:W1:Y:S07]  /*11a20*/  LDSM.16.MT88.4 R144, [R194+0x3100] ;  /* 0x00310000c290783b */ /* 0x000e6e0000004200 */
[C---:B-----5:R-:W-:Y:S04]  /*11a30*/  HMMA.16816.F32 R20, R136.reuse, R148, R20 ;  /* 0x000000948814723c */ /* 0x060fe80000001814 */
[----:B--2---:R-:W-:Y:S01]  /*11a40*/  F2FP.PACK_AB R168, R184, R185 ;  /* 0x000000b9b8a8723e */ /* 0x004fe200000000ff */
[--C-:B------:R-:W-:Y:S02]  /*11a50*/  FFMA.FTZ R134, R222, c[0x0][0x2d0], -R172.reuse ;  /* 0x0000b400de867a23 */ /* 0x100fe400000108ac */
[----:B------:R-:W-:Y:S01]  /*11a60*/  FFMA.FTZ R172, R223, c[0x0][0x2d0], -R172 ;  /* 0x0000b400dfac7a23 */ /* 0x000fe200000108ac */
[C---:B------:R-:W-:Y:S01]  /*11a70*/  HMMA.16816.F32 R24, R136.reuse, R150, R24 ;  /* 0x000000968818723c */ /* 0x040fe20000001818 */
[----:B------:R-:W2:Y:S01]  /*11a80*/  LDSM.16.MT88.4 R148, [R196+0x3100] ;  /* 0x00310000c494783b */ /* 0x000ea20000004200 */
[----:B------:R5:W-:Y:S06]  /*11a90*/  MUFU.EX2 R180, R134 ;  /* 0x0000008600b47308 */ /* 0x000bec0000000800 */
[C---:B------:R-:W-:Y:S04]  /*11aa0*/  HMMA.16816.F32 R28, R136.reuse, R152, R28 ;  /* 0x00000098881c723c */ /* 0x040fe8000000181c */
[----:B------:R-:W2:Y:S04]  /*11ab0*/  MUFU.EX2 R179, R172 ;  /* 0x000000ac00b37308 */ /* 0x000ea80000000800 */
[C---:B------:R-:W-:Y:S01]  /*11ac0*/  HMMA.16816.F32 R32, R136.reuse, R154, R32 ;  /* 0x0000009a8820723c */ /* 0x040fe20000001820 */
[----:B------:R-:W4:Y:S07]  /*11ad0*/  LDSM.16.MT88.4 R152, [R195+0x3100] ;  /* 0x00310000c398783b */ /* 0x000f2e0000004200 */
        /* <DEDUP_REMOVED lines=16> */
[----:B------:R-:W4:Y:S07]  /*11be0*/  LDSM.16.MT88.4 R152, [R195+0x5100] ;  /* 0x00510000c398783b */ /* 0x000f2e0000004200 */
        /* <DEDUP_REMOVED lines=10> */
[----:B------:R-:W1:Y:S07]  /*11c90*/  LDSM.16.MT88.4 R144, [R194+0x7100] ;  /* 0x00710000c290783b */ /* 0x000e6e0000004200 */
[C---:B-----5:R-:W-:Y:S08]  /*11ca0*/  HMMA.16816.F32 R84, R136.reuse, R148, R84 ;  /* 0x000000948854723c */ /* 0x060ff00000001854 */
[C---:B------:R-:W-:Y:S01]  /*11cb0*/  HMMA.16816.F32 R88, R136.reuse, R150, R88 ;  /* 0x000000968858723c */ /* 0x040fe20000001858 */
[----:B------:R-:W5:Y:S03]  /*11cc0*/  LDSM.16.MT88.4 R148, [R196+0x7100] ;  /* 0x00710000c494783b */ /* 0x000f660000004200 */
[----:B--2---:R-:W-:Y:S04]  /*11cd0*/  F2FP.PACK_AB R171, R133, R134 ;  /* 0x0000008685ab723e */ /* 0x004fe800000000ff */
[C---:B----4-:R-:W-:Y:S08]  /*11ce0*/  HMMA.16816.F32 R92, R136.reuse, R152, R92 ;  /* 0x00000098885c723c */ /* 0x050ff0000000185c */
[C---:B------:R-:W-:Y:S01]  /*11cf0*/  HMMA.16816.F32 R96, R136.reuse, R154, R96 ;  /* 0x0000009a8860723c */ /* 0x040fe20000001860 */
[----:B------:R-:W2:Y:S07]  /*11d00*/  LDSM.16.MT88.4 R152, [R195+0x7100] ;  /* 0x00710000c398783b */ /* 0x000eae0000004200 */
[C---:B-1----:R-:W-:Y:S08]  /*11d10*/  HMMA.16816.F32 R100, R136.reuse, R140, R100 ;  /* 0x0000008c8864723c */ /* 0x042ff00000001864 */
[C---:B------:R-:W-:Y:S01]  /*11d20*/  HMMA.16816.F32 R104, R136.reuse, R142, R104 ;  /* 0x0000008e8868723c */ /* 0x040fe20000001868 */
[----:B------:R-:W1:Y:S07]  /*11d30*/  LDSM.16.MT88.4 R140, [R193+0x1900] ;  /* 0x00190000c18c783b */ /* 0x000e6e0000004200 */
[C---:B------:R-:W-:Y:S08]  /*11d40*/  HMMA.16816.F32 R108, R136.reuse, R144, R108 ;  /* 0x00000090886c723c */ /* 0x040ff0000000186c */
[C---:B------:R-:W-:Y:S08]  /*11d50*/  HMMA.16816.F32 R112, R136.reuse, R146, R112 ;  /* 0x000000928870723c */ /* 0x040ff00000001870 */
[C---:B-----5:R-:W-:Y:S08]  /*11d60*/  HMMA.16816.F32 R116, R136.reuse, R148, R116 ;  /* 0x000000948874723c */ /* 0x060ff00000001874 */
        /* <DEDUP_REMOVED lines=11> */
[C---:B------:R-:W-:Y:S08]  /*11e20*/  HMMA.16816.F32 R152, R168.reuse, R160, R20 ;  /* 0x000000a0a898723c */ /* 0x040ff00000001814 */
        /* <DEDUP_REMOVED lines=24> */
[C---:B-----5:R-:W-:Y:S07]  /*11fb0*/  HMMA.16816.F32 R92, R168.reuse, R16, R92 ;  /* 0x00000010a85c723c */ /* 0x060fee000000185c */
[----:B---3--:R-:W-:Y:S01]  /*11fc0*/  FFMA.FTZ R16, R2, R191, R242 ;  /* 0x000000bf02107223 */ /* 0x008fe200000100f2 */
[C---:B------:R-:W-:Y:S04]  /*11fd0*/  HMMA.16816.F32 R96, R168.reuse, R18, R96 ;  /* 0x00000012a860723c */ /* 0x040fe80000001860 */
[----:B------:R-:W-:Y:S02]  /*11fe0*/  FFMA.FTZ R2, R0, R190, R227 ;  /* 0x000000be00027223 */ /* 0x000fe400000100e3 */
        /* <DEDUP_REMOVED lines=8> */
[----:B------:R-:W-:Y:S01]  /*12070*/  FADD.FTZ R2, R224, R2 ;  /* 0x00000002e0027221 */ /* 0x000fe20000010000 */
[C---:B--2---:R-:W-:Y:S03]  /*12080*/  HMMA.16816.F32 R108, R168.reuse, R8, R108 ;  /* 0x00000008a86c723c */ /* 0x044fe6000000186c */
[----:B------:R-:W-:Y:S02]  /*12090*/  FADD.FTZ R0, R235, R0 ;  /* 0x00000000eb007221 */ /* 0x000fe40000010000 */
[----:B------:R-:W-:Y:S02]  /*120a0*/  FADD.FTZ R2, R183, R2 ;  /* 0x00000002b7027221 */ /* 0x000fe40000010000 */
[----:B------:R-:W-:Y:S01]  /*120b0*/  FADD.FTZ R0, R234, R0 ;  /* 0x00000000ea007221 */ /* 0x000fe20000010000 */
[C---:B------:R-:W-:Y:S04]  /*120c0*/  HMMA.16816.F32 R112, R168.reuse, R10, R112 ;  /* 0x0000000aa870723c */ /* 0x040fe80000001870 */
[----:B------:R-:W-:Y:S02]  /*120d0*/  FADD.FTZ R2, R182, R2 ;  /* 0x00000002b6027221 */ /* 0x000fe40000010000 */
[----:B------:R-:W-:Y:S02]  /*120e0*/  FADD.FTZ R0, R231, R0 ;  /* 0x00000000e7007221 */ /* 0x000fe40000010000 */
[----:B------:R-:W-:Y:S01]  /*120f0*/  FADD.FTZ R2, R181, R2 ;  /* 0x00000002b5027221 */ /* 0x000fe20000010000 */
[C---:B----4-:R-:W-:Y:S03]  /*12100*/  HMMA.16816.F32 R116, R168.reuse, R12, R116 ;  /* 0x0000000ca874723c */ /* 0x050fe60000001874 */
        /* <DEDUP_REMOVED lines=19> */
[----:B------:R-:W-:Y:S01]  /*12240*/  IADD3 R0, R219, -0x1, RZ ;  /* 0xffffffffdb007810 */ /* 0x000fe20007ffe0ff */
[----:B------:R-:W-:Y:S01]  /*12250*/  FADD.FTZ R4, R179, R4 ;  /* 0x00000004b3047221 */ /* 0x000fe20000010000 */
[----:B------:R-:W-:Y:S01]  /*12260*/  MOV R134, R3 ;  /* 0x0000000300867202 */ /* 0x000fe20000000f00 */
[----:B------:R-:W-:Y:S01]  /*12270*/  FADD.FTZ R2, R133, R2 ;  /* 0x0000000285027221 */ /* 0x000fe20000010000 */
[----:B------:R-:W-:Y:S02]  /*12280*/  MOV R219, R0 ;  /* 0x0000000000db7202 */ /* 0x000fe40000000f00 */
[----:B------:R1:W-:Y:S01]  /*12290*/  STL [R1+0x8], R4 ;  /* 0x0000080401007387 */ /* 0x0003e20000100800 */
[----:B------:R-:W-:Y:S03]  /*122a0*/  MOV R133, R132 ;  /* 0x0000008400857202 */ /* 0x000fe60000000f00 */
[----:B------:R1:W-:Y:S01]  /*122b0*/  STL [R1+0xc], R2 ;  /* 0x00000c0201007387 */ /* 0x0003e20000100800 */
[----:B------:R-:W-:-:S05]  /*122c0*/  @P0 BRA `(.L_x_910) ;  /* 0xffffbdf000000947 */ /* 0x000fca000383ffff */
.L_x_901:
        /* <DEDUP_REMOVED lines=86> */
[----:B------:R-:W-:Y:S01]  /*12830*/  FMUL.FTZ R22, R2, R129 ;  /* 0x0000008102167220 */ /* 0x000fe20000410000 */
[----:B------:R-:W-:Y:S01]  /*12840*/  @P0 MOV R2, 0x3f317218 ;  /* 0x3f31721800020802 */ /* 0x000fe20000000f00 */
[----:B--2---:R-:W-:Y:S02]  /*12850*/  @P1 FMUL.FTZ R6, R6, 0.69314718246459960938 ;  /* 0x3f31721806061820 */ /* 0x004fe40000410000 */
[----:B-1----:R-:W-:Y:S02]  /*12860*/  @P0 FMUL.FTZ R4, R7, 0.69314718246459960938 ;  /* 0x3f31721807040820 */ /* 0x002fe40000410000 */
[----:B------:R-:W-:Y:S02]  /*12870*/  @P0 FMUL.FTZ R2, R2, c[0x0][0x2d0] ;  /* 0x0000b40002020a20 */ /* 0x000fe40000410000 */
        /* <DEDUP_REMOVED lines=63> */
[----:B------:R-:W-:Y:S02]  /*12c70*/  FMUL.FTZ R131, R0, R131 ;  /* 0x0000008300837220 */ /* 0x000fe40000410000 */
[----:B------:R-:W-:Y:S02]  /*12c80*/  @P1 FFMA.FTZ R36, R5, R132, R6 ;  /* 0x0000008405241223 */ /* 0x000fe40000010006 */
[----:B------:R-:W-:Y:S02]  /*12c90*/  @P0 FFMA.FTZ R37, R2, R3, R4 ;  /* 0x0000000302250223 */ /* 0x000fe40000010004 */
.L_x_874:
        /* <DEDUP_REMOVED lines=9> */
[----:B------:R-:W-:Y:S01]  /*12d30*/  F2FP.PACK_AB R34, R34, R80 ;  /* 0x000000502222723e */ /* 0x000fe200000000ff */
[----:B------:R-:W-:Y:S01]  /*12d40*/  IMAD.MOV.U32 R80, RZ, RZ, c[0x0][0x4e8] ;  /* 0x00013a00ff507624 */ /* 0x000fe200078e00ff */
[----:B------:R-:W-:Y:S01]  /*12d50*/  F2FP.PACK_AB R41, R137, R136 ;  /* 0x000000888929723e */ /* 0x000fe200000000ff */
[----:B------:R-:W4:Y:S01]  /*12d60*/  S2R R83, SR_CTAID.X ;  /* 0x0000000000537919 */ /* 0x000f220000002500 */
[----:B------:R-:W-:Y:S02]  /*12d70*/  F2FP.PACK_AB R138, R139, R138 ;  /* 0x0000008a8b8a723e */ /* 0x000fe400000000ff */
[C---:B------:R-:W-:Y:S01]  /*12d80*/  ISETP.NE.AND P3, PT, R80.reuse, 0x1, PT ;  /* 0x000000015000780c */ /* 0x040fe20003f65270 */
[----:B------:R-:W-:Y:S01]  /*12d90*/  IMAD R80, R80, c[0x0][0x388], RZ ;  /* 0x0000e20050507a24 */ /* 0x000fe200078e02ff */
[----:B------:R-:W-:Y:S01]  /*12da0*/  BAR.SYNC.DEFER_BLOCKING 0x1, 0x100 ;  /* 0x0044000000007b1d */ /* 0x000fe20000010000 */
[----:B------:R-:W-:-:S02]  /*12db0*/  F2FP.PACK_AB R53, R141, R140 ;  /* 0x0000008c8d35723e */ /* 0x000fc400000000ff */
[----:B------:R-:W-:Y:S02]  /*12dc0*/  F2FP.PACK_AB R142, R143, R142 ;  /* 0x0000008e8f8e723e */ /* 0x000fe400000000ff */
        /* <DEDUP_REMOVED lines=52> */
[----:B------:R-:W-:Y:S01]  /*13110*/  IMAD.IADD R6, R7, 0x1, -R4 ;  /* 0x0000000107067824 */ /* 0x000fe200078e0a04 */
[----:B------:R-:W-:Y:S01]  /*13120*/  LOP3.LUT R4, R3, 0x1ffffffe, RZ, 0xc0, !PT ;  /* 0x1ffffffe03047812 */ /* 0x000fe200078ec0ff */
[----:B------:R-:W-:Y:S01]  /*13130*/  IMAD R14, R7, 0x200, R10 ;  /* 0x00000200070e7824 */ /* 0x000fe200078e020a */
[----:B------:R-:W-:Y:S01]  /*13140*/  SHF.R.U32.HI R3, RZ, 0x3, R2 ;  /* 0x00000003ff037819 */ /* 0x000fe20000011602 */
[----:B----4-:R-:W-:Y:S01]  /*13150*/  IMAD R7, R83, 0x80, R5 ;  /* 0x0000008053077824 */ /* 0x010fe200078e0205 */
[----:B------:R-:W-:Y:S01]  /*13160*/  LOP3.LUT R2, R2, 0x38, R0, 0xf8, !PT ;  /* 0x0000003802027812 */ /* 0x000fe200078ef800 */
[----:B------:R-:W-:Y:S01]  /*13170*/  IMAD.IADD R11, R10, 0x1, -R4 ;  /* 0x000000010a0b7824 */ /* 0x000fe200078e0a04 */
[C---:B------:R-:W-:Y:S01]  /*13180*/  LOP3.LUT R4, R8.reuse, 0x1, RZ, 0xc0, !PT ;  /* 0x0000000108047812 */ /* 0x040fe200078ec0ff */
[----:B------:R-:W-:Y:S01]  /*13190*/  IMAD.SHL.U32 R5, R8, 0x40, RZ ;  /* 0x0000004008057824 */ /* 0x000fe200078e00ff */
[----:B------:R-:W-:Y:S01]  /*131a0*/  LOP3.LUT R10, R2, R3, RZ, 0x3c, !PT ;  /* 0x00000003020a7212 */ /* 0x000fe200078e3cff */
[----:B------:R-:W-:Y:S01]  /*131b0*/  @P3 IMAD.HI.U32 R3, R7, c[0x0][0x4ec], RZ ;  /* 0x00013b0007033a27 */ /* 0x000fe200078e00ff */
[----:B------:R-:W-:-:S02]  /*131c0*/  ISETP.NE.U32.AND P4, PT, R4, 0x1, PT ;  /* 0x000000010400780c */ /* 0x000fc40003f85070 */
[----:B------:R-:W-:Y:S01]  /*131d0*/  SHF.R.S32.HI R4, RZ, 0x2, R15 ;  /* 0x00000002ff047819 */ /* 0x000fe2000001140f */
[----:B------:R-:W-:Y:S01]  /*131e0*/  IMAD.MOV.U32 R2, RZ, RZ, R7 ;  /* 0x000000ffff027224 */ /* 0x000fe200078e0007 */
[----:B------:R-:W-:Y:S02]  /*131f0*/  @P3 SHF.R.U32.HI R2, RZ, c[0x0][0x4f0], R3 ;  /* 0x00013c00ff023a19 */ /* 0x000fe40000011603 */
[----:B------:R-:W-:Y:S01]  /*13200*/  LOP3.LUT R8, R5, 0x1c0, RZ, 0xc0, !PT ;  /* 0x000001c005087812 */ /* 0x000fe200078ec0ff */
[----:B------:R-:W-:Y:S01]  /*13210*/  IMAD R3, R6, 0x10, R4 ;  /* 0x0000001006037824 */ /* 0x000fe200078e0204 */
[----:B------:R-:W-:Y:S01]  /*13220*/  F2FP.PACK_AB R153, R153, R152 ;  /* 0x000000989999723e */ /* 0x000fe200000000ff */
[----:B------:R-:W-:Y:S01]  /*13230*/  IMAD.SHL.U32 R6, R20, 0x8, RZ ;  /* 0x0000000814067824 */ /* 0x000fe200078e00ff */
[----:B------:R-:W-:Y:S01]  /*13240*/  LEA.HI R9, R8, R8, RZ, 0x1d ;  /* 0x0000000808097211 */ /* 0x000fe200078fe8ff */
[----:B------:R-:W-:Y:S01]  /*13250*/  IMAD.IADD R5, R13, 0x1, R18 ;  /* 0x000000010d057824 */ /* 0x000fe200078e0212 */
[----:B------:R-:W-:Y:S01]  /*13260*/  F2FP.PACK_AB R154, R155, R154 ;  /* 0x0000009a9b9a723e */ /* 0x000fe200000000ff */
[----:B------:R-:W-:Y:S01]  /*13270*/  IMAD.MOV R8, RZ, RZ, -R2 ;  /* 0x000000ffff087224 */ /* 0x000fe200078e0a02 */
[----:B------:R-:W-:Y:S01]  /*13280*/  LOP3.LUT R18, R10, 0x7ffffe00, R6, 0xf8, !PT ;  /* 0x7ffffe000a127812 */ /* 0x000fe200078ef806 */
[----:B------:R-:W-:Y:S01]  /*13290*/  IMAD.MOV.U32 R4, RZ, RZ, R12 ;  /* 0x000000ffff047224 */ /* 0x000fe200078e000c */
[----:B------:R-:W-:Y:S01]  /*132a0*/  SHF.R.S32.HI R6, RZ, 0x1f, R2 ;  /* 0x0000001fff067819 */ /* 0x000fe20000011402 */
[----:B------:R-:W-:Y:S01]  /*132b0*/  IMAD R12, R8, c[0x0][0x4e8], R7 ;  /* 0x00013a00080c7a24 */ /* 0x000fe200078e0207 */
[----:B------:R-:W-:Y:S01]  /*132c0*/  F2FP.PACK_AB R156, R157, R156 ;  /* 0x0000009c9d9c723e */ /* 0x000fe200000000ff */
[----:B------:R-:W-:Y:S01]  /*132d0*/  IMAD R8, R11, 0x8, R3 ;  /* 0x000000080b087824 */ /* 0x000fe200078e0203 */
[----:B------:R-:W-:Y:S01]  /*132e0*/  F2FP.PACK_AB R158, R159, R158 ;  /* 0x0000009e9f9e723e */ /* 0x000fe200000000ff */
[----:B------:R-:W-:Y:S01]  /*132f0*/  IMAD.U32 R10, R14, 0x2, R9 ;  /* 0x000000020e0a7824 */ /* 0x000fe200078e0009 */
[----:B------:R-:W-:Y:S01]  /*13300*/  F2FP.PACK_AB R160, R161, R160 ;  /* 0x000000a0a1a0723e */ /* 0x000fe200000000ff */
[----:B------:R-:W-:Y:S01]  /*13310*/  IMAD R9, R6, c[0x0][0x3e0], RZ ;  /* 0x0000f80006097a24 */ /* 0x000fe200078e02ff */
[----:B------:R-:W-:Y:S01]  /*13320*/  F2FP.PACK_AB R162, R163, R162 ;  /* 0x000000a2a3a2723e */ /* 0x000fe200000000ff */
[----:B------:R-:W-:Y:S01]  /*13330*/  IMAD.WIDE.U32 R6, R2, c[0x0][0x3e0], R4 ;  /* 0x0000f80002067a25 */ /* 0x000fe200078e0004 */
[----:B------:R-:W-:-:S02]  /*13340*/  F2FP.PACK_AB R164, R165, R164 ;  /* 0x000000a4a5a4723e */ /* 0x000fc400000000ff */
[----:B------:R-:W-:Y:S01]  /*13350*/  F2FP.PACK_AB R166, R167, R166 ;  /* 0x000000a6a7a6723e */ /* 0x000fe200000000ff */
[----:B------:R-:W-:Y:S01]  /*13360*/  IMAD R5, R83, 0x80, R8 ;  /* 0x0000008053057824 */ /* 0x000fe200078e0208 */
[----:B------:R-:W-:Y:S01]  /*13370*/  F2FP.PACK_AB R81, R39, R38 ;  /* 0x000000262751723e */ /* 0x000fe200000000ff */
[----:B------:R-:W-:Y:S01]  /*13380*/  IMAD R3, R83, 0x80, R3 ;  /* 0x0000008053037824 */ /* 0x000fe200078e0203 */
[----:B------:R-:W-:Y:S01]  /*13390*/  F2FP.PACK_AB R65, R43, R42 ;  /* 0x0000002a2b41723e */ /* 0x000fe200000000ff */
[----:B------:R-:W-:Y:S01]  /*133a0*/  @P3 IMAD.HI.U32 R8, R5, c[0x0][0x4ec], RZ ;  /* 0x00013b0005083a27 */ /* 0x000fe200078e00ff */
[----:B------:R-:W-:Y:S02]  /*133b0*/  F2FP.PACK_AB R46, R47, R46 ;  /* 0x0000002e2f2e723e */ /* 0x000fe400000000ff */
[CC--:B------:R-:W-:Y:S01]  /*133c0*/  ISETP.GE.OR P6, PT, R3.reuse, R80.reuse, P0 ;  /* 0x000000500300720c */ /* 0x0c0fe200007c6670 */
[----:B------:R-:W-:Y:S01]  /*133d0*/  IMAD.MOV.U32 R4, RZ, RZ, R5 ;  /* 0x000000ffff047224 */ /* 0x000fe200078e0005 */
[----:B------:R-:W-:Y:S01]  /*133e0*/  IADD3 R3, R3, 0x8, RZ ;  /* 0x0000000803037810 */ /* 0x000fe20007ffe0ff */
[----:B------:R-:W-:Y:S01]  /*133f0*/  IMAD R9, R2, c[0x0][0x3e4], R9 ;  /* 0x0000f90002097a24 */ /* 0x000fe200078e0209 */
[----:B------:R-:W-:Y:S01]  /*13400*/  @P3 SHF.R.U32.HI R4, RZ, c[0x0][0x4f0], R8 ;  /* 0x00013c00ff043a19 */ /* 0x000fe20000011608 */
[----:B------:R-:W-:Y:S01]  /*13410*/  IMAD.SHL.U32 R2, R10, 0x2, RZ ;  /* 0x000000020a027824 */ /* 0x000fe200078e00ff */
[----:B------:R-:W-:Y:S01]  /*13420*/  ISETP.GE.OR P5, PT, R3, R80, P0 ;  /* 0x000000500300720c */ /* 0x000fe200007a6670 */
[----:B------:R-:W-:Y:S01]  /*13430*/  IMAD.IADD R7, R7, 0x1, R9 ;  /* 0x0000000107077824 */ /* 0x000fe200078e0209 */
[--C-:B------:R-:W-:Y:S01]  /*13440*/  SHF.R.S32.HI R8, RZ, 0x1f, R4.reuse ;  /* 0x0000001fff087819 */ /* 0x100fe20000011404 */
[----:B------:R-:W-:Y:S01]  /*13450*/  IMAD.MOV.U32 R14, RZ, RZ, 0x40 ;  /* 0x00000040ff0e7424 */ /* 0x000fe200078e00ff */
[----:B------:R-:W-:Y:S01]  /*13460*/  IADD3 R10, P0, R4, R16, RZ ;  /* 0x00000010040a7210 */ /* 0x000fe20007f1e0ff */
[----:B------:R-:W-:Y:S01]  /*13470*/  IMAD.MOV R4, RZ, RZ, -R4 ;  /* 0x000000ffff047224 */ /* 0x000fe200078e0a04 */
[----:B------:R-:W-:Y:S01]  /*13480*/  IADD3 R9, R2, 0x80, RZ ;  /* 0x0000008002097810 */ /* 0x000fe20007ffe0ff */
[----:B------:R-:W-:Y:S01]  /*13490*/  STS [R2+0x80], R41 ;  /* 0x0000802902007388 */ /* 0x000fe20000000800 */
[----:B------:R-:W-:Y:S01]  /*134a0*/  IADD3.X R11, R8, R17, R21, P0, !PT ;  /* 0x00000011080b7210 */ /* 0x000fe200007fe415 */
[----:B------:R-:W-:Y:S01]  /*134b0*/  IMAD.MOV.U32 R8, RZ, RZ, 0x20 ;  /* 0x00000020ff087424 */ /* 0x000fe200078e00ff */
[----:B------:R-:W-:Y:S01]  /*134c0*/  IADD3 R3, R2, 0x70, RZ ;  /* 0x0000007002037810 */ /* 0x000fe20007ffe0ff */
[----:B------:R-:W-:Y:S01]  /*134d0*/  IMAD R5, R4, c[0x0][0x4e8], R5 ;  /* 0x00013a0004057a24 */ /* 0x000fe200078e0205 */
[----:B------:R-:W-:Y:S01]  /*134e0*/  @P4 IADD3 R3, R9, 0x10, RZ ;  /* 0x0000001009034810 */ /* 0x000fe20007ffe0ff */
[----:B------:R-:W-:Y:S01]  /*134f0*/  STS [R2+0x480], R138 ;  /* 0x0004808a02007388 */ /* 0x000fe20000000800 */
[----:B------:R-:W-:-:S02]  /*13500*/  SHF.R.S32.HI R9, RZ, 0x1f, R12 ;  /* 0x0000001fff097819 */ /* 0x000fc4000001140c */
[----:B------:R-:W-:Y:S01]  /*13510*/  SEL R8, R8, 0xffffffe0, !P1 ;  /* 0xffffffe008087807 */ /* 0x000fe20004800000 */
[----:B------:R-:W-:Y:S01]  /*13520*/  STS [R3], R53 ;  /* 0x0000003503007388 */ /* 0x000fe20000000800 */
[----:B------:R-:W-:Y:S01]  /*13530*/  F2FP.PACK_AB R49, R49, R48 ;  /* 0x000000303131723e */ /* 0x000fe200000000ff */
[----:B------:R-:W-:Y:S01]  /*13540*/  IMAD R9, R9, c[0x0][0x3d8], RZ ;  /* 0x0000f60009097a24 */ /* 0x000fe200078e02ff */
[----:B------:R-:W-:Y:S01]  /*13550*/  F2FP.PACK_AB R50, R51, R50 ;  /* 0x000000323332723e */ /* 0x000fe200000000ff */
[----:B------:R-:W-:Y:S01]  /*13560*/  IMAD.IADD R4, R2, 0x1, R8 ;  /* 0x0000000102047824 */ /* 0x000fe200078e0208 */
[----:B------:R-:W-:Y:S01]  /*13570*/  STS [R3+0x400], R142 ;  /* 0x0004008e03007388 */ /* 0x000fe20000000800 */
[----:B------:R-:W-:Y:S01]  /*13580*/  IMAD.IADD R15, R8, 0x1, R3 ;  /* 0x00000001080f7824 */ /* 0x000fe200078e0203 */
[----:B------:R-:W-:Y:S01]  /*13590*/  SHF.R.S32.HI R8, RZ, 0x1f, R5 ;  /* 0x0000001fff087819 */ /* 0x000fe20000011405 */
[C---:B------:R-:W-:Y:S01]  /*135a0*/  IMAD R17, R12.reuse, c[0x0][0x3dc], R9 ;  /* 0x0000f7000c117a24 */ /* 0x040fe200078e0209 */
[----:B------:R-:W-:Y:S01]  /*135b0*/  STS [R4+0x80], R144 ;  /* 0x0000809004007388 */ /* 0x000fe20000000800 */
[----:B------:R-:W-:Y:S01]  /*135c0*/  IMAD.WIDE.U32 R12, R12, c[0x0][0x3d8], R6 ;  /* 0x0000f6000c0c7a25 */ /* 0x000fe200078e0006 */
[----:B------:R-:W-:-:S02]  /*135d0*/  SEL R7, R14, 0xffffffc0, !P2 ;  /* 0xffffffc00e077807 */ /* 0x000fc40005000000 */
[----:B------:R-:W-:Y:S01]  /*135e0*/  STS [R4+0x480], R146 ;  /* 0x0004809204007388 */ /* 0x000fe20000000800 */
[----:B------:R-:W-:Y:S01]  /*135f0*/  IMAD R14, R8, c[0x0][0x488], RZ ;  /* 0x00012200080e7a24 */ /* 0x000fe200078e02ff */
[----:B------:R-:W-:Y:S01]  /*13600*/  F2FP.PACK_AB R44, R44, R52 ;  /* 0x000000342c2c723e */ /* 0x000fe200000000ff */
[----:B------:R-:W-:Y:S01]  /*13610*/  IMAD.WIDE.U32 R8, R5, c[0x0][0x488], R10 ;  /* 0x0001220005087a25 */ /* 0x000fe200078e000a */
[----:B------:R-:W-:Y:S01]  /*13620*/  STS [R15], R148 ;  /* 0x000000940f007388 */ /* 0x000fe20000000800 */
[----:B------:R-:W-:Y:S02]  /*13630*/  F2FP.PACK_AB R54, R55, R54 ;  /* 0x000000363736723e */ /* 0x000fe400000000ff */
[----:B------:R-:W-:Y:S01]  /*13640*/  IMAD.IADD R6, R2, 0x1, R7 ;  /* 0x0000000102067824 */ /* 0x000fe200078e0207 */
[----:B------:R-:W-:Y:S01]  /*13650*/  STS [R15+0x400], R150 ;  /* 0x000400960f007388 */ /* 0x000fe20000000800 */
[----:B------:R-:W-:Y:S01]  /*13660*/  IMAD R10, R5, c[0x0][0x48c], R14 ;  /* 0x00012300050a7a24 */ /* 0x000fe200078e020e */
[----:B------:R-:W-:Y:S01]  /*13670*/  F2FP.PACK_AB R43, R57, R56 ;  /* 0x00000038392b723e */ /* 0x000fe200000000ff */
[C---:B------:R-:W-:Y:S01]  /*13680*/  IMAD.IADD R14, R7.reuse, 0x1, R3 ;  /* 0x00000001070e7824 */ /* 0x040fe200078e0203 */
[----:B------:R-:W-:Y:S01]  /*13690*/  STS [R6+0x80], R153 ;  /* 0x0000809906007388 */ /* 0x000fe20000000800 */
[----:B------:R-:W-:Y:S01]  /*136a0*/  IMAD.IADD R5, R7, 0x1, R4 ;  /* 0x0000000107057824 */ /* 0x000fe200078e0204 */
[----:B------:R-:W-:Y:S01]  /*136b0*/  F2FP.PACK_AB R58, R59, R58 ;  /* 0x0000003a3b3a723e */ /* 0x000fe200000000ff */
[----:B------:R-:W-:Y:S01]  /*136c0*/  IMAD.IADD R7, R15, 0x1, R7 ;  /* 0x000000010f077824 */ /* 0x000fe200078e0207 */
[----:B------:R-:W-:Y:S01]  /*136d0*/  STS [R6+0x480], R154 ;  /* 0x0004809a06007388 */ /* 0x000fe20000000800 */
[----:B------:R-:W-:Y:S01]  /*136e0*/  F2FP.PACK_AB R42, R61, R60 ;  /* 0x0000003c3d2a723e */ /* 0x000fe200000000ff */
[----:B------:R-:W-:Y:S01]  /*136f0*/  IMAD.IADD R9, R9, 0x1, R10 ;  /* 0x0000000109097824 */ /* 0x000fe200078e020a */
        /* <DEDUP_REMOVED lines=41> */
[----:B------:R-:W-:Y:S02]  /*13990*/  LEA R16, P0, R8, c[0x0][0x450], 0x2 ;  /* 0x0001140008107a11 */ /* 0x000fe400078010ff */
        /* <DEDUP_REMOVED lines=9> */
[----:B------:R-:W-:Y:S01]  /*13a30*/  LEA.HI.X R9, R8, c[0x0][0x454], R9, 0x2, P0 ;  /* 0x0001150008097a11 */ /* 0x000fe200000f1409 */
        /* <DEDUP_REMOVED lines=93> */
.L_x_913:
[----:B--234-:R-:W-:Y:S05]  /*14010*/  BSYNC B0 ;  /* 0x0000000000007941 */ /* 0x01cfea0003800000 */
.L_x_912:
[----:B------:R-:W-:Y:S01]  /*14020*/  IADD3 R4, R28, 0x20, RZ ;  /* 0x000000201c047810 */ /* 0x000fe20007ffe0ff */
[----:B------:R2:W3:Y:S01]  /*14030*/  SHFL.IDX PT, R3, R29, 0x1, 0x181f ;  /* 0x00381f001d037f89 */ /* 0x0004e200000e0000 */
[----:B------:R-:W-:Y:S02]  /*14040*/  BSSY B0, `(.L_x_914) ;  /* 0x000001c000007945 */ /* 0x000fe40003800000 */
[----:B------:R-:W-:Y:S01]  /*14050*/  ISETP.GE.AND P0, PT, R4, R80, PT ;  /* 0x000000500400720c */ /* 0x000fe20003f06270 */
[----:B-1----:R2:W1:-:S12]  /*14060*/  SHFL.IDX PT, R2, R30, 0x1, 0x181f ;  /* 0x00381f001e027f89 */ /* 0x00245800000e0000 */
        /* <DEDUP_REMOVED lines=14> */
[----:B-1-3--:R-:W-:Y:S01]  /*14150*/  @!P3 IMAD.WIDE R8, R0, 0x2, R2 ;  /* 0x000000020008b825 */ /* 0x00afe200078e0202 */
        /* <DEDUP_REMOVED lines=10> */
.L_x_915:
[----:B------:R-:W-:Y:S05]  /*14200*/  BSYNC B0 ;  /* 0x0000000000007941 */ /* 0x000fea0003800000 */
.L_x_914:
[----:B-1----:R-:W-:Y:S01]  /*14210*/  IADD3 R4, R28, 0x40, RZ ;  /* 0x000000401c047810 */ /* 0x002fe20007ffe0ff */
[----:B---3--:R1:W3:Y:S01]  /*14220*/  SHFL.IDX PT, R3, R29, 0x2, 0x181f ;  /* 0x00581f001d037f89 */ /* 0x0082e200000e0000 */
        /* <DEDUP_REMOVED lines=28> */
.L_x_917:
[----:B------:R-:W-:Y:S05]  /*143f0*/  BSYNC B0 ;  /* 0x0000000000007941 */ /* 0x000fea0003800000 */
.L_x_916:
[----:B---3--:R-:W-:Y:S01]  /*14400*/  IADD3 R4, R28, 0x60, RZ ;  /* 0x000000601c047810 */ /* 0x008fe20007ffe0ff */
[----:B------:R3:W1:Y:S03]  /*14410*/  SHFL.IDX PT, R3, R29, 0x3, 0x181f ;  /* 0x00781f001d037f89 */ /* 0x00066600000e0000 */
[----:B------:R-:W-:Y:S01]  /*14420*/  ISETP.GE.AND P0, PT, R4, R80, PT ;  /* 0x000000500400720c */ /* 0x000fe20003f06270 */
[----:B----4-:R3:W4:-:S12]  /*14430*/  SHFL.IDX PT, R2, R30, 0x3, 0x181f ;  /* 0x00781f001e027f89 */ /* 0x01071800000e0000 */
        /* <DEDUP_REMOVED lines=27> */
.L_x_911:
        /* <DEDUP_REMOVED lines=40> */
.L_x_919:
[----:B------:R-:W-:Y:S05]  /*14870*/  BSYNC B0 ;  /* 0x0000000000007941 */ /* 0x000fea0003800000 */
.L_x_918:
        /* <DEDUP_REMOVED lines=70> */
.L_x_921:
[----:B------:R-:W-:Y:S05]  /*14ce0*/  BSYNC B0 ;  /* 0x0000000000007941 */ /* 0x000fea0003800000 */
.L_x_920:
        /* <DEDUP_REMOVED lines=27> */
.L_x_923:
[----:B------:R-:W-:Y:S05]  /*14ea0*/  BSYNC B0 ;  /* 0x0000000000007941 */ /* 0x000fea0003800000 */
.L_x_922:
        /* <DEDUP_REMOVED lines=27> */
.L_x_925:
[----:B------:R-:W-:Y:S05]  /*15060*/  BSYNC B0 ;  /* 0x0000000000007941 */ /* 0x000fea0003800000 */
.L_x_924:
        /* <DEDUP_REMOVED lines=28> */
.L_x_926:
        /* <DEDUP_REMOVED lines=13> */
.L_x_3003:


//--------------------- .text._ZN7cutlass13device_kernelIN5flash19enable_sm80_to_sm89INS1_16FlashAttnFwdSm80INS1_25CollectiveMainloopFwdSm80ILi8ELi1ELb0EN4cute5tupleIJNS5_1CILi128EEENS7_ILi64EEENS7_ILi256EEEEEELi256ENS_6half_tEfNS_4arch4Sm80ELb0ELb1ELb1ELb1ELb0ELb0ELb1ELb0EEENS1_21CollectiveEpilogueFwdINS6_IJS8_SA_S9_EEENS6_IJNS7_ILi1EEESI_SI_EEESC_SE_Li256ELb1ELb1ELb0ELb0EEENS1_19SingleTileSchedulerILb1ELb0ELb1ELi128EEEEEEEEEvNT_6ParamsE --------------------------
	.section	.text._ZN7cutlass13device_kernelIN5flash19enable_sm80_to_sm89INS1_16FlashAttnFwdSm80INS1_25CollectiveMainloopFwdSm80ILi8ELi1ELb0EN4cute5tupleIJNS5_1CILi128EEENS7_ILi64EEENS7_ILi256EEEEEELi256ENS_6half_tEfNS_4arch4Sm80ELb0ELb1ELb1ELb1ELb0ELb0ELb1ELb0EEENS1_21CollectiveEpilogueFwdINS6_IJS8_SA_S9_EEENS6_IJNS7_ILi1EEESI_SI_EEESC_SE_Li256ELb1ELb1ELb0ELb0EEENS1_19SingleTileSchedulerILb1ELb0ELb1ELi128EEEEEEEEEvNT_6ParamsE,"ax",@progbits
	.sectioninfo	@"SHI_REGISTERS=255"
	.align	128
.text._ZN7cutlass13device_kernelIN5flash19enable_sm80_to_sm89INS1_16FlashAttnFwdSm80INS1_25CollectiveMainloopFwdSm80ILi8ELi1ELb0EN4cute5tupleIJNS5_1CILi128EEENS7_ILi64EEENS7_ILi256EEEEEELi256ENS_6half_tEfNS_4arch4Sm80ELb0ELb1ELb1ELb1ELb0ELb0ELb1ELb0EEENS1_21CollectiveEpilogueFwdINS6_IJS8_SA_S9_EEENS6_IJNS7_ILi1EEESI_SI_EEESC_SE_Li256ELb1ELb1ELb0ELb0EEENS1_19SingleTileSchedulerILb1ELb0ELb1ELi128EEEEEEEEEvNT_6ParamsE:
        .type           _ZN7cutlass13device_kernelIN5flash19enable_sm80_to_sm89INS1_16FlashAttnFwdSm80INS1_25CollectiveMainloopFwdSm80ILi8ELi1ELb0EN4cute5tupleIJNS5_1CILi128EEENS7_ILi64EEENS7_ILi256EEEEEELi256ENS_6half_tEfNS_4arch4Sm80ELb0ELb1ELb1ELb1ELb0ELb0ELb1ELb0EEENS1_21CollectiveEpilogueFwdINS6_IJS8_SA_S9_EEENS6_IJNS7_ILi1EEESI_SI_EEESC_SE_Li256ELb1ELb1ELb0ELb0EEENS1_19SingleTileSchedulerILb1ELb0ELb1ELi128EEEEEEEEEvNT_6ParamsE,@function
        .size           _ZN7cutlass13device_kernelIN5flash19enable_sm80_to_sm89INS1_16FlashAttnFwdSm80INS1_25CollectiveMainloopFwdSm80ILi8ELi1ELb0EN4cute5tupleIJNS5_1CILi128EEENS7_ILi64EEENS7_ILi256EEEEEELi256ENS_6half_tEfNS_4arch4Sm80ELb0ELb1ELb1ELb1ELb0ELb0ELb1ELb0EEENS1_21CollectiveEpilogueFwdINS6_IJS8_SA_S9_EEENS6_IJNS7_ILi1EEESI_SI_EEESC_SE_Li256ELb1ELb1ELb0ELb0EEENS1_19SingleTileSchedulerILb1ELb0ELb1ELi128EEEEEEEEEvNT_6ParamsE,(.L_x_3004 - _ZN7cutlass13device_kernelIN5flash19enable_sm80_to_sm89INS1_16FlashAttnFwdSm80INS1_25CollectiveMainloopFwdSm80ILi8ELi1ELb0EN4cute5tupleIJNS5_1CILi128EEENS7_ILi64EEENS7_ILi256EEEEEELi256ENS_6half_tEfNS_4arch4Sm80ELb0ELb1ELb1ELb1ELb0ELb0ELb1ELb0EEENS1_21CollectiveEpilogueFwdINS6_IJS8_SA_S9_EEENS6_IJNS7_ILi1EEESI_SI_EEESC_SE_Li256ELb1ELb1ELb0ELb0EEENS1_19SingleTileSchedulerILb1ELb0ELb1ELi128EEEEEEEEEvNT_6ParamsE)
        .other          _ZN7cutlass13device_kernelIN5flash19enable_sm80_to_sm89INS1_16FlashAttnFwdSm80INS1_25CollectiveMainloopFwdSm80ILi8ELi1ELb0EN4cute5tupleIJNS5_1CILi128EEENS7_ILi64EEENS7_ILi256EEEEEELi256ENS_6half_tEfNS_4arch4Sm80ELb0ELb1ELb1ELb1ELb0ELb0ELb1ELb0EEENS1_21CollectiveEpilogueFwdINS6_IJS8_SA_S9_EEENS6_IJNS7_ILi1EEESI_SI_EEESC_SE_Li256ELb1ELb1ELb0ELb0EEENS1_19SingleTileSchedulerILb1ELb0ELb1ELi128EEEEEEEEEvNT_6ParamsE,@"STO_CUDA_ENTRY STV_DEFAULT"
_ZN7cutlass13device_kernelIN5flash19enable_sm80_to_sm89INS1_16FlashAttnFwdSm80INS1_25CollectiveMainloopFwdSm80ILi8ELi1ELb0EN4cute5tupleIJNS5_1CILi128EEENS7_ILi64EEENS7_ILi256EEEEEELi256ENS_6half_tEfNS_4arch4Sm80ELb0ELb1ELb1ELb1ELb0ELb0ELb1ELb0EEENS1_21CollectiveEpilogueFwdINS6_IJS8_SA_S9_EEENS6_IJNS7_ILi1EEESI_SI_EEESC_SE_Li256ELb1ELb1ELb0ELb0EEENS1_19SingleTileSchedulerILb1ELb0ELb1ELi128EEEEEEEEEvNT_6ParamsE:
        /* <DEDUP_REMOVED lines=17> */
.L_x_928:
        /* <DEDUP_REMOVED lines=8> */
.L_x_930:
[----:B------:R-:W-:-:S04]  /*0190*/  MOV R0, c[0x0][0x54c] ;  /* 0x0001530000007a02 */ /* 0x000fc80000000f00 */
.L_x_929:
[----:B------:R-:W-:Y:S01]  /*01a0*/  USHF.L.U32 UR7, UR7, 0x7, URZ ;  /* 0x0000000707077899 */ /* 0x000fe2000800063f */
[----:B-----5:R-:W-:-:S05]  /*01b0*/  IMAD R0, R0, c[0x0][0x548], RZ ;  /* 0x0001520000007a24 */ /* 0x020fca00078e02ff */
[----:B------:R-:W-:-:S04]  /*01c0*/  ISETP.LE.AND P0, PT, R0, UR7, PT ;  /* 0x0000000700007c0c */ /* 0x000fc8000bf03270 */
[----:B------:R-:W-:-:S05]  /*01d0*/  SEL R0, R5, 0xffffffff, !P0 ;  /* 0xffffffff05007807 */ /* 0x000fca0004000000 */
[----:B------:R2:W-:Y:S01]  /*01e0*/  STL [R1+0x54], R0 ;  /* 0x0000540001007387 */ /* 0x0005e20000100800 */
[----:B------:R-:W-:Y:S05]  /*01f0*/  BRA `(.L_x_931) ;  /* 0x0000013000007947 */ /* 0x000fea0003800000 */
.L_x_927:
[----:B------:R-:W-:-:S04]  /*0200*/  ISETP.NE.U32.AND P0, PT, RZ, c[0x0][0x568], PT ;  /* 0x00015a00ff007a0c */ /* 0x000fc80003f05070 */
[----:B------:R-:W-:-:S13]  /*0210*/  ISETP.NE.AND.EX P0, PT, RZ, c[0x0][0x56c], PT, P0 ;  /* 0x00015b00ff007a0c */ /* 0x000fda0003f05300 */
[----:B------:R-:W-:Y:S05]  /*0220*/  @!P0 BRA `(.L_x_932) ;  /* 0x0000002000008947 */ /* 0x000fea0003800000 */
[----:B------:R1:W5:Y:S01]  /*0230*/  LDG.E R0, [R2.64] ;  /* 0x0000001202007981 */ /* 0x000362000c1e1900 */
[----:B------:R-:W-:Y:S05]  /*0240*/  BRA `(.L_x_933) ;  /* 0x0000009000007947 */ /* 0x000fea0003800000 */
.L_x_932:
        /* <DEDUP_REMOVED lines=8> */
.L_x_934:
[----:B------:R-:W-:-:S04]  /*02d0*/  MOV R0, c[0x0][0x54c] ;  /* 0x0001530000007a02 */ /* 0x000fc80000000f00 */
.L_x_933:
[----:B------:R-:W-:Y:S01]  /*02e0*/  USHF.L.U32 UR7, UR7, 0x7, URZ ;  /* 0x0000000707077899 */ /* 0x000fe2000800063f */
[----:B-----5:R-:W-:-:S05]  /*02f0*/  IMAD R0, R0, c[0x0][0x548], RZ ;  /* 0x0001520000007a24 */ /* 0x020fca00078e02ff */
[----:B------:R-:W-:-:S04]  /*0300*/  ISETP.LE.AND P0, PT, R0, UR7, PT ;  /* 0x0000000700007c0c */ /* 0x000fc8000bf03270 */
[----:B------:R-:W-:-:S05]  /*0310*/  SEL R0, R5, 0xffffffff, !P0 ;  /* 0xffffffff05007807 */ /* 0x000fca0004000000 */
[----:B------:R2:W-:Y:S04]  /*0320*/  STL [R1+0x54], R0 ;  /* 0x0000540001007387 */ /* 0x0005e80000100800 */
.L_x_931:
        /* <DEDUP_REMOVED lines=25> */
[----:B-12---:R-:W-:Y:S05]  /*04c0*/  @P0 BRA `(.L_x_935) ;  /* 0x0000006000000947 */ /* 0x006fea0003800000 */
[----:B------:R-:W-:Y:S05]  /*04d0*/  @!P2 BRA `(.L_x_935) ;  /* 0x000000500000a947 */ /* 0x000fea0003800000 */
[----:B------:R1:W2:Y:S04]  /*04e0*/  LDG.E R0, [R4.64] ;  /* 0x0000001204007981 */ /* 0x0002a8000c1e1900 */
[----:B-1----:R-:W4:Y:S01]  /*04f0*/  LDG.E R4, [R4.64+0x4] ;  /* 0x0000041204047981 */ /* 0x002f22000c1e1900 */
[----:B--23--:R-:W1:Y:S08]  /*0500*/  R2UR UR16, R0 ;  /* 0x00000000001073c2 */ /* 0x00ce7000000e0000 */
[----:B----4-:R-:W1:Y:S02]  /*0510*/  R2UR UR4, R4 ;  /* 0x00000000040473c2 */ /* 0x010e6400000e0000 */
[----:B-1----:R-:W-:-:S06]  /*0520*/  UIADD3 UR16, -UR16, UR4, URZ ;  /* 0x0000000410107290 */ /* 0x002fcc000fffe13f */
.L_x_935:
[----:B------:R-:W-:-:S04]  /*0530*/  ISETP.NE.U32.AND P0, PT, RZ, c[0x0][0x368], PT ;  /* 0x0000da00ff007a0c */ /* 0x000fc80003f05070 */
[----:B------:R-:W-:-:S13]  /*0540*/  ISETP.NE.AND.EX P0, PT, RZ, c[0x0][0x36c], PT, P0 ;  /* 0x0000db00ff007a0c */ /* 0x000fda0003f05300 */
[----:B------:R-:W-:Y:S05]  /*0550*/  @!P0 BRA `(.L_x_936) ;  /* 0x0000004000008947 */ /* 0x000fea0003800000 */
[----:B------:R-:W-:-:S05]  /*0560*/  IMAD.WIDE R2, R41, R26, c[0x0][0x368] ;  /* 0x0000da0029027625 */ /* 0x000fca00078e021a */
[----:B------:R-:W2:Y:S02]  /*0570*/  LDG.E R0, [R2.64] ;  /* 0x0000001202007981 */ /* 0x000ea4000c1e1900 */
[----:B--2---:R1:W2:Y:S02]  /*0580*/  R2UR UR9, R0 ;  /* 0x00000000000973c2 */ /* 0x0042a400000e0000 */
[----:B-12---:R-:W-:Y:S05]  /*0590*/  BRA `(.L_x_937) ;  /* 0x0000006000007947 */ /* 0x006fea0003800000 */
.L_x_936:
[----:B------:R-:W-:Y:S05]  /*05a0*/  @!P4 BRA `(.L_x_937) ;  /* 0x000000500000c947 */ /* 0x000fea0003800000 */
[----:B------:R1:W2:Y:S04]  /*05b0*/  LDG.E R0, [R2.64] ;  /* 0x0000001202007981 */ /* 0x0002a8000c1e1900 */
[----:B-1----:R-:W4:Y:S01]  /*05c0*/  LDG.E R2, [R2.64+0x4] ;  /* 0x0000041202027981 */ /* 0x002f22000c1e1900 */
[----:B--2---:R-:W1:Y:S08]  /*05d0*/  R2UR UR9, R0 ;  /* 0x00000000000973c2 */ /* 0x004e7000000e0000 */
[----:B----4-:R-:W1:Y:S02]  /*05e0*/  R2UR UR4, R2 ;  /* 0x00000000020473c2 */ /* 0x010e6400000e0000 */
[----:B-1----:R-:W-:-:S06]  /*05f0*/  UIADD3 UR9, -UR9, UR4, URZ ;  /* 0x0000000409097290 */ /* 0x002fcc000fffe13f */
.L_x_937:
[----:B------:R-:W-:Y:S01]  /*0600*/  ULDC UR4, c[0x0][0x2c4] ;  /* 0x0000b10000047ab9 */ /* 0x000fe20000000800 */
[----:B-----5:R-:W-:Y:S01]  /*0610*/  IADD3 R11, R7, UR6, RZ ;  /* 0x00000006070b7c10 */ /* 0x020fe2000fffe0ff */
[----:B------:R-:W-:-:S02]  /*0620*/  UISETP.NE.AND UP2, UPT, UR4, 0x1, UPT ;  /* 0x000000010400788c */ /* 0x000fc4000bf45270 */
[----:B------:R-:W-:Y:S02]  /*0630*/  ULDC.64 UR10, c[0x0][0x2c8] ;  /* 0x0000b200000a7ab9 */ /* 0x000fe40000000a00 */
[----:B------:R-:W-:Y:S02]  /*0640*/  ULDC.64 UR4, c[0x0][0x328] ;  /* 0x0000ca0000047ab9 */ /* 0x000fe40000000a00 */
[----:B------:R-:W-:Y:S02]  /*0650*/  UISETP.GE.AND UP1, UPT, UR5, 0x1, UPT ;  /* 0x000000010500788c */ /* 0x000fe4000bf26270 */
[----:B------:R-:W-:-:S03]  /*0660*/  UIADD3 UR9, -UR6, UR9, URZ ;  /* 0x0000000906097290 */ /* 0x000fc6000fffe13f */
[----:B------:R-:W-:Y:S01]  /*0670*/  @UP2 UIADD3 UR12, UR7, 0x7f, URZ ;  /* 0x0000007f070c2890 */ /* 0x000fe2000fffe03f */
[----:B------:R-:W-:Y:S01]  /*0680*/  PLOP3.LUT P0, PT, PT, PT, UP1, 0x40, 0x0 ;  /* 0x000000000000781c */ /* 0x000fe20003f0e818 */
[----:B---3--:R-:W-:Y:S02]  /*0690*/  UIADD3 UR8, UR9, 0x1, -UR16 ;  /* 0x0000000109087890 */ /* 0x008fe4000fffe810 */
[----:B------:R-:W-:Y:S02]  /*06a0*/  UIMAD.WIDE.U32 UR12, UR12, UR10, URZ ;  /* 0x0000000a0c0c72a5 */ /* 0x000fe4000f8e003f */
[----:B------:R-:W-:Y:S02]  /*06b0*/  UIADD3 UR10, UR7, 0x7f, URZ ;  /* 0x0000007f070a7890 */ /* 0x000fe4000fffe03f */
[----:B------:R-:W-:-:S04]  /*06c0*/  @UP2 USHF.R.U32.HI UR10, URZ, UR11, UR13 ;  /* 0x0000000b3f0a2299 */ /* 0x000fc8000801160d */
[----:B------:R-:W-:-:S04]  /*06d0*/  UIADD3 UR8, UR8, UR10, URZ ;  /* 0x0000000a08087290 */ /* 0x000fc8000fffe03f */
[----:B------:R-:W-:Y:S01]  /*06e0*/  UIADD3 UR4, UR8, UR4, URZ ;  /* 0x0000000408047290 */ /* 0x000fe2000fffe03f */
[----:B------:R-:W-:Y:S05]  /*06f0*/  @P0 BRA `(.L_x_938) ;  /* 0x0000012000000947 */ /* 0x000fea0003800000 */
[----:B------:R-:W-:Y:S01]  /*0700*/  ISETP.LT.AND P0, PT, RZ, UR8, PT ;  /* 0x00000008ff007c0c */ /* 0x000fe2000bf01270 */
[----:B------:R-:W-:-:S12]  /*0710*/  UIADD3 UR6, UR8, -0x1, URZ ;  /* 0xffffffff08067890 */ /* 0x000fd8000fffe03f */
        /* <DEDUP_REMOVED lines=8> */
.L_x_939:
[----:B------:R-:W-:Y:S02]  /*07a0*/  UISETP.NE.AND UP0, UPT, UR5, 0x1, UPT ;  /* 0x000000010500788c */ /* 0x000fe4000bf05270 */
[----:B------:R-:W-:Y:S02]  /*07b0*/  ULDC.64 UR10, c[0x0][0x330] ;  /* 0x0000cc00000a7ab9 */ /* 0x000fe40000000a00 */
[----:B------:R-:W-:-:S07]  /*07c0*/  UIMAD.WIDE.U32 UR12, UR6, UR10, URZ ;  /* 0x0000000a060c72a5 */ /* 0x000fce000f8e003f */
[----:B------:R-:W-:Y:S02]  /*07d0*/  @UP0 USHF.R.U32.HI UR6, URZ, UR11, UR13 ;  /* 0x0000000b3f060299 */ /* 0x000fe4000801160d */
.L_x_940:
[----:B------:R-:W-:Y:S02]  /*07e0*/  ULDC UR8, c[0x0][0x32c] ;  /* 0x0000cb0000087ab9 */ /* 0x000fe40000000800 */
[----:B------:R-:W-:-:S04]  /*07f0*/  UIMAD UR8, UR6, UR5, UR8 ;  /* 0x00000005060872a4 */ /* 0x000fc8000f8e0208 */
[----:B------:R-:W-:-:S04]  /*0800*/  UISETP.LT.AND UP0, UPT, UR4, UR8, UPT ;  /* 0x000000080400728c */ /* 0x000fc8000bf01270 */
[----:B------:R-:W-:Y:S02]  /*0810*/  USEL UR4, UR4, UR8, UP0 ;  /* 0x0000000804047287 */ /* 0x000fe40008000000 */
.L_x_938:
[----:B------:R-:W-:Y:S01]  /*0820*/  UIADD3 UR12, UR9, 0x3f, URZ ;  /* 0x0000003f090c7890 */ /* 0x000fe2000fffe03f */
[----:B------:R-:W-:Y:S01]  /*0830*/  PLOP3.LUT P0, PT, PT, PT, UP1, 0x40, 0x0 ;  /* 0x000000000000781c */ /* 0x000fe20003f0e818 */
[----:B------:R-:W-:Y:S02]  /*0840*/  UIADD3 UR6, UR4, 0x3f, URZ ;  /* 0x0000003f04067890 */ /* 0x000fe4000fffe03f */
[----:B------:R-:W-:Y:S02]  /*0850*/  ULDC.64 UR10, c[0x0][0x2c8] ;  /* 0x0000b200000a7ab9 */ /* 0x000fe40000000a00 */
[----:B------:R-:W-:Y:S02]  /*0860*/  UIMAD.WIDE.U32 UR14, UR7, UR10, URZ ;  /* 0x0000000a070e72a5 */ /* 0x000fe4000f8e003f */
[----:B------:R-:W-:Y:S02]  /*0870*/  USHF.R.S32.HI UR8, URZ, 0x1f, UR12 ;  /* 0x0000001f3f087899 */ /* 0x000fe4000801140c */
[----:B------:R-:W-:-:S02]  /*0880*/  USHF.R.S32.HI UR10, URZ, 0x1f, UR6 ;  /* 0x0000001f3f0a7899 */ /* 0x000fc40008011406 */
[----:B------:R-:W-:Y:S02]  /*0890*/  ULEA.HI UR8, UR8, UR12, URZ, 0x6 ;  /* 0x0000000c08087291 */ /* 0x000fe4000f8f303f */
[----:B------:R-:W-:Y:S02]  /*08a0*/  ULEA.HI UR10, UR10, UR6, URZ, 0x6 ;  /* 0x000000060a0a7291 */ /* 0x000fe4000f8f303f */
[----:B------:R-:W-:Y:S02]  /*08b0*/  UMOV UR4, UR7 ;  /* 0x0000000700047c82 */ /* 0x000fe40008000000 */
[----:B------:R-:W-:Y:S02]  /*08c0*/  @UP2 USHF.R.U32.HI UR4, URZ, UR11, UR15 ;  /* 0x0000000b3f042299 */ /* 0x000fe4000801160f */
[----:B------:R-:W-:Y:S02]  /*08d0*/  USHF.R.S32.HI UR14, URZ, 0x6, UR8 ;  /* 0x000000063f0e7899 */ /* 0x000fe40008011408 */
[----:B------:R-:W-:-:S02]  /*08e0*/  USHF.R.S32.HI UR11, URZ, 0x6, UR10 ;  /* 0x000000063f0b7899 */ /* 0x000fc4000801140a */
[----:B------:R-:W-:Y:S02]  /*08f0*/  UIADD3 UR6, UR9, -UR16, URZ ;  /* 0x8000001009067290 */ /* 0x000fe4000fffe03f */
[----:B------:R-:W-:Y:S02]  /*0900*/  UISETP.LT.AND UP0, UPT, UR14, UR11, UPT ;  /* 0x0000000b0e00728c */ /* 0x000fe4000bf01270 */
[----:B------:R-:W-:Y:S02]  /*0910*/  UIADD3 UR10, UR6, UR4, URZ ;  /* 0x00000004060a7290 */ /* 0x000fe4000fffe03f */
[----:B------:R-:W-:Y:S02]  /*0920*/  ULDC UR8, c[0x0][0x324] ;  /* 0x0000c90000087ab9 */ /* 0x000fe40000000800 */
[----:B------:R-:W-:Y:S02]  /*0930*/  USEL UR14, UR14, UR11, UP0 ;  /* 0x0000000b0e0e7287 */ /* 0x000fe40008000000 */
        /* <DEDUP_REMOVED lines=13> */
.L_x_942:
[----:B------:R-:W-:-:S03]  /*0a10*/  UISETP.NE.AND UP0, UPT, UR5, 0x1, UPT ;  /* 0x000000010500788c */ /* 0x000fc6000bf05270 */
[----:B------:R-:W-:Y:S02]  /*0a20*/  ULDC.64 UR4, c[0x0][0x330] ;  /* 0x0000cc0000047ab9 */ /* 0x000fe40000000a00 */
[----:B------:R-:W-:-:S07]  /*0a30*/  UIMAD.WIDE.U32 UR12, UR10, UR4, URZ ;  /* 0x000000040a0c72a5 */ /* 0x000fce000f8e003f */
[----:B------:R-:W-:Y:S02]  /*0a40*/  @UP0 UMOV UR11, UR13 ;  /* 0x0000000d000b0c82 */ /* 0x000fe40008000000 */
[----:B------:R-:W-:Y:S02]  /*0a50*/  @UP0 USHF.R.U32.HI UR10, URZ, UR5, UR11 ;  /* 0x000000053f0a0299 */ /* 0x000fe4000801160b */
.L_x_943:
[----:B------:R-:W-:Y:S02]  /*0a60*/  ULDC UR4, c[0x0][0x32c] ;  /* 0x0000cb0000047ab9 */ /* 0x000fe40000000800 */
[----:B------:R-:W-:-:S04]  /*0a70*/  UIMAD UR4, UR10, UR4, URZ ;  /* 0x000000040a0472a4 */ /* 0x000fc8000f8e023f */
[----:B------:R-:W-:-:S04]  /*0a80*/  UISETP.LT.AND UP0, UPT, UR8, UR4, UPT ;  /* 0x000000040800728c */ /* 0x000fc8000bf01270 */
[----:B------:R-:W-:-:S04]  /*0a90*/  USEL UR8, UR8, UR4, !UP0 ;  /* 0x0000000408087287 */ /* 0x000fc8000c000000 */
.L_x_941:
[----:B------:R-:W-:Y:S01]  /*0aa0*/  USHF.R.S32.HI UR4, URZ, 0x1f, UR8 ;  /* 0x0000001f3f047899 */ /* 0x000fe20008011408 */
[----:B------:R-:W-:Y:S01]  /*0ab0*/  PLOP3.LUT P1, PT, PT, PT, PT, 0x80, 0x0 ;  /* 0x000000000000781c */ /* 0x000fe20003f2f070 */
[----:B------:R-:W-:Y:S01]  /*0ac0*/  IMAD.MOV.U32 R10, RZ, RZ, RZ ;  /* 0x000000ffff0a7224 */ /* 0x000fe200078e00ff */
[----:B------:R-:W-:Y:S01]  /*0ad0*/  CS2R R128, SRZ ;  /* 0x0000000000807805 */ /* 0x000fe2000001ff00 */
[----:B------:R-:W-:Y:S01]  /*0ae0*/  ULEA.HI UR8, UR4, UR8, URZ, 0x6 ;  /* 0x0000000804087291 */ /* 0x000fe2000f8f303f */
[----:B------:R-:W-:Y:S01]  /*0af0*/  IMAD.MOV.U32 R130, RZ, RZ, RZ ;  /* 0x000000ffff827224 */ /* 0x000fe200078e00ff */
[----:B------:R-:W-:Y:S01]  /*0b00*/  CS2R R14, SRZ ;  /* 0x00000000000e7805 */ /* 0x000fe2000001ff00 */
[----:B------:R-:W-:Y:S01]  /*0b10*/  MOV R126, RZ ;  /* 0x000000ff007e7202 */ /* 0x000fe20000000f00 */
[----:B------:R-:W-:Y:S01]  /*0b20*/  USHF.R.S32.HI UR8, URZ, 0x6, UR8 ;  /* 0x000000063f087899 */ /* 0x000fe20008011408 */
[----:B------:R-:W-:Y:S01]  /*0b30*/  CS2R R124, SRZ ;  /* 0x00000000007c7805 */ /* 0x000fe2000001ff00 */
[----:B------:R-:W-:Y:S01]  /*0b40*/  CS2R R122, SRZ ;  /* 0x00000000007a7805 */ /* 0x000fe2000001ff00 */
        /* <DEDUP_REMOVED lines=17> */
[----:B------:R-:W-:Y:S01]  /*0c60*/  CS2R R22, SRZ ;  /* 0x0000000000167805 */ /* 0x000fe2000001ff00 */
[----:B------:R-:W-:Y:S01]  /*0c70*/  IMAD.MOV.U32 R102, RZ, RZ, RZ ;  /* 0x000000ffff667224 */ /* 0x000fe200078e00ff */
        /* <DEDUP_REMOVED lines=53> */
[----:B------:R-:W-:Y:S05]  /*0fd0*/  @!P0 BRA `(.L_x_944) ;  /* 0x000149d000008947 */ /* 0x000fea0003800000 */
[----:B------:R-:W-:-:S04]  /*0fe0*/  ISETP.NE.U32.AND P3, PT, RZ, c[0x0][0x340], PT ;  /* 0x0000d000ff007a0c */ /* 0x000fc80003f65070 */
[----:B------:R-:W-:-:S13]  /*0ff0*/  ISETP.NE.AND.EX P3, PT, RZ, c[0x0][0x344], PT, P3 ;  /* 0x0000d100ff007a0c */ /* 0x000fda0003f65330 */
[----:B------:R-:W-:-:S05]  /*1000*/  @P3 IMAD.WIDE R2, R41, R26, c[0x0][0x340] ;  /* 0x0000d00029023625 */ /* 0x000fca00078e021a */
[----:B------:R1:W2:Y:S01]  /*1010*/  @P3 LDG.E R20, [R2.64] ;  /* 0x0000001202143981 */ /* 0x0002a2000c1e1900 */
[----:B------:R-:W-:Y:S01]  /*1020*/  SHF.R.S32.HI R0, RZ, 0x1f, R6 ;  /* 0x0000001fff007819 */ /* 0x000fe20000011406 */
[----:B------:R-:W-:Y:S01]  /*1030*/  ULDC UR4, c[0x0][0x2c4] ;  /* 0x0000b10000047ab9 */ /* 0x000fe20000000800 */
[----:B------:R-:W-:Y:S01]  /*1040*/  SHF.R.S32.HI R100, RZ, 0x1f, R103 ;  /* 0x0000001fff647819 */ /* 0x000fe20000011467 */
[----:B------:R-:W3:Y:S01]  /*1050*/  S2R R29, SR_CTAID.Y ;  /* 0x00000000001d7919 */ /* 0x000ee20000002600 */
[----:B------:R-:W-:Y:S01]  /*1060*/  PLOP3.LUT P1, PT, PT, PT, UP2, 0x80, 0x0 ;  /* 0x000000000000781c */ /* 0x000fe20003f2f028 */
[----:B------:R-:W-:Y:S01]  /*1070*/  IMAD R0, R0, c[0x0][0x178], RZ ;  /* 0x00005e0000007a24 */ /* 0x000fe200078e02ff */
[-C--:B------:R-:W-:Y:S01]  /*1080*/  LEA.HI R4, R100, R103.reuse, RZ, 0x3 ;  /* 0x0000006764047211 */ /* 0x080fe200078f18ff */
[----:B------:R-:W-:Y:S01]  /*1090*/  UIMAD UR4, UR16, UR4, URZ ;  /* 0x00000004100472a4 */ /* 0x000fe2000f8e023f */
[----:B------:R-:W-:Y:S01]  /*10a0*/  SHF.R.S32.HI R18, RZ, 0x1f, R41 ;  /* 0x0000001fff127819 */ /* 0x000fe20000011429 */
[----:B------:R-:W-:Y:S01]  /*10b0*/  IMAD R0, R6, c[0x0][0x17c], R0 ;  /* 0x00005f0006007a24 */ /* 0x000fe200078e0200 */
[----:B------:R-:W-:Y:S01]  /*10c0*/  SHF.R.S32.HI R26, RZ, 0x3, R4 ;  /* 0x00000003ff1a7819 */ /* 0x000fe20000011404 */
[----:B------:R-:W-:Y:S01]  /*10d0*/  BSSY B0, `(.L_x_945) ;  /* 0x00000b3000007945 */ /* 0x000fe20003800000 */
[----:B------:R-:W-:-:S02]  /*10e0*/  LEA.HI R19, R100, R103, RZ, 0x4 ;  /* 0x0000006764137211 */ /* 0x000fc400078f20ff */
[----:B------:R-:W-:Y:S02]  /*10f0*/  PLOP3.LUT P0, PT, PT, PT, UP2, 0x80, 0x0 ;  /* 0x000000000000781c */ /* 0x000fe40003f0f028 */
[----:B------:R-:W-:Y:S02]  /*1100*/  SHF.R.S32.HI R10, RZ, 0x4, R19 ;  /* 0x00000004ff0a7819 */ /* 0x000fe40000011413 */
[----:B------:R-:W-:Y:S02]  /*1110*/  IADD3 R30, R26, UR7, RZ ;  /* 0x000000071a1e7c10 */ /* 0x000fe4000fffe0ff */
[----:B------:R-:W-:Y:S02]  /*1120*/  LEA.HI R9, R19, R10, RZ, 0x1 ;  /* 0x0000000a13097211 */ /* 0x000fe400078f08ff */
[----:B------:R-:W-:Y:S01]  /*1130*/  LEA.HI R13, R100, R103, RZ, 0x6 ;  /* 0x00000067640d7211 */ /* 0x000fe200078f30ff */
[----:B-1----:R-:W-:Y:S01]  /*1140*/  IMAD.WIDE.U32 R2, R6, c[0x0][0x178], RZ ;  /* 0x00005e0006027a25 */ /* 0x002fe200078e00ff */
[----:B---3--:R-:W-:-:S03]  /*1150*/  SHF.R.S32.HI R25, RZ, 0x1f, R29 ;  /* 0x0000001fff197819 */ /* 0x008fc6000001141d */
[----:B------:R-:W-:Y:S01]  /*1160*/  IMAD.IADD R3, R3, 0x1, R0 ;  /* 0x0000000103037824 */ /* 0x000fe200078e0200 */
[----:B------:R-:W-:Y:S01]  /*1170*/  LOP3.LUT R0, R4, 0xfffffff8, RZ, 0xc0, !PT ;  /* 0xfffffff804007812 */ /* 0x000fe200078ec0ff */
[----:B------:R-:W-:-:S04]  /*1180*/  IMAD R5, R25, c[0x0][0x1b8], RZ ;  /* 0x00006e0019057a24 */ /* 0x000fc800078e02ff */
[----:B------:R-:W-:Y:S02]  /*1190*/  IMAD.IADD R32, R103, 0x1, -R0 ;  /* 0x0000000167207824 */ /* 0x000fe400078e0a00 */
[C---:B------:R-:W-:Y:S01]  /*11a0*/  IMAD R0, R29.reuse, c[0x0][0x1bc], R5 ;  /* 0x00006f001d007a24 */ /* 0x040fe200078e0205 */
[----:B------:R-:W-:Y:S01]  /*11b0*/  SEL R5, R18, RZ, !P2 ;  /* 0x000000ff12057207 */ /* 0x000fe20005000000 */
[----:B------:R-:W-:Y:S02]  /*11c0*/  IMAD R7, R32, 0x20, R26 ;  /* 0x0000002020077824 */ /* 0x000fe400078e021a */
[----:B------:R-:W-:-:S03]  /*11d0*/  IMAD.WIDE.U32 R2, R29, c[0x0][0x1b8], R2 ;  /* 0x00006e001d027a25 */ /* 0x000fc600078e0002 */
[----:B------:R-:W-:Y:S01]  /*11e0*/  IADD3 R7, R7, UR7, RZ ;  /* 0x0000000707077c10 */ /* 0x000fe2000fffe0ff */
[----:B------:R-:W-:Y:S01]  /*11f0*/  IMAD.IADD R3, R3, 0x1, R0 ;  /* 0x0000000103037824 */ /* 0x000fe200078e0200 */
[----:B------:R-:W-:Y:S01]  /*1200*/  SEL R0, R41, RZ, !P2 ;  /* 0x000000ff29007207 */ /* 0x000fe20005000000 */
[----:B------:R-:W-:Y:S02]  /*1210*/  IMAD R5, R5, c[0x0][0x1c0], RZ ;  /* 0x0000700005057a24 */ /* 0x000fe400078e02ff */
[----:B------:R-:W-:-:S04]  /*1220*/  @P1 IMAD.HI.U32 R6, R7, c[0x0][0x2c8], RZ ;  /* 0x0000b20007061a27 */ /* 0x000fc800078e00ff */
[C---:B------:R-:W-:Y:S01]  /*1230*/  IMAD R8, R0.reuse, c[0x0][0x1c4], R5 ;  /* 0x0000710000087a24 */ /* 0x040fe200078e0205 */
[----:B------:R-:W-:Y:S01]  /*1240*/  LOP3.LUT R5, R9, 0xfffffffe, RZ, 0xc0, !PT ;  /* 0xfffffffe09057812 */ /* 0x000fe200078ec0ff */
[----:B------:R-:W-:Y:S01]  /*1250*/  IMAD.MOV.U32 R4, RZ, RZ, R7 ;  /* 0x000000ffff047224 */ /* 0x000fe200078e0007 */
[----:B------:R-:W-:Y:S01]  /*1260*/  @P0 SHF.R.U32.HI R4, RZ, c[0x0][0x2cc], R6 ;  /* 0x0000b300ff040a19 */ /* 0x000fe20000011606 */
[----:B------:R-:W-:Y:S01]  /*1270*/  IMAD.WIDE.U32 R2, R0, c[0x0][0x1c0], R2 ;  /* 0x0000700000027a25 */ /* 0x000fe200078e0002 */
[----:B------:R-:W-:Y:S02]  /*1280*/  SHF.R.S32.HI R9, RZ, 0x1f, R11 ;  /* 0x0000001fff097819 */ /* 0x000fe4000001140b */
[----:B------:R-:W-:Y:S01]  /*1290*/  SHF.R.S32.HI R6, RZ, 0x1f, R4 ;  /* 0x0000001fff067819 */ /* 0x000fe20000011404 */
[----:B------:R-:W-:Y:S01]  /*12a0*/  IMAD.IADD R31, R10, 0x1, -R5 ;  /* 0x000000010a1f7824 */ /* 0x000fe200078e0a05 */
[----:B------:R-:W-:Y:S01]  /*12b0*/  IADD3 R5, R30, 0x20, RZ ;  /* 0x000000201e057810 */ /* 0x000fe20007ffe0ff */
[----:B------:R-:W-:-:S02]  /*12c0*/  IMAD.IADD R3, R3, 0x1, R8 ;  /* 0x0000000103037824 */ /* 0x000fc400078e0208 */
[----:B------:R-:W-:Y:S01]  /*12d0*/  IMAD.MOV R0, RZ, RZ, -R4 ;  /* 0x000000ffff007224 */ /* 0x000fe200078e0a04 */
[----:B------:R-:W-:Y:S01]  /*12e0*/  ISETP.GE.AND P0, PT, R5, UR4, PT ;  /* 0x0000000405007c0c */ /* 0x000fe2000bf06270 */
[----:B------:R-:W-:Y:S02]  /*12f0*/  IMAD.SHL.U32 R8, R26, 0x40, RZ ;  /* 0x000000401a087824 */ /* 0x000fe400078e00ff */
[----:B------:R-:W-:Y:S02]  /*1300*/  IMAD R5, R0, c[0x0][0x2c4], R7 ;  /* 0x0000b10000057a24 */ /* 0x000fe400078e0207 */
[----:B------:R-:W-:Y:S01]  /*1310*/  IMAD R6, R6, c[0x0][0x1b0], RZ ;  /* 0x00006c0006067a24 */ /* 0x000fe200078e02ff */
[----:B------:R-:W-:Y:S01]  /*1320*/  LOP3.LUT R0, R8, 0x1c0, RZ, 0xc0, !PT ;  /* 0x000001c008007812 */ /* 0x000fe200078ec0ff */
[----:B------:R-:W-:Y:S02]  /*1330*/  IMAD.SHL.U32 R10, R32, 0x8, RZ ;  /* 0x00000008200a7824 */ /* 0x000fe400078e00ff */
[C---:B------:R-:W-:Y:S01]  /*1340*/  IMAD R8, R4.reuse, c[0x0][0x1b4], R6 ;  /* 0x00006d0004087a24 */ /* 0x040fe200078e0206 */
[----:B------:R-:W-:Y:S01]  /*1350*/  SHF.R.U32.HI R6, RZ, 0x3, R0 ;  /* 0x00000003ff067819 */ /* 0x000fe20000011600 */
[----:B------:R-:W-:Y:S01]  /*1360*/  IMAD.WIDE.U32 R2, R4, c[0x0][0x1b0], R2 ;  /* 0x00006c0004027a25 */ /* 0x000fe200078e0002 */
[----:B------:R-:W-:-:S02]  /*1370*/  LOP3.LUT R7, R0, 0x38, R10, 0xf8, !PT ;  /* 0x0000003800077812 */ /* 0x000fc400078ef80a */
[----:B------:R-:W-:Y:S01]  /*1380*/  SHF.R.S32.HI R4, RZ, 0x1f, R5 ;  /* 0x0000001fff047819 */ /* 0x000fe20000011405 */
[----:B------:R-:W-:Y:S01]  /*1390*/  IMAD.IADD R3, R3, 0x1, R8 ;  /* 0x0000000103037824 */ /* 0x000fe200078e0208 */
[----:B------:R-:W-:Y:S01]  /*13a0*/  IADD3 R0, P1, R11, R26, RZ ;  /* 0x0000001a0b007210 */ /* 0x000fe20007f3e0ff */
[----:B------:R-:W-:Y:S01]  /*13b0*/  IMAD.SHL.U32 R17, R32, 0x8, RZ ;  /* 0x0000000820117824 */ /* 0x000fe200078e00ff */
[----:B------:R-:W-:Y:S01]  /*13c0*/  IADD3 R11, R10, 0x80, RZ ;  /* 0x000000800a0b7810 */ /* 0x000fe20007ffe0ff */
[----:B------:R-:W-:Y:S01]  /*13d0*/  IMAD R4, R4, c[0x0][0x1a8], RZ ;  /* 0x00006a0004047a24 */ /* 0x000fe200078e02ff */
[----:B------:R-:W-:Y:S01]  /*13e0*/  LOP3.LUT R14, R7, R6, RZ, 0x3c, !PT ;  /* 0x00000006070e7212 */ /* 0x000fe200078e3cff */
[C---:B------:R-:W-:Y:S01]  /*13f0*/  IMAD.WIDE.U32 R2, R5.reuse, c[0x0][0x1a8], R2 ;  /* 0x00006a0005027a25 */ /* 0x040fe200078e0002 */
[----:B------:R-:W-:Y:S02]  /*1400*/  LEA.HI.X.SX32 R6, R26, R9, 0x1, P1 ;  /* 0x000000091a067211 */ /* 0x000fe400008f0eff */
[----:B------:R-:W-:Y:S01]  /*1410*/  ISETP.GE.AND P1, PT, R30, UR4, PT ;  /* 0x000000041e007c0c */ /* 0x000fe2000bf26270 */
[----:B------:R-:W-:Y:S01]  /*1420*/  IMAD R12, R5, c[0x0][0x1ac], R4 ;  /* 0x00006b00050c7a24 */ /* 0x000fe200078e0204 */
[----:B------:R-:W-:Y:S01]  /*1430*/  ISETP.GE.AND P2, PT, R11, c[0x0][0x1d4], PT ;  /* 0x000075000b007a0c */ /* 0x000fe20003f46270 */
[C---:B------:R-:W-:Y:S01]  /*1440*/  IMAD R5, R6.reuse, c[0x0][0x1e0], RZ ;  /* 0x0000780006057a24 */ /* 0x040fe200078e02ff */
[----:B------:R-:W-:Y:S01]  /*1450*/  SHF.R.S32.HI R11, RZ, 0x1f, R10 ;  /* 0x0000001fff0b7819 */ /* 0x000fe2000001140a */
[----:B------:R-:W-:Y:S01]  /*1460*/  IMAD R4, R6, c[0x0][0x208], RZ ;  /* 0x0000820006047a24 */ /* 0x000fe200078e02ff */
[----:B------:R-:W-:Y:S01]  /*1470*/  LEA R28, P5, R2, c[0x0][0x160], 0x1 ;  /* 0x00005800021c7a11 */ /* 0x000fe200078a08ff */
[C---:B------:R-:W-:Y:S01]  /*1480*/  IMAD R15, R0.reuse, c[0x0][0x1e4], R5 ;  /* 0x00007900000f7a24 */ /* 0x040fe200078e0205 */
[----:B------:R-:W-:Y:S01]  /*1490*/  IADD3 R22, R17, 0x80, RZ ;  /* 0x0000008011167810 */ /* 0x000fe20007ffe0ff */
[----:B------:R-:W-:-:S02]  /*14a0*/  IMAD R16, R0, c[0x0][0x20c], R4 ;  /* 0x0000830000107a24 */ /* 0x000fc400078e0204 */
[----:B------:R-:W-:Y:S01]  /*14b0*/  IMAD.WIDE.U32 R8, R0, c[0x0][0x1e0], R10 ;  /* 0x0000780000087a25 */ /* 0x000fe200078e000a */
[----:B------:R-:W-:-:S03]  /*14c0*/  ISETP.GE.AND P6, PT, R22, c[0x0][0x198], PT ;  /* 0x0000660016007a0c */ /* 0x000fc60003fc6270 */
[----:B------:R-:W-:Y:S01]  /*14d0*/  IMAD.WIDE.U32 R6, R0, c[0x0][0x208], R10 ;  /* 0x0000820000067a25 */ /* 0x000fe200078e000a */
[----:B------:R-:W-:-:S03]  /*14e0*/  LOP3.LUT R0, R19, 0xfffffff0, RZ, 0xc0, !PT ;  /* 0xfffffff013007812 */ /* 0x000fc600078ec0ff */
[----:B------:R-:W-:Y:S02]  /*14f0*/  IMAD.IADD R3, R3, 0x1, R12 ;  /* 0x0000000103037824 */ /* 0x000fe400078e020c */
[----:B------:R-:W-:Y:S01]  /*1500*/  IMAD.SHL.U32 R4, R13, 0x8, RZ ;  /* 0x000000080d047824 */ /* 0x000fe200078e00ff */
[----:B------:R-:W-:Y:S01]  /*1510*/  IADD3 R13, R17, 0xc0, RZ ;  /* 0x000000c0110d7810 */ /* 0x000fe20007ffe0ff */
[----:B------:R-:W-:Y:S01]  /*1520*/  IMAD.IADD R0, R103, 0x1, -R0 ;  /* 0x0000000167007824 */ /* 0x000fe200078e0a00 */
[----:B------:R-:W-:Y:S01]  /*1530*/  LEA.HI.X R27, R2, c[0x0][0x164], R3, 0x1, P5 ;  /* 0x00005900021b7a11 */ /* 0x000fe200028f0c03 */
[----:B------:R-:W-:Y:S01]  /*1540*/  IMAD.IADD R9, R9, 0x1, R15 ;  /* 0x0000000109097824 */ /* 0x000fe200078e020f */
[----:B------:R-:W-:Y:S01]  /*1550*/  @!P1 SHF.R.S32.HI R3, RZ, 0x1f, R22 ;  /* 0x0000001fff039819 */ /* 0x000fe20000011416 */
[----:B------:R-:W1:Y:S01]  /*1560*/  SHFL.IDX PT, R2, R28, RZ, 0x181f ;  /* 0x00181fff1c027589 */ /* 0x000e6200000e0000 */
[----:B------:R-:W-:Y:S01]  /*1570*/  LOP3.LUT R231, R14, 0xfffffe00, R4, 0xf8, !PT ;  /* 0xfffffe000ee77812 */ /* 0x000fe200078ef804 */
[----:B------:R-:W-:Y:S01]  /*1580*/  IMAD.IADD R7, R7, 0x1, R16 ;  /* 0x0000000107077824 */ /* 0x000fe200078e0210 */
[----:B------:R-:W-:Y:S01]  /*1590*/  SHF.R.S32.HI R4, RZ, 0x1f, R0 ;  /* 0x0000001fff047819 */ /* 0x000fe20000011400 */
[----:B------:R-:W-:Y:S01]  /*15a0*/  IMAD R23, R25, c[0x0][0x1e8], RZ ;  /* 0x00007a0019177a24 */ /* 0x000fe200078e02ff */
[----:B------:R-:W-:Y:S01]  /*15b0*/  @!P1 LEA.HI R22, R3, R22, RZ, 0x3 ;  /* 0x0000001603169211 */ /* 0x000fe200078f18ff */
[----:B------:R-:W-:Y:S01]  /*15c0*/  @!P1 IMAD.SHL.U32 R16, R231, 0x2, RZ ;  /* 0x00000002e7109824 */ /* 0x000fe200078e00ff */
[----:B------:R-:W3:Y:S01]  /*15d0*/  SHFL.IDX PT, R3, R27, RZ, 0x181f ;  /* 0x00181fff1b037589 */ /* 0x000ee200000e0000 */
[----:B------:R-:W-:Y:S01]  /*15e0*/  LEA.HI R24, R4, R0, RZ, 0x3 ;  /* 0x0000000004187211 */ /* 0x000fe200078f18ff */
[----:B------:R-:W-:Y:S01]  /*15f0*/  IMAD R25, R25, c[0x0][0x210], RZ ;  /* 0x0000840019197a24 */ /* 0x000fe200078e02ff */
[----:B------:R-:W-:Y:S01]  /*1600*/  @!P1 SHF.R.S32.HI R12, RZ, 0x1f, R13 ;  /* 0x0000001fff0c9819 */ /* 0x000fe2000001140d */
[C---:B------:R-:W-:Y:S01]  /*1610*/  IMAD R23, R29.reuse, c[0x0][0x1ec], R23 ;  /* 0x00007b001d177a24 */ /* 0x040fe200078e0217 */
[----:B------:R-:W-:Y:S01]  /*1620*/  LOP3.LUT R4, R24, 0xfffffff8, RZ, 0xc0, !PT ;  /* 0xfffffff818047812 */ /* 0x000fe200078ec0ff */
[----:B------:R-:W-:Y:S01]  /*1630*/  IMAD.WIDE.U32 R8, R29, c[0x0][0x1e8], R8 ;  /* 0x00007a001d087a25 */ /* 0x000fe200078e0008 */
[----:B------:R-:W-:-:S02]  /*1640*/  ISETP.GE.AND P5, PT, R13, c[0x0][0x198], PT ;  /* 0x000066000d007a0c */ /* 0x000fc40003fa6270 */
[----:B------:R-:W-:Y:S01]  /*1650*/  @!P1 LEA.HI R13, R12, R13, RZ, 0x3 ;  /* 0x0000000d0c0d9211 */ /* 0x000fe200078f18ff */
[----:B------:R-:W-:Y:S01]  /*1660*/  IMAD.IADD R19, R0, 0x1, -R4 ;  /* 0x0000000100137824 */ /* 0x000fe200078e0a04 */
[----:B------:R-:W-:Y:S01]  /*1670*/  @!P1 LOP3.LUT R12, R22, 0xfffffff8, RZ, 0xc0, !PT ;  /* 0xfffffff8160c9812 */ /* 0x000fe200078ec0ff */
[C---:B------:R-:W-:Y:S02]  /*1680*/  IMAD R25, R29.reuse, c[0x0][0x214], R25 ;  /* 0x000085001d197a24 */ /* 0x040fe400078e0219 */
[----:B------:R-:W-:-:S04]  /*1690*/  IMAD.WIDE.U32 R6, R29, c[0x0][0x210], R6 ;  /* 0x000084001d067a25 */ /* 0x000fc800078e0006 */
[----:B------:R-:W-:Y:S02]  /*16a0*/  IMAD.IADD R9, R9, 0x1, R23 ;  /* 0x0000000109097824 */ /* 0x000fe400078e0217 */
[--C-:B--2---:R-:W-:Y:S01]  /*16b0*/  @P3 IMAD.MOV.U32 R4, RZ, RZ, R20.reuse ;  /* 0x000000ffff043224 */ /* 0x104fe200078e0014 */
[----:B------:R-:W-:Y:S01]  /*16c0*/  @P3 SHF.R.S32.HI R5, RZ, 0x1f, R20 ;  /* 0x0000001fff053819 */ /* 0x000fe20000011414 */
[----:B------:R-:W-:Y:S02]  /*16d0*/  @!P3 IMAD.MOV.U32 R4, RZ, RZ, R41 ;  /* 0x000000ffff04b224 */ /* 0x000fe400078e0029 */
[----:B------:R-:W-:Y:S01]  /*16e0*/  @!P3 IMAD.MOV.U32 R5, RZ, RZ, R18 ;  /* 0x000000ffff05b224 */ /* 0x000fe200078e0012 */
[----:B------:R-:W-:Y:S02]  /*16f0*/  IADD3 R18, R10, 0x40, RZ ;  /* 0x000000400a127810 */ /* 0x000fe40007ffe0ff */
[----:B------:R-:W-:Y:S02]  /*1700*/  SEL R21, R4, RZ, !P4 ;  /* 0x000000ff04157207 */ /* 0x000fe40006000000 */
[----:B------:R-:W-:-:S02]  /*1710*/  @!P1 SHF.R.S32.HI R0, RZ, 0x1f, R18 ;  /* 0x0000001fff009819 */ /* 0x000fc40000011412 */
[----:B-1----:R-:W-:Y:S01]  /*1720*/  @!P1 LEA R4, P3, R17, R2, 0x1 ;  /* 0x0000000211049211 */ /* 0x002fe200078608ff */
[----:B------:R-:W-:Y:S01]  /*1730*/  IMAD.WIDE.U32 R38, R21, c[0x0][0x1f0], R8 ;  /* 0x00007c0015267a25 */ /* 0x000fe200078e0008 */
[----:B------:R-:W-:Y:S02]  /*1740*/  SEL R20, R5, RZ, !P4 ;  /* 0x000000ff05147207 */ /* 0x000fe40006000000 */
[----:B------:R-:W-:Y:S02]  /*1750*/  @!P1 LEA.HI R0, R0, R18, RZ, 0x3 ;  /* 0x0000001200009211 */ /* 0x000fe400078f18ff */
[C---:B---3--:R-:W-:Y:S01]  /*1760*/  @!P1 LEA.HI.X R5, R17.reuse, R3, R11, 0x1, P3 ;  /* 0x0000000311059211 */ /* 0x048fe200018f0c0b */
[----:B------:R1:W-:Y:S01]  /*1770*/  STL.64 [R1+0x40], R38 ;  /* 0x0000402601007387 */ /* 0x0003e20000100a00 */
[C---:B------:R-:W-:Y:S02]  /*1780*/  ISETP.GE.AND P3, PT, R17.reuse, c[0x0][0x198], PT ;  /* 0x0000660011007a0c */ /* 0x040fe40003f66270 */
[----:B------:R-:W-:-:S02]  /*1790*/  ISETP.GE.AND P4, PT, R17, c[0x0][0x198], PT ;  /* 0x0000660011007a0c */ /* 0x000fc40003f86270 */
[----:B------:R-:W-:Y:S02]  /*17a0*/  ISETP.GE.AND P4, PT, R18, c[0x0][0x198], PT ;  /* 0x0000660012007a0c */ /* 0x000fe40003f86270 */
[----:B------:R-:W-:Y:S02]  /*17b0*/  @!P1 LOP3.LUT R14, R0, 0xfffffff8, RZ, 0xc0, !PT ;  /* 0xfffffff8000e9812 */ /* 0x000fe400078ec0ff */
[----:B------:R-:W-:Y:S01]  /*17c0*/  @!P1 LOP3.LUT R0, R13, 0xfffffff8, RZ, 0xc0, !PT ;  /* 0xfffffff80d009812 */ /* 0x000fe200078ec0ff */
[----:B------:R-:W-:Y:S01]  /*17d0*/  @!P1 IMAD.WIDE R12, R12, 0x2, R2 ;  /* 0x000000020c0c9825 */ /* 0x000fe200078e0202 */
[----:B------:R-:W-:-:S03]  /*17e0*/  P2R R29, PR, RZ, 0x10 ;  /* 0x00000010ff1d7803 */ /* 0x000fc60000000000 */
[--C-:B------:R-:W-:Y:S01]  /*17f0*/  @!P1 IMAD.WIDE R14, R14, 0x2, R2.reuse ;  /* 0x000000020e0e9825 */ /* 0x100fe200078e0202 */
[----:B------:R-:W-:Y:S01]  /*1800*/  @!PT LDS RZ, [RZ] ;  /* 0x00000000fffff984 */ /* 0x000fe20000000800 */
[----:B------:R2:W-:Y:S01]  /*1810*/  @!P1 LDGSTS.E.BYPASS.LTC128B.128 [R16+0x10100], [R4.64], !P3 ;  /* 0x1010000004109fae */ /* 0x0005e2000d901d52 */
[----:B------:R-:W-:Y:S02]  /*1820*/  ISETP.GE.AND P3, PT, R18, c[0x0][0x1d4], PT ;  /* 0x0000750012007a0c */ /* 0x000fe40003f66270 */
[----:B------:R-:W-:Y:S01]  /*1830*/  @!P1 IMAD.WIDE R2, R0, 0x2, R2 ;  /* 0x0000000200029825 */ /* 0x000fe200078e0202 */
[----:B------:R3:W-:Y:S01]  /*1840*/  @!P1 LDGSTS.E.BYPASS.LTC128B.128 [R16+0x14100], [R14.64], !P4 ;  /* 0x141000000e109fae */ /* 0x0007e2000e101d52 */
[----:B------:R-:W-:Y:S02]  /*1850*/  ISETP.GE.AND P4, PT, R10, c[0x0][0x1d4], PT ;  /* 0x000075000a007a0c */ /* 0x000fe40003f86270 */
[C---:B------:R-:W-:Y:S01]  /*1860*/  IMAD.SHL.U32 R0, R19.reuse, 0x40, RZ ;  /* 0x0000004013007824 */ /* 0x040fe200078e00ff */
[----:B------:R4:W-:Y:S04]  /*1870*/  @!P1 LDGSTS.E.BYPASS.LTC128B.128 [R16+0x18100], [R12.64], !P6 ;  /* 0x181000000c109fae */ /* 0x0009e8000f101d52 */
[----:B------:R-:W-:Y:S01]  /*1880*/  LOP3.LUT R0, R0, 0x1c0, RZ, 0xc0, !PT ;  /* 0x000001c000007812 */ /* 0x000fe200078ec0ff */
[----:B------:R5:W-:Y:S01]  /*1890*/  @!P1 LDGSTS.E.BYPASS.LTC128B.128 [R16+0x1c100], [R2.64], !P5 ;  /* 0x1c10000002109fae */ /* 0x000be2000e901d52 */
[----:B------:R-:W-:Y:S01]  /*18a0*/  LOP3.LUT P1, RZ, R19, 0x2, RZ, 0xc0, !PT ;  /* 0x0000000213ff7812 */ /* 0x000fe2000782c0ff */
[----:B--2---:R-:W-:-:S02]  /*18b0*/  IMAD.SHL.U32 R4, R31, 0x8, RZ ;  /* 0x000000081f047824 */ /* 0x004fc400078e00ff */
[----:B------:R-:W-:Y:S02]  /*18c0*/  IMAD R5, R20, c[0x0][0x1f0], RZ ;  /* 0x00007c0014057a24 */ /* 0x000fe400078e02ff */
[----:B---3--:R-:W-:Y:S02]  /*18d0*/  IMAD.MOV.U32 R15, RZ, RZ, 0x20 ;  /* 0x00000020ff0f7424 */ /* 0x008fe400078e00ff */
[----:B----4-:R-:W-:Y:S02]  /*18e0*/  IMAD R13, R21, c[0x0][0x1f4], R5 ;  /* 0x00007d00150d7a24 */ /* 0x010fe400078e0205 */
[----:B------:R-:W-:Y:S02]  /*18f0*/  IMAD.SHL.U32 R5, R24, 0x40, RZ ;  /* 0x0000004018057824 */ /* 0x000fe400078e00ff */
[----:B------:R-:W-:Y:S01]  /*1900*/  IMAD.IADD R41, R39, 0x1, R13 ;  /* 0x0000000127297824 */ /* 0x000fe200078e020d */
[----:B-----5:R-:W-:Y:S01]  /*1910*/  LOP3.LUT R2, R0, 0x8, R4, 0xf8, !PT ;  /* 0x0000000800027812 */ /* 0x020fe200078ef804 */
[----:B------:R-:W-:Y:S01]  /*1920*/  IMAD.MOV.U32 R3, RZ, RZ, 0x10 ;  /* 0x00000010ff037424 */ /* 0x000fe200078e00ff */
[----:B------:R-:W-:-:S04]  /*1930*/  SHF.R.U32.HI R0, RZ, 0x3, R0 ;  /* 0x00000003ff007819 */ /* 0x000fc80000011600 */
[----:B------:R-:W-:Y:S01]  /*1940*/  SEL R4, R3, 0xfffffff0, !P1 ;  /* 0xfffffff003047807 */ /* 0x000fe20004800000 */
[----:B------:R-:W-:Y:S01]  /*1950*/  IMAD.IADD R3, R7, 0x1, R25 ;  /* 0x0000000107037824 */ /* 0x000fe200078e0219 */
[----:B------:R-:W-:Y:S01]  /*1960*/  LOP3.LUT R14, R2, R0, RZ, 0x3c, !PT ;  /* 0x00000000020e7212 */ /* 0x000fe200078e3cff */
[----:B------:R-:W-:Y:S01]  /*1970*/  IMAD R0, R20, c[0x0][0x218], RZ ;  /* 0x0000860014007a24 */ /* 0x000fe200078e02ff */
[----:B------:R-:W-:Y:S01]  /*1980*/  LOP3.LUT P1, RZ, R19, 0x4, RZ, 0xc0, !PT ;  /* 0x0000000413ff7812 */ /* 0x000fe2000782c0ff */
[----:B------:R-:W-:Y:S01]  /*1990*/  IMAD.MOV.U32 R2, RZ, RZ, R6 ;  /* 0x000000ffff027224 */ /* 0x000fe200078e0006 */
[----:B------:R1:W2:Y:S01]  /*19a0*/  SHFL.IDX PT, R7, R27, 0x1, 0x181f ;  /* 0x00381f001b077f89 */ /* 0x0002a200000e0000 */
[C---:B------:R-:W-:Y:S01]  /*19b0*/  IMAD R12, R21.reuse, c[0x0][0x21c], R0 ;  /* 0x00008700150c7a24 */ /* 0x040fe200078e0200 */
[----:B------:R-:W-:Y:S01]  /*19c0*/  IADD3 R0, R10, 0xc0, RZ ;  /* 0x000000c00a007810 */ /* 0x000fe20007ffe0ff */
[----:B------:R-:W-:Y:S01]  /*19d0*/  IMAD.WIDE.U32 R36, R21, c[0x0][0x218], R2 ;  /* 0x0000860015247a25 */ /* 0x000fe200078e0002 */
[----:B------:R1:W3:Y:S01]  /*19e0*/  SHFL.IDX PT, R6, R28, 0x1, 0x181f ;  /* 0x00381f001c067f89 */ /* 0x0002e200000e0000 */
[----:B------:R-:W-:-:S02]  /*19f0*/  SEL R2, R15, 0xffffffe0, !P1 ;  /* 0xffffffe00f027807 */ /* 0x000fc40004800000 */
[----:B------:R-:W-:Y:S01]  /*1a00*/  IMAD.IADD R35, R37, 0x1, R12 ;  /* 0x0000000125237824 */ /* 0x000fe200078e020c */
[----:B------:R1:W-:Y:S01]  /*1a10*/  STL.64 [R1+0x48], R36 ;  /* 0x0000482401007387 */ /* 0x0003e20000100a00 */
[----:B------:R-:W-:Y:S02]  /*1a20*/  LOP3.LUT R5, R14, 0xfffffe00, R5, 0xf8, !PT ;  /* 0xfffffe000e057812 */ /* 0x000fe400078ef805 */
[----:B------:R-:W-:Y:S01]  /*1a30*/  ISETP.GE.AND P1, PT, R0, c[0x0][0x1d4], PT ;  /* 0x0000750000007a0c */ /* 0x000fe20003f26270 */
[----:B------:R1:W-:Y:S04]  /*1a40*/  STL [R1+0x34], R41 ;  /* 0x0000342901007387 */ /* 0x0003e80000100800 */
[----:B------:R1:W-:Y:S01]  /*1a50*/  STL [R1+0x3c], R35 ;  /* 0x00003c2301007387 */ /* 0x0003e20000100800 */
[----:B------:R-:W-:Y:S05]  /*1a60*/  @P0 BRA `(.L_x_946) ;  /* 0x0000019000000947 */ /* 0x000fea0003800000 */
[C---:B------:R-:W-:Y:S02]  /*1a70*/  IADD3 R3, R17.reuse, 0x80, RZ ;  /* 0x0000008011037810 */ /* 0x040fe40007ffe0ff */
[----:B------:R-:W-:-:S02]  /*1a80*/  IADD3 R13, R17, 0xc0, RZ ;  /* 0x000000c0110d7810 */ /* 0x000fc40007ffe0ff */
[C---:B---3--:R-:W-:Y:S02]  /*1a90*/  LEA R8, P0, R17.reuse, R6, 0x1 ;  /* 0x0000000611087211 */ /* 0x048fe400078008ff */
[----:B------:R-:W-:Y:S02]  /*1aa0*/  SHF.R.S32.HI R0, RZ, 0x1f, R18 ;  /* 0x0000001fff007819 */ /* 0x000fe40000011412 */
[----:B------:R-:W-:Y:S02]  /*1ab0*/  SHF.R.S32.HI R14, RZ, 0x1f, R3 ;  /* 0x0000001fff0e7819 */ /* 0x000fe40000011403 */
[----:B------:R-:W-:Y:S02]  /*1ac0*/  SHF.R.S32.HI R15, RZ, 0x1f, R13 ;  /* 0x0000001fff0f7819 */ /* 0x000fe4000001140d */
[----:B------:R-:W-:Y:S02]  /*1ad0*/  P2R R19, PR, RZ, 0x2 ;  /* 0x00000002ff137803 */ /* 0x000fe40000000000 */
[----:B--2---:R-:W-:-:S02]  /*1ae0*/  LEA.HI.X R9, R17, R7, R11, 0x1, P0 ;  /* 0x0000000711097211 */ /* 0x004fc400000f0c0b */
[----:B------:R-:W-:Y:S02]  /*1af0*/  LEA.HI R12, R0, R18, RZ, 0x3 ;  /* 0x00000012000c7211 */ /* 0x000fe400078f18ff */
[----:B------:R-:W-:Y:S02]  /*1b00*/  ISETP.GE.AND P1, PT, R17, c[0x0][0x198], PT ;  /* 0x0000660011007a0c */ /* 0x000fe40003f26270 */
[----:B------:R-:W-:Y:S02]  /*1b10*/  ISETP.NE.AND P0, PT, R29, RZ, PT ;  /* 0x000000ff1d00720c */ /* 0x000fe40003f05270 */
[----:B------:R-:W-:Y:S02]  /*1b20*/  LEA.HI R3, R14, R3, RZ, 0x3 ;  /* 0x000000030e037211 */ /* 0x000fe400078f18ff */
[----:B------:R-:W-:Y:S02]  /*1b30*/  LEA.HI R0, R15, R13, RZ, 0x3 ;  /* 0x0000000d0f007211 */ /* 0x000fe400078f18ff */
[----:B------:R-:W-:-:S02]  /*1b40*/  LOP3.LUT R12, R12, 0xfffffff8, RZ, 0xc0, !PT ;  /* 0xfffffff80c0c7812 */ /* 0x000fc400078ec0ff */
[----:B------:R-:W-:Y:S02]  /*1b50*/  LOP3.LUT R3, R3, 0xfffffff8, RZ, 0xc0, !PT ;  /* 0xfffffff803037812 */ /* 0x000fe400078ec0ff */
[----:B------:R-:W-:Y:S01]  /*1b60*/  LOP3.LUT R16, R0, 0xfffffff8, RZ, 0xc0, !PT ;  /* 0xfffffff800107812 */ /* 0x000fe200078ec0ff */
[----:B------:R-:W-:Y:S02]  /*1b70*/  IMAD.SHL.U32 R0, R231, 0x2, RZ ;  /* 0x00000002e7007824 */ /* 0x000fe400078e00ff */
[----:B------:R-:W-:-:S03]  /*1b80*/  IMAD.WIDE R14, R12, 0x2, R6 ;  /* 0x000000020c0e7825 */ /* 0x000fc600078e0206 */
[----:B------:R2:W-:Y:S01]  /*1b90*/  LDGSTS.E.BYPASS.LTC128B.128 [R0+0x11100], [R8.64], !P1 ;  /* 0x1110000008007fae */ /* 0x0005e2000c901d52 */
[--C-:B------:R-:W-:Y:S01]  /*1ba0*/  IMAD.WIDE R12, R3, 0x2, R6.reuse ;  /* 0x00000002030c7825 */ /* 0x100fe200078e0206 */
[----:B------:R-:W-:Y:S02]  /*1bb0*/  ISETP.NE.AND P1, PT, R19, RZ, PT ;  /* 0x000000ff1300720c */ /* 0x000fe40003f25270 */
[----:B------:R2:W-:Y:S01]  /*1bc0*/  LDGSTS.E.BYPASS.LTC128B.128 [R0+0x15100], [R14.64], !P0 ;  /* 0x151000000e007fae */ /* 0x0005e2000c101d52 */
[----:B------:R-:W-:-:S03]  /*1bd0*/  IMAD.WIDE R6, R16, 0x2, R6 ;  /* 0x0000000210067825 */ /* 0x000fc600078e0206 */
[----:B------:R2:W-:Y:S04]  /*1be0*/  LDGSTS.E.BYPASS.LTC128B.128 [R0+0x19100], [R12.64], !P6 ;  /* 0x191000000c007fae */ /* 0x0005e8000f101d52 */
[----:B------:R2:W-:Y:S03]  /*1bf0*/  LDGSTS.E.BYPASS.LTC128B.128 [R0+0x1d100], [R6.64], !P5 ;  /* 0x1d10000006007fae */ /* 0x0005e6000e901d52 */
.L_x_946:
[----:B------:R-:W-:Y:S05]  /*1c00*/  BSYNC B0 ;  /* 0x0000000000007941 */ /* 0x000fea0003800000 */
.L_x_945:
[----:B--2---:R-:W-:Y:S01]  /*1c10*/  IADD3 R0, R30, 0x40, RZ ;  /* 0x000000401e007810 */ /* 0x004fe20007ffe0ff */
[----:B------:R2:W4:Y:S01]  /*1c20*/  SHFL.IDX PT, R7, R27, 0x2, 0x181f ;  /* 0x00581f001b077f89 */ /* 0x00052200000e0000 */
[----:B------:R-:W-:Y:S02]  /*1c30*/  BSSY B0, `(.L_x_947) ;  /* 0x000001e000007945 */ /* 0x000fe40003800000 */
[----:B------:R-:W-:Y:S01]  /*1c40*/  ISETP.GE.AND P0, PT, R0, UR4, PT ;  /* 0x0000000400007c0c */ /* 0x000fe2000bf06270 */
[----:B---3--:R2:W3:-:S12]  /*1c50*/  SHFL.IDX PT, R6, R28, 0x2, 0x181f ;  /* 0x00581f001c067f89 */ /* 0x0084d800000e0000 */
[----:B------:R-:W-:Y:S05]  /*1c60*/  @P0 BRA `(.L_x_948) ;  /* 0x000001a000000947 */ /* 0x000fea0003800000 */
[C---:B------:R-:W-:Y:S02]  /*1c70*/  IADD3 R3, R17.reuse, 0x80, RZ ;  /* 0x0000008011037810 */ /* 0x040fe40007ffe0ff */
[C---:B------:R-:W-:Y:S02]  /*1c80*/  IADD3 R13, R17.reuse, 0xc0, RZ ;  /* 0x000000c0110d7810 */ /* 0x040fe40007ffe0ff */
[----:B---3--:R-:W-:Y:S02]  /*1c90*/  LEA R8, P0, R17, R6, 0x1 ;  /* 0x0000000611087211 */ /* 0x008fe400078008ff */
[----:B------:R-:W-:Y:S02]  /*1ca0*/  SHF.R.S32.HI R0, RZ, 0x1f, R18 ;  /* 0x0000001fff007819 */ /* 0x000fe40000011412 */
[----:B------:R-:W-:Y:S02]  /*1cb0*/  SHF.R.S32.HI R14, RZ, 0x1f, R3 ;  /* 0x0000001fff0e7819 */ /* 0x000fe40000011403 */
[----:B------:R-:W-:-:S02]  /*1cc0*/  SHF.R.S32.HI R15, RZ, 0x1f, R13 ;  /* 0x0000001fff0f7819 */ /* 0x000fc4000001140d */
[----:B------:R-:W-:Y:S02]  /*1cd0*/  P2R R19, PR, RZ, 0x2 ;  /* 0x00000002ff137803 */ /* 0x000fe40000000000 */
[C---:B----4-:R-:W-:Y:S02]  /*1ce0*/  LEA.HI.X R9, R17.reuse, R7, R11, 0x1, P0 ;  /* 0x0000000711097211 */ /* 0x050fe400000f0c0b */
[----:B------:R-:W-:Y:S02]  /*1cf0*/  LEA.HI R12, R0, R18, RZ, 0x3 ;  /* 0x00000012000c7211 */ /* 0x000fe400078f18ff */
[----:B------:R-:W-:Y:S02]  /*1d00*/  ISETP.GE.AND P1, PT, R17, c[0x0][0x198], PT ;  /* 0x0000660011007a0c */ /* 0x000fe40003f26270 */
[----:B------:R-:W-:Y:S02]  /*1d10*/  ISETP.NE.AND P0, PT, R29, RZ, PT ;  /* 0x000000ff1d00720c */ /* 0x000fe40003f05270 */
[----:B------:R-:W-:-:S02]  /*1d20*/  LEA.HI R3, R14, R3, RZ, 0x3 ;  /* 0x000000030e037211 */ /* 0x000fc400078f18ff */
[----:B------:R-:W-:Y:S02]  /*1d30*/  LEA.HI R0, R15, R13, RZ, 0x3 ;  /* 0x0000000d0f007211 */ /* 0x000fe400078f18ff */
[----:B------:R-:W-:Y:S02]  /*1d40*/  LOP3.LUT R12, R12, 0xfffffff8, RZ, 0xc0, !PT ;  /* 0xfffffff80c0c7812 */ /* 0x000fe400078ec0ff */
[----:B------:R-:W-:Y:S02]  /*1d50*/  LOP3.LUT R3, R3, 0xfffffff8, RZ, 0xc0, !PT ;  /* 0xfffffff803037812 */ /* 0x000fe400078ec0ff */
[----:B------:R-:W-:Y:S01]  /*1d60*/  LOP3.LUT R16, R0, 0xfffffff8, RZ, 0xc0, !PT ;  /* 0xfffffff800107812 */ /* 0x000fe200078ec0ff */
[----:B------:R-:W-:Y:S02]  /*1d70*/  IMAD.SHL.U32 R0, R231, 0x2, RZ ;  /* 0x00000002e7007824 */ /* 0x000fe400078e00ff */
[----:B------:R-:W-:-:S03]  /*1d80*/  IMAD.WIDE R14, R12, 0x2, R6 ;  /* 0x000000020c0e7825 */ /* 0x000fc600078e0206 */
[----:B------:R-:W-:Y:S01]  /*1d90*/  @!PT LDS RZ, [RZ] ;  /* 0x00000000fffff984 */ /* 0x000fe20000000800 */
[----:B------:R3:W-:Y:S01]  /*1da0*/  LDGSTS.E.BYPASS.LTC128B.128 [R0+0x12100], [R8.64], !P1 ;  /* 0x1210000008007fae */ /* 0x0007e2000c901d52 */
[--C-:B------:R-:W-:Y:S01]  /*1db0*/  IMAD.WIDE R12, R3, 0x2, R6.reuse ;  /* 0x00000002030c7825 */ /* 0x100fe200078e0206 */
[----:B------:R-:W-:Y:S02]  /*1dc0*/  ISETP.NE.AND P1, PT, R19, RZ, PT ;  /* 0x000000ff1300720c */ /* 0x000fe40003f25270 */
[----:B------:R3:W-:Y:S01]  /*1dd0*/  LDGSTS.E.BYPASS.LTC128B.128 [R0+0x16100], [R14.64], !P0 ;  /* 0x161000000e007fae */ /* 0x0007e2000c101d52 */
[----:B------:R-:W-:-:S03]  /*1de0*/  IMAD.WIDE R6, R16, 0x2, R6 ;  /* 0x0000000210067825 */ /* 0x000fc600078e0206 */
[----:B------:R3:W-:Y:S04]  /*1df0*/  LDGSTS.E.BYPASS.LTC128B.128 [R0+0x1a100], [R12.64], !P6 ;  /* 0x1a1000000c007fae */ /* 0x0007e8000f101d52 */
[----:B------:R3:W-:Y:S03]  /*1e00*/  LDGSTS.E.BYPASS.LTC128B.128 [R0+0x1e100], [R6.64], !P5 ;  /* 0x1e10000006007fae */ /* 0x0007e6000e901d52 */
.L_x_948:
[----:B------:R-:W-:Y:S05]  /*1e10*/  BSYNC B0 ;  /* 0x0000000000007941 */ /* 0x000fea0003800000 */
.L_x_947:
[----:B---3--:R-:W-:Y:S01]  /*1e20*/  IADD3 R0, R30, 0x60, RZ ;  /* 0x000000601e007810 */ /* 0x008fe20007ffe0ff */
[----:B------:R-:W-:Y:S01]  /*1e30*/  UMOV UR10, 0x6 ;  /* 0x00000006000a7882 */ /* 0x000fe20000000000 */
[----:B----4-:R3:W4:Y:S01]  /*1e40*/  SHFL.IDX PT, R7, R27, 0x3, 0x181f ;  /* 0x00781f001b077f89 */ /* 0x01072200000e0000 */
[----:B------:R-:W-:Y:S01]  /*1e50*/  ULDC.64 UR12, c[0x0][0x1e0] ;  /* 0x00007800000c7ab9 */ /* 0x000fe20000000a00 */
[----:B------:R-:W-:Y:S01]  /*1e60*/  ISETP.GE.AND P0, PT, R0, UR4, PT ;  /* 0x0000000400007c0c */ /* 0x000fe2000bf06270 */
[----:B------:R-:W-:Y:S01]  /*1e70*/  UIADD3 UR15, UR14, -0x1, URZ ;  /* 0xffffffff0e0f7890 */ /* 0x000fe2000fffe03f */
[----:B------:R3:W1:Y:S01]  /*1e80*/  SHFL.IDX PT, R6, R28, 0x3, 0x181f ;  /* 0x00781f001c067f89 */ /* 0x00066200000e0000 */
[----:B------:R-:W-:Y:S01]  /*1e90*/  USHF.L.U64.HI UR20, UR12, UR10, UR13 ;  /* 0x0000000a0c147299 */ /* 0x000fe2000801020d */
[----:B------:R-:W-:Y:S01]  /*1ea0*/  BSSY B0, `(.L_x_949) ;  /* 0x000001d000007945 */ /* 0x000fe20003800000 */
[----:B------:R-:W-:-:S08]  /*1eb0*/  USHF.L.U32 UR21, UR12, 0x6, URZ ;  /* 0x000000060c157899 */ /* 0x000fd0000800063f */
[----:B------:R-:W-:Y:S05]  /*1ec0*/  @P0 BRA `(.L_x_950) ;  /* 0x000001a000000947 */ /* 0x000fea0003800000 */
[----:B------:R-:W-:Y:S01]  /*1ed0*/  P2R R0, PR, RZ, 0x2 ;  /* 0x00000002ff007803 */ /* 0x000fe20000000000 */
[----:B------:R-:W-:Y:S01]  /*1ee0*/  IMAD.SHL.U32 R12, R231, 0x2, RZ ;  /* 0x00000002e70c7824 */ /* 0x000fe200078e00ff */
[C---:B------:R-:W-:Y:S02]  /*1ef0*/  ISETP.GE.AND P1, PT, R17.reuse, c[0x0][0x198], PT ;  /* 0x0000660011007a0c */ /* 0x040fe40003f26270 */
[C---:B-1----:R-:W-:Y:S02]  /*1f00*/  LEA R8, P0, R17.reuse, R6, 0x1 ;  /* 0x0000000611087211 */ /* 0x042fe400078008ff */
[C---:B------:R-:W-:Y:S02]  /*1f10*/  IADD3 R3, R17.reuse, 0xc0, RZ ;  /* 0x000000c011037810 */ /* 0x040fe40007ffe0ff */
[----:B----4-:R-:W-:Y:S02]  /*1f20*/  LEA.HI.X R9, R17, R7, R11, 0x1, P0 ;  /* 0x0000000711097211 */ /* 0x010fe400000f0c0b */
[----:B------:R-:W-:-:S02]  /*1f30*/  SHF.R.S32.HI R10, RZ, 0x1f, R3 ;  /* 0x0000001fff0a7819 */ /* 0x000fc40000011403 */
[----:B------:R-:W-:Y:S02]  /*1f40*/  ISETP.NE.AND P0, PT, R29, RZ, PT ;  /* 0x000000ff1d00720c */ /* 0x000fe40003f05270 */
[----:B------:R-:W-:Y:S01]  /*1f50*/  LEA.HI R3, R10, R3, RZ, 0x3 ;  /* 0x000000030a037211 */ /* 0x000fe200078f18ff */
[----:B------:R-:W-:Y:S01]  /*1f60*/  @!PT LDS RZ, [RZ] ;  /* 0x00000000fffff984 */ /* 0x000fe20000000800 */
[----:B------:R1:W-:Y:S01]  /*1f70*/  LDGSTS.E.BYPASS.LTC128B.128 [R12+0x13100], [R8.64], !P1 ;  /* 0x13100000080c7fae */ /* 0x0003e2000c901d52 */
[----:B------:R-:W-:Y:S02]  /*1f80*/  ISETP.NE.AND P1, PT, R0, RZ, PT ;  /* 0x000000ff0000720c */ /* 0x000fe40003f25270 */
[----:B------:R-:W-:Y:S02]  /*1f90*/  SHF.R.S32.HI R0, RZ, 0x1f, R18 ;  /* 0x0000001fff007819 */ /* 0x000fe40000011412 */
[----:B------:R-:W-:Y:S02]  /*1fa0*/  LOP3.LUT R3, R3, 0xfffffff8, RZ, 0xc0, !PT ;  /* 0xfffffff803037812 */ /* 0x000fe400078ec0ff */
[----:B------:R-:W-:-:S04]  /*1fb0*/  LEA.HI R0, R0, R18, RZ, 0x3 ;  /* 0x0000001200007211 */ /* 0x000fc800078f18ff */
[----:B------:R-:W-:-:S05]  /*1fc0*/  LOP3.LUT R0, R0, 0xfffffff8, RZ, 0xc0, !PT ;  /* 0xfffffff800007812 */ /* 0x000fca00078ec0ff */
        /* <DEDUP_REMOVED lines=10> */
.L_x_950:
[----:B------:R-:W-:Y:S05]  /*2070*/  BSYNC B0 ;  /* 0x0000000000007941 */ /* 0x000fea0003800000 */
.L_x_949:
[----:B------:R-:W-:Y:S01]  /*2080*/  USHF.L.U32 UR17, UR15, 0x6, URZ ;  /* 0x000000060f117899 */ /* 0x000fe2000800063f */
[----:B------:R-:W-:Y:S01]  /*2090*/  IMAD.MOV.U32 R104, RZ, RZ, R40 ;  /* 0x000000ffff687224 */ /* 0x000fe200078e0028 */
[----:B------:R-:W-:Y:S01]  /*20a0*/  USHF.R.S32.HI UR11, URZ, 0x1f, UR15 ;  /* 0x0000001f3f0b7899 */ /* 0x000fe2000801140f */
[----:B------:R-:W0:Y:S01]  /*20b0*/  LDGDEPBAR ;  /* 0x00000000000079af */ /* 0x000e220000000000 */
[----:B------:R-:W-:Y:S01]  /*20c0*/  UIMAD UR4, UR20, UR15, URZ ;  /* 0x0000000f140472a4 */ /* 0x000fe2000f8e023f */
[----:B------:R-:W-:Y:S01]  /*20d0*/  IMAD.MOV.U32 R105, RZ, RZ, R41 ;  /* 0x000000ffff697224 */ /* 0x000fe200078e0029 */
[----:B----4-:R-:W-:Y:S01]  /*20e0*/  SEL R8, RZ, 0x2, P3 ;  /* 0x00000002ff087807 */ /* 0x010fe20001800000 */
[----:B------:R-:W-:Y:S01]  /*20f0*/  IMAD.U32 R96, RZ, RZ, UR17 ;  /* 0x00000011ff607e24 */ /* 0x000fe2000f8e00ff */
[----:B------:R-:W-:Y:S01]  /*2100*/  SEL R3, RZ, 0x4, P2 ;  /* 0x00000004ff037807 */ /* 0x000fe20001000000 */
[----:B------:R-:W-:Y:S01]  /*2110*/  IMAD.U32 R99, RZ, RZ, UR21 ;  /* 0x00000015ff637e24 */ /* 0x000fe2000f8e00ff */
[----:B------:R-:W-:Y:S01]  /*2120*/  UIMAD UR4, UR11, UR21, UR4 ;  /* 0x000000150b0472a4 */ /* 0x000fe2000f8e0204 */
[----:B------:R-:W-:Y:S01]  /*2130*/  IMAD.MOV.U32 R104, RZ, RZ, R38 ;  /* 0x000000ffff687224 */ /* 0x000fe200078e0026 */
[----:B------:R-:W-:Y:S01]  /*2140*/  IADD3 R0, -R96, UR9, -R26 ;  /* 0x0000000960007c10 */ /* 0x000fe2000fffe91a */
[----:B------:R-:W-:Y:S01]  /*2150*/  IMAD.SHL.U32 R9, R32, 0x40, RZ ;  /* 0x0000004020097824 */ /* 0x000fe200078e00ff */
[----:B------:R-:W-:Y:S01]  /*2160*/  USHF.L.U32 UR13, UR12, 0x5, URZ ;  /* 0x000000050c0d7899 */ /* 0x000fe2000800063f */
[----:B-1----:R-:W-:Y:S01]  /*2170*/  IMAD.WIDE.U32 R6, R99, UR15, R104 ;  /* 0x0000000f63067c25 */ /* 0x002fe2000f8e0068 */
[C---:B------:R-:W-:Y:S01]  /*2180*/  ISETP.GE.AND P6, PT, R0.reuse, 0x1, PT ;  /* 0x000000010000780c */ /* 0x040fe20003fc6270 */
[----:B------:R-:W-:Y:S01]  /*2190*/  UMOV UR22, 0x5 ;  /* 0x0000000500167882 */ /* 0x000fe20000000000 */
[----:B------:R-:W-:Y:S01]  /*21a0*/  ISETP.GE.AND P5, PT, R0, 0x21, PT ;  /* 0x000000210000780c */ /* 0x000fe20003fa6270 */
[----:B------:R-:W-:Y:S01]  /*21b0*/  IMAD.SHL.U32 R10, R26, 0x8, RZ ;  /* 0x000000081a0a7824 */ /* 0x000fe200078e00ff */
[----:B------:R-:W-:Y:S01]  /*21c0*/  SEL R0, RZ, 0x1, P4 ;  /* 0x00000001ff007807 */ /* 0x000fe20002000000 */
[----:B------:R-:W-:Y:S01]  /*21d0*/  ULDC UR5, c[0x0][0x1e4] ;  /* 0x0000790000057ab9 */ /* 0x000fe20000000800 */
[----:B------:R-:W-:Y:S01]  /*21e0*/  IMAD.SHL.U32 R231, R231, 0x2, RZ ;  /* 0x00000002e7e77824 */ /* 0x000fe200078e00ff */
[----:B------:R-:W-:Y:S01]  /*21f0*/  USHF.L.U64.HI UR12, UR12, UR22, UR5 ;  /* 0x000000160c0c7299 */ /* 0x000fe20008010205 */
[----:B------:R-:W-:Y:S01]  /*2200*/  IADD3 R12, R3, R8, R0 ;  /* 0x00000008030c7210 */ /* 0x000fe20007ffe000 */
[----:B------:R-:W-:Y:S01]  /*2210*/  UISETP.GT.AND UP0, UPT, UR15, UR8, UPT ;  /* 0x000000080f00728c */ /* 0x000fe2000bf04270 */
[----:B------:R-:W-:Y:S01]  /*2220*/  LOP3.LUT R3, R9, 0x1c0, RZ, 0xc0, !PT ;  /* 0x000001c009037812 */ /* 0x000fe200078ec0ff */
[----:B------:R-:W-:Y:S01]  /*2230*/  UIADD3 UR17, UR9, 0x1, -UR17 ;  /* 0x0000000109117890 */ /* 0x000fe2000fffe811 */
[----:B------:R-:W-:Y:S01]  /*2240*/  IADD3 R0, R7, UR4, RZ ;  /* 0x0000000407007c10 */ /* 0x000fe2000fffe0ff */
[----:B------:R-:W-:Y:S01]  /*2250*/  ULDC.64 UR4, c[0x0][0x208] ;  /* 0x0000820000047ab9 */ /* 0x000fe20000000a00 */
[C---:B------:R-:W-:Y:S01]  /*2260*/  @P6 LEA R8, P0, R6.reuse, c[0x0][0x1c8], 0x1 ;  /* 0x0000720006086a11 */ /* 0x040fe200078008ff */
[----:B------:R-:W-:Y:S01]  /*2270*/  UIMAD UR11, UR11, UR4, URZ ;  /* 0x000000040b0b72a4 */ /* 0x000fe2000f8e023f */
[----:B------:R-:W-:Y:S01]  /*2280*/  LOP3.LUT R10, R3, 0x8, R10, 0xf8, !PT ;  /* 0x00000008030a7812 */ /* 0x000fe200078ef80a */
[----:B------:R-:W-:Y:S01]  /*2290*/  UIMAD.WIDE.U32 UR22, UR15, UR4, URZ ;  /* 0x000000040f1672a5 */ /* 0x000fe2000f8e003f */
[----:B------:R-:W-:Y:S01]  /*22a0*/  SHF.R.U32.HI R3, RZ, 0x3, R3 ;  /* 0x00000003ff037819 */ /* 0x000fe20000011603 */
[----:B------:R-:W-:Y:S01]  /*22b0*/  UIMAD UR11, UR15, UR5, UR11 ;  /* 0x000000050f0b72a4 */ /* 0x000fe2000f8e020b */
[C---:B------:R-:W-:Y:S01]  /*22c0*/  @P6 LEA.HI.X R9, R6.reuse, c[0x0][0x1cc], R0, 0x1, P0 ;  /* 0x0000730006096a11 */ /* 0x040fe200000f0c00 */
[----:B------:R-:W-:Y:S01]  /*22d0*/  BAR.SYNC.DEFER_BLOCKING 0x0 ;  /* 0x0000000000007b1d */ /* 0x000fe20000010000 */
[----:B------:R-:W-:Y:S01]  /*22e0*/  @P5 IADD3 R7, P0, R6, UR13, RZ ;  /* 0x0000000d06075c10 */ /* 0x000fe2000ff1e0ff */
[----:B------:R-:W-:Y:S01]  /*22f0*/  UIADD3 UR11, UR23, UR11, URZ ;  /* 0x0000000b170b7290 */ /* 0x000fe2000fffe03f */
[----:B------:R-:W-:Y:S01]  /*2300*/  LOP3.LUT R10, R10, R3, RZ, 0x3c, !PT ;  /* 0x000000030a0a7212 */ /* 0x000fe200078e3cff */
[----:B------:R-:W-:Y:S01]  /*2310*/  USHF.L.U64.HI UR10, UR4, UR10, UR5 ;  /* 0x0000000a040a7299 */ /* 0x000fe20008010205 */
[----:B------:R-:W-:Y:S01]  /*2320*/  @P5 IADD3.X R3, R0, UR12, RZ, P0, !PT ;  /* 0x0000000c00035c10 */ /* 0x000fe200087fe4ff */
[----:B------:R-:W-:Y:S01]  /*2330*/  @UP0 UIADD3 UR5, UR14, -0x2, URZ ;  /* 0xfffffffe0e050890 */ /* 0x000fe2000fffe03f */
[----:B------:R-:W-:Y:S01]  /*2340*/  @P5 LEA R6, P0, R7, c[0x0][0x1c8], 0x1 ;  /* 0x0000720007065a11 */ /* 0x000fe200078008ff */
[----:B------:R-:W-:Y:S01]  /*2350*/  IMAD R0, R31, 0x200, R10 ;  /* 0x000002001f007824 */ /* 0x000fe200078e020a */
[----:B------:R-:W-:Y:S01]  /*2360*/  SEL R11, RZ, 0x8, P1 ;  /* 0x00000008ff0b7807 */ /* 0x000fe20000800000 */
[----:B------:R-:W-:Y:S01]  /*2370*/  IMAD.U32 R10, RZ, RZ, UR22 ;  /* 0x00000016ff0a7e24 */ /* 0x000fe2000f8e00ff */
[----:B------:R-:W-:Y:S01]  /*2380*/  @P5 LEA.HI.X R7, R7, c[0x0][0x1cc], R3, 0x1, P0 ;  /* 0x0000730007075a11 */ /* 0x000fe200000f0c03 */
[----:B------:R-:W-:Y:S01]  /*2390*/  IMAD.SHL.U32 R204, R0, 0x2, RZ ;  /* 0x0000000200cc7824 */ /* 0x000fe200078e00ff */
[----:B------:R-:W-:Y:S01]  /*23a0*/  LEA.HI R98, R100, R103, RZ, 0x5 ;  /* 0x0000006764627211 */ /* 0x000fe200078f28ff */
[----:B------:R-:W-:Y:S01]  /*23b0*/  IMAD.IADD R14, R12, 0x1, R11 ;  /* 0x000000010c0e7824 */ /* 0x000fe200078e020b */
[----:B------:R-:W-:Y:S01]  /*23c0*/  LEA R3, P0, R10, R36, 0x6 ;  /* 0x000000240a037211 */ /* 0x000fe200078030ff */
[----:B------:R-:W-:Y:S01]  /*23d0*/  IMAD.U32 R11, RZ, RZ, UR23 ;  /* 0x00000017ff0b7e24 */ /* 0x000fe2000f8e00ff */
[C---:B------:R-:W-:Y:S01]  /*23e0*/  IADD3 R0, R204.reuse, 0x8100, RZ ;  /* 0x00008100cc007810 */ /* 0x040fe20007ffe0ff */
[----:B------:R-:W-:Y:S01]  /*23f0*/  @UP0 UIMAD UR20, UR20, UR5, URZ ;  /* 0x00000005141402a4 */ /* 0x000fe2000f8e023f */
[----:B------:R-:W-:Y:S01]  /*2400*/  SHF.R.S32.HI R97, RZ, 0x5, R98 ;  /* 0x00000005ff617819 */ /* 0x000fe20000011462 */
[----:B------:R-:W-:Y:S01]  /*2410*/  STL.64 [R1+0x30], R104 ;  /* 0x0000306801007387 */ /* 0x000fe20000100a00 */
[----:B------:R-:W-:Y:S01]  /*2420*/  IADD3 R215, R204, 0x8120, RZ ;  /* 0x00008120ccd77810 */ /* 0x000fe20007ffe0ff */
[----:B------:R-:W-:Y:S01]  /*2430*/  ULDC UR15, c[0x0][0x324] ;  /* 0x0000c900000f7ab9 */ /* 0x000fe20000000800 */
[----:B------:R-:W-:Y:S01]  /*2440*/  P2R R15, PR, RZ, 0x8 ;  /* 0x00000008ff0f7803 */ /* 0x000fe20000000000 */
[----:B------:R-:W-:Y:S01]  /*2450*/  @!PT LDS RZ, [RZ] ;  /* 0x00000000fffff984 */ /* 0x000fe20000000800 */
[----:B------:R-:W-:Y:S01]  /*2460*/  @!PT LDS RZ, [RZ] ;  /* 0x00000000fffff984 */ /* 0x000fe20000000800 */
[----:B------:R-:W-:Y:S01]  /*2470*/  @!PT LDS RZ, [RZ] ;  /* 0x00000000fffff984 */ /* 0x000fe20000000800 */
[----:B------:R1:W-:Y:S01]  /*2480*/  @P6 LDGSTS.E.BYPASS.LTC128B.128 [R231+0x8100], [R8.64], !P4 ;  /* 0x0810000008e76fae */ /* 0x0003e2000e101d52 */
[----:B------:R-:W-:-:S03]  /*2490*/  ULOP3.LUT UR15, URZ, UR15, URZ, 0x33, !UPT ;  /* 0x0000000f3f0f7292 */ /* 0x000fc6000f8e333f */
[----:B------:R1:W-:Y:S04]  /*24a0*/  @P6 LDGSTS.E.BYPASS.LTC128B.128 [R231+0xa100], [R8.64+0x80], !P3 ;  /* 0x0a10008008e76fae */ /* 0x0003e8000d901d52 */
[----:B------:R1:W-:Y:S04]  /*24b0*/  @P6 LDGSTS.E.BYPASS.LTC128B.128 [R231+0xc100], [R8.64+0x100], !P2 ;  /* 0x0c10010008e76fae */ /* 0x0003e8000d101d52 */
[----:B------:R1:W-:Y:S01]  /*24c0*/  @P6 LDGSTS.E.BYPASS.LTC128B.128 [R231+0xe100], [R8.64+0x180], !P1 ;  /* 0x0e10018008e76fae */ /* 0x0003e2000c901d52 */
[----:B------:R-:W-:-:S03]  /*24d0*/  LOP3.LUT P6, RZ, R32, 0x2, RZ, 0xc0, !PT ;  /* 0x0000000220ff7812 */ /* 0x000fc600078cc0ff */
[----:B------:R4:W-:Y:S04]  /*24e0*/  @P5 LDGSTS.E.BYPASS.LTC128B.128 [R231+0x9100], [R6.64], !P4 ;  /* 0x0910000006e75fae */ /* 0x0009e8000e101d52 */
[----:B------:R4:W-:Y:S04]  /*24f0*/  @P5 LDGSTS.E.BYPASS.LTC128B.128 [R231+0xb100], [R6.64+0x80], !P3 ;  /* 0x0b10008006e75fae */ /* 0x0009e8000d901d52 */
[----:B------:R4:W-:Y:S02]  /*2500*/  @P5 LDGSTS.E.BYPASS.LTC128B.128 [R231+0xd100], [R6.64+0x100], !P2 ;  /* 0x0d10010006e75fae */ /* 0x0009e4000d101d52 */
[----:B------:R-:W-:Y:S01]  /*2510*/  @P6 IADD3 R215, R0, -0x20, RZ ;  /* 0xffffffe000d76810 */ /* 0x000fe20007ffe0ff */
[----:B------:R-:W-:Y:S01]  /*2520*/  IMAD R0, R97, 0x400, R5 ;  /* 0x0000040061007824 */ /* 0x000fe200078e0205 */
[----:B------:R4:W-:Y:S01]  /*2530*/  @P5 LDGSTS.E.BYPASS.LTC128B.128 [R231+0xf100], [R6.64+0x180], !P1 ;  /* 0x0f10018006e75fae */ /* 0x0009e2000c901d52 */
[----:B------:R-:W-:-:S02]  /*2540*/  LOP3.LUT P6, RZ, R14, 0x2, RZ, 0xc0, !PT ;  /* 0x000000020eff7812 */ /* 0x000fc400078cc0ff */
[----:B------:R-:W-:Y:S01]  /*2550*/  IMAD.SHL.U32 R211, R0, 0x2, RZ ;  /* 0x0000000200d37824 */ /* 0x000fe200078e00ff */
[----:B------:R-:W0:Y:S01]  /*2560*/  LDGDEPBAR ;  /* 0x00000000000079af */ /* 0x000e220000000000 */
[----:B------:R-:W-:Y:S01]  /*2570*/  IMAD.MOV.U32 R0, RZ, RZ, 0x40 ;  /* 0x00000040ff007424 */ /* 0x000fe200078e00ff */
[C---:B------:R-:W-:Y:S01]  /*2580*/  IADD3 R230, R215.reuse, 0x800, RZ ;  /* 0x00000800d7e67810 */ /* 0x040fe20007ffe0ff */
[--C-:B------:R-:W-:Y:S01]  /*2590*/  IMAD R212, R4, 0x2, R211.reuse ;  /* 0x0000000204d47824 */ /* 0x100fe200078e02d3 */
[C---:B------:R-:W-:Y:S01]  /*25a0*/  IADD3 R229, R215.reuse, 0x1000, RZ ;  /* 0x00001000d7e57810 */ /* 0x040fe20007ffe0ff */
[C---:B------:R-:W-:Y:S01]  /*25b0*/  IMAD R214, R2.reuse, 0x2, R211 ;  /* 0x0000000202d67824 */ /* 0x040fe200078e02d3 */
[C---:B------:R-:W-:Y:S01]  /*25c0*/  IADD3 R228, R215.reuse, 0x1800, RZ ;  /* 0x00001800d7e47810 */ /* 0x040fe20007ffe0ff */
[----:B-1----:R-:W-:Y:S01]  /*25d0*/  IMAD.U32 R8, RZ, RZ, UR11 ;  /* 0x0000000bff087e24 */ /* 0x002fe2000f8e00ff */
[----:B------:R-:W-:Y:S01]  /*25e0*/  USHF.L.U32 UR11, UR4, 0x6, URZ ;  /* 0x00000006040b7899 */ /* 0x000fe2000800063f */
[----:B------:R-:W-:Y:S01]  /*25f0*/  IMAD R213, R2, 0x2, R212 ;  /* 0x0000000202d57824 */ /* 0x000fe200078e02d4 */
[----:B------:R-:W-:Y:S01]  /*2600*/  @UP0 USHF.R.S32.HI UR4, URZ, 0x1f, UR5 ;  /* 0x0000001f3f040899 */ /* 0x000fe20008011405 */
[----:B------:R-:W-:-:S02]  /*2610*/  IADD3 R227, R215, 0x2000, RZ ;  /* 0x00002000d7e37810 */ /* 0x000fc40007ffe0ff */
[----:B------:R-:W-:Y:S01]  /*2620*/  LEA.HI.X R10, R10, R35, R8, 0x6, P0 ;  /* 0x000000230a0a7211 */ /* 0x000fe200000f3408 */
[----:B------:R-:W-:Y:S01]  /*2630*/  @UP0 UIMAD UR4, UR4, UR21, UR20 ;  /* 0x00000015040402a4 */ /* 0x000fe2000f8e0214 */
[C---:B------:R-:W-:Y:S02]  /*2640*/  IADD3 R226, R215.reuse, 0x2800, RZ ;  /* 0x00002800d7e27810 */ /* 0x040fe40007ffe0ff */
[C---:B------:R-:W-:Y:S02]  /*2650*/  IADD3 R225, R215.reuse, 0x3000, RZ ;  /* 0x00003000d7e17810 */ /* 0x040fe40007ffe0ff */
[C---:B------:R-:W-:Y:S02]  /*2660*/  IADD3 R224, R215.reuse, 0x3800, RZ ;  /* 0x00003800d7e07810 */ /* 0x040fe40007ffe0ff */
[----:B------:R-:W-:Y:S02]  /*2670*/  IADD3 R223, R215, 0x4000, RZ ;  /* 0x00004000d7df7810 */ /* 0x000fe40007ffe0ff */
[----:B----4-:R-:W-:Y:S01]  /*2680*/  LEA R6, P0, R3, c[0x0][0x1f8], 0x1 ;  /* 0x00007e0003067a11 */ /* 0x010fe200078008ff */
[----:B------:R-:W-:-:S04]  /*2690*/  DEPBAR.LE SB0, 0x1 ;  /* 0x000080400000791a */ /* 0x000fc80000000000 */
[----:B------:R-:W-:-:S04]  /*26a0*/  DEPBAR.LE SB0, 0x0 ;  /* 0x000080000000791a */ /* 0x000fc80000000000 */
[----:B------:R-:W-:Y:S01]  /*26b0*/  BAR.SYNC.DEFER_BLOCKING 0x0 ;  /* 0x0000000000007b1d */ /* 0x000fe20000010000 */
[----:B------:R-:W-:Y:S02]  /*26c0*/  LEA.HI.X R7, R3, c[0x0][0x1fc], R10, 0x1, P0 ;  /* 0x00007f0003077a11 */ /* 0x000fe400000f0c0a */
[----:B------:R-:W-:Y:S02]  /*26d0*/  IADD3 R3, -R26, UR9, -R96 ;  /* 0x000000091a037c10 */ /* 0x000fe4000fffe960 */
[----:B------:R-:W-:Y:S02]  /*26e0*/  IADD3 R12, P0, R6, UR11, RZ ;  /* 0x0000000b060c7c10 */ /* 0x000fe4000ff1e0ff */
[----:B------:R-:W-:Y:S02]  /*26f0*/  ISETP.LT.OR P5, PT, R3, 0x1, P4 ;  /* 0x000000010300780c */ /* 0x000fe400027a1670 */
[----:B------:R-:W-:Y:S02]  /*2700*/  IADD3.X R13, R7, UR10, RZ, P0, !PT ;  /* 0x0000000a070d7c10 */ /* 0x000fe400087fe4ff */
[----:B------:R-:W-:-:S02]  /*2710*/  ISETP.LT.OR P0, PT, R3, 0x1, !P6 ;  /* 0x000000010300780c */ /* 0x000fc40007701670 */
[----:B------:R-:W-:Y:S02]  /*2720*/  ISETP.LT.OR P6, PT, R3, 0x21, !P6 ;  /* 0x000000210300780c */ /* 0x000fe400077c1670 */
[C---:B------:R-:W-:Y:S02]  /*2730*/  IADD3 R222, R215.reuse, 0x4800, RZ ;  /* 0x00004800d7de7810 */ /* 0x040fe40007ffe0ff */
[C---:B------:R-:W-:Y:S02]  /*2740*/  IADD3 R221, R215.reuse, 0x5000, RZ ;  /* 0x00005000d7dd7810 */ /* 0x040fe40007ffe0ff */
[C---:B------:R-:W-:Y:S02]  /*2750*/  IADD3 R220, R215.reuse, 0x5800, RZ ;  /* 0x00005800d7dc7810 */ /* 0x040fe40007ffe0ff */
[C---:B------:R-:W-:Y:S02]  /*2760*/  IADD3 R219, R215.reuse, 0x6000, RZ ;  /* 0x00006000d7db7810 */ /* 0x040fe40007ffe0ff */
[C---:B------:R-:W-:Y:S01]  /*2770*/  IADD3 R218, R215.reuse, 0x6800, RZ ;  /* 0x00006800d7da7810 */ /* 0x040fe20007ffe0ff */
[----:B--23--:R-:W-:Y:S01]  /*2780*/  LDSM.16.M88.4 R24, [R204+0x8100] ;  /* 0x00810000cc18783b */ /* 0x00cfe20000000200 */
[----:B------:R-:W-:-:S02]  /*2790*/  IADD3 R217, R215, 0x7000, RZ ;  /* 0x00007000d7d97810 */ /* 0x000fc40007ffe0ff */
[----:B------:R-:W-:Y:S01]  /*27a0*/  IADD3 R216, R215, 0x7800, RZ ;  /* 0x00007800d7d87810 */ /* 0x000fe20007ffe0ff */
        /* <DEDUP_REMOVED lines=18> */
[----:B------:R-:W-:-:S04]  /*28d0*/  LOP3.LUT P0, RZ, R32, 0x4, RZ, 0xc0, !PT ;  /* 0x0000000420ff7812 */ /* 0x000fc8000780c0ff */
[----:B------:R-:W-:Y:S02]  /*28e0*/  SEL R0, R0, 0xffffffc0, !P0 ;  /* 0xffffffc000007807 */ /* 0x000fe40004000000 */
[----:B------:R-:W-:-:S03]  /*28f0*/  LOP3.LUT P0, RZ, R14, 0x8, RZ, 0xc0, !PT ;  /* 0x000000080eff7812 */ /* 0x000fc6000780c0ff */
[----:B------:R-:W-:Y:S01]  /*2900*/  IMAD.IADD R210, R204, 0x1, R0 ;  /* 0x00000001ccd27824 */ /* 0x000fe200078e0200 */
[C---:B------:R-:W-:Y:S01]  /*2910*/  ISETP.LT.OR P3, PT, R3.reuse, 0x1, !P0 ;  /* 0x000000010300780c */ /* 0x040fe20004761670 */
[----:B------:R-:W-:Y:S01]  /*2920*/  IMAD.IADD R209, R0, 0x1, R215 ;  /* 0x0000000100d17824 */ /* 0x000fe200078e02d7 */
[C---:B------:R-:W-:Y:S01]  /*2930*/  ISETP.LT.OR P0, PT, R3.reuse, 0x21, !P0 ;  /* 0x000000210300780c */ /* 0x040fe20004701670 */
[C---:B-1----:R-:W-:Y:S08]  /*2940*/  HMMA.16816.F32 R32, R8.reuse, R24, RZ ;  /* 0x000000180820723c */ /* 0x042ff000000018ff */
[----:B------:R-:W-:Y:S02]  /*2950*/  HMMA.16816.F32 R24, R8, R26, RZ ;  /* 0x0000001a0818723c */ /* 0x000fe400000018ff */
[----:B------:R3:W-:Y:S01]  /*2960*/  LDGSTS.E.BYPASS.LTC128B.128 [R231+0x6100], [R6.64+0x180], !P3 ;  /* 0x0610018006e77fae */ /* 0x0007e2000d901d52 */
[----:B------:R-:W-:-:S05]  /*2970*/  ISETP.LT.OR P3, PT, R3, 0x21, P4 ;  /* 0x000000210300780c */ /* 0x000fca0002761670 */
[C---:B------:R-:W-:Y:S08]  /*2980*/  HMMA.16816.F32 R40, R8.reuse, R20, RZ ;  /* 0x000000140828723c */ /* 0x040ff000000018ff */
[----:B------:R1:W-:Y:S01]  /*2990*/  LDGSTS.E.BYPASS.LTC128B.128 [R231+0x1100], [R12.64], !P3 ;  /* 0x011000000ce77fae */ /* 0x0003e2000d901d52 */
[----:B------:R-:W-:Y:S01]  /*29a0*/  ISETP.NE.AND P3, PT, R15, RZ, PT ;  /* 0x000000ff0f00720c */ /* 0x000fe20003f65270 */
[----:B------:R-:W-:Y:S02]  /*29b0*/  HMMA.16816.F32 R44, R8, R22, RZ ;  /* 0x00000016082c723c */ /* 0x000fe400000018ff */
[----:B------:R1:W-:Y:S01]  /*29c0*/  LDGSTS.E.BYPASS.LTC128B.128 [R231+0x3100], [R12.64+0x80], !P6 ;  /* 0x031000800ce77fae */ /* 0x0003e2000f101d52 */
[----:B------:R-:W-:-:S03]  /*29d0*/  PLOP3.LUT P6, PT, PT, PT, UP0, 0x80, 0x0 ;  /* 0x000000000000781c */ /* 0x000fc60003fcf008 */
[----:B------:R1:W-:Y:S01]  /*29e0*/  LDGSTS.E.BYPASS.LTC128B.128 [R231+0x5100], [R12.64+0x100], !P5 ;  /* 0x051001000ce77fae */ /* 0x0003e2000e901d52 */
[----:B------:R-:W-:Y:S01]  /*29f0*/  PLOP3.LUT P5, PT, PT, PT, UP0, 0x80, 0x0 ;  /* 0x000000000000781c */ /* 0x000fe20003faf008 */
[----:B------:R-:W-:Y:S02]  /*2a00*/  HMMA.16816.F32 R48, R8, R28, RZ ;  /* 0x0000001c0830723c */ /* 0x000fe400000018ff */
[----:B------:R1:W-:Y:S01]  /*2a10*/  LDGSTS.E.BYPASS.LTC128B.128 [R231+0x7100], [R12.64+0x180], !P0 ;  /* 0x071001800ce77fae */ /* 0x0003e2000c101d52 */
[----:B------:R-:W-:-:S03]  /*2a20*/  PLOP3.LUT P0, PT, PT, PT, UP0, 0x80, 0x0 ;  /* 0x000000000000781c */ /* 0x000fc60003f0f008 */
[----:B------:R-:W-:Y:S02]  /*2a30*/  LDSM.16.M88.4 R68, [R210+0x8100] ;  /* 0x00810000d244783b */ /* 0x000fe40000000200 */
[C---:B------:R-:W-:Y:S02]  /*2a40*/  HMMA.16816.F32 R60, R8.reuse, R30, RZ ;  /* 0x0000001e083c723c */ /* 0x040fe400000018ff */
[----:B------:R-:W-:Y:S04]  /*2a50*/  LDSM.16.M88.4 R76, [R210+0x8900] ;  /* 0x00890000d24c783b */ /* 0x000fe80000000200 */
[----:B------:R-:W-:Y:S02]  /*2a60*/  LDSM.16.M88.4 R88, [R210+0x9100] ;  /* 0x00910000d258783b */ /* 0x000fe40000000200 */
[----:B------:R-:W-:Y:S01]  /*2a70*/  HMMA.16816.F32 R20, R8, R38, RZ ;  /* 0x000000260814723c */ /* 0x000fe200000018ff */
[----:B---3--:R-:W-:Y:S01]  /*2a80*/  @P0 IMAD.WIDE.U32 R6, R99, UR5, R104 ;  /* 0x0000000563060c25 */ /* 0x008fe2000f8e0068 */
[----:B------:R-:W-:Y:S01]  /*2a90*/  LDSM.16.M88.4 R84, [R209+0x800] ;  /* 0x00080000d154783b */ /* 0x000fe20000000200 */
[----:B------:R-:W-:-:S03]  /*2aa0*/  PLOP3.LUT P0, PT, PT, PT, UP0, 0x80, 0x0 ;  /* 0x000000000000781c */ /* 0x000fc60003f0f008 */
[----:B------:R-:W-:Y:S01]  /*2ab0*/  LDSM.16.M88.4 R92, [R209+0x1000] ;  /* 0x00100000d15c783b */ /* 0x000fe20000000200 */
[----:B------:R-:W-:Y:S01]  /*2ac0*/  @P5 IADD3 R3, R7, UR4, RZ ;  /* 0x0000000407035c10 */ /* 0x000fe2000fffe0ff */
[----:B------:R-:W-:Y:S01]  /*2ad0*/  HMMA.16816.F32 R56, R8, R36, RZ ;  /* 0x000000240838723c */ /* 0x000fe200000018ff */
[----:B------:R-:W-:Y:S01]  /*2ae0*/  PLOP3.LUT P5, PT, PT, PT, UP0, 0x80, 0x0 ;  /* 0x000000000000781c */ /* 0x000fe20003faf008 */
[----:B------:R-:W-:Y:S04]  /*2af0*/  LDSM.16.M88.4 R8, [R213+0x10100] ;  /* 0x01010000d508783b */ /* 0x000fe80000000200 */
[----:B-1----:R-:W1:Y:S02]  /*2b00*/  LDSM.16.M88.4 R12, [R214+0x10100] ;  /* 0x01010000d60c783b */ /* 0x002e640000000200 */
[C---:B--2---:R-:W-:Y:S02]  /*2b10*/  HMMA.16816.F32 R28, R16.reuse, R52, R32 ;  /* 0x00000034101c723c */ /* 0x044fe40000001820 */
[----:B------:R-:W0:Y:S06]  /*2b20*/  LDGDEPBAR ;  /* 0x00000000000079af */ /* 0x000e2c0000000000 */
[C---:B------:R-:W-:Y:S01]  /*2b30*/  HMMA.16816.F32 R32, R16.reuse, R54, R24 ;  /* 0x000000361020723c */ /* 0x040fe20000001818 */
[----:B------:R-:W2:Y:S07]  /*2b40*/  LDSM.16.M88.4 R52, [R210+0x9900] ;  /* 0x00990000d234783b */ /* 0x000eae0000000200 */
[C---:B------:R-:W-:Y:S08]  /*2b50*/  HMMA.16816.F32 R36, R16.reuse, R64, R40 ;  /* 0x000000401024723c */ /* 0x040ff00000001828 */
[C---:B------:R-:W-:Y:S01]  /*2b60*/  HMMA.16816.F32 R40, R16.reuse, R66, R44 ;  /* 0x000000421028723c */ /* 0x040fe2000000182c */
[----:B------:R-:W3:Y:S07]  /*2b70*/  LDSM.16.M88.4 R64, [R209] ;  /* 0x00000000d140783b */ /* 0x000eee0000000200 */
[C---:B------:R-:W-:Y:S08]  /*2b80*/  HMMA.16816.F32 R44, R16.reuse, R72, R48 ;  /* 0x00000048102c723c */ /* 0x040ff00000001830 */
[C---:B------:R-:W-:Y:S01]  /*2b90*/  HMMA.16816.F32 R24, R16.reuse, R74, R60 ;  /* 0x0000004a1018723c */ /* 0x040fe2000000183c */
[----:B------:R-:W4:Y:S04]  /*2ba0*/  LDSM.16.M88.4 R60, [R209+0x1800] ;  /* 0x00180000d13c783b */ /* 0x000f280000000200 */
[----:B------:R-:W-:Y:S03]  /*2bb0*/  LDSM.16.M88.4 R72, [R204+0xa900] ;  /* 0x00a90000cc48783b */ /* 0x000fe60000000200 */
[C---:B------:R-:W-:Y:S08]  /*2bc0*/  HMMA.16816.F32 R20, R16.reuse, R82, R20 ;  /* 0x000000521014723c */ /* 0x040ff00000001814 */
[----:B------:R-:W-:Y:S01]  /*2bd0*/  HMMA.16816.F32 R48, R16, R80, R56 ;  /* 0x000000501030723c */ /* 0x000fe20000001838 */
[----:B------:R-:W-:Y:S04]  /*2be0*/  LDSM.16.M88.4 R16, [R211+0x14100] ;  /* 0x01410000d310783b */ /* 0x000fe80000000200 */
[----:B------:R-:W-:Y:S03]  /*2bf0*/  LDSM.16.M88.4 R80, [R204+0xb100] ;  /* 0x00b10000cc50783b */ /* 0x000fe60000000200 */
[C---:B-1----:R-:W-:Y:S08]  /*2c00*/  HMMA.16816.F32 R28, R12.reuse, R68, R28 ;  /* 0x000000440c1c723c */ /* 0x042ff0000000181c */
[C---:B------:R-:W-:Y:S01]  /*2c10*/  HMMA.16816.F32 R32, R12.reuse, R70, R32 ;  /* 0x000000460c20723c */ /* 0x040fe20000001820 */
[----:B------:R-:W1:Y:S07]  /*2c20*/  LDSM.16.M88.4 R68, [R204+0xa100] ;  /* 0x00a10000cc44783b */ /* 0x000e6e0000000200 */
[C---:B------:R-:W-:Y:S08]  /*2c30*/  HMMA.16816.F32 R36, R12.reuse, R76, R36 ;  /* 0x0000004c0c24723c */ /* 0x040ff00000001824 */
[C---:B------:R-:W-:Y:S01]  /*2c40*/  HMMA.16816.F32 R40, R12.reuse, R78, R40 ;  /* 0x0000004e0c28723c */ /* 0x040fe20000001828 */
[----:B------:R-:W-:Y:S07]  /*2c50*/  LDSM.16.M88.4 R76, [R215+0x2800] ;  /* 0x00280000d74c783b */ /* 0x000fee0000000200 */
[C---:B------:R-:W-:Y:S08]  /*2c60*/  HMMA.16816.F32 R44, R12.reuse, R88, R44 ;  /* 0x000000580c2c723c */ /* 0x040ff0000000182c */
[C---:B------:R-:W-:Y:S01]  /*2c70*/  HMMA.16816.F32 R56, R12.reuse, R90, R24 ;  /* 0x0000005a0c38723c */ /* 0x040fe20000001818 */
[----:B------:R-:W5:Y:S04]  /*2c80*/  LDSM.16.M88.4 R24, [R204+0xb900] ;  /* 0x00b90000cc18783b */ /* 0x000f680000000200 */
[----:B------:R-:W-:Y:S03]  /*2c90*/  LDSM.16.M88.4 R88, [R215+0x3000] ;  /* 0x00300000d758783b */ /* 0x000fe60000000200 */
[C---:B--2---:R-:W-:Y:S08]  /*2ca0*/  HMMA.16816.F32 R20, R12.reuse, R54, R20 ;  /* 0x000000360c14723c */ /* 0x044ff00000001814 */
[----:B------:R-:W-:Y:S01]  /*2cb0*/  HMMA.16816.F32 R48, R12, R52, R48 ;  /* 0x000000340c30723c */ /* 0x000fe20000001830 */
[----:B------:R-:W-:Y:S04]  /*2cc0*/  LDSM.16.M88.4 R12, [R212+0x14100] ;  /* 0x01410000d40c783b */ /* 0x000fe80000000200 */
[----:B------:R-:W-:Y:S03]  /*2cd0*/  LDSM.16.M88.4 R52, [R215+0x3800] ;  /* 0x00380000d734783b */ /* 0x000fe60000000200 */
[C---:B---3--:R-:W-:Y:S08]  /*2ce0*/  HMMA.16816.F32 R28, R8.reuse, R64, R28 ;  /* 0x00000040081c723c */ /* 0x048ff0000000181c */
[C---:B------:R-:W-:Y:S01]  /*2cf0*/  HMMA.16816.F32 R32, R8.reuse, R66, R32 ;  /* 0x000000420820723c */ /* 0x040fe20000001820 */
[----:B------:R-:W2:Y:S07]  /*2d00*/  LDSM.16.M88.4 R64, [R215+0x2000] ;  /* 0x00200000d740783b */ /* 0x000eae0000000200 */
[C---:B------:R-:W-:Y:S08]  /*2d10*/  HMMA.16816.F32 R36, R8.reuse, R84, R36 ;  /* 0x000000540824723c */ /* 0x040ff00000001824 */
[C---:B------:R-:W-:Y:S01]  /*2d20*/  HMMA.16816.F32 R40, R8.reuse, R86, R40 ;  /* 0x000000560828723c */ /* 0x040fe20000001828 */
[----:B------:R-:W-:Y:S07]  /*2d30*/  LDSM.16.M88.4 R84, [R210+0xb100] ;  /* 0x00b10000d254783b */ /* 0x000fee0000000200 */
[C---:B------:R-:W-:Y:S08]  /*2d40*/  HMMA.16816.F32 R44, R8.reuse, R92, R44 ;  /* 0x0000005c082c723c */ /* 0x040ff0000000182c */
[C---:B------:R-:W-:Y:S01]  /*2d50*/  HMMA.16816.F32 R56, R8.reuse, R94, R56 ;  /* 0x0000005e0838723c */ /* 0x040fe20000001838 */
[----:B------:R-:W-:Y:S07]  /*2d60*/  LDSM.16.M88.4 R92, [R215+0x5000] ;  /* 0x00500000d75c783b */ /* 0x000fee0000000200 */
[C---:B----4-:R-:W-:Y:S08]  /*2d70*/  HMMA.16816.F32 R20, R8.reuse, R62, R20 ;  /* 0x0000003e0814723c */ /* 0x050ff00000001814 */
[----:B------:R-:W-:Y:S01]  /*2d80*/  HMMA.16816.F32 R48, R8, R60, R48 ;  /* 0x0000003c0830723c */ /* 0x000fe20000001830 */
[----:B------:R-:W-:Y:S04]  /*2d90*/  LDSM.16.M88.4 R8, [R214+0x14100] ;  /* 0x01410000d608783b */ /* 0x000fe80000000200 */
[----:B------:R-:W3:Y:S03]  /*2da0*/  LDSM.16.M88.4 R60, [R210+0xa100] ;  /* 0x00a10000d23c783b */ /* 0x000ee60000000200 */
        /* <DEDUP_REMOVED lines=8> */
[----:B------:R-:W-:Y:S07]  /*2e30*/  LDSM.16.M88.4 R80, [R209+0x2800] ;  /* 0x00280000d150783b */ /* 0x000fee0000000200 */
[C---:B-----5:R-:W-:Y:S08]  /*2e40*/  HMMA.16816.F32 R20, R16.reuse, R26, R20 ;  /* 0x0000001a1014723c */ /* 0x060ff00000001814 */
[----:B------:R-:W-:Y:S01]  /*2e50*/  HMMA.16816.F32 R48, R16, R24, R48 ;  /* 0x000000181030723c */ /* 0x000fe20000001830 */
[----:B------:R-:W4:Y:S04]  /*2e60*/  LDSM.16.M88.4 R24, [R210+0xb900] ;  /* 0x00b90000d218783b */ /* 0x000f280000000200 */
[----:B------:R-:W-:Y:S03]  /*2e70*/  LDSM.16.M88.4 R16, [R213+0x14100] ;  /* 0x01410000d510783b */ /* 0x000fe60000000200 */
[C---:B--2---:R-:W-:Y:S08]  /*2e80*/  HMMA.16816.F32 R28, R12.reuse, R64, R28 ;  /* 0x000000400c1c723c */ /* 0x044ff0000000181c */
[C---:B------:R-:W-:Y:S01]  /*2e90*/  HMMA.16816.F32 R32, R12.reuse, R66, R32 ;  /* 0x000000420c20723c */ /* 0x040fe20000001820 */
[----:B------:R-:W2:Y:S07]  /*2ea0*/  LDSM.16.M88.4 R64, [R209+0x2000] ;  /* 0x00200000d140783b */ /* 0x000eae0000000200 */
[C---:B------:R-:W-:Y:S08]  /*2eb0*/  HMMA.16816.F32 R36, R12.reuse, R76, R36 ;  /* 0x0000004c0c24723c */ /* 0x040ff00000001824 */
[C---:B------:R-:W-:Y:S01]  /*2ec0*/  HMMA.16816.F32 R40, R12.reuse, R78, R40 ;  /* 0x0000004e0c28723c */ /* 0x040fe20000001828 */
[----:B------:R-:W-:Y:S07]  /*2ed0*/  LDSM.16.M88.4 R76, [R204+0xc900] ;  /* 0x00c90000cc4c783b */ /* 0x000fee0000000200 */
[C---:B------:R-:W-:Y:S08]  /*2ee0*/  HMMA.16816.F32 R44, R12.reuse, R88, R44 ;  /* 0x000000580c2c723c */ /* 0x040ff0000000182c */
[C---:B------:R-:W-:Y:S01]  /*2ef0*/  HMMA.16816.F32 R56, R12.reuse, R90, R56 ;  /* 0x0000005a0c38723c */ /* 0x040fe20000001838 */
[----:B------:R-:W5:Y:S07]  /*2f00*/  LDSM.16.M88.4 R88, [R209+0x3000] ;  /* 0x00300000d158783b */ /* 0x000f6e0000000200 */
[C---:B------:R-:W-:Y:S08]  /*2f10*/  HMMA.16816.F32 R20, R12.reuse, R54, R20 ;  /* 0x000000360c14723c */ /* 0x040ff00000001814 */
[----:B------:R-:W-:Y:S01]  /*2f20*/  HMMA.16816.F32 R48, R12, R52, R48 ;  /* 0x000000340c30723c */ /* 0x000fe20000001830 */
[----:B------:R-:W-:Y:S04]  /*2f30*/  LDSM.16.M88.4 R12, [R211+0x18100] ;  /* 0x01810000d30c783b */ /* 0x000fe80000000200 */
[----:B------:R-:W-:Y:S03]  /*2f40*/  LDSM.16.M88.4 R52, [R204+0xd900] ;  /* 0x00d90000cc34783b */ /* 0x000fe60000000200 */
[C---:B---3--:R-:W-:Y:S08]  /*2f50*/  HMMA.16816.F32 R28, R8.reuse, R60, R28 ;  /* 0x0000003c081c723c */ /* 0x048ff0000000181c */
[C---:B------:R-:W-:Y:S01]  /*2f60*/  HMMA.16816.F32 R32, R8.reuse, R62, R32 ;  /* 0x0000003e0820723c */ /* 0x040fe20000001820 */
[----:B------:R-:W3:Y:S07]  /*2f70*/  LDSM.16.M88.4 R60, [R209+0x3800] ;  /* 0x00380000d13c783b */ /* 0x000eee0000000200 */
[C---:B-1----:R-:W-:Y:S08]  /*2f80*/  HMMA.16816.F32 R36, R8.reuse, R68, R36 ;  /* 0x000000440824723c */ /* 0x042ff00000001824 */
[C---:B------:R-:W-:Y:S01]  /*2f90*/  HMMA.16816.F32 R40, R8.reuse, R70, R40 ;  /* 0x000000460828723c */ /* 0x040fe20000001828 */
[----:B------:R-:W-:Y:S07]  /*2fa0*/  LDSM.16.M88.4 R68, [R215+0x4000] ;  /* 0x00400000d744783b */ /* 0x000fee0000000200 */
[C---:B------:R-:W-:Y:S08]  /*2fb0*/  HMMA.16816.F32 R44, R8.reuse, R84, R44 ;  /* 0x00000054082c723c */ /* 0x040ff0000000182c */
[C---:B------:R-:W-:Y:S01]  /*2fc0*/  HMMA.16816.F32 R56, R8.reuse, R86, R56 ;  /* 0x000000560838723c */ /* 0x040fe20000001838 */
[----:B------:R-:W1:Y:S07]  /*2fd0*/  LDSM.16.M88.4 R84, [R204+0xd100] ;  /* 0x00d10000cc54783b */ /* 0x000e6e0000000200 */
[C---:B----4-:R-:W-:Y:S08]  /*2fe0*/  HMMA.16816.F32 R20, R8.reuse, R26, R20 ;  /* 0x0000001a0814723c */ /* 0x050ff00000001814 */
[----:B------:R-:W-:Y:S01]  /*2ff0*/  HMMA.16816.F32 R48, R8, R24, R48 ;  /* 0x000000180830723c */ /* 0x000fe20000001830 */
[----:B------:R-:W4:Y:S07]  /*3000*/  LDSM.16.M88.4 R8, [R212+0x18100] ;  /* 0x01810000d408783b */ /* 0x000f2e0000000200 */
[C---:B--2---:R-:W-:Y:S08]  /*3010*/  HMMA.16816.F32 R28, R16.reuse, R64, R28 ;  /* 0x00000040101c723c */ /* 0x044ff0000000181c */
[C---:B------:R-:W-:Y:S01]  /*3020*/  HMMA.16816.F32 R32, R16.reuse, R66, R32 ;  /* 0x000000421020723c */ /* 0x040fe20000001820 */
[----:B------:R-:W-:Y:S07]  /*3030*/  LDSM.16.M88.4 R64, [R215+0x5800] ;  /* 0x00580000d740783b */ /* 0x000fee0000000200 */
[C---:B------:R-:W-:Y:S08]  /*3040*/  HMMA.16816.F32 R36, R16.reuse, R80, R36 ;  /* 0x000000501024723c */ /* 0x040ff00000001824 */
[C---:B------:R-:W-:Y:S01]  /*3050*/  HMMA.16816.F32 R40, R16.reuse, R82, R40 ;  /* 0x000000521028723c */ /* 0x040fe20000001828 */
[----:B------:R-:W2:Y:S07]  /*3060*/  LDSM.16.M88.4 R80, [R215+0x4800] ;  /* 0x00480000d750783b */ /* 0x000eae0000000200 */
[C---:B-----5:R-:W-:Y:S08]  /*3070*/  HMMA.16816.F32 R44, R16.reuse, R88, R44 ;  /* 0x00000058102c723c */ /* 0x060ff0000000182c */
[C---:B------:R-:W-:Y:S01]  /*3080*/  HMMA.16816.F32 R56, R16.reuse, R90, R56 ;  /* 0x0000005a1038723c */ /* 0x040fe20000001838 */
[----:B------:R-:W-:Y:S07]  /*3090*/  LDSM.16.M88.4 R88, [R210+0xd100] ;  /* 0x00d10000d258783b */ /* 0x000fee0000000200 */
[C---:B---3--:R-:W-:Y:S08]  /*30a0*/  HMMA.16816.F32 R24, R16.reuse, R62, R20 ;  /* 0x0000003e1018723c */ /* 0x048ff00000001814 */
[----:B------:R-:W-:Y:S01]  /*30b0*/  HMMA.16816.F32 R48, R16, R60, R48 ;  /* 0x0000003c1030723c */ /* 0x000fe20000001830 */
[----:B------:R-:W-:Y:S04]  /*30c0*/  LDSM.16.M88.4 R16, [R214+0x18100] ;  /* 0x01810000d610783b */ /* 0x000fe80000000200 */
[----:B------:R-:W-:Y:S03]  /*30d0*/  LDSM.16.M88.4 R60, [R210+0xd900] ;  /* 0x00d90000d23c783b */ /* 0x000fe60000000200 */
[C---:B------:R-:W-:Y:S08]  /*30e0*/  HMMA.16816.F32 R20, R12.reuse, R72, R28 ;  /* 0x000000480c14723c */ /* 0x040ff0000000181c */
[C---:B------:R-:W-:Y:S01]  /*30f0*/  HMMA.16816.F32 R32, R12.reuse, R74, R32 ;  /* 0x0000004a0c20723c */ /* 0x040fe20000001820 */
[----:B------:R-:W3:Y:S07]  /*3100*/  LDSM.16.M88.4 R72, [R210+0xc100] ;  /* 0x00c10000d248783b */ /* 0x000eee0000000200 */
[C---:B------:R-:W-:Y:S08]  /*3110*/  HMMA.16816.F32 R36, R12.reuse, R76, R36 ;  /* 0x0000004c0c24723c */ /* 0x040ff00000001824 */
[C---:B------:R-:W-:Y:S01]  /*3120*/  HMMA.16816.F32 R40, R12.reuse, R78, R40 ;  /* 0x0000004e0c28723c */ /* 0x040fe20000001828 */
[----:B------:R-:W5:Y:S07]  /*3130*/  LDSM.16.M88.4 R76, [R210+0xc900] ;  /* 0x00c90000d24c783b */ /* 0x000f6e0000000200 */
[C---:B-1----:R-:W-:Y:S08]  /*3140*/  HMMA.16816.F32 R44, R12.reuse, R84, R44 ;  /* 0x000000540c2c723c */ /* 0x042ff0000000182c */
[C---:B------:R-:W-:Y:S01]  /*3150*/  HMMA.16816.F32 R56, R12.reuse, R86, R56 ;  /* 0x000000560c38723c */ /* 0x040fe20000001838 */
[----:B------:R-:W-:Y:S07]  /*3160*/  LDSM.16.M88.4 R84, [R204+0xe900] ;  /* 0x00e90000cc54783b */ /* 0x000fee0000000200 */
[C---:B------:R-:W-:Y:S08]  /*3170*/  HMMA.16816.F32 R28, R12.reuse, R54, R24 ;  /* 0x000000360c1c723c */ /* 0x040ff00000001818 */
[----:B------:R-:W-:Y:S01]  /*3180*/  HMMA.16816.F32 R48, R12, R52, R48 ;  /* 0x000000340c30723c */ /* 0x000fe20000001830 */
[----:B------:R-:W-:Y:S07]  /*3190*/  LDSM.16.M88.4 R12, [R213+0x18100] ;  /* 0x01810000d50c783b */ /* 0x000fee0000000200 */
[C---:B----4-:R-:W-:Y:S08]  /*31a0*/  HMMA.16816.F32 R24, R8.reuse, R68, R20 ;  /* 0x000000440818723c */ /* 0x050ff00000001814 */
[C---:B------:R-:W-:Y:S01]  /*31b0*/  HMMA.16816.F32 R20, R8.reuse, R70, R32 ;  /* 0x000000460814723c */ /* 0x040fe20000001820 */
[----:B------:R-:W1:Y:S07]  /*31c0*/  LDSM.16.M88.4 R68, [R209+0x4000] ;  /* 0x00400000d144783b */ /* 0x000e6e0000000200 */
[C---:B--2---:R-:W-:Y:S08]  /*31d0*/  HMMA.16816.F32 R36, R8.reuse, R80, R36 ;  /* 0x000000500824723c */ /* 0x044ff00000001824 */
[C---:B------:R-:W-:Y:S01]  /*31e0*/  HMMA.16816.F32 R40, R8.reuse, R82, R40 ;  /* 0x000000520828723c */ /* 0x040fe20000001828 */
[----:B------:R-:W2:Y:S07]  /*31f0*/  LDSM.16.M88.4 R80, [R209+0x4800] ;  /* 0x00480000d150783b */ /* 0x000eae0000000200 */
[C---:B------:R-:W-:Y:S08]  /*3200*/  HMMA.16816.F32 R44, R8.reuse, R92, R44 ;  /* 0x0000005c082c723c */ /* 0x040ff0000000182c */
[C---:B------:R-:W-:Y:S01]  /*3210*/  HMMA.16816.F32 R56, R8.reuse, R94, R56 ;  /* 0x0000005e0838723c */ /* 0x040fe20000001838 */
[----:B------:R-:W4:Y:S07]  /*3220*/  LDSM.16.M88.4 R92, [R209+0x5000] ;  /* 0x00500000d15c783b */ /* 0x000f2e0000000200 */
[C---:B------:R-:W-:Y:S08]  /*3230*/  HMMA.16816.F32 R32, R8.reuse, R66, R28 ;  /* 0x000000420820723c */ /* 0x040ff0000000181c */
[----:B------:R-:W-:Y:S01]  /*3240*/  HMMA.16816.F32 R48, R8, R64, R48 ;  /* 0x000000400830723c */ /* 0x000fe20000001830 */
[----:B------:R-:W1:Y:S04]  /*3250*/  LDSM.16.M88.4 R64, [R209+0x5800] ;  /* 0x00580000d140783b */ /* 0x000e680000000200 */
[----:B------:R-:W-:Y:S03]  /*3260*/  LDSM.16.M88.4 R8, [R211+0x1c100] ;  /* 0x01c10000d308783b */ /* 0x000fe60000000200 */
[C---:B---3--:R-:W-:Y:S08]  /*3270*/  HMMA.16816.F32 R28, R16.reuse, R72, R24 ;  /* 0x00000048101c723c */ /* 0x048ff00000001818 */
[C---:B------:R-:W-:Y:S01]  /*3280*/  HMMA.16816.F32 R24, R16.reuse, R74, R20 ;  /* 0x0000004a1018723c */ /* 0x040fe20000001814 */
[----:B------:R-:W-:Y:S07]  /*3290*/  LDSM.16.M88.4 R72, [R215+0x6800] ;  /* 0x00680000d748783b */ /* 0x000fee0000000200 */
[C---:B-----5:R-:W-:Y:S08]  /*32a0*/  HMMA.16816.F32 R20, R16.reuse, R76, R36 ;  /* 0x0000004c1014723c */ /* 0x060ff00000001824 */
[C---:B------:R-:W-:Y:S01]  /*32b0*/  HMMA.16816.F32 R40, R16.reuse, R78, R40 ;  /* 0x0000004e1028723c */ /* 0x040fe20000001828 */
[----:B------:R-:W3:Y:S07]  /*32c0*/  LDSM.16.M88.4 R76, [R204+0xe100] ;  /* 0x00e10000cc4c783b */ /* 0x000eee0000000200 */
[C---:B------:R-:W-:Y:S08]  /*32d0*/  HMMA.16816.F32 R44, R16.reuse, R88, R44 ;  /* 0x00000058102c723c */ /* 0x040ff0000000182c */
[C---:B------:R-:W-:Y:S01]  /*32e0*/  HMMA.16816.F32 R56, R16.reuse, R90, R56 ;  /* 0x0000005a1038723c */ /* 0x040fe20000001838 */
[----:B------:R-:W5:Y:S07]  /*32f0*/  LDSM.16.M88.4 R88, [R204+0xf100] ;  /* 0x00f10000cc58783b */ /* 0x000f6e0000000200 */
[C---:B------:R-:W-:Y:S08]  /*3300*/  HMMA.16816.F32 R36, R16.reuse, R62, R32 ;  /* 0x0000003e1024723c */ /* 0x040ff00000001820 */
[----:B------:R-:W-:Y:S01]  /*3310*/  HMMA.16816.F32 R52, R16, R60, R48 ;  /* 0x0000003c1034723c */ /* 0x000fe20000001830 */
[----:B------:R-:W3:Y:S04]  /*3320*/  LDSM.16.M88.4 R60, [R204+0xf900] ;  /* 0x00f90000cc3c783b */ /* 0x000ee80000000200 */
[----:B------:R-:W-:Y:S03]  /*3330*/  LDSM.16.M88.4 R16, [R212+0x1c100] ;  /* 0x01c10000d410783b */ /* 0x000fe60000000200 */
[C---:B-1----:R-:W-:Y:S08]  /*3340*/  HMMA.16816.F32 R32, R12.reuse, R68, R28 ;  /* 0x000000440c20723c */ /* 0x042ff0000000181c */
[C---:B------:R-:W-:Y:S01]  /*3350*/  HMMA.16816.F32 R28, R12.reuse, R70, R24 ;  /* 0x000000460c1c723c */ /* 0x040fe20000001818 */
[----:B------:R-:W1:Y:S07]  /*3360*/  LDSM.16.M88.4 R68, [R215+0x6000] ;  /* 0x00600000d744783b */ /* 0x000e6e0000000200 */
[C---:B--2---:R-:W-:Y:S08]  /*3370*/  HMMA.16816.F32 R24, R12.reuse, R80, R20 ;  /* 0x000000500c18723c */ /* 0x044ff00000001814 */
[C---:B------:R-:W-:Y:S01]  /*3380*/  HMMA.16816.F32 R20, R12.reuse, R82, R40 ;  /* 0x000000520c14723c */ /* 0x040fe20000001828 */
[----:B------:R-:W2:Y:S07]  /*3390*/  LDSM.16.M88.4 R80, [R215+0x7000] ;  /* 0x00700000d750783b */ /* 0x000eae0000000200 */
[C---:B----4-:R-:W-:Y:S08]  /*33a0*/  HMMA.16816.F32 R44, R12.reuse, R92, R44 ;  /* 0x0000005c0c2c723c */ /* 0x050ff0000000182c */
[C---:B------:R-:W-:Y:S08]  /*33b0*/  HMMA.16816.F32 R48, R12.reuse, R94, R56 ;  /* 0x0000005e0c30723c */ /* 0x040ff00000001838 */
[C---:B------:R-:W-:Y:S08]  /*33c0*/  HMMA.16816.F32 R40, R12.reuse, R66, R36 ;  /* 0x000000420c28723c */ /* 0x040ff00000001824 */
[----:B------:R-:W-:Y:S01]  /*33d0*/  HMMA.16816.F32 R52, R12, R64, R52 ;  /* 0x000000400c34723c */ /* 0x000fe20000001834 */
[----:B------:R-:W4:Y:S04]  /*33e0*/  LDSM.16.M88.4 R64, [R215+0x7800] ;  /* 0x00780000d740783b */ /* 0x000f280000000200 */
[----:B------:R-:W-:Y:S03]  /*33f0*/  LDSM.16.M88.4 R12, [R214+0x1c100] ;  /* 0x01c10000d60c783b */ /* 0x000fe60000000200 */
[C---:B---3--:R-:W-:Y:S08]  /*3400*/  HMMA.16816.F32 R36, R8.reuse, R76, R32 ;  /* 0x0000004c0824723c */ /* 0x048ff00000001820 */
[C---:B------:R-:W-:Y:S01]  /*3410*/  HMMA.16816.F32 R32, R8.reuse, R78, R28 ;  /* 0x0000004e0820723c */ /* 0x040fe2000000181c */
[----:B------:R-:W-:Y:S07]  /*3420*/  LDSM.16.M88.4 R76, [R210+0xe100] ;  /* 0x00e10000d24c783b */ /* 0x000fee0000000200 */
[C---:B------:R-:W-:Y:S08]  /*3430*/  HMMA.16816.F32 R28, R8.reuse, R84, R24 ;  /* 0x00000054081c723c */ /* 0x040ff00000001818 */
[C---:B------:R-:W-:Y:S08]  /*3440*/  HMMA.16816.F32 R24, R8.reuse, R86, R20 ;  /* 0x000000560818723c */ /* 0x040ff00000001814 */
[C---:B-----5:R-:W-:Y:S08]  /*3450*/  HMMA.16816.F32 R20, R8.reuse, R88, R44 ;  /* 0x000000580814723c */ /* 0x060ff0000000182c */
[C---:B------:R-:W-:Y:S08]  /*3460*/  HMMA.16816.F32 R48, R8.reuse, R90, R48 ;  /* 0x0000005a0830723c */ /* 0x040ff00000001830 */
[----:B------:R-:W-:Y:S08]  /*3470*/  HMMA.16816.F32 R56, R8, R60, R52 ;  /* 0x0000003c0838723c */ /* 0x000ff00000001834 */
[----:B-1----:R-:W-:Y:S01]  /*3480*/  HMMA.16816.F32 R44, R16, R68, R36 ;  /* 0x00000044102c723c */ /* 0x002fe20000001824 */
[----:B------:R-:W1:Y:S07]  /*3490*/  LDSM.16.M88.4 R36, [R210+0xe900] ;  /* 0x00e90000d224783b */ /* 0x000e6e0000000200 */
[----:B------:R-:W-:Y:S01]  /*34a0*/  HMMA.16816.F32 R52, R8, R62, R40 ;  /* 0x0000003e0834723c */ /* 0x000fe20000001828 */
[----:B------:R-:W-:Y:S04]  /*34b0*/  LDSM.16.M88.4 R60, [R210+0xf900] ;  /* 0x00f90000d23c783b */ /* 0x000fe80000000200 */
[----:B------:R-:W-:Y:S03]  /*34c0*/  LDSM.16.M88.4 R8, [R213+0x1c100] ;  /* 0x01c10000d508783b */ /* 0x000fe60000000200 */
[C---:B------:R-:W-:Y:S01]  /*34d0*/  HMMA.16816.F32 R40, R16.reuse, R72, R28 ;  /* 0x000000481028723c */ /* 0x040fe2000000181c */
[----:B------:R-:W3:Y:S07]  /*34e0*/  LDSM.16.M88.4 R28, [R210+0xf100] ;  /* 0x00f10000d21c783b */ /* 0x000eee0000000200 */
[C---:B------:R-:W-:Y:S01]  /*34f0*/  HMMA.16816.F32 R84, R16.reuse, R70, R32 ;  /* 0x000000461054723c */ /* 0x040fe20000001820 */
[----:B------:R-:W-:Y:S07]  /*3500*/  LDSM.16.M88.4 R68, [R209+0x6000] ;  /* 0x00600000d144783b */ /* 0x000fee0000000200 */
[C---:B------:R-:W-:Y:S08]  /*3510*/  HMMA.16816.F32 R32, R16.reuse, R74, R24 ;  /* 0x0000004a1020723c */ /* 0x040ff00000001818 */
[C---:B--2---:R-:W-:Y:S08]  /*3520*/  HMMA.16816.F32 R24, R16.reuse, R80, R20 ;  /* 0x000000501018723c */ /* 0x044ff00000001814 */
[C---:B------:R-:W-:Y:S08]  /*3530*/  HMMA.16816.F32 R20, R16.reuse, R82, R48 ;  /* 0x000000521014723c */ /* 0x040ff00000001830 */
[----:B----4-:R-:W-:Y:S01]  /*3540*/  HMMA.16816.F32 R48, R16, R64, R56 ;  /* 0x000000401030723c */ /* 0x010fe20000001838 */
[----:B------:R-:W2:Y:S07]  /*3550*/  LDSM.16.M88.4 R56, [R209+0x6800] ;  /* 0x00680000d138783b */ /* 0x000eae0000000200 */
[C---:B-1----:R-:W-:Y:S08]  /*3560*/  HMMA.16816.F32 R40, R12.reuse, R36, R40 ;  /* 0x000000240c28723c */ /* 0x042ff00000001828 */
[----:B------:R-:W-:Y:S08]  /*3570*/  HMMA.16816.F32 R36, R12, R38, R32 ;  /* 0x000000260c24723c */ /* 0x000ff00000001820 */
[----:B------:R-:W-:Y:S08]  /*3580*/  HMMA.16816.F32 R16, R16, R66, R52 ;  /* 0x000000421010723c */ /* 0x000ff00000001834 */
[C---:B---3--:R-:W-:Y:S08]  /*3590*/  HMMA.16816.F32 R32, R12.reuse, R28, R24 ;  /* 0x0000001c0c20723c */ /* 0x048ff00000001818 */
[C---:B------:R-:W-:Y:S01]  /*35a0*/  HMMA.16816.F32 R24, R12.reuse, R30, R20 ;  /* 0x0000001e0c18723c */ /* 0x040fe20000001814 */
[----:B------:R-:W1:Y:S07]  /*35b0*/  LDSM.16.M88.4 R20, [R209+0x7000] ;  /* 0x00700000d114783b */ /* 0x000e6e0000000200 */
[C---:B------:R-:W-:Y:S08]  /*35c0*/  HMMA.16816.F32 R44, R12.reuse, R76, R44 ;  /* 0x0000004c0c2c723c */ /* 0x040ff0000000182c */
[----:B------:R-:W-:Y:S08]  /*35d0*/  HMMA.16816.F32 R28, R12, R60, R48 ;  /* 0x0000003c0c1c723c */ /* 0x000ff00000001830 */
[----:B--2---:R-:W-:Y:S01]  /*35e0*/  HMMA.16816.F32 R52, R8, R56, R40 ;  /* 0x000000380834723c */ /* 0x004fe20000001828 */
[----:B------:R-:W2:Y:S01]  /*35f0*/  LDSM.16.M88.4 R40, [R209+0x7800] ;  /* 0x00780000d128783b */ /* 0x000ea20000000200 */
[----:B------:R-:W-:-:S06]  /*3600*/  DEPBAR.LE SB0, 0x0 ;  /* 0x000080000000791a */ /* 0x000fcc0000000000 */
[----:B------:R-:W-:Y:S01]  /*3610*/  HMMA.16816.F32 R48, R12, R62, R16 ;  /* 0x0000003e0c30723c */ /* 0x000fe20000001810 */
[----:B------:R-:W-:Y:S06]  /*3620*/  BAR.SYNC.DEFER_BLOCKING 0x0 ;  /* 0x0000000000007b1d */ /* 0x000fec0000010000 */
[----:B------:R-:W-:Y:S01]  /*3630*/  @P6 LEA R16, P6, R6, c[0x0][0x1c8], 0x1 ;  /* 0x0000720006106a11 */ /* 0x000fe200078c08ff */
[----:B------:R-:W-:Y:S01]  /*3640*/  HMMA.16816.F32 R44, R8, R68, R44 ;  /* 0x00000044082c723c */ /* 0x000fe2000000182c */
[----:B------:R-:W-:-:S07]  /*3650*/  IMAD.U32 R18, RZ, RZ, UR13 ;  /* 0x0000000dff127e24 */ /* 0x000fce000f8e00ff */
[----:B------:R-:W-:Y:S01]  /*3660*/  HMMA.16816.F32 R36, R8, R58, R36 ;  /* 0x0000003a0824723c */ /* 0x000fe20000001824 */
[----:B------:R-:W-:-:S03]  /*3670*/  FMUL.FTZ R7, R52, c[0x0][0x320] ;  /* 0x0000c80034077a20 */ /* 0x000fc60000410000 */
[----:B------:R-:W-:Y:S01]  /*3680*/  @P0 LEA.HI.X R3, R6, c[0x0][0x1cc], R3, 0x1, P6 ;  /* 0x0000730006030a11 */ /* 0x000fe200030f0c03 */
[----:B------:R-:W-:Y:S01]  /*3690*/  IMAD.U32 R6, RZ, RZ, UR13 ;  /* 0x0000000dff067e24 */ /* 0x000fe2000f8e00ff */
[----:B------:R-:W-:Y:S01]  /*36a0*/  PLOP3.LUT P0, PT, PT, PT, UP0, 0x80, 0x0 ;  /* 0x000000000000781c */ /* 0x000fe20003f0f008 */
[----:B------:R3:W4:Y:S01]  /*36b0*/  MUFU.TANH R52, R7 ;  /* 0x0000000700347308 */ /* 0x0007220000002400 */
[----:B-1----:R-:W-:Y:S01]  /*36c0*/  HMMA.16816.F32 R56, R8, R20, R32 ;  /* 0x000000140838723c */ /* 0x002fe20000001820 */
[----:B------:R-:W-:-:S06]  /*36d0*/  PLOP3.LUT P6, PT, PT, PT, UP0, 0x80, 0x0 ;  /* 0x000000000000781c */ /* 0x000fcc0003fcf008 */
[----:B------:R-:W-:Y:S01]  /*36e0*/  FMUL.FTZ R20, R53, c[0x0][0x320] ;  /* 0x0000c80035147a20 */ /* 0x000fe20000410000 */
[C---:B------:R-:W-:Y:S01]  /*36f0*/  HMMA.16816.F32 R32, R8.reuse, R22, R24 ;  /* 0x000000160820723c */ /* 0x040fe20000001818 */
[----:B------:R-:W-:Y:S02]  /*3700*/  FMUL.FTZ R0, R44, c[0x0][0x320] ;  /* 0x0000c8002c007a20 */ /* 0x000fe40000410000 */
[----:B------:R1:W1:Y:S04]  /*3710*/  MUFU.TANH R27, R20 ;  /* 0x00000014001b7308 */ /* 0x0002680000002400 */
[----:B------:R-:W-:Y:S01]  /*3720*/  @P5 LEA R24, P5, R6, R16, 0x1 ;  /* 0x0000001006185211 */ /* 0x000fe200078a08ff */
[----:B---3--:R-:W-:Y:S01]  /*3730*/  IMAD.U32 R7, RZ, RZ, UR12 ;  /* 0x0000000cff077e24 */ /* 0x008fe2000f8e00ff */
[----:B------:R-:W-:Y:S01]  /*3740*/  LEA.HI R6, R100, R103, RZ, 0x2 ;  /* 0x0000006764067211 */ /* 0x000fe200078f10ff */
[----:B--2---:R-:W-:Y:S01]  /*3750*/  HMMA.16816.F32 R28, R8, R40, R28 ;  /* 0x00000028081c723c */ /* 0x004fe2000000181c */
[----:B------:R2:W3:Y:S02]  /*3760*/  MUFU.TANH R61, R0 ;  /* 0x00000000003d7308 */ /* 0x0004e40000002400 */
[----:B------:R-:W-:-:S05]  /*3770*/  LOP3.LUT R6, R6, 0xfffffffc, RZ, 0xc0, !PT ;  /* 0xfffffffc06067812 */ /* 0x000fca00078ec0ff */
[----:B------:R-:W-:Y:S01]  /*3780*/  IMAD.IADD R17, R103, 0x1, -R6 ;  /* 0x0000000167117824 */ /* 0x000fe200078e0a06 */
[----:B------:R-:W-:Y:S01]  /*3790*/  SHF.R.S32.HI R6, RZ, 0x1f, R97 ;  /* 0x0000001fff067819 */ /* 0x000fe20000011461 */
[----:B-1----:R-:W-:Y:S01]  /*37a0*/  FMUL.FTZ R20, R36, c[0x0][0x320] ;  /* 0x0000c80024147a20 */ /* 0x002fe20000410000 */
[----:B------:R-:W-:Y:S01]  /*37b0*/  @P0 LEA.HI.X R19, R18, R3, R7, 0x1, P5 ;  /* 0x0000000312130211 */ /* 0x000fe200028f0c07 */
[----:B------:R-:W-:Y:S01]  /*37c0*/  @P6 IMAD.MOV.U32 R7, RZ, RZ, R3 ;  /* 0x000000ffff076224 */ /* 0x000fe200078e0003 */
[----:B------:R-:W-:Y:S01]  /*37d0*/  PLOP3.LUT P0, PT, PT, PT, UP0, 0x80, 0x0 ;  /* 0x000000000000781c */ /* 0x000fe20003f0f008 */
[----:B------:R-:W-:Y:S01]  /*37e0*/  FMUL.FTZ R3, R37, c[0x0][0x320] ;  /* 0x0000c80025037a20 */ /* 0x000fe20000410000 */
[----:B------:R-:W-:Y:S01]  /*37f0*/  PLOP3.LUT P5, PT, PT, PT, UP0, 0x80, 0x0 ;  /* 0x000000000000781c */ /* 0x000fe20003faf008 */
[----:B------:R-:W-:Y:S01]  /*3800*/  HMMA.16816.F32 R40, R8, R42, R48 ;  /* 0x0000002a0828723c */ /* 0x000fe20000001830 */
[----:B--2---:R-:W-:Y:S01]  /*3810*/  FMUL.FTZ R0, R45, c[0x0][0x320] ;  /* 0x0000c8002d007a20 */ /* 0x004fe20000410000 */
[----:B------:R-:W-:Y:S01]  /*3820*/  LEA.HI R18, R6, R97, RZ, 0x3 ;  /* 0x0000006106127211 */ /* 0x000fe200078f18ff */
[----:B------:R-:W-:Y:S01]  /*3830*/  @P6 IMAD.MOV.U32 R6, RZ, RZ, R16 ;  /* 0x000000ffff066224 */ /* 0x000fe200078e0010 */
[----:B------:R1:W2:Y:S01]  /*3840*/  MUFU.TANH R45, R3 ;  /* 0x00000003002d7308 */ /* 0x0002a20000002400 */
[----:B------:R-:W-:-:S02]  /*3850*/  PLOP3.LUT P6, PT, PT, PT, UP0, 0x80, 0x0 ;  /* 0x000000000000781c */ /* 0x000fc40003fcf008 */
[----:B------:R-:W-:Y:S01]  /*3860*/  LOP3.LUT R16, R18, 0xffffff8, RZ, 0xc0, !PT ;  /* 0x0ffffff812107812 */ /* 0x000fe200078ec0ff */
[----:B------:R-:W-:Y:S02]  /*3870*/  FMUL.FTZ R18, R56, c[0x0][0x320] ;  /* 0x0000c80038127a20 */ /* 0x000fe40000410000 */
[----:B------:R-:W-:Y:S01]  /*3880*/  @!PT LDS RZ, [RZ] ;  /* 0x00000000fffff984 */ /* 0x000fe20000000800 */
[----:B------:R-:W-:Y:S01]  /*3890*/  @!PT LDS RZ, [RZ] ;  /* 0x00000000fffff984 */ /* 0x000fe20000000800 */
[----:B------:R-:W-:Y:S01]  /*38a0*/  @!PT LDS RZ, [RZ] ;  /* 0x00000000fffff984 */ /* 0x000fe20000000800 */
[----:B------:R5:W-:Y:S01]  /*38b0*/  @P0 LDGSTS.E.BYPASS.LTC128B.128 [R231+0x8100], [R6.64], !P4 ;  /* 0x0810000006e70fae */ /* 0x000be2000e101d52 */
[----:B------:R-:W-:Y:S01]  /*38c0*/  PLOP3.LUT P0, PT, PT, PT, UP0, 0x80, 0x0 ;  /* 0x000000000000781c */ /* 0x000fe20003f0f008 */
[----:B------:R2:W2:Y:S01]  /*38d0*/  MUFU.TANH R60, R0 ;  /* 0x00000000003c7308 */ /* 0x0004a20000002400 */
[----:B------:R-:W-:Y:S01]  /*38e0*/  IMAD.IADD R16, R97, 0x1, -R16 ;  /* 0x0000000161107824 */ /* 0x000fe200078e0a10 */
[----:B------:R5:W-:Y:S01]  /*38f0*/  @P5 LDGSTS.E.BYPASS.LTC128B.128 [R231+0xa100], [R6.64+0x80], !P3 ;  /* 0x0a10008006e75fae */ /* 0x000be2000d901d52 */
[----:B------:R-:W-:-:S03]  /*3900*/  PLOP3.LUT P5, PT, PT, PT, UP0, 0x80, 0x0 ;  /* 0x000000000000781c */ /* 0x000fc60003faf008 */
[----:B------:R5:W-:Y:S01]  /*3910*/  @P6 LDGSTS.E.BYPASS.LTC128B.128 [R231+0xc100], [R6.64+0x100], !P2 ;  /* 0x0c10010006e76fae */ /* 0x000be2000d101d52 */
[----:B------:R-:W-:Y:S01]  /*3920*/  PLOP3.LUT P6, PT, PT, PT, UP0, 0x80, 0x0 ;  /* 0x000000000000781c */ /* 0x000fe20003fcf008 */
[----:B------:R-:W3:Y:S01]  /*3930*/  MUFU.TANH R44, R18 ;  /* 0x00000012002c7308 */ /* 0x000ee20000002400 */
[----:B-1----:R-:W-:-:S03]  /*3940*/  LEA.HI R3, R17, R17, RZ, 0x1 ;  /* 0x0000001111037211 */ /* 0x002fc600078f08ff */
[----:B------:R5:W-:Y:S01]  /*3950*/  @P0 LDGSTS.E.BYPASS.LTC128B.128 [R231+0xe100], [R6.64+0x180], !P1 ;  /* 0x0e10018006e70fae */ /* 0x000be2000c901d52 */
[----:B------:R-:W-:Y:S02]  /*3960*/  LOP3.LUT R3, R3, 0x1ffffffe, RZ, 0xc0, !PT ;  /* 0x1ffffffe03037812 */ /* 0x000fe400078ec0ff */
[----:B------:R-:W-:Y:S01]  /*3970*/  PLOP3.LUT P0, PT, PT, PT, UP0, 0x80, 0x0 ;  /* 0x000000000000781c */ /* 0x000fe20003f0f008 */
[----:B--2---:R-:W-:Y:S02]  /*3980*/  FMUL.FTZ R0, R46, c[0x0][0x320] ;  /* 0x0000c8002e007a20 */ /* 0x004fe40000410000 */
[----:B------:R1:W2:Y:S08]  /*3990*/  MUFU.TANH R46, R20 ;  /* 0x00000014002e7308 */ /* 0x0002b00000002400 */
[----:B------:R2:W2:Y:S01]  /*39a0*/  MUFU.TANH R64, R0 ;  /* 0x0000000000407308 */ /* 0x0004a20000002400 */
[----:B-1----:R-:W-:Y:S01]  /*39b0*/  HMMA.16816.F32 R20, R12, R78, R84 ;  /* 0x0000004e0c14723c */ /* 0x002fe20000001854 */
[----:B-----5:R-:W-:-:S06]  /*39c0*/  @P5 IMAD.MOV.U32 R6, RZ, RZ, R24 ;  /* 0x000000ffff065224 */ /* 0x020fcc00078e0018 */
[----:B------:R-:W-:Y:S01]  /*39d0*/  IMAD.IADD R13, R17, 0x1, -R3 ;  /* 0x00000001110d7824 */ /* 0x000fe200078e0a03 */
[----:B--2---:R-:W-:Y:S01]  /*39e0*/  LOP3.LUT R0, R98, 0xffffffe0, RZ, 0xc0, !PT ;  /* 0xffffffe062007812 */ /* 0x004fe200078ec0ff */
[----:B------:R-:W-:Y:S02]  /*39f0*/  FMUL.FTZ R3, R32, c[0x0][0x320] ;  /* 0x0000c80020037a20 */ /* 0x000fe40000410000 */
[----:B------:R-:W-:Y:S01]  /*3a00*/  @P5 IMAD.MOV.U32 R7, RZ, RZ, R19 ;  /* 0x000000ffff075224 */ /* 0x000fe200078e0013 */
[----:B------:R-:W-:Y:S01]  /*3a10*/  PLOP3.LUT P5, PT, PT, PT, UP2, 0x80, 0x0 ;  /* 0x000000000000781c */ /* 0x000fe20003faf028 */
[----:B------:R-:W-:Y:S01]  /*3a20*/  IMAD.IADD R0, R103, 0x1, -R0 ;  /* 0x0000000167007824 */ /* 0x000fe200078e0a00 */
[----:B------:R1:W2:Y:S01]  /*3a30*/  MUFU.TANH R37, R3 ;  /* 0x0000000300257308 */ /* 0x0002a20000002400 */
[----:B------:R-:W-:Y:S01]  /*3a40*/  FMUL.FTZ R14, R33, c[0x0][0x320] ;  /* 0x0000c800210e7a20 */ /* 0x000fe20000410000 */
[----:B------:R5:W-:Y:S01]  /*3a50*/  @P0 LDGSTS.E.BYPASS.LTC128B.128 [R231+0x9100], [R6.64], !P4 ;  /* 0x0910000006e70fae */ /* 0x000be2000e101d52 */
[----:B------:R-:W-:-:S02]  /*3a60*/  PLOP3.LUT P0, PT, PT, PT, UP2, 0x80, 0x0 ;  /* 0x000000000000781c */ /* 0x000fc40003f0f028 */
[----:B------:R-:W-:Y:S01]  /*3a70*/  SHF.R.S32.HI R12, RZ, 0x1f, R0 ;  /* 0x0000001fff0c7819 */ /* 0x000fe20000011400 */
[----:B------:R5:W-:Y:S01]  /*3a80*/  @P6 LDGSTS.E.BYPASS.LTC128B.128 [R231+0xb100], [R6.64+0x80], !P3 ;  /* 0x0b10008006e76fae */ /* 0x000be2000d901d52 */
[----:B------:R-:W-:Y:S01]  /*3a90*/  PLOP3.LUT P6, PT, PT, PT, UP0, 0x80, 0x0 ;  /* 0x000000000000781c */ /* 0x000fe20003fcf008 */
[----:B------:R2:W2:Y:S02]  /*3aa0*/  MUFU.TANH R36, R14 ;  /* 0x0000000e00247308 */ /* 0x0004a40000002400 */
[----:B------:R-:W-:Y:S01]  /*3ab0*/  HMMA.16816.F32 R20, R8, R70, R20 ;  /* 0x000000460814723c */ /* 0x000fe20000001814 */
[----:B-1----:R-:W-:-:S06]  /*3ac0*/  LEA.HI R3, R12, R0, RZ, 0x2 ;  /* 0x000000000c037211 */ /* 0x002fcc00078f10ff */
[----:B------:R-:W-:Y:S02]  /*3ad0*/  FMUL.FTZ R9, R29, c[0x0][0x320] ;  /* 0x0000c8001d097a20 */ /* 0x000fe40000410000 */
[----:B------:R-:W-:Y:S01]  /*3ae0*/  FMUL.FTZ R10, R40, c[0x0][0x320] ;  /* 0x0000c800280a7a20 */ /* 0x000fe20000410000 */
[C---:B------:R-:W-:Y:S01]  /*3af0*/  LEA.HI.SX32 R12, R3.reuse, UR7, 0x1e ;  /* 0x00000007030c7c11 */ /* 0x040fe2000f8ff2ff */
[----:B------:R1:W1:Y:S01]  /*3b00*/  MUFU.TANH R29, R9 ;  /* 0x00000009001d7308 */ /* 0x0002620000002400 */
[----:B------:R-:W-:Y:S01]  /*3b10*/  LOP3.LUT R3, R3, 0x7ffffffc, RZ, 0xc0, !PT ;  /* 0x7ffffffc03037812 */ /* 0x000fe200078ec0ff */
[----:B------:R5:W-:Y:S01]  /*3b20*/  @P6 LDGSTS.E.BYPASS.LTC128B.128 [R231+0xd100], [R6.64+0x100], !P2 ;  /* 0x0d10010006e76fae */ /* 0x000be2000d101d52 */
[----:B--2---:R-:W-:Y:S02]  /*3b30*/  FMUL.FTZ R14, R28, c[0x0][0x320] ;  /* 0x0000c8001c0e7a20 */ /* 0x004fe40000410000 */
[----:B------:R-:W-:Y:S02]  /*3b40*/  IMAD R12, R16, 0x10, R12 ;  /* 0x00000010100c7824 */ /* 0x000fe400078e020c */
[----:B------:R-:W-:Y:S01]  /*3b50*/  IMAD.IADD R0, R0, 0x1, -R3 ;  /* 0x0000000100007824 */ /* 0x000fe200078e0a03 */
[----:B------:R-:W2:Y:S01]  /*3b60*/  MUFU.TANH R32, R14 ;  /* 0x0000000e00207308 */ /* 0x000ea20000002400 */
[----:B------:R-:W-:-:S02]  /*3b70*/  IMAD R62, R13, 0x8, R12 ;  /* 0x000000080d3e7824 */ /* 0x000fc400078e020c */
[----:B------:R-:W-:Y:S02]  /*3b80*/  FMUL.FTZ R3, R41, c[0x0][0x320] ;  /* 0x0000c80029037a20 */ /* 0x000fe40000410000 */
[----:B------:R-:W-:Y:S01]  /*3b90*/  @P5 IMAD.HI.U32 R8, R62, c[0x0][0x2c8], RZ ;  /* 0x0000b2003e085a27 */ /* 0x000fe200078e00ff */
[----:B------:R-:W-:Y:S01]  /*3ba0*/  PLOP3.LUT P5, PT, PT, PT, UP0, 0x80, 0x0 ;  /* 0x000000000000781c */ /* 0x000fe20003faf008 */
[----:B------:R-:W-:Y:S01]  /*3bb0*/  STL [R1+0x2c], R62 ;  /* 0x00002c3e01007387 */ /* 0x000fe20000100800 */
[----:B------:R2:W2:Y:S01]  /*3bc0*/  MUFU.TANH R25, R3 ;  /* 0x0000000300197308 */ /* 0x0004a20000002400 */
[----:B-1----:R-:W-:Y:S01]  /*3bd0*/  IMAD.MOV.U32 R9, RZ, RZ, R62 ;  /* 0x000000ffff097224 */ /* 0x002fe200078e003e */
[----:B------:R-:W-:Y:S01]  /*3be0*/  @P0 SHF.R.U32.HI R9, RZ, c[0x0][0x2cc], R8 ;  /* 0x0000b300ff090a19 */ /* 0x000fe20000011608 */
[----:B------:R-:W-:Y:S01]  /*3bf0*/  IMAD.SHL.U32 R40, R0, 0x2, RZ ;  /* 0x0000000200287824 */ /* 0x000fe200078e00ff */
[----:B------:R-:W-:-:S04]  /*3c00*/  PLOP3.LUT P0, PT, PT, PT, UP1, 0x40, 0x0 ;  /* 0x000000000000781c */ /* 0x000fc80003f0e818 */
[----:B------:R-:W-:Y:S01]  /*3c10*/  STL [R1+0x28], R40 ;  /* 0x0000282801007387 */ /* 0x000fe20000100800 */
[----:B------:R1:W1:Y:S01]  /*3c20*/  MUFU.TANH R26, R10 ;  /* 0x0000000a001a7308 */ /* 0x0002620000002400 */
[----:B------:R-:W-:Y:S02]  /*3c30*/  IADD3 R11, -R40, UR9, -R96 ;  /* 0x00000009280b7c10 */ /* 0x000fe4000fffe960 */
[----:B------:R5:W-:Y:S01]  /*3c40*/  @P5 LDGSTS.E.BYPASS.LTC128B.128 [R231+0xf100], [R6.64+0x180], !P1 ;  /* 0x0f10018006e75fae */ /* 0x000be2000c901d52 */
[----:B--2---:R-:W-:-:S03]  /*3c50*/  IMAD.U32 R3, RZ, RZ, UR17 ;  /* 0x00000011ff037e24 */ /* 0x004fc6000f8e00ff */
[----:B------:R-:W0:Y:S02]  /*3c60*/  LDGDEPBAR ;  /* 0x00000000000079af */ /* 0x000e240000000000 */
[----:B------:R-:W-:Y:S01]  /*3c70*/  IADD3 R0, R3, -UR16, -R40 ;  /* 0x8000001003007c10 */ /* 0x000fe2000fffe828 */
[----:B------:R-:W-:-:S03]  /*3c80*/  FMUL.FTZ R3, R20, c[0x0][0x320] ;  /* 0x0000c80014037a20 */ /* 0x000fc60000410000 */
[C---:B------:R-:W-:Y:S01]  /*3c90*/  IADD3 R8, R0.reuse, c[0x0][0x328], RZ ;  /* 0x0000ca0000087a10 */ /* 0x040fe20007ffe0ff */
[----:B------:R2:W2:Y:S01]  /*3ca0*/  MUFU.TANH R12, R3 ;  /* 0x00000003000c7308 */ /* 0x0004a20000002400 */
[----:B-1----:R-:W-:Y:S01]  /*3cb0*/  IADD3 R10, R0, UR15, RZ ;  /* 0x0000000f000a7c10 */ /* 0x002fe2000fffe0ff */
[----:B-----5:R-:W1:Y:S01]  /*3cc0*/  SHFL.IDX PT, R6, R9, RZ, 0x1c1f ;  /* 0x001c1fff09067589 */ /* 0x020e6200000e0000 */
[----:B------:R-:W-:Y:S02]  /*3cd0*/  FMUL.FTZ R7, R21, c[0x0][0x320] ;  /* 0x0000c80015077a20 */ /* 0x000fe40000410000 */
[----:B--2---:R-:W-:-:S03]  /*3ce0*/  FMUL.FTZ R3, R57, c[0x0][0x320] ;  /* 0x0000c80039037a20 */ /* 0x004fc60000410000 */
[----:B------:R-:W2:Y:S08]  /*3cf0*/  MUFU.TANH R13, R7 ;  /* 0x00000007000d7308 */ /* 0x000eb00000002400 */
[----:B------:R5:W2:Y:S01]  /*3d00*/  MUFU.TANH R15, R3 ;  /* 0x00000003000f7308 */ /* 0x000aa20000002400 */
[--C-:B-1----:R-:W-:Y:S02]  /*3d10*/  IMAD.IADD R0, R10, 0x1, R6.reuse ;  /* 0x000000010a007824 */ /* 0x102fe400078e0206 */
[----:B-----5:R-:W-:-:S05]  /*3d20*/  IMAD.IADD R3, R8, 0x1, R6 ;  /* 0x0000000108037824 */ /* 0x020fca00078e0206 */
[----:B------:R-:W-:Y:S01]  /*3d30*/  IMNMX R3, R3, R11, PT ;  /* 0x0000000b03037217 */ /* 0x000fe20003800200 */
[----:B------:R-:W-:Y:S05]  /*3d40*/  @P0 BRA `(.L_x_951) ;  /* 0x0000016000000947 */ /* 0x000fea0003800000 */
[----:B--234-:R-:W-:Y:S01]  /*3d50*/  IMAD.U32 R7, RZ, RZ, UR16 ;  /* 0x00000010ff077e24 */ /* 0x01cfe2000f8e00ff */
        /* <DEDUP_REMOVED lines=11> */
.L_x_953:
[----:B------:R-:W-:-:S04]  /*3e10*/  MOV R7, c[0x0][0x32c] ;  /* 0x0000cb0000077a02 */ /* 0x000fc80000000f00 */
[----:B------:R-:W-:-:S13]  /*3e20*/  ISETP.NE.AND P0, PT, R7, 0x1, PT ;  /* 0x000000010700780c */ /* 0x000fda0003f05270 */
[----:B------:R-:W-:-:S05]  /*3e30*/  @P0 IMAD.HI.U32 R7, R6, c[0x0][0x330], RZ ;  /* 0x0000cc0006070a27 */ /* 0x000fca00078e00ff */
[----:B------:R-:W-:Y:S02]  /*3e40*/  @P0 SHF.R.U32.HI R6, RZ, c[0x0][0x334], R7 ;  /* 0x0000cd00ff060a19 */ /* 0x000fe40000011607 */
.L_x_954:
[----:B------:R-:W-:Y:S05]  /*3e50*/  BSYNC B0 ;  /* 0x0000000000007941 */ /* 0x000fea0003800000 */
.L_x_952:
[----:B------:R-:W-:-:S04]  /*3e60*/  IMAD R6, R6, c[0x0][0x32c], -R96 ;  /* 0x0000cb0006067a24 */ /* 0x000fc800078e0a60 */
[----:B------:R-:W-:-:S05]  /*3e70*/  IMAD.IADD R6, R6, 0x1, -R40 ;  /* 0x0000000106067824 */ /* 0x000fca00078e0a28 */
[----:B------:R-:W-:Y:S02]  /*3e80*/  IADD3 R7, R6, c[0x0][0x32c], RZ ;  /* 0x0000cb0006077a10 */ /* 0x000fe40007ffe0ff */
[----:B------:R-:W-:Y:S02]  /*3e90*/  IMNMX R0, R0, R6, !PT ;  /* 0x0000000600007217 */ /* 0x000fe40007800200 */
[----:B------:R-:W-:Y:S02]  /*3ea0*/  IMNMX R3, R3, R7, PT ;  /* 0x0000000703037217 */ /* 0x000fe40003800200 */
.L_x_951:
[----:B--234-:R-:W-:Y:S01]  /*3eb0*/  ISETP.LT.AND P0, PT, RZ, UR14, PT ;  /* 0x0000000eff007c0c */ /* 0x01cfe2000bf01270 */
[----:B------:R-:W-:Y:S02]  /*3ec0*/  FMUL.FTZ R6, R55, c[0x0][0x320] ;  /* 0x0000c80037067a20 */ /* 0x000fe40000410000 */
[----:B------:R-:W-:Y:S01]  /*3ed0*/  FMUL.FTZ R7, R59, c[0x0][0x320] ;  /* 0x0000c8003b077a20 */ /* 0x000fe20000410000 */
[C---:B------:R-:W-:Y:S01]  /*3ee0*/  ISETP.GT.AND P6, PT, R0.reuse, 0x1, P0 ;  /* 0x000000010000780c */ /* 0x040fe200007c4270 */
[----:B------:R1:W2:Y:S01]  /*3ef0*/  MUFU.TANH R24, R6 ;  /* 0x0000000600187308 */ /* 0x0002a20000002400 */
[----:B------:R-:W-:-:S02]  /*3f00*/  ISETP.GT.AND P5, PT, R0, RZ, P0 ;  /* 0x000000ff0000720c */ /* 0x000fc400007a4270 */
[C---:B------:R-:W-:Y:S02]  /*3f10*/  ISETP.LT.OR P6, PT, R3.reuse, 0x2, P6 ;  /* 0x000000020300780c */ /* 0x040fe400037c1670 */
[----:B------:R-:W-:Y:S02]  /*3f20*/  ISETP.LT.OR P5, PT, R3, 0x1, P5 ;  /* 0x000000010300780c */ /* 0x000fe40002fa1670 */
[----:B------:R-:W-:Y:S02]  /*3f30*/  FSEL R17, R60, -INF , !P6 ;  /* 0xff8000003c117808 */ /* 0x000fe40007000000 */
[----:B------:R-:W-:Y:S02]  /*3f40*/  ISETP.GT.AND P6, PT, R0, 0x9, P0 ;  /* 0x000000090000780c */ /* 0x000fe400007c4270 */
[----:B------:R-:W-:Y:S02]  /*3f50*/  FSEL R16, R61, -INF , !P5 ;  /* 0xff8000003d107808 */ /* 0x000fe40006800000 */
[----:B------:R-:W-:-:S02]  /*3f60*/  ISETP.LT.OR P6, PT, R3, 0xa, P6 ;  /* 0x0000000a0300780c */ /* 0x000fc400037c1670 */
[----:B------:R-:W-:Y:S01]  /*3f70*/  ISETP.GT.AND P5, PT, R0, 0x8, P0 ;  /* 0x000000080000780c */ /* 0x000fe200007a4270 */
[----:B-1----:R-:W-:Y:S01]  /*3f80*/  FMUL.FTZ R6, R34, c[0x0][0x320] ;  /* 0x0000c80022067a20 */ /* 0x002fe20000410000 */
[----:B------:R-:W-:Y:S02]  /*3f90*/  FSEL R19, R13, -INF , !P6 ;  /* 0xff8000000d137808 */ /* 0x000fe40007000000 */
[----:B------:R-:W-:Y:S01]  /*3fa0*/  ISETP.GT.AND P6, PT, R0, 0x11, P0 ;  /* 0x000000110000780c */ /* 0x000fe200007c4270 */
[----:B------:R1:W3:Y:S01]  /*3fb0*/  MUFU.TANH R34, R6 ;  /* 0x0000000600227308 */ /* 0x0002e20000002400 */
[C---:B------:R-:W-:Y:S02]  /*3fc0*/  ISETP.LT.OR P5, PT, R3.reuse, 0x9, P5 ;  /* 0x000000090300780c */ /* 0x040fe40002fa1670 */
[----:B------:R-:W-:Y:S02]  /*3fd0*/  ISETP.LT.OR P6, PT, R3, 0x12, P6 ;  /* 0x000000120300780c */ /* 0x000fe400037c1670 */
[----:B------:R-:W-:-:S02]  /*3fe0*/  FSEL R18, R12, -INF , !P5 ;  /* 0xff8000000c127808 */ /* 0x000fc40006800000 */
[----:B------:R-:W-:Y:S02]  /*3ff0*/  FSEL R61, R27, -INF , !P6 ;  /* 0xff8000001b3d7808 */ /* 0x000fe40007000000 */
[C---:B------:R-:W-:Y:S02]  /*4000*/  ISETP.GT.AND P5, PT, R0.reuse, 0x10, P0 ;  /* 0x000000100000780c */ /* 0x040fe400007a4270 */
[----:B------:R-:W-:Y:S02]  /*4010*/  ISETP.GT.AND P6, PT, R0, 0x19, P0 ;  /* 0x000000190000780c */ /* 0x000fe400007c4270 */
[C---:B------:R-:W-:Y:S02]  /*4020*/  ISETP.LT.OR P5, PT, R3.reuse, 0x11, P5 ;  /* 0x000000110300780c */ /* 0x040fe40002fa1670 */
[----:B------:R-:W-:Y:S01]  /*4030*/  ISETP.LT.OR P6, PT, R3, 0x1a, P6 ;  /* 0x0000001a0300780c */ /* 0x000fe200037c1670 */
[----:B-1----:R-:W-:Y:S01]  /*4040*/  FMUL.FTZ R6, R35, c[0x0][0x320] ;  /* 0x0000c80023067a20 */ /* 0x002fe20000410000 */
[----:B------:R-:W-:-:S02]  /*4050*/  FSEL R60, R52, -INF , !P5 ;  /* 0xff800000343c7808 */ /* 0x000fc40006800000 */
[----:B------:R-:W-:Y:S01]  /*4060*/  FSEL R63, R45, -INF , !P6 ;  /* 0xff8000002d3f7808 */ /* 0x000fe20007000000 */
[----:B------:R1:W4:Y:S01]  /*4070*/  MUFU.TANH R35, R6 ;  /* 0x0000000600237308 */ /* 0x0003220000002400 */
[C---:B------:R-:W-:Y:S02]  /*4080*/  ISETP.GT.AND P5, PT, R0.reuse, 0x18, P0 ;  /* 0x000000180000780c */ /* 0x040fe400007a4270 */
[----:B------:R-:W-:Y:S02]  /*4090*/  ISETP.GT.AND P6, PT, R0, 0x21, P0 ;  /* 0x000000210000780c */ /* 0x000fe400007c4270 */
[C---:B------:R-:W-:Y:S02]  /*40a0*/  ISETP.LT.OR P5, PT, R3.reuse, 0x19, P5 ;  /* 0x000000190300780c */ /* 0x040fe40002fa1670 */
[----:B------:R-:W-:Y:S02]  /*40b0*/  ISETP.LT.OR P6, PT, R3, 0x22, P6 ;  /* 0x000000220300780c */ /* 0x000fe400037c1670 */
[----:B------:R-:W-:-:S02]  /*40c0*/  FSEL R62, R46, -INF , !P5 ;  /* 0xff8000002e3e7808 */ /* 0x000fc40006800000 */
[----:B------:R-:W-:Y:S02]  /*40d0*/  FSEL R166, R15, -INF , !P6 ;  /* 0xff8000000fa67808 */ /* 0x000fe40007000000 */
[C---:B------:R-:W-:Y:S01]  /*40e0*/  ISETP.GT.AND P5, PT, R0.reuse, 0x20, P0 ;  /* 0x000000200000780c */ /* 0x040fe200007a4270 */
[----:B------:R5:W2:Y:S01]  /*40f0*/  MUFU.TANH R15, R7 ;  /* 0x00000007000f7308 */ /* 0x000aa20000002400 */
[----:B------:R-:W-:Y:S01]  /*4100*/  ISETP.GT.AND P6, PT, R0, 0x29, P0 ;  /* 0x000000290000780c */ /* 0x000fe200007c4270 */
[----:B-1----:R-:W-:Y:S01]  /*4110*/  FMUL.FTZ R6, R23, c[0x0][0x320] ;  /* 0x0000c80017067a20 */ /* 0x002fe20000410000 */
[C---:B------:R-:W-:Y:S02]  /*4120*/  ISETP.LT.OR P5, PT, R3.reuse, 0x21, P5 ;  /* 0x000000210300780c */ /* 0x040fe40002fa1670 */
[----:B------:R-:W-:Y:S02]  /*4130*/  ISETP.LT.OR P6, PT, R3, 0x2a, P6 ;  /* 0x0000002a0300780c */ /* 0x000fe400037c1670 */
[----:B------:R-:W-:Y:S01]  /*4140*/  FSEL R165, R44, -INF , !P5 ;  /* 0xff8000002ca57808 */ /* 0x000fe20006800000 */
[----:B------:R1:W1:Y:S01]  /*4150*/  MUFU.TANH R20, R6 ;  /* 0x0000000600147308 */ /* 0x0002620000002400 */
[----:B------:R-:W-:-:S02]  /*4160*/  FSEL R176, R36, -INF , !P6 ;  /* 0xff80000024b07808 */ /* 0x000fc40007000000 */
[C---:B------:R-:W-:Y:S02]  /*4170*/  ISETP.GT.AND P5, PT, R0.reuse, 0x28, P0 ;  /* 0x000000280000780c */ /* 0x040fe400007a4270 */
[----:B------:R-:W-:Y:S02]  /*4180*/  ISETP.GT.AND P6, PT, R0, 0x31, P0 ;  /* 0x000000310000780c */ /* 0x000fe400007c4270 */
[C---:B------:R-:W-:Y:S01]  /*4190*/  ISETP.LT.OR P5, PT, R3.reuse, 0x29, P5 ;  /* 0x000000290300780c */ /* 0x040fe20002fa1670 */
[----:B-----5:R-:W-:Y:S01]  /*41a0*/  FMUL.FTZ R7, R54, c[0x0][0x320] ;  /* 0x0000c80036077a20 */ /* 0x020fe20000410000 */
[----:B------:R-:W-:Y:S02]  /*41b0*/  ISETP.LT.OR P6, PT, R3, 0x32, P6 ;  /* 0x000000320300780c */ /* 0x000fe400037c1670 */
[----:B------:R-:W-:Y:S02]  /*41c0*/  FSEL R167, R37, -INF , !P5 ;  /* 0xff80000025a77808 */ /* 0x000fe40006800000 */
[----:B------:R-:W-:-:S02]  /*41d0*/  FSEL R179, R29, -INF , !P6 ;  /* 0xff8000001db37808 */ /* 0x000fc40007000000 */
[C---:B------:R-:W-:Y:S01]  /*41e0*/  ISETP.GT.AND P5, PT, R0.reuse, 0x30, P0 ;  /* 0x000000300000780c */ /* 0x040fe200007a4270 */
[----:B-1----:R-:W-:Y:S01]  /*41f0*/  FMUL.FTZ R6, R47, c[0x0][0x320] ;  /* 0x0000c8002f067a20 */ /* 0x002fe20000410000 */
[----:B------:R-:W-:Y:S02]  /*4200*/  ISETP.GT.AND P6, PT, R0, 0x39, P0 ;  /* 0x000000390000780c */ /* 0x000fe400007c4270 */
[C---:B------:R-:W-:Y:S01]  /*4210*/  ISETP.LT.OR P5, PT, R3.reuse, 0x31, P5 ;  /* 0x000000310300780c */ /* 0x040fe20002fa1670 */
[----:B------:R1:W1:Y:S01]  /*4220*/  MUFU.TANH R14, R6 ;  /* 0x00000006000e7308 */ /* 0x0002620000002400 */
[----:B------:R-:W-:Y:S02]  /*4230*/  ISETP.LT.OR P6, PT, R3, 0x3a, P6 ;  /* 0x0000003a0300780c */ /* 0x000fe400037c1670 */
[----:B------:R-:W-:Y:S02]  /*4240*/  FSEL R177, R32, -INF , !P5 ;  /* 0xff80000020b17808 */ /* 0x000fe40006800000 */
[----:B------:R-:W-:-:S02]  /*4250*/  FSEL R25, R25, -INF , !P6 ;  /* 0xff80000019197808 */ /* 0x000fc40007000000 */
[----:B------:R-:W-:Y:S01]  /*4260*/  ISETP.GT.AND P5, PT, R0, 0x38, P0 ;  /* 0x000000380000780c */ /* 0x000fe200007a4270 */
[----:B------:R-:W-:Y:S02]  /*4270*/  FMUL.FTZ R0, R58, c[0x0][0x320] ;  /* 0x0000c8003a007a20 */ /* 0x000fe40000410000 */
[----:B------:R-:W-:Y:S01]  /*4280*/  STL [R1+0x50], R25 ;  /* 0x0000501901007387 */ /* 0x000fe20000100800 */
[----:B------:R-:W-:Y:S01]  /*4290*/  ISETP.LT.OR P5, PT, R3, 0x39, P5 ;  /* 0x000000390300780c */ /* 0x000fe20002fa1670 */
[----:B------:R-:W2:Y:S03]  /*42a0*/  MUFU.TANH R13, R0 ;  /* 0x00000000000d7308 */ /* 0x000ea60000002400 */
[----:B------:R-:W-:Y:S01]  /*42b0*/  FSEL R178, R26, -INF , !P5 ;  /* 0xff8000001ab27808 */ /* 0x000fe20006800000 */
[----:B-1----:R-:W-:Y:S01]  /*42c0*/  FMUL.FTZ R6, R30, c[0x0][0x320] ;  /* 0x0000c8001e067a20 */ /* 0x002fe20000410000 */
[----:B------:R-:W-:-:S03]  /*42d0*/  PLOP3.LUT P5, PT, PT, PT, UP1, 0x40, 0x0 ;  /* 0x000000000000781c */ /* 0x000fc60003fae818 */
        /* <DEDUP_REMOVED lines=13> */
[----:B-1----:R1:W5:Y:S06]  /*43b0*/  SHFL.IDX PT, R6, R9, 0x1, 0x1c1f ;  /* 0x003c1f0009067f89 */ /* 0x00236c00000e0000 */
[----:B-1----:R1:W1:Y:S01]  /*43c0*/  MUFU.TANH R9, R7 ;  /* 0x0000000700097308 */ /* 0x0022620000002400 */
[--C-:B-----5:R-:W-:Y:S02]  /*43d0*/  IMAD.IADD R3, R8, 0x1, R6.reuse ;  /* 0x0000000108037824 */ /* 0x120fe400078e0206 */
[----:B------:R-:W-:-:S03]  /*43e0*/  IMAD.IADD R0, R10, 0x1, R6 ;  /* 0x000000010a007824 */ /* 0x000fc600078e0206 */
[----:B------:R-:W-:Y:S01]  /*43f0*/  IMNMX R3, R3, R11, PT ;  /* 0x0000000b03037217 */ /* 0x000fe20003800200 */
        /* <DEDUP_REMOVED lines=13> */
.L_x_957:
[----:B------:R-:W-:-:S04]  /*44d0*/  MOV R7, c[0x0][0x32c] ;  /* 0x0000cb0000077a02 */ /* 0x000fc80000000f00 */
[----:B------:R-:W-:-:S13]  /*44e0*/  ISETP.NE.AND P5, PT, R7, 0x1, PT ;  /* 0x000000010700780c */ /* 0x000fda0003fa5270 */
[----:B------:R-:W-:-:S05]  /*44f0*/  @P5 IMAD.HI.U32 R7, R6, c[0x0][0x330], RZ ;  /* 0x0000cc0006075a27 */ /* 0x000fca00078e00ff */
[----:B------:R-:W-:Y:S02]  /*4500*/  @P5 SHF.R.U32.HI R6, RZ, c[0x0][0x334], R7 ;  /* 0x0000cd00ff065a19 */ /* 0x000fe40000011607 */
.L_x_958:
[----:B------:R-:W-:Y:S05]  /*4510*/  BSYNC B0 ;  /* 0x0000000000007941 */ /* 0x000fea0003800000 */
.L_x_956:
[----:B------:R-:W-:-:S04]  /*4520*/  IMAD R6, R6, c[0x0][0x32c], -R96 ;  /* 0x0000cb0006067a24 */ /* 0x000fc800078e0a60 */
[----:B------:R-:W-:-:S05]  /*4530*/  IMAD.IADD R6, R6, 0x1, -R40 ;  /* 0x0000000106067824 */ /* 0x000fca00078e0a28 */
[----:B------:R-:W-:Y:S02]  /*4540*/  IADD3 R7, R6, c[0x0][0x32c], RZ ;  /* 0x0000cb0006077a10 */ /* 0x000fe40007ffe0ff */
[----:B------:R-:W-:Y:S02]  /*4550*/  IMNMX R0, R0, R6, !PT ;  /* 0x0000000600007217 */ /* 0x000fe40007800200 */
[----:B------:R-:W-:Y:S02]  /*4560*/  IMNMX R3, R3, R7, PT ;  /* 0x0000000703037217 */ /* 0x000fe40003800200 */
.L_x_955:
[----:B--234-:R-:W-:Y:S01]  /*4570*/  ISETP.GT.AND P6, PT, R0, 0x8, P0 ;  /* 0x000000080000780c */ /* 0x01cfe200007c4270 */
[----:B------:R-:W-:Y:S01]  /*4580*/  STL [R1+0x8c], R221 ;  /* 0x00008cdd01007387 */ /* 0x000fe20000100800 */
[----:B------:R-:W-:Y:S01]  /*4590*/  FMNMX.FTZ R132, R16, R17, !PT ;  /* 0x0000001110847209 */ /* 0x000fe20007810000 */
[----:B------:R-:W-:Y:S01]  /*45a0*/  IMAD.SHL.U32 R205, R5, 0x2, RZ ;  /* 0x0000000205cd7824 */ /* 0x000fe200078e00ff */
[C---:B------:R-:W-:Y:S01]  /*45b0*/  ISETP.LT.OR P6, PT, R3.reuse, 0x9, P6 ;  /* 0x000000090300780c */ /* 0x040fe200037c1670 */
[----:B------:R-:W-:Y:S01]  /*45c0*/  STL [R1+0x88], R220 ;  /* 0x000088dc01007387 */ /* 0x000fe20000100800 */
[----:B------:R-:W-:Y:S01]  /*45d0*/  ISETP.GT.AND P5, PT, R0, 0x1, P0 ;  /* 0x000000010000780c */ /* 0x000fe200007a4270 */
[----:B------:R-:W-:Y:S01]  /*45e0*/  IMAD R208, R2, 0x2, R205 ;  /* 0x0000000202d07824 */ /* 0x000fe200078e02cd */
[----:B------:R-:W-:Y:S01]  /*45f0*/  FSEL R12, R12, -INF , !P6 ;  /* 0xff8000000c0c7808 */ /* 0x000fe20007000000 */
[----:B------:R2:W-:Y:S01]  /*4600*/  STL [R1+0x84], R219 ;  /* 0x000084db01007387 */ /* 0x0005e20000100800 */
[----:B------:R-:W-:Y:S01]  /*4610*/  ISETP.GT.AND P6, PT, R0, 0x10, P0 ;  /* 0x000000100000780c */ /* 0x000fe200007c4270 */
[----:B------:R-:W-:Y:S01]  /*4620*/  ULDC.64 UR4, c[0x0][0x2c8] ;  /* 0x0000b20000047ab9 */ /* 0x000fe20000000a00 */
[----:B------:R-:W-:Y:S01]  /*4630*/  FMNMX.FTZ R132, R18, R132, !PT ;  /* 0x0000008412847209 */ /* 0x000fe20007810000 */
[----:B------:R-:W-:Y:S01]  /*4640*/  STL [R1+0x80], R218 ;  /* 0x000080da01007387 */ /* 0x000fe20000100800 */
[----:B------:R-:W-:-:S02]  /*4650*/  ISETP.LT.OR P5, PT, R3, 0x2, P5 ;  /* 0x000000020300780c */ /* 0x000fc40002fa1670 */
[----:B------:R-:W-:Y:S01]  /*4660*/  ISETP.LT.OR P6, PT, R3, 0x11, P6 ;  /* 0x000000110300780c */ /* 0x000fe200037c1670 */
[----:B------:R-:W-:Y:S01]  /*4670*/  STL [R1+0x7c], R217 ;  /* 0x00007cd901007387 */ /* 0x000fe20000100800 */
[----:B------:R-:W-:Y:S02]  /*4680*/  FMNMX.FTZ R132, R19, R132, !PT ;  /* 0x0000008413847209 */ /* 0x000fe40007810000 */
[----:B------:R-:W-:Y:S01]  /*4690*/  FSEL R10, R14, -INF , !P5 ;  /* 0xff8000000e0a7808 */ /* 0x000fe20006800000 */
[----:B------:R-:W-:Y:S01]  /*46a0*/  STL [R1+0x78], R216 ;  /* 0x000078d801007387 */ /* 0x000fe20000100800 */
[----:B------:R-:W-:Y:S02]  /*46b0*/  ISETP.GT.AND P5, PT, R0, 0x9, P0 ;  /* 0x000000090000780c */ /* 0x000fe400007a4270 */
[----:B-1----:R-:W-:Y:S01]  /*46c0*/  FSEL R48, R9, -INF , !P6 ;  /* 0xff80000009307808 */ /* 0x002fe20007000000 */
[----:B------:R-:W-:Y:S01]  /*46d0*/  STL [R1+0x74], R215 ;  /* 0x000074d701007387 */ /* 0x000fe20000100800 */
[----:B------:R-:W-:-:S02]  /*46e0*/  FMNMX.FTZ R132, R60, R132, !PT ;  /* 0x000000843c847209 */ /* 0x000fc40007810000 */
[----:B------:R-:W-:Y:S01]  /*46f0*/  ISETP.GT.AND P6, PT, R0, RZ, P0 ;  /* 0x000000ff0000720c */ /* 0x000fe200007c4270 */
[----:B------:R-:W-:Y:S01]  /*4700*/  STL [R1+0x70], R214 ;  /* 0x000070d601007387 */ /* 0x000fe20000100800 */
[----:B------:R-:W-:Y:S02]  /*4710*/  ISETP.LT.OR P5, PT, R3, 0xa, P5 ;  /* 0x0000000a0300780c */ /* 0x000fe40002fa1670 */
[----:B------:R-:W-:Y:S01]  /*4720*/  FMNMX.FTZ R132, R61, R132, !PT ;  /* 0x000000843d847209 */ /* 0x000fe20007810000 */
[----:B------:R-:W-:Y:S01]  /*4730*/  STL [R1+0x6c], R213 ;  /* 0x00006cd501007387 */ /* 0x000fe20000100800 */
[----:B------:R-:W-:Y:S02]  /*4740*/  ISETP.LT.OR P6, PT, R3, 0x1, P6 ;  /* 0x000000010300780c */ /* 0x000fe400037c1670 */
[----:B------:R-:W-:Y:S01]  /*4750*/  FSEL R11, R20, -INF , !P5 ;  /* 0xff800000140b7808 */ /* 0x000fe20006800000 */
[----:B------:R-:W-:Y:S01]  /*4760*/  STL [R1+0x68], R212 ;  /* 0x000068d401007387 */ /* 0x000fe20000100800 */
[----:B------:R-:W-:-:S02]  /*4770*/  ISETP.GT.AND P5, PT, R0, 0x11, P0 ;  /* 0x000000110000780c */ /* 0x000fc400007a4270 */
[----:B------:R-:W-:Y:S01]  /*4780*/  FMNMX.FTZ R132, R62, R132, !PT ;  /* 0x000000843e847209 */ /* 0x000fe20007810000 */
[----:B------:R-:W-:Y:S01]  /*4790*/  STL [R1+0x64], R211 ;  /* 0x000064d301007387 */ /* 0x000fe20000100800 */
[----:B------:R-:W-:Y:S02]  /*47a0*/  FSEL R9, R64, -INF , !P6 ;  /* 0xff80000040097808 */ /* 0x000fe40007000000 */
[----:B------:R-:W-:Y:S01]  /*47b0*/  ISETP.LT.OR P5, PT, R3, 0x12, P5 ;  /* 0x000000120300780c */ /* 0x000fe20002fa1670 */
[----:B------:R-:W-:Y:S01]  /*47c0*/  STL [R1+0x60], R210 ;  /* 0x000060d201007387 */ /* 0x000fe20000100800 */
[----:B------:R-:W-:Y:S02]  /*47d0*/  FMNMX.FTZ R132, R63, R132, !PT ;  /* 0x000000843f847209 */ /* 0x000fe40007810000 */
[----:B------:R-:W-:Y:S01]  /*47e0*/  FMNMX.FTZ R6, R9, R10, !PT ;  /* 0x0000000a09067209 */ /* 0x000fe20007810000 */
[----:B------:R-:W-:Y:S01]  /*47f0*/  STL [R1+0x5c], R209 ;  /* 0x00005cd101007387 */ /* 0x000fe20000100800 */
[----:B------:R-:W-:-:S02]  /*4800*/  FSEL R51, R24, -INF , !P5 ;  /* 0xff80000018337808 */ /* 0x000fc40006800000 */
[----:B------:R-:W-:Y:S01]  /*4810*/  FMNMX.FTZ R132, R165, R132, !PT ;  /* 0x00000084a5847209 */ /* 0x000fe20007810000 */
[----:B------:R1:W-:Y:S01]  /*4820*/  STL [R1+0x58], R204 ;  /* 0x000058cc01007387 */ /* 0x0003e20000100800 */
[----:B------:R-:W-:Y:S02]  /*4830*/  ISETP.GT.AND P5, PT, R0, 0x18, P0 ;  /* 0x000000180000780c */ /* 0x000fe400007a4270 */
[----:B------:R-:W-:Y:S01]  /*4840*/  FMNMX.FTZ R6, R12, R6, !PT ;  /* 0x000000060c067209 */ /* 0x000fe20007810000 */
[----:B------:R-:W-:Y:S01]  /*4850*/  LDSM.16.MT88.4 R36, [R208+0x2100] ;  /* 0x00210000d024783b */ /* 0x000fe20000004200 */
[----:B------:R-:W-:Y:S02]  /*4860*/  FMNMX.FTZ R132, R166, R132, !PT ;  /* 0x00000084a6847209 */ /* 0x000fe40007810000 */
[----:B------:R-:W-:Y:S01]  /*4870*/  ISETP.LT.OR P5, PT, R3, 0x19, P5 ;  /* 0x000000190300780c */ /* 0x000fe20002fa1670 */
[----:B------:R-:W-:Y:S01]  /*4880*/  LDSM.16.MT88.4 R40, [R205+0x2100] ;  /* 0x00210000cd28783b */ /* 0x000fe20000004200 */
[----:B------:R-:W-:-:S02]  /*4890*/  FMNMX.FTZ R6, R11, R6, !PT ;  /* 0x000000060b067209 */ /* 0x000fc40007810000 */
[----:B------:R-:W-:Y:S02]  /*48a0*/  ISETP.GT.AND P6, PT, R0, 0x19, P0 ;  /* 0x000000190000780c */ /* 0x000fe400007c4270 */
[----:B------:R-:W-:Y:S02]  /*48b0*/  FMNMX.FTZ R132, R167, R132, !PT ;  /* 0x00000084a7847209 */ /* 0x000fe40007810000 */
[----:B------:R-:W-:Y:S02]  /*48c0*/  FSEL R50, R21, -INF , !P5 ;  /* 0xff80000015327808 */ /* 0x000fe40006800000 */
[----:B------:R-:W-:Y:S02]  /*48d0*/  FMNMX.FTZ R6, R48, R6, !PT ;  /* 0x0000000630067209 */ /* 0x000fe40007810000 */
[----:B------:R-:W-:Y:S02]  /*48e0*/  ISETP.GT.AND P5, PT, R0, 0x20, P0 ;  /* 0x000000200000780c */ /* 0x000fe400007a4270 */
[----:B------:R-:W-:-:S02]  /*48f0*/  ISETP.LT.OR P6, PT, R3, 0x1a, P6 ;  /* 0x0000001a0300780c */ /* 0x000fc400037c1670 */
[----:B------:R-:W-:Y:S02]  /*4900*/  FMNMX.FTZ R132, R176, R132, !PT ;  /* 0x00000084b0847209 */ /* 0x000fe40007810000 */
[----:B------:R-:W-:Y:S02]  /*4910*/  FMNMX.FTZ R6, R51, R6, !PT ;  /* 0x0000000633067209 */ /* 0x000fe40007810000 */
[----:B------:R-:W-:Y:S02]  /*4920*/  ISETP.LT.OR P5, PT, R3, 0x21, P5 ;  /* 0x000000210300780c */ /* 0x000fe40002fa1670 */
[----:B------:R-:W-:Y:S02]  /*4930*/  FSEL R49, R23, -INF , !P6 ;  /* 0xff80000017317808 */ /* 0x000fe40007000000 */
[----:B------:R-:W-:Y:S01]  /*4940*/  ISETP.GT.AND P6, PT, R0, 0x21, P0 ;  /* 0x000000210000780c */ /* 0x000fe200007c4270 */
[----:B------:R-:W-:Y:S01]  /*4950*/  LDSM.16.MT88.4 R20, [R205+0x100] ;  /* 0x00010000cd14783b */ /* 0x000fe20000004200 */
[----:B------:R-:W-:-:S02]  /*4960*/  FMNMX.FTZ R132, R177, R132, !PT ;  /* 0x00000084b1847209 */ /* 0x000fc40007810000 */
[----:B------:R-:W-:Y:S02]  /*4970*/  FMNMX.FTZ R6, R50, R6, !PT ;  /* 0x0000000632067209 */ /* 0x000fe40007810000 */
[----:B------:R-:W-:Y:S02]  /*4980*/  FSEL R134, R13, -INF , !P5 ;  /* 0xff8000000d867808 */ /* 0x000fe40006800000 */
[----:B------:R-:W-:Y:S02]  /*4990*/  ISETP.GT.AND P5, PT, R0, 0x28, P0 ;  /* 0x000000280000780c */ /* 0x000fe400007a4270 */
[----:B------:R-:W-:Y:S02]  /*49a0*/  ISETP.LT.OR P6, PT, R3, 0x22, P6 ;  /* 0x000000220300780c */ /* 0x000fe400037c1670 */
[----:B------:R-:W-:Y:S02]  /*49b0*/  FMNMX.FTZ R132, R179, R132, !PT ;  /* 0x00000084b3847209 */ /* 0x000fe40007810000 */
[----:B------:R-:W-:-:S02]  /*49c0*/  FMNMX.FTZ R6, R49, R6, !PT ;  /* 0x0000000631067209 */ /* 0x000fc40007810000 */
[----:B------:R-:W-:Y:S02]  /*49d0*/  ISETP.LT.OR P5, PT, R3, 0x29, P5 ;  /* 0x000000290300780c */ /* 0x000fe40002fa1670 */
[----:B------:R-:W-:Y:S02]  /*49e0*/  FSEL R133, R15, -INF , !P6 ;  /* 0xff8000000f857808 */ /* 0x000fe40007000000 */
[----:B------:R-:W-:Y:S02]  /*49f0*/  ISETP.GT.AND P6, PT, R0, 0x29, P0 ;  /* 0x000000290000780c */ /* 0x000fe400007c4270 */
[----:B------:R-:W-:Y:S02]  /*4a00*/  FMNMX.FTZ R132, R178, R132, !PT ;  /* 0x00000084b2847209 */ /* 0x000fe40007810000 */
[----:B------:R-:W-:Y:S02]  /*4a10*/  FMNMX.FTZ R6, R134, R6, !PT ;  /* 0x0000000686067209 */ /* 0x000fe40007810000 */
[----:B------:R-:W-:-:S02]  /*4a20*/  FSEL R135, R34, -INF , !P5 ;  /* 0xff80000022877808 */ /* 0x000fc40006800000 */
[----:B------:R-:W-:Y:S02]  /*4a30*/  ISETP.GT.AND P5, PT, R0, 0x30, P0 ;  /* 0x000000300000780c */ /* 0x000fe400007a4270 */
[----:B------:R-:W-:Y:S02]  /*4a40*/  ISETP.LT.OR P6, PT, R3, 0x2a, P6 ;  /* 0x0000002a0300780c */ /* 0x000fe400037c1670 */
[----:B------:R-:W-:Y:S02]  /*4a50*/  FMNMX.FTZ R132, R25, R132, !PT ;  /* 0x0000008419847209 */ /* 0x000fe40007810000 */
[----:B------:R-:W-:Y:S02]  /*4a60*/  FMNMX.FTZ R6, R133, R6, !PT ;  /* 0x0000000685067209 */ /* 0x000fe40007810000 */
[----:B------:R-:W-:Y:S01]  /*4a70*/  ISETP.LT.OR P5, PT, R3, 0x31, P5 ;  /* 0x000000310300780c */ /* 0x000fe20002fa1670 */
[----:B------:R-:W3:Y:S01]  /*4a80*/  SHFL.BFLY PT, R7, R132, 0x2, 0x1f ;  /* 0x0c401f0084077f89 */ /* 0x000ee200000e0000 */
[----:B------:R-:W-:-:S02]  /*4a90*/  FSEL R164, R35, -INF , !P6 ;  /* 0xff80000023a47808 */ /* 0x000fc40007000000 */
[C---:B------:R-:W-:Y:S02]  /*4aa0*/  ISETP.GT.AND P6, PT, R0.reuse, 0x31, P0 ;  /* 0x000000310000780c */ /* 0x040fe400007c4270 */
[----:B------:R-:W-:Y:S02]  /*4ab0*/  FMNMX.FTZ R6, R135, R6, !PT ;  /* 0x0000000687067209 */ /* 0x000fe40007810000 */
[----:B--2---:R-:W-:Y:S02]  /*4ac0*/  FSEL R219, R33, -INF , !P5 ;  /* 0xff80000021db7808 */ /* 0x004fe40006800000 */
[----:B------:R-:W-:Y:S02]  /*4ad0*/  ISETP.GT.AND P5, PT, R0, 0x38, P0 ;  /* 0x000000380000780c */ /* 0x000fe400007a4270 */
[----:B------:R-:W-:Y:S02]  /*4ae0*/  ISETP.LT.OR P6, PT, R3, 0x32, P6 ;  /* 0x000000320300780c */ /* 0x000fe400037c1670 */
[----:B------:R-:W-:-:S02]  /*4af0*/  FMNMX.FTZ R6, R164, R6, !PT ;  /* 0x00000006a4067209 */ /* 0x000fc40007810000 */
[----:B------:R-:W-:Y:S02]  /*4b00*/  ISETP.GT.AND P0, PT, R0, 0x39, P0 ;  /* 0x000000390000780c */ /* 0x000fe40000704270 */
[----:B------:R-:W-:Y:S02]  /*4b10*/  ISETP.LT.OR P5, PT, R3, 0x39, P5 ;  /* 0x000000390300780c */ /* 0x000fe40002fa1670 */
[----:B-1----:R-:W-:Y:S02]  /*4b20*/  FSEL R204, R30, -INF , !P6 ;  /* 0xff8000001ecc7808 */ /* 0x002fe40007000000 */
[----:B------:R-:W-:Y:S02]  /*4b30*/  FMNMX.FTZ R0, R219, R6, !PT ;  /* 0x00000006db007209 */ /* 0x000fe40007810000 */
[----:B------:R-:W-:Y:S02]  /*4b40*/  ISETP.LT.OR P0, PT, R3, 0x3a, P0 ;  /* 0x0000003a0300780c */ /* 0x000fe40000701670 */
[----:B------:R-:W-:-:S02]  /*4b50*/  FSEL R184, R28, -INF , !P5 ;  /* 0xff8000001cb87808 */ /* 0x000fc40006800000 */
[----:B------:R-:W-:Y:S02]  /*4b60*/  FMNMX.FTZ R0, R204, R0, !PT ;  /* 0x00000000cc007209 */ /* 0x000fe40007810000 */
[----:B------:R-:W-:Y:S02]  /*4b70*/  FSEL R181, R27, -INF , !P0 ;  /* 0xff8000001bb57808 */ /* 0x000fe40004000000 */
[----:B------:R-:W-:Y:S01]  /*4b80*/  FMNMX.FTZ R0, R184, R0, !PT ;  /* 0x00000000b8007209 */ /* 0x000fe20007810000 */
[----:B------:R-:W-:Y:S01]  /*4b90*/  LDSM.16.MT88.4 R24, [R205+0x4100] ;  /* 0x00410000cd18783b */ /* 0x000fe20000004200 */
[----:B---3--:R-:W-:Y:S02]  /*4ba0*/  FMNMX.FTZ R132, R132, R7, !PT ;  /* 0x0000000784847209 */ /* 0x008fe40007810000 */
[----:B------:R-:W-:Y:S02]  /*4bb0*/  FMNMX.FTZ R0, R181, R0, !PT ;  /* 0x00000000b5007209 */ /* 0x000fe40007810000 */
[----:B------:R-:W-:Y:S01]  /*4bc0*/  LEA R206, R4, R205, 0x1 ;  /* 0x000000cd04ce7211 */ /* 0x000fe200078e08ff */
[----:B------:R-:W1:Y:S04]  /*4bd0*/  SHFL.BFLY PT, R6, R132, 0x1, 0x1f ;  /* 0x0c201f0084067f89 */ /* 0x000e6800000e0000 */
[----:B------:R-:W2:Y:S01]  /*4be0*/  SHFL.BFLY PT, R3, R0, 0x2, 0x1f ;  /* 0x0c401f0000037f89 */ /* 0x000ea200000e0000 */
[----:B------:R-:W-:-:S03]  /*4bf0*/  IMAD R207, R2, 0x2, R206 ;  /* 0x0000000202cf7824 */ /* 0x000fc600078e02ce */
[----:B------:R-:W-:Y:S04]  /*4c00*/  LDSM.16.MT88.4 R44, [R206+0x2100] ;  /* 0x00210000ce2c783b */ /* 0x000fe80000004200 */
[----:B------:R-:W-:Y:S04]  /*4c10*/  LDSM.16.MT88.4 R28, [R207+0x100] ;  /* 0x00010000cf1c783b */ /* 0x000fe80000004200 */
[----:B------:R-:W-:Y:S01]  /*4c20*/  LDSM.16.MT88.4 R32, [R207+0x2100] ;  /* 0x00210000cf20783b */ /* 0x000fe20000004200 */
[----:B-1----:R-:W-:Y:S02]  /*4c30*/  FMNMX.FTZ R132, R132, R6, !PT ;  /* 0x0000000684847209 */ /* 0x002fe40007810000 */
[----:B--2---:R-:W-:-:S03]  /*4c40*/  FMNMX.FTZ R0, R0, R3, !PT ;  /* 0x0000000300007209 */ /* 0x004fc60007810000 */
[C---:B------:R-:W-:Y:S01]  /*4c50*/  FMUL.FTZ R8, R132.reuse, c[0x0][0x2d0] ;  /* 0x0000b40084087a20 */ /* 0x040fe20000410000 */
[----:B------:R-:W-:Y:S01]  /*4c60*/  FSETP.NEU.FTZ.AND P0, PT, R132, -INF , PT ;  /* 0xff8000008400780b */ /* 0x000fe20003f1d000 */
[----:B------:R-:W1:Y:S03]  /*4c70*/  SHFL.BFLY PT, R6, R0, 0x1, 0x1f ;  /* 0x0c201f0000067f89 */ /* 0x000e6600000e0000 */
[----:B------:R-:W-:-:S05]  /*4c80*/  FSEL R8, R8, RZ, P0 ;  /* 0x000000ff08087208 */ /* 0x000fca0000000000 */
[--C-:B------:R-:W-:Y:S02]  /*4c90*/  FFMA.FTZ R3, R16, c[0x0][0x2d0], -R8.reuse ;  /* 0x0000b40010037a23 */ /* 0x100fe40000010808 */
[--C-:B------:R-:W-:Y:S02]  /*4ca0*/  FFMA.FTZ R2, R60, c[0x0][0x2d0], -R8.reuse ;  /* 0x0000b4003c027a23 */ /* 0x100fe40000010808 */
[----:B------:R2:W-:Y:S08]  /*4cb0*/  MUFU.EX2 R209, R3 ;  /* 0x0000000300d17308 */ /* 0x0005f00000000800 */
[----:B------:R3:W-:Y:S01]  /*4cc0*/  MUFU.EX2 R215, R2 ;  /* 0x0000000200d77308 */ /* 0x0007e20000000800 */
[----:B--2---:R-:W-:-:S07]  /*4cd0*/  FFMA.FTZ R3, R17, c[0x0][0x2d0], -R8 ;  /* 0x0000b40011037a23 */ /* 0x004fce0000010808 */
[----:B------:R1:W-:Y:S01]  /*4ce0*/  MUFU.EX2 R180, R3 ;  /* 0x0000000300b47308 */ /* 0x0003e20000000800 */
[----:B---3--:R-:W-:-:S07]  /*4cf0*/  FFMA.FTZ R2, R61, c[0x0][0x2d0], -R8 ;  /* 0x0000b4003d027a23 */ /* 0x008fce0000010808 */
[----:B------:R2:W-:Y:S01]  /*4d00*/  MUFU.EX2 R212, R2 ;  /* 0x0000000200d47308 */ /* 0x0005e20000000800 */
[----:B-1----:R-:W-:Y:S01]  /*4d10*/  FMNMX.FTZ R3, R0, R6, !PT ;  /* 0x0000000600037209 */ /* 0x002fe20007810000 */
[--C-:B------:R-:W-:Y:S02]  /*4d20*/  FFMA.FTZ R0, R18, c[0x0][0x2d0], -R8.reuse ;  /* 0x0000b40012007a23 */ /* 0x100fe40000010808 */
[----:B------:R-:W-:Y:S01]  /*4d30*/  FFMA.FTZ R6, R19, c[0x0][0x2d0], -R8 ;  /* 0x0000b40013067a23 */ /* 0x000fe20000010808 */
[----:B------:R-:W-:-:S03]  /*4d40*/  FSETP.NEU.FTZ.AND P0, PT, R3, -INF , PT ;  /* 0xff8000000300780b */ /* 0x000fc60003f1d000 */
[----:B------:R1:W-:Y:S01]  /*4d50*/  MUFU.EX2 R218, R0 ;  /* 0x0000000000da7308 */ /* 0x0003e20000000800 */
[----:B------:R-:W3:Y:S01]  /*4d60*/  LDSM.16.MT88.4 R16, [R206+0x100] ;  /* 0x00010000ce10783b */ /* 0x000ee20000004200 */
[----:B--2---:R-:W-:-:S06]  /*4d70*/  FFMA.FTZ R2, R62, c[0x0][0x2d0], -R8 ;  /* 0x0000b4003e027a23 */ /* 0x004fcc0000010808 */
[----:B------:R2:W4:Y:S01]  /*4d80*/  MUFU.EX2 R13, R6 ;  /* 0x00000006000d7308 */ /* 0x0005220000000800 */
[----:B-1----:R-:W-:-:S07]  /*4d90*/  FMUL.FTZ R0, R3, c[0x0][0x2d0] ;  /* 0x0000b40003007a20 */ /* 0x002fce0000410000 */
[----:B------:R1:W-:Y:S01]  /*4da0*/  MUFU.EX2 R210, R2 ;  /* 0x0000000200d27308 */ /* 0x0003e20000000800 */
[----:B------:R-:W-:-:S05]  /*4db0*/  FSEL R0, R0, RZ, P0 ;  /* 0x000000ff00007208 */ /* 0x000fca0000000000 */
[--C-:B------:R-:W-:Y:S02]  /*4dc0*/  FFMA.FTZ R4, R12, c[0x0][0x2d0], -R0.reuse ;  /* 0x0000b4000c047a23 */ /* 0x100fe40000010800 */
[--C-:B--2---:R-:W-:Y:S02]  /*4dd0*/  FFMA.FTZ R6, R9, c[0x0][0x2d0], -R0.reuse ;  /* 0x0000b40009067a23 */ /* 0x104fe40000010800 */
[----:B------:R2:W-:Y:S01]  /*4de0*/  MUFU.EX2 R216, R4 ;  /* 0x0000000400d87308 */ /* 0x0005e20000000800 */
[----:B------:R-:W-:Y:S02]  /*4df0*/  FFMA.FTZ R5, R10, c[0x0][0x2d0], -R0 ;  /* 0x0000b4000a057a23 */ /* 0x000fe40000010800 */
[----:B----4-:R-:W-:Y:S02]  /*4e00*/  IMAD.MOV.U32 R10, RZ, RZ, R13 ;  /* 0x000000ffff0a7224 */ /* 0x010fe400078e000d */
[----:B------:R-:W4:Y:S01]  /*4e10*/  LDSM.16.MT88.4 R12, [R208+0x100] ;  /* 0x00010000d00c783b */ /* 0x000f220000004200 */
[----:B-1----:R-:W-:-:S02]  /*4e20*/  FFMA.FTZ R2, R63, c[0x0][0x2d0], -R8 ;  /* 0x0000b4003f027a23 */ /* 0x002fc40000010808 */
[----:B------:R1:W-:Y:S01]  /*4e30*/  MUFU.EX2 R214, R6 ;  /* 0x0000000600d67308 */ /* 0x0003e20000000800 */
[----:B--2---:R-:W-:-:S07]  /*4e40*/  FFMA.FTZ R4, R11, c[0x0][0x2d0], -R0 ;  /* 0x0000b4000b047a23 */ /* 0x004fce0000010800 */
[----:B------:R-:W2:Y:S01]  /*4e50*/  MUFU.EX2 R9, R5 ;  /* 0x0000000500097308 */ /* 0x000ea20000000800 */
[----:B-1----:R-:W-:-:S07]  /*4e60*/  F2FP.PACK_AB R6, R10, R218 ;  /* 0x000000da0a06723e */ /* 0x002fce00000000ff */
[----:B------:R1:W1:Y:S01]  /*4e70*/  MUFU.EX2 R213, R4 ;  /* 0x0000000400d57308 */ /* 0x0002620000000800 */
[----:B--2---:R-:W-:-:S07]  /*4e80*/  F2FP.PACK_AB R5, R9, R214 ;  /* 0x000000d60905723e */ /* 0x004fce00000000ff */
[----:B------:R2:W2:Y:S01]  /*4e90*/  MUFU.EX2 R217, R2 ;  /* 0x0000000200d97308 */ /* 0x0004a20000000800 */
[----:B-1----:R-:W-:Y:S02]  /*4ea0*/  F2FP.PACK_AB R4, R180, R209 ;  /* 0x000000d1b404723e */ /* 0x002fe400000000ff */
[----:B------:R-:W-:-:S07]  /*4eb0*/  F2FP.PACK_AB R7, R213, R216 ;  /* 0x000000d8d507723e */ /* 0x000fce00000000ff */
[----:B---3--:R-:W-:Y:S01]  /*4ec0*/  HMMA.16816.F32 R56, R4, R16, RZ ;  /* 0x000000100438723c */ /* 0x008fe200000018ff */
[----:B--2---:R-:W-:-:S04]  /*4ed0*/  FFMA.FTZ R2, R48, c[0x0][0x2d0], -R0 ;  /* 0x0000b40030027a23 */ /* 0x004fc80000010800 */
[----:B------:R1:W-:Y:S03]  /*4ee0*/  MUFU.EX2 R211, R2 ;  /* 0x0000000200d37308 */ /* 0x0003e60000000800 */
[C---:B------:R-:W-:Y:S01]  /*4ef0*/  HMMA.16816.F32 R64, R4.reuse, R18, RZ ;  /* 0x000000120440723c */ /* 0x040fe200000018ff */
[----:B------:R-:W2:Y:S07]  /*4f00*/  LDSM.16.MT88.4 R16, [R206+0x4100] ;  /* 0x00410000ce10783b */ /* 0x000eae0000004200 */
[----:B------:R-:W-:Y:S01]  /*4f10*/  HMMA.16816.F32 R76, R4, R20, RZ ;  /* 0x00000014044c723c */ /* 0x000fe200000018ff */
[----:B-1----:R-:W-:-:S07]  /*4f20*/  FFMA.FTZ R2, R51, c[0x0][0x2d0], -R0 ;  /* 0x0000b40033027a23 */ /* 0x002fce0000010800 */
[C---:B------:R-:W-:Y:S01]  /*4f30*/  HMMA.16816.F32 R68, R4.reuse, R22, RZ ;  /* 0x000000160444723c */ /* 0x040fe200000018ff */
[----:B------:R-:W1:Y:S01]  /*4f40*/  LDSM.16.MT88.4 R20, [R207+0x4100] ;  /* 0x00410000cf14783b */ /* 0x000e620000004200 */
[----:B------:R3:W1:Y:S06]  /*4f50*/  MUFU.EX2 R183, R2 ;  /* 0x0000000200b77308 */ /* 0x00066c0000000800 */
[C---:B----4-:R-:W-:Y:S08]  /*4f60*/  HMMA.16816.F32 R52, R4.reuse, R12, RZ ;  /* 0x0000000c0434723c */ /* 0x050ff000000018ff */
[----:B------:R-:W-:Y:S01]  /*4f70*/  HMMA.16816.F32 R92, R4, R14, RZ ;  /* 0x0000000e045c723c */ /* 0x000fe200000018ff */
[----:B------:R-:W4:Y:S01]  /*4f80*/  LDSM.16.MT88.4 R12, [R208+0x4100] ;  /* 0x00410000d00c783b */ /* 0x000f220000004200 */
[----:B---3--:R-:W-:-:S04]  /*4f90*/  FFMA.FTZ R2, R50, c[0x0][0x2d0], -R0 ;  /* 0x0000b40032027a23 */ /* 0x008fc80000010800 */
[----:B------:R3:W-:Y:S02]  /*4fa0*/  MUFU.EX2 R220, R2 ;  /* 0x0000000200dc7308 */ /* 0x0007e40000000800 */
[C---:B------:R-:W-:Y:S08]  /*4fb0*/  HMMA.16816.F32 R104, R4.reuse, R28, RZ ;  /* 0x0000001c0468723c */ /* 0x040ff000000018ff */
[----:B------:R-:W-:Y:S01]  /*4fc0*/  HMMA.16816.F32 R88, R4, R30, RZ ;  /* 0x0000001e0458723c */ /* 0x000fe200000018ff */
[----:B------:R-:W-:Y:S01]  /*4fd0*/  LDSM.16.MT88.4 R28, [R208+0x6100] ;  /* 0x00610000d01c783b */ /* 0x000fe20000004200 */
[----:B---3--:R-:W-:-:S06]  /*4fe0*/  FFMA.FTZ R2, R49, c[0x0][0x2d0], -R0 ;  /* 0x0000b40031027a23 */ /* 0x008fcc0000010800 */
[C---:B------:R-:W-:Y:S01]  /*4ff0*/  HMMA.16816.F32 R124, R4.reuse, R36, RZ ;  /* 0x00000024047c723c */ /* 0x040fe200000018ff */
[----:B------:R-:W3:Y:S07]  /*5000*/  MUFU.EX2 R182, R2 ;  /* 0x0000000200b67308 */ /* 0x000eee0000000800 */
[C---:B------:R-:W-:Y:S01]  /*5010*/  HMMA.16816.F32 R112, R4.reuse, R38, RZ ;  /* 0x000000260470723c */ /* 0x040fe200000018ff */
[----:B------:R-:W1:Y:S07]  /*5020*/  LDSM.16.MT88.4 R36, [R205+0x6100] ;  /* 0x00610000cd24783b */ /* 0x000e6e0000004200 */
[C---:B------:R-:W-:Y:S08]  /*5030*/  HMMA.16816.F32 R100, R4.reuse, R32, RZ ;  /* 0x000000200464723c */ /* 0x040ff000000018ff */
[C---:B------:R-:W-:Y:S01]  /*5040*/  HMMA.16816.F32 R80, R4.reuse, R34, RZ ;  /* 0x000000220450723c */ /* 0x040fe200000018ff */
[----:B------:R-:W3:Y:S07]  /*5050*/  LDSM.16.MT88.4 R32, [R206+0x6100] ;  /* 0x00610000ce20783b */ /* 0x000eee0000004200 */
[C---:B--2---:R-:W-:Y:S08]  /*5060*/  HMMA.16816.F32 R96, R4.reuse, R16, RZ ;  /* 0x000000100460723c */ /* 0x044ff000000018ff */
[C---:B------:R-:W-:Y:S01]  /*5070*/  HMMA.16816.F32 R108, R4.reuse, R18, RZ ;  /* 0x00000012046c723c */ /* 0x040fe200000018ff */
[----:B------:R-:W2:Y:S07]  /*5080*/  LDSM.16.MT88.4 R16, [R207+0x6100] ;  /* 0x00610000cf10783b */ /* 0x000eae0000004200 */
[C---:B------:R-:W-:Y:S08]  /*5090*/  HMMA.16816.F32 R72, R4.reuse, R24, RZ ;  /* 0x000000180448723c */ /* 0x040ff000000018ff */
[C---:B------:R-:W-:Y:S01]  /*50a0*/  HMMA.16816.F32 R84, R4.reuse, R26, RZ ;  /* 0x0000001a0454723c */ /* 0x040fe200000018ff */
[----:B------:R-:W2:Y:S07]  /*50b0*/  LDSM.16.MT88.4 R24, [R205+0x900] ;  /* 0x00090000cd18783b */ /* 0x000eae0000004200 */
[C---:B-1----:R-:W-:Y:S08]  /*50c0*/  HMMA.16816.F32 R148, R4.reuse, R20, RZ ;  /* 0x000000140494723c */ /* 0x042ff000000018ff */
[C---:B------:R-:W-:Y:S01]  /*50d0*/  HMMA.16816.F32 R152, R4.reuse, R22, RZ ;  /* 0x000000160498723c */ /* 0x040fe200000018ff */
[----:B------:R-:W-:Y:S07]  /*50e0*/  LDSM.16.MT88.4 R20, [R206+0x900] ;  /* 0x00090000ce14783b */ /* 0x000fee0000004200 */
[C---:B------:R-:W-:Y:S08]  /*50f0*/  HMMA.16816.F32 R136, R4.reuse, R40, RZ ;  /* 0x000000280488723c */ /* 0x040ff000000018ff */
[C---:B------:R-:W-:Y:S01]  /*5100*/  HMMA.16816.F32 R144, R4.reuse, R42, RZ ;  /* 0x0000002a0490723c */ /* 0x040fe200000018ff */
[----:B------:R-:W1:Y:S07]  /*5110*/  LDSM.16.MT88.4 R40, [R207+0x900] ;  /* 0x00090000cf28783b */ /* 0x000e6e0000004200 */
[C---:B------:R-:W-:Y:S08]  /*5120*/  HMMA.16816.F32 R128, R4.reuse, R44, RZ ;  /* 0x0000002c0480723c */ /* 0x040ff000000018ff */
[C---:B------:R-:W-:Y:S01]  /*5130*/  HMMA.16816.F32 R116, R4.reuse, R46, RZ ;  /* 0x0000002e0474723c */ /* 0x040fe200000018ff */
[----:B------:R-:W-:Y:S07]  /*5140*/  LDSM.16.MT88.4 R44, [R205+0x2900] ;  /* 0x00290000cd2c783b */ /* 0x000fee0000004200 */
[C---:B----4-:R-:W-:Y:S08]  /*5150*/  HMMA.16816.F32 R120, R4.reuse, R12, RZ ;  /* 0x0000000c0478723c */ /* 0x050ff000000018ff */
[C---:B------:R-:W-:Y:S01]  /*5160*/  HMMA.16816.F32 R140, R4.reuse, R14, RZ ;  /* 0x0000000e048c723c */ /* 0x040fe200000018ff */
[----:B------:R-:W4:Y:S07]  /*5170*/  LDSM.16.MT88.4 R12, [R208+0x900] ;  /* 0x00090000d00c783b */ /* 0x000f2e0000004200 */
[C---:B------:R-:W-:Y:S08]  /*5180*/  HMMA.16816.F32 R156, R4.reuse, R36, RZ ;  /* 0x00000024049c723c */ /* 0x040ff000000018ff */
[C---:B------:R-:W-:Y:S01]  /*5190*/  HMMA.16816.F32 R160, R4.reuse, R38, RZ ;  /* 0x0000002604a0723c */ /* 0x040fe200000018ff */
[----:B------:R-:W-:Y:S07]  /*51a0*/  LDSM.16.MT88.4 R36, [R206+0x2900] ;  /* 0x00290000ce24783b */ /* 0x000fee0000004200 */
[C---:B---3--:R-:W-:Y:S08]  /*51b0*/  HMMA.16816.F32 R168, R4.reuse, R32, RZ ;  /* 0x0000002004a8723c */ /* 0x048ff000000018ff */
[C---:B------:R-:W-:Y:S01]  /*51c0*/  HMMA.16816.F32 R172, R4.reuse, R34, RZ ;  /* 0x0000002204ac723c */ /* 0x040fe200000018ff */
[----:B------:R-:W-:Y:S07]  /*51d0*/  LDSM.16.MT88.4 R32, [R208+0x2900] ;  /* 0x00290000d020783b */ /* 0x000fee0000004200 */
[C---:B------:R-:W-:Y:S08]  /*51e0*/  HMMA.16816.F32 R196, R4.reuse, R28, RZ ;  /* 0x0000001c04c4723c */ /* 0x040ff000000018ff */
[C---:B------:R-:W-:Y:S08]  /*51f0*/  HMMA.16816.F32 R200, R4.reuse, R30, RZ ;  /* 0x0000001e04c8723c */ /* 0x040ff000000018ff */
[C---:B--2---:R-:W-:Y:S08]  /*5200*/  HMMA.16816.F32 R188, R4.reuse, R16, RZ ;  /* 0x0000001004bc723c */ /* 0x044ff000000018ff */
[----:B------:R-:W-:Y:S07]  /*5210*/  HMMA.16816.F32 R240, R4, R18, RZ ;  /* 0x0000001204f0723c */ /* 0x000fee00000018ff */
[----:B------:R-:W-:-:S02]  /*5220*/  F2FP.PACK_AB R4, R212, R215 ;  /* 0x000000d7d404723e */ /* 0x000fc400000000ff */
[----:B------:R-:W-:Y:S02]  /*5230*/  F2FP.PACK_AB R6, R217, R210 ;  /* 0x000000d2d906723e */ /* 0x000fe400000000ff */
[----:B------:R-:W-:Y:S02]  /*5240*/  F2FP.PACK_AB R5, R183, R211 ;  /* 0x000000d3b705723e */ /* 0x000fe400000000ff */
[----:B------:R-:W-:-:S03]  /*5250*/  F2FP.PACK_AB R7, R182, R220 ;  /* 0x000000dcb607723e */ /* 0x000fc600000000ff */
[----:B------:R-:W-:Y:S01]  /*5260*/  MOV R62, R189 ;  /* 0x000000bd003e7202 */ /* 0x000fe20000000f00 */
[----:B------:R-:W-:Y:S01]  /*5270*/  IMAD.MOV.U32 R61, RZ, RZ, R190 ;  /* 0x000000ffff3d7224 */ /* 0x000fe200078e00be */
[----:B------:R-:W-:Y:S01]  /*5280*/  MOV R51, R188 ;  /* 0x000000bc00337202 */ /* 0x000fe20000000f00 */
[----:B------:R-:W-:Y:S01]  /*5290*/  IMAD.MOV.U32 R60, RZ, RZ, R191 ;  /* 0x000000ffff3c7224 */ /* 0x000fe200078e00bf */
[C---:B------:R-:W-:Y:S08]  /*52a0*/  HMMA.16816.F32 R16, R4.reuse, R26, R68 ;  /* 0x0000001a0410723c */ /* 0x040ff00000001844 */
[C---:B------:R-:W-:Y:S01]  /*52b0*/  HMMA.16816.F32 R28, R4.reuse, R24, R76 ;  /* 0x00000018041c723c */ /* 0x040fe2000000184c */
[----:B------:R-:W-:Y:S07]  /*52c0*/  LDSM.16.MT88.4 R24, [R207+0x4900] ;  /* 0x00490000cf18783b */ /* 0x000fee0000004200 */
[C---:B-1----:R-:W-:Y:S07]  /*52d0*/  HMMA.16816.F32 R248, R4.reuse, R40, R104 ;  /* 0x0000002804f8723c */ /* 0x042fee0000001868 */
[----:B------:R-:W-:Y:S01]  /*52e0*/  IMAD.MOV.U32 R105, RZ, RZ, R62 ;  /* 0x000000ffff697224 */ /* 0x000fe200078e003e */
[----:B------:R-:W-:Y:S01]  /*52f0*/  MOV R70, R19 ;  /* 0x0000001300467202 */ /* 0x000fe20000000f00 */
[----:B------:R-:W-:Y:S01]  /*5300*/  IMAD.MOV.U32 R71, RZ, RZ, R18 ;  /* 0x000000ffff477224 */ /* 0x000fe200078e0012 */
[----:B----4-:R-:W-:Y:S01]  /*5310*/  HMMA.16816.F32 R232, R4, R12, R52 ;  /* 0x0000000c04e8723c */ /* 0x010fe20000001834 */
[----:B------:R-:W-:Y:S01]  /*5320*/  IMAD.MOV.U32 R69, RZ, RZ, R16 ;  /* 0x000000ffff457224 */ /* 0x000fe200078e0010 */
[----:B------:R-:W-:Y:S01]  /*5330*/  MOV R107, R60 ;  /* 0x0000003c006b7202 */ /* 0x000fe20000000f00 */
[----:B------:R-:W-:-:S02]  /*5340*/  IMAD.MOV.U32 R68, RZ, RZ, R17 ;  /* 0x000000ffff447224 */ /* 0x000fc400078e0011 */
[----:B------:R-:W-:Y:S01]  /*5350*/  IMAD.MOV.U32 R106, RZ, RZ, R61 ;  /* 0x000000ffff6a7224 */ /* 0x000fe200078e003d */
[----:B------:R-:W-:Y:S01]  /*5360*/  MOV R76, R28 ;  /* 0x0000001c004c7202 */ /* 0x000fe20000000f00 */
[----:B------:R-:W-:Y:S01]  /*5370*/  IMAD.MOV.U32 R78, RZ, RZ, R30 ;  /* 0x000000ffff4e7224 */ /* 0x000fe200078e001e */
[C---:B------:R-:W-:Y:S01]  /*5380*/  HMMA.16816.F32 R16, R4.reuse, R20, R56 ;  /* 0x000000140410723c */ /* 0x040fe20000001838 */
[----:B------:R-:W-:Y:S02]  /*5390*/  IMAD.MOV.U32 R77, RZ, RZ, R31 ;  /* 0x000000ffff4d7224 */ /* 0x000fe400078e001f */
[----:B------:R-:W-:Y:S02]  /*53a0*/  IMAD.MOV.U32 R63, RZ, RZ, R29 ;  /* 0x000000ffff3f7224 */ /* 0x000fe400078e001d */
[----:B------:R-:W-:Y:S01]  /*53b0*/  LDSM.16.MT88.4 R28, [R207+0x2900] ;  /* 0x00290000cf1c783b */ /* 0x000fe20000004200 */
[----:B------:R-:W-:Y:S02]  /*53c0*/  IMAD.MOV.U32 R104, RZ, RZ, R51 ;  /* 0x000000ffff687224 */ /* 0x000fe400078e0033 */
[C---:B------:R-:W-:Y:S01]  /*53d0*/  HMMA.16816.F32 R192, R4.reuse, R14, R92 ;  /* 0x0000000e04c0723c */ /* 0x040fe2000000185c */
[----:B------:R-:W1:Y:S06]  /*53e0*/  LDSM.16.MT88.4 R12, [R208+0x4900] ;  /* 0x00490000d00c783b */ /* 0x000e6c0000004200 */
[----:B------:R-:W-:Y:S01]  /*53f0*/  IMAD.MOV.U32 R92, RZ, RZ, R69 ;  /* 0x000000ffff5c7224 */ /* 0x000fe200078e0045 */
[C---:B------:R-:W-:Y:S01]  /*5400*/  HMMA.16816.F32 R236, R4.reuse, R22, R64 ;  /* 0x0000001604ec723c */ /* 0x040fe20000001840 */
[----:B------:R-:W2:Y:S07]  /*5410*/  LDSM.16.MT88.4 R20, [R205+0x4900] ;  /* 0x00490000cd14783b */ /* 0x000eae0000004200 */
[----:B------:R-:W-:Y:S01]  /*5420*/  MOV R58, R18 ;  /* 0x00000012003a7202 */ /* 0x000fe20000000f00 */
[----:B------:R-:W-:Y:S01]  /*5430*/  IMAD.MOV.U32 R57, RZ, RZ, R19 ;  /* 0x000000ffff397224 */ /* 0x000fe200078e0013 */
[----:B------:R-:W-:Y:S01]  /*5440*/  MOV R221, R16 ;  /* 0x0000001000dd7202 */ /* 0x000fe20000000f00 */
[----:B------:R-:W-:Y:S01]  /*5450*/  IMAD.MOV.U32 R56, RZ, RZ, R17 ;  /* 0x000000ffff387224 */ /* 0x000fe200078e0011 */
[----:B------:R-:W-:Y:S01]  /*5460*/  HMMA.16816.F32 R244, R4, R44, R136 ;  /* 0x0000002c04f4723c */ /* 0x000fe20000001888 */
[----:B------:R-:W-:Y:S01]  /*5470*/  MOV R94, R58 ;  /* 0x0000003a005e7202 */ /* 0x000fe20000000f00 */
[----:B------:R-:W-:-:S02]  /*5480*/  IMAD.MOV.U32 R95, RZ, RZ, R57 ;  /* 0x000000ffff5f7224 */ /* 0x000fc400078e0039 */
[----:B------:R-:W-:-:S03]  /*5490*/  IMAD.MOV.U32 R93, RZ, RZ, R56 ;  /* 0x000000ffff5d7224 */ /* 0x000fc600078e0038 */
[----:B------:R-:W-:Y:S01]  /*54a0*/  IMAD.MOV.U32 R138, RZ, RZ, R78 ;  /* 0x000000ffff8a7224 */ /* 0x000fe200078e004e */
[----:B------:R-:W-:Y:S01]  /*54b0*/  HMMA.16816.F32 R16, R4, R42, R88 ;  /* 0x0000002a0410723c */ /* 0x000fe20000001858 */
[----:B------:R-:W-:Y:S01]  /*54c0*/  IMAD.MOV.U32 R139, RZ, RZ, R77 ;  /* 0x000000ffff8b7224 */ /* 0x000fe200078e004d */
[----:B------:R-:W-:Y:S01]  /*54d0*/  MOV R136, R76 ;  /* 0x0000004c00887202 */ /* 0x000fe20000000f00 */
[----:B------:R-:W-:-:S05]  /*54e0*/  IMAD.MOV.U32 R137, RZ, RZ, R63 ;  /* 0x000000ffff897224 */ /* 0x000fca00078e003f */
[C---:B------:R-:W-:Y:S07]  /*54f0*/  HMMA.16816.F32 R40, R4.reuse, R46, R144 ;  /* 0x0000002e0428723c */ /* 0x040fee0000001890 */
[----:B------:R-:W-:Y:S01]  /*5500*/  MOV R147, R71 ;  /* 0x0000004700937202 */ /* 0x000fe20000000f00 */
[----:B-1----:R-:W-:Y:S01]  /*5510*/  HMMA.16816.F32 R76, R4, R12, R120 ;  /* 0x0000000c044c723c */ /* 0x002fe20000001878 */
[----:B------:R-:W-:-:S07]  /*5520*/  MOV R146, R68 ;  /* 0x0000004400927202 */ /* 0x000fce0000000f00 */
[----:B------:R-:W-:Y:S01]  /*5530*/  IMAD.MOV.U32 R2, RZ, RZ, R17 ;  /* 0x000000ffff027224 */ /* 0x000fe200078e0011 */
[C---:B------:R-:W-:Y:S01]  /*5540*/  HMMA.16816.F32 R188, R4.reuse, R34, R112 ;  /* 0x0000002204bc723c */ /* 0x040fe20000001870 */
[----:B------:R-:W-:Y:S01]  /*5550*/  IMAD.MOV.U32 R50, RZ, RZ, R18 ;  /* 0x000000ffff327224 */ /* 0x000fe200078e0012 */
[----:B------:R-:W-:Y:S01]  /*5560*/  MOV R48, R16 ;  /* 0x0000001000307202 */ /* 0x000fe20000000f00 */
[----:B------:R-:W-:Y:S02]  /*5570*/  IMAD.MOV.U32 R49, RZ, RZ, R19 ;  /* 0x000000ffff317224 */ /* 0x000fe400078e0013 */
[----:B------:R-:W1:Y:S02]  /*5580*/  LDSM.16.MT88.4 R16, [R206+0x4900] ;  /* 0x00490000ce10783b */ /* 0x000e640000004200 */
[----:B------:R-:W-:Y:S01]  /*5590*/  IMAD.MOV.U32 R47, RZ, RZ, R40 ;  /* 0x000000ffff2f7224 */ /* 0x000fe200078e0028 */
[----:B------:R-:W-:Y:S01]  /*55a0*/  MOV R46, R41 ;  /* 0x00000029002e7202 */ /* 0x000fe20000000f00 */
[----:B------:R-:W-:Y:S01]  /*55b0*/  IMAD.MOV.U32 R45, RZ, RZ, R42 ;  /* 0x000000ffff2d7224 */ /* 0x000fe200078e002a */
[----:B------:R-:W-:Y:S01]  /*55c0*/  HMMA.16816.F32 R56, R4, R26, R152 ;  /* 0x0000001a0438723c */ /* 0x000fe20000001898 */
[----:B------:R-:W-:-:S02]  /*55d0*/  IMAD.MOV.U32 R44, RZ, RZ, R43 ;  /* 0x000000ffff2c7224 */ /* 0x000fc400078e002b */
[----:B------:R-:W-:Y:S02]  /*55e0*/  IMAD.MOV.U32 R112, RZ, RZ, R2 ;  /* 0x000000ffff707224 */ /* 0x000fe400078e0002 */
[----:B------:R-:W-:Y:S02]  /*55f0*/  IMAD.MOV.U32 R113, RZ, RZ, R50 ;  /* 0x000000ffff717224 */ /* 0x000fe400078e0032 */
[----:B------:R-:W-:Y:S01]  /*5600*/  FFMA.FTZ R2, R165, c[0x0][0x2d0], -R8 ;  /* 0x0000b400a5027a23 */ /* 0x000fe20000010808 */
[----:B------:R-:W-:Y:S01]  /*5610*/  HMMA.16816.F32 R40, R4, R36, R128 ;  /* 0x000000240428723c */ /* 0x000fe20000001880 */
[----:B------:R-:W-:Y:S02]  /*5620*/  IMAD.MOV.U32 R115, RZ, RZ, R9 ;  /* 0x000000ffff737224 */ /* 0x000fe400078e0009 */
[----:B------:R-:W-:-:S05]  /*5630*/  IMAD.MOV.U32 R114, RZ, RZ, R49 ;  /* 0x000000ffff727224 */ /* 0x000fca00078e0031 */
[C---:B------:R-:W-:Y:S07]  /*5640*/  HMMA.16816.F32 R36, R4.reuse, R38, R116 ;  /* 0x000000260424723c */ /* 0x040fee0000001874 */
[----:B------:R-:W-:Y:S01]  /*5650*/  IMAD.MOV.U32 R117, RZ, RZ, R184 ;  /* 0x000000ffff757224 */ /* 0x000fe200078e00b8 */
[----:B------:R-:W-:Y:S01]  /*5660*/  MOV R116, R183 ;  /* 0x000000b700747202 */ /* 0x000fe20000000f00 */
[C---:B------:R-:W-:Y:S07]  /*5670*/  HMMA.16816.F32 R184, R4.reuse, R28, R100 ;  /* 0x0000001c04b8723c */ /* 0x040fee0000001864 */
[----:B------:R-:W-:Y:S01]  /*5680*/  MOV R53, R42 ;  /* 0x0000002a00357202 */ /* 0x000fe20000000f00 */
[----:B------:R-:W-:Y:S01]  /*5690*/  IMAD.MOV.U32 R52, RZ, RZ, R41 ;  /* 0x000000ffff347224 */ /* 0x000fe200078e0029 */
[----:B------:R-:W-:Y:S01]  /*56a0*/  MOV R144, R40 ;  /* 0x0000002800907202 */ /* 0x000fe20000000f00 */
[----:B------:R-:W-:Y:S01]  /*56b0*/  IMAD.MOV.U32 R145, RZ, RZ, R43 ;  /* 0x000000ffff917224 */ /* 0x000fe200078e002b */
[----:B------:R-:W-:Y:S01]  /*56c0*/  MOV R102, R180 ;  /* 0x000000b400667202 */ /* 0x000fe20000000f00 */
[----:B------:R-:W-:Y:S01]  /*56d0*/  IMAD.MOV.U32 R43, RZ, RZ, R70 ;  /* 0x000000ffff2b7224 */ /* 0x000fe200078e0046 */
[C---:B--2---:R-:W-:Y:S01]  /*56e0*/  HMMA.16816.F32 R128, R4.reuse, R20, R72 ;  /* 0x000000140480723c */ /* 0x044fe20000001848 */
        /* <DEDUP_REMOVED lines=10> */
[----:B------:R-:W-:Y:S01]  /*5790*/  MOV R165, R121 ;  /* 0x0000007900a57202 */ /* 0x000fe20000000f00 */
[----:B------:R-:W-:Y:S01]  /*57a0*/  IMAD.MOV.U32 R121, RZ, RZ, R112 ;  /* 0x000000ffff797224 */ /* 0x000fe200078e0070 */
[----:B------:R-:W2:Y:S01]  /*57b0*/  LDSM.16.MT88.4 R36, [R205+0x6900] ;  /* 0x00690000cd24783b */ /* 0x000ea20000004200 */
[----:B------:R-:W-:-:S02]  /*57c0*/  IMAD.MOV.U32 R112, RZ, RZ, R47 ;  /* 0x000000ffff707224 */ /* 0x000fc400078e002f */
[----:B------:R-:W-:Y:S01]  /*57d0*/  IMAD.MOV.U32 R140, RZ, RZ, R102 ;  /* 0x000000ffff8c7224 */ /* 0x000fe200078e0066 */
[C---:B------:R-:W-:Y:S01]  /*57e0*/  HMMA.16816.F32 R68, R4.reuse, R24, R148 ;  /* 0x000000180444723c */ /* 0x040fe20000001894 */
[----:B------:R-:W-:Y:S01]  /*57f0*/  IMAD.MOV.U32 R142, RZ, RZ, R116 ;  /* 0x000000ffff8e7224 */ /* 0x000fe200078e0074 */
[----:B------:R-:W-:Y:S01]  /*5800*/  MOV R143, R117 ;  /* 0x00000075008f7202 */ /* 0x000fe20000000f00 */
[----:B------:R-:W-:Y:S01]  /*5810*/  IMAD.MOV.U32 R116, RZ, RZ, R144 ;  /* 0x000000ffff747224 */ /* 0x000fe200078e0090 */
[----:B------:R-:W-:Y:S01]  /*5820*/  MOV R144, R221 ;  /* 0x000000dd00907202 */ /* 0x000fe20000000f00 */
[----:B------:R-:W-:Y:S01]  /*5830*/  IMAD.MOV.U32 R141, RZ, RZ, R115 ;  /* 0x000000ffff8d7224 */ /* 0x000fe200078e0073 */
[----:B------:R4:W5:Y:S01]  /*5840*/  LDL.LU R221, [R1+0x8c] ;  /* 0x00008c0001dd7983 */ /* 0x0009620000300800 */
[----:B------:R-:W-:Y:S01]  /*5850*/  IMAD.MOV.U32 R148, RZ, RZ, R122 ;  /* 0x000000ffff947224 */ /* 0x000fe200078e007a */
[C---:B-1----:R-:W-:Y:S01]  /*5860*/  HMMA.16816.F32 R88, R4.reuse, R16, R96 ;  /* 0x000000100458723c */ /* 0x042fe20000001860 */
[----:B------:R-:W-:Y:S01]  /*5870*/  IMAD.MOV.U32 R149, RZ, RZ, R123 ;  /* 0x000000ffff957224 */ /* 0x000fe200078e007b */
[----:B------:R1:W4:Y:S01]  /*5880*/  MUFU.EX2 R99, R2 ;  /* 0x0000000200637308 */ /* 0x0003220000000800 */
[----:B------:R-:W-:Y:S01]  /*5890*/  IMAD.MOV.U32 R122, RZ, RZ, R113 ;  /* 0x000000ffff7a7224 */ /* 0x000fe200078e0071 */
[----:B------:R-:W-:Y:S01]  /*58a0*/  MOV R113, R46 ;  /* 0x0000002e00717202 */ /* 0x000fe20000000f00 */
[----:B------:R-:W-:Y:S01]  /*58b0*/  IMAD.MOV.U32 R117, RZ, RZ, R118 ;  /* 0x000000ffff757224 */ /* 0x000fe200078e0076 */
[----:B------:R-:W-:Y:S01]  /*58c0*/  LDSM.16.MT88.4 R12, [R207+0x6900] ;  /* 0x00690000cf0c783b */ /* 0x000fe20000004200 */
[----:B------:R-:W-:Y:S01]  /*58d0*/  IMAD.MOV.U32 R153, RZ, RZ, R148 ;  /* 0x000000ffff997224 */ /* 0x000fe200078e0094 */
[----:B------:R-:W-:Y:S01]  /*58e0*/  MOV R148, R140 ;  /* 0x0000008c00947202 */ /* 0x000fe20000000f00 */
[C---:B------:R-:W-:Y:S01]  /*58f0*/  HMMA.16816.F32 R64, R4.reuse, R32, R124 ;  /* 0x000000200440723c */ /* 0x040fe2000000187c */
[----:B------:R-:W-:Y:S01]  /*5900*/  MOV R154, R149 ;  /* 0x00000095009a7202 */ /* 0x000fe20000000f00 */
[----:B------:R-:W-:Y:S01]  /*5910*/  IMAD.MOV.U32 R149, RZ, RZ, R141 ;  /* 0x000000ffff957224 */ /* 0x000fe200078e008d */
[----:B------:R-:W-:Y:S01]  /*5920*/  MOV R140, R112 ;  /* 0x00000070008c7202 */ /* 0x000fe20000000f00 */
[----:B------:R-:W-:Y:S01]  /*5930*/  IMAD.MOV.U32 R141, RZ, RZ, R113 ;  /* 0x000000ffff8d7224 */ /* 0x000fe200078e0071 */
[----:B------:R-:W-:Y:S01]  /*5940*/  MOV R112, R116 ;  /* 0x0000007400707202 */ /* 0x000fe20000000f00 */
[----:B------:R-:W-:Y:S01]  /*5950*/  IMAD.MOV.U32 R113, RZ, RZ, R117 ;  /* 0x000000ffff717224 */ /* 0x000fe200078e0075 */
[----:B------:R-:W-:Y:S01]  /*5960*/  MOV R116, R220 ;  /* 0x000000dc00747202 */ /* 0x000fe20000000f00 */
[----:B------:R-:W4:Y:S01]  /*5970*/  LDSM.16.MT88.4 R32, [R206+0x6900] ;  /* 0x00690000ce20783b */ /* 0x000f220000004200 */
[----:B-1----:R-:W-:Y:S01]  /*5980*/  FFMA.FTZ R2, R166, c[0x0][0x2d0], -R8 ;  /* 0x0000b400a6027a23 */ /* 0x002fe20000010808 */
[----:B------:R-:W-:Y:S01]  /*5990*/  HMMA.16816.F32 R84, R4, R22, R84 ;  /* 0x000000160454723c */ /* 0x000fe20000001854 */
[----:B------:R-:W-:Y:S01]  /*59a0*/  IMAD.MOV.U32 R100, RZ, RZ, R182 ;  /* 0x000000ffff647224 */ /* 0x000fe200078e00b6 */
[----:B------:R1:W5:Y:S01]  /*59b0*/  LDL.LU R220, [R1+0x88] ;  /* 0x0000880001dc7983 */ /* 0x0003620000300800 */
[----:B------:R4:W-:Y:S01]  /*59c0*/  MUFU.EX2 R166, R2 ;  /* 0x0000000200a67308 */ /* 0x0009e20000000800 */
[----:B------:R-:W-:-:S02]  /*59d0*/  IMAD.MOV.U32 R101, RZ, RZ, R181 ;  /* 0x000000ffff657224 */ /* 0x000fc400078e00b5 */
[----:B------:R-:W3:Y:S01]  /*59e0*/  LDL.LU R117, [R1+0x50] ;  /* 0x0000500001757983 */ /* 0x000ee20000300800 */
[----:B------:R-:W-:Y:S02]  /*59f0*/  IMAD.MOV.U32 R120, RZ, RZ, R11 ;  /* 0x000000ffff787224 */ /* 0x000fe400078e000b */
[----:B------:R-:W-:Y:S01]  /*5a00*/  IMAD.MOV.U32 R119, RZ, RZ, R53 ;  /* 0x000000ffff777224 */ /* 0x000fe200078e0035 */
[----:B------:R-:W1:Y:S01]  /*5a10*/  LDSM.16.MT88.4 R20, [R208+0x6900] ;  /* 0x00690000d014783b */ /* 0x000e620000004200 */
[C---:B--2---:R-:W-:Y:S03]  /*5a20*/  HMMA.16816.F32 R60, R4.reuse, R36, R156 ;  /* 0x00000024043c723c */ /* 0x044fe6000000189c */
[----:B------:R-:W2:Y:S01]  /*5a30*/  LDSM.16.MT88.4 R24, [R206+0x1100] ;  /* 0x00110000ce18783b */ /* 0x000ea20000004200 */
[----:B------:R-:W-:Y:S01]  /*5a40*/  MOV R123, R114 ;  /* 0x00000072007b7202 */ /* 0x000fe20000000f00 */
[----:B------:R-:W-:Y:S01]  /*5a50*/  IMAD.MOV.U32 R115, RZ, RZ, R44 ;  /* 0x000000ffff737224 */ /* 0x000fe200078e002c */
[----:B------:R-:W-:Y:S01]  /*5a60*/  MOV R126, R65 ;  /* 0x00000041007e7202 */ /* 0x000fe20000000f00 */
[----:B------:R-:W-:Y:S01]  /*5a70*/  IMAD.MOV.U32 R152, RZ, RZ, R165 ;  /* 0x000000ffff987224 */ /* 0x000fe200078e00a5 */
[----:B------:R-:W-:Y:S01]  /*5a80*/  MOV R150, R100 ;  /* 0x0000006400967202 */ /* 0x000fe20000000f00 */
[----:B----4-:R-:W-:Y:S01]  /*5a90*/  FFMA.FTZ R2, R167, c[0x0][0x2d0], -R8 ;  /* 0x0000b400a7027a23 */ /* 0x010fe20000010808 */
[----:B------:R-:W-:Y:S01]  /*5aa0*/  HMMA.16816.F32 R180, R4, R30, R80 ;  /* 0x0000001e04b4723c */ /* 0x000fe20000001850 */
[----:B------:R-:W-:-:S02]  /*5ab0*/  IMAD.MOV.U32 R155, RZ, RZ, R120 ;  /* 0x000000ffff9b7224 */ /* 0x000fc400078e0078 */
[----:B------:R-:W-:Y:S01]  /*5ac0*/  IMAD.MOV.U32 R151, RZ, RZ, R101 ;  /* 0x000000ffff977224 */ /* 0x000fe200078e0065 */
[----:B------:R4:W1:Y:S01]  /*5ad0*/  MUFU.EX2 R98, R2 ;  /* 0x0000000200627308 */ /* 0x0008620000000800 */
[----:B------:R-:W-:Y:S01]  /*5ae0*/  IMAD.MOV.U32 R118, RZ, RZ, R119 ;  /* 0x000000ffff767224 */ /* 0x000fe200078e0077 */
[----:B------:R-:W-:Y:S01]  /*5af0*/  MOV R119, R145 ;  /* 0x0000009100777202 */ /* 0x000fe20000000f00 */
[----:B------:R-:W-:Y:S01]  /*5b00*/  IMAD.MOV.U32 R114, RZ, RZ, R45 ;  /* 0x000000ffff727224 */ /* 0x000fe200078e002d */
[----:B------:R-:W-:Y:S01]  /*5b10*/  MOV R159, R155 ;  /* 0x0000009b009f7202 */ /* 0x000fe20000000f00 */
[----:B------:R-:W-:Y:S01]  /*5b20*/  IMAD.MOV.U32 R165, RZ, RZ, R150 ;  /* 0x000000ffffa57224 */ /* 0x000fe200078e0096 */
[----:B------:R-:W-:Y:S01]  /*5b30*/  HMMA.16816.F32 R80, R4, R18, R108 ;  /* 0x000000120450723c */ /* 0x000fe2000000186c */
[----:B------:R-:W-:Y:S01]  /*5b40*/  MOV R156, R152 ;  /* 0x00000098009c7202 */ /* 0x000fe20000000f00 */
[----:B------:R-:W-:Y:S01]  /*5b50*/  IMAD.MOV.U32 R157, RZ, RZ, R153 ;  /* 0x000000ffff9d7224 */ /* 0x000fe200078e0099 */
[----:B------:R-:W-:Y:S01]  /*5b60*/  MOV R158, R154 ;  /* 0x0000009a009e7202 */ /* 0x000fe20000000f00 */
[----:B------:R-:W-:Y:S01]  /*5b70*/  IMAD.MOV.U32 R127, RZ, RZ, R64 ;  /* 0x000000ffff7f7224 */ /* 0x000fe200078e0040 */
[----:B------:R-:W2:Y:S01]  /*5b80*/  LDSM.16.MT88.4 R28, [R205+0x1100] ;  /* 0x00110000cd1c783b */ /* 0x000ea20000004200 */
[----:B------:R-:W-:-:S02]  /*5b90*/  IMAD.MOV.U32 R125, RZ, RZ, R66 ;  /* 0x000000ffff7d7224 */ /* 0x000fc400078e0042 */
[C---:B------:R-:W-:Y:S01]  /*5ba0*/  HMMA.16816.F32 R48, R4.reuse, R34, R172 ;  /* 0x000000220430723c */ /* 0x040fe200000018ac */
[----:B------:R-:W-:Y:S02]  /*5bb0*/  IMAD.MOV.U32 R124, RZ, RZ, R67 ;  /* 0x000000ffff7c7224 */ /* 0x000fe400078e0043 */
[----:B----4-:R-:W-:Y:S01]  /*5bc0*/  FFMA.FTZ R2, R176, c[0x0][0x2d0], -R8 ;  /* 0x0000b400b0027a23 */ /* 0x010fe20000010808 */
[----:B------:R-:W-:Y:S01]  /*5bd0*/  MOV R150, R142 ;  /* 0x0000008e00967202 */ /* 0x000fe20000000f00 */
[----:B------:R-:W-:Y:S01]  /*5be0*/  IMAD.MOV.U32 R155, RZ, RZ, R151 ;  /* 0x000000ffff9b7224 */ /* 0x000fe200078e0097 */
[----:B------:R-:W-:Y:S01]  /*5bf0*/  MOV R110, R147 ;  /* 0x00000093006e7202 */ /* 0x000fe20000000f00 */
[----:B------:R4:W2:Y:S01]  /*5c00*/  MUFU.EX2 R9, R2 ;  /* 0x0000000200097308 */ /* 0x0008a20000000800 */
[----:B------:R-:W-:Y:S01]  /*5c10*/  IMAD.MOV.U32 R151, RZ, RZ, R143 ;  /* 0x000000ffff977224 */ /* 0x000fe200078e008f */
[----:B------:R-:W-:Y:S01]  /*5c20*/  MOV R142, R114 ;  /* 0x00000072008e7202 */ /* 0x000fe20000000f00 */
[----:B------:R-:W-:Y:S01]  /*5c30*/  IMAD.MOV.U32 R172, RZ, RZ, R99 ;  /* 0x000000ffffac7224 */ /* 0x000fe200078e0063 */
[----:B-1----:R-:W-:Y:S01]  /*5c40*/  MOV R173, R98 ;  /* 0x0000006200ad7202 */ /* 0x002fe20000000f00 */
        /* <DEDUP_REMOVED lines=8> */
[----:B------:R-:W1:Y:S01]  /*5cd0*/  LDSM.16.MT88.4 R16, [R208+0x1100] ;  /* 0x00110000d010783b */ /* 0x000e620000004200 */
[----:B------:R-:W-:-:S02]  /*5ce0*/  IMAD.MOV.U32 R111, RZ, RZ, R43 ;  /* 0x000000ffff6f7224 */ /* 0x000fc400078e002b */
[----:B----4-:R-:W-:Y:S01]  /*5cf0*/  FFMA.FTZ R2, R134, c[0x0][0x2d0], -R0 ;  /* 0x0000b40086027a23 */ /* 0x010fe20000010800 */
[----:B------:R-:W-:Y:S01]  /*5d00*/  MOV R114, R118 ;  /* 0x0000007600727202 */ /* 0x000fe20000000f00 */
[----:B------:R-:W-:Y:S01]  /*5d10*/  IMAD.MOV.U32 R143, RZ, RZ, R115 ;  /* 0x000000ffff8f7224 */ /* 0x000fe200078e0073 */
[----:B------:R-:W-:Y:S01]  /*5d20*/  MOV R154, R150 ;  /* 0x00000096009a7202 */ /* 0x000fe20000000f00 */
[----:B------:R4:W-:Y:S01]  /*5d30*/  MUFU.EX2 R252, R2 ;  /* 0x0000000200fc7308 */ /* 0x0009e20000000800 */
[----:B------:R-:W-:Y:S01]  /*5d40*/  IMAD.MOV.U32 R159, RZ, RZ, R155 ;  /* 0x000000ffff9f7224 */ /* 0x000fe200078e009b */
[----:B------:R-:W-:Y:S01]  /*5d50*/  MOV R148, R140 ;  /* 0x0000008c00947202 */ /* 0x000fe20000000f00 */
[----:B------:R-:W-:Y:S01]  /*5d60*/  IMAD.MOV.U32 R146, RZ, RZ, R94 ;  /* 0x000000ffff927224 */ /* 0x000fe200078e005e */
[C---:B------:R-:W-:Y:S01]  /*5d70*/  HMMA.16816.F32 R64, R4.reuse, R32, R168 ;  /* 0x000000200440723c */ /* 0x040fe200000018a8 */
[----:B------:R-:W-:Y:S01]  /*5d80*/  IMAD.MOV.U32 R153, RZ, RZ, R149 ;  /* 0x000000ffff997224 */ /* 0x000fe200078e0095 */
[----:B------:R-:W-:Y:S01]  /*5d90*/  MOV R176, R157 ;  /* 0x0000009d00b07202 */ /* 0x000fe20000000f00 */
[----:B------:R-:W1:Y:S04]  /*5da0*/  LDSM.16.MT88.4 R40, [R207+0x1100] ;  /* 0x00110000cf28783b */ /* 0x000e680000004200 */
[----:B------:R-:W1:Y:S01]  /*5db0*/  LDSM.16.MT88.4 R44, [R206+0x3100] ;  /* 0x00310000ce2c783b */ /* 0x000e620000004200 */
[----:B------:R-:W-:Y:S03]  /*5dc0*/  HMMA.16816.F32 R96, R4, R20, R196 ;  /* 0x000000140460723c */ /* 0x000fe600000018c4 */
[----:B------:R-:W-:Y:S01]  /*5dd0*/  LDSM.16.MT88.4 R36, [R205+0x3100] ;  /* 0x00310000cd24783b */ /* 0x000fe20000004200 */
[----:B----4-:R-:W-:-:S02]  /*5de0*/  FFMA.FTZ R2, R133, c[0x0][0x2d0], -R0 ;  /* 0x0000b40085027a23 */ /* 0x010fc40000010800 */
[----:B------:R-:W-:Y:S02]  /*5df0*/  IMAD.MOV.U32 R115, RZ, RZ, R119 ;  /* 0x000000ffff737224 */ /* 0x000fe400078e0077 */
[----:B------:R-:W-:Y:S01]  /*5e00*/  IMAD.MOV.U32 R118, RZ, RZ, R219 ;  /* 0x000000ffff767224 */ /* 0x000fe200078e00db */
[----:B------:R4:W1:Y:S01]  /*5e10*/  MUFU.EX2 R134, R2 ;  /* 0x0000000200867308 */ /* 0x0008620000000800 */
[----:B------:R-:W-:Y:S01]  /*5e20*/  MOV R119, R218 ;  /* 0x000000da00777202 */ /* 0x000fe20000000f00 */
[----:B------:R-:W-:Y:S01]  /*5e30*/  IMAD.MOV.U32 R155, RZ, RZ, R151 ;  /* 0x000000ffff9b7224 */ /* 0x000fe200078e0097 */
[----:B------:R-:W-:Y:S01]  /*5e40*/  HMMA.16816.F32 R92, R4, R22, R200 ;  /* 0x00000016045c723c */ /* 0x000fe200000018c8 */
[----:B------:R-:W-:Y:S01]  /*5e50*/  IMAD.MOV.U32 R149, RZ, RZ, R141 ;  /* 0x000000ffff957224 */ /* 0x000fe200078e008d */
[----:B------:R-:W-:Y:S01]  /*5e60*/  MOV R150, R142 ;  /* 0x0000008e00967202 */ /* 0x000fe20000000f00 */
[----:B------:R1:W5:Y:S01]  /*5e70*/  LDL.LU R219, [R1+0x84] ;  /* 0x0000840001db7983 */ /* 0x0003620000300800 */
[----:B------:R-:W-:-:S03]  /*5e80*/  MOV R140, R112 ;  /* 0x00000070008c7202 */ /* 0x000fc60000000f00 */
[----:B------:R-:W1:Y:S01]  /*5e90*/  LDSM.16.MT88.4 R32, [R208+0x3100] ;  /* 0x00310000d020783b */ /* 0x000e620000004200 */
[--C-:B----4-:R-:W-:Y:S01]  /*5ea0*/  FFMA.FTZ R2, R135, c[0x0][0x2d0], -R0.reuse ;  /* 0x0000b40087027a23 */ /* 0x110fe20000010800 */
[----:B------:R-:W-:Y:S01]  /*5eb0*/  HMMA.16816.F32 R104, R4, R12, R104 ;  /* 0x0000000c0468723c */ /* 0x000fe20000001868 */
[----:B------:R-:W-:Y:S01]  /*5ec0*/  IMAD.MOV.U32 R151, RZ, RZ, R143 ;  /* 0x000000ffff977224 */ /* 0x000fe200078e008f */
[----:B------:R-:W-:Y:S01]  /*5ed0*/  MOV R142, R114 ;  /* 0x00000072008e7202 */ /* 0x000fe20000000f00 */
[----:B------:R4:W-:Y:S01]  /*5ee0*/  MUFU.EX2 R133, R2 ;  /* 0x0000000200857308 */ /* 0x0009e20000000800 */
[----:B------:R-:W-:Y:S01]  /*5ef0*/  IMAD.MOV.U32 R141, RZ, RZ, R113 ;  /* 0x000000ffff8d7224 */ /* 0x000fe200078e0071 */
[----:B------:R1:W5:Y:S01]  /*5f00*/  LDL.LU R218, [R1+0x80] ;  /* 0x0000800001da7983 */ /* 0x0003620000300800 */
[----:B----4-:R-:W-:-:S05]  /*5f10*/  FFMA.FTZ R2, R164, c[0x0][0x2d0], -R0 ;  /* 0x0000b400a4027a23 */ /* 0x010fca0000010800 */
[----:B------:R-:W4:Y:S01]  /*5f20*/  MUFU.EX2 R11, R2 ;  /* 0x00000002000b7308 */ /* 0x000f220000000800 */
[----:B------:R-:W-:Y:S01]  /*5f30*/  HMMA.16816.F32 R100, R4, R14, R240 ;  /* 0x0000000e0464723c */ /* 0x000fe200000018f0 */
[----:B------:R-:W-:Y:S01]  /*5f40*/  IMAD.MOV.U32 R143, RZ, RZ, R115 ;  /* 0x000000ffff8f7224 */ /* 0x000fe200078e0073 */
[----:B------:R-:W-:Y:S01]  /*5f50*/  MOV R112, R116 ;  /* 0x0000007400707202 */ /* 0x000fe20000000f00 */
[----:B------:R-:W-:Y:S01]  /*5f60*/  IMAD.MOV.U32 R115, RZ, RZ, R119 ;  /* 0x000000ffff737224 */ /* 0x000fe200078e0077 */
[----:B------:R-:W-:Y:S01]  /*5f70*/  MOV R114, R118 ;  /* 0x0000007600727202 */ /* 0x000fe20000000f00 */
[----:B------:R-:W-:Y:S01]  /*5f80*/  IMAD.MOV.U32 R196, RZ, RZ, R140 ;  /* 0x000000ffffc47224 */ /* 0x000fe200078e008c */
[----:B------:R-:W-:Y:S01]  /*5f90*/  MOV R116, R217 ;  /* 0x000000d900747202 */ /* 0x000fe20000000f00 */
[----:B------:R-:W-:Y:S01]  /*5fa0*/  IMAD.MOV.U32 R135, RZ, RZ, R156 ;  /* 0x000000ffff877224 */ /* 0x000fe200078e009c */
[----:B------:R-:W-:Y:S01]  /*5fb0*/  F2FP.PACK_AB R4, R166, R172 ;  /* 0x000000aca604723e */ /* 0x000fe200000000ff */
[----:B------:R3:W5:Y:S01]  /*5fc0*/  LDL.LU R217, [R1+0x7c] ;  /* 0x00007c0001d97983 */ /* 0x0007620000300800 */
[----:B--2---:R-:W-:-:S02]  /*5fd0*/  F2FP.PACK_AB R6, R9, R173 ;  /* 0x000000ad0906723e */ /* 0x004fc400000000ff */
[----:B-1----:R-:W-:Y:S02]  /*5fe0*/  F2FP.PACK_AB R5, R134, R252 ;  /* 0x000000fc8605723e */ /* 0x002fe400000000ff */
[----:B----4-:R-:W-:Y:S01]  /*5ff0*/  F2FP.PACK_AB R7, R11, R133 ;  /* 0x000000850b07723e */ /* 0x010fe200000000ff */
        /* <DEDUP_REMOVED lines=27> */
[C---:B------:R-:W-:Y:S01]  /*61b0*/  HMMA.16816.F32 R136, R4.reuse, R28, R136 ;  /* 0x0000001c0488723c */ /* 0x040fe20000001888 */
[----:B------:R-:W-:Y:S07]  /*61c0*/  LDSM.16.MT88.4 R12, [R207+0x5100] ;  /* 0x00510000cf0c783b */ /* 0x000fee0000004200 */
[C---:B------:R-:W-:Y:S01]  /*61d0*/  HMMA.16816.F32 R108, R4.reuse, R30, R108 ;  /* 0x0000001e046c723c */ /* 0x040fe2000000186c */
[----:B------:R-:W-:Y:S07]  /*61e0*/  LDSM.16.MT88.4 R28, [R207+0x3100] ;  /* 0x00310000cf1c783b */ /* 0x000fee0000004200 */
[----:B------:R-:W-:Y:S01]  /*61f0*/  HMMA.16816.F32 R152, R4, R16, R232 ;  /* 0x000000100498723c */ /* 0x000fe200000018e8 */
[----:B---3--:R-:W-:-:S02]  /*6200*/  IMAD.MOV.U32 R113, RZ, RZ, R117 ;  /* 0x000000ffff717224 */ /* 0x008fc400078e0075 */
[----:B------:R-:W-:Y:S02]  /*6210*/  IMAD.MOV.U32 R117, RZ, RZ, R216 ;  /* 0x000000ffff757224 */ /* 0x000fe400078e00d8 */
[----:B------:R1:W5:Y:S01]  /*6220*/  LDL.LU R216, [R1+0x78] ;  /* 0x0000780001d87983 */ /* 0x0003620000300800 */
[----:B------:R-:W-:-:S03]  /*6230*/  MOV R167, R113 ;  /* 0x0000007100a77202 */ /* 0x000fc60000000f00 */
[----:B------:R1:W5:Y:S01]  /*6240*/  LDL.LU R215, [R1+0x74] ;  /* 0x0000740001d77983 */ /* 0x0003620000300800 */
[----:B------:R-:W-:Y:S03]  /*6250*/  HMMA.16816.F32 R112, R4, R26, R236 ;  /* 0x0000001a0470723c */ /* 0x000fe600000018ec */
[----:B------:R1:W5:Y:S04]  /*6260*/  LDL.LU R214, [R1+0x70] ;  /* 0x0000700001d67983 */ /* 0x0003680000300800 */
[----:B------:R1:W5:Y:S01]  /*6270*/  LDL.LU R213, [R1+0x6c] ;  /* 0x00006c0001d57983 */ /* 0x0003620000300800 */
[----:B------:R-:W-:Y:S01]  /*6280*/  MOV R239, R176 ;  /* 0x000000b000ef7202 */ /* 0x000fe20000000f00 */
[----:B------:R-:W-:-:S02]  /*6290*/  IMAD.MOV.U32 R238, RZ, RZ, R135 ;  /* 0x000000ffffee7224 */ /* 0x000fc400078e0087 */
[----:B------:R1:W5:Y:S01]  /*62a0*/  LDL.LU R212, [R1+0x68] ;  /* 0x0000680001d47983 */ /* 0x0003620000300800 */
[----:B------:R-:W-:Y:S01]  /*62b0*/  IMAD.MOV.U32 R176, RZ, RZ, R209 ;  /* 0x000000ffffb07224 */ /* 0x000fe200078e00d1 */
[----:B------:R-:W-:Y:S02]  /*62c0*/  MOV R135, R204 ;  /* 0x000000cc00877202 */ /* 0x000fe40000000f00 */
[----:B------:R1:W5:Y:S04]  /*62d0*/  LDL.LU R211, [R1+0x64] ;  /* 0x0000640001d37983 */ /* 0x0003680000300800 */
[----:B------:R1:W5:Y:S04]  /*62e0*/  LDL.LU R210, [R1+0x60] ;  /* 0x0000600001d27983 */ /* 0x0003680000300800 */
[----:B------:R1:W5:Y:S04]  /*62f0*/  LDL.LU R209, [R1+0x5c] ;  /* 0x00005c0001d17983 */ /* 0x0003680000300800 */
[----:B------:R1:W5:Y:S01]  /*6300*/  LDL.LU R204, [R1+0x58] ;  /* 0x0000580001cc7983 */ /* 0x0003620000300800 */
[----:B------:R-:W-:-:S02]  /*6310*/  MOV R143, R117 ;  /* 0x00000075008f7202 */ /* 0x000fc40000000f00 */
[C---:B------:R-:W-:Y:S01]  /*6320*/  HMMA.16816.F32 R116, R4.reuse, R18, R192 ;  /* 0x000000120474723c */ /* 0x040fe200000018c0 */
[----:B------:R-:W2:Y:S04]  /*6330*/  LDSM.16.MT88.4 R24, [R205+0x5100] ;  /* 0x00510000cd18783b */ /* 0x000ea80000004200 */
[----:B------:R-:W3:Y:S01]  /*6340*/  LDSM.16.MT88.4 R16, [R208+0x5100] ;  /* 0x00510000d010783b */ /* 0x000ee20000004200 */
[----:B------:R-:W-:Y:S01]  /*6350*/  IMAD.MOV.U32 R236, RZ, RZ, R20 ;  /* 0x000000ffffec7224 */ /* 0x000fe200078e0014 */
[----:B------:R-:W-:Y:S01]  /*6360*/  MOV R237, R21 ;  /* 0x0000001500ed7202 */ /* 0x000fe20000000f00 */
[----:B------:R-:W-:Y:S01]  /*6370*/  IMAD.MOV.U32 R240, RZ, RZ, R127 ;  /* 0x000000fffff07224 */ /* 0x000fe200078e007f */
[----:B------:R-:W-:Y:S01]  /*6380*/  MOV R241, R126 ;  /* 0x0000007e00f17202 */ /* 0x000fe20000000f00 */
[----:B------:R-:W-:Y:S01]  /*6390*/  IMAD.MOV.U32 R242, RZ, RZ, R125 ;  /* 0x000000fffff27224 */ /* 0x000fe200078e007d */
[----:B------:R-:W-:Y:S01]  /*63a0*/  MOV R243, R124 ;  /* 0x0000007c00f37202 */ /* 0x000fe20000000f00 */
[C---:B------:R-:W-:Y:S01]  /*63b0*/  HMMA.16816.F32 R160, R4.reuse, R40, R248 ;  /* 0x0000002804a0723c */ /* 0x040fe200000018f8 */
[----:B------:R-:W-:Y:S07]  /*63c0*/  LDSM.16.MT88.4 R20, [R206+0x5100] ;  /* 0x00510000ce14783b */ /* 0x000fee0000004200 */
[C---:B------:R-:W-:Y:S08]  /*63d0*/  HMMA.16816.F32 R120, R4.reuse, R42, R120 ;  /* 0x0000002a0478723c */ /* 0x040ff00000001878 */
[C---:B------:R-:W-:Y:S08]  /*63e0*/  HMMA.16816.F32 R40, R4.reuse, R46, R236 ;  /* 0x0000002e0428723c */ /* 0x040ff000000018ec */
[C---:B------:R-:W-:Y:S08]  /*63f0*/  HMMA.16816.F32 R192, R4.reuse, R32, R240 ;  /* 0x0000002004c0723c */ /* 0x040ff000000018f0 */
[C---:B------:R-:W-:Y:S08]  /*6400*/  HMMA.16816.F32 R124, R4.reuse, R36, R244 ;  /* 0x00000024047c723c */ /* 0x040ff000000018f4 */
[C---:B------:R-:W-:Y:S01]  /*6410*/  HMMA.16816.F32 R168, R4.reuse, R38, R168 ;  /* 0x0000002604a8723c */ /* 0x040fe200000018a8 */
[----:B------:R-:W4:Y:S07]  /*6420*/  LDSM.16.MT88.4 R36, [R205+0x7100] ;  /* 0x00710000cd24783b */ /* 0x000f2e0000004200 */
[----:B------:R-:W-:Y:S01]  /*6430*/  HMMA.16816.F32 R188, R4, R34, R188 ;  /* 0x0000002204bc723c */ /* 0x000fe200000018bc */
[----:B------:R-:W-:Y:S01]  /*6440*/  IMAD.MOV.U32 R203, RZ, RZ, R2 ;  /* 0x000000ffffcb7224 */ /* 0x000fe200078e0002 */
[----:B------:R-:W-:-:S02]  /*6450*/  MOV R47, R40 ;  /* 0x00000028002f7202 */ /* 0x000fc40000000f00 */
[----:B------:R-:W-:Y:S01]  /*6460*/  MOV R2, R135 ;  /* 0x0000008700027202 */ /* 0x000fe20000000f00 */
[----:B------:R-:W-:Y:S01]  /*6470*/  IMAD.MOV.U32 R135, RZ, RZ, R193 ;  /* 0x000000ffff877224 */ /* 0x000fe200078e00c1 */
[----:B------:R-:W-:Y:S02]  /*6480*/  MOV R40, R192 ;  /* 0x000000c000287202 */ /* 0x000fe40000000f00 */
[C---:B------:R-:W-:Y:S07]  /*6490*/  HMMA.16816.F32 R196, R4.reuse, R44, R196 ;  /* 0x0000002c04c4723c */ /* 0x040fee00000018c4 */
[----:B------:R-:W-:Y:S01]  /*64a0*/  MOV R45, R42 ;  /* 0x0000002a002d7202 */ /* 0x000fe20000000f00 */
[----:B------:R-:W-:Y:S01]  /*64b0*/  IMAD.MOV.U32 R44, RZ, RZ, R43 ;  /* 0x000000ffff2c7224 */ /* 0x000fe200078e002b */
[----:B------:R-:W-:Y:S01]  /*64c0*/  MOV R43, R194 ;  /* 0x000000c2002b7202 */ /* 0x000fe20000000f00 */
[----:B------:R-:W-:Y:S01]  /*64d0*/  IMAD.MOV.U32 R42, RZ, RZ, R195 ;  /* 0x000000ffff2a7224 */ /* 0x000fe200078e00c3 */
[C---:B--2---:R-:W-:Y:S05]  /*64e0*/  HMMA.16816.F32 R232, R4.reuse, R26, R84 ;  /* 0x0000001a04e8723c */ /* 0x044fea0000001854 */
[----:B------:R-:W-:Y:S01]  /*64f0*/  IMAD.MOV.U32 R35, RZ, RZ, R188 ;  /* 0x000000ffff237224 */ /* 0x000fe200078e00bc */
[----:B------:R-:W-:Y:S01]  /*6500*/  MOV R34, R189 ;  /* 0x000000bd00227202 */ /* 0x000fe20000000f00 */
[----:B------:R-:W-:Y:S01]  /*6510*/  IMAD.MOV.U32 R33, RZ, RZ, R190 ;  /* 0x000000ffff217224 */ /* 0x000fe200078e00be */
[----:B------:R-:W-:Y:S01]  /*6520*/  MOV R32, R191 ;  /* 0x000000bf00207202 */ /* 0x000fe20000000f00 */
[C---:B------:R-:W-:Y:S08]  /*6530*/  HMMA.16816.F32 R248, R4.reuse, R28, R184 ;  /* 0x0000001c04f8723c */ /* 0x040ff000000018b8 */
[C---:B---3--:R-:W-:Y:S08]  /*6540*/  HMMA.16816.F32 R84, R4.reuse, R16, R76 ;  /* 0x000000100454723c */ /* 0x048ff0000000184c */
[C---:B------:R-:W-:Y:S01]  /*6550*/  HMMA.16816.F32 R192, R4.reuse, R18, R72 ;  /* 0x0000001204c0723c */ /* 0x040fe20000001848 */
[----:B------:R-:W2:Y:S07]  /*6560*/  LDSM.16.MT88.4 R16, [R208+0x7100] ;  /* 0x00710000d010783b */ /* 0x000eae0000004200 */
[----:B------:R-:W-:Y:S01]  /*6570*/  HMMA.16816.F32 R188, R4, R12, R68 ;  /* 0x0000000c04bc723c */ /* 0x000fe20000001844 */
[----:B------:R-:W-:-:S07]  /*6580*/  MOV R28, R2 ;  /* 0x00000002001c7202 */ /* 0x000fce0000000f00 */
[----:B------:R-:W-:Y:S01]  /*6590*/  HMMA.16816.F32 R184, R4, R14, R56 ;  /* 0x0000000e04b8723c */ /* 0x000fe20000001838 */
[----:B------:R-:W3:Y:S01]  /*65a0*/  LDSM.16.MT88.4 R12, [R207+0x7100] ;  /* 0x00710000cf0c783b */ /* 0x000ee20000004200 */
[----:B------:R-:W-:-:S06]  /*65b0*/  FFMA.FTZ R2, R177, c[0x0][0x2d0], -R8 ;  /* 0x0000b400b1027a23 */ /* 0x000fcc0000010808 */
[C---:B------:R-:W-:Y:S01]  /*65c0*/  HMMA.16816.F32 R244, R4.reuse, R30, R180 ;  /* 0x0000001e04f4723c */ /* 0x040fe200000018b4 */
[----:B------:R1:W1:Y:S06]  /*65d0*/  MUFU.EX2 R75, R2 ;  /* 0x00000002004b7308 */ /* 0x00026c0000000800 */
[----:B------:R-:W-:Y:S01]  /*65e0*/  MOV R182, R179 ;  /* 0x000000b300b67202 */ /* 0x000fe20000000f00 */
[----:B------:R-:W-:Y:S01]  /*65f0*/  HMMA.16816.F32 R240, R4, R24, R128 ;  /* 0x0000001804f0723c */ /* 0x000fe20000001880 */
[----:B------:R-:W2:Y:S01]  /*6600*/  LDSM.16.MT88.4 R24, [R206+0x7100] ;  /* 0x00710000ce18783b */ /* 0x000ea20000004200 */
[----:B------:R-:W-:-:S02]  /*6610*/  IMAD.MOV.U32 R183, RZ, RZ, R178 ;  /* 0x000000ffffb77224 */ /* 0x000fc400078e00b2 */
[----:B------:R-:W-:Y:S02]  /*6620*/  IMAD.MOV.U32 R29, RZ, RZ, R176 ;  /* 0x000000ffff1d7224 */ /* 0x000fe400078e00b0 */
[----:B-1----:R-:W-:Y:S02]  /*6630*/  FFMA.FTZ R2, R182, c[0x0][0x2d0], -R8 ;  /* 0x0000b400b6027a23 */ /* 0x002fe40000010808 */
[----:B----4-:R-:W-:Y:S02]  /*6640*/  HMMA.16816.F32 R176, R4, R36, R60 ;  /* 0x0000002404b0723c */ /* 0x010fe4000000183c */
[----:B------:R1:W4:Y:S01]  /*6650*/  MUFU.EX2 R37, R2 ;  /* 0x0000000200257308 */ /* 0x0003220000000800 */
[----:B------:R-:W-:Y:S02]  /*6660*/  IMAD.MOV.U32 R46, RZ, RZ, R41 ;  /* 0x000000ffff2e7224 */ /* 0x000fe400078e0029 */
[----:B------:R-:W-:Y:S01]  /*6670*/  IMAD.MOV.U32 R41, RZ, RZ, R203 ;  /* 0x000000ffff297224 */ /* 0x000fe200078e00cb */
[----:B------:R-:W-:Y:S01]  /*6680*/  MOV R130, R28 ;  /* 0x0000001c00827202 */ /* 0x000fe20000000f00 */
[----:B------:R-:W-:-:S02]  /*6690*/  IMAD.MOV.U32 R181, RZ, RZ, R164 ;  /* 0x000000ffffb57224 */ /* 0x000fc400078e00a4 */
[----:B-1----:R-:W-:-:S04]  /*66a0*/  FFMA.FTZ R2, R183, c[0x0][0x2d0], -R8 ;  /* 0x0000b400b7027a23 */ /* 0x002fc80000010808 */
[----:B------:R1:W1:Y:S01]  /*66b0*/  MUFU.EX2 R36, R2 ;  /* 0x0000000200247308 */ /* 0x0002620000000800 */
[----:B------:R-:W-:Y:S01]  /*66c0*/  MOV R183, R135 ;  /* 0x0000008700b77202 */ /* 0x000fe20000000f00 */
[----:B------:R-:W-:Y:S01]  /*66d0*/  IMAD.MOV.U32 R182, RZ, RZ, R174 ;  /* 0x000000ffffb67224 */ /* 0x000fe200078e00ae */
[----:B------:R-:W-:Y:S01]  /*66e0*/  MOV R180, R41 ;  /* 0x0000002900b47202 */ /* 0x000fe20000000f00 */
[----:B------:R-:W-:Y:S01]  /*66f0*/  IMAD.MOV.U32 R164, RZ, RZ, R175 ;  /* 0x000000ffffa47224 */ /* 0x000fe200078e00af */
[----:B------:R-:W-:Y:S01]  /*6700*/  MOV R41, R173 ;  /* 0x000000ad00297202 */ /* 0x000fe20000000f00 */
[----:B------:R-:W-:Y:S01]  /*6710*/  IMAD.MOV.U32 R174, RZ, RZ, R158 ;  /* 0x000000ffffae7224 */ /* 0x000fe200078e009e */
[----:B------:R-:W-:Y:S02]  /*6720*/  MOV R173, R156 ;  /* 0x0000009c00ad7202 */ /* 0x000fe40000000f00 */
[----:B------:R-:W-:Y:S01]  /*6730*/  MOV R175, R159 ;  /* 0x0000009f00af7202 */ /* 0x000fe20000000f00 */
[----:B-1----:R-:W-:Y:S01]  /*6740*/  FFMA.FTZ R2, R167, c[0x0][0x2d0], -R8 ;  /* 0x0000b400a7027a23 */ /* 0x002fe20000010808 */
[----:B------:R-:W-:Y:S01]  /*6750*/  MOV R156, R148 ;  /* 0x00000094009c7202 */ /* 0x000fe20000000f00 */
[----:B------:R-:W-:-:S02]  /*6760*/  IMAD.MOV.U32 R167, RZ, RZ, R165 ;  /* 0x000000ffffa77224 */ /* 0x000fc400078e00a5 */
[----:B------:R1:W1:Y:S01]  /*6770*/  MUFU.EX2 R135, R2 ;  /* 0x0000000200877308 */ /* 0x0002620000000800 */
[----:B------:R-:W-:Y:S01]  /*6780*/  MOV R158, R150 ;  /* 0x00000096009e7202 */ /* 0x000fe20000000f00 */
[----:B------:R-:W-:Y:S01]  /*6790*/  IMAD.MOV.U32 R159, RZ, RZ, R140 ;  /* 0x000000ffff9f7224 */ /* 0x000fe200078e008c */
[----:B------:R-:W-:Y:S01]  /*67a0*/  MOV R148, R143 ;  /* 0x0000008f00947202 */ /* 0x000fe20000000f00 */
[----:B------:R-:W-:Y:S01]  /*67b0*/  IMAD.MOV.U32 R165, RZ, RZ, R142 ;  /* 0x000000ffffa57224 */ /* 0x000fe200078e008e */
[----:B------:R-:W-:Y:S01]  /*67c0*/  HMMA.16816.F32 R236, R4, R20, R88 ;  /* 0x0000001404ec723c */ /* 0x000fe20000001858 */
[----:B------:R-:W-:Y:S01]  /*67d0*/  IMAD.MOV.U32 R73, RZ, RZ, R182 ;  /* 0x000000ffff497224 */ /* 0x000fe200078e00b6 */
[----:B------:R-:W-:Y:S02]  /*67e0*/  MOV R182, R158 ;  /* 0x0000009e00b67202 */ /* 0x000fe40000000f00 */
[----:B------:R-:W-:Y:S01]  /*67f0*/  MOV R150, R141 ;  /* 0x0000008d00967202 */ /* 0x000fe20000000f00 */
[----:B------:R-:W-:Y:S01]  /*6800*/  IMAD.MOV.U32 R63, RZ, RZ, R75 ;  /* 0x000000ffff3f7224 */ /* 0x000fe200078e004b */
[----:B------:R-:W2:Y:S01]  /*6810*/  LDSM.16.MT88.4 R140, [R205+0x1900] ;  /* 0x00190000cd8c783b */ /* 0x000ea20000004200 */
[----:B-1----:R-:W-:-:S02]  /*6820*/  FFMA.FTZ R2, R157, c[0x0][0x2d0], -R0 ;  /* 0x0000b4009d027a23 */ /* 0x002fc40000010800 */
[----:B------:R-:W-:Y:S01]  /*6830*/  IMAD.MOV.U32 R157, RZ, RZ, R149 ;  /* 0x000000ffff9d7224 */ /* 0x000fe200078e0095 */
[----:B------:R-:W-:Y:S01]  /*6840*/  HMMA.16816.F32 R200, R4, R22, R80 ;  /* 0x0000001604c8723c */ /* 0x000fe20000001850 */
[----:B------:R-:W-:Y:S01]  /*6850*/  IMAD.MOV.U32 R149, RZ, RZ, R10 ;  /* 0x000000ffff957224 */ /* 0x000fe200078e000a */
[----:B------:R-:W-:Y:S01]  /*6860*/  MOV R89, R34 ;  /* 0x0000002200597202 */ /* 0x000fe20000000f00 */
        /* <DEDUP_REMOVED lines=12> */
[----:B-1----:R-:W-:Y:S01]  /*6930*/  FFMA.FTZ R2, R130, c[0x0][0x2d0], -R0 ;  /* 0x0000b40082027a23 */ /* 0x002fe20000010800 */
        /* <DEDUP_REMOVED lines=12> */
[----:B--2---:R-:W-:Y:S01]  /*6a00*/  HMMA.16816.F32 R172, R4, R16, R96 ;  /* 0x0000001004ac723c */ /* 0x004fe20000001860 */
[----:B------:R-:W-:Y:S01]  /*6a10*/  IMAD.MOV.U32 R128, RZ, RZ, R43 ;  /* 0x000000ffff807224 */ /* 0x000fe200078e002b */
[----:B------:R-:W-:Y:S01]  /*6a20*/  MOV R129, R42 ;  /* 0x0000002a00817202 */ /* 0x000fe20000000f00 */
[----:B------:R-:W-:-:S02]  /*6a30*/  IMAD.MOV.U32 R81, RZ, RZ, R167 ;  /* 0x000000ffff517224 */ /* 0x000fc400078e00a7 */
[----:B-1----:R-:W-:Y:S01]  /*6a40*/  FFMA.FTZ R2, R73, c[0x0][0x2d0], -R0 ;  /* 0x0000b40049027a23 */ /* 0x002fe20000010800 */
        /* <DEDUP_REMOVED lines=10> */
[----:B------:R-:W-:Y:S01]  /*6af0*/  LDSM.16.MT88.4 R148, [R206+0x1900] ;  /* 0x00190000ce94783b */ /* 0x000fe20000004200 */
[C---:B---3--:R-:W-:Y:S01]  /*6b00*/  HMMA.16816.F32 R16, R4.reuse, R14, R100 ;  /* 0x0000000e0410723c */ /* 0x048fe20000001864 */
[----:B------:R-:W-:Y:S01]  /*6b10*/  IMAD.MOV.U32 R131, RZ, RZ, R180 ;  /* 0x000000ffff837224 */ /* 0x000fe200078e00b4 */
[----:B------:R-:W-:Y:S01]  /*6b20*/  MOV R180, R156 ;  /* 0x0000009c00b47202 */ /* 0x000fe20000000f00 */
[----:B------:R-:W-:Y:S01]  /*6b30*/  FFMA.FTZ R0, R74, c[0x0][0x2d0], -R0 ;  /* 0x0000b4004a007a23 */ /* 0x000fe20000010800 */
[----:B------:R-:W-:Y:S03]  /*6b40*/  LDSM.16.MT88.4 R156, [R208+0x1900] ;  /* 0x00190000d09c783b */ /* 0x000fe60000004200 */
[----:B------:R-:W-:Y:S01]  /*6b50*/  MOV R102, R63 ;  /* 0x0000003f00667202 */ /* 0x000fe20000000f00 */
[----:B------:R-:W-:Y:S01]  /*6b60*/  IMAD.MOV.U32 R63, RZ, RZ, R56 ;  /* 0x000000ffff3f7224 */ /* 0x000fe200078e0038 */
[C---:B------:R-:W-:Y:S01]  /*6b70*/  HMMA.16816.F32 R28, R4.reuse, R24, R64 ;  /* 0x00000018041c723c */ /* 0x040fe20000001840 */
[----:B------:R-:W1:Y:S01]  /*6b80*/  LDSM.16.MT88.4 R56, [R208+0x3900] ;  /* 0x00390000d038783b */ /* 0x000e620000004200 */
[----:B------:R-:W-:Y:S01]  /*6b90*/  IMAD.MOV.U32 R70, RZ, RZ, R81 ;  /* 0x000000ffff467224 */ /* 0x000fe200078e0051 */
[----:B------:R-:W-:Y:S01]  /*6ba0*/  MOV R74, R42 ;  /* 0x0000002a004a7202 */ /* 0x000fe20000000f00 */
[----:B------:R-:W-:Y:S01]  /*6bb0*/  IMAD.MOV.U32 R75, RZ, RZ, R43 ;  /* 0x000000ffff4b7224 */ /* 0x000fe200078e002b */
[----:B------:R-:W-:Y:S01]  /*6bc0*/  MOV R80, R40 ;  /* 0x0000002800507202 */ /* 0x000fe20000000f00 */
[----:B------:R-:W-:Y:S01]  /*6bd0*/  IMAD.MOV.U32 R81, RZ, RZ, R41 ;  /* 0x000000ffff517224 */ /* 0x000fe200078e0029 */
[----:B------:R-:W-:Y:S01]  /*6be0*/  LDSM.16.MT88.4 R64, [R207+0x3900] ;  /* 0x00390000cf40783b */ /* 0x000fe20000004200 */
[C---:B------:R-:W-:Y:S03]  /*6bf0*/  HMMA.16816.F32 R24, R4.reuse, R26, R48 ;  /* 0x0000001a0418723c */ /* 0x040fe60000001830 */
[----:B------:R-:W2:Y:S01]  /*6c00*/  LDSM.16.MT88.4 R40, [R205+0x3900] ;  /* 0x00390000cd28783b */ /* 0x000ea20000004200 */
[----:B------:R3:W-:Y:S03]  /*6c10*/  MUFU.EX2 R8, R2 ;  /* 0x0000000200087308 */ /* 0x0007e60000000800 */
[----:B------:R-:W1:Y:S01]  /*6c20*/  LDSM.16.MT88.4 R48, [R206+0x3900] ;  /* 0x00390000ce30783b */ /* 0x000e620000004200 */
[C---:B------:R-:W-:Y:S01]  /*6c30*/  HMMA.16816.F32 R20, R4.reuse, R38, R52 ;  /* 0x000000260414723c */ /* 0x040fe20000001834 */
[----:B------:R-:W-:Y:S01]  /*6c40*/  MOV R79, R164 ;  /* 0x000000a4004f7202 */ /* 0x000fe20000000f00 */
[----:B------:R-:W-:Y:S01]  /*6c50*/  IMAD.MOV.U32 R68, RZ, RZ, R181 ;  /* 0x000000ffff447224 */ /* 0x000fe200078e00b5 */
[----:B------:R-:W-:Y:S01]  /*6c60*/  MOV R69, R180 ;  /* 0x000000b400457202 */ /* 0x000fe20000000f00 */
[----:B------:R-:W3:Y:S01]  /*6c70*/  MUFU.EX2 R0, R0 ;  /* 0x0000000000007308 */ /* 0x000ee20000000800 */
[----:B------:R-:W1:Y:S03]  /*6c80*/  LDSM.16.MT88.4 R164, [R207+0x1900] ;  /* 0x00190000cfa4783b */ /* 0x000e660000004200 */
[----:B------:R-:W-:Y:S01]  /*6c90*/  HMMA.16816.F32 R180, R4, R12, R104 ;  /* 0x0000000c04b4723c */ /* 0x000fe20000001868 */
[----:B------:R-:W-:Y:S01]  /*6ca0*/  IMAD.MOV.U32 R54, RZ, RZ, R128 ;  /* 0x000000ffff367224 */ /* 0x000fe200078e0080 */
[----:B------:R-:W-:Y:S01]  /*6cb0*/  MOV R55, R129 ;  /* 0x0000008100377202 */ /* 0x000fe20000000f00 */
[----:B------:R-:W-:Y:S04]  /*6cc0*/  LDSM.16.MT88.4 R96, [R207+0x5900] ;  /* 0x00590000cf60783b */ /* 0x000fe80000004200 */
[----:B----4-:R-:W-:Y:S01]  /*6cd0*/  IMAD.MOV.U32 R6, RZ, RZ, R37 ;  /* 0x000000ffff067224 */ /* 0x010fe200078e0025 */
[----:B------:R-:W-:Y:S01]  /*6ce0*/  MOV R7, R36 ;  /* 0x0000002400077202 */ /* 0x000fe20000000f00 */
[----:B---3--:R-:W-:Y:S01]  /*6cf0*/  IMAD.MOV.U32 R2, RZ, RZ, R130 ;  /* 0x000000ffff027224 */ /* 0x008fe200078e0082 */
[----:B------:R-:W-:Y:S01]  /*6d00*/  MOV R13, R131 ;  /* 0x00000083000d7202 */ /* 0x000fe20000000f00 */
[----:B------:R-:W-:Y:S01]  /*6d10*/  IMAD.MOV.U32 R52, RZ, RZ, R82 ;  /* 0x000000ffff347224 */ /* 0x000fe200078e0052 */
[----:B------:R-:W-:-:S02]  /*6d20*/  F2FP.PACK_AB R128, R6, R102 ;  /* 0x000000660680723e */ /* 0x000fc400000000ff */
[----:B------:R-:W-:Y:S01]  /*6d30*/  MOV R53, R83 ;  /* 0x0000005300357202 */ /* 0x000fe20000000f00 */
[----:B------:R-:W-:Y:S01]  /*6d40*/  IMAD.MOV.U32 R93, RZ, RZ, R74 ;  /* 0x000000ffff5d7224 */ /* 0x000fe200078e004a */
[----:B------:R-:W-:Y:S02]  /*6d50*/  F2FP.PACK_AB R130, R135, R7 ;  /* 0x000000078782723e */ /* 0x000fe400000000ff */
[----:B------:R-:W-:Y:S01]  /*6d60*/  MOV R92, R75 ;  /* 0x0000004b005c7202 */ /* 0x000fe20000000f00 */
[----:B------:R-:W-:Y:S01]  /*6d70*/  IMAD.MOV.U32 R4, RZ, RZ, R62 ;  /* 0x000000ffff047224 */ /* 0x000fe200078e003e */
[----:B------:R-:W-:Y:S01]  /*6d80*/  F2FP.PACK_AB R129, R9, R10 ;  /* 0x0000000a0981723e */ /* 0x000fe200000000ff */
[----:B------:R-:W-:Y:S01]  /*6d90*/  IMAD.MOV.U32 R95, RZ, RZ, R72 ;  /* 0x000000ffff5f7224 */ /* 0x000fe200078e0048 */
[----:B------:R-:W-:Y:S02]  /*6da0*/  F2FP.PACK_AB R131, R0, R8 ;  /* 0x000000080083723e */ /* 0x000fe400000000ff */
[----:B------:R-:W-:Y:S01]  /*6db0*/  MOV R94, R73 ;  /* 0x00000049005e7202 */ /* 0x000fe20000000f00 */
[----:B------:R-:W-:Y:S01]  /*6dc0*/  IMAD.MOV.U32 R5, RZ, RZ, R92 ;  /* 0x000000ffff057224 */ /* 0x000fe200078e005c */
[----:B------:R-:W-:Y:S01]  /*6dd0*/  MOV R12, R81 ;  /* 0x00000051000c7202 */ /* 0x000fe20000000f00 */
[----:B------:R-:W-:Y:S01]  /*6de0*/  IMAD.MOV.U32 R103, RZ, RZ, R80 ;  /* 0x000000ffff677224 */ /* 0x000fe200078e0050 */
[----:B------:R-:W3:Y:S01]  /*6df0*/  LDSM.16.MT88.4 R72, [R205+0x5900] ;  /* 0x00590000cd48783b */ /* 0x000ee20000004200 */
[C---:B------:R-:W-:Y:S03]  /*6e00*/  HMMA.16816.F32 R136, R128.reuse, R140, R136 ;  /* 0x0000008c8088723c */ /* 0x040fe60000001888 */
[----:B------:R-:W4:Y:S04]  /*6e10*/  LDSM.16.MT88.4 R80, [R206+0x5900] ;  /* 0x00590000ce50783b */ /* 0x000f280000004200 */
[----:B------:R-:W-:Y:S01]  /*6e20*/  LDSM.16.MT88.4 R104, [R205+0x7900] ;  /* 0x00790000cd68783b */ /* 0x000fe20000004200 */
[C---:B------:R-:W-:Y:S07]  /*6e30*/  HMMA.16816.F32 R140, R128.reuse, R142, R108 ;  /* 0x0000008e808c723c */ /* 0x040fee000000186c */
[----:B------:R-:W-:Y:S01]  /*6e40*/  IMAD.MOV.U32 R108, RZ, RZ, R88 ;  /* 0x000000ffff6c7224 */ /* 0x000fe200078e0058 */
[----:B------:R-:W-:Y:S01]  /*6e50*/  MOV R109, R89 ;  /* 0x00000059006d7202 */ /* 0x000fe20000000f00 */
[----:B------:R-:W-:Y:S01]  /*6e60*/  IMAD.MOV.U32 R110, RZ, RZ, R90 ;  /* 0x000000ffff6e7224 */ /* 0x000fe200078e005a */
[----:B------:R-:W-:Y:S01]  /*6e70*/  MOV R111, R91 ;  /* 0x0000005b006f7202 */ /* 0x000fe20000000f00 */
[C---:B-1----:R-:W-:Y:S01]  /*6e80*/  HMMA.16816.F32 R52, R128.reuse, R56, R52 ;  /* 0x000000388034723c */ /* 0x042fe20000001834 */
[----:B------:R-:W1:Y:S07]  /*6e90*/  LDSM.16.MT88.4 R88, [R208+0x5900] ;  /* 0x00590000d058783b */ /* 0x000e6e0000004200 */
[C---:B------:R-:W-:Y:S07]  /*6ea0*/  HMMA.16816.F32 R56, R128.reuse, R58, R108 ;  /* 0x0000003a8038723c */ /* 0x040fee000000186c */
[----:B------:R-:W-:Y:S01]  /*6eb0*/  MOV R111, R13 ;  /* 0x0000000d006f7202 */ /* 0x000fe20000000f00 */
[----:B------:R-:W-:Y:S04]  /*6ec0*/  HMMA.16816.F32 R144, R128, R148, R144 ;  /* 0x000000948090723c */ /* 0x000fe80000001890 */
[----:B------:R-:W-:-:S04]  /*6ed0*/  FADD.FTZ R2, R2, R111 ;  /* 0x0000006f02027221 */ /* 0x000fc80000010000 */
[----:B------:R-:W-:Y:S01]  /*6ee0*/  HMMA.16816.F32 R152, R128, R156, R152 ;  /* 0x0000009c8098723c */ /* 0x000fe20000001898 */
[----:B------:R-:W-:-:S07]  /*6ef0*/  FADD.FTZ R5, R5, R2 ;  /* 0x0000000205057221 */ /* 0x000fce0000010000 */
[C---:B------:R-:W-:Y:S07]  /*6f00*/  HMMA.16816.F32 R148, R128.reuse, R150, R112 ;  /* 0x000000968094723c */ /* 0x040fee0000001870 */
[----:B------:R-:W-:Y:S01]  /*6f10*/  IMAD.MOV.U32 R112, RZ, RZ, R47 ;  /* 0x000000ffff707224 */ /* 0x000fe200078e002f */
[----:B------:R-:W-:Y:S01]  /*6f20*/  HMMA.16816.F32 R156, R128, R158, R116 ;  /* 0x0000009e809c723c */ /* 0x000fe20000001874 */
[----:B------:R-:W-:Y:S01]  /*6f30*/  MOV R113, R46 ;  /* 0x0000002e00717202 */ /* 0x000fe20000000f00 */
[----:B------:R-:W-:Y:S01]  /*6f40*/  IMAD.MOV.U32 R114, RZ, RZ, R45 ;  /* 0x000000ffff727224 */ /* 0x000fe200078e002d */
[----:B------:R-:W-:-:S04]  /*6f50*/  MOV R115, R44 ;  /* 0x0000002c00737202 */ /* 0x000fc80000000f00 */
[----:B------:R-:W-:Y:S01]  /*6f60*/  IMAD.MOV.U32 R116, RZ, RZ, R60 ;  /* 0x000000ffff747224 */ /* 0x000fe200078e003c */
[----:B--2---:R-:W-:Y:S01]  /*6f70*/  HMMA.16816.F32 R36, R128, R40, R124 ;  /* 0x000000288024723c */ /* 0x004fe2000000187c */
[----:B------:R-:W-:-:S06]  /*6f80*/  MOV R117, R63 ;  /* 0x0000003f00757202 */ /* 0x000fcc0000000f00 */
[----:B------:R-:W-:Y:S01]  /*6f90*/  MOV R126, R61 ;  /* 0x0000003d007e7202 */ /* 0x000fe20000000f00 */
[C---:B------:R-:W-:Y:S07]  /*6fa0*/  HMMA.16816.F32 R44, R128.reuse, R48, R196 ;  /* 0x00000030802c723c */ /* 0x040fee00000018c4 */
[----:B------:R-:W-:Y:S01]  /*6fb0*/  MOV R196, R93 ;  /* 0x0000005d00c47202 */ /* 0x000fe20000000f00 */
[----:B------:R-:W-:Y:S01]  /*6fc0*/  HMMA.16816.F32 R60, R128, R64, R248 ;  /* 0x00000040803c723c */ /* 0x000fe200000018f8 */
[----:B------:R-:W-:Y:S01]  /*6fd0*/  IMAD.MOV.U32 R197, RZ, RZ, R94 ;  /* 0x000000ffffc57224 */ /* 0x000fe200078e005e */
[----:B------:R-:W-:-:S05]  /*6fe0*/  MOV R198, R95 ;  /* 0x0000005f00c67202 */ /* 0x000fca0000000f00 */
[----:B------:R-:W-:Y:S01]  /*6ff0*/  MOV R251, R79 ;  /* 0x0000004f00fb7202 */ /* 0x000fe20000000f00 */
[----:B------:R-:W-:-:S04]  /*7000*/  FADD.FTZ R5, R197, R5 ;  /* 0x00000005c5057221 */ /* 0x000fc80000010000 */
[----:B------:R-:W-:-:S04]  /*7010*/  FADD.FTZ R2, R196, R251 ;  /* 0x000000fbc4027221 */ /* 0x000fc80000010000 */
[----:B------:R-:W-:Y:S02]  /*7020*/  FADD.FTZ R2, R198, R2 ;  /* 0x00000002c6027221 */ /* 0x000fe40000010000 */
[----:B------:R-:W-:Y:S01]  /*7030*/  FADD.FTZ R5, R116, R5 ;  /* 0x0000000574057221 */ /* 0x000fe20000010000 */
[C---:B------:R-:W-:Y:S01]  /*7040*/  HMMA.16816.F32 R160, R128.reuse, R164, R160 ;  /* 0x000000a480a0723c */ /* 0x040fe200000018a0 */
[----:B------:R-:W-:Y:S02]  /*7050*/  IMAD.MOV.U32 R118, RZ, RZ, R68 ;  /* 0x000000ffff767224 */ /* 0x000fe400078e0044 */
[----:B------:R-:W-:Y:S01]  /*7060*/  FADD.FTZ R4, R4, R2 ;  /* 0x0000000204047221 */ /* 0x000fe20000010000 */
[----:B------:R-:W-:Y:S01]  /*7070*/  MOV R119, R69 ;  /* 0x0000004500777202 */ /* 0x000fe20000000f00 */
[----:B------:R-:W-:Y:S01]  /*7080*/  IMAD.MOV.U32 R127, RZ, RZ, R12 ;  /* 0x000000ffff7f7224 */ /* 0x000fe200078e000c */
[----:B------:R-:W-:Y:S01]  /*7090*/  MOV R199, R71 ;  /* 0x0000004700c77202 */ /* 0x000fe20000000f00 */
[----:B------:R-:W-:Y:S01]  /*70a0*/  FADD.FTZ R2, R117, R5 ;  /* 0x0000000575027221 */ /* 0x000fe20000010000 */
[----:B------:R-:W-:Y:S01]  /*70b0*/  HMMA.16816.F32 R164, R128, R166, R120 ;  /* 0x000000a680a4723c */ /* 0x000fe20000001878 */
[----:B------:R-:W-:Y:S01]  /*70c0*/  LDSM.16.MT88.4 R120, [R208+0x7900] ;  /* 0x00790000d078783b */ /* 0x000fe20000004200 */
[----:B------:R-:W-:-:S03]  /*70d0*/  FADD.FTZ R4, R118, R4 ;  /* 0x0000000476047221 */ /* 0x000fc60000010000 */
[----:B------:R-:W-:Y:S03]  /*70e0*/  LDSM.16.MT88.4 R12, [R207+0x7900] ;  /* 0x00790000cf0c783b */ /* 0x000fe60000004200 */
[----:B------:R-:W-:Y:S01]  /*70f0*/  HMMA.16816.F32 R48, R128, R50, R112 ;  /* 0x000000328030723c */ /* 0x000fe20000001870 */
[----:B------:R-:W2:Y:S01]  /*7100*/  LDSM.16.MT88.4 R112, [R206+0x7900] ;  /* 0x00790000ce70783b */ /* 0x000ea20000004200 */
[----:B------:R-:W-:Y:S02]  /*7110*/  FADD.FTZ R2, R119, R2 ;  /* 0x0000000277027221 */ /* 0x000fe40000010000 */
[----:B------:R-:W-:-:S04]  /*7120*/  FADD.FTZ R4, R199, R4 ;  /* 0x00000004c7047221 */ /* 0x000fc80000010000 */
[----:B------:R-:W-:Y:S01]  /*7130*/  HMMA.16816.F32 R40, R128, R42, R168 ;  /* 0x0000002a8028723c */ /* 0x000fe200000018a8 */
[----:B------:R-:W-:-:S06]  /*7140*/  IMAD.MOV.U32 R124, RZ, RZ, R78 ;  /* 0x000000ffff7c7224 */ /* 0x000fcc00078e004e */
[----:B------:R-:W-:Y:S01]  /*7150*/  IMAD.MOV.U32 R168, RZ, RZ, R76 ;  /* 0x000000ffffa87224 */ /* 0x000fe200078e004c */
[----:B------:R-:W-:Y:S01]  /*7160*/  MOV R169, R77 ;  /* 0x0000004d00a97202 */ /* 0x000fe20000000f00 */
[----:B------:R-:W-:Y:S02]  /*7170*/  IMAD.MOV.U32 R125, RZ, RZ, R70 ;  /* 0x000000ffff7d7224 */ /* 0x000fe400078e0046 */
[----:B------:R-:W-:Y:S02]  /*7180*/  FADD.FTZ R2, R168, R2 ;  /* 0x00000002a8027221 */ /* 0x000fe40000010000 */
[----:B------:R-:W-:Y:S02]  /*7190*/  FADD.FTZ R4, R169, R4 ;  /* 0x00000004a9047221 */ /* 0x000fe40000010000 */
[----:B------:R-:W-:Y:S02]  /*71a0*/  FADD.FTZ R2, R124, R2 ;  /* 0x000000027c027221 */ /* 0x000fe40000010000 */
[----:B------:R-:W-:-:S02]  /*71b0*/  FADD.FTZ R4, R125, R4 ;  /* 0x000000047d047221 */ /* 0x000fc40000010000 */
[----:B------:R-:W-:Y:S02]  /*71c0*/  FADD.FTZ R2, R126, R2 ;  /* 0x000000027e027221 */ /* 0x000fe40000010000 */
[----:B------:R-:W-:Y:S01]  /*71d0*/  FADD.FTZ R4, R252, R4 ;  /* 0x00000004fc047221 */ /* 0x000fe20000010000 */
[----:B------:R-:W-:Y:S01]  /*71e0*/  MOV R170, R103 ;  /* 0x0000006700aa7202 */ /* 0x000fe20000000f00 */
[----:B------:R-:W-:Y:S02]  /*71f0*/  FADD.FTZ R2, R127, R2 ;  /* 0x000000027f027221 */ /* 0x000fe40000010000 */
[----:B------:R-:W-:Y:S01]  /*7200*/  FADD.FTZ R4, R134, R4 ;  /* 0x0000000486047221 */ /* 0x000fe20000010000 */
[----:B------:R-:W-:Y:S01]  /*7210*/  UIMAD.WIDE.U32 UR20, UR7, UR4, URZ ;  /* 0x00000004071472a5 */ /* 0x000fe2000f8e003f */
[----:B------:R-:W-:Y:S02]  /*7220*/  IMAD.MOV.U32 R171, RZ, RZ, R102 ;  /* 0x000000ffffab7224 */ /* 0x000fe400078e0066 */
[----:B------:R-:W-:-:S02]  /*7230*/  FADD.FTZ R2, R170, R2 ;  /* 0x00000002aa027221 */ /* 0x000fc40000010000 */
[----:B------:R-:W-:Y:S02]  /*7240*/  FADD.FTZ R5, R133, R4 ;  /* 0x0000000485057221 */ /* 0x000fe40000010000 */
[----:B------:R-:W-:Y:S01]  /*7250*/  FADD.FTZ R4, R171, R2 ;  /* 0x00000002ab047221 */ /* 0x000fe20000010000 */
[----:B------:R-:W-:Y:S01]  /*7260*/  PLOP3.LUT P0, PT, PT, PT, UP1, 0x40, 0x0 ;  /* 0x000000000000781c */ /* 0x000fe20003f0e818 */
[----:B------:R-:W-:Y:S01]  /*7270*/  FADD.FTZ R2, R11, R5 ;  /* 0x000000050b027221 */ /* 0x000fe20000010000 */
[----:B------:R-:W-:Y:S02]  /*7280*/  @UP2 UMOV UR17, UR21 ;  /* 0x0000001500112c82 */ /* 0x000fe40008000000 */
[----:B------:R-:W-:Y:S01]  /*7290*/  @UP2 USHF.R.U32.HI UR7, URZ, UR5, UR17 ;  /* 0x000000053f072299 */ /* 0x000fe20008011611 */
[----:B------:R-:W-:Y:S02]  /*72a0*/  FADD.FTZ R2, R10, R2 ;  /* 0x000000020a027221 */ /* 0x000fe40000010000 */
[----:B------:R-:W-:Y:S01]  /*72b0*/  FADD.FTZ R4, R6, R4 ;  /* 0x0000000406047221 */ /* 0x000fe20000010000 */
[----:B------:R-:W-:Y:S01]  /*72c0*/  UIADD3 UR4, UR6, UR7, URZ ;  /* 0x0000000706047290 */ /* 0x000fe2000fffe03f */
[----:B------:R-:W-:Y:S01]  /*72d0*/  FADD.FTZ R2, R9, R2 ;  /* 0x0000000209027221 */ /* 0x000fe20000010000 */
[----:B---3--:R-:W-:Y:S01]  /*72e0*/  HMMA.16816.F32 R68, R128, R72, R240 ;  /* 0x000000488044723c */ /* 0x008fe200000018f0 */
[----:B------:R-:W-:Y:S01]  /*72f0*/  ULDC UR7, c[0x0][0x328] ;  /* 0x0000ca0000077ab9 */ /* 0x000fe20000000800 */
[----:B------:R-:W-:Y:S01]  /*7300*/  FADD.FTZ R4, R7, R4 ;  /* 0x0000000407047221 */ /* 0x000fe20000010000 */
[----:B------:R-:W-:Y:S01]  /*7310*/  UIADD3 UR14, UR14, -0x2, URZ ;  /* 0xfffffffe0e0e7890 */ /* 0x000fe2000fffe03f */
[----:B------:R-:W-:Y:S01]  /*7320*/  FADD.FTZ R8, R8, R2 ;  /* 0x0000000208087221 */ /* 0x000fe20000010000 */
[----:B------:R-:W-:-:S03]  /*7330*/  UIADD3 UR7, UR4, UR7, URZ ;  /* 0x0000000704077290 */ /* 0x000fc6000fffe03f */
[----:B----4-:R-:W-:Y:S01]  /*7340*/  HMMA.16816.F32 R76, R128, R80, R236 ;  /* 0x00000050804c723c */ /* 0x010fe200000018ec */
[----:B------:R-:W-:Y:S02]  /*7350*/  FADD.FTZ R249, R135, R4 ;  /* 0x0000000487f97221 */ /* 0x000fe40000010000 */
[----:B------:R-:W-:-:S05]  /*7360*/  FADD.FTZ R250, R0, R8 ;  /* 0x0000000800fa7221 */ /* 0x000fca0000010000 */
[C---:B-1----:R-:W-:Y:S08]  /*7370*/  HMMA.16816.F32 R84, R128.reuse, R88, R84 ;  /* 0x000000588054723c */ /* 0x042ff00000001854 */
        /* <DEDUP_REMOVED lines=14> */
[----:B------:R-:W-:Y:S07]  /*7460*/  @P0 BRA `(.L_x_959) ;  /* 0x0000013000000947 */ /* 0x000fee0003800000 */
[----:B------:R-:W-:Y:S01]  /*7470*/  ISETP.LT.AND P0, PT, RZ, UR4, PT ;  /* 0x00000004ff007c0c */ /* 0x000fe2000bf01270 */
[----:B------:R-:W-:-:S02]  /*7480*/  UIADD3 UR17, UR4, -0x1, URZ ;  /* 0xffffffff04117890 */ /* 0x000fc4000fffe03f */
[----:B------:R-:W-:-:S10]  /*7490*/  ULDC UR6, c[0x0][0x32c] ;  /* 0x0000cb0000067ab9 */ /* 0x000fd40000000800 */
        /* <DEDUP_REMOVED lines=8> */
.L_x_960:
[----:B------:R-:W-:Y:S02]  /*7520*/  UISETP.NE.AND UP0, UPT, UR6, 0x1, UPT ;  /* 0x000000010600788c */ /* 0x000fe4000bf05270 */
[----:B------:R-:W-:Y:S02]  /*7530*/  ULDC.64 UR4, c[0x0][0x330] ;  /* 0x0000cc0000047ab9 */ /* 0x000fe40000000a00 */
[----:B------:R-:W-:-:S07]  /*7540*/  UIMAD.WIDE.U32 UR20, UR17, UR4, URZ ;  /* 0x00000004111472a5 */ /* 0x000fce000f8e003f */
[----:B------:R-:W-:Y:S02]  /*7550*/  @UP0 USHF.R.U32.HI UR17, URZ, UR5, UR21 ;  /* 0x000000053f110299 */ /* 0x000fe40008011615 */
.L_x_961:
[----:B------:R-:W-:Y:S02]  /*7560*/  ULDC UR4, c[0x0][0x32c] ;  /* 0x0000cb0000047ab9 */ /* 0x000fe40000000800 */
[----:B------:R-:W-:-:S04]  /*7570*/  UIMAD UR4, UR17, UR6, UR4 ;  /* 0x00000006110472a4 */ /* 0x000fc8000f8e0204 */
[----:B------:R-:W-:-:S04]  /*7580*/  UISETP.LT.AND UP0, UPT, UR7, UR4, UPT ;  /* 0x000000040700728c */ /* 0x000fc8000bf01270 */
[----:B------:R-:W-:-:S04]  /*7590*/  USEL UR7, UR7, UR4, UP0 ;  /* 0x0000000407077287 */ /* 0x000fc80008000000 */
.L_x_959:
        /* <DEDUP_REMOVED lines=8> */
[----:B------:R-:W2:Y:S04]  /*7620*/  LDL.64 R10, [R1+0x48] ;  /* 0x00004800010a7983 */ /* 0x000ea80000100a00 */
[----:B------:R-:W3:Y:S04]  /*7630*/  LDL R0, [R1+0x2c] ;  /* 0x00002c0001007983 */ /* 0x000ee80000100800 */
[----:B------:R-:W4:Y:S04]  /*7640*/  LDL.64 R8, [R1+0x38] ;  /* 0x0000380001087983 */ /* 0x000f280000100a00 */
[----:B------:R-:W4:Y:S04]  /*7650*/  LDL.64 R6, [R1+0x40] ;  /* 0x0000400001067983 */ /* 0x000f280000100a00 */
[----:B------:R-:W4:Y:S01]  /*7660*/  LDL.64 R4, [R1+0x30] ;  /* 0x0000300001047983 */ /* 0x000f220000100a00 */
[----:B------:R-:W-:Y:S01]  /*7670*/  PLOP3.LUT P0, PT, PT, PT, UP2, 0x80, 0x0 ;  /* 0x000000000000781c */ /* 0x000fe20003f0f028 */
[----:B------:R-:W-:Y:S01]  /*7680*/  IMAD.MOV.U32 R134, RZ, RZ, R3 ;  /* 0x000000ffff867224 */ /* 0x000fe200078e0003 */
[----:B------:R-:W-:Y:S01]  /*7690*/  ULDC.64 UR6, c[0x0][0x208] ;  /* 0x0000820000067ab9 */ /* 0x000fe20000000a00 */
[----:B------:R-:W-:Y:S01]  /*76a0*/  IMAD.MOV.U32 R133, RZ, RZ, R132 ;  /* 0x000000ffff857224 */ /* 0x000fe200078e0084 */
[----:B------:R-:W-:Y:S01]  /*76b0*/  ULDC.64 UR4, c[0x0][0x1e0] ;  /* 0x0000780000047ab9 */ /* 0x000fe20000000a00 */
[----:B--2---:R-:W-:-:S02]  /*76c0*/  IADD3 R12, P6, R10, 0x40, RZ ;  /* 0x000000400a0c7810 */ /* 0x004fc40007fde0ff */
[----:B------:R-:W-:-:S06]  /*76d0*/  IADD3 R2, P5, R10, 0x80, RZ ;  /* 0x000000800a027810 */ /* 0x000fcc0007fbe0ff */
[----:B---3--:R-:W-:Y:S01]  /*76e0*/  @P0 IMAD.HI.U32 R0, R0, c[0x0][0x2c8], RZ ;  /* 0x0000b20000000a27 */ /* 0x008fe200078e00ff */
[----:B------:R-:W-:Y:S01]  /*76f0*/  PLOP3.LUT P0, PT, PT, PT, UP2, 0x80, 0x0 ;  /* 0x000000000000781c */ /* 0x000fe20003f0f028 */
[----:B------:R-:W-:Y:S04]  /*7700*/  STL [R1+0x10], R12 ;  /* 0x0000100c01007387 */ /* 0x000fe80000100800 */
[----:B------:R4:W-:Y:S08]  /*7710*/  STL [R1+0x8], R2 ;  /* 0x0000080201007387 */ /* 0x0009f00000100800 */
[----:B------:R-:W-:Y:S01]  /*7720*/  @P0 SHF.R.U32.HI R0, RZ, c[0x0][0x2cc], R0 ;  /* 0x0000b300ff000a19 */ /* 0x000fe20000011600 */
[----:B----4-:R-:W-:Y:S01]  /*7730*/  IMAD.X R2, RZ, RZ, R9, P6 ;  /* 0x000000ffff027224 */ /* 0x010fe200030e0609 */
[----:B------:R-:W-:-:S05]  /*7740*/  IADD3 R10, P6, R10, 0xc0, RZ ;  /* 0x000000c00a0a7810 */ /* 0x000fca0007fde0ff */
[----:B------:R-:W-:Y:S04]  /*7750*/  STL [R1], R10 ;  /* 0x0000000a01007387 */ /* 0x000fe80000100800 */
[----:B------:R1:W-:Y:S01]  /*7760*/  STL [R1+0xc], R2 ;  /* 0x00000c0201007387 */ /* 0x0003e20000100800 */
[--C-:B------:R-:W-:Y:S01]  /*7770*/  IMAD.X R252, RZ, RZ, R9.reuse, P6 ;  /* 0x000000fffffc7224 */ /* 0x100fe200030e0609 */
[----:B------:R-:W-:Y:S01]  /*7780*/  IADD3 R247, P6, R6, 0x80, RZ ;  /* 0x0000008006f77810 */ /* 0x000fe20007fde0ff */
[----:B-1----:R-:W-:-:S05]  /*7790*/  IMAD.X R2, RZ, RZ, R9, P5 ;  /* 0x000000ffff027224 */ /* 0x002fca00028e0609 */
[----:B------:R1:W-:Y:S04]  /*77a0*/  STL [R1+0x4], R2 ;  /* 0x0000040201007387 */ /* 0x0003e80000100800 */
[----:B------:R1:W-:Y:S01]  /*77b0*/  @P0 STL [R1+0x14], R0 ;  /* 0x0000140001000387 */ /* 0x0003e20000100800 */
[----:B------:R-:W-:-:S05]  /*77c0*/  IADD3 R251, P5, R6, 0x40, RZ ;  /* 0x0000004006fb7810 */ /* 0x000fca0007fbe0ff */
[--C-:B------:R-:W-:Y:S01]  /*77d0*/  IMAD.X R248, RZ, RZ, R5.reuse, P5 ;  /* 0x000000fffff87224 */ /* 0x100fe200028e0605 */
[----:B------:R-:W-:Y:S01]  /*77e0*/  IADD3 R245, P5, R6, 0xc0, RZ ;  /* 0x000000c006f57810 */ /* 0x000fe20007fbe0ff */
[----:B------:R-:W-:-:S04]  /*77f0*/  IMAD.X R246, RZ, RZ, R5, P6 ;  /* 0x000000fffff67224 */ /* 0x000fc800030e0605 */
[----:B------:R-:W-:Y:S02]  /*7800*/  IMAD.X R244, RZ, RZ, R5, P5 ;  /* 0x000000fffff47224 */ /* 0x000fe400028e0605 */
.L_x_971:
[----:B------:R-:W2:Y:S01]  /*7810*/  LDL.64 R18, [R1+0x48] ;  /* 0x0000480001127983 */ /* 0x000ea20000100a00 */
[----:B------:R-:W-:Y:S01]  /*7820*/  UISETP.GT.AND UP3, UPT, UR8, UR14, UPT ;  /* 0x0000000e0800728c */ /* 0x000fe2000bf64270 */
[----:B------:R-:W-:Y:S04]  /*7830*/  DEPBAR.LE SB0, 0x0 ;  /* 0x000080000000791a */ /* 0x000fe80000000000 */
[----:B------:R-:W3:Y:S01]  /*7840*/  LDL R14, [R1+0x10] ;  /* 0x00001000010e7983 */ /* 0x000ee20000100800 */
[----:B------:R-:W-:Y:S02]  /*7850*/  PLOP3.LUT P5, PT, PT, PT, UP3, 0x80, 0x0 ;  /* 0x000000000000781c */ /* 0x000fe40003faf038 */
[----:B------:R-:W-:Y:S02]  /*7860*/  PLOP3.LUT P0, PT, PT, PT, UP3, 0x80, 0x0 ;  /* 0x000000000000781c */ /* 0x000fe40003f0f038 */
[----:B------:R-:W-:Y:S01]  /*7870*/  PLOP3.LUT P6, PT, PT, PT, UP3, 0x80, 0x0 ;  /* 0x000000000000781c */ /* 0x000fe20003fcf038 */
[----:B------:R-:W4:Y:S01]  /*7880*/  LDL.64 R16, [R1+0x38] ;  /* 0x0000380001107983 */ /* 0x000f220000100a00 */
[----:B------:R-:W-:Y:S02]  /*7890*/  @!UP3 UIMAD.WIDE.U32 UR22, UR14, UR6, URZ ;  /* 0x000000060e16b2a5 */ /* 0x000fe4000f8e003f */
[----:B------:R-:W-:Y:S02]  /*78a0*/  @!UP3 USHF.R.S32.HI UR20, URZ, 0x1f, UR14 ;  /* 0x0000001f3f14b899 */ /* 0x000fe4000801140e */
[----:B------:R-:W-:Y:S01]  /*78b0*/  @!UP3 USHF.L.U32 UR21, UR22, 0x6, URZ ;  /* 0x000000061615b899 */ /* 0x000fe2000800063f */
[----:B------:R-:W4:Y:S01]  /*78c0*/  LDL R11, [R1+0xc] ;  /* 0x00000c00010b7983 */ /* 0x000f220000100800 */
[----:B------:R-:W-:Y:S04]  /*78d0*/  @!UP3 UIMAD UR20, UR20, UR6, URZ ;  /* 0x000000061414b2a4 */ /* 0x000fe8000f8e023f */
[----:B------:R-:W-:Y:S01]  /*78e0*/  @!UP3 UIMAD UR20, UR14, UR7, UR20 ;  /* 0x000000070e14b2a4 */ /* 0x000fe2000f8e0214 */
[----:B------:R-:W4:Y:S03]  /*78f0*/  LDL R10, [R1+0x8] ;  /* 0x00000800010a7983 */ /* 0x000f260000100800 */
[----:B------:R-:W-:Y:S03]  /*7900*/  @!UP3 UIADD3 UR20, UR23, UR20, URZ ;  /* 0x000000141714b290 */ /* 0x000fe6000fffe03f */
[----:B------:R-:W4:Y:S01]  /*7910*/  LDL R9, [R1+0x4] ;  /* 0x0000040001097983 */ /* 0x000f220000100800 */
[----:B------:R-:W-:Y:S05]  /*7920*/  @!UP3 USHF.L.U64.HI UR20, UR22, 0x6, UR20 ;  /* 0x000000061614b899 */ /* 0x000fea0008010214 */
[----:B------:R-:W4:Y:S06]  /*7930*/  LDL R8, [R1] ;  /* 0x0000000001087983 */ /* 0x000f2c0000100800 */
[----:B------:R-:W-:Y:S06]  /*7940*/  BAR.SYNC.DEFER_BLOCKING 0x0 ;  /* 0x0000000000007b1d */ /* 0x000fec0000010000 */
[----:B-----5:R-:W-:Y:S06]  /*7950*/  LDSM.16.M88.4 R32, [R211+0x10100] ;  /* 0x01010000d320783b */ /* 0x020fec0000000200 */
[----:B------:R-:W-:Y:S06]  /*7960*/  LDSM.16.M88.4 R24, [R204+0x9100] ;  /* 0x00910000cc18783b */ /* 0x000fec0000000200 */
[----:B------:R-:W-:Y:S06]  /*7970*/  LDSM.16.M88.4 R168, [R204+0x9900] ;  /* 0x00990000cca8783b */ /* 0x000fec0000000200 */
[----:B------:R-:W-:Y:S06]  /*7980*/  LDSM.16.M88.4 R172, [R212+0x10100] ;  /* 0x01010000d4ac783b */ /* 0x000fec0000000200 */
[----:B------:R-:W-:Y:S06]  /*7990*/  LDSM.16.M88.4 R176, [R215] ;  /* 0x00000000d7b0783b */ /* 0x000fec0000000200 */
[----:B------:R-:W-:Y:S06]  /*79a0*/  LDSM.16.M88.4 R180, [R230] ;  /* 0x00000000e6b4783b */ /* 0x000fec0000000200 */
[----:B------:R-:W-:Y:S06]  /*79b0*/  LDSM.16.M88.4 R184, [R229] ;  /* 0x00000000e5b8783b */ /* 0x000fec0000000200 */
[----:B------:R-:W-:Y:S06]  /*79c0*/  LDSM.16.M88.4 R188, [R228] ;  /* 0x00000000e4bc783b */ /* 0x000fec0000000200 */
[----:B------:R-:W4:Y:S06]  /*79d0*/  LDL.64 R234, [R1+0x40] ;  /* 0x0000400001ea7983 */ /* 0x000f2c0000100a00 */
[----:B------:R-:W4:Y:S01]  /*79e0*/  LDL.64 R232, [R1+0x30] ;  /* 0x0000300001e87983 */ /* 0x000f220000100a00 */
[----:B-12---:R-:W-:Y:S02]  /*79f0*/  @!P5 IADD3 R0, P5, R18, UR21, RZ ;  /* 0x000000151200dc10 */ /* 0x006fe4000ffbe0ff */
[----:B---3--:R-:W-:Y:S11]  /*7a00*/  @!P6 IADD3 R2, P6, R14, UR21, RZ ;  /* 0x000000150e02ec10 */ /* 0x008ff6000ffde0ff */
[----:B----4-:R-:W-:Y:S02]  /*7a10*/  @!P0 IADD3.X R3, R17, UR20, RZ, P5, !PT ;  /* 0x0000001411038c10 */ /* 0x010fe4000affe4ff */
[----:B------:R-:W-:Y:S02]  /*7a20*/  PLOP3.LUT P0, PT, PT, PT, UP3, 0x80, 0x0 ;  /* 0x000000000000781c */ /* 0x000fe40003f0f038 */
[----:B------:R-:W-:Y:S11]  /*7a30*/  PLOP3.LUT P5, PT, PT, PT, UP3, 0x80, 0x0 ;  /* 0x000000000000781c */ /* 0x000ff60003faf038 */
[----:B------:R-:W-:Y:S02]  /*7a40*/  @!P0 IADD3.X R4, R11, UR20, RZ, P6, !PT ;  /* 0x000000140b048c10 */ /* 0x000fe4000b7fe4ff */
[----:B------:R-:W-:Y:S02]  /*7a50*/  PLOP3.LUT P0, PT, PT, PT, UP3, 0x80, 0x0 ;  /* 0x000000000000781c */ /* 0x000fe40003f0f038 */
[C---:B------:R-:W-:Y:S02]  /*7a60*/  @!P5 LEA R5, P5, R0.reuse, c[0x0][0x1f8], 0x1 ;  /* 0x00007e000005da11 */ /* 0x040fe400078a08ff */
[----:B------:R-:W-:Y:S11]  /*7a70*/  PLOP3.LUT P6, PT, PT, PT, UP3, 0x80, 0x0 ;  /* 0x000000000000781c */ /* 0x000ff60003fcf038 */
[----:B------:R-:W-:Y:S02]  /*7a80*/  @!P0 LEA.HI.X R15, R0, c[0x0][0x1fc], R3, 0x1, P5 ;  /* 0x00007f00000f8a11 */ /* 0x000fe400028f0c03 */
[----:B------:R-:W-:Y:S02]  /*7a90*/  @!P6 LEA R12, P6, R2, c[0x0][0x1f8], 0x1 ;  /* 0x00007e00020cea11 */ /* 0x000fe400078c08ff */
[----:B------:R-:W-:Y:S02]  /*7aa0*/  PLOP3.LUT P5, PT, PT, PT, UP3, 0x80, 0x0 ;  /* 0x000000000000781c */ /* 0x000fe40003faf038 */
[----:B------:R-:W-:Y:S11]  /*7ab0*/  PLOP3.LUT P0, PT, PT, PT, UP3, 0x80, 0x0 ;  /* 0x000000000000781c */ /* 0x000ff60003f0f038 */
[----:B------:R-:W-:Y:S02]  /*7ac0*/  @!P5 IADD3 R0, P5, R10, UR21, RZ ;  /* 0x000000150a00dc10 */ /* 0x000fe4000ffbe0ff */
[----:B------:R-:W-:Y:S02]  /*7ad0*/  @!P0 LEA.HI.X R13, R2, c[0x0][0x1fc], R4, 0x1, P6 ;  /* 0x00007f00020d8a11 */ /* 0x000fe400030f0c04 */
[----:B------:R-:W-:Y:S02]  /*7ae0*/  PLOP3.LUT P0, PT, PT, PT, UP3, 0x80, 0x0 ;  /* 0x000000000000781c */ /* 0x000fe40003f0f038 */
[----:B------:R-:W-:Y:S11]  /*7af0*/  PLOP3.LUT P6, PT, PT, PT, UP3, 0x80, 0x0 ;  /* 0x000000000000781c */ /* 0x000ff60003fcf038 */
[----:B------:R-:W-:Y:S02]  /*7b00*/  @!P0 IADD3.X R2, R9, UR20, RZ, P5, !PT ;  /* 0x0000001409028c10 */ /* 0x000fe4000affe4ff */
[C---:B------:R-:W-:Y:S02]  /*7b10*/  @!P6 LEA R6, P6, R0.reuse, c[0x0][0x1f8], 0x1 ;  /* 0x00007e000006ea11 */ /* 0x040fe400078c08ff */
[----:B------:R-:W-:Y:S02]  /*7b20*/  PLOP3.LUT P5, PT, PT, PT, UP3, 0x80, 0x0 ;  /* 0x000000000000781c */ /* 0x000fe40003faf038 */
[----:B------:R-:W-:Y:S11]  /*7b30*/  PLOP3.LUT P0, PT, PT, PT, UP3, 0x80, 0x0 ;  /* 0x000000000000781c */ /* 0x000ff60003f0f038 */
[----:B------:R-:W-:Y:S02]  /*7b40*/  @!UPT UIADD3 URZ, URZ, URZ, URZ ;  /* 0x0000003f3f3ff290 */ /* 0x000fe4000fffe03f */
[----:B------:R-:W-:Y:S02]  /*7b50*/  @!P0 LEA.HI.X R7, R0, c[0x0][0x1fc], R2, 0x1, P6 ;  /* 0x00007f0000078a11 */ /* 0x000fe400030f0c02 */
[----:B------:R-:W-:Y:S01]  /*7b60*/  @!P5 IADD3 R0, P5, R8, UR21, RZ ;  /* 0x000000150800dc10 */ /* 0x000fe2000ffbe0ff */
[----:B------:R-:W-:Y:S01]  /*7b70*/  @!UP3 ULEA UR21, UP0, UR6, UR21, 0x5 ;  /* 0x000000150615b291 */ /* 0x000fe2000f80283f */
[----:B------:R-:W-:Y:S02]  /*7b80*/  PLOP3.LUT P6, PT, PT, PT, UP3, 0x80, 0x0 ;  /* 0x000000000000781c */ /* 0x000fe40003fcf038 */
[----:B------:R-:W-:Y:S11]  /*7b90*/  PLOP3.LUT P0, PT, PT, PT, UP3, 0x80, 0x0 ;  /* 0x000000000000781c */ /* 0x000ff60003f0f038 */
[----:B------:R-:W-:Y:S02]  /*7ba0*/  @!P6 LEA R4, P6, R0, c[0x0][0x1f8], 0x1 ;  /* 0x00007e000004ea11 */ /* 0x000fe400078c08ff */
[----:B------:R-:W-:Y:S01]  /*7bb0*/  @!P0 IADD3.X R2, R252, UR20, RZ, P5, !PT ;  /* 0x00000014fc028c10 */ /* 0x000fe2000affe4ff */
[----:B------:R-:W-:Y:S01]  /*7bc0*/  @!UP3 ULEA.HI.X UR20, UR6, UR20, UR7, 0x5, UP0 ;  /* 0x000000140614b291 */ /* 0x000fe200080f2c07 */
[----:B------:R-:W-:Y:S02]  /*7bd0*/  PLOP3.LUT P5, PT, PT, PT, UP3, 0x80, 0x0 ;  /* 0x000000000000781c */ /* 0x000fe40003faf038 */
[----:B------:R-:W-:Y:S11]  /*7be0*/  PLOP3.LUT P0, PT, PT, PT, UP3, 0x80, 0x0 ;  /* 0x000000000000781c */ /* 0x000ff60003f0f038 */
[----:B------:R-:W-:Y:S02]  /*7bf0*/  @!UPT UIADD3 URZ, URZ, URZ, URZ ;  /* 0x0000003f3f3ff290 */ /* 0x000fe4000fffe03f */
[----:B------:R-:W-:Y:S02]  /*7c00*/  @!P0 LEA.HI.X R23, R0, c[0x0][0x1fc], R2, 0x1, P6 ;  /* 0x00007f0000178a11 */ /* 0x000fe400030f0c02 */
[----:B------:R-:W-:Y:S02]  /*7c10*/  @!P5 IADD3 R0, P5, R18, UR21, RZ ;  /* 0x000000151200dc10 */ /* 0x000fe4000ffbe0ff */
[----:B------:R-:W-:Y:S02]  /*7c20*/  PLOP3.LUT P0, PT, PT, PT, UP3, 0x80, 0x0 ;  /* 0x000000000000781c */ /* 0x000fe40003f0f038 */
[----:B------:R-:W-:Y:S11]  /*7c30*/  PLOP3.LUT P6, PT, PT, PT, UP3, 0x80, 0x0 ;  /* 0x000000000000781c */ /* 0x000ff60003fcf038 */
[----:B------:R-:W-:Y:S02]  /*7c40*/  @!P0 IADD3.X R2, R17, UR20, RZ, P5, !PT ;  /* 0x0000001411028c10 */ /* 0x000fe4000affe4ff */
[----:B------:R-:W-:Y:S01]  /*7c50*/  PLOP3.LUT P0, PT, PT, PT, UP3, 0x80, 0x0 ;  /* 0x000000000000781c */ /* 0x000fe20003f0f038 */
[----:B------:R-:W-:Y:S01]  /*7c60*/  LDSM.16.M88.4 R16, [R204+0x8900] ;  /* 0x00890000cc10783b */ /* 0x000fe20000000200 */
[C---:B------:R-:W-:Y:S02]  /*7c70*/  @!P6 LEA R20, P6, R0.reuse, c[0x0][0x1f8], 0x1 ;  /* 0x00007e000014ea11 */ /* 0x040fe400078c08ff */
[----:B------:R-:W-:Y:S11]  /*7c80*/  PLOP3.LUT P5, PT, PT, PT, UP3, 0x80, 0x0 ;  /* 0x000000000000781c */ /* 0x000ff60003faf038 */
[----:B------:R-:W-:Y:S02]  /*7c90*/  @!P0 LEA.HI.X R3, R0, c[0x0][0x1fc], R2, 0x1, P6 ;  /* 0x00007f0000038a11 */ /* 0x000fe400030f0c02 */
[----:B------:R-:W-:Y:S02]  /*7ca0*/  PLOP3.LUT P0, PT, PT, PT, UP3, 0x80, 0x0 ;  /* 0x000000000000781c */ /* 0x000fe40003f0f038 */
[----:B------:R-:W-:Y:S02]  /*7cb0*/  @!P5 IADD3 R0, P5, R14, UR21, RZ ;  /* 0x000000150e00dc10 */ /* 0x000fe4000ffbe0ff */
[----:B------:R-:W-:Y:S11]  /*7cc0*/  PLOP3.LUT P6, PT, PT, PT, UP3, 0x80, 0x0 ;  /* 0x000000000000781c */ /* 0x000ff60003fcf038 */
[----:B------:R-:W-:Y:S02]  /*7cd0*/  @!P0 IADD3.X R2, R11, UR20, RZ, P5, !PT ;  /* 0x000000140b028c10 */ /* 0x000fe4000affe4ff */
[C---:B------:R-:W-:Y:S02]  /*7ce0*/  @!P6 LEA R21, P6, R0.reuse, c[0x0][0x1f8], 0x1 ;  /* 0x00007e000015ea11 */ /* 0x040fe400078c08ff */
        /* <DEDUP_REMOVED lines=14> */
[----:B------:R-:W-:Y:S01]  /*7dd0*/  PLOP3.LUT P0, PT, PT, PT, UP3, 0x80, 0x0 ;  /* 0x000000000000781c */ /* 0x000fe20003f0f038 */
[----:B------:R-:W1:Y:S01]  /*7de0*/  LDSM.16.M88.4 R8, [R204+0x8100] ;  /* 0x00810000cc08783b */ /* 0x000e620000000200 */
[----:B------:R-:W-:Y:S11]  /*7df0*/  PLOP3.LUT P6, PT, PT, PT, UP3, 0x80, 0x0 ;  /* 0x000000000000781c */ /* 0x000ff60003fcf038 */
[----:B------:R-:W-:Y:S02]  /*7e00*/  @!P0 IADD3.X R2, R252, UR20, RZ, P5, !PT ;  /* 0x00000014fc028c10 */ /* 0x000fe4000affe4ff */
[C---:B------:R-:W-:Y:S02]  /*7e10*/  @!P6 LEA R28, P6, R0.reuse, c[0x0][0x1f8], 0x1 ;  /* 0x00007e00001cea11 */ /* 0x040fe400078c08ff */
[----:B------:R-:W-:Y:S02]  /*7e20*/  PLOP3.LUT P5, PT, PT, PT, UP3, 0x80, 0x0 ;  /* 0x000000000000781c */ /* 0x000fe40003faf038 */
[----:B------:R-:W-:Y:S11]  /*7e30*/  PLOP3.LUT P0, PT, PT, PT, UP3, 0x80, 0x0 ;  /* 0x000000000000781c */ /* 0x000ff60003f0f038 */
[----:B------:R-:W-:Y:S02]  /*7e40*/  @!P5 LEA.HI.X R0, R0, c[0x0][0x1fc], R2, 0x1, P6 ;  /* 0x00007f000000da11 */ /* 0x000fe400030f0c02 */
[----:B------:R-:W-:Y:S01]  /*7e50*/  PLOP3.LUT P6, PT, PT, PT, UP3, 0x80, 0x0 ;  /* 0x000000000000781c */ /* 0x000fe20003fcf038 */
[----:B------:R-:W-:Y:S01]  /*7e60*/  @!P0 IMAD.MOV.U32 R14, RZ, RZ, R5 ;  /* 0x000000ffff0e8224 */ /* 0x000fe200078e0005 */
[----:B------:R-:W-:Y:S02]  /*7e70*/  PLOP3.LUT P0, PT, PT, PT, UP3, 0x80, 0x0 ;  /* 0x000000000000781c */ /* 0x000fe40003f0f038 */
[----:B------:R-:W-:Y:S02]  /*7e80*/  PLOP3.LUT P5, PT, PT, PT, UP3, 0x80, 0x0 ;  /* 0x000000000000781c */ /* 0x000fe40003faf038 */
[----:B------:R-:W-:Y:S07]  /*7e90*/  PLOP3.LUT P5, PT, PT, PT, UP3, 0x80, 0x0 ;  /* 0x000000000000781c */ /* 0x000fee0003faf038 */
[----:B------:R-:W-:Y:S01]  /*7ea0*/  @!PT LDS RZ, [RZ] ;  /* 0x00000000fffff984 */ /* 0x000fe20000000800 */
[----:B------:R-:W-:Y:S01]  /*7eb0*/  @!PT LDS RZ, [RZ] ;  /* 0x00000000fffff984 */ /* 0x000fe20000000800 */
[----:B------:R-:W-:Y:S01]  /*7ec0*/  @!PT LDS RZ, [RZ] ;  /* 0x00000000fffff984 */ /* 0x000fe20000000800 */
[----:B------:R2:W-:Y:S01]  /*7ed0*/  @!P6 LDGSTS.E.BYPASS.LTC128B.128 [R231+0x100], [R14.64], !P4 ;  /* 0x001000000ee7efae */ /* 0x0005e2000e101d52 */
[----:B------:R-:W-:Y:S02]  /*7ee0*/  PLOP3.LUT P6, PT, PT, PT, UP3, 0x80, 0x0 ;  /* 0x000000000000781c */ /* 0x000fe40003fcf038 */
[----:B------:R-:W-:Y:S03]  /*7ef0*/  PLOP3.LUT P6, PT, PT, PT, UP3, 0x80, 0x0 ;  /* 0x000000000000781c */ /* 0x000fe60003fcf038 */
[----:B------:R2:W-:Y:S01]  /*7f00*/  @!P0 LDGSTS.E.BYPASS.LTC128B.128 [R231+0x2100], [R12.64], !P3 ;  /* 0x021000000ce78fae */ /* 0x0005e2000d901d52 */
[----:B------:R-:W-:Y:S05]  /*7f10*/  PLOP3.LUT P0, PT, PT, PT, UP3, 0x80, 0x0 ;  /* 0x000000000000781c */ /* 0x000fea0003f0f038 */
[----:B------:R1:W-:Y:S01]  /*7f20*/  @!P5 LDGSTS.E.BYPASS.LTC128B.128 [R231+0x4100], [R6.64], !P2 ;  /* 0x0410000006e7dfae */ /* 0x0003e2000d101d52 */
[----:B------:R-:W-:Y:S07]  /*7f30*/  PLOP3.LUT P5, PT, PT, PT, UP3, 0x80, 0x0 ;  /* 0x000000000000781c */ /* 0x000fee0003faf038 */
[----:B------:R-:W-:Y:S01]  /*7f40*/  @!P0 IMAD.MOV.U32 R5, RZ, RZ, R23 ;  /* 0x000000ffff058224 */ /* 0x000fe200078e0017 */
[----:B------:R-:W-:Y:S04]  /*7f50*/  PLOP3.LUT P0, PT, PT, PT, UP3, 0x80, 0x0 ;  /* 0x000000000000781c */ /* 0x000fe80003f0f038 */
[----:B------:R1:W-:Y:S01]  /*7f60*/  @!P6 LDGSTS.E.BYPASS.LTC128B.128 [R231+0x6100], [R4.64], !P1 ;  /* 0x0610000004e7efae */ /* 0x0003e2000c901d52 */
[----:B------:R-:W-:Y:S01]  /*7f70*/  @!P5 IMAD.MOV.U32 R2, RZ, RZ, R20 ;  /* 0x000000ffff02d224 */ /* 0x000fe200078e0014 */
[----:B------:R-:W-:Y:S02]  /*7f80*/  PLOP3.LUT P6, PT, PT, PT, UP3, 0x80, 0x0 ;  /* 0x000000000000781c */ /* 0x000fe40003fcf038 */
[----:B------:R-:W-:Y:S05]  /*7f90*/  PLOP3.LUT P5, PT, PT, PT, UP3, 0x80, 0x0 ;  /* 0x000000000000781c */ /* 0x000fea0003faf038 */
[----:B------:R3:W-:Y:S01]  /*7fa0*/  @!P0 LDGSTS.E.BYPASS.LTC128B.128 [R231+0x1100], [R2.64], !P4 ;  /* 0x0110000002e78fae */ /* 0x0007e2000e101d52 */
[----:B------:R-:W-:Y:S01]  /*7fb0*/  PLOP3.LUT P0, PT, PT, PT, UP3, 0x80, 0x0 ;  /* 0x000000000000781c */ /* 0x000fe20003f0f038 */
[C---:B-1----:R-:W-:Y:S08]  /*7fc0*/  HMMA.16816.F32 R4, R32.reuse, R8, RZ ;  /* 0x000000082004723c */ /* 0x042ff000000018ff */
[C---:B------:R-:W-:Y:S01]  /*7fd0*/  HMMA.16816.F32 R8, R32.reuse, R10, RZ ;  /* 0x0000000a2008723c */ /* 0x040fe200000018ff */
[----:B---3--:R-:W-:Y:S03]  /*7fe0*/  @!P6 IMAD.MOV.U32 R2, RZ, RZ, R21 ;  /* 0x000000ffff02e224 */ /* 0x008fe600078e0015 */
[----:B------:R-:W-:Y:S01]  /*7ff0*/  @!P6 IMAD.MOV.U32 R3, RZ, RZ, R29 ;  /* 0x000000ffff03e224 */ /* 0x000fe200078e001d */
[----:B------:R-:W-:Y:S03]  /*8000*/  PLOP3.LUT P6, PT, PT, PT, UP3, 0x80, 0x0 ;  /* 0x000000000000781c */ /* 0x000fe60003fcf038 */
[C---:B--2---:R-:W-:Y:S01]  /*8010*/  HMMA.16816.F32 R12, R32.reuse, R16, RZ ;  /* 0x00000010200c723c */ /* 0x044fe200000018ff */
[----:B------:R1:W-:Y:S01]  /*8020*/  @!P5 LDGSTS.E.BYPASS.LTC128B.128 [R231+0x3100], [R2.64], !P3 ;  /* 0x0310000002e7dfae */ /* 0x0003e2000d901d52 */
[----:B------:R-:W-:Y:S06]  /*8030*/  PLOP3.LUT P5, PT, PT, PT, UP3, 0x80, 0x0 ;  /* 0x000000000000781c */ /* 0x000fec0003faf038 */
[C---:B------:R-:W-:Y:S01]  /*8040*/  HMMA.16816.F32 R16, R32.reuse, R18, RZ ;  /* 0x000000122010723c */ /* 0x040fe200000018ff */
[----:B-1----:R-:W-:Y:S07]  /*8050*/  @!P0 IMAD.MOV.U32 R2, RZ, RZ, R22 ;  /* 0x000000ffff028224 */ /* 0x002fee00078e0016 */
[C---:B------:R-:W-:Y:S01]  /*8060*/  HMMA.16816.F32 R20, R32.reuse, R24, RZ ;  /* 0x000000182014723c */ /* 0x040fe200000018ff */
[----:B------:R-:W-:Y:S01]  /*8070*/  @!P0 IMAD.MOV.U32 R3, RZ, RZ, R30 ;  /* 0x000000ffff038224 */ /* 0x000fe200078e001e */
[----:B------:R-:W-:Y:S01]  /*8080*/  PLOP3.LUT P0, PT, PT, PT, UP3, 0x80, 0x0 ;  /* 0x000000000000781c */ /* 0x000fe20003f0f038 */
[----:B------:R-:W-:Y:S03]  /*8090*/  UISETP.GT.AND UP3, UPT, UR14, UR8, UPT ;  /* 0x000000080e00728c */ /* 0x000fe6000bf64270 */
[----:B------:R1:W-:Y:S02]  /*80a0*/  @!P6 LDGSTS.E.BYPASS.LTC128B.128 [R231+0x5100], [R2.64], !P2 ;  /* 0x0510000002e7efae */ /* 0x0003e4000d101d52 */
[C---:B------:R-:W-:Y:S01]  /*80b0*/  HMMA.16816.F32 R24, R32.reuse, R26, RZ ;  /* 0x0000001a2018723c */ /* 0x040fe200000018ff */
[----:B------:R-:W-:Y:S05]  /*80c0*/  PLOP3.LUT P6, PT, PT, PT, UP3, 0x80, 0x0 ;  /* 0x000000000000781c */ /* 0x000fea0003fcf038 */
[----:B------:R-:W-:Y:S04]  /*80d0*/  @UP3 UIADD3 UR22, UR14, -0x1, URZ ;  /* 0xffffffff0e163890 */ /* 0x000fe8000fffe03f */
[----:B------:R-:W-:Y:S02]  /*80e0*/  @UP3 UIMAD.WIDE.U32 UR24, UR22, UR4, URZ ;  /* 0x00000004161832a5 */ /* 0x000fe4000f8e003f */
[----:B------:R-:W-:Y:S02]  /*80f0*/  @UP3 USHF.R.S32.HI UR20, URZ, 0x1f, UR22 ;  /* 0x0000001f3f143899 */ /* 0x000fe40008011416 */
[----:B------:R-:W-:Y:S02]  /*8100*/  @UP3 USHF.L.U32 UR21, UR24, 0x6, URZ ;  /* 0x0000000618153899 */ /* 0x000fe4000800063f */
[----:B------:R-:W-:Y:S04]  /*8110*/  @UP3 UIMAD UR20, UR20, UR4, URZ ;  /* 0x00000004141432a4 */ /* 0x000fe8000f8e023f */
[----:B------:R-:W-:Y:S04]  /*8120*/  @UP3 UIMAD UR20, UR22, UR5, UR20 ;  /* 0x00000005161432a4 */ /* 0x000fe8000f8e0214 */
[----:B------:R-:W-:Y:S01]  /*8130*/  @UP3 UIADD3 UR20, UR25, UR20, URZ ;  /* 0x0000001419143290 */ /* 0x000fe2000fffe03f */
[----:B-1----:R-:W-:Y:S02]  /*8140*/  @!P5 IMAD.MOV.U32 R2, RZ, RZ, R28 ;  /* 0x000000ffff02d224 */ /* 0x002fe400078e001c */
[C---:B------:R-:W-:Y:S01]  /*8150*/  HMMA.16816.F32 R28, R32.reuse, R168, RZ ;  /* 0x000000a8201c723c */ /* 0x040fe200000018ff */
[----:B------:R-:W-:Y:S01]  /*8160*/  @!P5 IMAD.MOV.U32 R3, RZ, RZ, R0 ;  /* 0x000000ffff03d224 */ /* 0x000fe200078e0000 */
[----:B------:R-:W-:Y:S01]  /*8170*/  @UP3 USHF.L.U64.HI UR20, UR24, 0x6, UR20 ;  /* 0x0000000618143899 */ /* 0x000fe20008010214 */
[----:B------:R-:W-:Y:S03]  /*8180*/  PLOP3.LUT P5, PT, PT, PT, UP3, 0x80, 0x0 ;  /* 0x000000000000781c */ /* 0x000fe60003faf038 */
[----:B------:R1:W-:Y:S01]  /*8190*/  @!P0 LDGSTS.E.BYPASS.LTC128B.128 [R231+0x7100], [R2.64], !P1 ;  /* 0x0710000002e78fae */ /* 0x0003e2000c901d52 */
[----:B------:R-:W-:Y:S01]  /*81a0*/  PLOP3.LUT P0, PT, PT, PT, UP3, 0x80, 0x0 ;  /* 0x000000000000781c */ /* 0x000fe20003f0f038 */
[----:B------:R-:W-:Y:S04]  /*81b0*/  HMMA.16816.F32 R32, R32, R170, RZ ;  /* 0x000000aa2020723c */ /* 0x000fe800000018ff */
[----:B------:R-:W-:Y:S04]  /*81c0*/  LDSM.16.M88.4 R192, [R214+0x10100] ;  /* 0x01010000d6c0783b */ /* 0x000fe80000000200 */
[C---:B------:R-:W-:Y:S02]  /*81d0*/  HMMA.16816.F32 R4, R172.reuse, R176, R4 ;  /* 0x000000b0ac04723c */ /* 0x040fe40000001804 */
[----:B------:R-:W0:Y:S03]  /*81e0*/  LDGDEPBAR ;  /* 0x00000000000079af */ /* 0x000e260000000000 */
[----:B------:R-:W-:Y:S03]  /*81f0*/  @P5 IADD3 R0, P5, R234, UR21, RZ ;  /* 0x00000015ea005c10 */ /* 0x000fe6000ffbe0ff */
[C---:B------:R-:W-:Y:S01]  /*8200*/  HMMA.16816.F32 R8, R172.reuse, R178, R8 ;  /* 0x000000b2ac08723c */ /* 0x040fe20000001808 */
[----:B------:R-:W2:Y:S06]  /*8210*/  LDSM.16.M88.4 R196, [R210+0x8100] ;  /* 0x00810000d2c4783b */ /* 0x000eac0000000200 */
[----:B------:R-:W3:Y:S01]  /*8220*/  LDSM.16.M88.4 R168, [R210+0x8900] ;  /* 0x00890000d2a8783b */ /* 0x000ee20000000200 */
[C---:B------:R-:W-:Y:S04]  /*8230*/  HMMA.16816.F32 R12, R172.reuse, R180, R12 ;  /* 0x000000b4ac0c723c */ /* 0x040fe8000000180c */
[----:B-1----:R-:W-:Y:S01]  /*8240*/  @P0 IADD3.X R2, R233, UR20, RZ, P5, !PT ;  /* 0x00000014e9020c10 */ /* 0x002fe2000affe4ff */
[----:B------:R-:W1:Y:S01]  /*8250*/  LDSM.16.M88.4 R176, [R210+0x9100] ;  /* 0x00910000d2b0783b */ /* 0x000e620000000200 */
[----:B------:R-:W-:Y:S02]  /*8260*/  PLOP3.LUT P0, PT, PT, PT, UP3, 0x80, 0x0 ;  /* 0x000000000000781c */ /* 0x000fe40003f0f038 */
[C---:B------:R-:W-:Y:S01]  /*8270*/  HMMA.16816.F32 R16, R172.reuse, R182, R16 ;  /* 0x000000b6ac10723c */ /* 0x040fe20000001810 */
[----:B------:R-:W-:Y:S02]  /*8280*/  PLOP3.LUT P5, PT, PT, PT, UP3, 0x80, 0x0 ;  /* 0x000000000000781c */ /* 0x000fe40003faf038 */
[----:B------:R-:W4:Y:S05]  /*8290*/  LDSM.16.M88.4 R200, [R210+0x9900] ;  /* 0x00990000d2c8783b */ /* 0x000f2a0000000200 */
[C---:B------:R-:W-:Y:S01]  /*82a0*/  HMMA.16816.F32 R20, R172.reuse, R184, R20 ;  /* 0x000000b8ac14723c */ /* 0x040fe20000001814 */
[----:B------:R-:W-:Y:S07]  /*82b0*/  LDSM.16.M88.4 R180, [R209] ;  /* 0x00000000d1b4783b */ /* 0x000fee0000000200 */
[C---:B------:R-:W-:Y:S01]  /*82c0*/  HMMA.16816.F32 R24, R172.reuse, R186, R24 ;  /* 0x000000baac18723c */ /* 0x040fe20000001818 */
[----:B------:R-:W-:Y:S07]  /*82d0*/  LDSM.16.M88.4 R184, [R209+0x800] ;  /* 0x00080000d1b8783b */ /* 0x000fee0000000200 */
[C---:B------:R-:W-:Y:S08]  /*82e0*/  HMMA.16816.F32 R28, R172.reuse, R188, R28 ;  /* 0x000000bcac1c723c */ /* 0x040ff0000000181c */
[----:B------:R-:W-:Y:S01]  /*82f0*/  HMMA.16816.F32 R32, R172, R190, R32 ;  /* 0x000000beac20723c */ /* 0x000fe20000001820 */
[----:B------:R-:W4:Y:S06]  /*8300*/  LDSM.16.M88.4 R172, [R213+0x10100] ;  /* 0x01010000d5ac783b */ /* 0x000f2c0000000200 */
[----:B------:R-:W4:Y:S01]  /*8310*/  LDSM.16.M88.4 R188, [R209+0x1000] ;  /* 0x00100000d1bc783b */ /* 0x000f220000000200 */
[C---:B--2---:R-:W-:Y:S08]  /*8320*/  HMMA.16816.F32 R4, R192.reuse, R196, R4 ;  /* 0x000000c4c004723c */ /* 0x044ff00000001804 */
[C---:B------:R-:W-:Y:S01]  /*8330*/  HMMA.16816.F32 R8, R192.reuse, R198, R8 ;  /* 0x000000c6c008723c */ /* 0x040fe20000001808 */
[----:B------:R-:W-:Y:S07]  /*8340*/  LDSM.16.M88.4 R196, [R204+0xa100] ;  /* 0x00a10000ccc4783b */ /* 0x000fee0000000200 */
[C---:B---3--:R-:W-:Y:S08]  /*8350*/  HMMA.16816.F32 R12, R192.reuse, R168, R12 ;  /* 0x000000a8c00c723c */ /* 0x048ff0000000180c */
[C---:B------:R-:W-:Y:S01]  /*8360*/  HMMA.16816.F32 R16, R192.reuse, R170, R16 ;  /* 0x000000aac010723c */ /* 0x040fe20000001810 */
[----:B------:R-:W2:Y:S07]  /*8370*/  LDSM.16.M88.4 R168, [R209+0x1800] ;  /* 0x00180000d1a8783b */ /* 0x000eae0000000200 */
[C---:B-1----:R-:W-:Y:S08]  /*8380*/  HMMA.16816.F32 R20, R192.reuse, R176, R20 ;  /* 0x000000b0c014723c */ /* 0x042ff00000001814 */
[C---:B------:R-:W-:Y:S01]  /*8390*/  HMMA.16816.F32 R24, R192.reuse, R178, R24 ;  /* 0x000000b2c018723c */ /* 0x040fe20000001818 */
[----:B------:R-:W1:Y:S07]  /*83a0*/  LDSM.16.M88.4 R176, [R211+0x14100] ;  /* 0x01410000d3b0783b */ /* 0x000e6e0000000200 */
[C---:B----4-:R-:W-:Y:S08]  /*83b0*/  HMMA.16816.F32 R28, R192.reuse, R200, R28 ;  /* 0x000000c8c01c723c */ /* 0x050ff0000000181c */
[----:B------:R-:W-:Y:S01]  /*83c0*/  HMMA.16816.F32 R32, R192, R202, R32 ;  /* 0x000000cac020723c */ /* 0x000fe20000001820 */
[----:B------:R-:W3:Y:S06]  /*83d0*/  LDSM.16.M88.4 R192, [R204+0xa900] ;  /* 0x00a90000ccc0783b */ /* 0x000eec0000000200 */
[----:B------:R-:W-:Y:S01]  /*83e0*/  LDSM.16.M88.4 R200, [R204+0xb900] ;  /* 0x00b90000ccc8783b */ /* 0x000fe20000000200 */
[C---:B------:R-:W-:Y:S08]  /*83f0*/  HMMA.16816.F32 R4, R172.reuse, R180, R4 ;  /* 0x000000b4ac04723c */ /* 0x040ff00000001804 */
[C---:B------:R-:W-:Y:S01]  /*8400*/  HMMA.16816.F32 R8, R172.reuse, R182, R8 ;  /* 0x000000b6ac08723c */ /* 0x040fe20000001808 */
[----:B------:R-:W4:Y:S07]  /*8410*/  LDSM.16.M88.4 R180, [R204+0xb100] ;  /* 0x00b10000ccb4783b */ /* 0x000f2e0000000200 */
[C---:B------:R-:W-:Y:S08]  /*8420*/  HMMA.16816.F32 R12, R172.reuse, R184, R12 ;  /* 0x000000b8ac0c723c */ /* 0x040ff0000000180c */
[C---:B------:R-:W-:Y:S01]  /*8430*/  HMMA.16816.F32 R16, R172.reuse, R186, R16 ;  /* 0x000000baac10723c */ /* 0x040fe20000001810 */
[----:B------:R-:W-:Y:S07]  /*8440*/  LDSM.16.M88.4 R184, [R212+0x14100] ;  /* 0x01410000d4b8783b */ /* 0x000fee0000000200 */
[C---:B------:R-:W-:Y:S08]  /*8450*/  HMMA.16816.F32 R20, R172.reuse, R188, R20 ;  /* 0x000000bcac14723c */ /* 0x040ff00000001814 */
[C---:B------:R-:W-:Y:S01]  /*8460*/  HMMA.16816.F32 R24, R172.reuse, R190, R24 ;  /* 0x000000beac18723c */ /* 0x040fe20000001818 */
[----:B------:R-:W4:Y:S07]  /*8470*/  LDSM.16.M88.4 R188, [R227] ;  /* 0x00000000e3bc783b */ /* 0x000f2e0000000200 */
[C---:B--2---:R-:W-:Y:S08]  /*8480*/  HMMA.16816.F32 R28, R172.reuse, R168, R28 ;  /* 0x000000a8ac1c723c */ /* 0x044ff0000000181c */
[----:B------:R-:W-:Y:S01]  /*8490*/  HMMA.16816.F32 R32, R172, R170, R32 ;  /* 0x000000aaac20723c */ /* 0x000fe20000001820 */
[----:B------:R-:W2:Y:S06]  /*84a0*/  LDSM.16.M88.4 R168, [R226] ;  /* 0x00000000e2a8783b */ /* 0x000eac0000000200 */
[----:B------:R-:W2:Y:S01]  /*84b0*/  LDSM.16.M88.4 R172, [R225] ;  /* 0x00000000e1ac783b */ /* 0x000ea20000000200 */
[C---:B-1----:R-:W-:Y:S08]  /*84c0*/  HMMA.16816.F32 R4, R176.reuse, R196, R4 ;  /* 0x000000c4b004723c */ /* 0x042ff00000001804 */
[C---:B------:R-:W-:Y:S01]  /*84d0*/  HMMA.16816.F32 R8, R176.reuse, R198, R8 ;  /* 0x000000c6b008723c */ /* 0x040fe20000001808 */
[----:B------:R-:W1:Y:S07]  /*84e0*/  LDSM.16.M88.4 R196, [R224] ;  /* 0x00000000e0c4783b */ /* 0x000e6e0000000200 */
[C---:B---3--:R-:W-:Y:S08]  /*84f0*/  HMMA.16816.F32 R12, R176.reuse, R192, R12 ;  /* 0x000000c0b00c723c */ /* 0x048ff0000000180c */
[C---:B------:R-:W-:Y:S01]  /*8500*/  HMMA.16816.F32 R16, R176.reuse, R194, R16 ;  /* 0x000000c2b010723c */ /* 0x040fe20000001810 */
[----:B------:R-:W-:Y:S07]  /*8510*/  LDSM.16.M88.4 R192, [R210+0xa100] ;  /* 0x00a10000d2c0783b */ /* 0x000fee0000000200 */
[C---:B----4-:R-:W-:Y:S08]  /*8520*/  HMMA.16816.F32 R20, R176.reuse, R180, R20 ;  /* 0x000000b4b014723c */ /* 0x050ff00000001814 */
[C---:B------:R-:W-:Y:S01]  /*8530*/  HMMA.16816.F32 R24, R176.reuse, R182, R24 ;  /* 0x000000b6b018723c */ /* 0x040fe20000001818 */
[----:B------:R-:W3:Y:S07]  /*8540*/  LDSM.16.M88.4 R180, [R214+0x14100] ;  /* 0x01410000d6b4783b */ /* 0x000eee0000000200 */
[C---:B------:R-:W-:Y:S08]  /*8550*/  HMMA.16816.F32 R28, R176.reuse, R200, R28 ;  /* 0x000000c8b01c723c */ /* 0x040ff0000000181c */
[----:B------:R-:W-:Y:S01]  /*8560*/  HMMA.16816.F32 R32, R176, R202, R32 ;  /* 0x000000cab020723c */ /* 0x000fe20000001820 */
[----:B------:R-:W4:Y:S06]  /*8570*/  LDSM.16.M88.4 R176, [R210+0xa900] ;  /* 0x00a90000d2b0783b */ /* 0x000f2c0000000200 */
[----:B------:R-:W-:Y:S01]  /*8580*/  LDSM.16.M88.4 R200, [R209+0x2000] ;  /* 0x00200000d1c8783b */ /* 0x000fe20000000200 */
[C---:B------:R-:W-:Y:S08]  /*8590*/  HMMA.16816.F32 R4, R184.reuse, R188, R4 ;  /* 0x000000bcb804723c */ /* 0x040ff00000001804 */
[C---:B------:R-:W-:Y:S01]  /*85a0*/  HMMA.16816.F32 R8, R184.reuse, R190, R8 ;  /* 0x000000beb808723c */ /* 0x040fe20000001808 */
[----:B------:R-:W3:Y:S07]  /*85b0*/  LDSM.16.M88.4 R188, [R210+0xb100] ;  /* 0x00b10000d2bc783b */ /* 0x000eee0000000200 */
[C---:B--2---:R-:W-:Y:S08]  /*85c0*/  HMMA.16816.F32 R12, R184.reuse, R168, R12 ;  /* 0x000000a8b80c723c */ /* 0x044ff0000000180c */
[C---:B------:R-:W-:Y:S01]  /*85d0*/  HMMA.16816.F32 R16, R184.reuse, R170, R16 ;  /* 0x000000aab810723c */ /* 0x040fe20000001810 */
[----:B------:R-:W2:Y:S07]  /*85e0*/  LDSM.16.M88.4 R168, [R210+0xb900] ;  /* 0x00b90000d2a8783b */ /* 0x000eae0000000200 */
[C---:B------:R-:W-:Y:S08]  /*85f0*/  HMMA.16816.F32 R20, R184.reuse, R172, R20 ;  /* 0x000000acb814723c */ /* 0x040ff00000001814 */
[C---:B------:R-:W-:Y:S01]  /*8600*/  HMMA.16816.F32 R24, R184.reuse, R174, R24 ;  /* 0x000000aeb818723c */ /* 0x040fe20000001818 */
[----:B------:R-:W2:Y:S07]  /*8610*/  LDSM.16.M88.4 R172, [R213+0x14100] ;  /* 0x01410000d5ac783b */ /* 0x000eae0000000200 */
[C---:B-1----:R-:W-:Y:S08]  /*8620*/  HMMA.16816.F32 R28, R184.reuse, R196, R28 ;  /* 0x000000c4b81c723c */ /* 0x042ff0000000181c */
[----:B------:R-:W-:Y:S01]  /*8630*/  HMMA.16816.F32 R32, R184, R198, R32 ;  /* 0x000000c6b820723c */ /* 0x000fe20000001820 */
[----:B------:R-:W1:Y:S06]  /*8640*/  LDSM.16.M88.4 R184, [R209+0x2800] ;  /* 0x00280000d1b8783b */ /* 0x000e6c0000000200 */
[----:B------:R-:W-:Y:S01]  /*8650*/  LDSM.16.M88.4 R196, [R209+0x3800] ;  /* 0x00380000d1c4783b */ /* 0x000fe20000000200 */
[C---:B---3--:R-:W-:Y:S08]  /*8660*/  HMMA.16816.F32 R4, R180.reuse, R192, R4 ;  /* 0x000000c0b404723c */ /* 0x048ff00000001804 */
[C---:B------:R-:W-:Y:S01]  /*8670*/  HMMA.16816.F32 R8, R180.reuse, R194, R8 ;  /* 0x000000c2b408723c */ /* 0x040fe20000001808 */
[----:B------:R-:W3:Y:S07]  /*8680*/  LDSM.16.M88.4 R192, [R209+0x3000] ;  /* 0x00300000d1c0783b */ /* 0x000eee0000000200 */
[C---:B----4-:R-:W-:Y:S08]  /*8690*/  HMMA.16816.F32 R12, R180.reuse, R176, R12 ;  /* 0x000000b0b40c723c */ /* 0x050ff0000000180c */
[C---:B------:R-:W-:Y:S01]  /*86a0*/  HMMA.16816.F32 R16, R180.reuse, R178, R16 ;  /* 0x000000b2b410723c */ /* 0x040fe20000001810 */
[----:B------:R-:W-:Y:S07]  /*86b0*/  LDSM.16.M88.4 R176, [R211+0x18100] ;  /* 0x01810000d3b0783b */ /* 0x000fee0000000200 */
[C---:B------:R-:W-:Y:S08]  /*86c0*/  HMMA.16816.F32 R20, R180.reuse, R188, R20 ;  /* 0x000000bcb414723c */ /* 0x040ff00000001814 */
[C---:B------:R-:W-:Y:S01]  /*86d0*/  HMMA.16816.F32 R24, R180.reuse, R190, R24 ;  /* 0x000000beb418723c */ /* 0x040fe20000001818 */
[----:B------:R-:W4:Y:S07]  /*86e0*/  LDSM.16.M88.4 R188, [R204+0xc100] ;  /* 0x00c10000ccbc783b */ /* 0x000f2e0000000200 */
[C---:B--2---:R-:W-:Y:S08]  /*86f0*/  HMMA.16816.F32 R28, R180.reuse, R168, R28 ;  /* 0x000000a8b41c723c */ /* 0x044ff0000000181c */
[----:B------:R-:W-:Y:S01]  /*8700*/  HMMA.16816.F32 R32, R180, R170, R32 ;  /* 0x000000aab420723c */ /* 0x000fe20000001820 */
[----:B------:R-:W2:Y:S06]  /*8710*/  LDSM.16.M88.4 R168, [R204+0xc900] ;  /* 0x00c90000cca8783b */ /* 0x000eac0000000200 */
[----:B------:R-:W2:Y:S01]  /*8720*/  LDSM.16.M88.4 R180, [R204+0xd100] ;  /* 0x00d10000ccb4783b */ /* 0x000ea20000000200 */
[C---:B------:R-:W-:Y:S08]  /*8730*/  HMMA.16816.F32 R4, R172.reuse, R200, R4 ;  /* 0x000000c8ac04723c */ /* 0x040ff00000001804 */
[C---:B------:R-:W-:Y:S01]  /*8740*/  HMMA.16816.F32 R8, R172.reuse, R202, R8 ;  /* 0x000000caac08723c */ /* 0x040fe20000001808 */
[----:B------:R-:W2:Y:S07]  /*8750*/  LDSM.16.M88.4 R200, [R204+0xd900] ;  /* 0x00d90000ccc8783b */ /* 0x000eae0000000200 */
[C---:B-1----:R-:W-:Y:S08]  /*8760*/  HMMA.16816.F32 R12, R172.reuse, R184, R12 ;  /* 0x000000b8ac0c723c */ /* 0x042ff0000000180c */
[C---:B------:R-:W-:Y:S01]  /*8770*/  HMMA.16816.F32 R16, R172.reuse, R186, R16 ;  /* 0x000000baac10723c */ /* 0x040fe20000001810 */
[----:B------:R-:W-:Y:S07]  /*8780*/  LDSM.16.M88.4 R184, [R212+0x18100] ;  /* 0x01810000d4b8783b */ /* 0x000fee0000000200 */
[C---:B---3--:R-:W-:Y:S08]  /*8790*/  HMMA.16816.F32 R20, R172.reuse, R192, R20 ;  /* 0x000000c0ac14723c */ /* 0x048ff00000001814 */
[C---:B------:R-:W-:Y:S01]  /*87a0*/  HMMA.16816.F32 R24, R172.reuse, R194, R24 ;  /* 0x000000c2ac18723c */ /* 0x040fe20000001818 */
[----:B------:R-:W1:Y:S07]  /*87b0*/  LDSM.16.M88.4 R192, [R223] ;  /* 0x00000000dfc0783b */ /* 0x000e6e0000000200 */
[C---:B------:R-:W-:Y:S08]  /*87c0*/  HMMA.16816.F32 R28, R172.reuse, R196, R28 ;  /* 0x000000c4ac1c723c */ /* 0x040ff0000000181c */
[----:B------:R-:W-:Y:S01]  /*87d0*/  HMMA.16816.F32 R32, R172, R198, R32 ;  /* 0x000000c6ac20723c */ /* 0x000fe20000001820 */
[----:B------:R-:W3:Y:S06]  /*87e0*/  LDSM.16.M88.4 R172, [R222] ;  /* 0x00000000deac783b */ /* 0x000eec0000000200 */
[----:B------:R-:W-:Y:S01]  /*87f0*/  LDSM.16.M88.4 R196, [R210+0xc100] ;  /* 0x00c10000d2c4783b */ /* 0x000fe20000000200 */
[C---:B----4-:R-:W-:Y:S08]  /*8800*/  HMMA.16816.F32 R4, R176.reuse, R188, R4 ;  /* 0x000000bcb004723c */ /* 0x050ff00000001804 */
[C---:B------:R-:W-:Y:S01]  /*8810*/  HMMA.16816.F32 R8, R176.reuse, R190, R8 ;  /* 0x000000beb008723c */ /* 0x040fe20000001808 */
[----:B------:R-:W4:Y:S07]  /*8820*/  LDSM.16.M88.4 R188, [R221] ;  /* 0x00000000ddbc783b */ /* 0x000f2e0000000200 */
[C---:B--2---:R-:W-:Y:S08]  /*8830*/  HMMA.16816.F32 R12, R176.reuse, R168, R12 ;  /* 0x000000a8b00c723c */ /* 0x044ff0000000180c */
[C---:B------:R-:W-:Y:S01]  /*8840*/  HMMA.16816.F32 R16, R176.reuse, R170, R16 ;  /* 0x000000aab010723c */ /* 0x040fe20000001810 */
[----:B------:R-:W2:Y:S07]  /*8850*/  LDSM.16.M88.4 R168, [R220] ;  /* 0x00000000dca8783b */ /* 0x000eae0000000200 */
[C---:B------:R-:W-:Y:S08]  /*8860*/  HMMA.16816.F32 R20, R176.reuse, R180, R20 ;  /* 0x000000b4b014723c */ /* 0x040ff00000001814 */
[C---:B------:R-:W-:Y:S01]  /*8870*/  HMMA.16816.F32 R24, R176.reuse, R182, R24 ;  /* 0x000000b6b018723c */ /* 0x040fe20000001818 */
[----:B------:R-:W2:Y:S07]  /*8880*/  LDSM.16.M88.4 R180, [R214+0x18100] ;  /* 0x01810000d6b4783b */ /* 0x000eae0000000200 */
[C---:B------:R-:W-:Y:S08]  /*8890*/  HMMA.16816.F32 R28, R176.reuse, R200, R28 ;  /* 0x000000c8b01c723c */ /* 0x040ff0000000181c */
[----:B------:R-:W-:Y:S01]  /*88a0*/  HMMA.16816.F32 R32, R176, R202, R32 ;  /* 0x000000cab020723c */ /* 0x000fe20000001820 */
[----:B------:R-:W2:Y:S06]  /*88b0*/  LDSM.16.M88.4 R176, [R210+0xc900] ;  /* 0x00c90000d2b0783b */ /* 0x000eac0000000200 */
[----:B------:R-:W-:Y:S01]  /*88c0*/  LDSM.16.M88.4 R200, [R210+0xd900] ;  /* 0x00d90000d2c8783b */ /* 0x000fe20000000200 */
[C---:B-1----:R-:W-:Y:S08]  /*88d0*/  HMMA.16816.F32 R4, R184.reuse, R192, R4 ;  /* 0x000000c0b804723c */ /* 0x042ff00000001804 */
[C---:B------:R-:W-:Y:S01]  /*88e0*/  HMMA.16816.F32 R8, R184.reuse, R194, R8 ;  /* 0x000000c2b808723c */ /* 0x040fe20000001808 */
[----:B------:R-:W1:Y:S07]  /*88f0*/  LDSM.16.M88.4 R192, [R210+0xd100] ;  /* 0x00d10000d2c0783b */ /* 0x000e6e0000000200 */
[C---:B---3--:R-:W-:Y:S08]  /*8900*/  HMMA.16816.F32 R12, R184.reuse, R172, R12 ;  /* 0x000000acb80c723c */ /* 0x048ff0000000180c */
[C---:B------:R-:W-:Y:S01]  /*8910*/  HMMA.16816.F32 R16, R184.reuse, R174, R16 ;  /* 0x000000aeb810723c */ /* 0x040fe20000001810 */
[----:B------:R-:W-:Y:S07]  /*8920*/  LDSM.16.M88.4 R172, [R213+0x18100] ;  /* 0x01810000d5ac783b */ /* 0x000fee0000000200 */
[C---:B----4-:R-:W-:Y:S08]  /*8930*/  HMMA.16816.F32 R20, R184.reuse, R188, R20 ;  /* 0x000000bcb814723c */ /* 0x050ff00000001814 */
[C---:B------:R-:W-:Y:S01]  /*8940*/  HMMA.16816.F32 R24, R184.reuse, R190, R24 ;  /* 0x000000beb818723c */ /* 0x040fe20000001818 */
[----:B------:R-:W3:Y:S07]  /*8950*/  LDSM.16.M88.4 R188, [R209+0x4000] ;  /* 0x00400000d1bc783b */ /* 0x000eee0000000200 */
[C---:B--2---:R-:W-:Y:S08]  /*8960*/  HMMA.16816.F32 R28, R184.reuse, R168, R28 ;  /* 0x000000a8b81c723c */ /* 0x044ff0000000181c */
[----:B------:R-:W-:Y:S01]  /*8970*/  HMMA.16816.F32 R32, R184, R170, R32 ;  /* 0x000000aab820723c */ /* 0x000fe20000001820 */
[----:B------:R-:W2:Y:S06]  /*8980*/  LDSM.16.M88.4 R168, [R209+0x4800] ;  /* 0x00480000d1a8783b */ /* 0x000eac0000000200 */
[----:B------:R-:W4:Y:S01]  /*8990*/  LDSM.16.M88.4 R184, [R209+0x5000] ;  /* 0x00500000d1b8783b */ /* 0x000f220000000200 */
[C---:B------:R-:W-:Y:S08]  /*89a0*/  HMMA.16816.F32 R4, R180.reuse, R196, R4 ;  /* 0x000000c4b404723c */ /* 0x040ff00000001804 */
[C---:B------:R-:W-:Y:S01]  /*89b0*/  HMMA.16816.F32 R8, R180.reuse, R198, R8 ;  /* 0x000000c6b408723c */ /* 0x040fe20000001808 */
[----:B------:R-:W2:Y:S07]  /*89c0*/  LDSM.16.M88.4 R196, [R209+0x5800] ;  /* 0x00580000d1c4783b */ /* 0x000eae0000000200 */
[C---:B------:R-:W-:Y:S08]  /*89d0*/  HMMA.16816.F32 R12, R180.reuse, R176, R12 ;  /* 0x000000b0b40c723c */ /* 0x040ff0000000180c */
[C---:B------:R-:W-:Y:S01]  /*89e0*/  HMMA.16816.F32 R16, R180.reuse, R178, R16 ;  /* 0x000000b2b410723c */ /* 0x040fe20000001810 */
[----:B------:R-:W-:Y:S07]  /*89f0*/  LDSM.16.M88.4 R176, [R211+0x1c100] ;  /* 0x01c10000d3b0783b */ /* 0x000fee0000000200 */
[C---:B-1----:R-:W-:Y:S08]  /*8a00*/  HMMA.16816.F32 R20, R180.reuse, R192, R20 ;  /* 0x000000c0b414723c */ /* 0x042ff00000001814 */
[C---:B------:R-:W-:Y:S01]  /*8a10*/  HMMA.16816.F32 R24, R180.reuse, R194, R24 ;  /* 0x000000c2b418723c */ /* 0x040fe20000001818 */
[----:B------:R-:W1:Y:S07]  /*8a20*/  LDSM.16.M88.4 R192, [R204+0xe100] ;  /* 0x00e10000ccc0783b */ /* 0x000e6e0000000200 */
[C---:B------:R-:W-:Y:S08]  /*8a30*/  HMMA.16816.F32 R28, R180.reuse, R200, R28 ;  /* 0x000000c8b41c723c */ /* 0x040ff0000000181c */
[----:B------:R-:W-:Y:S01]  /*8a40*/  HMMA.16816.F32 R32, R180, R202, R32 ;  /* 0x000000cab420723c */ /* 0x000fe20000001820 */
[----:B------:R-:W1:Y:S06]  /*8a50*/  LDSM.16.M88.4 R180, [R204+0xe900] ;  /* 0x00e90000ccb4783b */ /* 0x000e6c0000000200 */
[----:B------:R-:W-:Y:S01]  /*8a60*/  LDSM.16.M88.4 R200, [R219] ;  /* 0x00000000dbc8783b */ /* 0x000fe20000000200 */
[C---:B---3--:R-:W-:Y:S08]  /*8a70*/  HMMA.16816.F32 R4, R172.reuse, R188, R4 ;  /* 0x000000bcac04723c */ /* 0x048ff00000001804 */
[C---:B------:R-:W-:Y:S01]  /*8a80*/  HMMA.16816.F32 R8, R172.reuse, R190, R8 ;  /* 0x000000beac08723c */ /* 0x040fe20000001808 */
[----:B------:R-:W3:Y:S07]  /*8a90*/  LDSM.16.M88.4 R188, [R204+0xf100] ;  /* 0x00f10000ccbc783b */ /* 0x000eee0000000200 */
[C---:B--2---:R-:W-:Y:S08]  /*8aa0*/  HMMA.16816.F32 R12, R172.reuse, R168, R12 ;  /* 0x000000a8ac0c723c */ /* 0x044ff0000000180c */
[C---:B------:R-:W-:Y:S01]  /*8ab0*/  HMMA.16816.F32 R16, R172.reuse, R170, R16 ;  /* 0x000000aaac10723c */ /* 0x040fe20000001810 */
[----:B------:R-:W2:Y:S07]  /*8ac0*/  LDSM.16.M88.4 R168, [R204+0xf900] ;  /* 0x00f90000cca8783b */ /* 0x000eae0000000200 */
[C---:B----4-:R-:W-:Y:S08]  /*8ad0*/  HMMA.16816.F32 R20, R172.reuse, R184, R20 ;  /* 0x000000b8ac14723c */ /* 0x050ff00000001814 */
[C---:B------:R-:W-:Y:S01]  /*8ae0*/  HMMA.16816.F32 R24, R172.reuse, R186, R24 ;  /* 0x000000baac18723c */ /* 0x040fe20000001818 */
[----:B------:R-:W2:Y:S07]  /*8af0*/  LDSM.16.M88.4 R184, [R212+0x1c100] ;  /* 0x01c10000d4b8783b */ /* 0x000eae0000000200 */
[C---:B------:R-:W-:Y:S07]  /*8b00*/  HMMA.16816.F32 R28, R172.reuse, R196, R28 ;  /* 0x000000c4ac1c723c */ /* 0x040fee000000181c */
[C---:B------:R-:W-:Y:S01]  /*8b10*/  @P6 LEA R196, P6, R0.reuse, c[0x0][0x1c8], 0x1 ;  /* 0x0000720000c46a11 */ /* 0x040fe200078c08ff */
[----:B------:R-:W-:Y:S01]  /*8b20*/  HMMA.16816.F32 R32, R172, R198, R32 ;  /* 0x000000c6ac20723c */ /* 0x000fe20000001820 */
[----:B------:R-:W2:Y:S06]  /*8b30*/  LDSM.16.M88.4 R172, [R218] ;  /* 0x00000000daac783b */ /* 0x000eac0000000200 */
[----:B------:R-:W4:Y:S01]  /*8b40*/  LDL R198, [R1+0x14] ;  /* 0x0000140001c67983 */ /* 0x000f220000100800 */
[C---:B-1----:R-:W-:Y:S05]  /*8b50*/  HMMA.16816.F32 R4, R176.reuse, R192, R4 ;  /* 0x000000c0b004723c */ /* 0x042fea0000001804 */
[----:B------:R-:W-:Y:S01]  /*8b60*/  @P0 LEA.HI.X R197, R0, c[0x0][0x1cc], R2, 0x1, P6 ;  /* 0x0000730000c50a11 */ /* 0x000fe200030f0c02 */
[----:B------:R-:W4:Y:S01]  /*8b70*/  LDL R199, [R1+0x28] ;  /* 0x0000280001c77983 */ /* 0x000f220000100800 */
[----:B------:R-:W-:Y:S01]  /*8b80*/  @P5 IADD3 R0, P5, R251, UR21, RZ ;  /* 0x00000015fb005c10 */ /* 0x000fe2000ffbe0ff */
[C---:B------:R-:W-:Y:S01]  /*8b90*/  HMMA.16816.F32 R8, R176.reuse, R194, R8 ;  /* 0x000000c2b008723c */ /* 0x040fe20000001808 */
[----:B------:R-:W-:Y:S02]  /*8ba0*/  PLOP3.LUT P6, PT, PT, PT, UP3, 0x80, 0x0 ;  /* 0x000000000000781c */ /* 0x000fe40003fcf038 */
[----:B------:R-:W-:Y:S01]  /*8bb0*/  PLOP3.LUT P0, PT, PT, PT, UP3, 0x80, 0x0 ;  /* 0x000000000000781c */ /* 0x000fe20003f0f038 */
[----:B------:R-:W1:Y:S04]  /*8bc0*/  LDSM.16.M88.4 R192, [R217] ;  /* 0x00000000d9c0783b */ /* 0x000e680000000200 */
[C---:B------:R-:W-:Y:S08]  /*8bd0*/  HMMA.16816.F32 R12, R176.reuse, R180, R12 ;  /* 0x000000b4b00c723c */ /* 0x040ff0000000180c */
[C---:B------:R-:W-:Y:S01]  /*8be0*/  HMMA.16816.F32 R16, R176.reuse, R182, R16 ;  /* 0x000000b6b010723c */ /* 0x040fe20000001810 */
[----:B------:R-:W1:Y:S03]  /*8bf0*/  LDSM.16.M88.4 R180, [R216] ;  /* 0x00000000d8b4783b */ /* 0x000e660000000200 */
[----:B------:R-:W-:Y:S02]  /*8c00*/  @P0 IADD3.X R2, R248, UR20, RZ, P5, !PT ;  /* 0x00000014f8020c10 */ /* 0x000fe4000affe4ff */
[----:B------:R-:W-:Y:S02]  /*8c10*/  PLOP3.LUT P0, PT, PT, PT, UP3, 0x80, 0x0 ;  /* 0x000000000000781c */ /* 0x000fe40003f0f038 */
[C---:B---3--:R-:W-:Y:S01]  /*8c20*/  HMMA.16816.F32 R20, R176.reuse, R188, R20 ;  /* 0x000000bcb014723c */ /* 0x048fe20000001814 */
[----:B------:R-:W-:Y:S07]  /*8c30*/  PLOP3.LUT P5, PT, PT, PT, UP3, 0x80, 0x0 ;  /* 0x000000000000781c */ /* 0x000fee0003faf038 */
[C---:B------:R-:W-:Y:S01]  /*8c40*/  HMMA.16816.F32 R24, R176.reuse, R190, R24 ;  /* 0x000000beb018723c */ /* 0x040fe20000001818 */
[----:B------:R-:W-:Y:S07]  /*8c50*/  LDSM.16.M88.4 R188, [R210+0xf100] ;  /* 0x00f10000d2bc783b */ /* 0x000fee0000000200 */
[C---:B--2---:R-:W-:Y:S08]  /*8c60*/  HMMA.16816.F32 R28, R176.reuse, R168, R28 ;  /* 0x000000a8b01c723c */ /* 0x044ff0000000181c */
[----:B------:R-:W-:Y:S01]  /*8c70*/  HMMA.16816.F32 R32, R176, R170, R32 ;  /* 0x000000aab020723c */ /* 0x000fe20000001820 */
[----:B------:R-:W-:Y:S06]  /*8c80*/  LDSM.16.M88.4 R168, [R214+0x1c100] ;  /* 0x01c10000d6a8783b */ /* 0x000fec0000000200 */
[----:B------:R-:W-:Y:S01]  /*8c90*/  LDSM.16.M88.4 R176, [R210+0xe900] ;  /* 0x00e90000d2b0783b */ /* 0x000fe20000000200 */
[C---:B------:R-:W-:Y:S08]  /*8ca0*/  HMMA.16816.F32 R4, R184.reuse, R200, R4 ;  /* 0x000000c8b804723c */ /* 0x040ff00000001804 */
[C---:B------:R-:W-:Y:S08]  /*8cb0*/  HMMA.16816.F32 R8, R184.reuse, R202, R8 ;  /* 0x000000cab808723c */ /* 0x040ff00000001808 */
        /* <DEDUP_REMOVED lines=8> */
[----:B------:R-:W-:Y:S06]  /*8d40*/  LDSM.16.M88.4 R180, [R213+0x1c100] ;  /* 0x01c10000d5b4783b */ /* 0x000fec0000000200 */
[----:B------:R-:W3:Y:S01]  /*8d50*/  LDSM.16.M88.4 R184, [R209+0x6000] ;  /* 0x00600000d1b8783b */ /* 0x000ee20000000200 */
[C---:B--2---:R-:W-:Y:S07]  /*8d60*/  HMMA.16816.F32 R4, R168.reuse, R172, R4 ;  /* 0x000000aca804723c */ /* 0x044fee0000001804 */
[C---:B------:R-:W-:Y:S01]  /*8d70*/  @P6 LEA R172, P6, R0.reuse, c[0x0][0x1c8], 0x1 ;  /* 0x0000720000ac6a11 */ /* 0x040fe200078c08ff */
[C---:B------:R-:W-:Y:S08]  /*8d80*/  HMMA.16816.F32 R8, R168.reuse, R174, R8 ;  /* 0x000000aea808723c */ /* 0x040ff00000001808 */
[C---:B------:R-:W-:Y:S08]  /*8d90*/  HMMA.16816.F32 R12, R168.reuse, R176, R12 ;  /* 0x000000b0a80c723c */ /* 0x040ff0000000180c */
[C---:B------:R-:W-:Y:S08]  /*8da0*/  HMMA.16816.F32 R16, R168.reuse, R178, R16 ;  /* 0x000000b2a810723c */ /* 0x040ff00000001810 */
[C---:B------:R-:W-:Y:S08]  /*8db0*/  HMMA.16816.F32 R20, R168.reuse, R188, R20 ;  /* 0x000000bca814723c */ /* 0x040ff00000001814 */
[C---:B------:R-:W-:Y:S08]  /*8dc0*/  HMMA.16816.F32 R24, R168.reuse, R190, R24 ;  /* 0x000000bea818723c */ /* 0x040ff00000001818 */
[C---:B-1----:R-:W-:Y:S08]  /*8dd0*/  HMMA.16816.F32 R28, R168.reuse, R192, R28 ;  /* 0x000000c0a81c723c */ /* 0x042ff0000000181c */
[----:B------:R-:W-:Y:S01]  /*8de0*/  HMMA.16816.F32 R32, R168, R194, R32 ;  /* 0x000000c2a820723c */ /* 0x000fe20000001820 */
[----:B------:R-:W1:Y:S06]  /*8df0*/  LDSM.16.M88.4 R168, [R209+0x6800] ;  /* 0x00680000d1a8783b */ /* 0x000e6c0000000200 */
[----:B------:R-:W-:Y:S01]  /*8e00*/  @P0 LEA.HI.X R195, R0, c[0x0][0x1cc], R2, 0x1, P6 ;  /* 0x0000730000c30a11 */ /* 0x000fe200030f0c02 */
[C---:B---3--:R-:W-:Y:S01]  /*8e10*/  HMMA.16816.F32 R4, R180.reuse, R184, R4 ;  /* 0x000000b8b404723c */ /* 0x048fe20000001804 */
[----:B------:R-:W-:Y:S02]  /*8e20*/  PLOP3.LUT P6, PT, PT, PT, UP3, 0x80, 0x0 ;  /* 0x000000000000781c */ /* 0x000fe40003fcf038 */
[----:B------:R-:W-:Y:S02]  /*8e30*/  PLOP3.LUT P0, PT, PT, PT, UP3, 0x80, 0x0 ;  /* 0x000000000000781c */ /* 0x000fe40003f0f038 */
[----:B------:R-:W-:Y:S03]  /*8e40*/  @P5 IADD3 R0, P5, R247, UR21, RZ ;  /* 0x00000015f7005c10 */ /* 0x000fe6000ffbe0ff */
[C---:B------:R-:W-:Y:S06]  /*8e50*/  HMMA.16816.F32 R8, R180.reuse, R186, R8 ;  /* 0x000000bab408723c */ /* 0x040fec0000001808 */
[----:B------:R-:W-:Y:S06]  /*8e60*/  @P6 LEA R135, P6, R0, c[0x0][0x1c8], 0x1 ;  /* 0x0000720000876a11 */ /* 0x000fec00078c08ff */
[----:B------:R-:W-:Y:S02]  /*8e70*/  @P0 IADD3.X R2, R246, UR20, RZ, P5, !PT ;  /* 0x00000014f6020c10 */ /* 0x000fe4000affe4ff */
[----:B------:R-:W-:Y:S02]  /*8e80*/  PLOP3.LUT P0, PT, PT, PT, UP3, 0x80, 0x0 ;  /* 0x000000000000781c */ /* 0x000fe40003f0f038 */
[----:B------:R-:W-:Y:S01]  /*8e90*/  PLOP3.LUT P5, PT, PT, PT, UP3, 0x80, 0x0 ;  /* 0x000000000000781c */ /* 0x000fe20003faf038 */
[----:B------:R-:W-:Y:S02]  /*8ea0*/  FMUL.FTZ R4, R4, c[0x0][0x320] ;  /* 0x0000c80004047a20 */ /* 0x000fe40000410000 */
[----:B------:R-:W-:Y:S02]  /*8eb0*/  FMUL.FTZ R5, R5, c[0x0][0x320] ;  /* 0x0000c80005057a20 */ /* 0x000fe40000410000 */
[----:B------:R-:W2:Y:S01]  /*8ec0*/  MUFU.TANH R188, R4 ;  /* 0x0000000400bc7308 */ /* 0x000ea20000002400 */
[----:B------:R-:W-:Y:S02]  /*8ed0*/  FMUL.FTZ R6, R6, c[0x0][0x320] ;  /* 0x0000c80006067a20 */ /* 0x000fe40000410000 */
[----:B------:R-:W-:Y:S01]  /*8ee0*/  FMUL.FTZ R7, R7, c[0x0][0x320] ;  /* 0x0000c80007077a20 */ /* 0x000fe20000410000 */
[C---:B-1----:R-:W-:Y:S03]  /*8ef0*/  HMMA.16816.F32 R12, R180.reuse, R168, R12 ;  /* 0x000000a8b40c723c */ /* 0x042fe6000000180c */
[----:B------:R-:W-:Y:S01]  /*8f00*/  @P0 LEA.HI.X R194, R0, c[0x0][0x1cc], R2, 0x1, P6 ;  /* 0x0000730000c20a11 */ /* 0x000fe200030f0c02 */
[----:B------:R-:W-:Y:S01]  /*8f10*/  FMUL.FTZ R9, R9, c[0x0][0x320] ;  /* 0x0000c80009097a20 */ /* 0x000fe20000410000 */
[----:B------:R-:W-:Y:S01]  /*8f20*/  PLOP3.LUT P0, PT, PT, PT, UP3, 0x80, 0x0 ;  /* 0x000000000000781c */ /* 0x000fe20003f0f038 */
[----:B------:R-:W1:Y:S01]  /*8f30*/  MUFU.TANH R187, R5 ;  /* 0x0000000500bb7308 */ /* 0x000e620000002400 */
[----:B------:R-:W-:Y:S01]  /*8f40*/  @P5 IADD3 R0, P5, R245, UR21, RZ ;  /* 0x00000015f5005c10 */ /* 0x000fe2000ffbe0ff */
[----:B------:R-:W-:Y:S01]  /*8f50*/  FMUL.FTZ R10, R10, c[0x0][0x320] ;  /* 0x0000c8000a0a7a20 */ /* 0x000fe20000410000 */
[----:B------:R-:W-:Y:S01]  /*8f60*/  PLOP3.LUT P6, PT, PT, PT, UP3, 0x80, 0x0 ;  /* 0x000000000000781c */ /* 0x000fe20003fcf038 */
[C---:B------:R-:W-:Y:S01]  /*8f70*/  HMMA.16816.F32 R16, R180.reuse, R170, R16 ;  /* 0x000000aab410723c */ /* 0x040fe20000001810 */
[----:B------:R-:W-:Y:S02]  /*8f80*/  @UP3 UIADD3 UR21, UP0, UR13, UR21, URZ ;  /* 0x000000150d153290 */ /* 0x000fe4000ff1e03f */
[----:B------:R-:W-:Y:S02]  /*8f90*/  FMUL.FTZ R11, R11, c[0x0][0x320] ;  /* 0x0000c8000b0b7a20 */ /* 0x000fe40000410000 */
[----:B------:R-:W-:Y:S01]  /*8fa0*/  FMUL.FTZ R8, R8, c[0x0][0x320] ;  /* 0x0000c80008087a20 */ /* 0x000fe20000410000 */
[----:B------:R-:W3:Y:S06]  /*8fb0*/  MUFU.TANH R191, R6 ;  /* 0x0000000600bf7308 */ /* 0x000eec0000002400 */
[----:B------:R-:W-:Y:S01]  /*8fc0*/  @P0 IADD3.X R2, R244, UR20, RZ, P5, !PT ;  /* 0x00000014f4020c10 */ /* 0x000fe2000affe4ff */
[----:B------:R-:W-:Y:S01]  /*8fd0*/  @UP3 UIADD3.X UR20, UR12, UR20, URZ, UP0, !UPT ;  /* 0x000000140c143290 */ /* 0x000fe200087fe43f */
[----:B------:R-:W-:Y:S01]  /*8fe0*/  @P6 LEA R132, P6, R0, c[0x0][0x1c8], 0x1 ;  /* 0x0000720000846a11 */ /* 0x000fe200078c08ff */
[----:B------:R-:W-:Y:S01]  /*8ff0*/  FMUL.FTZ R13, R13, c[0x0][0x320] ;  /* 0x0000c8000d0d7a20 */ /* 0x000fe20000410000 */
[----:B------:R1:W1:Y:S01]  /*9000*/  MUFU.TANH R192, R7 ;  /* 0x0000000700c07308 */ /* 0x0002620000002400 */
[----:B------:R-:W-:Y:S01]  /*9010*/  PLOP3.LUT P0, PT, PT, PT, UP3, 0x80, 0x0 ;  /* 0x000000000000781c */ /* 0x000fe20003f0f038 */
[----:B------:R-:W-:Y:S01]  /*9020*/  FMUL.FTZ R12, R12, c[0x0][0x320] ;  /* 0x0000c8000c0c7a20 */ /* 0x000fe20000410000 */
[----:B------:R-:W-:Y:S01]  /*9030*/  PLOP3.LUT P5, PT, PT, PT, UP3, 0x80, 0x0 ;  /* 0x000000000000781c */ /* 0x000fe20003faf038 */
[----:B------:R-:W-:Y:S02]  /*9040*/  FMUL.FTZ R14, R14, c[0x0][0x320] ;  /* 0x0000c8000e0e7a20 */ /* 0x000fe40000410000 */
[----:B------:R-:W-:Y:S02]  /*9050*/  FMUL.FTZ R15, R15, c[0x0][0x320] ;  /* 0x0000c8000f0f7a20 */ /* 0x000fe40000410000 */
[----:B------:R-:W-:Y:S02]  /*9060*/  FMUL.FTZ R16, R16, c[0x0][0x320] ;  /* 0x0000c80010107a20 */ /* 0x000fe40000410000 */
[----:B------:R-:W2:Y:S01]  /*9070*/  MUFU.TANH R175, R12 ;  /* 0x0000000c00af7308 */ /* 0x000ea20000002400 */
[----:B------:R-:W-:Y:S02]  /*9080*/  FMUL.FTZ R17, R17, c[0x0][0x320] ;  /* 0x0000c80011117a20 */ /* 0x000fe40000410000 */
[----:B------:R-:W-:Y:S01]  /*9090*/  FMUL.FTZ R18, R18, c[0x0][0x320] ;  /* 0x0000c80012127a20 */ /* 0x000fe20000410000 */
[----:B------:R-:W-:Y:S01]  /*90a0*/  @P0 LEA.HI.X R193, R0, c[0x0][0x1cc], R2, 0x1, P6 ;  /* 0x0000730000c10a11 */ /* 0x000fe200030f0c02 */
[----:B------:R-:W-:Y:S01]  /*90b0*/  FMUL.FTZ R19, R19, c[0x0][0x320] ;  /* 0x0000c80013137a20 */ /* 0x000fe20000410000 */
[----:B------:R-:W-:Y:S02]  /*90c0*/  @P5 IADD3 R0, P5, R234, UR21, RZ ;  /* 0x00000015ea005c10 */ /* 0x000fe4000ffbe0ff */
[----:B------:R-:W-:Y:S02]  /*90d0*/  PLOP3.LUT P6, PT, PT, PT, UP3, 0x80, 0x0 ;  /* 0x000000000000781c */ /* 0x000fe40003fcf038 */
[----:B------:R2:W2:Y:S01]  /*90e0*/  MUFU.TANH R184, R8 ;  /* 0x0000000800b87308 */ /* 0x0004a20000002400 */
[----:B------:R-:W-:Y:S01]  /*90f0*/  PLOP3.LUT P0, PT, PT, PT, UP3, 0x80, 0x0 ;  /* 0x000000000000781c */ /* 0x000fe20003f0f038 */
[----:B-1----:R-:W1:Y:S08]  /*9100*/  LDSM.16.M88.4 R4, [R209+0x7000] ;  /* 0x00700000d104783b */ /* 0x002e700000000200 */
[----:B------:R-:W1:Y:S01]  /*9110*/  MUFU.TANH R170, R16 ;  /* 0x0000001000aa7308 */ /* 0x000e620000002400 */
[C---:B------:R-:W-:Y:S03]  /*9120*/  @P6 LEA R2, P6, R0.reuse, c[0x0][0x1c8], 0x1 ;  /* 0x0000720000026a11 */ /* 0x040fe600078c08ff */
[----:B------:R-:W-:Y:S02]  /*9130*/  @P0 IADD3.X R3, R233, UR20, RZ, P5, !PT ;  /* 0x00000014e9030c10 */ /* 0x000fe4000affe4ff */
[----:B------:R-:W-:Y:S02]  /*9140*/  PLOP3.LUT P0, PT, PT, PT, UP3, 0x80, 0x0 ;  /* 0x000000000000781c */ /* 0x000fe40003f0f038 */
[----:B------:R-:W-:Y:S02]  /*9150*/  PLOP3.LUT P5, PT, PT, PT, UP3, 0x80, 0x0 ;  /* 0x000000000000781c */ /* 0x000fe40003faf038 */
[----:B------:R1:W1:Y:S09]  /*9160*/  MUFU.TANH R171, R13 ;  /* 0x0000000d00ab7308 */ /* 0x0002720000002400 */
[----:B------:R-:W-:Y:S01]  /*9170*/  @P0 LEA.HI.X R3, R0, c[0x0][0x1cc], R3, 0x1, P6 ;  /* 0x0000730000030a11 */ /* 0x000fe200030f0c03 */
[----:B------:R-:W3:Y:S01]  /*9180*/  MUFU.TANH R178, R9 ;  /* 0x0000000900b27308 */ /* 0x000ee20000002400 */
[----:B------:R-:W-:Y:S02]  /*9190*/  PLOP3.LUT P0, PT, PT, PT, UP3, 0x80, 0x0 ;  /* 0x000000000000781c */ /* 0x000fe40003f0f038 */
[----:B------:R-:W-:Y:S02]  /*91a0*/  @P5 IADD3 R0, P5, R251, UR21, RZ ;  /* 0x00000015fb005c10 */ /* 0x000fe4000ffbe0ff */
[----:B------:R-:W-:Y:S05]  /*91b0*/  PLOP3.LUT P6, PT, PT, PT, UP3, 0x80, 0x0 ;  /* 0x000000000000781c */ /* 0x000fea0003fcf038 */
[----:B------:R-:W3:Y:S01]  /*91c0*/  MUFU.TANH R189, R10 ;  /* 0x0000000a00bd7308 */ /* 0x000ee20000002400 */
[C---:B-1----:R-:W-:Y:S05]  /*91d0*/  HMMA.16816.F32 R20, R180.reuse, R4, R20 ;  /* 0x00000004b414723c */ /* 0x042fea0000001814 */
[----:B--2---:R-:W-:Y:S02]  /*91e0*/  @P0 IADD3.X R8, R248, UR20, RZ, P5, !PT ;  /* 0x00000014f8080c10 */ /* 0x004fe4000affe4ff */
[C---:B------:R-:W-:Y:S02]  /*91f0*/  @P6 LEA R12, P6, R0.reuse, c[0x0][0x1c8], 0x1 ;  /* 0x00007200000c6a11 */ /* 0x040fe400078c08ff */
[----:B------:R1:W2:Y:S01]  /*9200*/  MUFU.TANH R190, R11 ;  /* 0x0000000b00be7308 */ /* 0x0002a20000002400 */
[----:B------:R-:W-:Y:S01]  /*9210*/  PLOP3.LUT P0, PT, PT, PT, UP3, 0x80, 0x0 ;  /* 0x000000000000781c */ /* 0x000fe20003f0f038 */
[C---:B------:R-:W-:Y:S01]  /*9220*/  HMMA.16816.F32 R24, R180.reuse, R6, R24 ;  /* 0x00000006b418723c */ /* 0x040fe20000001818 */
[----:B------:R-:W-:Y:S07]  /*9230*/  PLOP3.LUT P5, PT, PT, PT, UP3, 0x80, 0x0 ;  /* 0x000000000000781c */ /* 0x000fee0003faf038 */
[----:B------:R-:W2:Y:S04]  /*9240*/  MUFU.TANH R185, R14 ;  /* 0x0000000e00b97308 */ /* 0x000ea80000002400 */
[----:B------:R-:W-:Y:S02]  /*9250*/  @P0 LEA.HI.X R13, R0, c[0x0][0x1cc], R8, 0x1, P6 ;  /* 0x00007300000d0a11 */ /* 0x000fe400030f0c08 */
[----:B------:R-:W-:Y:S02]  /*9260*/  PLOP3.LUT P0, PT, PT, PT, UP3, 0x80, 0x0 ;  /* 0x000000000000781c */ /* 0x000fe40003f0f038 */
[----:B------:R-:W-:Y:S01]  /*9270*/  @P5 IADD3 R0, P5, R247, UR21, RZ ;  /* 0x00000015f7005c10 */ /* 0x000fe2000ffbe0ff */
[----:B------:R-:W-:Y:S01]  /*9280*/  FMUL.FTZ R20, R20, c[0x0][0x320] ;  /* 0x0000c80014147a20 */ /* 0x000fe20000410000 */
[----:B------:R-:W2:Y:S01]  /*9290*/  MUFU.TANH R186, R15 ;  /* 0x0000000f00ba7308 */ /* 0x000ea20000002400 */
[----:B------:R-:W-:Y:S01]  /*92a0*/  PLOP3.LUT P6, PT, PT, PT, UP3, 0x80, 0x0 ;  /* 0x000000000000781c */ /* 0x000fe20003fcf038 */
[----:B------:R-:W-:Y:S01]  /*92b0*/  FMUL.FTZ R22, R22, c[0x0][0x320] ;  /* 0x0000c80016167a20 */ /* 0x000fe20000410000 */
[----:B-1----:R-:W1:Y:S01]  /*92c0*/  LDSM.16.M88.4 R8, [R209+0x7800] ;  /* 0x00780000d108783b */ /* 0x002e620000000200 */
[----:B------:R-:W-:Y:S04]  /*92d0*/  DEPBAR.LE SB0, 0x0 ;  /* 0x000080000000791a */ /* 0x000fe80000000000 */
[----:B------:R-:W-:Y:S02]  /*92e0*/  FMUL.FTZ R23, R23, c[0x0][0x320] ;  /* 0x0000c80017177a20 */ /* 0x000fe40000410000 */
[----:B------:R2:W1:Y:S01]  /*92f0*/  MUFU.TANH R169, R17 ;  /* 0x0000001100a97308 */ /* 0x0004620000002400 */
[----:B------:R-:W-:Y:S01]  /*9300*/  @P0 IADD3.X R4, R246, UR20, RZ, P5, !PT ;  /* 0x00000014f6040c10 */ /* 0x000fe2000affe4ff */
[----:B------:R-:W-:Y:S01]  /*9310*/  BAR.SYNC.DEFER_BLOCKING 0x0 ;  /* 0x0000000000007b1d */ /* 0x000fe20000010000 */
[----:B------:R-:W-:Y:S02]  /*9320*/  PLOP3.LUT P0, PT, PT, PT, UP3, 0x80, 0x0 ;  /* 0x000000000000781c */ /* 0x000fe40003f0f038 */
[C---:B------:R-:W-:Y:S02]  /*9330*/  @P6 LEA R16, P6, R0.reuse, c[0x0][0x1c8], 0x1 ;  /* 0x0000720000106a11 */ /* 0x040fe400078c08ff */
[----:B------:R-:W-:Y:S03]  /*9340*/  PLOP3.LUT P5, PT, PT, PT, UP3, 0x80, 0x0 ;  /* 0x000000000000781c */ /* 0x000fe60003faf038 */
[----:B------:R-:W1:Y:S08]  /*9350*/  MUFU.TANH R176, R18 ;  /* 0x0000001200b07308 */ /* 0x000e700000002400 */
[----:B------:R-:W-:Y:S02]  /*9360*/  @P0 LEA.HI.X R179, R0, c[0x0][0x1cc], R4, 0x1, P6 ;  /* 0x0000730000b30a11 */ /* 0x000fe400030f0c04 */
[----:B------:R3:W3:Y:S01]  /*9370*/  MUFU.TANH R177, R19 ;  /* 0x0000001300b17308 */ /* 0x0006e20000002400 */
[----:B------:R-:W-:Y:S02]  /*9380*/  @P5 IADD3 R0, P5, R245, UR21, RZ ;  /* 0x00000015f5005c10 */ /* 0x000fe4000ffbe0ff */
[----:B------:R-:W-:Y:S01]  /*9390*/  PLOP3.LUT P6, PT, PT, PT, UP3, 0x80, 0x0 ;  /* 0x000000000000781c */ /* 0x000fe20003fcf038 */
[----:B--2---:R-:W-:Y:S01]  /*93a0*/  FMUL.FTZ R17, R25, c[0x0][0x320] ;  /* 0x0000c80019117a20 */ /* 0x004fe20000410000 */
[----:B------:R-:W-:Y:S05]  /*93b0*/  PLOP3.LUT P0, PT, PT, PT, UP3, 0x80, 0x0 ;  /* 0x000000000000781c */ /* 0x000fea0003f0f038 */
[----:B------:R-:W2:Y:S01]  /*93c0*/  MUFU.TANH R168, R20 ;  /* 0x0000001400a87308 */ /* 0x000ea20000002400 */
[C---:B-1----:R-:W-:Y:S05]  /*93d0*/  HMMA.16816.F32 R28, R180.reuse, R8, R28 ;  /* 0x00000008b41c723c */ /* 0x042fea000000181c */
[----:B------:R-:W-:Y:S04]  /*93e0*/  @P6 LEA R6, P6, R0, c[0x0][0x1c8], 0x1 ;  /* 0x0000720000066a11 */ /* 0x000fe800078c08ff */
[----:B------:R1:W1:Y:S03]  /*93f0*/  MUFU.TANH R173, R22 ;  /* 0x0000001600ad7308 */ /* 0x0002660000002400 */
[----:B------:R-:W-:Y:S01]  /*9400*/  @P0 IADD3.X R7, R244, UR20, RZ, P5, !PT ;  /* 0x00000014f4070c10 */ /* 0x000fe2000affe4ff */
[----:B------:R-:W-:Y:S01]  /*9410*/  USHF.L.U32 UR20, UR14, 0x6, URZ ;  /* 0x000000060e147899 */ /* 0x000fe2000800063f */
[----:B------:R-:W-:Y:S01]  /*9420*/  PLOP3.LUT P0, PT, PT, PT, UP3, 0x80, 0x0 ;  /* 0x000000000000781c */ /* 0x000fe20003f0f038 */
[----:B------:R-:W-:Y:S01]  /*9430*/  HMMA.16816.F32 R32, R180, R10, R32 ;  /* 0x0000000ab420723c */ /* 0x000fe20000001820 */
[----:B------:R-:W-:Y:S02]  /*9440*/  PLOP3.LUT P5, PT, PT, PT, UP3, 0x80, 0x0 ;  /* 0x000000000000781c */ /* 0x000fe40003faf038 */
[----:B---3--:R-:W-:Y:S02]  /*9450*/  FMUL.FTZ R19, R21, c[0x0][0x320] ;  /* 0x0000c80015137a20 */ /* 0x008fe40000410000 */
[----:B------:R-:W-:Y:S01]  /*9460*/  FMUL.FTZ R18, R24, c[0x0][0x320] ;  /* 0x0000c80018127a20 */ /* 0x000fe20000410000 */
[----:B------:R3:W2:Y:S06]  /*9470*/  MUFU.TANH R174, R23 ;  /* 0x0000001700ae7308 */ /* 0x0006ac0000002400 */
[----:B------:R-:W-:Y:S01]  /*9480*/  @P0 LEA.HI.X R7, R0, c[0x0][0x1cc], R7, 0x1, P6 ;  /* 0x0000730000070a11 */ /* 0x000fe200030f0c07 */
[----:B------:R-:W-:Y:S01]  /*9490*/  IMAD.U32 R0, RZ, RZ, UR16 ;  /* 0x00000010ff007e24 */ /* 0x000fe2000f8e00ff */
[----:B------:R-:W-:Y:S01]  /*94a0*/  PLOP3.LUT P0, PT, PT, PT, UP3, 0x80, 0x0 ;  /* 0x000000000000781c */ /* 0x000fe20003f0f038 */
[----:B------:R-:W-:Y:S01]  /*94b0*/  @P5 IMAD.MOV.U32 R4, RZ, RZ, R196 ;  /* 0x000000ffff045224 */ /* 0x000fe200078e00c4 */
[----:B------:R-:W2:Y:S01]  /*94c0*/  MUFU.TANH R19, R19 ;  /* 0x0000001300137308 */ /* 0x000ea20000002400 */
[----:B------:R-:W-:Y:S01]  /*94d0*/  @P5 IMAD.MOV.U32 R5, RZ, RZ, R197 ;  /* 0x000000ffff055224 */ /* 0x000fe200078e00c5 */
[----:B------:R-:W-:Y:S01]  /*94e0*/  PLOP3.LUT P6, PT, PT, PT, UP3, 0x80, 0x0 ;  /* 0x000000000000781c */ /* 0x000fe20003fcf038 */
[----:B------:R-:W-:Y:S01]  /*94f0*/  FMUL.FTZ R15, R28, c[0x0][0x320] ;  /* 0x0000c8001c0f7a20 */ /* 0x000fe20000410000 */
[----:B------:R-:W-:Y:S01]  /*9500*/  PLOP3.LUT P5, PT, PT, PT, UP3, 0x80, 0x0 ;  /* 0x000000000000781c */ /* 0x000fe20003faf038 */
[----:B-1----:R-:W-:Y:S02]  /*9510*/  FMUL.FTZ R22, R27, c[0x0][0x320] ;  /* 0x0000c8001b167a20 */ /* 0x002fe40000410000 */
[----:B------:R-:W-:Y:S02]  /*9520*/  FMUL.FTZ R14, R29, c[0x0][0x320] ;  /* 0x0000c8001d0e7a20 */ /* 0x000fe40000410000 */
[----:B------:R-:W-:Y:S01]  /*9530*/  FMUL.FTZ R21, R30, c[0x0][0x320] ;  /* 0x0000c8001e157a20 */ /* 0x000fe20000410000 */
[----:B------:R-:W1:Y:S01]  /*9540*/  MUFU.TANH R18, R18 ;  /* 0x0000001200127308 */ /* 0x000e620000002400 */
[----:B------:R-:W-:Y:S01]  /*9550*/  @!PT LDS RZ, [RZ] ;  /* 0x00000000fffff984 */ /* 0x000fe20000000800 */
[----:B------:R-:W-:Y:S01]  /*9560*/  @!PT LDS RZ, [RZ] ;  /* 0x00000000fffff984 */ /* 0x000fe20000000800 */
[----:B------:R-:W-:Y:S01]  /*9570*/  @!PT LDS RZ, [RZ] ;  /* 0x00000000fffff984 */ /* 0x000fe20000000800 */
[----:B------:R1:W-:Y:S01]  /*9580*/  @P0 LDGSTS.E.BYPASS.LTC128B.128 [R231+0x8100], [R4.64], !P4 ;  /* 0x0810000004e70fae */ /* 0x0003e2000e101d52 */
[----:B------:R-:W-:Y:S01]  /*9590*/  PLOP3.LUT P0, PT, PT, PT, UP3, 0x80, 0x0 ;  /* 0x000000000000781c */ /* 0x000fe20003f0f038 */
[----:B------:R-:W-:Y:S02]  /*95a0*/  FMUL.FTZ R20, R31, c[0x0][0x320] ;  /* 0x0000c8001f147a20 */ /* 0x000fe40000410000 */
[----:B---3--:R-:W-:Y:S02]  /*95b0*/  FMUL.FTZ R23, R26, c[0x0][0x320] ;  /* 0x0000c8001a177a20 */ /* 0x008fe40000410000 */
[----:B------:R-:W-:Y:S03]  /*95c0*/  FMUL.FTZ R35, R35, c[0x0][0x320] ;  /* 0x0000c80023237a20 */ /* 0x000fe60000410000 */
[----:B------:R-:W3:Y:S10]  /*95d0*/  MUFU.TANH R17, R17 ;  /* 0x0000001100117308 */ /* 0x000ef40000002400 */
[----:B------:R-:W2:Y:S01]  /*95e0*/  MUFU.TANH R23, R23 ;  /* 0x0000001700177308 */ /* 0x000ea20000002400 */
[----:B-1----:R-:W-:Y:S09]  /*95f0*/  @P6 IMAD.MOV.U32 R5, RZ, RZ, R195 ;  /* 0x000000ffff056224 */ /* 0x002ff200078e00c3 */
[----:B------:R-:W1:Y:S01]  /*9600*/  MUFU.TANH R22, R22 ;  /* 0x0000001600167308 */ /* 0x000e620000002400 */
[----:B------:R-:W-:Y:S01]  /*9610*/  @P6 IMAD.MOV.U32 R4, RZ, RZ, R172 ;  /* 0x000000ffff046224 */ /* 0x000fe200078e00ac */
[----:B------:R-:W-:Y:S04]  /*9620*/  PLOP3.LUT P6, PT, PT, PT, UP3, 0x80, 0x0 ;  /* 0x000000000000781c */ /* 0x000fe80003fcf038 */
[----:B------:R1:W-:Y:S01]  /*9630*/  @P5 LDGSTS.E.BYPASS.LTC128B.128 [R231+0xa100], [R4.64], !P3 ;  /* 0x0a10000004e75fae */ /* 0x0003e2000d901d52 */
[----:B------:R-:W-:Y:S03]  /*9640*/  PLOP3.LUT P5, PT, PT, PT, UP3, 0x80, 0x0 ;  /* 0x000000000000781c */ /* 0x000fe60003faf038 */
[----:B------:R-:W2:Y:S10]  /*9650*/  MUFU.TANH R15, R15 ;  /* 0x0000000f000f7308 */ /* 0x000eb40000002400 */
[----:B------:R-:W2:Y:S10]  /*9660*/  MUFU.TANH R14, R14 ;  /* 0x0000000e000e7308 */ /* 0x000eb40000002400 */
[----:B------:R-:W2:Y:S01]  /*9670*/  MUFU.TANH R21, R21 ;  /* 0x0000001500157308 */ /* 0x000ea20000002400 */
[----:B-1----:R-:W-:Y:S02]  /*9680*/  @P0 IMAD.MOV.U32 R5, RZ, RZ, R194 ;  /* 0x000000ffff050224 */ /* 0x002fe400078e00c2 */
[----:B------:R-:W-:Y:S01]  /*9690*/  @P0 IMAD.MOV.U32 R4, RZ, RZ, R135 ;  /* 0x000000ffff040224 */ /* 0x000fe200078e0087 */
[----:B------:R-:W-:Y:S04]  /*96a0*/  PLOP3.LUT P0, PT, PT, PT, UP3, 0x80, 0x0 ;  /* 0x000000000000781c */ /* 0x000fe80003f0f038 */
[----:B------:R1:W-:Y:S02]  /*96b0*/  @P6 LDGSTS.E.BYPASS.LTC128B.128 [R231+0xc100], [R4.64], !P2 ;  /* 0x0c10000004e76fae */ /* 0x0003e4000d101d52 */
[----:B------:R-:W1:Y:S01]  /*96c0*/  MUFU.TANH R20, R20 ;  /* 0x0000001400147308 */ /* 0x000e620000002400 */
[----:B------:R-:W-:Y:S02]  /*96d0*/  PLOP3.LUT P6, PT, PT, PT, UP3, 0x80, 0x0 ;  /* 0x000000000000781c */ /* 0x000fe40003fcf038 */
[----:B------:R-:W-:Y:S07]  /*96e0*/  PLOP3.LUT P6, PT, PT, PT, UP3, 0x80, 0x0 ;  /* 0x000000000000781c */ /* 0x000fee0003fcf038 */
[----:B------:R2:W2:Y:S01]  /*96f0*/  MUFU.TANH R135, R35 ;  /* 0x0000002300877308 */ /* 0x0004a20000002400 */
[----:B-1----:R-:W-:Y:S02]  /*9700*/  @P5 IMAD.MOV.U32 R5, RZ, RZ, R193 ;  /* 0x000000ffff055224 */ /* 0x002fe400078e00c1 */
[----:B------:R-:W-:Y:S01]  /*9710*/  @P5 IMAD.MOV.U32 R4, RZ, RZ, R132 ;  /* 0x000000ffff045224 */ /* 0x000fe200078e0084 */
[----:B------:R-:W-:Y:S04]  /*9720*/  PLOP3.LUT P5, PT, PT, PT, UP3, 0x80, 0x0 ;  /* 0x000000000000781c */ /* 0x000fe80003faf038 */
[----:B------:R1:W-:Y:S01]  /*9730*/  @P0 LDGSTS.E.BYPASS.LTC128B.128 [R231+0xe100], [R4.64], !P1 ;  /* 0x0e10000004e70fae */ /* 0x0003e2000c901d52 */
[----:B------:R-:W-:Y:S08]  /*9740*/  PLOP3.LUT P0, PT, PT, PT, UP3, 0x80, 0x0 ;  /* 0x000000000000781c */ /* 0x000ff00003f0f038 */
[----:B------:R2:W-:Y:S01]  /*9750*/  @P5 LDGSTS.E.BYPASS.LTC128B.128 [R231+0x9100], [R2.64], !P4 ;  /* 0x0910000002e75fae */ /* 0x0005e2000e101d52 */
[----:B------:R-:W-:Y:S05]  /*9760*/  PLOP3.LUT P5, PT, PT, PT, UP2, 0x80, 0x0 ;  /* 0x000000000000781c */ /* 0x000fea0003faf028 */
[----:B-1----:R1:W3:Y:S01]  /*9770*/  LDL R5, [R1+0x2c] ;  /* 0x00002c0001057983 */ /* 0x0022e20000100800 */
[----:B------:R-:W-:Y:S02]  /*9780*/  IMAD.U32 R4, RZ, RZ, UR20 ;  /* 0x00000014ff047e24 */ /* 0x000fe4000f8e00ff */
[----:B--2---:R-:W-:Y:S02]  /*9790*/  @P0 IMAD.MOV.U32 R2, RZ, RZ, R12 ;  /* 0x000000ffff020224 */ /* 0x004fe400078e000c */
[----:B------:R-:W-:Y:S01]  /*97a0*/  @P0 IMAD.MOV.U32 R3, RZ, RZ, R13 ;  /* 0x000000ffff030224 */ /* 0x000fe200078e000d */
[----:B------:R-:W-:Y:S01]  /*97b0*/  PLOP3.LUT P0, PT, PT, PT, UP3, 0x80, 0x0 ;  /* 0x000000000000781c */ /* 0x000fe20003f0f038 */
[----:B------:R-:W-:Y:S02]  /*97c0*/  FMUL.FTZ R13, R32, c[0x0][0x320] ;  /* 0x0000c800200d7a20 */ /* 0x000fe40000410000 */
[----:B------:R-:W-:Y:S01]  /*97d0*/  FMUL.FTZ R12, R33, c[0x0][0x320] ;  /* 0x0000c800210c7a20 */ /* 0x000fe20000410000 */
[----:B------:R4:W-:Y:S01]  /*97e0*/  @P6 LDGSTS.E.BYPASS.LTC128B.128 [R231+0xb100], [R2.64], !P3 ;  /* 0x0b10000002e76fae */ /* 0x0009e2000d901d52 */
[----:B------:R-:W-:Y:S02]  /*97f0*/  PLOP3.LUT P6, PT, PT, PT, UP3, 0x80, 0x0 ;  /* 0x000000000000781c */ /* 0x000fe40003fcf038 */
[----:B------:R-:W2:Y:S06]  /*9800*/  MUFU.TANH R13, R13 ;  /* 0x0000000d000d7308 */ /* 0x000eac0000002400 */
[----:B------:R-:W-:Y:S02]  /*9810*/  @P0 IMAD.MOV.U32 R8, RZ, RZ, R16 ;  /* 0x000000ffff080224 */ /* 0x000fe400078e0010 */
[----:B------:R-:W-:Y:S01]  /*9820*/  @P0 IMAD.MOV.U32 R9, RZ, RZ, R179 ;  /* 0x000000ffff090224 */ /* 0x000fe200078e00b3 */
[----:B------:R-:W-:Y:S01]  /*9830*/  PLOP3.LUT P0, PT, PT, PT, UP3, 0x80, 0x0 ;  /* 0x000000000000781c */ /* 0x000fe20003f0f038 */
[----:B------:R-:W-:Y:S01]  /*9840*/  FMUL.FTZ R16, R34, c[0x0][0x320] ;  /* 0x0000c80022107a20 */ /* 0x000fe20000410000 */
[----:B------:R-:W1:Y:S02]  /*9850*/  MUFU.TANH R12, R12 ;  /* 0x0000000c000c7308 */ /* 0x000e640000002400 */
[----:B------:R1:W-:Y:S08]  /*9860*/  @P6 LDGSTS.E.BYPASS.LTC128B.128 [R231+0xd100], [R8.64], !P2 ;  /* 0x0d10000008e76fae */ /* 0x0003f0000d101d52 */
[----:B------:R-:W1:Y:S01]  /*9870*/  MUFU.TANH R16, R16 ;  /* 0x0000001000107308 */ /* 0x000e620000002400 */
[----:B------:R1:W-:Y:S01]  /*9880*/  @P0 LDGSTS.E.BYPASS.LTC128B.128 [R231+0xf100], [R6.64], !P1 ;  /* 0x0f10000006e70fae */ /* 0x0003e2000c901d52 */
[----:B------:R-:W-:Y:S02]  /*9890*/  PLOP3.LUT P0, PT, PT, PT, UP1, 0x40, 0x0 ;  /* 0x000000000000781c */ /* 0x000fe40003f0e818 */
[----:B----4-:R-:W-:Y:S03]  /*98a0*/  IADD3 R2, -R199, 0x1, -R4 ;  /* 0x00000001c7027810 */ /* 0x010fe60007ffe904 */
[----:B------:R-:W0:Y:S01]  /*98b0*/  LDGDEPBAR ;  /* 0x00000000000079af */ /* 0x000e220000000000 */
[----:B------:R-:W-:Y:S04]  /*98c0*/  IADD3 R0, -R0, UR9, R2 ;  /* 0x0000000900007c10 */ /* 0x000fe8000fffe102 */
[C---:B-1----:R-:W-:Y:S02]  /*98d0*/  IADD3 R7, R0.reuse, c[0x0][0x328], RZ ;  /* 0x0000ca0000077a10 */ /* 0x042fe40007ffe0ff */
[----:B------:R-:W-:Y:S01]  /*98e0*/  IADD3 R6, R0, UR15, RZ ;  /* 0x0000000f00067c10 */ /* 0x000fe2000fffe0ff */
[----:B---3--:R-:W-:Y:S01]  /*98f0*/  @P5 IMAD.MOV.U32 R5, RZ, RZ, R198 ;  /* 0x000000ffff055224 */ /* 0x008fe200078e00c6 */
[----:B------:R-:W-:Y:S04]  /*9900*/  PLOP3.LUT P5, PT, PT, PT, UP3, 0x80, 0x0 ;  /* 0x000000000000781c */ /* 0x000fe80003faf038 */
[----:B------:R-:W1:Y:S02]  /*9910*/  SHFL.IDX PT, R3, R5, RZ, 0x1c1f ;  /* 0x001c1fff05037589 */ /* 0x000e6400000e0000 */
[--C-:B-1----:R-:W-:Y:S02]  /*9920*/  IMAD.IADD R2, R7, 0x1, R3.reuse ;  /* 0x0000000107027824 */ /* 0x102fe400078e0203 */
[----:B------:R-:W-:Y:S01]  /*9930*/  IMAD.IADD R0, R6, 0x1, R3 ;  /* 0x0000000106007824 */ /* 0x000fe200078e0203 */
[----:B------:R-:W-:-:S05]  /*9940*/  @P0 BRA `(.L_x_963) ;  /* 0x0000019000000947 */ /* 0x000fca0003800000 */
[----:B--2---:R-:W-:Y:S01]  /*9950*/  IMAD.U32 R8, RZ, RZ, UR16 ;  /* 0x00000010ff087e24 */ /* 0x004fe2000f8e00ff */
        /* <DEDUP_REMOVED lines=13> */
.L_x_965:
[----:B------:R-:W-:Y:S04]  /*9a30*/  MOV R8, c[0x0][0x32c] ;  /* 0x0000cb0000087a02 */ /* 0x000fe80000000f00 */
[----:B------:R-:W-:Y:S11]  /*9a40*/  ISETP.NE.AND P0, PT, R8, 0x1, PT ;  /* 0x000000010800780c */ /* 0x000ff60003f05270 */
[----:B------:R-:W-:Y:S02]  /*9a50*/  @!UPT UIADD3 URZ, URZ, URZ, URZ ;  /* 0x0000003f3f3ff290 */ /* 0x000fe4000fffe03f */
[----:B------:R-:W-:Y:S05]  /*9a60*/  @P0 IMAD.HI.U32 R8, R3, c[0x0][0x330], RZ ;  /* 0x0000cc0003080a27 */ /* 0x000fea00078e00ff */
[----:B------:R-:W-:Y:S02]  /*9a70*/  @P0 SHF.R.U32.HI R3, RZ, c[0x0][0x334], R8 ;  /* 0x0000cd00ff030a19 */ /* 0x000fe40000011608 */
.L_x_966:
[----:B------:R-:W-:Y:S05]  /*9a80*/  BSYNC B0 ;  /* 0x0000000000007941 */ /* 0x000fea0003800000 */
.L_x_964:
[----:B------:R-:W-:Y:S04]  /*9a90*/  IMAD R3, R3, c[0x0][0x32c], -R4 ;  /* 0x0000cb0003037a24 */ /* 0x000fe800078e0a04 */
[----:B------:R-:W-:Y:S05]  /*9aa0*/  IMAD.IADD R3, R3, 0x1, -R199 ;  /* 0x0000000103037824 */ /* 0x000fea00078e0ac7 */
[----:B------:R-:W-:Y:S02]  /*9ab0*/  IADD3 R8, R3, c[0x0][0x32c], RZ ;  /* 0x0000cb0003087a10 */ /* 0x000fe40007ffe0ff */
[----:B------:R-:W-:Y:S02]  /*9ac0*/  IMNMX R0, R0, R3, !PT ;  /* 0x0000000300007217 */ /* 0x000fe40007800200 */
[----:B------:R-:W-:Y:S02]  /*9ad0*/  IMNMX R2, R2, R8, PT ;  /* 0x0000000802027217 */ /* 0x000fe40003800200 */
.L_x_963:
[----:B--2---:R-:W-:Y:S01]  /*9ae0*/  UISETP.GT.AND UP0, UPT, UR14, -0x1, UPT ;  /* 0xffffffff0e00788c */ /* 0x004fe2000bf04270 */
[----:B------:R-:W1:Y:S05]  /*9af0*/  SHFL.IDX PT, R3, R5, 0x1, 0x1c1f ;  /* 0x003c1f0005037f89 */ /* 0x000e6a00000e0000 */
[----:B------:R-:W-:Y:S02]  /*9b00*/  PLOP3.LUT P0, PT, PT, PT, UP0, 0x80, 0x0 ;  /* 0x000000000000781c */ /* 0x000fe40003f0f008 */
[----:B------:R-:W-:Y:S02]  /*9b10*/  PLOP3.LUT P6, PT, PT, PT, UP0, 0x80, 0x0 ;  /* 0x000000000000781c */ /* 0x000fe40003fcf008 */
[C---:B------:R-:W-:Y:S02]  /*9b20*/  ISETP.GT.AND P0, PT, R0.reuse, RZ, P0 ;  /* 0x000000ff0000720c */ /* 0x040fe40000704270 */
[----:B------:R-:W-:Y:S02]  /*9b30*/  ISETP.GT.AND P6, PT, R0, 0x8, P6 ;  /* 0x000000080000780c */ /* 0x000fe400037c4270 */
[----:B------:R-:W-:Y:S02]  /*9b40*/  ISETP.LT.OR P5, PT, R2, 0x1, P0 ;  /* 0x000000010200780c */ /* 0x000fe400007a1670 */
[----:B------:R-:W-:Y:S02]  /*9b50*/  PLOP3.LUT P0, PT, PT, PT, UP0, 0x80, 0x0 ;  /* 0x000000000000781c */ /* 0x000fe40003f0f008 */
[----:B------:R-:W-:Y:S02]  /*9b60*/  FSEL R8, R188, -INF , !P5 ;  /* 0xff800000bc087808 */ /* 0x000fe40006800000 */
[----:B------:R-:W-:Y:S02]  /*9b70*/  ISETP.GT.AND P0, PT, R0, 0x1, P0 ;  /* 0x000000010000780c */ /* 0x000fe40000704270 */
[----:B------:R-:W-:Y:S02]  /*9b80*/  PLOP3.LUT P5, PT, PT, PT, UP0, 0x80, 0x0 ;  /* 0x000000000000781c */ /* 0x000fe40003faf008 */
[----:B------:R-:W-:Y:S02]  /*9b90*/  ISETP.LT.OR P0, PT, R2, 0x2, P0 ;  /* 0x000000020200780c */ /* 0x000fe40000701670 */
[----:B------:R-:W-:Y:S02]  /*9ba0*/  ISETP.GT.AND P5, PT, R0, 0x9, P5 ;  /* 0x000000090000780c */ /* 0x000fe40002fa4270 */
[----:B------:R-:W-:Y:S02]  /*9bb0*/  FSEL R10, R187, -INF , !P0 ;  /* 0xff800000bb0a7808 */ /* 0x000fe40004000000 */
[----:B------:R-:W-:Y:S02]  /*9bc0*/  PLOP3.LUT P0, PT, PT, PT, UP0, 0x80, 0x0 ;  /* 0x000000000000781c */ /* 0x000fe40003f0f008 */
[----:B------:R-:W-:Y:S02]  /*9bd0*/  ISETP.LT.OR P6, PT, R2, 0x9, P6 ;  /* 0x000000090200780c */ /* 0x000fe400037c1670 */
[----:B------:R-:W-:Y:S02]  /*9be0*/  ISETP.GT.AND P0, PT, R0, 0x10, P0 ;  /* 0x000000100000780c */ /* 0x000fe40000704270 */
[C---:B------:R-:W-:Y:S02]  /*9bf0*/  ISETP.LT.OR P5, PT, R2.reuse, 0xa, P5 ;  /* 0x0000000a0200780c */ /* 0x040fe40002fa1670 */
[----:B------:R-:W-:Y:S02]  /*9c00*/  ISETP.LT.OR P0, PT, R2, 0x11, P0 ;  /* 0x000000110200780c */ /* 0x000fe40000701670 */
[----:B------:R-:W-:Y:S02]  /*9c10*/  FSEL R9, R184, -INF , !P6 ;  /* 0xff800000b8097808 */ /* 0x000fe40007000000 */
[----:B------:R-:W-:Y:S02]  /*9c20*/  FSEL R175, R175, -INF , !P0 ;  /* 0xff800000afaf7808 */ /* 0x000fe40004000000 */
[----:B------:R-:W-:Y:S02]  /*9c30*/  PLOP3.LUT P0, PT, PT, PT, UP0, 0x80, 0x0 ;  /* 0x000000000000781c */ /* 0x000fe40003f0f008 */
        /* <DEDUP_REMOVED lines=40> */
[----:B------:R-:W-:Y:S01]  /*9ec0*/  ISETP.GT.AND P5, PT, R0, 0x39, P5 ;  /* 0x000000390000780c */ /* 0x000fe20002fa4270 */
[--C-:B-1----:R-:W-:Y:S01]  /*9ed0*/  IMAD.IADD R0, R6, 0x1, R3.reuse ;  /* 0x0000000106007824 */ /* 0x102fe200078e0203 */
[C---:B------:R-:W-:Y:S02]  /*9ee0*/  ISETP.LT.OR P6, PT, R2.reuse, 0x39, P6 ;  /* 0x000000390200780c */ /* 0x040fe400037c1670 */
[----:B------:R-:W-:Y:S01]  /*9ef0*/  ISETP.LT.OR P5, PT, R2, 0x3a, P5 ;  /* 0x0000003a0200780c */ /* 0x000fe20002fa1670 */
[----:B------:R-:W-:Y:S01]  /*9f00*/  IMAD.IADD R2, R7, 0x1, R3 ;  /* 0x0000000107027824 */ /* 0x000fe200078e0203 */
[----:B------:R-:W-:Y:S02]  /*9f10*/  FSEL R197, R13, -INF , !P6 ;  /* 0xff8000000dc57808 */ /* 0x000fe40007000000 */
[----:B------:R-:W-:Y:S01]  /*9f20*/  FSEL R198, R12, -INF , !P5 ;  /* 0xff8000000cc67808 */ /* 0x000fe20006800000 */
        /* <DEDUP_REMOVED lines=15> */
.L_x_969:
[----:B------:R-:W-:Y:S04]  /*a020*/  MOV R5, c[0x0][0x32c] ;  /* 0x0000cb0000057a02 */ /* 0x000fe80000000f00 */
[----:B------:R-:W-:Y:S11]  /*a030*/  ISETP.NE.AND P0, PT, R5, 0x1, PT ;  /* 0x000000010500780c */ /* 0x000ff60003f05270 */
[----:B------:R-:W-:Y:S02]  /*a040*/  @!UPT UIADD3 URZ, URZ, URZ, URZ ;  /* 0x0000003f3f3ff290 */ /* 0x000fe4000fffe03f */
[----:B------:R-:W-:Y:S05]  /*a050*/  @P0 IMAD.HI.U32 R5, R3, c[0x0][0x330], RZ ;  /* 0x0000cc0003050a27 */ /* 0x000fea00078e00ff */
[----:B------:R-:W-:Y:S02]  /*a060*/  @P0 SHF.R.U32.HI R3, RZ, c[0x0][0x334], R5 ;  /* 0x0000cd00ff030a19 */ /* 0x000fe40000011605 */
.L_x_970:
[----:B------:R-:W-:Y:S05]  /*a070*/  BSYNC B0 ;  /* 0x0000000000007941 */ /* 0x000fea0003800000 */
.L_x_968:
[----:B------:R-:W-:Y:S04]  /*a080*/  IMAD R4, R3, c[0x0][0x32c], -R4 ;  /* 0x0000cb0003047a24 */ /* 0x000fe800078e0a04 */
[----:B------:R-:W-:Y:S05]  /*a090*/  IMAD.IADD R4, R4, 0x1, -R199 ;  /* 0x0000000104047824 */ /* 0x000fea00078e0ac7 */
[----:B------:R-:W-:Y:S02]  /*a0a0*/  IADD3 R3, R4, c[0x0][0x32c], RZ ;  /* 0x0000cb0004037a10 */ /* 0x000fe40007ffe0ff */
[----:B------:R-:W-:Y:S02]  /*a0b0*/  IMNMX R0, R0, R4, !PT ;  /* 0x0000000400007217 */ /* 0x000fe40007800200 */
[----:B------:R-:W-:Y:S02]  /*a0c0*/  IMNMX R2, R2, R3, PT ;  /* 0x0000000302027217 */ /* 0x000fe40003800200 */
.L_x_967:
[----:B------:R-:W-:Y:S01]  /*a0d0*/  FMNMX.FTZ R3, R8, R133, !PT ;  /* 0x0000008508037209 */ /* 0x000fe20007810000 */
[----:B------:R-:W-:Y:S01]  /*a0e0*/  LDSM.16.MT88.4 R28, [R208+0x100] ;  /* 0x00010000d01c783b */ /* 0x000fe20000004200 */
[----:B------:R-:W-:Y:S02]  /*a0f0*/  PLOP3.LUT P0, PT, PT, PT, UP0, 0x80, 0x0 ;  /* 0x000000000000781c */ /* 0x000fe40003f0f008 */
[----:B------:R-:W-:Y:S02]  /*a100*/  FMNMX.FTZ R3, R10, R3, !PT ;  /* 0x000000030a037209 */ /* 0x000fe40007810000 */
[C---:B------:R-:W-:Y:S02]  /*a110*/  ISETP.GT.AND P0, PT, R0.reuse, RZ, P0 ;  /* 0x000000ff0000720c */ /* 0x040fe40000704270 */
[----:B------:R-:W-:Y:S02]  /*a120*/  FMNMX.FTZ R3, R9, R3, !PT ;  /* 0x0000000309037209 */ /* 0x000fe40007810000 */
[----:B------:R-:W-:Y:S02]  /*a130*/  PLOP3.LUT P6, PT, PT, PT, UP0, 0x80, 0x0 ;  /* 0x000000000000781c */ /* 0x000fe40003fcf008 */
[----:B------:R-:W-:Y:S02]  /*a140*/  FMNMX.FTZ R3, R11, R3, !PT ;  /* 0x000000030b037209 */ /* 0x000fe40007810000 */
[----:B------:R-:W-:Y:S02]  /*a150*/  ISETP.GT.AND P6, PT, R0, 0x1, P6 ;  /* 0x000000010000780c */ /* 0x000fe400037c4270 */
[----:B------:R-:W-:Y:S02]  /*a160*/  FMNMX.FTZ R3, R175, R3, !PT ;  /* 0x00000003af037209 */ /* 0x000fe40007810000 */
[----:B------:R-:W-:Y:S02]  /*a170*/  PLOP3.LUT P5, PT, PT, PT, UP0, 0x80, 0x0 ;  /* 0x000000000000781c */ /* 0x000fe40003faf008 */
[----:B------:R-:W-:Y:S02]  /*a180*/  ISETP.LT.OR P0, PT, R2, 0x1, P0 ;  /* 0x000000010200780c */ /* 0x000fe40000701670 */
[----:B------:R-:W-:Y:S02]  /*a190*/  FMNMX.FTZ R3, R178, R3, !PT ;  /* 0x00000003b2037209 */ /* 0x000fe40007810000 */
[----:B------:R-:W-:Y:S02]  /*a1a0*/  ISETP.GT.AND P5, PT, R0, 0x8, P5 ;  /* 0x000000080000780c */ /* 0x000fe40002fa4270 */
[----:B------:R-:W-:Y:S02]  /*a1b0*/  ISETP.LT.OR P6, PT, R2, 0x2, P6 ;  /* 0x000000020200780c */ /* 0x000fe400037c1670 */
[----:B------:R-:W-:Y:S02]  /*a1c0*/  FSEL R4, R191, -INF , !P0 ;  /* 0xff800000bf047808 */ /* 0x000fe40004000000 */
[----:B------:R-:W-:Y:S02]  /*a1d0*/  PLOP3.LUT P0, PT, PT, PT, UP0, 0x80, 0x0 ;  /* 0x000000000000781c */ /* 0x000fe40003f0f008 */
[----:B------:R-:W-:Y:S02]  /*a1e0*/  FMNMX.FTZ R3, R179, R3, !PT ;  /* 0x00000003b3037209 */ /* 0x000fe40007810000 */
[----:B------:R-:W-:Y:S02]  /*a1f0*/  FSEL R6, R192, -INF , !P6 ;  /* 0xff800000c0067808 */ /* 0x000fe40007000000 */
[----:B------:R-:W-:Y:S02]  /*a200*/  ISETP.GT.AND P0, PT, R0, 0x9, P0 ;  /* 0x000000090000780c */ /* 0x000fe40000704270 */
[----:B------:R-:W-:Y:S02]  /*a210*/  FMNMX.FTZ R12, R4, R134, !PT ;  /* 0x00000086040c7209 */ /* 0x000fe40007810000 */
[----:B------:R-:W-:Y:S02]  /*a220*/  PLOP3.LUT P6, PT, PT, PT, UP0, 0x80, 0x0 ;  /* 0x000000000000781c */ /* 0x000fe40003fcf008 */
[----:B------:R-:W-:Y:S02]  /*a230*/  ISETP.LT.OR P5, PT, R2, 0x9, P5 ;  /* 0x000000090200780c */ /* 0x000fe40002fa1670 */
[----:B------:R-:W-:Y:S02]  /*a240*/  FMNMX.FTZ R3, R180, R3, !PT ;  /* 0x00000003b4037209 */ /* 0x000fe40007810000 */
[----:B------:R-:W-:Y:S02]  /*a250*/  ISETP.GT.AND P6, PT, R0, 0x10, P6 ;  /* 0x000000100000780c */ /* 0x000fe400037c4270 */
[----:B------:R-:W-:Y:S02]  /*a260*/  FSEL R5, R189, -INF , !P5 ;  /* 0xff800000bd057808 */ /* 0x000fe40006800000 */
[----:B------:R-:W-:Y:S02]  /*a270*/  PLOP3.LUT P5, PT, PT, PT, UP0, 0x80, 0x0 ;  /* 0x000000000000781c */ /* 0x000fe40003faf008 */
[----:B------:R-:W-:Y:S02]  /*a280*/  FMNMX.FTZ R12, R6, R12, !PT ;  /* 0x0000000c060c7209 */ /* 0x000fe40007810000 */
        /* <DEDUP_REMOVED lines=15> */
[----:B------:R-:W-:Y:S02]  /*a380*/  ISETP.LT.OR P0, PT, R2, 0x19, P0 ;  /* 0x000000190200780c */ /* 0x000fe40000701670 */
[----:B------:R-:W-:Y:S02]  /*a390*/  FSEL R186, R186, -INF , !P5 ;  /* 0xff800000baba7808 */ /* 0x000fe40006800000 */
[----:B------:R-:W-:Y:S02]  /*a3a0*/  PLOP3.LUT P5, PT, PT, PT, UP0, 0x80, 0x0 ;  /* 0x000000000000781c */ /* 0x000fe40003faf008 */
[----:B------:R-:W-:Y:S02]  /*a3b0*/  FMNMX.FTZ R12, R185, R12, !PT ;  /* 0x0000000cb90c7209 */ /* 0x000fe40007810000 */
[----:B------:R-:W-:Y:S02]  /*a3c0*/  FMNMX.FTZ R3, R188, R3, !PT ;  /* 0x00000003bc037209 */ /* 0x000fe40007810000 */
[----:B------:R-:W-:Y:S02]  /*a3d0*/  FSEL R176, R176, -INF , !P0 ;  /* 0xff800000b0b07808 */ /* 0x000fe40004000000 */
[----:B------:R-:W-:Y:S02]  /*a3e0*/  ISETP.LT.OR P6, PT, R2, 0x1a, P6 ;  /* 0x0000001a0200780c */ /* 0x000fe400037c1670 */
[----:B------:R-:W-:Y:S02]  /*a3f0*/  ISETP.GT.AND P5, PT, R0, 0x20, P5 ;  /* 0x000000200000780c */ /* 0x000fe40002fa4270 */
[----:B------:R-:W-:Y:S02]  /*a400*/  FMNMX.FTZ R12, R186, R12, !PT ;  /* 0x0000000cba0c7209 */ /* 0x000fe40007810000 */
[----:B------:R-:W-:Y:S02]  /*a410*/  PLOP3.LUT P0, PT, PT, PT, UP0, 0x80, 0x0 ;  /* 0x000000000000781c */ /* 0x000fe40003f0f008 */
[----:B------:R-:W-:Y:S02]  /*a420*/  FMNMX.FTZ R3, R195, R3, !PT ;  /* 0x00000003c3037209 */ /* 0x000fe40007810000 */
[----:B------:R-:W-:Y:S02]  /*a430*/  FSEL R177, R177, -INF , !P6 ;  /* 0xff800000b1b17808 */ /* 0x000fe40007000000 */
[----:B------:R-:W-:Y:S02]  /*a440*/  FMNMX.FTZ R12, R176, R12, !PT ;  /* 0x0000000cb00c7209 */ /* 0x000fe40007810000 */
[----:B------:R-:W-:Y:S02]  /*a450*/  ISETP.GT.AND P0, PT, R0, 0x21, P0 ;  /* 0x000000210000780c */ /* 0x000fe40000704270 */
[----:B------:R-:W-:Y:S02]  /*a460*/  ISETP.LT.OR P5, PT, R2, 0x21, P5 ;  /* 0x000000210200780c */ /* 0x000fe40002fa1670 */
[----:B------:R-:W-:Y:S02]  /*a470*/  PLOP3.LUT P6, PT, PT, PT, UP0, 0x80, 0x0 ;  /* 0x000000000000781c */ /* 0x000fe40003fcf008 */
[----:B------:R-:W-:Y:S02]  /*a480*/  FMNMX.FTZ R3, R196, R3, !PT ;  /* 0x00000003c4037209 */ /* 0x000fe40007810000 */
[----:B------:R-:W-:Y:S02]  /*a490*/  FSEL R173, R173, -INF , !P5 ;  /* 0xff800000adad7808 */ /* 0x000fe40006800000 */
[----:B------:R-:W-:Y:S02]  /*a4a0*/  FMNMX.FTZ R12, R177, R12, !PT ;  /* 0x0000000cb10c7209 */ /* 0x000fe40007810000 */
[----:B------:R-:W-:Y:S02]  /*a4b0*/  ISETP.LT.OR P0, PT, R2, 0x22, P0 ;  /* 0x000000220200780c */ /* 0x000fe40000701670 */
[----:B------:R-:W-:Y:S02]  /*a4c0*/  ISETP.GT.AND P6, PT, R0, 0x28, P6 ;  /* 0x000000280000780c */ /* 0x000fe400037c4270 */
        /* <DEDUP_REMOVED lines=9> */
[----:B------:R-:W-:Y:S01]  /*a560*/  FMNMX.FTZ R12, R174, R12, !PT ;  /* 0x0000000cae0c7209 */ /* 0x000fe20007810000 */
[----:B------:R-:W-:Y:S01]  /*a570*/  SHFL.BFLY PT, R13, R3, 0x2, 0x1f ;  /* 0x0c401f00030d7f89 */ /* 0x000fe200000e0000 */
[----:B------:R-:W-:Y:S02]  /*a580*/  ISETP.GT.AND P0, PT, R0, 0x30, P0 ;  /* 0x000000300000780c */ /* 0x000fe40000704270 */
[----:B------:R-:W-:Y:S02]  /*a590*/  ISETP.LT.OR P5, PT, R2, 0x2a, P5 ;  /* 0x0000002a0200780c */ /* 0x000fe40002fa1670 */
[----:B------:R-:W-:Y:S02]  /*a5a0*/  PLOP3.LUT P6, PT, PT, PT, UP0, 0x80, 0x0 ;  /* 0x000000000000781c */ /* 0x000fe40003fcf008 */
[----:B------:R-:W-:Y:S02]  /*a5b0*/  FSEL R187, R22, -INF , !P5 ;  /* 0xff80000016bb7808 */ /* 0x000fe40006800000 */
[----:B------:R-:W-:Y:S02]  /*a5c0*/  ISETP.LT.OR P0, PT, R2, 0x31, P0 ;  /* 0x000000310200780c */ /* 0x000fe40000701670 */
[C---:B------:R-:W-:Y:S02]  /*a5d0*/  ISETP.GT.AND P6, PT, R0.reuse, 0x31, P6 ;  /* 0x000000310000780c */ /* 0x040fe400037c4270 */
[----:B------:R-:W-:Y:S02]  /*a5e0*/  FMNMX.FTZ R12, R181, R12, !PT ;  /* 0x0000000cb50c7209 */ /* 0x000fe40007810000 */
[----:B------:R-:W-:Y:S02]  /*a5f0*/  PLOP3.LUT P5, PT, PT, PT, UP0, 0x80, 0x0 ;  /* 0x000000000000781c */ /* 0x000fe40003faf008 */
[----:B------:R-:W-:Y:S02]  /*a600*/  FSEL R192, R21, -INF , !P0 ;  /* 0xff80000015c07808 */ /* 0x000fe40004000000 */
[----:B------:R-:W-:Y:S02]  /*a610*/  FMNMX.FTZ R12, R187, R12, !PT ;  /* 0x0000000cbb0c7209 */ /* 0x000fe40007810000 */
[----:B------:R-:W-:Y:S02]  /*a620*/  ISETP.GT.AND P5, PT, R0, 0x38, P5 ;  /* 0x000000380000780c */ /* 0x000fe40002fa4270 */
[----:B------:R-:W-:Y:S02]  /*a630*/  ISETP.LT.OR P6, PT, R2, 0x32, P6 ;  /* 0x000000320200780c */ /* 0x000fe400037c1670 */
[----:B------:R-:W-:Y:S01]  /*a640*/  PLOP3.LUT P0, PT, PT, PT, UP0, 0x80, 0x0 ;  /* 0x000000000000781c */ /* 0x000fe20003f0f008 */
[----:B------:R-:W-:Y:S01]  /*a650*/  UISETP.GT.AND UP0, UPT, UR14, UR17, UPT ;  /* 0x000000110e00728c */ /* 0x000fe2000bf04270 */
[----:B------:R-:W-:Y:S01]  /*a660*/  FSEL R193, R20, -INF , !P6 ;  /* 0xff80000014c17808 */ /* 0x000fe20007000000 */
[----:B------:R-:W-:Y:S01]  /*a670*/  UIADD3 UR14, UR14, -0x1, URZ ;  /* 0xffffffff0e0e7890 */ /* 0x000fe2000fffe03f */
[----:B------:R-:W-:Y:S01]  /*a680*/  ISETP.GT.AND P0, PT, R0, 0x39, P0 ;  /* 0x000000390000780c */ /* 0x000fe20000704270 */
[----:B------:R-:W-:Y:S01]  /*a690*/  LDSM.16.MT88.4 R20, [R206+0x100] ;  /* 0x00010000ce14783b */ /* 0x000fe20000004200 */
[----:B------:R-:W-:Y:S02]  /*a6a0*/  FMNMX.FTZ R0, R192, R12, !PT ;  /* 0x0000000cc0007209 */ /* 0x000fe40007810000 */
[C---:B------:R-:W-:Y:S02]  /*a6b0*/  ISETP.LT.OR P5, PT, R2.reuse, 0x39, P5 ;  /* 0x000000390200780c */ /* 0x040fe40002fa1670 */
[----:B------:R-:W-:Y:S02]  /*a6c0*/  ISETP.LT.OR P0, PT, R2, 0x3a, P0 ;  /* 0x0000003a0200780c */ /* 0x000fe40000701670 */
[----:B------:R-:W-:Y:S02]  /*a6d0*/  FSEL R194, R16, -INF , !P5 ;  /* 0xff80000010c27808 */ /* 0x000fe40006800000 */
        /* <DEDUP_REMOVED lines=35> */
[----:B------:R-:W-:Y:S01]  /*a910*/  PLOP3.LUT P0, PT, PT, PT, UP0, 0x80, 0x0 ;  /* 0x000000000000781c */ /* 0x000fe20003f0f008 */
        /* <DEDUP_REMOVED lines=30> */
[C---:B------:R-:W-:Y:S01]  /*ab00*/  FMUL.FTZ R60, R2.reuse, R60 ;  /* 0x0000003c023c7220 */ /* 0x040fe20000410000 */
        /* <DEDUP_REMOVED lines=12> */
[C---:B------:R-:W-:Y:S01]  /*abd0*/  FMUL.FTZ R77, R2.reuse, R77 ;  /* 0x0000004d024d7220 */ /* 0x040fe20000410000 */
        /* <DEDUP_REMOVED lines=26> */
[----:B------:R-:W-:Y:S02]  /*ad80*/  FMUL.FTZ R35, R0, R167 ;  /* 0x000000a700237220 */ /* 0x000fe40000410000 */
[--C-:B-1----:R-:W-:Y:S01]  /*ad90*/  FFMA.FTZ R134, R178, c[0x0][0x2d0], -R172.reuse ;  /* 0x0000b400b2867a23 */ /* 0x102fe200000108ac */
[----:B------:R-:W-:Y:S01]  /*ada0*/  LDSM.16.MT88.4 R156, [R205+0x2900] ;  /* 0x00290000cd9c783b */ /* 0x000fe20000004200 */
[C---:B------:R-:W-:Y:S01]  /*adb0*/  FMUL.FTZ R20, R2.reuse, R152 ;  /* 0x0000009802147220 */ /* 0x040fe20000410000 */
[C---:B------:R-:W-:Y:S01]  /*adc0*/  HMMA.16816.F32 R16, R168.reuse, R22, R16 ;  /* 0x00000016a810723c */ /* 0x040fe20000001810 */
[----:B------:R1:W5:Y:S03]  /*add0*/  MUFU.EX2 R238, R134 ;  /* 0x0000008600ee7308 */ /* 0x0003660000000800 */
        /* <DEDUP_REMOVED lines=17> */
[----:B------:R1:W-:Y:S02]  /*aef0*/  MUFU.EX2 R237, R134 ;  /* 0x0000008600ed7308 */ /* 0x0003e40000000800 */
        /* <DEDUP_REMOVED lines=17> */
[----:B------:R-:W-:Y:S02]  /*b010*/  FMUL.FTZ R67, R0, R67 ;  /* 0x0000004300437220 */ /* 0x000fe40000410000 */
[--C-:B-1----:R-:W-:Y:S02]  /*b020*/  FFMA.FTZ R134, R180, c[0x0][0x2d0], -R172.reuse ;  /* 0x0000b400b4867a23 */ /* 0x102fe400000108ac */
[C---:B----4-:R-:W-:Y:S02]  /*b030*/  HMMA.16816.F32 R44, R168.reuse, R144, R44 ;  /* 0x00000090a82c723c */ /* 0x050fe4000000182c */
[----:B------:R1:W-:Y:S02]  /*b040*/  MUFU.EX2 R236, R134 ;  /* 0x0000008600ec7308 */ /* 0x0003e40000000800 */
[C---:B------:R-:W-:Y:S02]  /*b050*/  FMUL.FTZ R70, R0.reuse, R70 ;  /* 0x0000004600467220 */ /* 0x040fe40000410000 */
[C---:B------:R-:W-:Y:S02]  /*b060*/  FMUL.FTZ R71, R0.reuse, R71 ;  /* 0x0000004700477220 */ /* 0x040fe40000410000 */
[C---:B------:R-:W-:Y:S01]  /*b070*/  HMMA.16816.F32 R48, R168.reuse, R146, R48 ;  /* 0x00000092a830723c */ /* 0x040fe20000001830 */
[----:B------:R-:W4:Y:S03]  /*b080*/  LDSM.16.MT88.4 R144, [R205+0x4100] ;  /* 0x00410000cd90783b */ /* 0x000f260000004200 */
        /* <DEDUP_REMOVED lines=9> */
[C---:B------:R-:W-:Y:S02]  /*b120*/  FMUL.FTZ R86, R0.reuse, R86 ;  /* 0x0000005600567220 */ /* 0x040fe40000410000 */
[----:B------:R-:W-:Y:S02]  /*b130*/  FMUL.FTZ R87, R0, R87 ;  /* 0x0000005700577220 */ /* 0x000fe40000410000 */
[C---:B---3--:R-:W-:Y:S04]  /*b140*/  HMMA.16816.F32 R60, R168.reuse, R140, R60 ;  /* 0x0000008ca83c723c */ /* 0x048fe8000000183c */
[----:B------:R-:W-:Y:S02]  /*b150*/  FMUL.FTZ R89, R2, R89 ;  /* 0x0000005902597220 */ /* 0x000fe40000410000 */
[C---:B------:R-:W-:Y:S02]  /*b160*/  FMUL.FTZ R90, R0.reuse, R90 ;  /* 0x0000005a005a7220 */ /* 0x040fe40000410000 */
[C---:B------:R-:W-:Y:S01]  /*b170*/  HMMA.16816.F32 R64, R168.reuse, R142, R64 ;  /* 0x0000008ea840723c */ /* 0x040fe20000001840 */
[----:B------:R-:W3:Y:S03]  /*b180*/  LDSM.16.MT88.4 R140, [R208+0x4100] ;  /* 0x00410000d08c783b */ /* 0x000ee60000004200 */
[----:B------:R-:W-:Y:S02]  /*b190*/  FMUL.FTZ R91, R0, R91 ;  /* 0x0000005b005b7220 */ /* 0x000fe40000410000 */
[C---:B------:R-:W-:Y:S02]  /*b1a0*/  FMUL.FTZ R92, R2.reuse, R92 ;  /* 0x0000005c025c7220 */ /* 0x040fe40000410000 */
[C---:B----4-:R-:W-:Y:S04]  /*b1b0*/  HMMA.16816.F32 R68, R168.reuse, R144, R68 ;  /* 0x00000090a844723c */ /* 0x050fe80000001844 */
[----:B------:R-:W-:Y:S02]  /*b1c0*/  FMUL.FTZ R93, R2, R93 ;  /* 0x0000005d025d7220 */ /* 0x000fe40000410000 */
[C---:B------:R-:W-:Y:S02]  /*b1d0*/  FMUL.FTZ R94, R0.reuse, R94 ;  /* 0x0000005e005e7220 */ /* 0x040fe40000410000 */
[C---:B------:R-:W-:Y:S01]  /*b1e0*/  HMMA.16816.F32 R72, R168.reuse, R146, R72 ;  /* 0x00000092a848723c */ /* 0x040fe20000001848 */
[----:B------:R-:W4:Y:S03]  /*b1f0*/  LDSM.16.MT88.4 R144, [R207+0x4100] ;  /* 0x00410000cf90783b */ /* 0x000f260000004200 */
[--C-:B-1----:R-:W-:Y:S02]  /*b200*/  FFMA.FTZ R134, R185, c[0x0][0x2d0], -R133.reuse ;  /* 0x0000b400b9867a23 */ /* 0x102fe40000010885 */
[----:B------:R-:W-:Y:S02]  /*b210*/  FMUL.FTZ R95, R0, R95 ;  /* 0x0000005f005f7220 */ /* 0x000fe40000410000 */
[C---:B------:R-:W-:Y:S01]  /*b220*/  FMUL.FTZ R96, R2.reuse, R96 ;  /* 0x0000006002607220 */ /* 0x040fe20000410000 */
[C---:B--2---:R-:W-:Y:S01]  /*b230*/  HMMA.16816.F32 R76, R168.reuse, R136, R76 ;  /* 0x00000088a84c723c */ /* 0x044fe2000000184c */
[----:B------:R1:W-:Y:S02]  /*b240*/  MUFU.EX2 R191, R134 ;  /* 0x0000008600bf7308 */ /* 0x0003e40000000800 */
[----:B------:R-:W-:Y:S02]  /*b250*/  FMUL.FTZ R97, R2, R97 ;  /* 0x0000006102617220 */ /* 0x000fe40000410000 */
[C---:B------:R-:W-:Y:S02]  /*b260*/  FMUL.FTZ R98, R0.reuse, R98 ;  /* 0x0000006200627220 */ /* 0x040fe40000410000 */
[----:B------:R-:W-:Y:S01]  /*b270*/  FMUL.FTZ R99, R0, R99 ;  /* 0x0000006300637220 */ /* 0x000fe20000410000 */
        /* <DEDUP_REMOVED lines=11> */
[C---:B----4-:R-:W-:Y:S01]  /*b330*/  HMMA.16816.F32 R92, R168.reuse, R144, R92 ;  /* 0x00000090a85c723c */ /* 0x050fe2000000185c */
[----:B------:R1:W4:Y:S03]  /*b340*/  MUFU.EX2 R190, R134 ;  /* 0x0000008600be7308 */ /* 0x0003260000000800 */
[----:B------:R-:W-:Y:S02]  /*b350*/  FMUL.FTZ R105, R2, R105 ;  /* 0x0000006902697220 */ /* 0x000fe40000410000 */
[C---:B------:R-:W-:Y:S02]  /*b360*/  FMUL.FTZ R106, R0.reuse, R106 ;  /* 0x0000006a006a7220 */ /* 0x040fe40000410000 */
[C---:B------:R-:W-:Y:S01]  /*b370*/  HMMA.16816.F32 R96, R168.reuse, R146, R96 ;  /* 0x00000092a860723c */ /* 0x040fe20000001860 */
[----:B------:R-:W4:Y:S03]  /*b380*/  LDSM.16.MT88.4 R144, [R208+0x6100] ;  /* 0x00610000d090783b */ /* 0x000f260000004200 */
[----:B------:R-:W-:Y:S02]  /*b390*/  FMUL.FTZ R107, R0, R107 ;  /* 0x0000006b006b7220 */ /* 0x000fe40000410000 */
[C---:B------:R-:W-:Y:S02]  /*b3a0*/  FMUL.FTZ R108, R2.reuse, R108 ;  /* 0x0000006c026c7220 */ /* 0x040fe40000410000 */
[----:B------:R-:W-:Y:S01]  /*b3b0*/  FMUL.FTZ R109, R2, R109 ;  /* 0x0000006d026d7220 */ /* 0x000fe20000410000 */
[C---:B--2---:R-:W-:Y:S03]  /*b3c0*/  HMMA.16816.F32 R100, R168.reuse, R136, R100 ;  /* 0x00000088a864723c */ /* 0x044fe60000001864 */
[C---:B------:R-:W-:Y:S02]  /*b3d0*/  FMUL.FTZ R110, R0.reuse, R110 ;  /* 0x0000006e006e7220 */ /* 0x040fe40000410000 */
[----:B------:R-:W-:Y:S02]  /*b3e0*/  FMUL.FTZ R111, R0, R111 ;  /* 0x0000006f006f7220 */ /* 0x000fe40000410000 */
[----:B------:R-:W-:Y:S01]  /*b3f0*/  FMUL.FTZ R112, R2, R112 ;  /* 0x0000007002707220 */ /* 0x000fe20000410000 */
[C---:B------:R-:W-:Y:S01]  /*b400*/  HMMA.16816.F32 R104, R168.reuse, R138, R104 ;  /* 0x0000008aa868723c */ /* 0x040fe20000001868 */
[----:B------:R-:W2:Y:S03]  /*b410*/  LDSM.16.MT88.4 R136, [R207+0x6100] ;  /* 0x00610000cf88783b */ /* 0x000ea60000004200 */
[--C-:B-1----:R-:W-:Y:S02]  /*b420*/  FFMA.FTZ R134, R176, c[0x0][0x2d0], -R133.reuse ;  /* 0x0000b400b0867a23 */ /* 0x102fe40000010885 */
[----:B------:R-:W-:Y:S02]  /*b430*/  FMUL.FTZ R113, R2, R113 ;  /* 0x0000007102717220 */ /* 0x000fe40000410000 */
[C---:B---3--:R-:W-:Y:S01]  /*b440*/  HMMA.16816.F32 R108, R168.reuse, R140, R108 ;  /* 0x0000008ca86c723c */ /* 0x048fe2000000186c */
[----:B------:R1:W-:Y:S03]  /*b450*/  MUFU.EX2 R189, R134 ;  /* 0x0000008600bd7308 */ /* 0x0003e60000000800 */
[C---:B------:R-:W-:Y:S02]  /*b460*/  FMUL.FTZ R114, R0.reuse, R114 ;  /* 0x0000007200727220 */ /* 0x040fe40000410000 */
[----:B------:R-:W-:Y:S02]  /*b470*/  FMUL.FTZ R115, R0, R115 ;  /* 0x0000007300737220 */ /* 0x000fe40000410000 */
[C---:B------:R-:W-:Y:S04]  /*b480*/  FMUL.FTZ R116, R2.reuse, R116 ;  /* 0x0000007402747220 */ /* 0x040fe80000410000 */
[----:B------:R-:W-:Y:S01]  /*b490*/  FMUL.FTZ R117, R2, R117 ;  /* 0x0000007502757220 */ /* 0x000fe20000410000 */
[C---:B------:R-:W-:Y:S01]  /*b4a0*/  HMMA.16816.F32 R112, R168.reuse, R142, R112 ;  /* 0x0000008ea870723c */ /* 0x040fe20000001870 */
[----:B------:R-:W3:Y:S02]  /*b4b0*/  LDSM.16.MT88.4 R140, [R205+0x900] ;  /* 0x00090000cd8c783b */ /* 0x000ee40000004200 */
[C---:B------:R-:W-:Y:S02]  /*b4c0*/  FMUL.FTZ R118, R0.reuse, R118 ;  /* 0x0000007600767220 */ /* 0x040fe40000410000 */
[----:B------:R-:W-:Y:S02]  /*b4d0*/  FMUL.FTZ R119, R0, R119 ;  /* 0x0000007700777220 */ /* 0x000fe40000410000 */
[C---:B------:R-:W-:Y:S02]  /*b4e0*/  FMUL.FTZ R120, R2.reuse, R120 ;  /* 0x0000007802787220 */ /* 0x040fe40000410000 */
[----:B------:R-:W-:Y:S03]  /*b4f0*/  FMUL.FTZ R121, R2, R121 ;  /* 0x0000007902797220 */ /* 0x000fe60000410000 */
[C---:B----4-:R-:W-:Y:S03]  /*b500*/  HMMA.16816.F32 R116, R168.reuse, R144, R116 ;  /* 0x00000090a874723c */ /* 0x050fe60000001874 */
[C---:B------:R-:W-:Y:S02]  /*b510*/  FMUL.FTZ R122, R0.reuse, R122 ;  /* 0x0000007a007a7220 */ /* 0x040fe40000410000 */
[----:B------:R-:W-:Y:S02]  /*b520*/  FMUL.FTZ R123, R0, R123 ;  /* 0x0000007b007b7220 */ /* 0x000fe40000410000 */
[--C-:B-1----:R-:W-:Y:S02]  /*b530*/  FFMA.FTZ R134, R177, c[0x0][0x2d0], -R133.reuse ;  /* 0x0000b400b1867a23 */ /* 0x102fe40000010885 */
[----:B------:R-:W-:Y:S02]  /*b540*/  LDSM.16.MT88.4 R176, [R206+0x3900] ;  /* 0x00390000ceb0783b */ /* 0x000fe40000004200 */
[----:B------:R1:W4:Y:S01]  /*b550*/  MUFU.EX2 R186, R134 ;  /* 0x0000008600ba7308 */ /* 0x0003220000000800 */
[C---:B------:R-:W-:Y:S03]  /*b560*/  HMMA.16816.F32 R120, R168.reuse, R146, R120 ;  /* 0x00000092a878723c */ /* 0x040fe60000001878 */
[C---:B------:R-:W-:Y:S02]  /*b570*/  FMUL.FTZ R124, R2.reuse, R124 ;  /* 0x0000007c027c7220 */ /* 0x040fe40000410000 */
[----:B------:R-:W-:Y:S01]  /*b580*/  FMUL.FTZ R125, R2, R125 ;  /* 0x0000007d027d7220 */ /* 0x000fe20000410000 */
[----:B------:R-:W3:Y:S01]  /*b590*/  LDSM.16.MT88.4 R144, [R208+0x900] ;  /* 0x00090000d090783b */ /* 0x000ee20000004200 */
[C---:B------:R-:W-:Y:S02]  /*b5a0*/  FMUL.FTZ R126, R0.reuse, R126 ;  /* 0x0000007e007e7220 */ /* 0x040fe40000410000 */
[----:B------:R-:W-:Y:S03]  /*b5b0*/  FMUL.FTZ R127, R0, R127 ;  /* 0x0000007f007f7220 */ /* 0x000fe60000410000 */
[C---:B------:R-:W-:Y:S02]  /*b5c0*/  FMUL.FTZ R128, R2.reuse, R128 ;  /* 0x0000008002807220 */ /* 0x040fe40000410000 */
[----:B------:R-:W-:Y:S02]  /*b5d0*/  FMUL.FTZ R129, R2, R129 ;  /* 0x0000008102817220 */ /* 0x000fe40000410000 */
[C---:B--2---:R-:W-:Y:S03]  /*b5e0*/  HMMA.16816.F32 R124, R168.reuse, R136, R124 ;  /* 0x00000088a87c723c */ /* 0x044fe6000000187c */
[C---:B------:R-:W-:Y:S02]  /*b5f0*/  FMUL.FTZ R130, R0.reuse, R130 ;  /* 0x0000008200827220 */ /* 0x040fe40000410000 */
[----:B------:R-:W-:Y:S02]  /*b600*/  FMUL.FTZ R131, R0, R131 ;  /* 0x0000008300837220 */ /* 0x000fe40000410000 */
[----:B-----5:R-:W-:Y:S01]  /*b610*/  F2FP.PACK_AB R136, R238, R239 ;  /* 0x000000efee88723e */ /* 0x020fe200000000ff */
[--C-:B-1----:R-:W-:Y:S01]  /*b620*/  FFMA.FTZ R134, R182, c[0x0][0x2d0], -R172.reuse ;  /* 0x0000b400b6867a23 */ /* 0x102fe200000108ac */
[----:B------:R-:W-:Y:S03]  /*b630*/  F2FP.PACK_AB R137, R190, R191 ;  /* 0x000000bfbe89723e */ /* 0x000fe600000000ff */
[----:B------:R-:W-:Y:S01]  /*b640*/  HMMA.16816.F32 R128, R168, R138, R128 ;  /* 0x0000008aa880723c */ /* 0x000fe20000001880 */
[----:B------:R1:W-:Y:S06]  /*b650*/  MUFU.EX2 R235, R134 ;  /* 0x0000008600eb7308 */ /* 0x0003ec0000000800 */
[----:B------:R-:W-:Y:S02]  /*b660*/  F2FP.PACK_AB R138, R236, R237 ;  /* 0x000000edec8a723e */ /* 0x000fe400000000ff */
[----:B----4-:R-:W-:Y:S07]  /*b670*/  F2FP.PACK_AB R139, R186, R189 ;  /* 0x000000bdba8b723e */ /* 0x010fee00000000ff */
[C---:B---3--:R-:W-:Y:S08]  /*b680*/  HMMA.16816.F32 R4, R136.reuse, R140, R4 ;  /* 0x0000008c8804723c */ /* 0x048ff00000001804 */
[C---:B------:R-:W-:Y:S01]  /*b690*/  HMMA.16816.F32 R8, R136.reuse, R142, R8 ;  /* 0x0000008e8808723c */ /* 0x040fe20000001808 */
[----:B------:R-:W2:Y:S03]  /*b6a0*/  LDSM.16.MT88.4 R140, [R206+0x2900] ;  /* 0x00290000ce8c783b */ /* 0x000ea60000004200 */
[--C-:B-1----:R-:W-:Y:S04]  /*b6b0*/  FFMA.FTZ R134, R183, c[0x0][0x2d0], -R172.reuse ;  /* 0x0000b400b7867a23 */ /* 0x102fe800000108ac */
[C---:B------:R-:W-:Y:S01]  /*b6c0*/  HMMA.16816.F32 R12, R136.reuse, R148, R12 ;  /* 0x00000094880c723c */ /* 0x040fe2000000180c */
[----:B------:R1:W3:Y:S07]  /*b6d0*/  MUFU.EX2 R234, R134 ;  /* 0x0000008600ea7308 */ /* 0x0002ee0000000800 */
[C---:B------:R-:W-:Y:S01]  /*b6e0*/  HMMA.16816.F32 R16, R136.reuse, R150, R16 ;  /* 0x000000968810723c */ /* 0x040fe20000001810 */
[----:B------:R-:W-:Y:S07]  /*b6f0*/  LDSM.16.MT88.4 R148, [R207+0x2900] ;  /* 0x00290000cf94783b */ /* 0x000fee0000004200 */
[C---:B------:R-:W-:Y:S08]  /*b700*/  HMMA.16816.F32 R20, R136.reuse, R144, R20 ;  /* 0x000000908814723c */ /* 0x040ff00000001814 */
[C---:B------:R-:W-:Y:S01]  /*b710*/  HMMA.16816.F32 R24, R136.reuse, R146, R24 ;  /* 0x000000928818723c */ /* 0x040fe20000001818 */
[----:B------:R-:W4:Y:S03]  /*b720*/  LDSM.16.MT88.4 R144, [R208+0x2900] ;  /* 0x00290000d090783b */ /* 0x000f260000004200 */
[--C-:B-1----:R-:W-:Y:S04]  /*b730*/  FFMA.FTZ R134, R184, c[0x0][0x2d0], -R172.reuse ;  /* 0x0000b400b8867a23 */ /* 0x102fe800000108ac */
[C---:B------:R-:W-:Y:S01]  /*b740*/  HMMA.16816.F32 R28, R136.reuse, R152, R28 ;  /* 0x00000098881c723c */ /* 0x040fe2000000181c */
[----:B------:R1:W-:Y:S07]  /*b750*/  MUFU.EX2 R233, R134 ;  /* 0x0000008600e97308 */ /* 0x0003ee0000000800 */
[C---:B------:R-:W-:Y:S01]  /*b760*/  HMMA.16816.F32 R32, R136.reuse, R154, R32 ;  /* 0x0000009a8820723c */ /* 0x040fe20000001820 */
[----:B------:R-:W5:Y:S07]  /*b770*/  LDSM.16.MT88.4 R152, [R208+0x4900] ;  /* 0x00490000d098783b */ /* 0x000f6e0000004200 */
[C---:B------:R-:W-:Y:S08]  /*b780*/  HMMA.16816.F32 R36, R136.reuse, R156, R36 ;  /* 0x0000009c8824723c */ /* 0x040ff00000001824 */
[C---:B------:R-:W-:Y:S01]  /*b790*/  HMMA.16816.F32 R40, R136.reuse, R158, R40 ;  /* 0x0000009e8828723c */ /* 0x040fe20000001828 */
[----:B------:R-:W-:Y:S03]  /*b7a0*/  LDSM.16.MT88.4 R156, [R206+0x1100] ;  /* 0x00110000ce9c783b */ /* 0x000fe60000004200 */
[--C-:B-1----:R-:W-:Y:S04]  /*b7b0*/  FFMA.FTZ R134, R188, c[0x0][0x2d0], -R172.reuse ;  /* 0x0000b400bc867a23 */ /* 0x102fe800000108ac */
[C---:B--2---:R-:W-:Y:S01]  /*b7c0*/  HMMA.16816.F32 R44, R136.reuse, R140, R44 ;  /* 0x0000008c882c723c */ /* 0x044fe2000000182c */
[----:B------:R1:W2:Y:S07]  /*b7d0*/  MUFU.EX2 R232, R134 ;  /* 0x0000008600e87308 */ /* 0x0002ae0000000800 */
[C---:B------:R-:W-:Y:S01]  /*b7e0*/  HMMA.16816.F32 R48, R136.reuse, R142, R48 ;  /* 0x0000008e8830723c */ /* 0x040fe20000001830 */
[----:B------:R-:W2:Y:S07]  /*b7f0*/  LDSM.16.MT88.4 R140, [R207+0x4900] ;  /* 0x00490000cf8c783b */ /* 0x000eae0000004200 */
[C---:B----4-:R-:W-:Y:S08]  /*b800*/  HMMA.16816.F32 R52, R136.reuse, R144, R52 ;  /* 0x000000908834723c */ /* 0x050ff00000001834 */
[C---:B------:R-:W-:Y:S01]  /*b810*/  HMMA.16816.F32 R56, R136.reuse, R146, R56 ;  /* 0x000000928838723c */ /* 0x040fe20000001838 */
[----:B------:R-:W4:Y:S03]  /*b820*/  LDSM.16.MT88.4 R144, [R205+0x6900] ;  /* 0x00690000cd90783b */ /* 0x000f260000004200 */
[--C-:B-1----:R-:W-:Y:S04]  /*b830*/  FFMA.FTZ R134, R173, c[0x0][0x2d0], -R133.reuse ;  /* 0x0000b400ad867a23 */ /* 0x102fe80000010885 */
[C---:B------:R-:W-:Y:S01]  /*b840*/  HMMA.16816.F32 R60, R136.reuse, R148, R60 ;  /* 0x00000094883c723c */ /* 0x040fe2000000183c */
[----:B------:R1:W-:Y:S07]  /*b850*/  MUFU.EX2 R185, R134 ;  /* 0x0000008600b97308 */ /* 0x0003ee0000000800 */
[C---:B------:R-:W-:Y:S01]  /*b860*/  HMMA.16816.F32 R64, R136.reuse, R150, R64 ;  /* 0x000000968840723c */ /* 0x040fe20000001840 */
[----:B------:R-:W2:Y:S07]  /*b870*/  LDSM.16.MT88.4 R148, [R206+0x6900] ;  /* 0x00690000ce94783b */ /* 0x000eae0000004200 */
[C---:B------:R-:W-:Y:S08]  /*b880*/  HMMA.16816.F32 R68, R136.reuse, R160, R68 ;  /* 0x000000a08844723c */ /* 0x040ff00000001844 */
[C---:B------:R-:W-:Y:S01]  /*b890*/  HMMA.16816.F32 R72, R136.reuse, R162, R72 ;  /* 0x000000a28848723c */ /* 0x040fe20000001848 */
[----:B------:R-:W-:Y:S03]  /*b8a0*/  LDSM.16.MT88.4 R160, [R207+0x1100] ;  /* 0x00110000cfa0783b */ /* 0x000fe60000004200 */
[--C-:B-1----:R-:W-:Y:S04]  /*b8b0*/  FFMA.FTZ R134, R174, c[0x0][0x2d0], -R133.reuse ;  /* 0x0000b400ae867a23 */ /* 0x102fe80000010885 */
[C---:B------:R-:W-:Y:S01]  /*b8c0*/  HMMA.16816.F32 R76, R136.reuse, R164, R76 ;  /* 0x000000a4884c723c */ /* 0x040fe2000000184c */
[----:B------:R1:W1:Y:S07]  /*b8d0*/  MUFU.EX2 R184, R134 ;  /* 0x0000008600b87308 */ /* 0x00026e0000000800 */
[C---:B------:R-:W-:Y:S01]  /*b8e0*/  HMMA.16816.F32 R80, R136.reuse, R166, R80 ;  /* 0x000000a68850723c */ /* 0x040fe20000001850 */
[----:B------:R-:W-:Y:S07]  /*b8f0*/  LDSM.16.MT88.4 R164, [R206+0x5100] ;  /* 0x00510000cea4783b */ /* 0x000fee0000004200 */
[C---:B-----5:R-:W-:Y:S08]  /*b900*/  HMMA.16816.F32 R84, R136.reuse, R152, R84 ;  /* 0x000000988854723c */ /* 0x060ff00000001854 */
[C---:B------:R-:W-:Y:S01]  /*b910*/  HMMA.16816.F32 R88, R136.reuse, R154, R88 ;  /* 0x0000009a8858723c */ /* 0x040fe20000001858 */
[----:B------:R-:W5:Y:S03]  /*b920*/  LDSM.16.MT88.4 R152, [R208+0x6900] ;  /* 0x00690000d098783b */ /* 0x000f660000004200 */
[--C-:B-1----:R-:W-:Y:S04]  /*b930*/  FFMA.FTZ R134, R181, c[0x0][0x2d0], -R133.reuse ;  /* 0x0000b400b5867a23 */ /* 0x102fe80000010885 */
[C---:B--2---:R-:W-:Y:S01]  /*b940*/  HMMA.16816.F32 R92, R136.reuse, R140, R92 ;  /* 0x0000008c885c723c */ /* 0x044fe2000000185c */
[----:B------:R1:W-:Y:S07]  /*b950*/  MUFU.EX2 R183, R134 ;  /* 0x0000008600b77308 */ /* 0x0003ee0000000800 */
[C---:B------:R-:W-:Y:S01]  /*b960*/  HMMA.16816.F32 R96, R136.reuse, R142, R96 ;  /* 0x0000008e8860723c */ /* 0x040fe20000001860 */
[----:B------:R-:W2:Y:S07]  /*b970*/  LDSM.16.MT88.4 R140, [R207+0x6900] ;  /* 0x00690000cf8c783b */ /* 0x000eae0000004200 */
[C---:B----4-:R-:W-:Y:S08]  /*b980*/  HMMA.16816.F32 R100, R136.reuse, R144, R100 ;  /* 0x000000908864723c */ /* 0x050ff00000001864 */
[C---:B------:R-:W-:Y:S01]  /*b990*/  HMMA.16816.F32 R104, R136.reuse, R146, R104 ;  /* 0x000000928868723c */ /* 0x040fe20000001868 */
[----:B------:R-:W4:Y:S03]  /*b9a0*/  LDSM.16.MT88.4 R144, [R205+0x1100] ;  /* 0x00110000cd90783b */ /* 0x000f260000004200 */
[--C-:B-1----:R-:W-:Y:S04]  /*b9b0*/  FFMA.FTZ R134, R187, c[0x0][0x2d0], -R133.reuse ;  /* 0x0000b400bb867a23 */ /* 0x102fe80000010885 */
[C---:B------:R-:W-:Y:S01]  /*b9c0*/  HMMA.16816.F32 R108, R136.reuse, R148, R108 ;  /* 0x00000094886c723c */ /* 0x040fe2000000186c */
[----:B------:R1:W1:Y:S07]  /*b9d0*/  MUFU.EX2 R182, R134 ;  /* 0x0000008600b67308 */ /* 0x00026e0000000800 */
[C---:B------:R-:W-:Y:S01]  /*b9e0*/  HMMA.16816.F32 R112, R136.reuse, R150, R112 ;  /* 0x000000968870723c */ /* 0x040fe20000001870 */
[----:B------:R-:W4:Y:S07]  /*b9f0*/  LDSM.16.MT88.4 R148, [R208+0x1100] ;  /* 0x00110000d094783b */ /* 0x000f2e0000004200 */
[C---:B-----5:R-:W-:Y:S08]  /*ba00*/  HMMA.16816.F32 R116, R136.reuse, R152, R116 ;  /* 0x000000988874723c */ /* 0x060ff00000001874 */
[C---:B------:R-:W-:Y:S01]  /*ba10*/  HMMA.16816.F32 R120, R136.reuse, R154, R120 ;  /* 0x0000009a8878723c */ /* 0x040fe20000001878 */
[----:B------:R-:W-:Y:S03]  /*ba20*/  LDSM.16.MT88.4 R152, [R208+0x3100] ;  /* 0x00310000d098783b */ /* 0x000fe60000004200 */
[--C-:B-1----:R-:W-:Y:S04]  /*ba30*/  FFMA.FTZ R134, R195, c[0x0][0x2d0], -R172.reuse ;  /* 0x0000b400c3867a23 */ /* 0x102fe800000108ac */
[C---:B--2---:R-:W-:Y:S01]  /*ba40*/  HMMA.16816.F32 R124, R136.reuse, R140, R124 ;  /* 0x0000008c887c723c */ /* 0x044fe2000000187c */
[----:B------:R1:W-:Y:S07]  /*ba50*/  MUFU.EX2 R203, R134 ;  /* 0x0000008600cb7308 */ /* 0x0003ee0000000800 */
[----:B------:R-:W-:Y:S01]  /*ba60*/  HMMA.16816.F32 R128, R136, R142, R128 ;  /* 0x0000008e8880723c */ /* 0x000fe20000001880 */
[----:B------:R-:W2:Y:S06]  /*ba70*/  LDSM.16.MT88.4 R140, [R205+0x3100] ;  /* 0x00310000cd8c783b */ /* 0x000eac0000004200 */
[----:B---3--:R-:W-:Y:S02]  /*ba80*/  F2FP.PACK_AB R136, R234, R235 ;  /* 0x000000ebea88723e */ /* 0x008fe400000000ff */
[----:B------:R-:W-:Y:S03]  /*ba90*/  F2FP.PACK_AB R138, R232, R233 ;  /* 0x000000e9e88a723e */ /* 0x000fe600000000ff */
[----:B------:R-:W-:Y:S02]  /*baa0*/  F2FP.PACK_AB R137, R184, R185 ;  /* 0x000000b9b889723e */ /* 0x000fe400000000ff */
[----:B------:R-:W-:Y:S01]  /*bab0*/  F2FP.PACK_AB R139, R182, R183 ;  /* 0x000000b7b68b723e */ /* 0x000fe200000000ff */
[--C-:B-1----:R-:W-:Y:S06]  /*bac0*/  FFMA.FTZ R134, R196, c[0x0][0x2d0], -R172.reuse ;  /* 0x0000b400c4867a23 */ /* 0x102fec00000108ac */
[C---:B----4-:R-:W-:Y:S01]  /*bad0*/  HMMA.16816.F32 R4, R136.reuse, R144, R4 ;  /* 0x000000908804723c */ /* 0x050fe20000001804 */
[----:B------:R1:W3:Y:S07]  /*bae0*/  MUFU.EX2 R195, R134 ;  /* 0x0000008600c37308 */ /* 0x0002ee0000000800 */
[C---:B------:R-:W-:Y:S01]  /*baf0*/  HMMA.16816.F32 R8, R136.reuse, R146, R8 ;  /* 0x000000928808723c */ /* 0x040fe20000001808 */
[----:B------:R-:W4:Y:S07]  /*bb00*/  LDSM.16.MT88.4 R144, [R206+0x3100] ;  /* 0x00310000ce90783b */ /* 0x000f2e0000004200 */
[C---:B------:R-:W-:Y:S08]  /*bb10*/  HMMA.16816.F32 R12, R136.reuse, R156, R12 ;  /* 0x0000009c880c723c */ /* 0x040ff0000000180c */
[C---:B------:R-:W-:Y:S01]  /*bb20*/  HMMA.16816.F32 R16, R136.reuse, R158, R16 ;  /* 0x0000009e8810723c */ /* 0x040fe20000001810 */
[----:B------:R-:W5:Y:S03]  /*bb30*/  LDSM.16.MT88.4 R156, [R207+0x3100] ;  /* 0x00310000cf9c783b */ /* 0x000f660000004200 */
[--C-:B-1----:R-:W-:Y:S01]  /*bb40*/  FFMA.FTZ R134, R197, c[0x0][0x2d0], -R172.reuse ;  /* 0x0000b400c5867a23 */ /* 0x102fe200000108ac */
[----:B---3--:R-:W-:Y:S01]  /*bb50*/  F2FP.PACK_AB R168, R195, R203 ;  /* 0x000000cbc3a8723e */ /* 0x008fe200000000ff */
[----:B------:R-:W-:Y:S02]  /*bb60*/  FFMA.FTZ R172, R198, c[0x0][0x2d0], -R172 ;  /* 0x0000b400c6ac7a23 */ /* 0x000fe400000108ac */
[C---:B------:R-:W-:Y:S01]  /*bb70*/  HMMA.16816.F32 R20, R136.reuse, R148, R20 ;  /* 0x000000948814723c */ /* 0x040fe20000001814 */
[----:B------:R1:W-:Y:S07]  /*bb80*/  MUFU.EX2 R188, R134 ;  /* 0x0000008600bc7308 */ /* 0x0003ee0000000800 */
[C---:B------:R-:W-:Y:S01]  /*bb90*/  HMMA.16816.F32 R24, R136.reuse, R150, R24 ;  /* 0x000000968818723c */ /* 0x040fe20000001818 */
[----:B------:R-:W3:Y:S02]  /*bba0*/  LDSM.16.MT88.4 R148, [R205+0x5100] ;  /* 0x00510000cd94783b */ /* 0x000ee40000004200 */
[----:B------:R4:W4:Y:S05]  /*bbb0*/  MUFU.EX2 R187, R172 ;  /* 0x000000ac00bb7308 */ /* 0x00092a0000000800 */
[C---:B------:R-:W-:Y:S08]  /*bbc0*/  HMMA.16816.F32 R28, R136.reuse, R160, R28 ;  /* 0x000000a0881c723c */ /* 0x040ff0000000181c */
[C---:B------:R-:W-:Y:S01]  /*bbd0*/  HMMA.16816.F32 R32, R136.reuse, R162, R32 ;  /* 0x000000a28820723c */ /* 0x040fe20000001820 */
[----:B------:R-:W3:Y:S03]  /*bbe0*/  LDSM.16.MT88.4 R160, [R208+0x5100] ;  /* 0x00510000d0a0783b */ /* 0x000ee60000004200 */
[--C-:B-1----:R-:W-:Y:S04]  /*bbf0*/  FFMA.FTZ R134, R192, c[0x0][0x2d0], -R133.reuse ;  /* 0x0000b400c0867a23 */ /* 0x102fe80000010885 */
[C---:B--2---:R-:W-:Y:S01]  /*bc00*/  HMMA.16816.F32 R36, R136.reuse, R140, R36 ;  /* 0x0000008c8824723c */ /* 0x044fe20000001824 */
[----:B------:R1:W-:Y:S01]  /*bc10*/  MUFU.EX2 R181, R134 ;  /* 0x0000008600b57308 */ /* 0x0003e20000000800 */
[----:B----4-:R-:W-:Y:S02]  /*bc20*/  LDSM.16.MT88.4 R172, [R205+0x3900] ;  /* 0x00390000cdac783b */ /* 0x010fe40000004200 */
[----:B------:R-:W-:Y:S04]  /*bc30*/  F2FP.PACK_AB R170, R187, R188 ;  /* 0x000000bcbbaa723e */ /* 0x000fe800000000ff */
[C---:B------:R-:W-:Y:S02]  /*bc40*/  HMMA.16816.F32 R40, R136.reuse, R142, R40 ;  /* 0x0000008e8828723c */ /* 0x040fe40000001828 */
[----:B------:R-:W2:Y:S06]  /*bc50*/  LDSM.16.MT88.4 R140, [R207+0x5100] ;  /* 0x00510000cf8c783b */ /* 0x000eac0000004200 */
[C---:B------:R-:W-:Y:S08]  /*bc60*/  HMMA.16816.F32 R44, R136.reuse, R144, R44 ;  /* 0x00000090882c723c */ /* 0x040ff0000000182c */
[C---:B------:R-:W-:Y:S01]  /*bc70*/  HMMA.16816.F32 R48, R136.reuse, R146, R48 ;  /* 0x000000928830723c */ /* 0x040fe20000001830 */
[----:B------:R-:W4:Y:S03]  /*bc80*/  LDSM.16.MT88.4 R144, [R205+0x7100] ;  /* 0x00710000cd90783b */ /* 0x000f260000004200 */
[--C-:B-1----:R-:W-:Y:S04]  /*bc90*/  FFMA.FTZ R134, R193, c[0x0][0x2d0], -R133.reuse ;  /* 0x0000b400c1867a23 */ /* 0x102fe80000010885 */
[C---:B------:R-:W-:Y:S01]  /*bca0*/  HMMA.16816.F32 R52, R136.reuse, R152, R52 ;  /* 0x000000988834723c */ /* 0x040fe20000001834 */
[----:B------:R-:W1:Y:S07]  /*bcb0*/  MUFU.EX2 R180, R134 ;  /* 0x0000008600b47308 */ /* 0x000e6e0000000800 */
[C---:B------:R-:W-:Y:S01]  /*bcc0*/  HMMA.16816.F32 R56, R136.reuse, R154, R56 ;  /* 0x0000009a8838723c */ /* 0x040fe20000001838 */
[----:B------:R-:W-:Y:S07]  /*bcd0*/  LDSM.16.MT88.4 R152, [R208+0x7100] ;  /* 0x00710000d098783b */ /* 0x000fee0000004200 */
[C---:B-----5:R-:W-:Y:S08]  /*bce0*/  HMMA.16816.F32 R60, R136.reuse, R156, R60 ;  /* 0x0000009c883c723c */ /* 0x060ff0000000183c */
[C---:B------:R-:W-:Y:S01]  /*bcf0*/  HMMA.16816.F32 R64, R136.reuse, R158, R64 ;  /* 0x0000009e8840723c */ /* 0x040fe20000001840 */
[----:B------:R-:W-:Y:S03]  /*bd00*/  LDSM.16.MT88.4 R156, [R206+0x1900] ;  /* 0x00190000ce9c783b */ /* 0x000fe60000004200 */
[----:B-1----:R-:W-:Y:S01]  /*bd10*/  F2FP.PACK_AB R169, R180, R181 ;  /* 0x000000b5b4a9723e */ /* 0x002fe200000000ff */
[--C-:B------:R-:W-:Y:S02]  /*bd20*/  FFMA.FTZ R134, R194, c[0x0][0x2d0], -R133.reuse ;  /* 0x0000b400c2867a23 */ /* 0x100fe40000010885 */
[----:B------:R-:W-:Y:S01]  /*bd30*/  FFMA.FTZ R133, R135, c[0x0][0x2d0], -R133 ;  /* 0x0000b40087857a23 */ /* 0x000fe20000010885 */
[C---:B---3--:R-:W-:Y:S03]  /*bd40*/  HMMA.16816.F32 R68, R136.reuse, R148, R68 ;  /* 0x000000948844723c */ /* 0x048fe60000001844 */
[----:B------:R-:W-:Y:S05]  /*bd50*/  MUFU.EX2 R134, R134 ;  /* 0x0000008600867308 */ /* 0x000fea0000000800 */
[C---:B------:R-:W-:Y:S01]  /*bd60*/  HMMA.16816.F32 R72, R136.reuse, R150, R72 ;  /* 0x000000968848723c */ /* 0x040fe20000001848 */
[----:B------:R-:W1:Y:S04]  /*bd70*/  LDSM.16.MT88.4 R148, [R206+0x7100] ;  /* 0x00710000ce94783b */ /* 0x000e680000004200 */
[----:B------:R-:W3:Y:S03]  /*bd80*/  MUFU.EX2 R133, R133 ;  /* 0x0000008500857308 */ /* 0x000ee60000000800 */
[C---:B------:R-:W-:Y:S08]  /*bd90*/  HMMA.16816.F32 R76, R136.reuse, R164, R76 ;  /* 0x000000a4884c723c */ /* 0x040ff0000000184c */
[C---:B------:R-:W-:Y:S01]  /*bda0*/  HMMA.16816.F32 R80, R136.reuse, R166, R80 ;  /* 0x000000a68850723c */ /* 0x040fe20000001850 */
[----:B------:R-:W-:Y:S07]  /*bdb0*/  LDSM.16.MT88.4 R164, [R207+0x1900] ;  /* 0x00190000cfa4783b */ /* 0x000fee0000004200 */
[C---:B------:R-:W-:Y:S04]  /*bdc0*/  HMMA.16816.F32 R84, R136.reuse, R160, R84 ;  /* 0x000000a08854723c */ /* 0x040fe80000001854 */
[----:B---3--:R-:W-:Y:S04]  /*bdd0*/  F2FP.PACK_AB R171, R133, R134 ;  /* 0x0000008685ab723e */ /* 0x008fe800000000ff */
[C---:B------:R-:W-:Y:S01]  /*bde0*/  HMMA.16816.F32 R88, R136.reuse, R162, R88 ;  /* 0x000000a28858723c */ /* 0x040fe20000001858 */
[----:B------:R-:W-:Y:S07]  /*bdf0*/  LDSM.16.MT88.4 R160, [R208+0x1900] ;  /* 0x00190000d0a0783b */ /* 0x000fee0000004200 */
[C---:B--2---:R-:W-:Y:S08]  /*be00*/  HMMA.16816.F32 R92, R136.reuse, R140, R92 ;  /* 0x0000008c885c723c */ /* 0x044ff0000000185c */
[C---:B------:R-:W-:Y:S01]  /*be10*/  HMMA.16816.F32 R96, R136.reuse, R142, R96 ;  /* 0x0000008e8860723c */ /* 0x040fe20000001860 */
[----:B------:R-:W2:Y:S07]  /*be20*/  LDSM.16.MT88.4 R140, [R207+0x7100] ;  /* 0x00710000cf8c783b */ /* 0x000eae0000004200 */
[C---:B----4-:R-:W-:Y:S08]  /*be30*/  HMMA.16816.F32 R100, R136.reuse, R144, R100 ;  /* 0x000000908864723c */ /* 0x050ff00000001864 */
[C---:B------:R-:W-:Y:S01]  /*be40*/  HMMA.16816.F32 R104, R136.reuse, R146, R104 ;  /* 0x000000928868723c */ /* 0x040fe20000001868 */
[----:B------:R-:W3:Y:S07]  /*be50*/  LDSM.16.MT88.4 R144, [R205+0x1900] ;  /* 0x00190000cd90783b */ /* 0x000eee0000004200 */
[C---:B-1----:R-:W-:Y:S08]  /*be60*/  HMMA.16816.F32 R108, R136.reuse, R148, R108 ;  /* 0x00000094886c723c */ /* 0x042ff0000000186c */
[C---:B------:R-:W-:Y:S08]  /*be70*/  HMMA.16816.F32 R112, R136.reuse, R150, R112 ;  /* 0x000000968870723c */ /* 0x040ff00000001870 */
[C---:B------:R-:W-:Y:S08]  /*be80*/  HMMA.16816.F32 R116, R136.reuse, R152, R116 ;  /* 0x000000988874723c */ /* 0x040ff00000001874 */
[C---:B------:R-:W-:Y:S08]  /*be90*/  HMMA.16816.F32 R120, R136.reuse, R154, R120 ;  /* 0x0000009a8878723c */ /* 0x040ff00000001878 */
[C---:B--2---:R-:W-:Y:S08]  /*bea0*/  HMMA.16816.F32 R124, R136.reuse, R140, R124 ;  /* 0x0000008c887c723c */ /* 0x044ff0000000187c */
[----:B------:R-:W-:Y:S08]  /*beb0*/  HMMA.16816.F32 R128, R136, R142, R128 ;  /* 0x0000008e8880723c */ /* 0x000ff00000001880 */
[C---:B---3--:R-:W-:Y:S01]  /*bec0*/  HMMA.16816.F32 R136, R168.reuse, R144, R4 ;  /* 0x00000090a888723c */ /* 0x048fe20000001804 */
        /* <DEDUP_REMOVED lines=10> */
[----:B------:R-:W1:Y:S07]  /*bf70*/  LDSM.16.MT88.4 R24, [R207+0x5900] ;  /* 0x00590000cf18783b */ /* 0x000e6e0000004200 */
[C---:B------:R-:W-:Y:S01]  /*bf80*/  HMMA.16816.F32 R160, R168.reuse, R164, R28 ;  /* 0x000000a4a8a0723c */ /* 0x040fe2000000181c */
[----:B------:R-:W1:Y:S07]  /*bf90*/  LDSM.16.MT88.4 R28, [R205+0x7900] ;  /* 0x00790000cd1c783b */ /* 0x000e6e0000004200 */
[C---:B------:R-:W-:Y:S08]  /*bfa0*/  HMMA.16816.F32 R164, R168.reuse, R166, R32 ;  /* 0x000000a6a8a4723c */ /* 0x040ff00000001820 */
        /* <DEDUP_REMOVED lines=13> */
[C---:B----4-:R-:W-:Y:S07]  /*c080*/  HMMA.16816.F32 R76, R168.reuse, R16, R76 ;  /* 0x00000010a84c723c */ /* 0x050fee000000184c */
[----:B------:R-:W-:Y:S01]  /*c090*/  FFMA.FTZ R16, R2, R249, R240 ;  /* 0x000000f902107223 */ /* 0x000fe200000100f0 */
        /* <DEDUP_REMOVED lines=33> */
[----:B------:R-:W-:Y:S01]  /*c2b0*/  FADD.FTZ R4, R182, R2 ;  /* 0x00000002b6047221 */ /* 0x000fe20000010000 */
[C---:B---3--:R-:W-:Y:S03]  /*c2c0*/  HMMA.16816.F32 R124, R168.reuse, R12, R124 ;  /* 0x0000000ca87c723c */ /* 0x048fe6000000187c */
[----:B------:R-:W-:Y:S02]  /*c2d0*/  FADD.FTZ R2, R203, R0 ;  /* 0x00000000cb027221 */ /* 0x000fe40000010000 */
[----:B------:R-:W-:Y:S02]  /*c2e0*/  FADD.FTZ R0, R181, R4 ;  /* 0x00000004b5007221 */ /* 0x000fe40000010000 */
[----:B------:R-:W-:Y:S01]  /*c2f0*/  FADD.FTZ R2, R195, R2 ;  /* 0x00000002c3027221 */ /* 0x000fe20000010000 */
[----:B------:R-:W-:Y:S04]  /*c300*/  HMMA.16816.F32 R128, R168, R14, R128 ;  /* 0x0000000ea880723c */ /* 0x000fe80000001880 */
[----:B------:R-:W-:Y:S02]  /*c310*/  FADD.FTZ R0, R180, R0 ;  /* 0x00000000b4007221 */ /* 0x000fe40000010000 */
[----:B------:R-:W-:Y:S02]  /*c320*/  FADD.FTZ R2, R188, R2 ;  /* 0x00000002bc027221 */ /* 0x000fe40000010000 */
[----:B------:R-:W-:Y:S01]  /*c330*/  FADD.FTZ R0, R134, R0 ;  /* 0x0000000086007221 */ /* 0x000fe20000010000 */
[----:B------:R-:W-:Y:S03]  /*c340*/  MOV R134, R3 ;  /* 0x0000000300867202 */ /* 0x000fe60000000f00 */
[----:B------:R-:W-:Y:S02]  /*c350*/  FADD.FTZ R249, R187, R2 ;  /* 0x00000002bbf97221 */ /* 0x000fe40000010000 */
[----:B------:R-:W-:Y:S01]  /*c360*/  FADD.FTZ R250, R133, R0 ;  /* 0x0000000085fa7221 */ /* 0x000fe20000010000 */
[----:B------:R-:W-:Y:S01]  /*c370*/  MOV R133, R132 ;  /* 0x0000008400857202 */ /* 0x000fe20000000f00 */
[----:B------:R-:W-:-:S05]  /*c380*/  @P0 BRA `(.L_x_971) ;  /* 0xffffb48000000947 */ /* 0x000fca000383ffff */
.L_x_962:
        /* <DEDUP_REMOVED lines=23> */
.L_x_973:
[----:B------:R-:W-:Y:S02]  /*c500*/  ULDC UR4, c[0x0][0x32c] ;  /* 0x0000cb0000047ab9 */ /* 0x000fe40000000800 */
[----:B------:R-:W-:-:S03]  /*c510*/  UISETP.NE.AND UP0, UPT, UR4, 0x1, UPT ;  /* 0x000000010400788c */ /* 0x000fc6000bf05270 */
[----:B------:R-:W-:Y:S02]  /*c520*/  ULDC.64 UR4, c[0x0][0x330] ;  /* 0x0000cc0000047ab9 */ /* 0x000fe40000000a00 */
[----:B------:R-:W-:-:S07]  /*c530*/  UIMAD.WIDE.U32 UR20, UR7, UR4, URZ ;  /* 0x00000004071472a5 */ /* 0x000fce000f8e003f */
[----:B------:R-:W-:Y:S02]  /*c540*/  @UP0 UMOV UR17, UR21 ;  /* 0x0000001500110c82 */ /* 0x000fe40008000000 */
[----:B------:R-:W-:Y:S02]  /*c550*/  @UP0 USHF.R.U32.HI UR7, URZ, UR5, UR17 ;  /* 0x000000053f070299 */ /* 0x000fe40008011611 */
.L_x_974:
[----:B------:R-:W-:Y:S02]  /*c560*/  ULDC UR4, c[0x0][0x32c] ;  /* 0x0000cb0000047ab9 */ /* 0x000fe40000000800 */
[----:B------:R-:W-:-:S04]  /*c570*/  UIMAD UR4, UR7, UR4, URZ ;  /* 0x00000004070472a4 */ /* 0x000fc8000f8e023f */
[----:B------:R-:W-:-:S04]  /*c580*/  UISETP.LT.AND UP0, UPT, UR6, UR4, UPT ;  /* 0x000000040600728c */ /* 0x000fc8000bf01270 */
[----:B------:R-:W-:-:S04]  /*c590*/  USEL UR6, UR6, UR4, !UP0 ;  /* 0x0000000406067287 */ /* 0x000fc8000c000000 */
.L_x_972:
        /* <DEDUP_REMOVED lines=10> */
[----:B------:R-:W3:Y:S04]  /*c640*/  LDL.64 R8, [R1+0x38] ;  /* 0x0000380001087983 */ /* 0x000ee80000100a00 */
[----:B------:R-:W4:Y:S04]  /*c650*/  LDL.64 R6, [R1+0x40] ;  /* 0x0000400001067983 */ /* 0x000f280000100a00 */
[----:B------:R-:W3:Y:S01]  /*c660*/  LDL.64 R4, [R1+0x30] ;  /* 0x0000300001047983 */ /* 0x000ee20000100a00 */
[----:B------:R-:W-:Y:S01]  /*c670*/  IMAD.MOV.U32 R134, RZ, RZ, R3 ;  /* 0x000000ffff867224 */ /* 0x000fe200078e0003 */
[----:B------:R-:W-:Y:S01]  /*c680*/  MOV R133, R132 ;  /* 0x0000008400857202 */ /* 0x000fe20000000f00 */
[----:B------:R-:W-:-:S02]  /*c690*/  UMOV UR20, UR14 ;  /* 0x0000000e00147c82 */ /* 0x000fc40008000000 */
[----:B------:R-:W-:Y:S02]  /*c6a0*/  ULDC.64 UR6, c[0x0][0x208] ;  /* 0x0000820000067ab9 */ /* 0x000fe40000000a00 */
[----:B------:R-:W-:Y:S01]  /*c6b0*/  ULDC.64 UR4, c[0x0][0x1e0] ;  /* 0x0000780000047ab9 */ /* 0x000fe20000000a00 */
[C---:B--2---:R-:W-:Y:S02]  /*c6c0*/  IADD3 R2, P6, R10.reuse, 0x40, RZ ;  /* 0x000000400a027810 */ /* 0x044fe40007fde0ff */
[C---:B------:R-:W-:Y:S02]  /*c6d0*/  IADD3 R0, P5, R10.reuse, 0x80, RZ ;  /* 0x000000800a007810 */ /* 0x040fe40007fbe0ff */
[----:B------:R-:W-:Y:S01]  /*c6e0*/  IADD3 R3, P0, R10, 0xc0, RZ ;  /* 0x000000c00a037810 */ /* 0x000fe20007f1e0ff */
[----:B------:R3:W-:Y:S04]  /*c6f0*/  STL [R1+0x24], R2 ;  /* 0x0000240201007387 */ /* 0x0007e80000100800 */
[----:B------:R4:W-:Y:S04]  /*c700*/  STL [R1+0x1c], R0 ;  /* 0x00001c0001007387 */ /* 0x0009e80000100800 */
[----:B------:R1:W-:Y:S01]  /*c710*/  STL [R1+0x14], R3 ;  /* 0x0000140301007387 */ /* 0x0003e20000100800 */
[----:B---3--:R-:W-:Y:S01]  /*c720*/  IMAD.X R2, RZ, RZ, R9, P6 ;  /* 0x000000ffff027224 */ /* 0x008fe200030e0609 */
[----:B----4-:R-:W-:-:S04]  /*c730*/  IADD3 R0, P6, R6, 0x40, RZ ;  /* 0x0000004006007810 */ /* 0x010fc80007fde0ff */
[----:B------:R2:W-:Y:S01]  /*c740*/  STL [R1+0x20], R2 ;  /* 0x0000200201007387 */ /* 0x0005e20000100800 */
[----:B-1----:R-:W-:-:S03]  /*c750*/  IMAD.X R3, RZ, RZ, R9, P5 ;  /* 0x000000ffff037224 */ /* 0x002fc600028e0609 */
[----:B------:R1:W-:Y:S04]  /*c760*/  STL [R1+0xc], R0 ;  /* 0x00000c0001007387 */ /* 0x0003e80000100800 */
[----:B------:R-:W-:Y:S01]  /*c770*/  STL [R1+0x18], R3 ;  /* 0x0000180301007387 */ /* 0x000fe20000100800 */
[----:B--2---:R-:W-:Y:S01]  /*c780*/  IADD3 R2, P5, R6, 0x80, RZ ;  /* 0x0000008006027810 */ /* 0x004fe20007fbe0ff */
[----:B-1----:R-:W-:-:S04]  /*c790*/  IMAD.X R0, RZ, RZ, R9, P0 ;  /* 0x000000ffff007224 */ /* 0x002fc800000e0609 */
[----:B------:R1:W-:Y:S01]  /*c7a0*/  STL [R1+0x4], R2 ;  /* 0x0000040201007387 */ /* 0x0003e20000100800 */
[----:B------:R-:W-:-:S03]  /*c7b0*/  IADD3 R252, P0, R6, 0xc0, RZ ;  /* 0x000000c006fc7810 */ /* 0x000fc60007f1e0ff */
[----:B------:R2:W-:Y:S01]  /*c7c0*/  STL [R1+0x10], R0 ;  /* 0x0000100001007387 */ /* 0x0005e20000100800 */
[----:B------:R-:W-:Y:S01]  /*c7d0*/  IADD3.X R251, RZ, R5, RZ, P0, !PT ;  /* 0x00000005fffb7210 */ /* 0x000fe200007fe4ff */
[--C-:B-1----:R-:W-:Y:S02]  /*c7e0*/  IMAD.X R2, RZ, RZ, R5.reuse, P6 ;  /* 0x000000ffff027224 */ /* 0x102fe400030e0605 */
[----:B--2---:R-:W-:-:S05]  /*c7f0*/  IMAD.X R0, RZ, RZ, R5, P5 ;  /* 0x000000ffff007224 */ /* 0x004fca00028e0605 */
[----:B------:R1:W-:Y:S04]  /*c800*/  STL [R1], R0 ;  /* 0x0000000001007387 */ /* 0x0003e80000100800 */
[----:B------:R1:W-:Y:S02]  /*c810*/  STL [R1+0x8], R2 ;  /* 0x0000080201007387 */ /* 0x0003e40000100800 */
.L_x_976:
[----:B------:R-:W2:Y:S01]  /*c820*/  LDL.64 R20, [R1+0x48] ;  /* 0x0000480001147983 */ /* 0x000ea20000100a00 */
[----:B------:R-:W-:Y:S01]  /*c830*/  UISETP.GT.AND UP3, UPT, UR8, UR20, UPT ;  /* 0x000000140800728c */ /* 0x000fe2000bf64270 */
[----:B------:R-:W-:Y:S04]  /*c840*/  DEPBAR.LE SB0, 0x0 ;  /* 0x000080000000791a */ /* 0x000fe80000000000 */
[----:B------:R-:W3:Y:S01]  /*c850*/  LDL.64 R18, [R1+0x38] ;  /* 0x0000380001127983 */ /* 0x000ee20000100a00 */
[----:B------:R-:W-:Y:S02]  /*c860*/  PLOP3.LUT P5, PT, PT, PT, UP3, 0x80, 0x0 ;  /* 0x000000000000781c */ /* 0x000fe40003faf038 */
[----:B------:R-:W-:Y:S02]  /*c870*/  PLOP3.LUT P0, PT, PT, PT, UP3, 0x80, 0x0 ;  /* 0x000000000000781c */ /* 0x000fe40003f0f038 */
[----:B------:R-:W-:Y:S01]  /*c880*/  PLOP3.LUT P6, PT, PT, PT, UP3, 0x80, 0x0 ;  /* 0x000000000000781c */ /* 0x000fe20003fcf038 */
[----:B------:R-:W4:Y:S01]  /*c890*/  LDL R16, [R1+0x24] ;  /* 0x0000240001107983 */ /* 0x000f220000100800 */
[----:B------:R-:W-:Y:S02]  /*c8a0*/  @!UP3 UIMAD.WIDE.U32 UR22, UR20, UR6, URZ ;  /* 0x000000061416b2a5 */ /* 0x000fe4000f8e003f */
[----:B------:R-:W-:Y:S01]  /*c8b0*/  @!UP3 USHF.R.S32.HI UR14, URZ, 0x1f, UR20 ;  /* 0x0000001f3f0eb899 */ /* 0x000fe20008011414 */
[----:B------:R-:W3:Y:S01]  /*c8c0*/  LDL R14, [R1+0x20] ;  /* 0x00002000010e7983 */ /* 0x000ee20000100800 */
[----:B------:R-:W-:Y:S02]  /*c8d0*/  @!UP3 USHF.L.U32 UR21, UR22, 0x6, URZ ;  /* 0x000000061615b899 */ /* 0x000fe4000800063f */
[----:B------:R-:W-:Y:S01]  /*c8e0*/  @!UP3 UIMAD UR14, UR14, UR6, URZ ;  /* 0x000000060e0eb2a4 */ /* 0x000fe2000f8e023f */
[----:B------:R-:W3:Y:S03]  /*c8f0*/  LDL R11, [R1+0x1c] ;  /* 0x00001c00010b7983 */ /* 0x000ee60000100800 */
[----:B------:R-:W-:Y:S01]  /*c900*/  @!UP3 UIMAD UR14, UR20, UR7, UR14 ;  /* 0x00000007140eb2a4 */ /* 0x000fe2000f8e020e */
[----:B------:R-:W3:Y:S03]  /*c910*/  LDL R10, [R1+0x18] ;  /* 0x00001800010a7983 */ /* 0x000ee60000100800 */
[----:B------:R-:W-:Y:S01]  /*c920*/  @!UP3 UIADD3 UR14, UR23, UR14, URZ ;  /* 0x0000000e170eb290 */ /* 0x000fe2000fffe03f */
[----:B------:R-:W3:Y:S03]  /*c930*/  LDL R9, [R1+0x14] ;  /* 0x0000140001097983 */ /* 0x000ee60000100800 */
[----:B------:R-:W-:Y:S01]  /*c940*/  @!UP3 USHF.L.U64.HI UR14, UR22, 0x6, UR14 ;  /* 0x00000006160eb899 */ /* 0x000fe2000801020e */
[----:B------:R-:W3:Y:S04]  /*c950*/  LDL R8, [R1+0x10] ;  /* 0x0000100001087983 */ /* 0x000ee80000100800 */
[----:B------:R-:W-:Y:S08]  /*c960*/  BAR.SYNC.DEFER_BLOCKING 0x0 ;  /* 0x0000000000007b1d */ /* 0x000ff00000010000 */
[----:B-----5:R-:W-:Y:S08]  /*c970*/  LDSM.16.M88.4 R32, [R211+0x10100] ;  /* 0x01010000d320783b */ /* 0x020ff00000000200 */
[----:B------:R-:W-:Y:S08]  /*c980*/  LDSM.16.M88.4 R24, [R204+0x9100] ;  /* 0x00910000cc18783b */ /* 0x000ff00000000200 */
[----:B------:R-:W-:Y:S08]  /*c990*/  LDSM.16.M88.4 R168, [R204+0x9900] ;  /* 0x00990000cca8783b */ /* 0x000ff00000000200 */
[----:B------:R-:W-:Y:S08]  /*c9a0*/  LDSM.16.M88.4 R172, [R212+0x10100] ;  /* 0x01010000d4ac783b */ /* 0x000ff00000000200 */
[----:B------:R-:W-:Y:S08]  /*c9b0*/  LDSM.16.M88.4 R176, [R215] ;  /* 0x00000000d7b0783b */ /* 0x000ff00000000200 */
[----:B------:R-:W-:Y:S08]  /*c9c0*/  LDSM.16.M88.4 R180, [R230] ;  /* 0x00000000e6b4783b */ /* 0x000ff00000000200 */
[----:B------:R-:W-:Y:S08]  /*c9d0*/  LDSM.16.M88.4 R184, [R229] ;  /* 0x00000000e5b8783b */ /* 0x000ff00000000200 */
[----:B------:R-:W-:Y:S08]  /*c9e0*/  LDSM.16.M88.4 R188, [R228] ;  /* 0x00000000e4bc783b */ /* 0x000ff00000000200 */
[----:B------:R-:W3:Y:S06]  /*c9f0*/  LDL.64 R238, [R1+0x40] ;  /* 0x0000400001ee7983 */ /* 0x000eec0000100a00 */
[----:B------:R-:W3:Y:S04]  /*ca00*/  LDL R135, [R1+0xc] ;  /* 0x00000c0001877983 */ /* 0x000ee80000100800 */
[----:B------:R-:W3:Y:S06]  /*ca10*/  LDL.64 R236, [R1+0x30] ;  /* 0x0000300001ec7983 */ /* 0x000eec0000100a00 */
[----:B------:R-:W3:Y:S04]  /*ca20*/  LDL R234, [R1+0x8] ;  /* 0x0000080001ea7983 */ /* 0x000ee80000100800 */
[----:B------:R-:W3:Y:S04]  /*ca30*/  LDL R233, [R1+0x4] ;  /* 0x0000040001e97983 */ /* 0x000ee80000100800 */
[----:B------:R-:W3:Y:S01]  /*ca40*/  LDL R232, [R1] ;  /* 0x0000000001e87983 */ /* 0x000ee20000100800 */
[----:B-12---:R-:W-:Y:S02]  /*ca50*/  @!P5 IADD3 R0, P5, R20, UR21, RZ ;  /* 0x000000151400dc10 */ /* 0x006fe4000ffbe0ff */
[----:B----4-:R-:W-:Y:S11]  /*ca60*/  @!P6 IADD3 R2, P6, R16, UR21, RZ ;  /* 0x000000151002ec10 */ /* 0x010ff6000ffde0ff */
[----:B---3--:R-:W-:Y:S02]  /*ca70*/  @!P0 IADD3.X R3, R19, UR14, RZ, P5, !PT ;  /* 0x0000000e13038c10 */ /* 0x008fe4000affe4ff */
[----:B------:R-:W-:Y:S02]  /*ca80*/  PLOP3.LUT P0, PT, PT, PT, UP3, 0x80, 0x0 ;  /* 0x000000000000781c */ /* 0x000fe40003f0f038 */
[----:B------:R-:W-:Y:S11]  /*ca90*/  PLOP3.LUT P5, PT, PT, PT, UP3, 0x80, 0x0 ;  /* 0x000000000000781c */ /* 0x000ff60003faf038 */
[----:B------:R-:W-:Y:S02]  /*caa0*/  @!P0 IADD3.X R4, R14, UR14, RZ, P6, !PT ;  /* 0x0000000e0e048c10 */ /* 0x000fe4000b7fe4ff */
[----:B------:R-:W-:Y:S02]  /*cab0*/  PLOP3.LUT P0, PT, PT, PT, UP3, 0x80, 0x0 ;  /* 0x000000000000781c */ /* 0x000fe40003f0f038 */
[C---:B------:R-:W-:Y:S02]  /*cac0*/  @!P5 LEA R5, P5, R0.reuse, c[0x0][0x1f8], 0x1 ;  /* 0x00007e000005da11 */ /* 0x040fe400078a08ff */
[----:B------:R-:W-:Y:S11]  /*cad0*/  PLOP3.LUT P6, PT, PT, PT, UP3, 0x80, 0x0 ;  /* 0x000000000000781c */ /* 0x000ff60003fcf038 */
[----:B------:R-:W-:Y:S02]  /*cae0*/  @!P0 LEA.HI.X R15, R0, c[0x0][0x1fc], R3, 0x1, P5 ;  /* 0x00007f00000f8a11 */ /* 0x000fe400028f0c03 */
[C---:B------:R-:W-:Y:S02]  /*caf0*/  @!P6 LEA R12, P6, R2.reuse, c[0x0][0x1f8], 0x1 ;  /* 0x00007e00020cea11 */ /* 0x040fe400078c08ff */
        /* <DEDUP_REMOVED lines=21> */
[----:B------:R-:W-:Y:S02]  /*cc50*/  @!P0 LEA.HI.X R23, R0, c[0x0][0x1fc], R2, 0x1, P6 ;  /* 0x00007f0000178a11 */ /* 0x000fe400030f0c02 */
[----:B------:R-:W-:Y:S02]  /*cc60*/  PLOP3.LUT P0, PT, PT, PT, UP3, 0x80, 0x0 ;  /* 0x000000000000781c */ /* 0x000fe40003f0f038 */
[----:B------:R-:W-:Y:S02]  /*cc70*/  @!P5 IADD3 R0, P5, R20, UR21, RZ ;  /* 0x000000151400dc10 */ /* 0x000fe4000ffbe0ff */
[----:B------:R-:W-:Y:S11]  /*cc80*/  PLOP3.LUT P6, PT, PT, PT, UP3, 0x80, 0x0 ;  /* 0x000000000000781c */ /* 0x000ff60003fcf038 */
[----:B------:R-:W-:Y:S02]  /*cc90*/  @!P0 IADD3.X R2, R19, UR14, RZ, P5, !PT ;  /* 0x0000000e13028c10 */ /* 0x000fe4000affe4ff */
[----:B------:R-:W-:Y:S02]  /*cca0*/  PLOP3.LUT P0, PT, PT, PT, UP3, 0x80, 0x0 ;  /* 0x000000000000781c */ /* 0x000fe40003f0f038 */
[----:B------:R-:W-:Y:S02]  /*ccb0*/  PLOP3.LUT P5, PT, PT, PT, UP3, 0x80, 0x0 ;  /* 0x000000000000781c */ /* 0x000fe40003faf038 */
[C---:B------:R-:W-:Y:S11]  /*ccc0*/  @!P6 LEA R20, P6, R0.reuse, c[0x0][0x1f8], 0x1 ;  /* 0x00007e000014ea11 */ /* 0x040ff600078c08ff */
[----:B------:R-:W-:Y:S02]  /*ccd0*/  @!UPT UIADD3 URZ, URZ, URZ, URZ ;  /* 0x0000003f3f3ff290 */ /* 0x000fe4000fffe03f */
[----:B------:R-:W-:Y:S02]  /*cce0*/  @!P0 LEA.HI.X R3, R0, c[0x0][0x1fc], R2, 0x1, P6 ;  /* 0x00007f0000038a11 */ /* 0x000fe400030f0c02 */
[----:B------:R-:W-:Y:S02]  /*ccf0*/  @!P5 IADD3 R0, P5, R16, UR21, RZ ;  /* 0x000000151000dc10 */ /* 0x000fe4000ffbe0ff */
[----:B------:R-:W-:Y:S01]  /*cd00*/  PLOP3.LUT P0, PT, PT, PT, UP3, 0x80, 0x0 ;  /* 0x000000000000781c */ /* 0x000fe20003f0f038 */
[----:B------:R-:W-:Y:S01]  /*cd10*/  LDSM.16.M88.4 R16, [R204+0x8900] ;  /* 0x00890000cc10783b */ /* 0x000fe20000000200 */
[----:B------:R-:W-:Y:S11]  /*cd20*/  PLOP3.LUT P6, PT, PT, PT, UP3, 0x80, 0x0 ;  /* 0x000000000000781c */ /* 0x000ff60003fcf038 */
[----:B------:R-:W-:Y:S02]  /*cd30*/  @!P0 IADD3.X R2, R14, UR14, RZ, P5, !PT ;  /* 0x0000000e0e028c10 */ /* 0x000fe4000affe4ff */
[----:B------:R-:W-:Y:S02]  /*cd40*/  PLOP3.LUT P5, PT, PT, PT, UP3, 0x80, 0x0 ;  /* 0x000000000000781c */ /* 0x000fe40003faf038 */
[C---:B------:R-:W-:Y:S02]  /*cd50*/  @!P6 LEA R21, P6, R0.reuse, c[0x0][0x1f8], 0x1 ;  /* 0x00007e000015ea11 */ /* 0x040fe400078c08ff */
        /* <DEDUP_REMOVED lines=15> */
[----:B------:R-:W-:Y:S01]  /*ce50*/  @!P0 IADD3.X R2, R8, UR14, RZ, P5, !PT ;  /* 0x0000000e08028c10 */ /* 0x000fe2000affe4ff */
[----:B------:R-:W-:Y:S01]  /*ce60*/  UIADD3 UR14, UR20, -0x1, URZ ;  /* 0xffffffff140e7890 */ /* 0x000fe2000fffe03f */
[C---:B------:R-:W-:Y:S01]  /*ce70*/  @!P6 LEA R132, P6, R0.reuse, c[0x0][0x1f8], 0x1 ;  /* 0x00007e000084ea11 */ /* 0x040fe200078c08ff */
[----:B------:R-:W1:Y:S01]  /*ce80*/  LDSM.16.M88.4 R8, [R204+0x8100] ;  /* 0x00810000cc08783b */ /* 0x000e620000000200 */
[----:B------:R-:W-:Y:S02]  /*ce90*/  PLOP3.LUT P5, PT, PT, PT, UP3, 0x80, 0x0 ;  /* 0x000000000000781c */ /* 0x000fe40003faf038 */
[----:B------:R-:W-:Y:S11]  /*cea0*/  PLOP3.LUT P0, PT, PT, PT, UP3, 0x80, 0x0 ;  /* 0x000000000000781c */ /* 0x000ff60003f0f038 */
[----:B------:R-:W-:Y:S02]  /*ceb0*/  @!P5 LEA.HI.X R0, R0, c[0x0][0x1fc], R2, 0x1, P6 ;  /* 0x00007f000000da11 */ /* 0x000fe400030f0c02 */
[----:B------:R-:W-:Y:S02]  /*cec0*/  PLOP3.LUT P6, PT, PT, PT, UP3, 0x80, 0x0 ;  /* 0x000000000000781c */ /* 0x000fe40003fcf038 */
[----:B------:R-:W-:Y:S02]  /*ced0*/  @!P0 MOV R14, R5 ;  /* 0x00000005000e8202 */ /* 0x000fe40000000f00 */
[----:B------:R-:W-:Y:S02]  /*cee0*/  PLOP3.LUT P0, PT, PT, PT, UP3, 0x80, 0x0 ;  /* 0x000000000000781c */ /* 0x000fe40003f0f038 */
[----:B------:R-:W-:Y:S02]  /*cef0*/  PLOP3.LUT P5, PT, PT, PT, UP3, 0x80, 0x0 ;  /* 0x000000000000781c */ /* 0x000fe40003faf038 */
[----:B------:R-:W-:Y:S05]  /*cf00*/  PLOP3.LUT P5, PT, PT, PT, UP3, 0x80, 0x0 ;  /* 0x000000000000781c */ /* 0x000fea0003faf038 */
[----:B------:R-:W-:Y:S01]  /*cf10*/  @!PT LDS RZ, [RZ] ;  /* 0x00000000fffff984 */ /* 0x000fe20000000800 */
[----:B------:R-:W-:Y:S01]  /*cf20*/  @!PT LDS RZ, [RZ] ;  /* 0x00000000fffff984 */ /* 0x000fe20000000800 */
[----:B------:R-:W-:Y:S01]  /*cf30*/  @!PT LDS RZ, [RZ] ;  /* 0x00000000fffff984 */ /* 0x000fe20000000800 */
[----:B------:R2:W-:Y:S01]  /*cf40*/  @!P6 LDGSTS.E.BYPASS.LTC128B.128 [R231+0x100], [R14.64], !P4 ;  /* 0x001000000ee7efae */ /* 0x0005e2000e101d52 */
[----:B------:R-:W-:Y:S02]  /*cf50*/  PLOP3.LUT P6, PT, PT, PT, UP3, 0x80, 0x0 ;  /* 0x000000000000781c */ /* 0x000fe40003fcf038 */
[----:B------:R-:W-:Y:S05]  /*cf60*/  PLOP3.LUT P6, PT, PT, PT, UP3, 0x80, 0x0 ;  /* 0x000000000000781c */ /* 0x000fea0003fcf038 */
[----:B------:R2:W-:Y:S01]  /*cf70*/  @!P0 LDGSTS.E.BYPASS.LTC128B.128 [R231+0x2100], [R12.64], !P3 ;  /* 0x021000000ce78fae */ /* 0x0005e2000d901d52 */
[----:B------:R-:W-:Y:S07]  /*cf80*/  PLOP3.LUT P0, PT, PT, PT, UP3, 0x80, 0x0 ;  /* 0x000000000000781c */ /* 0x000fee0003f0f038 */
[----:B------:R1:W-:Y:S01]  /*cf90*/  @!P5 LDGSTS.E.BYPASS.LTC128B.128 [R231+0x4100], [R6.64], !P2 ;  /* 0x0410000006e7dfae */ /* 0x0003e2000d101d52 */
[----:B------:R-:W-:Y:S05]  /*cfa0*/  PLOP3.LUT P5, PT, PT, PT, UP3, 0x80, 0x0 ;  /* 0x000000000000781c */ /* 0x000fea0003faf038 */
[----:B------:R-:W-:Y:S02]  /*cfb0*/  @!P0 MOV R5, R23 ;  /* 0x0000001700058202 */ /* 0x000fe40000000f00 */
[----:B------:R-:W-:Y:S03]  /*cfc0*/  PLOP3.LUT P0, PT, PT, PT, UP3, 0x80, 0x0 ;  /* 0x000000000000781c */ /* 0x000fe60003f0f038 */
[----:B------:R1:W-:Y:S01]  /*cfd0*/  @!P6 LDGSTS.E.BYPASS.LTC128B.128 [R231+0x6100], [R4.64], !P1 ;  /* 0x0610000004e7efae */ /* 0x0003e2000c901d52 */
[----:B------:R-:W-:Y:S02]  /*cfe0*/  PLOP3.LUT P6, PT, PT, PT, UP3, 0x80, 0x0 ;  /* 0x000000000000781c */ /* 0x000fe40003fcf038 */
[----:B------:R-:W-:Y:S02]  /*cff0*/  @!P5 MOV R2, R20 ;  /* 0x000000140002d202 */ /* 0x000fe40000000f00 */
[----:B------:R-:W-:Y:S05]  /*d000*/  PLOP3.LUT P5, PT, PT, PT, UP3, 0x80, 0x0 ;  /* 0x000000000000781c */ /* 0x000fea0003faf038 */
[----:B------:R3:W-:Y:S01]  /*d010*/  @!P0 LDGSTS.E.BYPASS.LTC128B.128 [R231+0x1100], [R2.64], !P4 ;  /* 0x0110000002e78fae */ /* 0x0007e2000e101d52 */
[----:B------:R-:W-:Y:S01]  /*d020*/  PLOP3.LUT P0, PT, PT, PT, UP3, 0x80, 0x0 ;  /* 0x000000000000781c */ /* 0x000fe20003f0f038 */
[C---:B-1----:R-:W-:Y:S08]  /*d030*/  HMMA.16816.F32 R4, R32.reuse, R8, RZ ;  /* 0x000000082004723c */ /* 0x042ff000000018ff */
[C---:B------:R-:W-:Y:S01]  /*d040*/  HMMA.16816.F32 R8, R32.reuse, R10, RZ ;  /* 0x0000000a2008723c */ /* 0x040fe200000018ff */
[----:B---3--:R-:W-:Y:S03]  /*d050*/  @!P6 MOV R2, R21 ;  /* 0x000000150002e202 */ /* 0x008fe60000000f00 */
[----:B------:R-:W-:Y:S04]  /*d060*/  @!P6 MOV R3, R28 ;  /* 0x0000001c0003e202 */ /* 0x000fe80000000f00 */
[C---:B--2---:R-:W-:Y:S01]  /*d070*/  HMMA.16816.F32 R12, R32.reuse, R16, RZ ;  /* 0x00000010200c723c */ /* 0x044fe200000018ff */
[----:B------:R-:W-:Y:S01]  /*d080*/  PLOP3.LUT P6, PT, PT, PT, UP3, 0x80, 0x0 ;  /* 0x000000000000781c */ /* 0x000fe20003fcf038 */
[----:B------:R1:W-:Y:S01]  /*d090*/  @!P5 LDGSTS.E.BYPASS.LTC128B.128 [R231+0x3100], [R2.64], !P3 ;  /* 0x0310000002e7dfae */ /* 0x0003e2000d901d52 */
[----:B------:R-:W-:Y:S05]  /*d0a0*/  PLOP3.LUT P5, PT, PT, PT, UP3, 0x80, 0x0 ;  /* 0x000000000000781c */ /* 0x000fea0003faf038 */
[C---:B------:R-:W-:Y:S01]  /*d0b0*/  HMMA.16816.F32 R16, R32.reuse, R18, RZ ;  /* 0x000000122010723c */ /* 0x040fe200000018ff */
[----:B-1----:R-:W-:Y:S07]  /*d0c0*/  @!P0 MOV R2, R22 ;  /* 0x0000001600028202 */ /* 0x002fee0000000f00 */
[C---:B------:R-:W-:Y:S01]  /*d0d0*/  HMMA.16816.F32 R20, R32.reuse, R24, RZ ;  /* 0x000000182014723c */ /* 0x040fe200000018ff */
[----:B------:R-:W-:Y:S02]  /*d0e0*/  @!P0 MOV R3, R29 ;  /* 0x0000001d00038202 */ /* 0x000fe40000000f00 */
[----:B------:R-:W-:Y:S01]  /*d0f0*/  PLOP3.LUT P0, PT, PT, PT, UP3, 0x80, 0x0 ;  /* 0x000000000000781c */ /* 0x000fe20003f0f038 */
[----:B------:R-:W-:Y:S02]  /*d100*/  UISETP.GT.AND UP3, UPT, UR20, UR8, UPT ;  /* 0x000000081400728c */ /* 0x000fe4000bf64270 */
[----:B------:R1:W-:Y:S02]  /*d110*/  @!P6 LDGSTS.E.BYPASS.LTC128B.128 [R231+0x5100], [R2.64], !P2 ;  /* 0x0510000002e7efae */ /* 0x0003e4000d101d52 */
[C---:B------:R-:W-:Y:S02]  /*d120*/  HMMA.16816.F32 R24, R32.reuse, R26, RZ ;  /* 0x0000001a2018723c */ /* 0x040fe400000018ff */
[----:B------:R-:W-:Y:S05]  /*d130*/  PLOP3.LUT P6, PT, PT, PT, UP3, 0x80, 0x0 ;  /* 0x000000000000781c */ /* 0x000fea0003fcf038 */
[----:B------:R-:W-:Y:S01]  /*d140*/  @UP3 UIMAD.WIDE.U32 UR24, UR14, UR4, URZ ;  /* 0x000000040e1832a5 */ /* 0x000fe2000f8e003f */
[C---:B------:R-:W-:Y:S01]  /*d150*/  HMMA.16816.F32 R28, R32.reuse, R168, RZ ;  /* 0x000000a8201c723c */ /* 0x040fe200000018ff */
[----:B------:R-:W-:Y:S02]  /*d160*/  @UP3 USHF.R.S32.HI UR21, URZ, 0x1f, UR14 ;  /* 0x0000001f3f153899 */ /* 0x000fe4000801140e */
[----:B------:R-:W-:Y:S02]  /*d170*/  @UP3 USHF.L.U32 UR22, UR24, 0x6, URZ ;  /* 0x0000000618163899 */ /* 0x000fe4000800063f */
[----:B------:R-:W-:Y:S03]  /*d180*/  @UP3 UIMAD UR21, UR21, UR4, URZ ;  /* 0x00000004151532a4 */ /* 0x000fe6000f8e023f */
[----:B------:R-:W-:Y:S01]  /*d190*/  HMMA.16816.F32 R32, R32, R170, RZ ;  /* 0x000000aa2020723c */ /* 0x000fe200000018ff */
[----:B------:R-:W-:Y:S04]  /*d1a0*/  @UP3 UIMAD UR21, UR14, UR5, UR21 ;  /* 0x000000050e1532a4 */ /* 0x000fe8000f8e0215 */
[----:B------:R-:W-:Y:S03]  /*d1b0*/  @UP3 UIADD3 UR21, UR25, UR21, URZ ;  /* 0x0000001519153290 */ /* 0x000fe6000fffe03f */
[C---:B------:R-:W-:Y:S01]  /*d1c0*/  HMMA.16816.F32 R4, R172.reuse, R176, R4 ;  /* 0x000000b0ac04723c */ /* 0x040fe20000001804 */
[----:B------:R-:W-:Y:S04]  /*d1d0*/  @UP3 USHF.L.U64.HI UR21, UR24, 0x6, UR21 ;  /* 0x0000000618153899 */ /* 0x000fe80008010215 */
[----:B-1----:R-:W-:Y:S01]  /*d1e0*/  @!P5 IMAD.MOV.U32 R2, RZ, RZ, R132 ;  /* 0x000000ffff02d224 */ /* 0x002fe200078e0084 */
[----:B------:R-:W-:Y:S02]  /*d1f0*/  @!P5 MOV R3, R0 ;  /* 0x000000000003d202 */ /* 0x000fe40000000f00 */
[C---:B------:R-:W-:Y:S01]  /*d200*/  HMMA.16816.F32 R8, R172.reuse, R178, R8 ;  /* 0x000000b2ac08723c */ /* 0x040fe20000001808 */
[----:B------:R-:W-:Y:S02]  /*d210*/  PLOP3.LUT P5, PT, PT, PT, UP3, 0x80, 0x0 ;  /* 0x000000000000781c */ /* 0x000fe40003faf038 */
[----:B------:R1:W-:Y:S01]  /*d220*/  @!P0 LDGSTS.E.BYPASS.LTC128B.128 [R231+0x7100], [R2.64], !P1 ;  /* 0x0710000002e78fae */ /* 0x0003e2000c901d52 */
[----:B------:R-:W-:Y:S04]  /*d230*/  PLOP3.LUT P0, PT, PT, PT, UP3, 0x80, 0x0 ;  /* 0x000000000000781c */ /* 0x000fe80003f0f038 */
[C---:B------:R-:W-:Y:S03]  /*d240*/  HMMA.16816.F32 R12, R172.reuse, R180, R12 ;  /* 0x000000b4ac0c723c */ /* 0x040fe6000000180c */
[----:B------:R-:W-:Y:S03]  /*d250*/  LDSM.16.M88.4 R192, [R214+0x10100] ;  /* 0x01010000d6c0783b */ /* 0x000fe60000000200 */
[----:B------:R-:W-:Y:S02]  /*d260*/  @P5 IADD3 R0, P5, R238, UR22, RZ ;  /* 0x00000016ee005c10 */ /* 0x000fe4000ffbe0ff */
[C---:B------:R-:W-:Y:S03]  /*d270*/  HMMA.16816.F32 R16, R172.reuse, R182, R16 ;  /* 0x000000b6ac10723c */ /* 0x040fe60000001810 */
[----:B------:R-:W2:Y:S05]  /*d280*/  LDSM.16.M88.4 R196, [R210+0x8100] ;  /* 0x00810000d2c4783b */ /* 0x000eaa0000000200 */
[C---:B------:R-:W-:Y:S03]  /*d290*/  HMMA.16816.F32 R20, R172.reuse, R184, R20 ;  /* 0x000000b8ac14723c */ /* 0x040fe60000001814 */
[----:B------:R-:W0:Y:S01]  /*d2a0*/  LDGDEPBAR ;  /* 0x00000000000079af */ /* 0x000e220000000000 */
[----:B-1----:R-:W-:Y:S04]  /*d2b0*/  @P0 IADD3.X R2, R237, UR21, RZ, P5, !PT ;  /* 0x00000015ed020c10 */ /* 0x002fe8000affe4ff */
[C---:B------:R-:W-:Y:S01]  /*d2c0*/  HMMA.16816.F32 R24, R172.reuse, R186, R24 ;  /* 0x000000baac18723c */ /* 0x040fe20000001818 */
[----:B------:R-:W-:Y:S02]  /*d2d0*/  PLOP3.LUT P5, PT, PT, PT, UP3, 0x80, 0x0 ;  /* 0x000000000000781c */ /* 0x000fe40003faf038 */
[----:B------:R-:W1:Y:S01]  /*d2e0*/  LDSM.16.M88.4 R168, [R210+0x8900] ;  /* 0x00890000d2a8783b */ /* 0x000e620000000200 */
[----:B------:R-:W-:Y:S04]  /*d2f0*/  PLOP3.LUT P0, PT, PT, PT, UP3, 0x80, 0x0 ;  /* 0x000000000000781c */ /* 0x000fe80003f0f038 */
[C---:B------:R-:W-:Y:S03]  /*d300*/  HMMA.16816.F32 R28, R172.reuse, R188, R28 ;  /* 0x000000bcac1c723c */ /* 0x040fe6000000181c */
[----:B------:R-:W3:Y:S05]  /*d310*/  LDSM.16.M88.4 R200, [R210+0x9100] ;  /* 0x00910000d2c8783b */ /* 0x000eea0000000200 */
[----:B------:R-:W-:Y:S03]  /*d320*/  HMMA.16816.F32 R32, R172, R190, R32 ;  /* 0x000000beac20723c */ /* 0x000fe60000001820 */
[----:B------:R-:W4:Y:S05]  /*d330*/  LDSM.16.M88.4 R176, [R210+0x9900] ;  /* 0x00990000d2b0783b */ /* 0x000f2a0000000200 */
[C---:B--2---:R-:W-:Y:S03]  /*d340*/  HMMA.16816.F32 R4, R192.reuse, R196, R4 ;  /* 0x000000c4c004723c */ /* 0x044fe60000001804 */
[----:B------:R-:W-:Y:S05]  /*d350*/  LDSM.16.M88.4 R180, [R213+0x10100] ;  /* 0x01010000d5b4783b */ /* 0x000fea0000000200 */
[C---:B------:R-:W-:Y:S03]  /*d360*/  HMMA.16816.F32 R8, R192.reuse, R198, R8 ;  /* 0x000000c6c008723c */ /* 0x040fe60000001808 */
[----:B------:R-:W2:Y:S05]  /*d370*/  LDSM.16.M88.4 R184, [R209] ;  /* 0x00000000d1b8783b */ /* 0x000eaa0000000200 */
[C---:B-1----:R-:W-:Y:S03]  /*d380*/  HMMA.16816.F32 R12, R192.reuse, R168, R12 ;  /* 0x000000a8c00c723c */ /* 0x042fe6000000180c */
[----:B------:R-:W1:Y:S05]  /*d390*/  LDSM.16.M88.4 R172, [R209+0x800] ;  /* 0x00080000d1ac783b */ /* 0x000e6a0000000200 */
[C---:B------:R-:W-:Y:S03]  /*d3a0*/  HMMA.16816.F32 R16, R192.reuse, R170, R16 ;  /* 0x000000aac010723c */ /* 0x040fe60000001810 */
[----:B------:R-:W1:Y:S05]  /*d3b0*/  LDSM.16.M88.4 R188, [R209+0x1000] ;  /* 0x00100000d1bc783b */ /* 0x000e6a0000000200 */
[C---:B---3--:R-:W-:Y:S03]  /*d3c0*/  HMMA.16816.F32 R20, R192.reuse, R200, R20 ;  /* 0x000000c8c014723c */ /* 0x048fe60000001814 */
[----:B------:R-:W3:Y:S05]  /*d3d0*/  LDSM.16.M88.4 R168, [R209+0x1800] ;  /* 0x00180000d1a8783b */ /* 0x000eea0000000200 */
[C---:B------:R-:W-:Y:S03]  /*d3e0*/  HMMA.16816.F32 R24, R192.reuse, R202, R24 ;  /* 0x000000cac018723c */ /* 0x040fe60000001818 */
[----:B------:R-:W-:Y:S05]  /*d3f0*/  LDSM.16.M88.4 R196, [R211+0x14100] ;  /* 0x01410000d3c4783b */ /* 0x000fea0000000200 */
[C---:B----4-:R-:W-:Y:S03]  /*d400*/  HMMA.16816.F32 R28, R192.reuse, R176, R28 ;  /* 0x000000b0c01c723c */ /* 0x050fe6000000181c */
[----:B------:R-:W4:Y:S05]  /*d410*/  LDSM.16.M88.4 R200, [R204+0xa100] ;  /* 0x00a10000ccc8783b */ /* 0x000f2a0000000200 */
[----:B------:R-:W-:Y:S03]  /*d420*/  HMMA.16816.F32 R32, R192, R178, R32 ;  /* 0x000000b2c020723c */ /* 0x000fe60000001820 */
[----:B------:R-:W-:Y:S05]  /*d430*/  LDSM.16.M88.4 R176, [R204+0xb100] ;  /* 0x00b10000ccb0783b */ /* 0x000fea0000000200 */
[C---:B--2---:R-:W-:Y:S03]  /*d440*/  HMMA.16816.F32 R4, R180.reuse, R184, R4 ;  /* 0x000000b8b404723c */ /* 0x044fe60000001804 */
[----:B------:R-:W-:Y:S05]  /*d450*/  LDSM.16.M88.4 R192, [R227] ;  /* 0x00000000e3c0783b */ /* 0x000fea0000000200 */
[C---:B------:R-:W-:Y:S03]  /*d460*/  HMMA.16816.F32 R8, R180.reuse, R186, R8 ;  /* 0x000000bab408723c */ /* 0x040fe60000001808 */
[----:B------:R-:W-:Y:S05]  /*d470*/  LDSM.16.M88.4 R184, [R204+0xb900] ;  /* 0x00b90000ccb8783b */ /* 0x000fea0000000200 */
        /* <DEDUP_REMOVED lines=8> */
[----:B------:R-:W3:Y:S07]  /*d500*/  LDSM.16.M88.4 R168, [R226] ;  /* 0x00000000e2a8783b */ /* 0x000eee0000000200 */
[C---:B----4-:R-:W-:Y:S01]  /*d510*/  HMMA.16816.F32 R4, R196.reuse, R200, R4 ;  /* 0x000000c8c404723c */ /* 0x050fe20000001804 */
[----:B------:R-:W4:Y:S07]  /*d520*/  LDSM.16.M88.4 R180, [R225] ;  /* 0x00000000e1b4783b */ /* 0x000f2e0000000200 */
[C---:B------:R-:W-:Y:S01]  /*d530*/  HMMA.16816.F32 R8, R196.reuse, R202, R8 ;  /* 0x000000cac408723c */ /* 0x040fe20000001808 */
[----:B------:R-:W2:Y:S07]  /*d540*/  LDSM.16.M88.4 R200, [R224] ;  /* 0x00000000e0c8783b */ /* 0x000eae0000000200 */
[C---:B-1----:R-:W-:Y:S08]  /*d550*/  HMMA.16816.F32 R12, R196.reuse, R172, R12 ;  /* 0x000000acc40c723c */ /* 0x042ff0000000180c */
[C---:B------:R-:W-:Y:S01]  /*d560*/  HMMA.16816.F32 R16, R196.reuse, R174, R16 ;  /* 0x000000aec410723c */ /* 0x040fe20000001810 */
[----:B------:R-:W-:Y:S07]  /*d570*/  LDSM.16.M88.4 R172, [R214+0x14100] ;  /* 0x01410000d6ac783b */ /* 0x000fee0000000200 */
[C---:B------:R-:W-:Y:S08]  /*d580*/  HMMA.16816.F32 R20, R196.reuse, R176, R20 ;  /* 0x000000b0c414723c */ /* 0x040ff00000001814 */
[C---:B------:R-:W-:Y:S01]  /*d590*/  HMMA.16816.F32 R24, R196.reuse, R178, R24 ;  /* 0x000000b2c418723c */ /* 0x040fe20000001818 */
[----:B------:R-:W1:Y:S07]  /*d5a0*/  LDSM.16.M88.4 R176, [R210+0xa100] ;  /* 0x00a10000d2b0783b */ /* 0x000e6e0000000200 */
[C---:B------:R-:W-:Y:S08]  /*d5b0*/  HMMA.16816.F32 R28, R196.reuse, R184, R28 ;  /* 0x000000b8c41c723c */ /* 0x040ff0000000181c */
[----:B------:R-:W-:Y:S01]  /*d5c0*/  HMMA.16816.F32 R32, R196, R186, R32 ;  /* 0x000000bac420723c */ /* 0x000fe20000001820 */
[----:B------:R-:W1:Y:S07]  /*d5d0*/  LDSM.16.M88.4 R184, [R210+0xa900] ;  /* 0x00a90000d2b8783b */ /* 0x000e6e0000000200 */
[C---:B--2---:R-:W-:Y:S01]  /*d5e0*/  HMMA.16816.F32 R4, R188.reuse, R192, R4 ;  /* 0x000000c0bc04723c */ /* 0x044fe20000001804 */
[----:B------:R-:W2:Y:S07]  /*d5f0*/  LDSM.16.M88.4 R196, [R210+0xb100] ;  /* 0x00b10000d2c4783b */ /* 0x000eae0000000200 */
        /* <DEDUP_REMOVED lines=10> */
[----:B------:R-:W4:Y:S07]  /*d6a0*/  LDSM.16.M88.4 R188, [R209+0x2800] ;  /* 0x00280000d1bc783b */ /* 0x000f2e0000000200 */
[C---:B-1----:R-:W-:Y:S01]  /*d6b0*/  HMMA.16816.F32 R4, R172.reuse, R176, R4 ;  /* 0x000000b0ac04723c */ /* 0x042fe20000001804 */
[----:B------:R-:W1:Y:S07]  /*d6c0*/  LDSM.16.M88.4 R200, [R209+0x3000] ;  /* 0x00300000d1c8783b */ /* 0x000e6e0000000200 */
[C---:B------:R-:W-:Y:S01]  /*d6d0*/  HMMA.16816.F32 R8, R172.reuse, R178, R8 ;  /* 0x000000b2ac08723c */ /* 0x040fe20000001808 */
[----:B------:R-:W1:Y:S07]  /*d6e0*/  LDSM.16.M88.4 R176, [R209+0x3800] ;  /* 0x00380000d1b0783b */ /* 0x000e6e0000000200 */
[C---:B------:R-:W-:Y:S08]  /*d6f0*/  HMMA.16816.F32 R12, R172.reuse, R184, R12 ;  /* 0x000000b8ac0c723c */ /* 0x040ff0000000180c */
[C---:B------:R-:W-:Y:S01]  /*d700*/  HMMA.16816.F32 R16, R172.reuse, R186, R16 ;  /* 0x000000baac10723c */ /* 0x040fe20000001810 */
[----:B------:R-:W-:Y:S07]  /*d710*/  LDSM.16.M88.4 R184, [R211+0x18100] ;  /* 0x01810000d3b8783b */ /* 0x000fee0000000200 */
[C---:B--2---:R-:W-:Y:S08]  /*d720*/  HMMA.16816.F32 R20, R172.reuse, R196, R20 ;  /* 0x000000c4ac14723c */ /* 0x044ff00000001814 */
[C---:B------:R-:W-:Y:S01]  /*d730*/  HMMA.16816.F32 R24, R172.reuse, R198, R24 ;  /* 0x000000c6ac18723c */ /* 0x040fe20000001818 */
[----:B------:R-:W2:Y:S07]  /*d740*/  LDSM.16.M88.4 R196, [R204+0xc100] ;  /* 0x00c10000ccc4783b */ /* 0x000eae0000000200 */
[C---:B------:R-:W-:Y:S08]  /*d750*/  HMMA.16816.F32 R28, R172.reuse, R192, R28 ;  /* 0x000000c0ac1c723c */ /* 0x040ff0000000181c */
[----:B------:R-:W-:Y:S01]  /*d760*/  HMMA.16816.F32 R32, R172, R194, R32 ;  /* 0x000000c2ac20723c */ /* 0x000fe20000001820 */
[----:B------:R-:W2:Y:S07]  /*d770*/  LDSM.16.M88.4 R172, [R204+0xc900] ;  /* 0x00c90000ccac783b */ /* 0x000eae0000000200 */
[C---:B---3--:R-:W-:Y:S01]  /*d780*/  HMMA.16816.F32 R4, R168.reuse, R180, R4 ;  /* 0x000000b4a804723c */ /* 0x048fe20000001804 */
[----:B------:R-:W3:Y:S07]  /*d790*/  LDSM.16.M88.4 R192, [R204+0xd100] ;  /* 0x00d10000ccc0783b */ /* 0x000eee0000000200 */
[C---:B------:R-:W-:Y:S01]  /*d7a0*/  HMMA.16816.F32 R8, R168.reuse, R182, R8 ;  /* 0x000000b6a808723c */ /* 0x040fe20000001808 */
[----:B------:R-:W2:Y:S07]  /*d7b0*/  LDSM.16.M88.4 R180, [R204+0xd900] ;  /* 0x00d90000ccb4783b */ /* 0x000eae0000000200 */
[C---:B----4-:R-:W-:Y:S08]  /*d7c0*/  HMMA.16816.F32 R12, R168.reuse, R188, R12 ;  /* 0x000000bca80c723c */ /* 0x050ff0000000180c */
[C---:B------:R-:W-:Y:S01]  /*d7d0*/  HMMA.16816.F32 R16, R168.reuse, R190, R16 ;  /* 0x000000bea810723c */ /* 0x040fe20000001810 */
[----:B------:R-:W-:Y:S07]  /*d7e0*/  LDSM.16.M88.4 R188, [R212+0x18100] ;  /* 0x01810000d4bc783b */ /* 0x000fee0000000200 */
[C---:B-1----:R-:W-:Y:S08]  /*d7f0*/  HMMA.16816.F32 R20, R168.reuse, R200, R20 ;  /* 0x000000c8a814723c */ /* 0x042ff00000001814 */
[C---:B------:R-:W-:Y:S01]  /*d800*/  HMMA.16816.F32 R24, R168.reuse, R202, R24 ;  /* 0x000000caa818723c */ /* 0x040fe20000001818 */
[----:B------:R-:W1:Y:S07]  /*d810*/  LDSM.16.M88.4 R200, [R223] ;  /* 0x00000000dfc8783b */ /* 0x000e6e0000000200 */
[C---:B------:R-:W-:Y:S08]  /*d820*/  HMMA.16816.F32 R28, R168.reuse, R176, R28 ;  /* 0x000000b0a81c723c */ /* 0x040ff0000000181c */
[----:B------:R-:W-:Y:S01]  /*d830*/  HMMA.16816.F32 R32, R168, R178, R32 ;  /* 0x000000b2a820723c */ /* 0x000fe20000001820 */
[----:B------:R-:W4:Y:S07]  /*d840*/  LDSM.16.M88.4 R168, [R222] ;  /* 0x00000000dea8783b */ /* 0x000f2e0000000200 */
[C---:B--2---:R-:W-:Y:S01]  /*d850*/  HMMA.16816.F32 R4, R184.reuse, R196, R4 ;  /* 0x000000c4b804723c */ /* 0x044fe20000001804 */
[----:B------:R-:W-:Y:S07]  /*d860*/  LDSM.16.M88.4 R176, [R220] ;  /* 0x00000000dcb0783b */ /* 0x000fee0000000200 */
[C---:B------:R-:W-:Y:S01]  /*d870*/  HMMA.16816.F32 R8, R184.reuse, R198, R8 ;  /* 0x000000c6b808723c */ /* 0x040fe20000001808 */
[----:B------:R-:W-:Y:S07]  /*d880*/  LDSM.16.M88.4 R196, [R210+0xc100] ;  /* 0x00c10000d2c4783b */ /* 0x000fee0000000200 */
[C---:B------:R-:W-:Y:S08]  /*d890*/  HMMA.16816.F32 R12, R184.reuse, R172, R12 ;  /* 0x000000acb80c723c */ /* 0x040ff0000000180c */
[C---:B------:R-:W-:Y:S01]  /*d8a0*/  HMMA.16816.F32 R16, R184.reuse, R174, R16 ;  /* 0x000000aeb810723c */ /* 0x040fe20000001810 */
[----:B------:R-:W2:Y:S07]  /*d8b0*/  LDSM.16.M88.4 R172, [R221] ;  /* 0x00000000ddac783b */ /* 0x000eae0000000200 */
[C---:B---3--:R-:W-:Y:S08]  /*d8c0*/  HMMA.16816.F32 R20, R184.reuse, R192, R20 ;  /* 0x000000c0b814723c */ /* 0x048ff00000001814 */
[C---:B------:R-:W-:Y:S01]  /*d8d0*/  HMMA.16816.F32 R24, R184.reuse, R194, R24 ;  /* 0x000000c2b818723c */ /* 0x040fe20000001818 */
[----:B------:R-:W3:Y:S07]  /*d8e0*/  LDSM.16.M88.4 R192, [R214+0x18100] ;  /* 0x01810000d6c0783b */ /* 0x000eee0000000200 */
[C---:B------:R-:W-:Y:S08]  /*d8f0*/  HMMA.16816.F32 R28, R184.reuse, R180, R28 ;  /* 0x000000b4b81c723c */ /* 0x040ff0000000181c */
[----:B------:R-:W-:Y:S01]  /*d900*/  HMMA.16816.F32 R32, R184, R182, R32 ;  /* 0x000000b6b820723c */ /* 0x000fe20000001820 */
[----:B------:R-:W3:Y:S07]  /*d910*/  LDSM.16.M88.4 R180, [R210+0xc900] ;  /* 0x00c90000d2b4783b */ /* 0x000eee0000000200 */
[C---:B-1----:R-:W-:Y:S01]  /*d920*/  HMMA.16816.F32 R4, R188.reuse, R200, R4 ;  /* 0x000000c8bc04723c */ /* 0x042fe20000001804 */
[----:B------:R-:W1:Y:S07]  /*d930*/  LDSM.16.M88.4 R184, [R210+0xd100] ;  /* 0x00d10000d2b8783b */ /* 0x000e6e0000000200 */
[C---:B------:R-:W-:Y:S01]  /*d940*/  HMMA.16816.F32 R8, R188.reuse, R202, R8 ;  /* 0x000000cabc08723c */ /* 0x040fe20000001808 */
[----:B------:R-:W1:Y:S07]  /*d950*/  LDSM.16.M88.4 R200, [R210+0xd900] ;  /* 0x00d90000d2c8783b */ /* 0x000e6e0000000200 */
        /* <DEDUP_REMOVED lines=8> */
[----:B------:R-:W4:Y:S07]  /*d9e0*/  LDSM.16.M88.4 R176, [R209+0x4800] ;  /* 0x00480000d1b0783b */ /* 0x000f2e0000000200 */
[C---:B---3--:R-:W-:Y:S01]  /*d9f0*/  HMMA.16816.F32 R4, R192.reuse, R196, R4 ;  /* 0x000000c4c004723c */ /* 0x048fe20000001804 */
[----:B------:R-:W3:Y:S07]  /*da00*/  LDSM.16.M88.4 R188, [R209+0x5000] ;  /* 0x00500000d1bc783b */ /* 0x000eee0000000200 */
        /* <DEDUP_REMOVED lines=15> */
[C---:B----4-:R-:W-:Y:S08]  /*db00*/  HMMA.16816.F32 R12, R168.reuse, R176, R12 ;  /* 0x000000b0a80c723c */ /* 0x050ff0000000180c */
[C---:B------:R-:W-:Y:S01]  /*db10*/  HMMA.16816.F32 R16, R168.reuse, R178, R16 ;  /* 0x000000b2a810723c */ /* 0x040fe20000001810 */
[----:B------:R-:W-:Y:S07]  /*db20*/  LDSM.16.M88.4 R176, [R212+0x1c100] ;  /* 0x01c10000d4b0783b */ /* 0x000fee0000000200 */
[C---:B---3--:R-:W-:Y:S08]  /*db30*/  HMMA.16816.F32 R20, R168.reuse, R188, R20 ;  /* 0x000000bca814723c */ /* 0x048ff00000001814 */
[C---:B------:R-:W-:Y:S01]  /*db40*/  HMMA.16816.F32 R24, R168.reuse, R190, R24 ;  /* 0x000000bea818723c */ /* 0x040fe20000001818 */
[----:B------:R-:W3:Y:S07]  /*db50*/  LDSM.16.M88.4 R188, [R219] ;  /* 0x00000000dbbc783b */ /* 0x000eee0000000200 */
[C---:B------:R-:W-:Y:S08]  /*db60*/  HMMA.16816.F32 R28, R168.reuse, R196, R28 ;  /* 0x000000c4a81c723c */ /* 0x040ff0000000181c */
[----:B------:R-:W-:Y:S01]  /*db70*/  HMMA.16816.F32 R32, R168, R198, R32 ;  /* 0x000000c6a820723c */ /* 0x000fe20000001820 */
[----:B------:R-:W4:Y:S07]  /*db80*/  LDSM.16.M88.4 R168, [R218] ;  /* 0x00000000daa8783b */ /* 0x000f2e0000000200 */
[C---:B-1----:R-:W-:Y:S01]  /*db90*/  HMMA.16816.F32 R4, R180.reuse, R184, R4 ;  /* 0x000000b8b404723c */ /* 0x042fe20000001804 */
[----:B------:R-:W1:Y:S07]  /*dba0*/  LDSM.16.M88.4 R196, [R217] ;  /* 0x00000000d9c4783b */ /* 0x000e6e0000000200 */
[C---:B------:R-:W-:Y:S01]  /*dbb0*/  HMMA.16816.F32 R8, R180.reuse, R186, R8 ;  /* 0x000000bab408723c */ /* 0x040fe20000001808 */
[----:B------:R-:W1:Y:S07]  /*dbc0*/  LDSM.16.M88.4 R184, [R216] ;  /* 0x00000000d8b8783b */ /* 0x000e6e0000000200 */
        /* <DEDUP_REMOVED lines=8> */
[----:B------:R-:W-:Y:S07]  /*dc50*/  LDSM.16.M88.4 R172, [R210+0xf100] ;  /* 0x00f10000d2ac783b */ /* 0x000fee0000000200 */
[C---:B---3--:R-:W-:Y:S01]  /*dc60*/  HMMA.16816.F32 R4, R176.reuse, R188, R4 ;  /* 0x000000bcb004723c */ /* 0x048fe20000001804 */
[----:B------:R-:W-:Y:S07]  /*dc70*/  LDSM.16.M88.4 R180, [R210+0xf900] ;  /* 0x00f90000d2b4783b */ /* 0x000fee0000000200 */
[C---:B------:R-:W-:Y:S01]  /*dc80*/  HMMA.16816.F32 R8, R176.reuse, R190, R8 ;  /* 0x000000beb008723c */ /* 0x040fe20000001808 */
[----:B------:R-:W-:Y:S07]  /*dc90*/  LDSM.16.M88.4 R188, [R213+0x1c100] ;  /* 0x01c10000d5bc783b */ /* 0x000fee0000000200 */
[C---:B----4-:R-:W-:Y:S08]  /*dca0*/  HMMA.16816.F32 R12, R176.reuse, R168, R12 ;  /* 0x000000a8b00c723c */ /* 0x050ff0000000180c */
[C---:B------:R-:W-:Y:S01]  /*dcb0*/  HMMA.16816.F32 R16, R176.reuse, R170, R16 ;  /* 0x000000aab010723c */ /* 0x040fe20000001810 */
[----:B------:R-:W3:Y:S07]  /*dcc0*/  LDSM.16.M88.4 R168, [R210+0xe900] ;  /* 0x00e90000d2a8783b */ /* 0x000eee0000000200 */
[C---:B-1----:R-:W-:Y:S08]  /*dcd0*/  HMMA.16816.F32 R20, R176.reuse, R196, R20 ;  /* 0x000000c4b014723c */ /* 0x042ff00000001814 */
[C---:B------:R-:W-:Y:S01]  /*dce0*/  HMMA.16816.F32 R24, R176.reuse, R198, R24 ;  /* 0x000000c6b018723c */ /* 0x040fe20000001818 */
[----:B------:R-:W1:Y:S07]  /*dcf0*/  LDSM.16.M88.4 R196, [R209+0x6000] ;  /* 0x00600000d1c4783b */ /* 0x000e6e0000000200 */
[C---:B------:R-:W-:Y:S08]  /*dd00*/  HMMA.16816.F32 R28, R176.reuse, R184, R28 ;  /* 0x000000b8b01c723c */ /* 0x040ff0000000181c */
[----:B------:R-:W-:Y:S08]  /*dd10*/  HMMA.16816.F32 R32, R176, R186, R32 ;  /* 0x000000bab020723c */ /* 0x000ff00000001820 */
[C---:B--2---:R-:W-:Y:S08]  /*dd20*/  HMMA.16816.F32 R4, R192.reuse, R200, R4 ;  /* 0x000000c8c004723c */ /* 0x044ff00000001804 */
[C---:B------:R-:W-:Y:S08]  /*dd30*/  HMMA.16816.F32 R8, R192.reuse, R202, R8 ;  /* 0x000000cac008723c */ /* 0x040ff00000001808 */
[C---:B---3--:R-:W-:Y:S08]  /*dd40*/  HMMA.16816.F32 R12, R192.reuse, R168, R12 ;  /* 0x000000a8c00c723c */ /* 0x048ff0000000180c */
[C---:B------:R-:W-:Y:S01]  /*dd50*/  HMMA.16816.F32 R16, R192.reuse, R170, R16 ;  /* 0x000000aac010723c */ /* 0x040fe20000001810 */
[----:B------:R-:W2:Y:S07]  /*dd60*/  LDSM.16.M88.4 R168, [R209+0x6800] ;  /* 0x00680000d1a8783b */ /* 0x000eae0000000200 */
[C---:B------:R-:W-:Y:S08]  /*dd70*/  HMMA.16816.F32 R20, R192.reuse, R172, R20 ;  /* 0x000000acc014723c */ /* 0x040ff00000001814 */
[C---:B------:R-:W-:Y:S08]  /*dd80*/  HMMA.16816.F32 R24, R192.reuse, R174, R24 ;  /* 0x000000aec018723c */ /* 0x040ff00000001818 */
[C---:B------:R-:W-:Y:S08]  /*dd90*/  HMMA.16816.F32 R28, R192.reuse, R180, R28 ;  /* 0x000000b4c01c723c */ /* 0x040ff0000000181c */
[----:B------:R-:W-:Y:S08]  /*dda0*/  HMMA.16816.F32 R32, R192, R182, R32 ;  /* 0x000000b6c020723c */ /* 0x000ff00000001820 */
[C---:B-1----:R-:W-:Y:S08]  /*ddb0*/  HMMA.16816.F32 R4, R188.reuse, R196, R4 ;  /* 0x000000c4bc04723c */ /* 0x042ff00000001804 */
[C---:B------:R-:W-:Y:S08]  /*ddc0*/  HMMA.16816.F32 R8, R188.reuse, R198, R8 ;  /* 0x000000c6bc08723c */ /* 0x040ff00000001808 */
[C---:B--2---:R-:W-:Y:S08]  /*ddd0*/  HMMA.16816.F32 R12, R188.reuse, R168, R12 ;  /* 0x000000a8bc0c723c */ /* 0x044ff0000000180c */
        /* <DEDUP_REMOVED lines=12> */
[----:B------:R-:W-:Y:S01]  /*dea0*/  FMUL.FTZ R3, R17, c[0x0][0x320] ;  /* 0x0000c80011037a20 */ /* 0x000fe20000410000 */
[----:B------:R-:W-:Y:S01]  /*deb0*/  @P6 LEA R17, P6, R0, c[0x0][0x1c8], 0x1 ;  /* 0x0000720000116a11 */ /* 0x000fe200078c08ff */
[----:B------:R-:W-:Y:S02]  /*dec0*/  FMUL.FTZ R11, R11, c[0x0][0x320] ;  /* 0x0000c8000b0b7a20 */ /* 0x000fe40000410000 */
[----:B------:R-:W-:Y:S01]  /*ded0*/  FMUL.FTZ R13, R13, c[0x0][0x320] ;  /* 0x0000c8000d0d7a20 */ /* 0x000fe20000410000 */
[----:B------:R-:W1:Y:S01]  /*dee0*/  MUFU.TANH R178, R6 ;  /* 0x0000000600b27308 */ /* 0x000e620000002400 */
[----:B------:R-:W-:Y:S02]  /*def0*/  FMUL.FTZ R19, R19, c[0x0][0x320] ;  /* 0x0000c80013137a20 */ /* 0x000fe40000410000 */
[----:B------:R-:W-:Y:S02]  /*df00*/  FMUL.FTZ R12, R12, c[0x0][0x320] ;  /* 0x0000c8000c0c7a20 */ /* 0x000fe40000410000 */
[----:B------:R-:W-:Y:S02]  /*df10*/  FMUL.FTZ R18, R18, c[0x0][0x320] ;  /* 0x0000c80012127a20 */ /* 0x000fe40000410000 */
[----:B------:R-:W-:Y:S02]  /*df20*/  FMUL.FTZ R16, R16, c[0x0][0x320] ;  /* 0x0000c80010107a20 */ /* 0x000fe40000410000 */
[----:B------:R-:W-:Y:S01]  /*df30*/  @P0 LEA.HI.X R169, R0, c[0x0][0x1cc], R2, 0x1, P6 ;  /* 0x0000730000a90a11 */ /* 0x000fe200030f0c02 */
[----:B------:R2:W3:Y:S01]  /*df40*/  MUFU.TANH R179, R7 ;  /* 0x0000000700b37308 */ /* 0x0004e20000002400 */
[----:B------:R-:W-:Y:S02]  /*df50*/  @P5 IADD3 R0, P5, R135, UR22, RZ ;  /* 0x0000001687005c10 */ /* 0x000fe4000ffbe0ff */
[----:B------:R-:W-:Y:S02]  /*df60*/  PLOP3.LUT P6, PT, PT, PT, UP3, 0x80, 0x0 ;  /* 0x000000000000781c */ /* 0x000fe40003fcf038 */
[----:B------:R-:W-:Y:S05]  /*df70*/  PLOP3.LUT P0, PT, PT, PT, UP3, 0x80, 0x0 ;  /* 0x000000000000781c */ /* 0x000fea0003f0f038 */
[----:B------:R4:W-:Y:S08]  /*df80*/  MUFU.TANH R181, R15 ;  /* 0x0000000f00b57308 */ /* 0x0009f00000002400 */
[----:B------:R-:W-:Y:S02]  /*df90*/  @P0 IADD3.X R2, R234, UR21, RZ, P5, !PT ;  /* 0x00000015ea020c10 */ /* 0x000fe4000affe4ff */
[----:B------:R-:W-:Y:S01]  /*dfa0*/  PLOP3.LUT P0, PT, PT, PT, UP3, 0x80, 0x0 ;  /* 0x000000000000781c */ /* 0x000fe20003f0f038 */
[----:B------:R-:W-:Y:S01]  /*dfb0*/  MUFU.TANH R171, R14 ;  /* 0x0000000e00ab7308 */ /* 0x000fe20000002400 */
[----:B------:R-:W-:Y:S01]  /*dfc0*/  PLOP3.LUT P5, PT, PT, PT, UP3, 0x80, 0x0 ;  /* 0x000000000000781c */ /* 0x000fe20003faf038 */
[----:B--2---:R-:W2:Y:S08]  /*dfd0*/  LDSM.16.M88.4 R4, [R209+0x7000] ;  /* 0x00700000d104783b */ /* 0x004eb00000000200 */
[----:B------:R-:W-:Y:S01]  /*dfe0*/  MUFU.TANH R172, R8 ;  /* 0x0000000800ac7308 */ /* 0x000fe20000002400 */
[----:B----4-:R-:W-:Y:S09]  /*dff0*/  @P6 LEA R15, P6, R0, c[0x0][0x1c8], 0x1 ;  /* 0x00007200000f6a11 */ /* 0x010ff200078c08ff */
[----:B------:R-:W-:Y:S10]  /*e000*/  MUFU.TANH R173, R9 ;  /* 0x0000000900ad7308 */ /* 0x000ff40000002400 */
[----:B------:R-:W4:Y:S10]  /*e010*/  MUFU.TANH R174, R10 ;  /* 0x0000000a00ae7308 */ /* 0x000f340000002400 */
[----:B------:R1:W1:Y:S01]  /*e020*/  MUFU.TANH R176, R11 ;  /* 0x0000000b00b07308 */ /* 0x0002620000002400 */
[C---:B--2---:R-:W-:Y:S09]  /*e030*/  HMMA.16816.F32 R20, R188.reuse, R4, R20 ;  /* 0x00000004bc14723c */ /* 0x044ff20000001814 */
[----:B------:R-:W-:Y:S01]  /*e040*/  MUFU.TANH R170, R13 ;  /* 0x0000000d00aa7308 */ /* 0x000fe20000002400 */
[C---:B------:R-:W-:Y:S09]  /*e050*/  HMMA.16816.F32 R24, R188.reuse, R6, R24 ;  /* 0x00000006bc18723c */ /* 0x040ff20000001818 */
[----:B------:R-:W-:Y:S01]  /*e060*/  MUFU.TANH R185, R19 ;  /* 0x0000001300b97308 */ /* 0x000fe20000002400 */
[----:B-1----:R-:W1:Y:S01]  /*e070*/  LDSM.16.M88.4 R8, [R209+0x7800] ;  /* 0x00780000d108783b */ /* 0x002e620000000200 */
[----:B------:R-:W-:Y:S04]  /*e080*/  DEPBAR.LE SB0, 0x0 ;  /* 0x000080000000791a */ /* 0x000fe80000000000 */
[----:B------:R-:W-:Y:S04]  /*e090*/  FMUL.FTZ R21, R21, c[0x0][0x320] ;  /* 0x0000c80015157a20 */ /* 0x000fe80000410000 */
[----:B------:R-:W-:Y:S01]  /*e0a0*/  MUFU.TANH R180, R12 ;  /* 0x0000000c00b47308 */ /* 0x000fe20000002400 */
[----:B------:R-:W-:Y:S01]  /*e0b0*/  FMUL.FTZ R20, R20, c[0x0][0x320] ;  /* 0x0000c80014147a20 */ /* 0x000fe20000410000 */
[----:B------:R-:W-:Y:S01]  /*e0c0*/  BAR.SYNC.DEFER_BLOCKING 0x0 ;  /* 0x0000000000007b1d */ /* 0x000fe20000010000 */
[----:B------:R-:W-:Y:S02]  /*e0d0*/  FMUL.FTZ R22, R22, c[0x0][0x320] ;  /* 0x0000c80016167a20 */ /* 0x000fe40000410000 */
[----:B------:R-:W-:Y:S02]  /*e0e0*/  FMUL.FTZ R23, R23, c[0x0][0x320] ;  /* 0x0000c80017177a20 */ /* 0x000fe40000410000 */
[----:B------:R-:W-:Y:S02]  /*e0f0*/  FMUL.FTZ R24, R24, c[0x0][0x320] ;  /* 0x0000c80018187a20 */ /* 0x000fe40000410000 */
[----:B------:R-:W-:Y:S02]  /*e100*/  FMUL.FTZ R25, R25, c[0x0][0x320] ;  /* 0x0000c80019197a20 */ /* 0x000fe40000410000 */
[----:B------:R-:W-:Y:S02]  /*e110*/  FMUL.FTZ R26, R26, c[0x0][0x320] ;  /* 0x0000c8001a1a7a20 */ /* 0x000fe40000410000 */
[----:B------:R-:W-:Y:S01]  /*e120*/  FMUL.FTZ R27, R27, c[0x0][0x320] ;  /* 0x0000c8001b1b7a20 */ /* 0x000fe20000410000 */
[C---:B-1----:R-:W-:Y:S01]  /*e130*/  HMMA.16816.F32 R28, R188.reuse, R8, R28 ;  /* 0x00000008bc1c723c */ /* 0x042fe2000000181c */
[----:B------:R1:W-:Y:S07]  /*e140*/  MUFU.TANH R187, R21 ;  /* 0x0000001500bb7308 */ /* 0x0003ee0000002400 */
[----:B------:R-:W-:Y:S03]  /*e150*/  HMMA.16816.F32 R32, R188, R10, R32 ;  /* 0x0000000abc20723c */ /* 0x000fe60000001820 */
[----:B------:R-:W-:Y:S10]  /*e160*/  MUFU.TANH R186, R20 ;  /* 0x0000001400ba7308 */ /* 0x000ff40000002400 */
[----:B------:R2:W-:Y:S03]  /*e170*/  MUFU.TANH R183, R3 ;  /* 0x0000000300b77308 */ /* 0x0005e60000002400 */
[----:B------:R-:W-:Y:S01]  /*e180*/  FMUL.FTZ R28, R28, c[0x0][0x320] ;  /* 0x0000c8001c1c7a20 */ /* 0x000fe20000410000 */
[----:B-1----:R-:W-:Y:S01]  /*e190*/  @P0 LEA.HI.X R21, R0, c[0x0][0x1cc], R2, 0x1, P6 ;  /* 0x0000730000150a11 */ /* 0x002fe200030f0c02 */
[----:B------:R-:W-:Y:S01]  /*e1a0*/  FMUL.FTZ R29, R29, c[0x0][0x320] ;  /* 0x0000c8001d1d7a20 */ /* 0x000fe20000410000 */
[----:B------:R-:W-:Y:S01]  /*e1b0*/  @P5 IADD3 R0, P5, R233, UR22, RZ ;  /* 0x00000016e9005c10 */ /* 0x000fe2000ffbe0ff */
[----:B------:R-:W-:Y:S01]  /*e1c0*/  FMUL.FTZ R30, R30, c[0x0][0x320] ;  /* 0x0000c8001e1e7a20 */ /* 0x000fe20000410000 */
[----:B------:R-:W-:Y:S01]  /*e1d0*/  PLOP3.LUT P6, PT, PT, PT, UP3, 0x80, 0x0 ;  /* 0x000000000000781c */ /* 0x000fe20003fcf038 */
[----:B------:R-:W-:Y:S01]  /*e1e0*/  FMUL.FTZ R31, R31, c[0x0][0x320] ;  /* 0x0000c8001f1f7a20 */ /* 0x000fe20000410000 */
[----:B------:R-:W-:Y:S01]  /*e1f0*/  PLOP3.LUT P0, PT, PT, PT, UP3, 0x80, 0x0 ;  /* 0x000000000000781c */ /* 0x000fe20003f0f038 */
[----:B------:R-:W1:Y:S01]  /*e200*/  MUFU.TANH R184, R18 ;  /* 0x0000001200b87308 */ /* 0x000e620000002400 */
[----:B------:R-:W-:Y:S02]  /*e210*/  FMUL.FTZ R32, R32, c[0x0][0x320] ;  /* 0x0000c80020207a20 */ /* 0x000fe40000410000 */
[----:B------:R-:W-:Y:S02]  /*e220*/  FMUL.FTZ R33, R33, c[0x0][0x320] ;  /* 0x0000c80021217a20 */ /* 0x000fe40000410000 */
[----:B------:R-:W-:Y:S05]  /*e230*/  FMUL.FTZ R34, R34, c[0x0][0x320] ;  /* 0x0000c80022227a20 */ /* 0x000fea0000410000 */
[----:B------:R-:W-:Y:S01]  /*e240*/  @P6 LEA R14, P6, R0, c[0x0][0x1c8], 0x1 ;  /* 0x00007200000e6a11 */ /* 0x000fe200078c08ff */
[----:B------:R-:W1:Y:S01]  /*e250*/  MUFU.TANH R182, R16 ;  /* 0x0000001000b67308 */ /* 0x000e620000002400 */
[----:B------:R-:W-:Y:S02]  /*e260*/  @P0 IADD3.X R2, R232, UR21, RZ, P5, !PT ;  /* 0x00000015e8020c10 */ /* 0x000fe4000affe4ff */
[----:B------:R-:W-:Y:S02]  /*e270*/  PLOP3.LUT P0, PT, PT, PT, UP3, 0x80, 0x0 ;  /* 0x000000000000781c */ /* 0x000fe40003f0f038 */
[----:B------:R-:W-:Y:S02]  /*e280*/  PLOP3.LUT P5, PT, PT, PT, UP3, 0x80, 0x0 ;  /* 0x000000000000781c */ /* 0x000fe40003faf038 */
[----:B--2---:R-:W-:Y:S03]  /*e290*/  FMNMX.FTZ R3, R178, R134, !PT ;  /* 0x00000086b2037209 */ /* 0x004fe60007810000 */
[----:B------:R-:W2:Y:S01]  /*e2a0*/  MUFU.TANH R192, R22 ;  /* 0x0000001600c07308 */ /* 0x000ea20000002400 */
[----:B---3--:R-:W-:Y:S04]  /*e2b0*/  FMNMX.FTZ R3, R179, R3, !PT ;  /* 0x00000003b3037209 */ /* 0x008fe80007810000 */
[----:B----4-:R-:W-:Y:S02]  /*e2c0*/  FMNMX.FTZ R3, R174, R3, !PT ;  /* 0x00000003ae037209 */ /* 0x010fe40007810000 */
[----:B------:R-:W-:Y:S02]  /*e2d0*/  @P0 LEA.HI.X R20, R0, c[0x0][0x1cc], R2, 0x1, P6 ;  /* 0x0000730000140a11 */ /* 0x000fe400030f0c02 */
[----:B------:R-:W-:Y:S01]  /*e2e0*/  @P5 IADD3 R0, P5, R252, UR22, RZ ;  /* 0x00000016fc005c10 */ /* 0x000fe2000ffbe0ff */
[----:B------:R-:W-:Y:S01]  /*e2f0*/  @UP3 UIADD3 UR22, UP0, UR13, UR22, URZ ;  /* 0x000000160d163290 */ /* 0x000fe2000ff1e03f */
[----:B------:R-:W-:Y:S01]  /*e300*/  PLOP3.LUT P6, PT, PT, PT, UP3, 0x80, 0x0 ;  /* 0x000000000000781c */ /* 0x000fe20003fcf038 */
[----:B------:R-:W-:Y:S01]  /*e310*/  MUFU.TANH R197, R23 ;  /* 0x0000001700c57308 */ /* 0x000fe20000002400 */
[----:B------:R-:W-:Y:S02]  /*e320*/  PLOP3.LUT P0, PT, PT, PT, UP3, 0x80, 0x0 ;  /* 0x000000000000781c */ /* 0x000fe40003f0f038 */
[----:B------:R-:W-:Y:S04]  /*e330*/  FMNMX.FTZ R3, R176, R3, !PT ;  /* 0x00000003b0037209 */ /* 0x000fe80007810000 */
[----:B------:R-:W-:Y:S03]  /*e340*/  FMNMX.FTZ R3, R171, R3, !PT ;  /* 0x00000003ab037209 */ /* 0x000fe60007810000 */
[----:B------:R-:W3:Y:S01]  /*e350*/  MUFU.TANH R201, R24 ;  /* 0x0000001800c97308 */ /* 0x000ee20000002400 */
[----:B------:R-:W-:Y:S02]  /*e360*/  FMNMX.FTZ R3, R181, R3, !PT ;  /* 0x00000003b5037209 */ /* 0x000fe40007810000 */
[----:B------:R-:W-:Y:S02]  /*e370*/  @P6 LEA R13, P6, R0, c[0x0][0x1c8], 0x1 ;  /* 0x00007200000d6a11 */ /* 0x000fe400078c08ff */
[----:B------:R-:W-:Y:S01]  /*e380*/  @P0 IADD3.X R2, R251, UR21, RZ, P5, !PT ;  /* 0x00000015fb020c10 */ /* 0x000fe2000affe4ff */
[----:B------:R-:W-:Y:S01]  /*e390*/  @UP3 UIADD3.X UR21, UR12, UR21, URZ, UP0, !UPT ;  /* 0x000000150c153290 */ /* 0x000fe200087fe43f */
[----:B------:R-:W-:Y:S01]  /*e3a0*/  PLOP3.LUT P0, PT, PT, PT, UP3, 0x80, 0x0 ;  /* 0x000000000000781c */ /* 0x000fe20003f0f038 */
[----:B------:R-:W-:Y:S01]  /*e3b0*/  UISETP.GT.AND UP0, UPT, UR20, UR17, UPT ;  /* 0x000000111400728c */ /* 0x000fe2000bf04270 */
[----:B------:R-:W-:Y:S01]  /*e3c0*/  PLOP3.LUT P5, PT, PT, PT, UP3, 0x80, 0x0 ;  /* 0x000000000000781c */ /* 0x000fe20003faf038 */
[----:B------:R-:W4:Y:S01]  /*e3d0*/  MUFU.TANH R241, R25 ;  /* 0x0000001900f17308 */ /* 0x000f220000002400 */
[----:B-1----:R-:W-:Y:S01]  /*e3e0*/  FMNMX.FTZ R3, R184, R3, !PT ;  /* 0x00000003b8037209 */ /* 0x002fe20007810000 */
[----:B------:R-:W-:Y:S08]  /*e3f0*/  UMOV UR20, UR14 ;  /* 0x0000000e00147c82 */ /* 0x000ff00008000000 */
[----:B------:R-:W-:Y:S01]  /*e400*/  @P0 LEA.HI.X R19, R0, c[0x0][0x1cc], R2, 0x1, P6 ;  /* 0x0000730000130a11 */ /* 0x000fe200030f0c02 */
[----:B------:R-:W1:Y:S01]  /*e410*/  MUFU.TANH R242, R26 ;  /* 0x0000001a00f27308 */ /* 0x000e620000002400 */
[----:B------:R-:W-:Y:S02]  /*e420*/  @P5 IADD3 R0, P5, R238, UR22, RZ ;  /* 0x00000016ee005c10 */ /* 0x000fe4000ffbe0ff */
[----:B------:R-:W-:Y:S02]  /*e430*/  PLOP3.LUT P6, PT, PT, PT, UP3, 0x80, 0x0 ;  /* 0x000000000000781c */ /* 0x000fe40003fcf038 */
[----:B------:R-:W-:Y:S02]  /*e440*/  PLOP3.LUT P0, PT, PT, PT, UP3, 0x80, 0x0 ;  /* 0x000000000000781c */ /* 0x000fe40003f0f038 */
[----:B------:R-:W-:Y:S03]  /*e450*/  FMNMX.FTZ R2, R177, R133, !PT ;  /* 0x00000085b1027209 */ /* 0x000fe60007810000 */
[----:B------:R-:W1:Y:S01]  /*e460*/  MUFU.TANH R244, R28 ;  /* 0x0000001c00f47308 */ /* 0x000e620000002400 */
[----:B------:R-:W-:Y:S04]  /*e470*/  FMNMX.FTZ R2, R175, R2, !PT ;  /* 0x00000002af027209 */ /* 0x000fe80007810000 */
[----:B------:R-:W-:Y:S02]  /*e480*/  FMNMX.FTZ R2, R172, R2, !PT ;  /* 0x00000002ac027209 */ /* 0x000fe40007810000 */
[----:B------:R-:W-:Y:S02]  /*e490*/  @P6 LEA R12, P6, R0, c[0x0][0x1c8], 0x1 ;  /* 0x00007200000c6a11 */ /* 0x000fe400078c08ff */
[----:B------:R-:W-:Y:S01]  /*e4a0*/  @P0 IADD3.X R4, R237, UR21, RZ, P5, !PT ;  /* 0x00000015ed040c10 */ /* 0x000fe2000affe4ff */
[----:B------:R-:W1:Y:S01]  /*e4b0*/  MUFU.TANH R243, R27 ;  /* 0x0000001b00f37308 */ /* 0x000e620000002400 */
[----:B------:R-:W-:Y:S02]  /*e4c0*/  PLOP3.LUT P0, PT, PT, PT, UP3, 0x80, 0x0 ;  /* 0x000000000000781c */ /* 0x000fe40003f0f038 */
[----:B------:R-:W-:Y:S02]  /*e4d0*/  FMNMX.FTZ R2, R173, R2, !PT ;  /* 0x00000002ad027209 */ /* 0x000fe40007810000 */
[----:B------:R-:W-:Y:S02]  /*e4e0*/  PLOP3.LUT P5, PT, PT, PT, UP3, 0x80, 0x0 ;  /* 0x000000000000781c */ /* 0x000fe40003faf038 */
[----:B------:R-:W-:Y:S03]  /*e4f0*/  FMNMX.FTZ R2, R180, R2, !PT ;  /* 0x00000002b4027209 */ /* 0x000fe60007810000 */
[----:B------:R-:W1:Y:S04]  /*e500*/  MUFU.TANH R245, R29 ;  /* 0x0000001d00f57308 */ /* 0x000e680000002400 */
[----:B------:R-:W-:Y:S02]  /*e510*/  @P0 LEA.HI.X R18, R0, c[0x0][0x1cc], R4, 0x1, P6 ;  /* 0x0000730000120a11 */ /* 0x000fe400030f0c04 */
[----:B------:R-:W-:Y:S02]  /*e520*/  FMNMX.FTZ R0, R170, R2, !PT ;  /* 0x00000002aa007209 */ /* 0x000fe40007810000 */
[----:B------:R-:W-:Y:S02]  /*e530*/  FMNMX.FTZ R4, R185, R3, !PT ;  /* 0x00000003b9047209 */ /* 0x000fe40007810000 */
[----:B------:R-:W-:Y:S01]  /*e540*/  FMNMX.FTZ R0, R182, R0, !PT ;  /* 0x00000000b6007209 */ /* 0x000fe20007810000 */
[----:B------:R-:W1:Y:S01]  /*e550*/  MUFU.TANH R190, R30 ;  /* 0x0000001e00be7308 */ /* 0x000e620000002400 */
[----:B------:R-:W-:Y:S02]  /*e560*/  @P5 IADD3 R2, P5, R135, UR22, RZ ;  /* 0x0000001687025c10 */ /* 0x000fe4000ffbe0ff */
[----:B------:R-:W-:Y:S02]  /*e570*/  FMNMX.FTZ R0, R183, R0, !PT ;  /* 0x00000000b7007209 */ /* 0x000fe40007810000 */
[----:B------:R-:W-:Y:S02]  /*e580*/  PLOP3.LUT P6, PT, PT, PT, UP3, 0x80, 0x0 ;  /* 0x000000000000781c */ /* 0x000fe40003fcf038 */
[----:B------:R-:W-:Y:S02]  /*e590*/  FMNMX.FTZ R0, R186, R0, !PT ;  /* 0x00000000ba007209 */ /* 0x000fe40007810000 */
[----:B------:R-:W-:Y:S01]  /*e5a0*/  PLOP3.LUT P0, PT, PT, PT, UP3, 0x80, 0x0 ;  /* 0x000000000000781c */ /* 0x000fe20003f0f038 */
[----:B------:R-:W-:Y:S01]  /*e5b0*/  MUFU.TANH R246, R31 ;  /* 0x0000001f00f67308 */ /* 0x000fe20000002400 */
[----:B------:R-:W-:Y:S01]  /*e5c0*/  FMNMX.FTZ R3, R187, R0, !PT ;  /* 0x00000000bb037209 */ /* 0x000fe20007810000 */
[----:B------:R-:W-:Y:S01]  /*e5d0*/  FMUL.FTZ R0, R35, c[0x0][0x320] ;  /* 0x0000c80023007a20 */ /* 0x000fe20000410000 */
[----:B--2---:R-:W-:Y:S02]  /*e5e0*/  FMNMX.FTZ R4, R192, R4, !PT ;  /* 0x00000004c0047209 */ /* 0x004fe40007810000 */
[----:B---3--:R-:W-:Y:S02]  /*e5f0*/  FMNMX.FTZ R3, R201, R3, !PT ;  /* 0x00000003c9037209 */ /* 0x008fe40007810000 */
[----:B------:R-:W-:Y:S02]  /*e600*/  FMNMX.FTZ R4, R197, R4, !PT ;  /* 0x00000004c5047209 */ /* 0x000fe40007810000 */
[----:B------:R-:W-:Y:S01]  /*e610*/  @P6 LEA R11, P6, R2, c[0x0][0x1c8], 0x1 ;  /* 0x00007200020b6a11 */ /* 0x000fe200078c08ff */
[----:B------:R4:W-:Y:S02]  /*e620*/  MUFU.TANH R168, R0 ;  /* 0x0000000000a87308 */ /* 0x0009e40000002400 */
[----:B------:R-:W-:Y:S02]  /*e630*/  @P0 IADD3.X R5, R234, UR21, RZ, P5, !PT ;  /* 0x00000015ea050c10 */ /* 0x000fe4000affe4ff */
[----:B------:R-:W-:Y:S02]  /*e640*/  PLOP3.LUT P0, PT, PT, PT, UP3, 0x80, 0x0 ;  /* 0x000000000000781c */ /* 0x000fe40003f0f038 */
[----:B------:R-:W-:Y:S04]  /*e650*/  PLOP3.LUT P5, PT, PT, PT, UP3, 0x80, 0x0 ;  /* 0x000000000000781c */ /* 0x000fe80003faf038 */
[----:B------:R-:W2:Y:S07]  /*e660*/  MUFU.TANH R247, R32 ;  /* 0x0000002000f77308 */ /* 0x000eae0000002400 */
[----:B------:R-:W-:Y:S02]  /*e670*/  @P0 LEA.HI.X R16, R2, c[0x0][0x1cc], R5, 0x1, P6 ;  /* 0x0000730002100a11 */ /* 0x000fe400030f0c05 */
[----:B------:R-:W-:Y:S01]  /*e680*/  PLOP3.LUT P6, PT, PT, PT, UP3, 0x80, 0x0 ;  /* 0x000000000000781c */ /* 0x000fe20003fcf038 */
[----:B------:R-:W3:Y:S01]  /*e690*/  MUFU.TANH R248, R33 ;  /* 0x0000002100f87308 */ /* 0x000ee20000002400 */
[----:B------:R-:W-:Y:S02]  /*e6a0*/  PLOP3.LUT P0, PT, PT, PT, UP3, 0x80, 0x0 ;  /* 0x000000000000781c */ /* 0x000fe40003f0f038 */
[----:B----4-:R-:W-:Y:S02]  /*e6b0*/  FMNMX.FTZ R0, R241, R3, !PT ;  /* 0x00000003f1007209 */ /* 0x010fe40007810000 */
[----:B-1----:R-:W-:Y:S02]  /*e6c0*/  FMNMX.FTZ R3, R242, R4, !PT ;  /* 0x00000004f2037209 */ /* 0x002fe40007810000 */
[----:B------:R-:W-:Y:S02]  /*e6d0*/  FMNMX.FTZ R0, R244, R0, !PT ;  /* 0x00000000f4007209 */ /* 0x000fe40007810000 */
[----:B------:R-:W-:Y:S01]  /*e6e0*/  FMNMX.FTZ R3, R243, R3, !PT ;  /* 0x00000003f3037209 */ /* 0x000fe20007810000 */
[----:B------:R-:W1:Y:S01]  /*e6f0*/  MUFU.TANH R135, R34 ;  /* 0x0000002200877308 */ /* 0x000e620000002400 */
[----:B------:R-:W-:Y:S02]  /*e700*/  FMNMX.FTZ R0, R245, R0, !PT ;  /* 0x00000000f5007209 */ /* 0x000fe40007810000 */
[----:B------:R-:W-:Y:S02]  /*e710*/  FMNMX.FTZ R3, R190, R3, !PT ;  /* 0x00000003be037209 */ /* 0x000fe40007810000 */
[----:B--2---:R-:W-:Y:S02]  /*e720*/  FMNMX.FTZ R132, R247, R0, !PT ;  /* 0x00000000f7847209 */ /* 0x004fe40007810000 */
[----:B------:R-:W-:Y:S02]  /*e730*/  FMNMX.FTZ R0, R246, R3, !PT ;  /* 0x00000003f6007209 */ /* 0x000fe40007810000 */
[----:B------:R-:W-:Y:S02]  /*e740*/  @P5 IADD3 R3, P5, R233, UR22, RZ ;  /* 0x00000016e9035c10 */ /* 0x000fe4000ffbe0ff */
[----:B---3--:R-:W-:Y:S02]  /*e750*/  FMNMX.FTZ R132, R248, R132, !PT ;  /* 0x00000084f8847209 */ /* 0x008fe40007810000 */
[----:B------:R-:W-:Y:S03]  /*e760*/  @P6 LEA R8, P6, R3, c[0x0][0x1c8], 0x1 ;  /* 0x0000720003086a11 */ /* 0x000fe600078c08ff */
[----:B------:R-:W2:Y:S06]  /*e770*/  SHFL.BFLY PT, R5, R132, 0x2, 0x1f ;  /* 0x0c401f0084057f89 */ /* 0x000eac00000e0000 */
[----:B------:R-:W-:Y:S02]  /*e780*/  @P0 IADD3.X R4, R232, UR21, RZ, P5, !PT ;  /* 0x00000015e8040c10 */ /* 0x000fe4000affe4ff */
[----:B------:R-:W-:Y:S02]  /*e790*/  PLOP3.LUT P0, PT, PT, PT, UP3, 0x80, 0x0 ;  /* 0x000000000000781c */ /* 0x000fe40003f0f038 */
[----:B------:R-:W-:Y:S02]  /*e7a0*/  PLOP3.LUT P5, PT, PT, PT, UP3, 0x80, 0x0 ;  /* 0x000000000000781c */ /* 0x000fe40003faf038 */
[----:B-1----:R-:W-:Y:S04]  /*e7b0*/  FMNMX.FTZ R0, R135, R0, !PT ;  /* 0x0000000087007209 */ /* 0x002fe80007810000 */
[----:B------:R-:W-:Y:S05]  /*e7c0*/  FMNMX.FTZ R0, R168, R0, !PT ;  /* 0x00000000a8007209 */ /* 0x000fea0007810000 */
[----:B------:R-:W-:Y:S01]  /*e7d0*/  @P0 LEA.HI.X R9, R3, c[0x0][0x1cc], R4, 0x1, P6 ;  /* 0x0000730003090a11 */ /* 0x000fe200030f0c04 */
[----:B------:R-:W1:Y:S01]  /*e7e0*/  SHFL.BFLY PT, R2, R0, 0x2, 0x1f ;  /* 0x0c401f0000027f89 */ /* 0x000e6200000e0000 */
[----:B------:R-:W-:Y:S02]  /*e7f0*/  @P5 IADD3 R4, P5, R252, UR22, RZ ;  /* 0x00000016fc045c10 */ /* 0x000fe4000ffbe0ff */
[----:B------:R-:W-:Y:S02]  /*e800*/  PLOP3.LUT P0, PT, PT, PT, UP3, 0x80, 0x0 ;  /* 0x000000000000781c */ /* 0x000fe40003f0f038 */
[----:B------:R-:W-:Y:S02]  /*e810*/  PLOP3.LUT P6, PT, PT, PT, UP3, 0x80, 0x0 ;  /* 0x000000000000781c */ /* 0x000fe40003fcf038 */
[----:B--2---:R-:W-:Y:S05]  /*e820*/  FMNMX.FTZ R132, R132, R5, !PT ;  /* 0x0000000584847209 */ /* 0x004fea0007810000 */
[----:B------:R-:W2:Y:S04]  /*e830*/  SHFL.BFLY PT, R6, R132, 0x1, 0x1f ;  /* 0x0c201f0084067f89 */ /* 0x000ea800000e0000 */
[----:B------:R-:W-:Y:S02]  /*e840*/  @P0 IADD3.X R5, R251, UR21, RZ, P5, !PT ;  /* 0x00000015fb050c10 */ /* 0x000fe4000affe4ff */
[----:B------:R-:W-:Y:S02]  /*e850*/  PLOP3.LUT P5, PT, PT, PT, UP3, 0x80, 0x0 ;  /* 0x000000000000781c */ /* 0x000fe40003faf038 */
[----:B------:R-:W-:Y:S02]  /*e860*/  @P6 LEA R10, P6, R4, c[0x0][0x1c8], 0x1 ;  /* 0x00007200040a6a11 */ /* 0x000fe400078c08ff */
[----:B------:R-:W-:Y:S02]  /*e870*/  PLOP3.LUT P0, PT, PT, PT, UP3, 0x80, 0x0 ;  /* 0x000000000000781c */ /* 0x000fe40003f0f038 */
[----:B-1----:R-:W-:Y:S05]  /*e880*/  FMNMX.FTZ R0, R0, R2, !PT ;  /* 0x0000000200007209 */ /* 0x002fea0007810000 */
[----:B------:R-:W1:Y:S04]  /*e890*/  SHFL.BFLY PT, R3, R0, 0x1, 0x1f ;  /* 0x0c201f0000037f89 */ /* 0x000e6800000e0000 */
[----:B------:R-:W-:Y:S02]  /*e8a0*/  @P5 LEA.HI.X R7, R4, c[0x0][0x1cc], R5, 0x1, P6 ;  /* 0x0000730004075a11 */ /* 0x000fe400030f0c05 */
[----:B------:R-:W-:Y:S02]  /*e8b0*/  PLOP3.LUT P6, PT, PT, PT, UP3, 0x80, 0x0 ;  /* 0x000000000000781c */ /* 0x000fe40003fcf038 */
[----:B------:R-:W-:Y:S02]  /*e8c0*/  @P0 MOV R4, R17 ;  /* 0x0000001100040202 */ /* 0x000fe40000000f00 */
[----:B------:R-:W-:Y:S02]  /*e8d0*/  @P0 MOV R5, R169 ;  /* 0x000000a900050202 */ /* 0x000fe40000000f00 */
[----:B------:R-:W-:Y:S02]  /*e8e0*/  PLOP3.LUT P5, PT, PT, PT, UP3, 0x80, 0x0 ;  /* 0x000000000000781c */ /* 0x000fe40003faf038 */
[----:B------:R-:W-:Y:S02]  /*e8f0*/  PLOP3.LUT P0, PT, PT, PT, UP3, 0x80, 0x0 ;  /* 0x000000000000781c */ /* 0x000fe40003f0f038 */
[----:B--2---:R-:W-:Y:S03]  /*e900*/  FMNMX.FTZ R132, R132, R6, !PT ;  /* 0x0000000684847209 */ /* 0x004fe60007810000 */
[----:B------:R2:W-:Y:S01]  /*e910*/  @P6 LDGSTS.E.BYPASS.LTC128B.128 [R231+0x8100], [R4.64], !P4 ;  /* 0x0810000004e76fae */ /* 0x0005e2000e101d52 */
[----:B------:R-:W-:Y:S01]  /*e920*/  PLOP3.LUT P6, PT, PT, PT, UP3, 0x80, 0x0 ;  /* 0x000000000000781c */ /* 0x000fe20003fcf038 */
[C---:B------:R-:W-:Y:S02]  /*e930*/  FMUL.FTZ R169, R132.reuse, c[0x0][0x2d0] ;  /* 0x0000b40084a97a20 */ /* 0x040fe40000410000 */
[----:B------:R-:W-:Y:S01]  /*e940*/  FADD.FTZ R2, -R132, R133 ;  /* 0x0000008584027221 */ /* 0x000fe20000010100 */
[----:B-1----:R-:W-:Y:S01]  /*e950*/  FMNMX.FTZ R3, R0, R3, !PT ;  /* 0x0000000300037209 */ /* 0x002fe20007810000 */
[----:B------:R-:W-:Y:S02]  /*e960*/  FFMA.FTZ R6, R175, c[0x0][0x2d0], -R169 ;  /* 0x0000b400af067a23 */ /* 0x000fe400000108a9 */
[----:B------:R-:W-:Y:S02]  /*e970*/  FMUL.FTZ R0, R2, c[0x0][0x2d0] ;  /* 0x0000b40002007a20 */ /* 0x000fe40000410000 */
[----:B------:R-:W-:Y:S01]  /*e980*/  FMUL.FTZ R133, R3, c[0x0][0x2d0] ;  /* 0x0000b40003857a20 */ /* 0x000fe20000410000 */
[----:B------:R1:W-:Y:S03]  /*e990*/  MUFU.EX2 R239, R6 ;  /* 0x0000000600ef7308 */ /* 0x0003e60000000800 */
[----:B------:R-:W-:Y:S07]  /*e9a0*/  FFMA.FTZ R135, R135, c[0x0][0x2d0], -R133 ;  /* 0x0000b40087877a23 */ /* 0x000fee0000010885 */
[----:B------:R3:W4:Y:S01]  /*e9b0*/  MUFU.EX2 R2, R0 ;  /* 0x0000000000027308 */ /* 0x0007220000000800 */
[----:B--2---:R-:W-:Y:S01]  /*e9c0*/  @P5 MOV R4, R15 ;  /* 0x0000000f00045202 */ /* 0x004fe20000000f00 */
[----:B------:R-:W-:Y:S01]  /*e9d0*/  @P5 IMAD.MOV.U32 R5, RZ, RZ, R21 ;  /* 0x000000ffff055224 */ /* 0x000fe200078e0015 */
[----:B------:R-:W-:Y:S07]  /*e9e0*/  PLOP3.LUT P5, PT, PT, PT, UP3, 0x80, 0x0 ;  /* 0x000000000000781c */ /* 0x000fee0003faf038 */
[----:B------:R-:W-:Y:S01]  /*e9f0*/  MUFU.EX2 R135, R135 ;  /* 0x0000008700877308 */ /* 0x000fe20000000800 */
[----:B------:R2:W-:Y:S01]  /*ea00*/  @P0 LDGSTS.E.BYPASS.LTC128B.128 [R231+0xa100], [R4.64], !P3 ;  /* 0x0a10000004e70fae */ /* 0x0005e2000d901d52 */
[----:B------:R-:W-:Y:S01]  /*ea10*/  PLOP3.LUT P0, PT, PT, PT, UP3, 0x80, 0x0 ;  /* 0x000000000000781c */ /* 0x000fe20003f0f038 */
[--C-:B-1----:R-:W-:Y:S07]  /*ea20*/  FFMA.FTZ R6, R172, c[0x0][0x2d0], -R169.reuse ;  /* 0x0000b400ac067a23 */ /* 0x102fee00000108a9 */
[----:B------:R-:W-:Y:S01]  /*ea30*/  MUFU.EX2 R238, R6 ;  /* 0x0000000600ee7308 */ /* 0x000fe20000000800 */
[----:B---3--:R-:W-:Y:S02]  /*ea40*/  FADD.FTZ R0, -R3, R134 ;  /* 0x0000008603007221 */ /* 0x008fe40000010100 */
[----:B----4-:R-:W-:Y:S02]  /*ea50*/  FMUL.FTZ R17, R2, R149 ;  /* 0x0000009502117220 */ /* 0x010fe40000410000 */
[----:B------:R-:W-:Y:S02]  /*ea60*/  FMUL.FTZ R0, R0, c[0x0][0x2d0] ;  /* 0x0000b40000007a20 */ /* 0x000fe40000410000 */
[C---:B------:R-:W-:Y:S02]  /*ea70*/  FMUL.FTZ R24, R2.reuse, R156 ;  /* 0x0000009c02187220 */ /* 0x040fe40000410000 */
[----:B------:R-:W-:Y:S02]  /*ea80*/  FMUL.FTZ R25, R2, R157 ;  /* 0x0000009d02197220 */ /* 0x000fe40000410000 */
[----:B------:R-:W1:Y:S01]  /*ea90*/  MUFU.EX2 R0, R0 ;  /* 0x0000000000007308 */ /* 0x000e620000000800 */
[--C-:B------:R-:W-:Y:S02]  /*eaa0*/  FFMA.FTZ R134, R180, c[0x0][0x2d0], -R169.reuse ;  /* 0x0000b400b4867a23 */ /* 0x100fe400000108a9 */
[C---:B------:R-:W-:Y:S02]  /*eab0*/  FMUL.FTZ R32, R2.reuse, R164 ;  /* 0x000000a402207220 */ /* 0x040fe40000410000 */
[--C-:B--2---:R-:W-:Y:S01]  /*eac0*/  FFMA.FTZ R4, R177, c[0x0][0x2d0], -R169.reuse ;  /* 0x0000b400b1047a23 */ /* 0x104fe200000108a9 */
[----:B------:R-:W-:Y:S01]  /*ead0*/  @P6 MOV R5, R20 ;  /* 0x0000001400056202 */ /* 0x000fe20000000f00 */
        /* <DEDUP_REMOVED lines=8> */
[----:B------:R-:W-:Y:S01]  /*eb60*/  MUFU.EX2 R236, R134 ;  /* 0x0000008600ec7308 */ /* 0x000fe20000000800 */
[C---:B------:R-:W-:Y:S02]  /*eb70*/  FMUL.FTZ R48, R2.reuse, R48 ;  /* 0x0000003002307220 */ /* 0x040fe40000410000 */
[----:B------:R-:W-:Y:S02]  /*eb80*/  FMUL.FTZ R49, R2, R49 ;  /* 0x0000003102317220 */ /* 0x000fe40000410000 */
[C---:B-1----:R-:W-:Y:S02]  /*eb90*/  FMUL.FTZ R26, R0.reuse, R158 ;  /* 0x0000009e001a7220 */ /* 0x042fe40000410000 */
[C---:B------:R-:W-:Y:S02]  /*eba0*/  FMUL.FTZ R27, R0.reuse, R159 ;  /* 0x0000009f001b7220 */ /* 0x040fe40000410000 */
[C---:B------:R-:W-:Y:S02]  /*ebb0*/  FMUL.FTZ R34, R0.reuse, R166 ;  /* 0x000000a600227220 */ /* 0x040fe40000410000 */
[C---:B------:R-:W-:Y:S02]  /*ebc0*/  FMUL.FTZ R35, R0.reuse, R167 ;  /* 0x000000a700237220 */ /* 0x040fe40000410000 */
[C---:B------:R-:W-:Y:S01]  /*ebd0*/  FMUL.FTZ R38, R0.reuse, R38 ;  /* 0x0000002600267220 */ /* 0x040fe20000410000 */
[----:B--2---:R-:W-:Y:S01]  /*ebe0*/  @P6 MOV R4, R14 ;  /* 0x0000000e00046202 */ /* 0x004fe20000000f00 */
[C---:B------:R-:W-:Y:S01]  /*ebf0*/  FMUL.FTZ R39, R0.reuse, R39 ;  /* 0x0000002700277220 */ /* 0x040fe20000410000 */
[----:B------:R-:W-:Y:S01]  /*ec00*/  PLOP3.LUT P6, PT, PT, PT, UP3, 0x80, 0x0 ;  /* 0x000000000000781c */ /* 0x000fe20003fcf038 */
[C---:B------:R-:W-:Y:S02]  /*ec10*/  FMUL.FTZ R42, R0.reuse, R42 ;  /* 0x0000002a002a7220 */ /* 0x040fe40000410000 */
[----:B------:R1:W-:Y:S01]  /*ec20*/  @P5 LDGSTS.E.BYPASS.LTC128B.128 [R231+0xc100], [R4.64], !P2 ;  /* 0x0c10000004e75fae */ /* 0x0003e2000d101d52 */
[----:B------:R-:W-:Y:S01]  /*ec30*/  PLOP3.LUT P5, PT, PT, PT, UP3, 0x80, 0x0 ;  /* 0x000000000000781c */ /* 0x000fe20003faf038 */
[C---:B------:R-:W-:Y:S02]  /*ec40*/  FMUL.FTZ R43, R0.reuse, R43 ;  /* 0x0000002b002b7220 */ /* 0x040fe40000410000 */
[C---:B------:R-:W-:Y:S02]  /*ec50*/  FMUL.FTZ R46, R0.reuse, R46 ;  /* 0x0000002e002e7220 */ /* 0x040fe40000410000 */
[C---:B------:R-:W-:Y:S02]  /*ec60*/  FMUL.FTZ R47, R0.reuse, R47 ;  /* 0x0000002f002f7220 */ /* 0x040fe40000410000 */
        /* <DEDUP_REMOVED lines=9> */
[----:B------:R-:W-:Y:S01]  /*ed00*/  FMUL.FTZ R59, R0, R59 ;  /* 0x0000003b003b7220 */ /* 0x000fe20000410000 */
[----:B-1----:R-:W-:Y:S01]  /*ed10*/  @P0 MOV R4, R13 ;  /* 0x0000000d00040202 */ /* 0x002fe20000000f00 */
[----:B------:R-:W-:Y:S01]  /*ed20*/  FMUL.FTZ R60, R2, R60 ;  /* 0x0000003c023c7220 */ /* 0x000fe20000410000 */
[----:B------:R-:W-:Y:S01]  /*ed30*/  @P0 MOV R5, R19 ;  /* 0x0000001300050202 */ /* 0x000fe20000000f00 */
[----:B------:R-:W-:Y:S01]  /*ed40*/  FMUL.FTZ R19, R0, R151 ;  /* 0x0000009700137220 */ /* 0x000fe20000410000 */
[----:B------:R-:W-:Y:S01]  /*ed50*/  PLOP3.LUT P0, PT, PT, PT, UP3, 0x80, 0x0 ;  /* 0x000000000000781c */ /* 0x000fe20003f0f038 */
[----:B------:R-:W-:Y:S02]  /*ed60*/  FMUL.FTZ R61, R2, R61 ;  /* 0x0000003d023d7220 */ /* 0x000fe40000410000 */
[----:B------:R1:W-:Y:S01]  /*ed70*/  @P6 LDGSTS.E.BYPASS.LTC128B.128 [R231+0xe100], [R4.64], !P1 ;  /* 0x0e10000004e76fae */ /* 0x0003e2000c901d52 */
[----:B------:R-:W-:Y:S01]  /*ed80*/  PLOP3.LUT P6, PT, PT, PT, UP3, 0x80, 0x0 ;  /* 0x000000000000781c */ /* 0x000fe20003fcf038 */
        /* <DEDUP_REMOVED lines=12> */
[C---:B------:R-:W-:Y:S01]  /*ee50*/  FMUL.FTZ R74, R0.reuse, R74 ;  /* 0x0000004a004a7220 */ /* 0x040fe20000410000 */
[----:B-1----:R-:W-:Y:S01]  /*ee60*/  @P5 MOV R4, R12 ;  /* 0x0000000c00045202 */ /* 0x002fe20000000f00 */
[----:B------:R-:W-:Y:S01]  /*ee70*/  @P5 IMAD.MOV.U32 R5, RZ, RZ, R18 ;  /* 0x000000ffff055224 */ /* 0x000fe200078e0012 */
[----:B------:R-:W-:Y:S01]  /*ee80*/  PLOP3.LUT P5, PT, PT, PT, UP3, 0x80, 0x0 ;  /* 0x000000000000781c */ /* 0x000fe20003faf038 */
[C---:B------:R-:W-:Y:S02]  /*ee90*/  FMUL.FTZ R18, R0.reuse, R150 ;  /* 0x0000009600127220 */ /* 0x040fe40000410000 */
[----:B------:R-:W-:Y:S01]  /*eea0*/  FMUL.FTZ R75, R0, R75 ;  /* 0x0000004b004b7220 */ /* 0x000fe20000410000 */
[----:B------:R1:W-:Y:S01]  /*eeb0*/  @P0 LDGSTS.E.BYPASS.LTC128B.128 [R231+0x9100], [R4.64], !P4 ;  /* 0x0910000004e70fae */ /* 0x0003e2000e101d52 */
[----:B------:R-:W-:Y:S01]  /*eec0*/  PLOP3.LUT P0, PT, PT, PT, UP3, 0x80, 0x0 ;  /* 0x000000000000781c */ /* 0x000fe20003f0f038 */
[C---:B------:R-:W-:Y:S01]  /*eed0*/  FMUL.FTZ R76, R2.reuse, R76 ;  /* 0x0000004c024c7220 */ /* 0x040fe20000410000 */
[----:B------:R-:W-:Y:S01]  /*eee0*/  PLOP3.LUT P0, PT, PT, PT, UP3, 0x80, 0x0 ;  /* 0x000000000000781c */ /* 0x000fe20003f0f038 */
        /* <DEDUP_REMOVED lines=13> */
[----:B------:R-:W-:Y:S02]  /*efc0*/  FFMA.FTZ R4, R173, c[0x0][0x2d0], -R169 ;  /* 0x0000b400ad047a23 */ /* 0x000fe400000108a9 */
[C---:B------:R-:W-:Y:S02]  /*efd0*/  FMUL.FTZ R16, R2.reuse, R148 ;  /* 0x0000009402107220 */ /* 0x040fe40000410000 */
[----:B------:R1:W2:Y:S01]  /*efe0*/  MUFU.EX2 R237, R4 ;  /* 0x0000000400ed7308 */ /* 0x0002a20000000800 */
        /* <DEDUP_REMOVED lines=12> */
[----:B-1----:R-:W-:Y:S01]  /*f0b0*/  @P6 MOV R4, R11 ;  /* 0x0000000b00046202 */ /* 0x002fe20000000f00 */
        /* <DEDUP_REMOVED lines=9> */
[----:B------:R3:W-:Y:S01]  /*f150*/  @P6 LDGSTS.E.BYPASS.LTC128B.128 [R231+0xd100], [R8.64], !P2 ;  /* 0x0d10000008e76fae */ /* 0x0007e2000d101d52 */
[C---:B------:R-:W-:Y:S02]  /*f160*/  FMUL.FTZ R106, R0.reuse, R106 ;  /* 0x0000006a006a7220 */ /* 0x040fe40000410000 */
[C---:B------:R-:W-:Y:S01]  /*f170*/  FMUL.FTZ R107, R0.reuse, R107 ;  /* 0x0000006b006b7220 */ /* 0x040fe20000410000 */
[----:B------:R-:W-:Y:S01]  /*f180*/  @P5 MOV R6, R10 ;  /* 0x0000000a00065202 */ /* 0x000fe20000000f00 */
[----:B------:R-:W-:Y:S02]  /*f190*/  FMUL.FTZ R10, R0, R142 ;  /* 0x0000008e000a7220 */ /* 0x000fe40000410000 */
[C---:B------:R-:W-:Y:S02]  /*f1a0*/  FMUL.FTZ R108, R2.reuse, R108 ;  /* 0x0000006c026c7220 */ /* 0x040fe40000410000 */
[----:B------:R4:W-:Y:S01]  /*f1b0*/  @P0 LDGSTS.E.BYPASS.LTC128B.128 [R231+0xf100], [R6.64], !P1 ;  /* 0x0f10000006e70fae */ /* 0x0009e2000c901d52 */
[----:B------:R-:W-:Y:S01]  /*f1c0*/  FMUL.FTZ R109, R2, R109 ;  /* 0x0000006d026d7220 */ /* 0x000fe20000410000 */
[----:B------:R-:W-:Y:S01]  /*f1d0*/  PLOP3.LUT P0, PT, PT, PT, UP0, 0x80, 0x0 ;  /* 0x000000000000781c */ /* 0x000fe20003f0f008 */
[C---:B------:R-:W-:Y:S02]  /*f1e0*/  FMUL.FTZ R110, R0.reuse, R110 ;  /* 0x0000006e006e7220 */ /* 0x040fe40000410000 */
[----:B------:R-:W-:Y:S02]  /*f1f0*/  FMUL.FTZ R111, R0, R111 ;  /* 0x0000006f006f7220 */ /* 0x000fe40000410000 */
[----:B------:R-:W-:Y:S01]  /*f200*/  FMUL.FTZ R112, R2, R112 ;  /* 0x0000007002707220 */ /* 0x000fe20000410000 */
[----:B------:R-:W2:Y:S01]  /*f210*/  LDSM.16.MT88.4 R12, [R205+0x100] ;  /* 0x00010000cd0c783b */ /* 0x000ea20000004200 */
[--C-:B-1----:R-:W-:Y:S02]  /*f220*/  FFMA.FTZ R4, R178, c[0x0][0x2d0], -R133.reuse ;  /* 0x0000b400b2047a23 */ /* 0x102fe40000010885 */
[C---:B------:R-:W-:Y:S02]  /*f230*/  FMUL.FTZ R5, R2.reuse, R137 ;  /* 0x0000008902057220 */ /* 0x040fe40000410000 */
[----:B------:R1:W-:Y:S01]  /*f240*/  MUFU.EX2 R200, R4 ;  /* 0x0000000400c87308 */ /* 0x0003e20000000800 */
[----:B------:R-:W-:Y:S02]  /*f250*/  FMUL.FTZ R113, R2, R113 ;  /* 0x0000007102717220 */ /* 0x000fe40000410000 */
[----:B------:R-:W2:Y:S01]  /*f260*/  LDSM.16.MT88.4 R20, [R206+0x100] ;  /* 0x00010000ce14783b */ /* 0x000ea20000004200 */
[----:B------:R-:W-:Y:S02]  /*f270*/  FMUL.FTZ R114, R0, R114 ;  /* 0x0000007200727220 */ /* 0x000fe40000410000 */
[C---:B---3--:R-:W-:Y:S02]  /*f280*/  FMUL.FTZ R8, R2.reuse, R140 ;  /* 0x0000008c02087220 */ /* 0x048fe40000410000 */
[----:B------:R-:W-:Y:S02]  /*f290*/  FMUL.FTZ R9, R2, R141 ;  /* 0x0000008d02097220 */ /* 0x000fe40000410000 */
[----:B------:R-:W-:Y:S01]  /*f2a0*/  FMUL.FTZ R115, R0, R115 ;  /* 0x0000007300737220 */ /* 0x000fe20000410000 */
[----:B------:R-:W3:Y:S01]  /*f2b0*/  LDSM.16.MT88.4 R28, [R208+0x100] ;  /* 0x00010000d01c783b */ /* 0x000ee20000004200 */
[----:B------:R-:W-:Y:S02]  /*f2c0*/  FMUL.FTZ R116, R2, R116 ;  /* 0x0000007402747220 */ /* 0x000fe40000410000 */
[C---:B----4-:R-:W-:Y:S01]  /*f2d0*/  FMUL.FTZ R6, R0.reuse, R138 ;  /* 0x0000008a00067220 */ /* 0x050fe20000410000 */
[----:B--2---:R-:W-:Y:S01]  /*f2e0*/  F2FP.PACK_AB R138, R237, R238 ;  /* 0x000000eeed8a723e */ /* 0x004fe200000000ff */
[----:B------:R-:W-:Y:S02]  /*f2f0*/  FMUL.FTZ R7, R0, R139 ;  /* 0x0000008b00077220 */ /* 0x000fe40000410000 */
[----:B------:R-:W-:Y:S01]  /*f300*/  FMUL.FTZ R117, R2, R117 ;  /* 0x0000007502757220 */ /* 0x000fe20000410000 */
[----:B------:R-:W2:Y:S01]  /*f310*/  LDSM.16.MT88.4 R140, [R207+0x100] ;  /* 0x00010000cf8c783b */ /* 0x000ea20000004200 */
[C---:B------:R-:W-:Y:S02]  /*f320*/  FMUL.FTZ R118, R0.reuse, R118 ;  /* 0x0000007600767220 */ /* 0x040fe40000410000 */
[----:B------:R-:W-:Y:S02]  /*f330*/  FMUL.FTZ R119, R0, R119 ;  /* 0x0000007700777220 */ /* 0x000fe40000410000 */
[--C-:B-1----:R-:W-:Y:S02]  /*f340*/  FFMA.FTZ R4, R179, c[0x0][0x2d0], -R133.reuse ;  /* 0x0000b400b3047a23 */ /* 0x102fe40000010885 */
[C---:B------:R-:W-:Y:S01]  /*f350*/  FMUL.FTZ R120, R2.reuse, R120 ;  /* 0x0000007802787220 */ /* 0x040fe20000410000 */
[----:B------:R-:W-:Y:S01]  /*f360*/  LDSM.16.MT88.4 R148, [R206+0x2100] ;  /* 0x00210000ce94783b */ /* 0x000fe20000004200 */
[----:B------:R1:W4:Y:S01]  /*f370*/  MUFU.EX2 R202, R4 ;  /* 0x0000000400ca7308 */ /* 0x0003220000000800 */
[----:B------:R-:W-:Y:S02]  /*f380*/  FMUL.FTZ R121, R2, R121 ;  /* 0x0000007902797220 */ /* 0x000fe40000410000 */
[C---:B------:R-:W-:Y:S02]  /*f390*/  FMUL.FTZ R122, R0.reuse, R122 ;  /* 0x0000007a007a7220 */ /* 0x040fe40000410000 */
[----:B------:R-:W-:Y:S02]  /*f3a0*/  FMUL.FTZ R123, R0, R123 ;  /* 0x0000007b007b7220 */ /* 0x000fe40000410000 */
[----:B------:R-:W-:Y:S01]  /*f3b0*/  LDSM.16.MT88.4 R156, [R205+0x2900] ;  /* 0x00290000cd9c783b */ /* 0x000fe20000004200 */
[C---:B------:R-:W-:Y:S02]  /*f3c0*/  FMUL.FTZ R124, R2.reuse, R124 ;  /* 0x0000007c027c7220 */ /* 0x040fe40000410000 */
[----:B------:R-:W-:Y:S02]  /*f3d0*/  FMUL.FTZ R125, R2, R125 ;  /* 0x0000007d027d7220 */ /* 0x000fe40000410000 */
[C---:B------:R-:W-:Y:S02]  /*f3e0*/  FMUL.FTZ R126, R0.reuse, R126 ;  /* 0x0000007e007e7220 */ /* 0x040fe40000410000 */
[----:B------:R-:W-:Y:S01]  /*f3f0*/  FMUL.FTZ R127, R0, R127 ;  /* 0x0000007f007f7220 */ /* 0x000fe20000410000 */
[----:B------:R-:W-:Y:S01]  /*f400*/  LDSM.16.MT88.4 R164, [R207+0x2900] ;  /* 0x00290000cfa4783b */ /* 0x000fe20000004200 */
[C---:B------:R-:W-:Y:S02]  /*f410*/  FMUL.FTZ R128, R2.reuse, R128 ;  /* 0x0000008002807220 */ /* 0x040fe40000410000 */
[----:B------:R-:W-:Y:S02]  /*f420*/  FMUL.FTZ R129, R2, R129 ;  /* 0x0000008102817220 */ /* 0x000fe40000410000 */
[C---:B------:R-:W-:Y:S02]  /*f430*/  FMUL.FTZ R130, R0.reuse, R130 ;  /* 0x0000008200827220 */ /* 0x040fe40000410000 */
[----:B------:R-:W-:Y:S01]  /*f440*/  FMUL.FTZ R131, R0, R131 ;  /* 0x0000008300837220 */ /* 0x000fe20000410000 */
[----:B------:R-:W0:Y:S01]  /*f450*/  LDGDEPBAR ;  /* 0x00000000000079af */ /* 0x000e220000000000 */
[----:B-1----:R-:W-:Y:S01]  /*f460*/  FFMA.FTZ R4, R174, c[0x0][0x2d0], -R133 ;  /* 0x0000b400ae047a23 */ /* 0x002fe20000010885 */
[----:B----4-:R-:W-:Y:S01]  /*f470*/  F2FP.PACK_AB R137, R202, R200 ;  /* 0x000000c8ca89723e */ /* 0x010fe200000000ff */
[----:B------:R-:W-:Y:S02]  /*f480*/  FFMA.FTZ R134, R170, c[0x0][0x2d0], -R169 ;  /* 0x0000b400aa867a23 */ /* 0x000fe400000108a9 */
[----:B------:R1:W-:Y:S03]  /*f490*/  MUFU.EX2 R199, R4 ;  /* 0x0000000400c77308 */ /* 0x0003e60000000800 */
[----:B------:R-:W-:Y:S07]  /*f4a0*/  LDSM.16.MT88.4 R172, [R207+0x1900] ;  /* 0x00190000cfac783b */ /* 0x000fee0000004200 */
[----:B------:R4:W-:Y:S01]  /*f4b0*/  MUFU.EX2 R235, R134 ;  /* 0x0000008600eb7308 */ /* 0x0009e20000000800 */
[--C-:B-1----:R-:W-:Y:S02]  /*f4c0*/  FFMA.FTZ R4, R176, c[0x0][0x2d0], -R133.reuse ;  /* 0x0000b400b0047a23 */ /* 0x102fe40000010885 */
[----:B------:R-:W-:Y:S07]  /*f4d0*/  LDSM.16.MT88.4 R176, [R205+0x3900] ;  /* 0x00390000cdb0783b */ /* 0x000fee0000004200 */
[----:B------:R-:W1:Y:S01]  /*f4e0*/  MUFU.EX2 R198, R4 ;  /* 0x0000000400c67308 */ /* 0x000e620000000800 */
[--C-:B----4-:R-:W-:Y:S09]  /*f4f0*/  FFMA.FTZ R134, R171, c[0x0][0x2d0], -R133.reuse ;  /* 0x0000b400ab867a23 */ /* 0x110ff20000010885 */
[----:B------:R4:W2:Y:S01]  /*f500*/  MUFU.EX2 R196, R134 ;  /* 0x0000008600c47308 */ /* 0x0008a20000000800 */
[----:B-1----:R-:W-:Y:S01]  /*f510*/  F2FP.PACK_AB R139, R198, R199 ;  /* 0x000000c7c68b723e */ /* 0x002fe200000000ff */
[C---:B------:R-:W-:Y:S01]  /*f520*/  FMUL.FTZ R4, R2.reuse, R136 ;  /* 0x0000008802047220 */ /* 0x040fe20000410000 */
[----:B------:R-:W-:Y:S07]  /*f530*/  F2FP.PACK_AB R136, R239, R240 ;  /* 0x000000f0ef88723e */ /* 0x000fee00000000ff */
[C---:B------:R-:W-:Y:S05]  /*f540*/  HMMA.16816.F32 R4, R136.reuse, R12, R4 ;  /* 0x0000000c8804723c */ /* 0x040fea0000001804 */
[----:B----4-:R-:W-:Y:S02]  /*f550*/  FFMA.FTZ R134, R181, c[0x0][0x2d0], -R133 ;  /* 0x0000b400b5867a23 */ /* 0x010fe40000010885 */
[C---:B------:R-:W-:Y:S01]  /*f560*/  FMUL.FTZ R12, R2.reuse, R144 ;  /* 0x00000090020c7220 */ /* 0x040fe20000410000 */
[C---:B------:R-:W-:Y:S01]  /*f570*/  HMMA.16816.F32 R8, R136.reuse, R14, R8 ;  /* 0x0000000e8808723c */ /* 0x040fe20000001808 */
[----:B------:R1:W4:Y:S03]  /*f580*/  MUFU.EX2 R195, R134 ;  /* 0x0000008600c37308 */ /* 0x0003260000000800 */
[----:B------:R-:W-:Y:S03]  /*f590*/  FMUL.FTZ R13, R2, R145 ;  /* 0x00000091020d7220 */ /* 0x000fe60000410000 */
[C---:B------:R-:W-:Y:S02]  /*f5a0*/  FMUL.FTZ R14, R0.reuse, R146 ;  /* 0x00000092000e7220 */ /* 0x040fe40000410000 */
[----:B------:R-:W-:Y:S02]  /*f5b0*/  FMUL.FTZ R15, R0, R147 ;  /* 0x00000093000f7220 */ /* 0x000fe40000410000 */
[----:B------:R-:W2:Y:S05]  /*f5c0*/  LDSM.16.MT88.4 R144, [R205+0x2100] ;  /* 0x00210000cd90783b */ /* 0x000eaa0000004200 */
[C---:B------:R-:W-:Y:S07]  /*f5d0*/  HMMA.16816.F32 R12, R136.reuse, R20, R12 ;  /* 0x00000014880c723c */ /* 0x040fee000000180c */
[C---:B------:R-:W-:Y:S01]  /*f5e0*/  FMUL.FTZ R20, R2.reuse, R152 ;  /* 0x0000009802147220 */ /* 0x040fe20000410000 */
[C---:B------:R-:W-:Y:S04]  /*f5f0*/  HMMA.16816.F32 R16, R136.reuse, R22, R16 ;  /* 0x000000168810723c */ /* 0x040fe80000001810 */
[----:B------:R-:W-:Y:S02]  /*f600*/  FMUL.FTZ R21, R2, R153 ;  /* 0x0000009902157220 */ /* 0x000fe40000410000 */
[--C-:B-1----:R-:W-:Y:S02]  /*f610*/  FFMA.FTZ R134, R182, c[0x0][0x2d0], -R169.reuse ;  /* 0x0000b400b6867a23 */ /* 0x102fe400000108a9 */
[C---:B------:R-:W-:Y:S02]  /*f620*/  FMUL.FTZ R22, R0.reuse, R154 ;  /* 0x0000009a00167220 */ /* 0x040fe40000410000 */
[----:B------:R1:W1:Y:S02]  /*f630*/  MUFU.EX2 R234, R134 ;  /* 0x0000008600ea7308 */ /* 0x0002640000000800 */
[----:B------:R-:W-:Y:S02]  /*f640*/  FMUL.FTZ R23, R0, R155 ;  /* 0x0000009b00177220 */ /* 0x000fe40000410000 */
[----:B------:R-:W-:Y:S05]  /*f650*/  LDSM.16.MT88.4 R152, [R208+0x900] ;  /* 0x00090000d098783b */ /* 0x000fea0000004200 */
[C---:B---3--:R-:W-:Y:S07]  /*f660*/  HMMA.16816.F32 R20, R136.reuse, R28, R20 ;  /* 0x0000001c8814723c */ /* 0x048fee0000001814 */
[C---:B------:R-:W-:Y:S01]  /*f670*/  FMUL.FTZ R28, R2.reuse, R160 ;  /* 0x000000a0021c7220 */ /* 0x040fe20000410000 */
[C---:B------:R-:W-:Y:S04]  /*f680*/  HMMA.16816.F32 R24, R136.reuse, R30, R24 ;  /* 0x0000001e8818723c */ /* 0x040fe80000001818 */
[C---:B------:R-:W-:Y:S02]  /*f690*/  FMUL.FTZ R29, R2.reuse, R161 ;  /* 0x000000a1021d7220 */ /* 0x040fe40000410000 */
[----:B------:R-:W-:Y:S02]  /*f6a0*/  FFMA.FTZ R2, R2, R249, R240 ;  /* 0x000000f902027223 */ /* 0x000fe400000100f0 */
[C---:B------:R-:W-:Y:S04]  /*f6b0*/  FMUL.FTZ R30, R0.reuse, R162 ;  /* 0x000000a2001e7220 */ /* 0x040fe80000410000 */
[C---:B------:R-:W-:Y:S02]  /*f6c0*/  FMUL.FTZ R31, R0.reuse, R163 ;  /* 0x000000a3001f7220 */ /* 0x040fe40000410000 */
[----:B------:R-:W-:Y:S01]  /*f6d0*/  LDSM.16.MT88.4 R160, [R208+0x2900] ;  /* 0x00290000d0a0783b */ /* 0x000fe20000004200 */
[----:B-1----:R-:W-:Y:S02]  /*f6e0*/  FFMA.FTZ R134, R183, c[0x0][0x2d0], -R169 ;  /* 0x0000b400b7867a23 */ /* 0x002fe400000108a9 */
[----:B------:R-:W-:Y:S02]  /*f6f0*/  FFMA.FTZ R0, R0, R250, R200 ;  /* 0x000000fa00007223 */ /* 0x000fe400000100c8 */
[C---:B--2---:R-:W-:Y:S01]  /*f700*/  HMMA.16816.F32 R28, R136.reuse, R140, R28 ;  /* 0x0000008c881c723c */ /* 0x044fe2000000181c */
[----:B------:R1:W2:Y:S02]  /*f710*/  MUFU.EX2 R233, R134 ;  /* 0x0000008600e97308 */ /* 0x0002a40000000800 */
[----:B------:R-:W-:Y:S01]  /*f720*/  LDSM.16.MT88.4 R180, [R206+0x3900] ;  /* 0x00390000ceb4783b */ /* 0x000fe20000004200 */
[----:B------:R-:W-:Y:S02]  /*f730*/  FADD.FTZ R2, R239, R2 ;  /* 0x00000002ef027221 */ /* 0x000fe40000010000 */
[----:B------:R-:W-:Y:S02]  /*f740*/  FADD.FTZ R0, R202, R0 ;  /* 0x00000000ca007221 */ /* 0x000fe40000010000 */
[C---:B------:R-:W-:Y:S03]  /*f750*/  HMMA.16816.F32 R32, R136.reuse, R142, R32 ;  /* 0x0000008e8820723c */ /* 0x040fe60000001820 */
[----:B------:R-:W3:Y:S01]  /*f760*/  LDSM.16.MT88.4 R140, [R208+0x2100] ;  /* 0x00210000d08c783b */ /* 0x000ee20000004200 */
[----:B------:R-:W-:Y:S02]  /*f770*/  FADD.FTZ R2, R238, R2 ;  /* 0x00000002ee027221 */ /* 0x000fe40000010000 */
[----:B------:R-:W-:Y:S02]  /*f780*/  FADD.FTZ R0, R199, R0 ;  /* 0x00000000c7007221 */ /* 0x000fe40000010000 */
[C---:B------:R-:W-:Y:S04]  /*f790*/  HMMA.16816.F32 R36, R136.reuse, R144, R36 ;  /* 0x000000908824723c */ /* 0x040fe80000001824 */
[----:B------:R-:W-:Y:S02]  /*f7a0*/  FADD.FTZ R2, R237, R2 ;  /* 0x00000002ed027221 */ /* 0x000fe40000010000 */
[----:B------:R-:W-:Y:S02]  /*f7b0*/  FADD.FTZ R0, R198, R0 ;  /* 0x00000000c6007221 */ /* 0x000fe40000010000 */
[C---:B------:R-:W-:Y:S01]  /*f7c0*/  HMMA.16816.F32 R40, R136.reuse, R146, R40 ;  /* 0x000000928828723c */ /* 0x040fe20000001828 */
[----:B------:R-:W2:Y:S03]  /*f7d0*/  LDSM.16.MT88.4 R144, [R207+0x2100] ;  /* 0x00210000cf90783b */ /* 0x000ea60000004200 */
[--C-:B-1----:R-:W-:Y:S02]  /*f7e0*/  FFMA.FTZ R134, R184, c[0x0][0x2d0], -R133.reuse ;  /* 0x0000b400b8867a23 */ /* 0x102fe40000010885 */
[----:B------:R-:W-:Y:S02]  /*f7f0*/  FADD.FTZ R2, R236, R2 ;  /* 0x00000002ec027221 */ /* 0x000fe40000010000 */
[C---:B------:R-:W-:Y:S01]  /*f800*/  HMMA.16816.F32 R44, R136.reuse, R148, R44 ;  /* 0x00000094882c723c */ /* 0x040fe2000000182c */
[----:B------:R1:W1:Y:S03]  /*f810*/  MUFU.EX2 R194, R134 ;  /* 0x0000008600c27308 */ /* 0x0002660000000800 */
[----:B------:R-:W-:Y:S02]  /*f820*/  FADD.FTZ R0, R196, R0 ;  /* 0x00000000c4007221 */ /* 0x000fe40000010000 */
[----:B------:R-:W-:Y:S02]  /*f830*/  FADD.FTZ R2, R235, R2 ;  /* 0x00000002eb027221 */ /* 0x000fe40000010000 */
[C---:B------:R-:W-:Y:S01]  /*f840*/  HMMA.16816.F32 R48, R136.reuse, R150, R48 ;  /* 0x000000968830723c */ /* 0x040fe20000001830 */
[----:B------:R-:W2:Y:S03]  /*f850*/  LDSM.16.MT88.4 R148, [R205+0x4100] ;  /* 0x00410000cd94783b */ /* 0x000ea60000004200 */
[----:B----4-:R-:W-:Y:S02]  /*f860*/  FADD.FTZ R0, R195, R0 ;  /* 0x00000000c3007221 */ /* 0x010fe40000010000 */
[----:B------:R-:W-:Y:S02]  /*f870*/  FADD.FTZ R2, R234, R2 ;  /* 0x00000002ea027221 */ /* 0x000fe40000010000 */
[C---:B---3--:R-:W-:Y:S04]  /*f880*/  HMMA.16816.F32 R52, R136.reuse, R140, R52 ;  /* 0x0000008c8834723c */ /* 0x048fe80000001834 */
[----:B--2---:R-:W-:Y:S02]  /*f890*/  FADD.FTZ R2, R233, R2 ;  /* 0x00000002e9027221 */ /* 0x004fe40000010000 */
[----:B-1----:R-:W-:Y:S02]  /*f8a0*/  FFMA.FTZ R134, R185, c[0x0][0x2d0], -R133 ;  /* 0x0000b400b9867a23 */ /* 0x002fe40000010885 */
[C---:B------:R-:W-:Y:S01]  /*f8b0*/  HMMA.16816.F32 R56, R136.reuse, R142, R56 ;  /* 0x0000008e8838723c */ /* 0x040fe20000001838 */
[----:B------:R-:W1:Y:S01]  /*f8c0*/  LDSM.16.MT88.4 R140, [R206+0x4100] ;  /* 0x00410000ce8c783b */ /* 0x000e620000004200 */
[----:B------:R2:W3:Y:S02]  /*f8d0*/  MUFU.EX2 R193, R134 ;  /* 0x0000008600c17308 */ /* 0x0004e40000000800 */
[----:B------:R-:W-:Y:S04]  /*f8e0*/  FADD.FTZ R0, R194, R0 ;  /* 0x00000000c2007221 */ /* 0x000fe80000010000 */
[C---:B------:R-:W-:Y:S08]  /*f8f0*/  HMMA.16816.F32 R60, R136.reuse, R144, R60 ;  /* 0x00000090883c723c */ /* 0x040ff0000000183c */
[C---:B------:R-:W-:Y:S01]  /*f900*/  HMMA.16816.F32 R64, R136.reuse, R146, R64 ;  /* 0x000000928840723c */ /* 0x040fe20000001840 */
[----:B------:R-:W4:Y:S07]  /*f910*/  LDSM.16.MT88.4 R144, [R208+0x4100] ;  /* 0x00410000d090783b */ /* 0x000f2e0000004200 */
[C---:B------:R-:W-:Y:S04]  /*f920*/  HMMA.16816.F32 R68, R136.reuse, R148, R68 ;  /* 0x000000948844723c */ /* 0x040fe80000001844 */
[--C-:B--2---:R-:W-:Y:S02]  /*f930*/  FFMA.FTZ R134, R186, c[0x0][0x2d0], -R169.reuse ;  /* 0x0000b400ba867a23 */ /* 0x104fe400000108a9 */
[----:B---3--:R-:W-:Y:S02]  /*f940*/  FADD.FTZ R0, R193, R0 ;  /* 0x00000000c1007221 */ /* 0x008fe40000010000 */
[C---:B------:R-:W-:Y:S01]  /*f950*/  HMMA.16816.F32 R72, R136.reuse, R150, R72 ;  /* 0x000000968848723c */ /* 0x040fe20000001848 */
[----:B------:R-:W2:Y:S01]  /*f960*/  LDSM.16.MT88.4 R148, [R207+0x4100] ;  /* 0x00410000cf94783b */ /* 0x000ea20000004200 */
[----:B------:R3:W3:Y:S06]  /*f970*/  MUFU.EX2 R232, R134 ;  /* 0x0000008600e87308 */ /* 0x0006ec0000000800 */
[C---:B-1----:R-:W-:Y:S08]  /*f980*/  HMMA.16816.F32 R76, R136.reuse, R140, R76 ;  /* 0x0000008c884c723c */ /* 0x042ff0000000184c */
[C---:B------:R-:W-:Y:S01]  /*f990*/  HMMA.16816.F32 R80, R136.reuse, R142, R80 ;  /* 0x0000008e8850723c */ /* 0x040fe20000001850 */
[----:B------:R-:W1:Y:S07]  /*f9a0*/  LDSM.16.MT88.4 R140, [R205+0x6100] ;  /* 0x00610000cd8c783b */ /* 0x000e6e0000004200 */
[C---:B----4-:R-:W-:Y:S04]  /*f9b0*/  HMMA.16816.F32 R84, R136.reuse, R144, R84 ;  /* 0x000000908854723c */ /* 0x050fe80000001854 */
[----:B---3--:R-:W-:Y:S02]  /*f9c0*/  FFMA.FTZ R134, R187, c[0x0][0x2d0], -R169 ;  /* 0x0000b400bb867a23 */ /* 0x008fe400000108a9 */
[----:B------:R-:W-:Y:S02]  /*f9d0*/  FADD.FTZ R2, R232, R2 ;  /* 0x00000002e8027221 */ /* 0x000fe40000010000 */
[C---:B------:R-:W-:Y:S01]  /*f9e0*/  HMMA.16816.F32 R88, R136.reuse, R146, R88 ;  /* 0x000000928858723c */ /* 0x040fe20000001858 */
[----:B------:R-:W3:Y:S01]  /*f9f0*/  LDSM.16.MT88.4 R144, [R206+0x6100] ;  /* 0x00610000ce90783b */ /* 0x000ee20000004200 */
[----:B------:R4:W4:Y:S06]  /*fa00*/  MUFU.EX2 R203, R134 ;  /* 0x0000008600cb7308 */ /* 0x00092c0000000800 */
[C---:B--2---:R-:W-:Y:S08]  /*fa10*/  HMMA.16816.F32 R92, R136.reuse, R148, R92 ;  /* 0x00000094885c723c */ /* 0x044ff0000000185c */
[C---:B------:R-:W-:Y:S01]  /*fa20*/  HMMA.16816.F32 R96, R136.reuse, R150, R96 ;  /* 0x000000968860723c */ /* 0x040fe20000001860 */
[----:B------:R-:W2:Y:S07]  /*fa30*/  LDSM.16.MT88.4 R148, [R208+0x6100] ;  /* 0x00610000d094783b */ /* 0x000eae0000004200 */
[C---:B-1----:R-:W-:Y:S04]  /*fa40*/  HMMA.16816.F32 R100, R136.reuse, R140, R100 ;  /* 0x0000008c8864723c */ /* 0x042fe80000001864 */
[--C-:B----4-:R-:W-:Y:S02]  /*fa50*/  FFMA.FTZ R134, R192, c[0x0][0x2d0], -R133.reuse ;  /* 0x0000b400c0867a23 */ /* 0x110fe40000010885 */
[----:B------:R-:W-:Y:S02]  /*fa60*/  FADD.FTZ R2, R203, R2 ;  /* 0x00000002cb027221 */ /* 0x000fe40000010000 */
[----:B------:R1:W4:Y:S01]  /*fa70*/  MUFU.EX2 R189, R134 ;  /* 0x0000008600bd7308 */ /* 0x0003220000000800 */
[C---:B------:R-:W-:Y:S01]  /*fa80*/  HMMA.16816.F32 R104, R136.reuse, R142, R104 ;  /* 0x0000008e8868723c */ /* 0x040fe20000001868 */
[----:B------:R-:W4:Y:S07]  /*fa90*/  LDSM.16.MT88.4 R140, [R207+0x6100] ;  /* 0x00610000cf8c783b */ /* 0x000f2e0000004200 */
[C---:B---3--:R-:W-:Y:S08]  /*faa0*/  HMMA.16816.F32 R108, R136.reuse, R144, R108 ;  /* 0x00000090886c723c */ /* 0x048ff0000000186c */
[C---:B------:R-:W-:Y:S01]  /*fab0*/  HMMA.16816.F32 R112, R136.reuse, R146, R112 ;  /* 0x000000928870723c */ /* 0x040fe20000001870 */
[----:B------:R-:W3:Y:S03]  /*fac0*/  LDSM.16.MT88.4 R144, [R205+0x900] ;  /* 0x00090000cd90783b */ /* 0x000ee60000004200 */
[----:B-1----:R-:W-:Y:S04]  /*fad0*/  FFMA.FTZ R134, R197, c[0x0][0x2d0], -R133 ;  /* 0x0000b400c5867a23 */ /* 0x002fe80000010885 */
[C---:B--2---:R-:W-:Y:S01]  /*fae0*/  HMMA.16816.F32 R116, R136.reuse, R148, R116 ;  /* 0x000000948874723c */ /* 0x044fe20000001874 */
[----:B------:R1:W2:Y:S03]  /*faf0*/  MUFU.EX2 R188, R134 ;  /* 0x0000008600bc7308 */ /* 0x0002a60000000800 */
[----:B----4-:R-:W-:Y:S04]  /*fb00*/  FADD.FTZ R0, R189, R0 ;  /* 0x00000000bd007221 */ /* 0x010fe80000010000 */
[C---:B------:R-:W-:Y:S01]  /*fb10*/  HMMA.16816.F32 R120, R136.reuse, R150, R120 ;  /* 0x000000968878723c */ /* 0x040fe20000001878 */
[----:B------:R-:W4:Y:S07]  /*fb20*/  LDSM.16.MT88.4 R148, [R206+0x900] ;  /* 0x00090000ce94783b */ /* 0x000f2e0000004200 */
[C---:B------:R-:W-:Y:S08]  /*fb30*/  HMMA.16816.F32 R124, R136.reuse, R140, R124 ;  /* 0x0000008c887c723c */ /* 0x040ff0000000187c */
[----:B------:R-:W-:Y:S01]  /*fb40*/  HMMA.16816.F32 R128, R136, R142, R128 ;  /* 0x0000008e8880723c */ /* 0x000fe20000001880 */
[----:B------:R-:W4:Y:S03]  /*fb50*/  LDSM.16.MT88.4 R140, [R207+0x900] ;  /* 0x00090000cf8c783b */ /* 0x000f260000004200 */
[--C-:B-1----:R-:W-:Y:S02]  /*fb60*/  FFMA.FTZ R134, R201, c[0x0][0x2d0], -R169.reuse ;  /* 0x0000b400c9867a23 */ /* 0x102fe400000108a9 */
[----:B--2---:R-:W-:Y:S01]  /*fb70*/  FADD.FTZ R0, R188, R0 ;  /* 0x00000000bc007221 */ /* 0x004fe20000010000 */
[----:B------:R-:W-:Y:S01]  /*fb80*/  F2FP.PACK_AB R136, R235, R236 ;  /* 0x000000eceb88723e */ /* 0x000fe200000000ff */
[----:B------:R1:W2:Y:S01]  /*fb90*/  MUFU.EX2 R201, R134 ;  /* 0x0000008600c97308 */ /* 0x0002a20000000800 */
[----:B------:R-:W-:Y:S03]  /*fba0*/  F2FP.PACK_AB R137, R195, R196 ;  /* 0x000000c4c389723e */ /* 0x000fe600000000ff */
[----:B------:R-:W-:Y:S02]  /*fbb0*/  F2FP.PACK_AB R138, R233, R234 ;  /* 0x000000eae98a723e */ /* 0x000fe400000000ff */
[----:B------:R-:W-:Y:S07]  /*fbc0*/  F2FP.PACK_AB R139, R193, R194 ;  /* 0x000000c2c18b723e */ /* 0x000fee00000000ff */
[C---:B---3--:R-:W-:Y:S08]  /*fbd0*/  HMMA.16816.F32 R4, R136.reuse, R144, R4 ;  /* 0x000000908804723c */ /* 0x048ff00000001804 */
[C---:B------:R-:W-:Y:S01]  /*fbe0*/  HMMA.16816.F32 R8, R136.reuse, R146, R8 ;  /* 0x000000928808723c */ /* 0x040fe20000001808 */
[----:B------:R-:W3:Y:S03]  /*fbf0*/  LDSM.16.MT88.4 R144, [R206+0x2900] ;  /* 0x00290000ce90783b */ /* 0x000ee60000004200 */
[----:B-1----:R-:W-:Y:S02]  /*fc00*/  FFMA.FTZ R134, R241, c[0x0][0x2d0], -R169 ;  /* 0x0000b400f1867a23 */ /* 0x002fe400000108a9 */
[----:B--2---:R-:W-:Y:S02]  /*fc10*/  FADD.FTZ R2, R201, R2 ;  /* 0x00000002c9027221 */ /* 0x004fe40000010000 */
[C---:B----4-:R-:W-:Y:S01]  /*fc20*/  HMMA.16816.F32 R12, R136.reuse, R148, R12 ;  /* 0x00000094880c723c */ /* 0x050fe2000000180c */
[----:B------:R1:W2:Y:S07]  /*fc30*/  MUFU.EX2 R197, R134 ;  /* 0x0000008600c57308 */ /* 0x0002ae0000000800 */
[C---:B------:R-:W-:Y:S01]  /*fc40*/  HMMA.16816.F32 R16, R136.reuse, R150, R16 ;  /* 0x000000968810723c */ /* 0x040fe20000001810 */
[----:B------:R-:W4:Y:S07]  /*fc50*/  LDSM.16.MT88.4 R148, [R205+0x4900] ;  /* 0x00490000cd94783b */ /* 0x000f2e0000004200 */
[C---:B------:R-:W-:Y:S08]  /*fc60*/  HMMA.16816.F32 R20, R136.reuse, R152, R20 ;  /* 0x000000988814723c */ /* 0x040ff00000001814 */
[C---:B------:R-:W-:Y:S01]  /*fc70*/  HMMA.16816.F32 R24, R136.reuse, R154, R24 ;  /* 0x0000009a8818723c */ /* 0x040fe20000001818 */
[----:B------:R-:W4:Y:S03]  /*fc80*/  LDSM.16.MT88.4 R152, [R206+0x4900] ;  /* 0x00490000ce98783b */ /* 0x000f260000004200 */
[--C-:B-1----:R-:W-:Y:S02]  /*fc90*/  FFMA.FTZ R134, R242, c[0x0][0x2d0], -R133.reuse ;  /* 0x0000b400f2867a23 */ /* 0x102fe40000010885 */
[----:B--2---:R-:W-:Y:S02]  /*fca0*/  FADD.FTZ R2, R197, R2 ;  /* 0x00000002c5027221 */ /* 0x004fe40000010000 */
[C---:B------:R-:W-:Y:S01]  /*fcb0*/  HMMA.16816.F32 R28, R136.reuse, R140, R28 ;  /* 0x0000008c881c723c */ /* 0x040fe2000000181c */
[----:B------:R1:W2:Y:S07]  /*fcc0*/  MUFU.EX2 R187, R134 ;  /* 0x0000008600bb7308 */ /* 0x0002ae0000000800 */
[C---:B------:R-:W-:Y:S01]  /*fcd0*/  HMMA.16816.F32 R32, R136.reuse, R142, R32 ;  /* 0x0000008e8820723c */ /* 0x040fe20000001820 */
[----:B------:R-:W4:Y:S07]  /*fce0*/  LDSM.16.MT88.4 R140, [R208+0x4900] ;  /* 0x00490000d08c783b */ /* 0x000f2e0000004200 */
[C---:B------:R-:W-:Y:S08]  /*fcf0*/  HMMA.16816.F32 R36, R136.reuse, R156, R36 ;  /* 0x0000009c8824723c */ /* 0x040ff00000001824 */
[C---:B------:R-:W-:Y:S01]  /*fd00*/  HMMA.16816.F32 R40, R136.reuse, R158, R40 ;  /* 0x0000009e8828723c */ /* 0x040fe20000001828 */
[----:B------:R-:W-:Y:S03]  /*fd10*/  LDSM.16.MT88.4 R156, [R205+0x3100] ;  /* 0x00310000cd9c783b */ /* 0x000fe60000004200 */
[----:B-1----:R-:W-:Y:S02]  /*fd20*/  FFMA.FTZ R134, R243, c[0x0][0x2d0], -R133 ;  /* 0x0000b400f3867a23 */ /* 0x002fe40000010885 */
[----:B--2---:R-:W-:Y:S02]  /*fd30*/  FADD.FTZ R0, R187, R0 ;  /* 0x00000000bb007221 */ /* 0x004fe40000010000 */
[C---:B---3--:R-:W-:Y:S01]  /*fd40*/  HMMA.16816.F32 R44, R136.reuse, R144, R44 ;  /* 0x00000090882c723c */ /* 0x048fe2000000182c */
[----:B------:R1:W2:Y:S07]  /*fd50*/  MUFU.EX2 R186, R134 ;  /* 0x0000008600ba7308 */ /* 0x0002ae0000000800 */
[C---:B------:R-:W-:Y:S01]  /*fd60*/  HMMA.16816.F32 R48, R136.reuse, R146, R48 ;  /* 0x000000928830723c */ /* 0x040fe20000001830 */
[----:B------:R-:W3:Y:S07]  /*fd70*/  LDSM.16.MT88.4 R144, [R207+0x4900] ;  /* 0x00490000cf90783b */ /* 0x000eee0000004200 */
[C---:B------:R-:W-:Y:S08]  /*fd80*/  HMMA.16816.F32 R52, R136.reuse, R160, R52 ;  /* 0x000000a08834723c */ /* 0x040ff00000001834 */
[C---:B------:R-:W-:Y:S01]  /*fd90*/  HMMA.16816.F32 R56, R136.reuse, R162, R56 ;  /* 0x000000a28838723c */ /* 0x040fe20000001838 */
[----:B------:R-:W-:Y:S03]  /*fda0*/  LDSM.16.MT88.4 R160, [R206+0x3100] ;  /* 0x00310000cea0783b */ /* 0x000fe60000004200 */
[--C-:B-1----:R-:W-:Y:S02]  /*fdb0*/  FFMA.FTZ R134, R244, c[0x0][0x2d0], -R169.reuse ;  /* 0x0000b400f4867a23 */ /* 0x102fe400000108a9 */
[----:B--2---:R-:W-:Y:S02]  /*fdc0*/  FADD.FTZ R0, R186, R0 ;  /* 0x00000000ba007221 */ /* 0x004fe40000010000 */
[C---:B------:R-:W-:Y:S01]  /*fdd0*/  HMMA.16816.F32 R60, R136.reuse, R164, R60 ;  /* 0x000000a4883c723c */ /* 0x040fe2000000183c */
[----:B------:R1:W2:Y:S07]  /*fde0*/  MUFU.EX2 R192, R134 ;  /* 0x0000008600c07308 */ /* 0x0002ae0000000800 */
[C---:B------:R-:W-:Y:S01]  /*fdf0*/  HMMA.16816.F32 R64, R136.reuse, R166, R64 ;  /* 0x000000a68840723c */ /* 0x040fe20000001840 */
[----:B------:R-:W-:Y:S07]  /*fe00*/  LDSM.16.MT88.4 R164, [R205+0x5100] ;  /* 0x00510000cda4783b */ /* 0x000fee0000004200 */
[C---:B----4-:R-:W-:Y:S08]  /*fe10*/  HMMA.16816.F32 R68, R136.reuse, R148, R68 ;  /* 0x000000948844723c */ /* 0x050ff00000001844 */
[C---:B------:R-:W-:Y:S01]  /*fe20*/  HMMA.16816.F32 R72, R136.reuse, R150, R72 ;  /* 0x000000968848723c */ /* 0x040fe20000001848 */
[----:B------:R-:W4:Y:S03]  /*fe30*/  LDSM.16.MT88.4 R148, [R205+0x6900] ;  /* 0x00690000cd94783b */ /* 0x000f260000004200 */
[----:B-1----:R-:W-:Y:S02]  /*fe40*/  FFMA.FTZ R134, R245, c[0x0][0x2d0], -R169 ;  /* 0x0000b400f5867a23 */ /* 0x002fe400000108a9 */
[----:B--2---:R-:W-:Y:S02]  /*fe50*/  FADD.FTZ R2, R192, R2 ;  /* 0x00000002c0027221 */ /* 0x004fe40000010000 */
[C---:B------:R-:W-:Y:S01]  /*fe60*/  HMMA.16816.F32 R76, R136.reuse, R152, R76 ;  /* 0x00000098884c723c */ /* 0x040fe2000000184c */
[----:B------:R1:W2:Y:S07]  /*fe70*/  MUFU.EX2 R191, R134 ;  /* 0x0000008600bf7308 */ /* 0x0002ae0000000800 */
[C---:B------:R-:W-:Y:S01]  /*fe80*/  HMMA.16816.F32 R80, R136.reuse, R154, R80 ;  /* 0x0000009a8850723c */ /* 0x040fe20000001850 */
[----:B------:R-:W2:Y:S07]  /*fe90*/  LDSM.16.MT88.4 R152, [R206+0x6900] ;  /* 0x00690000ce98783b */ /* 0x000eae0000004200 */
[C---:B------:R-:W-:Y:S08]  /*fea0*/  HMMA.16816.F32 R84, R136.reuse, R140, R84 ;  /* 0x0000008c8854723c */ /* 0x040ff00000001854 */
[C---:B------:R-:W-:Y:S01]  /*feb0*/  HMMA.16816.F32 R88, R136.reuse, R142, R88 ;  /* 0x0000008e8858723c */ /* 0x040fe20000001858 */
[----:B------:R-:W2:Y:S03]  /*fec0*/  LDSM.16.MT88.4 R140, [R208+0x6900] ;  /* 0x00690000d08c783b */ /* 0x000ea60000004200 */
[--C-:B-1----:R-:W-:Y:S04]  /*fed0*/  FFMA.FTZ R134, R190, c[0x0][0x2d0], -R133.reuse ;  /* 0x0000b400be867a23 */ /* 0x102fe80000010885 */
[C---:B---3--:R-:W-:Y:S01]  /*fee0*/  HMMA.16816.F32 R92, R136.reuse, R144, R92 ;  /* 0x00000090885c723c */ /* 0x048fe2000000185c */
[----:B------:R1:W-:Y:S07]  /*fef0*/  MUFU.EX2 R185, R134 ;  /* 0x0000008600b97308 */ /* 0x0003ee0000000800 */
[C---:B------:R-:W-:Y:S01]  /*ff00*/  HMMA.16816.F32 R96, R136.reuse, R146, R96 ;  /* 0x000000928860723c */ /* 0x040fe20000001860 */
[----:B------:R-:W3:Y:S07]  /*ff10*/  LDSM.16.MT88.4 R144, [R207+0x6900] ;  /* 0x00690000cf90783b */ /* 0x000eee0000004200 */
[C---:B----4-:R-:W-:Y:S08]  /*ff20*/  HMMA.16816.F32 R100, R136.reuse, R148, R100 ;  /* 0x000000948864723c */ /* 0x050ff00000001864 */
[C---:B------:R-:W-:Y:S01]  /*ff30*/  HMMA.16816.F32 R104, R136.reuse, R150, R104 ;  /* 0x000000968868723c */ /* 0x040fe20000001868 */
[----:B------:R-:W4:Y:S03]  /*ff40*/  LDSM.16.MT88.4 R148, [R205+0x1100] ;  /* 0x00110000cd94783b */ /* 0x000f260000004200 */
[--C-:B-1----:R-:W-:Y:S02]  /*ff50*/  FFMA.FTZ R134, R246, c[0x0][0x2d0], -R133.reuse ;  /* 0x0000b400f6867a23 */ /* 0x102fe40000010885 */
[----:B------:R-:W-:Y:S01]  /*ff60*/  FFMA.FTZ R133, R168, c[0x0][0x2d0], -R133 ;  /* 0x0000b400a8857a23 */ /* 0x000fe20000010885 */
[----:B--2---:R-:W-:Y:S01]  /*ff70*/  F2FP.PACK_AB R168, R191, R192 ;  /* 0x000000c0bfa8723e */ /* 0x004fe200000000ff */
[C---:B------:R-:W-:Y:S01]  /*ff80*/  HMMA.16816.F32 R108, R136.reuse, R152, R108 ;  /* 0x00000098886c723c */ /* 0x040fe2000000186c */
[----:B------:R1:W-:Y:S07]  /*ff90*/  MUFU.EX2 R184, R134 ;  /* 0x0000008600b87308 */ /* 0x0003ee0000000800 */
[C---:B------:R-:W-:Y:S01]  /*ffa0*/  HMMA.16816.F32 R112, R136.reuse, R154, R112 ;  /* 0x0000009a8870723c */ /* 0x040fe20000001870 */
[----:B------:R-:W-:Y:S02]  /*ffb0*/  LDSM.16.MT88.4 R152, [R208+0x1100] ;  /* 0x00110000d098783b */ /* 0x000fe40000004200 */
[----:B------:R-:W2:Y:S05]  /*ffc0*/  MUFU.EX2 R133, R133 ;  /* 0x0000008500857308 */ /* 0x000eaa0000000800 */
[C---:B------:R-:W-:Y:S08]  /*ffd0*/  HMMA.16816.F32 R116, R136.reuse, R140, R116 ;  /* 0x0000008c8874723c */ /* 0x040ff00000001874 */
[C---:B------:R-:W-:Y:S01]  /*ffe0*/  HMMA.16816.F32 R120, R136.reuse, R142, R120 ;  /* 0x0000008e8878723c */ /* 0x040fe20000001878 */
[----:B------:R-:W4:Y:S03]  /*fff0*/  LDSM.16.MT88.4 R140, [R206+0x1100] ;  /* 0x00110000ce8c783b */ /* 0x000f260000004200 */
[--C-:B-1----:R-:W-:Y:S04]  /*10000*/  FFMA.FTZ R134, R247, c[0x0][0x2d0], -R169.reuse ;  /* 0x0000b400f7867a23 */ /* 0x102fe800000108a9 */
[C---:B---3--:R-:W-:Y:S01]  /*10010*/  HMMA.16816.F32 R124, R136.reuse, R144, R124 ;  /* 0x00000090887c723c */ /* 0x048fe2000000187c */
[----:B------:R1:W-:Y:S03]  /*10020*/  MUFU.EX2 R190, R134 ;  /* 0x0000008600be7308 */ /* 0x0003e60000000800 */
[----:B--2---:R-:W-:Y:S04]  /*10030*/  F2FP.PACK_AB R171, R133, R135 ;  /* 0x0000008785ab723e */ /* 0x004fe800000000ff */
[----:B------:R-:W-:Y:S01]  /*10040*/  HMMA.16816.F32 R128, R136, R146, R128 ;  /* 0x000000928880723c */ /* 0x000fe20000001880 */
[----:B------:R-:W2:Y:S06]  /*10050*/  LDSM.16.MT88.4 R144, [R207+0x1100] ;  /* 0x00110000cf90783b */ /* 0x000eac0000004200 */
[----:B------:R-:W-:Y:S02]  /*10060*/  F2FP.PACK_AB R136, R203, R232 ;  /* 0x000000e8cb88723e */ /* 0x000fe400000000ff */
[----:B------:R-:W-:Y:S03]  /*10070*/  F2FP.PACK_AB R137, R188, R189 ;  /* 0x000000bdbc89723e */ /* 0x000fe600000000ff */
[----:B------:R-:W-:Y:S02]  /*10080*/  F2FP.PACK_AB R138, R197, R201 ;  /* 0x000000c9c58a723e */ /* 0x000fe400000000ff */
[----:B------:R-:W-:Y:S01]  /*10090*/  F2FP.PACK_AB R139, R186, R187 ;  /* 0x000000bbba8b723e */ /* 0x000fe200000000ff */
[----:B-1----:R-:W-:Y:S01]  /*100a0*/  FFMA.FTZ R134, R248, c[0x0][0x2d0], -R169 ;  /* 0x0000b400f8867a23 */ /* 0x002fe200000108a9 */
[----:B------:R-:W-:Y:S05]  /*100b0*/  F2FP.PACK_AB R169, R184, R185 ;  /* 0x000000b9b8a9723e */ /* 0x000fea00000000ff */
[C---:B----4-:R-:W-:Y:S01]  /*100c0*/  HMMA.16816.F32 R4, R136.reuse, R148, R4 ;  /* 0x000000948804723c */ /* 0x050fe20000001804 */
[----:B------:R-:W1:Y:S07]  /*100d0*/  MUFU.EX2 R134, R134 ;  /* 0x0000008600867308 */ /* 0x000e6e0000000800 */
[C---:B------:R-:W-:Y:S01]  /*100e0*/  HMMA.16816.F32 R8, R136.reuse, R150, R8 ;  /* 0x000000968808723c */ /* 0x040fe20000001808 */
[----:B------:R-:W3:Y:S07]  /*100f0*/  LDSM.16.MT88.4 R148, [R208+0x3100] ;  /* 0x00310000d094783b */ /* 0x000eee0000004200 */
[C---:B------:R-:W-:Y:S08]  /*10100*/  HMMA.16816.F32 R12, R136.reuse, R140, R12 ;  /* 0x0000008c880c723c */ /* 0x040ff0000000180c */
[C---:B------:R-:W-:Y:S01]  /*10110*/  HMMA.16816.F32 R16, R136.reuse, R142, R16 ;  /* 0x0000008e8810723c */ /* 0x040fe20000001810 */
[----:B------:R-:W4:Y:S03]  /*10120*/  LDSM.16.MT88.4 R140, [R207+0x3100] ;  /* 0x00310000cf8c783b */ /* 0x000f260000004200 */
[----:B-1----:R-:W-:Y:S04]  /*10130*/  F2FP.PACK_AB R170, R134, R190 ;  /* 0x000000be86aa723e */ /* 0x002fe800000000ff */
[C---:B------:R-:W-:Y:S08]  /*10140*/  HMMA.16816.F32 R20, R136.reuse, R152, R20 ;  /* 0x000000988814723c */ /* 0x040ff00000001814 */
[C---:B------:R-:W-:Y:S01]  /*10150*/  HMMA.16816.F32 R24, R136.reuse, R154, R24 ;  /* 0x0000009a8818723c */ /* 0x040fe20000001818 */
[----:B------:R-:W-:Y:S07]  /*10160*/  LDSM.16.MT88.4 R152, [R205+0x7100] ;  /* 0x00710000cd98783b */ /* 0x000fee0000004200 */
[C---:B--2---:R-:W-:Y:S08]  /*10170*/  HMMA.16816.F32 R28, R136.reuse, R144, R28 ;  /* 0x00000090881c723c */ /* 0x044ff0000000181c */
        /* <DEDUP_REMOVED lines=8> */
[C---:B---3--:R-:W-:Y:S08]  /*10200*/  HMMA.16816.F32 R52, R136.reuse, R148, R52 ;  /* 0x000000948834723c */ /* 0x048ff00000001834 */
[C---:B------:R-:W-:Y:S01]  /*10210*/  HMMA.16816.F32 R56, R136.reuse, R150, R56 ;  /* 0x000000968838723c */ /* 0x040fe20000001838 */
[----:B------:R-:W2:Y:S07]  /*10220*/  LDSM.16.MT88.4 R148, [R208+0x5100] ;  /* 0x00510000d094783b */ /* 0x000eae0000004200 */
[C---:B----4-:R-:W-:Y:S08]  /*10230*/  HMMA.16816.F32 R60, R136.reuse, R140, R60 ;  /* 0x0000008c883c723c */ /* 0x050ff0000000183c */
[C---:B------:R-:W-:Y:S01]  /*10240*/  HMMA.16816.F32 R64, R136.reuse, R142, R64 ;  /* 0x0000008e8840723c */ /* 0x040fe20000001840 */
[----:B------:R-:W3:Y:S07]  /*10250*/  LDSM.16.MT88.4 R140, [R207+0x5100] ;  /* 0x00510000cf8c783b */ /* 0x000eee0000004200 */
[C---:B------:R-:W-:Y:S08]  /*10260*/  HMMA.16816.F32 R68, R136.reuse, R164, R68 ;  /* 0x000000a48844723c */ /* 0x040ff00000001844 */
        /* <DEDUP_REMOVED lines=12> */
[C---:B------:R-:W-:Y:S08]  /*10330*/  HMMA.16816.F32 R104, R136.reuse, R154, R104 ;  /* 0x0000009a8868723c */ /* 0x040ff00000001868 */
        /* <DEDUP_REMOVED lines=15> */
[----:B------:R-:W1:Y:S07]  /*10430*/  LDSM.16.MT88.4 R20, [R208+0x5900] ;  /* 0x00590000d014783b */ /* 0x000e6e0000004200 */
[C---:B------:R-:W-:Y:S01]  /*10440*/  HMMA.16816.F32 R156, R168.reuse, R166, R24 ;  /* 0x000000a6a89c723c */ /* 0x040fe20000001818 */
[----:B------:R-:W1:Y:S07]  /*10450*/  LDSM.16.MT88.4 R24, [R207+0x5900] ;  /* 0x00590000cf18783b */ /* 0x000e6e0000004200 */
[C---:B------:R-:W-:Y:S01]  /*10460*/  HMMA.16816.F32 R160, R168.reuse, R172, R28 ;  /* 0x000000aca8a0723c */ /* 0x040fe2000000181c */
[----:B------:R-:W1:Y:S07]  /*10470*/  LDSM.16.MT88.4 R28, [R205+0x7900] ;  /* 0x00790000cd1c783b */ /* 0x000e6e0000004200 */
[C---:B------:R-:W-:Y:S01]  /*10480*/  HMMA.16816.F32 R164, R168.reuse, R174, R32 ;  /* 0x000000aea8a4723c */ /* 0x040fe20000001820 */
[----:B------:R-:W2:Y:S07]  /*10490*/  LDSM.16.MT88.4 R32, [R206+0x7900] ;  /* 0x00790000ce20783b */ /* 0x000eae0000004200 */
        /* <DEDUP_REMOVED lines=34> */
[----:B------:R-:W-:Y:S01]  /*106c0*/  MOV R133, R132 ;  /* 0x0000008400857202 */ /* 0x000fe20000000f00 */
[----:B------:R-:W-:-:S05]  /*106d0*/  @P0 BRA `(.L_x_976) ;  /* 0xffffc14000000947 */ /* 0x000fca000383ffff */
.L_x_975:
[----:B------:R-:W-:-:S06]  /*106e0*/  UISETP.GE.AND UP0, UPT, UR14, UR8, UPT ;  /* 0x000000080e00728c */ /* 0x000fcc000bf06270 */
[----:B------:R-:W-:-:S13]  /*106f0*/  PLOP3.LUT P0, PT, PT, PT, UP0, 0x80, 0x0 ;  /* 0x000000000000781c */ /* 0x000fda0003f0f008 */
[----:B------:R-:W-:Y:S05]  /*10700*/  @!P0 BRA `(.L_x_977) ;  /* 0x000048f000008947 */ /* 0x000fea0003800000 */
[----:B------:R-:W2:Y:S01]  /*10710*/  LDL.64 R6, [R1+0x48] ;  /* 0x0000480001067983 */ /* 0x000ea20000100a00 */
[----:B------:R-:W-:-:S03]  /*10720*/  ULDC.64 UR4, c[0x0][0x208] ;  /* 0x0000820000047ab9 */ /* 0x000fc60000000a00 */
[----:B------:R-:W2:Y:S04]  /*10730*/  LDL.64 R4, [R1+0x38] ;  /* 0x0000380001047983 */ /* 0x000ea80000100a00 */
[----:B------:R-:W3:Y:S04]  /*10740*/  LDL.64 R10, [R1+0x40] ;  /* 0x00004000010a7983 */ /* 0x000ee80000100a00 */
[----:B------:R-:W4:Y:S01]  /*10750*/  LDL.64 R8, [R1+0x30] ;  /* 0x0000300001087983 */ /* 0x000f220000100a00 */
[----:B------:R-:W-:Y:S01]  /*10760*/  MOV R134, R3 ;  /* 0x0000000300867202 */ /* 0x000fe20000000f00 */
[----:B------:R-:W-:Y:S01]  /*10770*/  IMAD.MOV.U32 R133, RZ, RZ, R132 ;  /* 0x000000ffff857224 */ /* 0x000fe200078e0084 */
[----:B------:R-:W-:-:S02]  /*10780*/  USHF.L.U64.HI UR21, UR4, 0x5, UR5 ;  /* 0x0000000504157899 */ /* 0x000fc40008010205 */
[----:B------:R-:W-:-:S03]  /*10790*/  USHF.L.U32 UR20, UR4, 0x5, URZ ;  /* 0x0000000504147899 */ /* 0x000fc6000800063f */
[----:B------:R-:W-:Y:S01]  /*107a0*/  ULDC.64 UR4, c[0x0][0x1e0] ;  /* 0x0000780000047ab9 */ /* 0x000fe20000000a00 */
[----:B--2---:R-:W-:-:S05]  /*107b0*/  MOV R4, R6 ;  /* 0x0000000600047202 */ /* 0x004fca0000000f00 */
[----:B------:R1:W-:Y:S01]  /*107c0*/  STL.64 [R1+0x38], R4 ;  /* 0x0000380401007387 */ /* 0x0003e20000100a00 */
[C---:B------:R-:W-:Y:S02]  /*107d0*/  IADD3 R236, P6, R6.reuse, 0x40, RZ ;  /* 0x0000004006ec7810 */ /* 0x040fe40007fde0ff */
[C---:B------:R-:W-:Y:S02]  /*107e0*/  IADD3 R232, P0, R6.reuse, 0xc0, RZ ;  /* 0x000000c006e87810 */ /* 0x040fe40007f1e0ff */
[----:B------:R-:W-:Y:S01]  /*107f0*/  IADD3 R234, P5, R6, 0x80, RZ ;  /* 0x0000008006ea7810 */ /* 0x000fe20007fbe0ff */
[--C-:B------:R-:W-:Y:S01]  /*10800*/  IMAD.X R237, RZ, RZ, R5.reuse, P6 ;  /* 0x000000ffffed7224 */ /* 0x100fe200030e0605 */
[C---:B---3--:R-:W-:Y:S01]  /*10810*/  IADD3 R252, P6, R10.reuse, 0x40, RZ ;  /* 0x000000400afc7810 */ /* 0x048fe20007fde0ff */
[--C-:B------:R-:W-:Y:S01]  /*10820*/  IMAD.X R233, RZ, RZ, R5.reuse, P0 ;  /* 0x000000ffffe97224 */ /* 0x100fe200000e0605 */
[C---:B------:R-:W-:Y:S01]  /*10830*/  IADD3 R246, P0, R10.reuse, 0xc0, RZ ;  /* 0x000000c00af67810 */ /* 0x040fe20007f1e0ff */
[----:B------:R-:W-:Y:S01]  /*10840*/  IMAD.X R235, RZ, RZ, R5, P5 ;  /* 0x000000ffffeb7224 */ /* 0x000fe200028e0605 */
[----:B------:R-:W-:Y:S01]  /*10850*/  IADD3 R248, P5, R10, 0x80, RZ ;  /* 0x000000800af87810 */ /* 0x000fe20007fbe0ff */
[----:B----4-:R-:W-:-:S02]  /*10860*/  IMAD.X R251, RZ, RZ, R9, P6 ;  /* 0x000000fffffb7224 */ /* 0x010fc400030e0609 */
[----:B------:R-:W-:Y:S01]  /*10870*/  IMAD.X R245, RZ, RZ, R9, P0 ;  /* 0x000000fffff57224 */ /* 0x000fe200000e0609 */
[----:B------:R-:W-:Y:S02]  /*10880*/  IADD3.X R247, RZ, R9, RZ, P5, !PT ;  /* 0x00000009fff77210 */ /* 0x000fe40002ffe4ff */
.L_x_986:
[----:B------:R-:W2:Y:S01]  /*10890*/  LDL.64 R196, [R1+0x38] ;  /* 0x0000380001c47983 */ /* 0x000ea20000100a00 */
[----:B------:R-:W-:Y:S04]  /*108a0*/  DEPBAR.LE SB0, 0x0 ;  /* 0x000080000000791a */ /* 0x000fe80000000000 */
[----:B------:R-:W-:Y:S01]  /*108b0*/  USHF.R.S32.HI UR7, URZ, 0x1f, UR14 ;  /* 0x0000001f3f077899 */ /* 0x000fe2000801140e */
[----:B------:R-:W3:Y:S01]  /*108c0*/  LDL.64 R172, [R1+0x48] ;  /* 0x0000480001ac7983 */ /* 0x000ee20000100a00 */
[----:B------:R-:W-:Y:S01]  /*108d0*/  UIMAD UR6, UR10, UR14, URZ ;  /* 0x0000000e0a0672a4 */ /* 0x000fe2000f8e023f */
[----:B------:R-:W-:Y:S01]  /*108e0*/  IMAD.U32 R2, RZ, RZ, UR14 ;  /* 0x0000000eff027e24 */ /* 0x000fe2000f8e00ff */
[----:B------:R-:W-:Y:S01]  /*108f0*/  UIMAD.WIDE.U32 UR22, UR14, UR11, UR20 ;  /* 0x0000000b0e1672a5 */ /* 0x000fe2000f8e0014 */
[----:B------:R-:W-:Y:S01]  /*10900*/  IMAD.U32 R20, RZ, RZ, UR14 ;  /* 0x0000000eff147e24 */ /* 0x000fe2000f8e00ff */
[----:B------:R-:W-:Y:S01]  /*10910*/  UIMAD UR6, UR7, UR11, UR6 ;  /* 0x0000000b070672a4 */ /* 0x000fe2000f8e0206 */
[----:B------:R-:W-:Y:S01]  /*10920*/  BAR.SYNC.DEFER_BLOCKING 0x0 ;  /* 0x0000000000007b1d */ /* 0x000fe20000010000 */
[----:B------:R-:W-:Y:S01]  /*10930*/  IMAD.U32 R12, RZ, RZ, UR14 ;  /* 0x0000000eff0c7e24 */ /* 0x000fe2000f8e00ff */
[----:B------:R-:W-:Y:S01]  /*10940*/  UISETP.GT.AND UP3, UPT, UR14, UR8, UPT ;  /* 0x000000080e00728c */ /* 0x000fe2000bf64270 */
[----:B------:R-:W-:Y:S04]  /*10950*/  IMAD.WIDE.U32 R20, R20, UR11, R234 ;  /* 0x0000000b14147c25 */ /* 0x000fe8000f8e00ea */
[----:B------:R-:W-:Y:S01]  /*10960*/  IMAD.U32 R22, RZ, RZ, UR14 ;  /* 0x0000000eff167e24 */ /* 0x000fe2000f8e00ff */
[----:B------:R-:W-:Y:S02]  /*10970*/  LEA R192, P5, R20, c[0x0][0x1f8], 0x1 ;  /* 0x00007e0014c07a11 */ /* 0x000fe400078a08ff */
[----:B------:R-:W-:Y:S01]  /*10980*/  IADD3 R21, R21, UR6, RZ ;  /* 0x0000000615157c10 */ /* 0x000fe2000fffe0ff */
[----:B------:R-:W-:Y:S02]  /*10990*/  IMAD.WIDE.U32 R22, R22, UR11, R236 ;  /* 0x0000000b16167c25 */ /* 0x000fe4000f8e00ec */
[----:B------:R-:W-:Y:S01]  /*109a0*/  @UP3 UIADD3 UR17, UR14, -0x1, URZ ;  /* 0xffffffff0e113890 */ /* 0x000fe2000fffe03f */
[----:B------:R-:W-:Y:S02]  /*109b0*/  LEA.HI.X R193, R20, c[0x0][0x1fc], R21, 0x1, P5 ;  /* 0x00007f0014c17a11 */ /* 0x000fe400028f0c15 */
[C---:B------:R-:W-:Y:S02]  /*109c0*/  LEA R28, P6, R22.reuse, c[0x0][0x1f8], 0x1 ;  /* 0x00007e00161c7a11 */ /* 0x040fe400078c08ff */
[----:B------:R-:W-:Y:S04]  /*109d0*/  IADD3 R23, R23, UR6, RZ ;  /* 0x0000000617177c10 */ /* 0x000fe8000fffe0ff */
[----:B------:R-:W-:Y:S01]  /*109e0*/  LEA.HI.X R29, R22, c[0x0][0x1fc], R23, 0x1, P6 ;  /* 0x00007f00161d7a11 */ /* 0x000fe200030f0c17 */
[----:B-----5:R-:W-:Y:S06]  /*109f0*/  LDSM.16.M88.4 R32, [R211+0x10100] ;  /* 0x01010000d320783b */ /* 0x020fec0000000200 */
[----:B------:R-:W4:Y:S06]  /*10a00*/  LDSM.16.M88.4 R8, [R204+0x8100] ;  /* 0x00810000cc08783b */ /* 0x000f2c0000000200 */
[----:B------:R-:W1:Y:S06]  /*10a10*/  LDSM.16.M88.4 R16, [R204+0x8900] ;  /* 0x00890000cc10783b */ /* 0x000e6c0000000200 */
[----:B------:R-:W1:Y:S06]  /*10a20*/  LDSM.16.M88.4 R24, [R204+0x9100] ;  /* 0x00910000cc18783b */ /* 0x000e6c0000000200 */
[----:B------:R-:W1:Y:S06]  /*10a30*/  LDSM.16.M88.4 R168, [R204+0x9900] ;  /* 0x00990000cca8783b */ /* 0x000e6c0000000200 */
[----:B------:R-:W-:Y:S06]  /*10a40*/  LDSM.16.M88.4 R176, [R215] ;  /* 0x00000000d7b0783b */ /* 0x000fec0000000200 */
[----:B------:R-:W-:Y:S06]  /*10a50*/  LDSM.16.M88.4 R180, [R230] ;  /* 0x00000000e6b4783b */ /* 0x000fec0000000200 */
[----:B------:R-:W-:Y:S01]  /*10a60*/  LDSM.16.M88.4 R184, [R229] ;  /* 0x00000000e5b8783b */ /* 0x000fe20000000200 */
[C---:B-1--4-:R-:W-:Y:S05]  /*10a70*/  HMMA.16816.F32 R4, R32.reuse, R8, RZ ;  /* 0x000000082004723c */ /* 0x052fea00000018ff */
[----:B------:R-:W-:Y:S03]  /*10a80*/  LDSM.16.M88.4 R188, [R228] ;  /* 0x00000000e4bc783b */ /* 0x000fe60000000200 */
[C---:B------:R-:W-:Y:S03]  /*10a90*/  HMMA.16816.F32 R8, R32.reuse, R10, RZ ;  /* 0x0000000a2008723c */ /* 0x040fe600000018ff */
[----:B------:R-:W4:Y:S06]  /*10aa0*/  LDL.64 R202, [R1+0x40] ;  /* 0x0000400001ca7983 */ /* 0x000f2c0000100a00 */
[----:B------:R-:W4:Y:S03]  /*10ab0*/  LDL.64 R200, [R1+0x30] ;  /* 0x0000300001c87983 */ /* 0x000f260000100a00 */
[----:B--2---:R-:W-:Y:S05]  /*10ac0*/  IMAD.WIDE.U32 R2, R2, UR11, R196 ;  /* 0x0000000b02027c25 */ /* 0x004fea000f8e00c4 */
[C---:B------:R-:W-:Y:S02]  /*10ad0*/  LEA R30, P0, R2.reuse, c[0x0][0x1f8], 0x1 ;  /* 0x00007e00021e7a11 */ /* 0x040fe400078008ff */
[----:B------:R-:W-:Y:S04]  /*10ae0*/  IADD3 R0, R3, UR6, RZ ;  /* 0x0000000603007c10 */ /* 0x000fe8000fffe0ff */
[----:B------:R-:W-:Y:S01]  /*10af0*/  LEA.HI.X R31, R2, c[0x0][0x1fc], R0, 0x1, P0 ;  /* 0x00007f00021f7a11 */ /* 0x000fe200000f0c00 */
[----:B------:R-:W-:Y:S02]  /*10b00*/  IMAD.WIDE.U32 R2, R12, UR11, R232 ;  /* 0x0000000b0c027c25 */ /* 0x000fe4000f8e00e8 */
[C---:B------:R-:W-:Y:S03]  /*10b10*/  HMMA.16816.F32 R12, R32.reuse, R16, RZ ;  /* 0x00000010200c723c */ /* 0x040fe600000018ff */
[C---:B------:R-:W-:Y:S02]  /*10b20*/  LEA R194, P0, R2.reuse, c[0x0][0x1f8], 0x1 ;  /* 0x00007e0002c27a11 */ /* 0x040fe400078008ff */
[----:B------:R-:W-:Y:S01]  /*10b30*/  IADD3 R0, R3, UR6, RZ ;  /* 0x0000000603007c10 */ /* 0x000fe2000fffe0ff */
[----:B------:R-:W-:Y:S02]  /*10b40*/  UIADD3 UR6, UR6, UR23, URZ ;  /* 0x0000001706067290 */ /* 0x000fe4000fffe03f */
[C---:B------:R-:W-:Y:S01]  /*10b50*/  HMMA.16816.F32 R16, R32.reuse, R18, RZ ;  /* 0x000000122010723c */ /* 0x040fe200000018ff */
[----:B------:R-:W-:Y:S03]  /*10b60*/  LEA.HI.X R195, R2, c[0x0][0x1fc], R0, 0x1, P0 ;  /* 0x00007f0002c37a11 */ /* 0x000fe600000f0c00 */
[----:B---3--:R-:W-:Y:S02]  /*10b70*/  IADD3 R0, P5, R172, UR22, RZ ;  /* 0x00000016ac007c10 */ /* 0x008fe4000ffbe0ff */
[----:B------:R-:W1:Y:S02]  /*10b80*/  LDSM.16.M88.4 R172, [R212+0x10100] ;  /* 0x01010000d4ac783b */ /* 0x000e640000000200 */
[C---:B------:R-:W-:Y:S01]  /*10b90*/  HMMA.16816.F32 R20, R32.reuse, R24, RZ ;  /* 0x000000182014723c */ /* 0x040fe200000018ff */
[----:B------:R-:W-:Y:S03]  /*10ba0*/  LEA R2, P0, R0, c[0x0][0x1f8], 0x1 ;  /* 0x00007e0000027a11 */ /* 0x000fe600078008ff */
[----:B------:R-:W-:Y:S01]  /*10bb0*/  @!PT LDS RZ, [RZ] ;  /* 0x00000000fffff984 */ /* 0x000fe20000000800 */
[----:B------:R-:W-:Y:S01]  /*10bc0*/  @!PT LDS RZ, [RZ] ;  /* 0x00000000fffff984 */ /* 0x000fe20000000800 */
[----:B------:R-:W-:Y:S01]  /*10bd0*/  @!PT LDS RZ, [RZ] ;  /* 0x00000000fffff984 */ /* 0x000fe20000000800 */
[----:B------:R2:W-:Y:S01]  /*10be0*/  LDGSTS.E.BYPASS.LTC128B.128 [R231+0x100], [R30.64], !P4 ;  /* 0x001000001ee77fae */ /* 0x0005e2000e101d52 */
[----:B------:R-:W-:Y:S02]  /*10bf0*/  IADD3.X R3, R197, UR6, RZ, P5, !PT ;  /* 0x00000006c5037c10 */ /* 0x000fe4000affe4ff */
[----:B------:R-:W-:Y:S01]  /*10c00*/  IADD3 R132, P5, R236, UR22, RZ ;  /* 0x00000016ec847c10 */ /* 0x000fe2000ffbe0ff */
[C---:B------:R-:W-:Y:S01]  /*10c10*/  HMMA.16816.F32 R24, R32.reuse, R26, RZ ;  /* 0x0000001a2018723c */ /* 0x040fe200000018ff */
[----:B------:R-:W-:Y:S01]  /*10c20*/  LEA.HI.X R3, R0, c[0x0][0x1fc], R3, 0x1, P0 ;  /* 0x00007f0000037a11 */ /* 0x000fe200000f0c03 */
[----:B------:R2:W-:Y:S02]  /*10c30*/  LDGSTS.E.BYPASS.LTC128B.128 [R231+0x2100], [R28.64], !P3 ;  /* 0x021000001ce77fae */ /* 0x0005e4000d901d52 */
[----:B------:R-:W-:Y:S04]  /*10c40*/  IADD3.X R0, R237, UR6, RZ, P5, !PT ;  /* 0x00000006ed007c10 */ /* 0x000fe8000affe4ff */
[----:B------:R3:W-:Y:S06]  /*10c50*/  LDGSTS.E.BYPASS.LTC128B.128 [R231+0x4100], [R192.64], !P2 ;  /* 0x04100000c0e77fae */ /* 0x0007ec000d101d52 */
[----:B------:R1:W-:Y:S06]  /*10c60*/  LDGSTS.E.BYPASS.LTC128B.128 [R231+0x6100], [R194.64], !P1 ;  /* 0x06100000c2e77fae */ /* 0x0003ec000c901d52 */
[----:B------:R1:W-:Y:S01]  /*10c70*/  LDGSTS.E.BYPASS.LTC128B.128 [R231+0x1100], [R2.64], !P4 ;  /* 0x0110000002e77fae */ /* 0x0003e2000e101d52 */
[C---:B--2---:R-:W-:Y:S01]  /*10c80*/  HMMA.16816.F32 R28, R32.reuse, R168, RZ ;  /* 0x000000a8201c723c */ /* 0x044fe200000018ff */
[C---:B---3--:R-:W-:Y:S07]  /*10c90*/  LEA R192, P0, R132.reuse, c[0x0][0x1f8], 0x1 ;  /* 0x00007e0084c07a11 */ /* 0x048fee00078008ff */
[----:B------:R-:W-:Y:S01]  /*10ca0*/  HMMA.16816.F32 R32, R32, R170, RZ ;  /* 0x000000aa2020723c */ /* 0x000fe200000018ff */
[----:B------:R-:W-:Y:S03]  /*10cb0*/  LEA.HI.X R193, R132, c[0x0][0x1fc], R0, 0x1, P0 ;  /* 0x00007f0084c17a11 */ /* 0x000fe600000f0c00 */
[----:B------:R-:W-:Y:S04]  /*10cc0*/  IADD3 R132, P0, R234, UR22, RZ ;  /* 0x00000016ea847c10 */ /* 0x000fe8000ff1e0ff */
[C---:B-1----:R-:W-:Y:S01]  /*10cd0*/  HMMA.16816.F32 R4, R172.reuse, R176, R4 ;  /* 0x000000b0ac04723c */ /* 0x042fe20000001804 */
[----:B------:R1:W-:Y:S04]  /*10ce0*/  LDGSTS.E.BYPASS.LTC128B.128 [R231+0x3100], [R192.64], !P3 ;  /* 0x03100000c0e77fae */ /* 0x0003e8000d901d52 */
[C---:B------:R-:W-:Y:S02]  /*10cf0*/  LEA R168, P6, R132.reuse, c[0x0][0x1f8], 0x1 ;  /* 0x00007e0084a87a11 */ /* 0x040fe400078c08ff */
[----:B------:R-:W-:Y:S01]  /*10d00*/  IADD3.X R3, R235, UR6, RZ, P0, !PT ;  /* 0x00000006eb037c10 */ /* 0x000fe200087fe4ff */
[C---:B------:R-:W-:Y:S04]  /*10d10*/  HMMA.16816.F32 R8, R172.reuse, R178, R8 ;  /* 0x000000b2ac08723c */ /* 0x040fe80000001808 */
[----:B------:R-:W-:Y:S02]  /*10d20*/  LEA.HI.X R169, R132, c[0x0][0x1fc], R3, 0x1, P6 ;  /* 0x00007f0084a97a11 */ /* 0x000fe400030f0c03 */
[----:B------:R-:W-:Y:S01]  /*10d30*/  IADD3 R0, P5, R232, UR22, RZ ;  /* 0x00000016e8007c10 */ /* 0x000fe2000ffbe0ff */
[----:B------:R-:W-:Y:S01]  /*10d40*/  @UP3 UIMAD.WIDE.U32 UR22, UR17, UR4, URZ ;  /* 0x00000004111632a5 */ /* 0x000fe2000f8e003f */
[C---:B------:R-:W-:Y:S01]  /*10d50*/  HMMA.16816.F32 R12, R172.reuse, R180, R12 ;  /* 0x000000b4ac0c723c */ /* 0x040fe2000000180c */
[----:B------:R2:W-:Y:S01]  /*10d60*/  LDGSTS.E.BYPASS.LTC128B.128 [R231+0x5100], [R168.64], !P2 ;  /* 0x05100000a8e77fae */ /* 0x0005e2000d101d52 */
[----:B------:R-:W-:Y:S01]  /*10d70*/  PLOP3.LUT P6, PT, PT, PT, UP3, 0x80, 0x0 ;  /* 0x000000000000781c */ /* 0x000fe20003fcf038 */
[----:B------:R-:W-:Y:S01]  /*10d80*/  @UP3 USHF.L.U32 UR7, UR22, 0x6, URZ ;  /* 0x0000000616073899 */ /* 0x000fe2000800063f */
[C---:B------:R-:W-:Y:S02]  /*10d90*/  LEA R2, P0, R0.reuse, c[0x0][0x1f8], 0x1 ;  /* 0x00007e0000027a11 */ /* 0x040fe400078008ff */
[----:B------:R-:W-:Y:S01]  /*10da0*/  IADD3.X R135, R233, UR6, RZ, P5, !PT ;  /* 0x00000006e9877c10 */ /* 0x000fe2000affe4ff */
[----:B------:R-:W-:Y:S01]  /*10db0*/  @UP3 USHF.R.S32.HI UR6, URZ, 0x1f, UR17 ;  /* 0x0000001f3f063899 */ /* 0x000fe20008011411 */
[C---:B------:R-:W-:Y:S01]  /*10dc0*/  HMMA.16816.F32 R16, R172.reuse, R182, R16 ;  /* 0x000000b6ac10723c */ /* 0x040fe20000001810 */
[----:B------:R-:W-:Y:S02]  /*10dd0*/  PLOP3.LUT P5, PT, PT, PT, UP3, 0x80, 0x0 ;  /* 0x000000000000781c */ /* 0x000fe40003faf038 */
[----:B------:R-:W-:Y:S01]  /*10de0*/  @UP3 UIMAD UR6, UR6, UR4, URZ ;  /* 0x00000004060632a4 */ /* 0x000fe2000f8e023f */
[----:B------:R-:W-:Y:S02]  /*10df0*/  LEA.HI.X R3, R0, c[0x0][0x1fc], R135, 0x1, P0 ;  /* 0x00007f0000037a11 */ /* 0x000fe400000f0c87 */
[----:B------:R-:W-:Y:S01]  /*10e00*/  PLOP3.LUT P0, PT, PT, PT, UP3, 0x80, 0x0 ;  /* 0x000000000000781c */ /* 0x000fe20003f0f038 */
[----:B------:R-:W-:Y:S01]  /*10e10*/  @UP3 UIMAD UR6, UR17, UR5, UR6 ;  /* 0x00000005110632a4 */ /* 0x000fe2000f8e0206 */
[C---:B------:R-:W-:Y:S01]  /*10e20*/  HMMA.16816.F32 R20, R172.reuse, R184, R20 ;  /* 0x000000b8ac14723c */ /* 0x040fe20000001814 */
[----:B------:R3:W-:Y:S02]  /*10e30*/  LDGSTS.E.BYPASS.LTC128B.128 [R231+0x7100], [R2.64], !P1 ;  /* 0x0710000002e77fae */ /* 0x0007e4000c901d52 */
[----:B------:R-:W-:Y:S03]  /*10e40*/  @UP3 UIADD3 UR6, UR23, UR6, URZ ;  /* 0x0000000617063290 */ /* 0x000fe6000fffe03f */
[----:B----4-:R-:W-:Y:S01]  /*10e50*/  @P5 IADD3 R0, P5, R202, UR7, RZ ;  /* 0x00000007ca005c10 */ /* 0x010fe2000ffbe0ff */
[----:B-1----:R-:W-:Y:S01]  /*10e60*/  LDSM.16.M88.4 R192, [R210+0x8100] ;  /* 0x00810000d2c0783b */ /* 0x002fe20000000200 */
[C---:B------:R-:W-:Y:S01]  /*10e70*/  HMMA.16816.F32 R24, R172.reuse, R186, R24 ;  /* 0x000000baac18723c */ /* 0x040fe20000001818 */
[----:B------:R-:W-:Y:S03]  /*10e80*/  @UP3 USHF.L.U64.HI UR6, UR22, 0x6, UR6 ;  /* 0x0000000616063899 */ /* 0x000fe60008010206 */
[C---:B------:R-:W-:Y:S01]  /*10e90*/  @P6 LEA R196, P6, R0.reuse, c[0x0][0x1c8], 0x1 ;  /* 0x0000720000c46a11 */ /* 0x040fe200078c08ff */
[----:B--2---:R-:W1:Y:S03]  /*10ea0*/  LDSM.16.M88.4 R168, [R214+0x10100] ;  /* 0x01010000d6a8783b */ /* 0x004e660000000200 */
[C---:B------:R-:W-:Y:S03]  /*10eb0*/  HMMA.16816.F32 R28, R172.reuse, R188, R28 ;  /* 0x000000bcac1c723c */ /* 0x040fe6000000181c */
[----:B------:R-:W2:Y:S05]  /*10ec0*/  LDSM.16.M88.4 R176, [R210+0x8900] ;  /* 0x00890000d2b0783b */ /* 0x000eaa0000000200 */
[----:B------:R-:W-:Y:S01]  /*10ed0*/  HMMA.16816.F32 R32, R172, R190, R32 ;  /* 0x000000beac20723c */ /* 0x000fe20000001820 */
[----:B------:R-:W4:Y:S03]  /*10ee0*/  LDSM.16.M88.4 R180, [R210+0x9100] ;  /* 0x00910000d2b4783b */ /* 0x000f260000000200 */
[----:B---3--:R-:W-:Y:S02]  /*10ef0*/  @P0 IADD3.X R2, R201, UR6, RZ, P5, !PT ;  /* 0x00000006c9020c10 */ /* 0x008fe4000affe4ff */
[----:B------:R-:W-:Y:S01]  /*10f00*/  PLOP3.LUT P0, PT, PT, PT, UP3, 0x80, 0x0 ;  /* 0x000000000000781c */ /* 0x000fe20003f0f038 */
[----:B------:R-:W0:Y:S01]  /*10f10*/  LDGDEPBAR ;  /* 0x00000000000079af */ /* 0x000e220000000000 */
[----:B------:R-:W-:Y:S05]  /*10f20*/  PLOP3.LUT P5, PT, PT, PT, UP3, 0x80, 0x0 ;  /* 0x000000000000781c */ /* 0x000fea0003faf038 */
[----:B------:R-:W3:Y:S06]  /*10f30*/  LDSM.16.M88.4 R172, [R210+0x9900] ;  /* 0x00990000d2ac783b */ /* 0x000eec0000000200 */
[----:B------:R-:W-:Y:S01]  /*10f40*/  LDSM.16.M88.4 R184, [R213+0x10100] ;  /* 0x01010000d5b8783b */ /* 0x000fe20000000200 */
[----:B------:R-:W-:Y:S02]  /*10f50*/  @P0 LEA.HI.X R199, R0, c[0x0][0x1cc], R2, 0x1, P6 ;  /* 0x0000730000c70a11 */ /* 0x000fe400030f0c02 */
[----:B------:R-:W-:Y:S02]  /*10f60*/  @P5 IADD3 R0, P5, R252, UR7, RZ ;  /* 0x00000007fc005c10 */ /* 0x000fe4000ffbe0ff */
[----:B------:R-:W-:Y:S01]  /*10f70*/  PLOP3.LUT P6, PT, PT, PT, UP3, 0x80, 0x0 ;  /* 0x000000000000781c */ /* 0x000fe20003fcf038 */
[----:B------:R-:W3:Y:S01]  /*10f80*/  LDSM.16.M88.4 R188, [R209] ;  /* 0x00000000d1bc783b */ /* 0x000ee20000000200 */
[----:B------:R-:W-:Y:S01]  /*10f90*/  PLOP3.LUT P0, PT, PT, PT, UP3, 0x80, 0x0 ;  /* 0x000000000000781c */ /* 0x000fe20003f0f038 */
[C---:B-1----:R-:W-:Y:S08]  /*10fa0*/  HMMA.16816.F32 R4, R168.reuse, R192, R4 ;  /* 0x000000c0a804723c */ /* 0x042ff00000001804 */
[C---:B------:R-:W-:Y:S01]  /*10fb0*/  HMMA.16816.F32 R8, R168.reuse, R194, R8 ;  /* 0x000000c2a808723c */ /* 0x040fe20000001808 */
[----:B------:R-:W1:Y:S03]  /*10fc0*/  LDSM.16.M88.4 R192, [R209+0x800] ;  /* 0x00080000d1c0783b */ /* 0x000e660000000200 */
[----:B------:R-:W-:Y:S02]  /*10fd0*/  @P0 IADD3.X R2, R251, UR6, RZ, P5, !PT ;  /* 0x00000006fb020c10 */ /* 0x000fe4000affe4ff */
[----:B------:R-:W-:Y:S02]  /*10fe0*/  PLOP3.LUT P0, PT, PT, PT, UP3, 0x80, 0x0 ;  /* 0x000000000000781c */ /* 0x000fe40003f0f038 */
[C---:B--2---:R-:W-:Y:S01]  /*10ff0*/  HMMA.16816.F32 R12, R168.reuse, R176, R12 ;  /* 0x000000b0a80c723c */ /* 0x044fe2000000180c */
[----:B------:R-:W-:Y:S07]  /*11000*/  PLOP3.LUT P5, PT, PT, PT, UP3, 0x80, 0x0 ;  /* 0x000000000000781c */ /* 0x000fee0003faf038 */
[C---:B------:R-:W-:Y:S01]  /*11010*/  HMMA.16816.F32 R16, R168.reuse, R178, R16 ;  /* 0x000000b2a810723c */ /* 0x040fe20000001810 */
[----:B------:R-:W-:Y:S07]  /*11020*/  LDSM.16.M88.4 R176, [R211+0x14100] ;  /* 0x01410000d3b0783b */ /* 0x000fee0000000200 */
[C---:B----4-:R-:W-:Y:S08]  /*11030*/  HMMA.16816.F32 R20, R168.reuse, R180, R20 ;  /* 0x000000b4a814723c */ /* 0x050ff00000001814 */
[C---:B------:R-:W-:Y:S01]  /*11040*/  HMMA.16816.F32 R24, R168.reuse, R182, R24 ;  /* 0x000000b6a818723c */ /* 0x040fe20000001818 */
[----:B------:R-:W-:Y:S07]  /*11050*/  LDSM.16.M88.4 R180, [R204+0xa100] ;  /* 0x00a10000ccb4783b */ /* 0x000fee0000000200 */
[C---:B---3--:R-:W-:Y:S08]  /*11060*/  HMMA.16816.F32 R28, R168.reuse, R172, R28 ;  /* 0x000000aca81c723c */ /* 0x048ff0000000181c */
[----:B------:R-:W-:Y:S01]  /*11070*/  HMMA.16816.F32 R32, R168, R174, R32 ;  /* 0x000000aea820723c */ /* 0x000fe20000001820 */
[----:B------:R-:W2:Y:S06]  /*11080*/  LDSM.16.M88.4 R168, [R209+0x1000] ;  /* 0x00100000d1a8783b */ /* 0x000eac0000000200 */
[----:B------:R-:W3:Y:S01]  /*11090*/  LDSM.16.M88.4 R172, [R209+0x1800] ;  /* 0x00180000d1ac783b */ /* 0x000ee20000000200 */
[C---:B------:R-:W-:Y:S08]  /*110a0*/  HMMA.16816.F32 R4, R184.reuse, R188, R4 ;  /* 0x000000bcb804723c */ /* 0x040ff00000001804 */
[C---:B------:R-:W-:Y:S01]  /*110b0*/  HMMA.16816.F32 R8, R184.reuse, R190, R8 ;  /* 0x000000beb808723c */ /* 0x040fe20000001808 */
[----:B------:R-:W4:Y:S07]  /*110c0*/  LDSM.16.M88.4 R188, [R204+0xa900] ;  /* 0x00a90000ccbc783b */ /* 0x000f2e0000000200 */
[C---:B-1----:R-:W-:Y:S08]  /*110d0*/  HMMA.16816.F32 R12, R184.reuse, R192, R12 ;  /* 0x000000c0b80c723c */ /* 0x042ff0000000180c */
[C---:B------:R-:W-:Y:S01]  /*110e0*/  HMMA.16816.F32 R16, R184.reuse, R194, R16 ;  /* 0x000000c2b810723c */ /* 0x040fe20000001810 */
[----:B------:R-:W1:Y:S07]  /*110f0*/  LDSM.16.M88.4 R192, [R204+0xb100] ;  /* 0x00b10000ccc0783b */ /* 0x000e6e0000000200 */
[C---:B--2---:R-:W-:Y:S08]  /*11100*/  HMMA.16816.F32 R20, R184.reuse, R168, R20 ;  /* 0x000000a8b814723c */ /* 0x044ff00000001814 */
[C---:B------:R-:W-:Y:S01]  /*11110*/  HMMA.16816.F32 R24, R184.reuse, R170, R24 ;  /* 0x000000aab818723c */ /* 0x040fe20000001818 */
[----:B------:R-:W2:Y:S07]  /*11120*/  LDSM.16.M88.4 R168, [R204+0xb900] ;  /* 0x00b90000cca8783b */ /* 0x000eae0000000200 */
[C---:B---3--:R-:W-:Y:S08]  /*11130*/  HMMA.16816.F32 R28, R184.reuse, R172, R28 ;  /* 0x000000acb81c723c */ /* 0x048ff0000000181c */
[----:B------:R-:W-:Y:S01]  /*11140*/  HMMA.16816.F32 R32, R184, R174, R32 ;  /* 0x000000aeb820723c */ /* 0x000fe20000001820 */
[----:B------:R-:W-:Y:S06]  /*11150*/  LDSM.16.M88.4 R172, [R212+0x14100] ;  /* 0x01410000d4ac783b */ /* 0x000fec0000000200 */
[----:B------:R-:W-:Y:S01]  /*11160*/  LDSM.16.M88.4 R184, [R226] ;  /* 0x00000000e2b8783b */ /* 0x000fe20000000200 */
[C---:B------:R-:W-:Y:S08]  /*11170*/  HMMA.16816.F32 R4, R176.reuse, R180, R4 ;  /* 0x000000b4b004723c */ /* 0x040ff00000001804 */
[C---:B------:R-:W-:Y:S01]  /*11180*/  HMMA.16816.F32 R8, R176.reuse, R182, R8 ;  /* 0x000000b6b008723c */ /* 0x040fe20000001808 */
[----:B------:R-:W3:Y:S07]  /*11190*/  LDSM.16.M88.4 R180, [R227] ;  /* 0x00000000e3b4783b */ /* 0x000eee0000000200 */
[C---:B----4-:R-:W-:Y:S08]  /*111a0*/  HMMA.16816.F32 R12, R176.reuse, R188, R12 ;  /* 0x000000bcb00c723c */ /* 0x050ff0000000180c */
[C---:B------:R-:W-:Y:S01]  /*111b0*/  HMMA.16816.F32 R16, R176.reuse, R190, R16 ;  /* 0x000000beb010723c */ /* 0x040fe20000001810 */
[----:B------:R-:W4:Y:S07]  /*111c0*/  LDSM.16.M88.4 R188, [R225] ;  /* 0x00000000e1bc783b */ /* 0x000f2e0000000200 */
[C---:B-1----:R-:W-:Y:S08]  /*111d0*/  HMMA.16816.F32 R20, R176.reuse, R192, R20 ;  /* 0x000000c0b014723c */ /* 0x042ff00000001814 */
[C---:B------:R-:W-:Y:S01]  /*111e0*/  HMMA.16816.F32 R24, R176.reuse, R194, R24 ;  /* 0x000000c2b018723c */ /* 0x040fe20000001818 */
[----:B------:R-:W1:Y:S07]  /*111f0*/  LDSM.16.M88.4 R192, [R224] ;  /* 0x00000000e0c0783b */ /* 0x000e6e0000000200 */
[C---:B--2---:R-:W-:Y:S08]  /*11200*/  HMMA.16816.F32 R28, R176.reuse, R168, R28 ;  /* 0x000000a8b01c723c */ /* 0x044ff0000000181c */
[----:B------:R-:W-:Y:S01]  /*11210*/  HMMA.16816.F32 R32, R176, R170, R32 ;  /* 0x000000aab020723c */ /* 0x000fe20000001820 */
[----:B------:R-:W-:Y:S06]  /*11220*/  LDSM.16.M88.4 R168, [R214+0x14100] ;  /* 0x01410000d6a8783b */ /* 0x000fec0000000200 */
[----:B------:R-:W2:Y:S01]  /*11230*/  LDSM.16.M88.4 R176, [R210+0xa100] ;  /* 0x00a10000d2b0783b */ /* 0x000ea20000000200 */
[C---:B---3--:R-:W-:Y:S08]  /*11240*/  HMMA.16816.F32 R4, R172.reuse, R180, R4 ;  /* 0x000000b4ac04723c */ /* 0x048ff00000001804 */
[C---:B------:R-:W-:Y:S01]  /*11250*/  HMMA.16816.F32 R8, R172.reuse, R182, R8 ;  /* 0x000000b6ac08723c */ /* 0x040fe20000001808 */
[----:B------:R-:W3:Y:S07]  /*11260*/  LDSM.16.M88.4 R180, [R210+0xa900] ;  /* 0x00a90000d2b4783b */ /* 0x000eee0000000200 */
[C---:B------:R-:W-:Y:S08]  /*11270*/  HMMA.16816.F32 R12, R172.reuse, R184, R12 ;  /* 0x000000b8ac0c723c */ /* 0x040ff0000000180c */
[C---:B------:R-:W-:Y:S01]  /*11280*/  HMMA.16816.F32 R16, R172.reuse, R186, R16 ;  /* 0x000000baac10723c */ /* 0x040fe20000001810 */
[----:B------:R-:W3:Y:S07]  /*11290*/  LDSM.16.M88.4 R184, [R210+0xb100] ;  /* 0x00b10000d2b8783b */ /* 0x000eee0000000200 */
[C---:B----4-:R-:W-:Y:S08]  /*112a0*/  HMMA.16816.F32 R20, R172.reuse, R188, R20 ;  /* 0x000000bcac14723c */ /* 0x050ff00000001814 */
[C---:B------:R-:W-:Y:S01]  /*112b0*/  HMMA.16816.F32 R24, R172.reuse, R190, R24 ;  /* 0x000000beac18723c */ /* 0x040fe20000001818 */
[----:B------:R-:W4:Y:S07]  /*112c0*/  LDSM.16.M88.4 R188, [R210+0xb900] ;  /* 0x00b90000d2bc783b */ /* 0x000f2e0000000200 */
[C---:B-1----:R-:W-:Y:S08]  /*112d0*/  HMMA.16816.F32 R28, R172.reuse, R192, R28 ;  /* 0x000000c0ac1c723c */ /* 0x042ff0000000181c */
[----:B------:R-:W-:Y:S01]  /*112e0*/  HMMA.16816.F32 R32, R172, R194, R32 ;  /* 0x000000c2ac20723c */ /* 0x000fe20000001820 */
[----:B------:R-:W-:Y:S06]  /*112f0*/  LDSM.16.M88.4 R172, [R213+0x14100] ;  /* 0x01410000d5ac783b */ /* 0x000fec0000000200 */
[----:B------:R-:W1:Y:S01]  /*11300*/  LDSM.16.M88.4 R192, [R209+0x2000] ;  /* 0x00200000d1c0783b */ /* 0x000e620000000200 */
[C---:B--2---:R-:W-:Y:S08]  /*11310*/  HMMA.16816.F32 R4, R168.reuse, R176, R4 ;  /* 0x000000b0a804723c */ /* 0x044ff00000001804 */
[C---:B------:R-:W-:Y:S01]  /*11320*/  HMMA.16816.F32 R8, R168.reuse, R178, R8 ;  /* 0x000000b2a808723c */ /* 0x040fe20000001808 */
[----:B------:R-:W2:Y:S07]  /*11330*/  LDSM.16.M88.4 R176, [R209+0x2800] ;  /* 0x00280000d1b0783b */ /* 0x000eae0000000200 */
[C---:B---3--:R-:W-:Y:S08]  /*11340*/  HMMA.16816.F32 R12, R168.reuse, R180, R12 ;  /* 0x000000b4a80c723c */ /* 0x048ff0000000180c */
[C---:B------:R-:W-:Y:S01]  /*11350*/  HMMA.16816.F32 R16, R168.reuse, R182, R16 ;  /* 0x000000b6a810723c */ /* 0x040fe20000001810 */
[----:B------:R-:W3:Y:S07]  /*11360*/  LDSM.16.M88.4 R180, [R209+0x3000] ;  /* 0x00300000d1b4783b */ /* 0x000eee0000000200 */
[C---:B------:R-:W-:Y:S08]  /*11370*/  HMMA.16816.F32 R20, R168.reuse, R184, R20 ;  /* 0x000000b8a814723c */ /* 0x040ff00000001814 */
[C---:B------:R-:W-:Y:S01]  /*11380*/  HMMA.16816.F32 R24, R168.reuse, R186, R24 ;  /* 0x000000baa818723c */ /* 0x040fe20000001818 */
[----:B------:R-:W-:Y:S07]  /*11390*/  LDSM.16.M88.4 R184, [R211+0x18100] ;  /* 0x01810000d3b8783b */ /* 0x000fee0000000200 */
[C---:B----4-:R-:W-:Y:S08]  /*113a0*/  HMMA.16816.F32 R28, R168.reuse, R188, R28 ;  /* 0x000000bca81c723c */ /* 0x050ff0000000181c */
[----:B------:R-:W-:Y:S01]  /*113b0*/  HMMA.16816.F32 R32, R168, R190, R32 ;  /* 0x000000bea820723c */ /* 0x000fe20000001820 */
[----:B------:R-:W4:Y:S06]  /*113c0*/  LDSM.16.M88.4 R168, [R209+0x3800] ;  /* 0x00380000d1a8783b */ /* 0x000f2c0000000200 */
[----:B------:R-:W4:Y:S01]  /*113d0*/  LDSM.16.M88.4 R188, [R204+0xc100] ;  /* 0x00c10000ccbc783b */ /* 0x000f220000000200 */
[C---:B-1----:R-:W-:Y:S08]  /*113e0*/  HMMA.16816.F32 R4, R172.reuse, R192, R4 ;  /* 0x000000c0ac04723c */ /* 0x042ff00000001804 */
[C---:B------:R-:W-:Y:S01]  /*113f0*/  HMMA.16816.F32 R8, R172.reuse, R194, R8 ;  /* 0x000000c2ac08723c */ /* 0x040fe20000001808 */
[----:B------:R-:W1:Y:S07]  /*11400*/  LDSM.16.M88.4 R192, [R204+0xc900] ;  /* 0x00c90000ccc0783b */ /* 0x000e6e0000000200 */
[C---:B--2---:R-:W-:Y:S08]  /*11410*/  HMMA.16816.F32 R12, R172.reuse, R176, R12 ;  /* 0x000000b0ac0c723c */ /* 0x044ff0000000180c */
[C---:B------:R-:W-:Y:S01]  /*11420*/  HMMA.16816.F32 R16, R172.reuse, R178, R16 ;  /* 0x000000b2ac10723c */ /* 0x040fe20000001810 */
[----:B------:R-:W-:Y:S07]  /*11430*/  LDSM.16.M88.4 R176, [R212+0x18100] ;  /* 0x01810000d4b0783b */ /* 0x000fee0000000200 */
[C---:B---3--:R-:W-:Y:S08]  /*11440*/  HMMA.16816.F32 R20, R172.reuse, R180, R20 ;  /* 0x000000b4ac14723c */ /* 0x048ff00000001814 */
[C---:B------:R-:W-:Y:S01]  /*11450*/  HMMA.16816.F32 R24, R172.reuse, R182, R24 ;  /* 0x000000b6ac18723c */ /* 0x040fe20000001818 */
[----:B------:R-:W-:Y:S07]  /*11460*/  LDSM.16.M88.4 R180, [R223] ;  /* 0x00000000dfb4783b */ /* 0x000fee0000000200 */
[C---:B----4-:R-:W-:Y:S08]  /*11470*/  HMMA.16816.F32 R28, R172.reuse, R168, R28 ;  /* 0x000000a8ac1c723c */ /* 0x050ff0000000181c */
[----:B------:R-:W-:Y:S01]  /*11480*/  HMMA.16816.F32 R32, R172, R170, R32 ;  /* 0x000000aaac20723c */ /* 0x000fe20000001820 */
[----:B------:R-:W2:Y:S06]  /*11490*/  LDSM.16.M88.4 R168, [R204+0xd100] ;  /* 0x00d10000cca8783b */ /* 0x000eac0000000200 */
[----:B------:R-:W3:Y:S01]  /*114a0*/  LDSM.16.M88.4 R172, [R204+0xd900] ;  /* 0x00d90000ccac783b */ /* 0x000ee20000000200 */
[C---:B------:R-:W-:Y:S08]  /*114b0*/  HMMA.16816.F32 R4, R184.reuse, R188, R4 ;  /* 0x000000bcb804723c */ /* 0x040ff00000001804 */
[C---:B------:R-:W-:Y:S01]  /*114c0*/  HMMA.16816.F32 R8, R184.reuse, R190, R8 ;  /* 0x000000beb808723c */ /* 0x040fe20000001808 */
[----:B------:R-:W4:Y:S07]  /*114d0*/  LDSM.16.M88.4 R188, [R222] ;  /* 0x00000000debc783b */ /* 0x000f2e0000000200 */
[C---:B-1----:R-:W-:Y:S08]  /*114e0*/  HMMA.16816.F32 R12, R184.reuse, R192, R12 ;  /* 0x000000c0b80c723c */ /* 0x042ff0000000180c */
[C---:B------:R-:W-:Y:S01]  /*114f0*/  HMMA.16816.F32 R16, R184.reuse, R194, R16 ;  /* 0x000000c2b810723c */ /* 0x040fe20000001810 */
[----:B------:R-:W1:Y:S07]  /*11500*/  LDSM.16.M88.4 R192, [R221] ;  /* 0x00000000ddc0783b */ /* 0x000e6e0000000200 */
[C---:B--2---:R-:W-:Y:S08]  /*11510*/  HMMA.16816.F32 R20, R184.reuse, R168, R20 ;  /* 0x000000a8b814723c */ /* 0x044ff00000001814 */
[C---:B------:R-:W-:Y:S01]  /*11520*/  HMMA.16816.F32 R24, R184.reuse, R170, R24 ;  /* 0x000000aab818723c */ /* 0x040fe20000001818 */
[----:B------:R-:W2:Y:S07]  /*11530*/  LDSM.16.M88.4 R168, [R220] ;  /* 0x00000000dca8783b */ /* 0x000eae0000000200 */
[C---:B---3--:R-:W-:Y:S08]  /*11540*/  HMMA.16816.F32 R28, R184.reuse, R172, R28 ;  /* 0x000000acb81c723c */ /* 0x048ff0000000181c */
[----:B------:R-:W-:Y:S01]  /*11550*/  HMMA.16816.F32 R32, R184, R174, R32 ;  /* 0x000000aeb820723c */ /* 0x000fe20000001820 */
[----:B------:R-:W-:Y:S06]  /*11560*/  LDSM.16.M88.4 R172, [R214+0x18100] ;  /* 0x01810000d6ac783b */ /* 0x000fec0000000200 */
[----:B------:R-:W-:Y:S01]  /*11570*/  LDSM.16.M88.4 R184, [R210+0xc900] ;  /* 0x00c90000d2b8783b */ /* 0x000fe20000000200 */
[C---:B------:R-:W-:Y:S08]  /*11580*/  HMMA.16816.F32 R4, R176.reuse, R180, R4 ;  /* 0x000000b4b004723c */ /* 0x040ff00000001804 */
[C---:B------:R-:W-:Y:S01]  /*11590*/  HMMA.16816.F32 R8, R176.reuse, R182, R8 ;  /* 0x000000b6b008723c */ /* 0x040fe20000001808 */
[----:B------:R-:W3:Y:S07]  /*115a0*/  LDSM.16.M88.4 R180, [R210+0xc100] ;  /* 0x00c10000d2b4783b */ /* 0x000eee0000000200 */
[C---:B----4-:R-:W-:Y:S08]  /*115b0*/  HMMA.16816.F32 R12, R176.reuse, R188, R12 ;  /* 0x000000bcb00c723c */ /* 0x050ff0000000180c */
[C---:B------:R-:W-:Y:S01]  /*115c0*/  HMMA.16816.F32 R16, R176.reuse, R190, R16 ;  /* 0x000000beb010723c */ /* 0x040fe20000001810 */
[----:B------:R-:W4:Y:S07]  /*115d0*/  LDSM.16.M88.4 R188, [R210+0xd100] ;  /* 0x00d10000d2bc783b */ /* 0x000f2e0000000200 */
[C---:B-1----:R-:W-:Y:S08]  /*115e0*/  HMMA.16816.F32 R20, R176.reuse, R192, R20 ;  /* 0x000000c0b014723c */ /* 0x042ff00000001814 */
[C---:B------:R-:W-:Y:S01]  /*115f0*/  HMMA.16816.F32 R24, R176.reuse, R194, R24 ;  /* 0x000000c2b018723c */ /* 0x040fe20000001818 */
[----:B------:R-:W1:Y:S07]  /*11600*/  LDSM.16.M88.4 R192, [R210+0xd900] ;  /* 0x00d90000d2c0783b */ /* 0x000e6e0000000200 */
        /* <DEDUP_REMOVED lines=29> */
[----:B------:R-:W4:Y:S01]  /*117e0*/  LDSM.16.M88.4 R188, [R219] ;  /* 0x00000000dbbc783b */ /* 0x000f220000000200 */
[C---:B-1----:R-:W-:Y:S08]  /*117f0*/  HMMA.16816.F32 R4, R172.reuse, R192, R4 ;  /* 0x000000c0ac04723c */ /* 0x042ff00000001804 */
[C---:B------:R-:W-:Y:S01]  /*11800*/  HMMA.16816.F32 R8, R172.reuse, R194, R8 ;  /* 0x000000c2ac08723c */ /* 0x040fe20000001808 */
[----:B------:R-:W1:Y:S07]  /*11810*/  LDSM.16.M88.4 R192, [R218] ;  /* 0x00000000dac0783b */ /* 0x000e6e0000000200 */
[C---:B--2---:R-:W-:Y:S08]  /*11820*/  HMMA.16816.F32 R12, R172.reuse, R176, R12 ;  /* 0x000000b0ac0c723c */ /* 0x044ff0000000180c */
[C---:B------:R-:W-:Y:S01]  /*11830*/  HMMA.16816.F32 R16, R172.reuse, R178, R16 ;  /* 0x000000b2ac10723c */ /* 0x040fe20000001810 */
[----:B------:R-:W2:Y:S07]  /*11840*/  LDSM.16.M88.4 R176, [R217] ;  /* 0x00000000d9b0783b */ /* 0x000eae0000000200 */
[C---:B---3--:R-:W-:Y:S08]  /*11850*/  HMMA.16816.F32 R20, R172.reuse, R180, R20 ;  /* 0x000000b4ac14723c */ /* 0x048ff00000001814 */
[C---:B------:R-:W-:Y:S01]  /*11860*/  HMMA.16816.F32 R24, R172.reuse, R182, R24 ;  /* 0x000000b6ac18723c */ /* 0x040fe20000001818 */
[----:B------:R-:W-:Y:S07]  /*11870*/  LDSM.16.M88.4 R180, [R210+0xe100] ;  /* 0x00e10000d2b4783b */ /* 0x000fee0000000200 */
[C---:B----4-:R-:W-:Y:S08]  /*11880*/  HMMA.16816.F32 R28, R172.reuse, R168, R28 ;  /* 0x000000a8ac1c723c */ /* 0x050ff0000000181c */
[----:B------:R-:W-:Y:S01]  /*11890*/  HMMA.16816.F32 R32, R172, R170, R32 ;  /* 0x000000aaac20723c */ /* 0x000fe20000001820 */
[----:B------:R-:W3:Y:S06]  /*118a0*/  LDSM.16.M88.4 R168, [R216] ;  /* 0x00000000d8a8783b */ /* 0x000eec0000000200 */
[----:B------:R-:W4:Y:S01]  /*118b0*/  LDSM.16.M88.4 R172, [R214+0x1c100] ;  /* 0x01c10000d6ac783b */ /* 0x000f220000000200 */
[C---:B------:R-:W-:Y:S08]  /*118c0*/  HMMA.16816.F32 R4, R184.reuse, R188, R4 ;  /* 0x000000bcb804723c */ /* 0x040ff00000001804 */
[C---:B------:R-:W-:Y:S01]  /*118d0*/  HMMA.16816.F32 R8, R184.reuse, R190, R8 ;  /* 0x000000beb808723c */ /* 0x040fe20000001808 */
[----:B------:R-:W4:Y:S07]  /*118e0*/  LDSM.16.M88.4 R188, [R210+0xe900] ;  /* 0x00e90000d2bc783b */ /* 0x000f2e0000000200 */
[C---:B-1----:R-:W-:Y:S08]  /*118f0*/  HMMA.16816.F32 R12, R184.reuse, R192, R12 ;  /* 0x000000c0b80c723c */ /* 0x042ff0000000180c */
[C---:B------:R-:W-:Y:S01]  /*11900*/  HMMA.16816.F32 R16, R184.reuse, R194, R16 ;  /* 0x000000c2b810723c */ /* 0x040fe20000001810 */
[----:B------:R-:W-:Y:S07]  /*11910*/  LDSM.16.M88.4 R192, [R209+0x6000] ;  /* 0x00600000d1c0783b */ /* 0x000fee0000000200 */
[C---:B--2---:R-:W-:Y:S08]  /*11920*/  HMMA.16816.F32 R20, R184.reuse, R176, R20 ;  /* 0x000000b0b814723c */ /* 0x044ff00000001814 */
[C---:B------:R-:W-:Y:S01]  /*11930*/  HMMA.16816.F32 R24, R184.reuse, R178, R24 ;  /* 0x000000b2b818723c */ /* 0x040fe20000001818 */
[----:B------:R-:W1:Y:S07]  /*11940*/  LDSM.16.M88.4 R176, [R210+0xf100] ;  /* 0x00f10000d2b0783b */ /* 0x000e6e0000000200 */
[C---:B---3--:R-:W-:Y:S08]  /*11950*/  HMMA.16816.F32 R28, R184.reuse, R168, R28 ;  /* 0x000000a8b81c723c */ /* 0x048ff0000000181c */
[----:B------:R-:W-:Y:S01]  /*11960*/  HMMA.16816.F32 R32, R184, R170, R32 ;  /* 0x000000aab820723c */ /* 0x000fe20000001820 */
[----:B------:R-:W2:Y:S06]  /*11970*/  LDSM.16.M88.4 R168, [R210+0xf900] ;  /* 0x00f90000d2a8783b */ /* 0x000eac0000000200 */
[----:B------:R-:W3:Y:S01]  /*11980*/  LDSM.16.M88.4 R184, [R213+0x1c100] ;  /* 0x01c10000d5b8783b */ /* 0x000ee20000000200 */
[C---:B----4-:R-:W-:Y:S08]  /*11990*/  HMMA.16816.F32 R4, R172.reuse, R180, R4 ;  /* 0x000000b4ac04723c */ /* 0x050ff00000001804 */
[C---:B------:R-:W-:Y:S07]  /*119a0*/  HMMA.16816.F32 R8, R172.reuse, R182, R8 ;  /* 0x000000b6ac08723c */ /* 0x040fee0000001808 */
[C---:B------:R-:W-:Y:S01]  /*119b0*/  @P6 LEA R182, P6, R0.reuse, c[0x0][0x1c8], 0x1 ;  /* 0x0000720000b66a11 */ /* 0x040fe200078c08ff */
[C---:B------:R-:W-:Y:S08]  /*119c0*/  HMMA.16816.F32 R12, R172.reuse, R188, R12 ;  /* 0x000000bcac0c723c */ /* 0x040ff0000000180c */
[C---:B------:R-:W-:Y:S04]  /*119d0*/  HMMA.16816.F32 R16, R172.reuse, R190, R16 ;  /* 0x000000beac10723c */ /* 0x040fe80000001810 */
[----:B------:R-:W-:Y:S02]  /*119e0*/  @P0 LEA.HI.X R197, R0, c[0x0][0x1cc], R2, 0x1, P6 ;  /* 0x0000730000c50a11 */ /* 0x000fe400030f0c02 */
[----:B------:R-:W-:Y:S02]  /*119f0*/  @P5 IADD3 R0, P5, R248, UR7, RZ ;  /* 0x00000007f8005c10 */ /* 0x000fe4000ffbe0ff */
[C---:B-1----:R-:W-:Y:S01]  /*11a00*/  HMMA.16816.F32 R20, R172.reuse, R176, R20 ;  /* 0x000000b0ac14723c */ /* 0x042fe20000001814 */
[----:B------:R-:W-:Y:S02]  /*11a10*/  PLOP3.LUT P6, PT, PT, PT, UP3, 0x80, 0x0 ;  /* 0x000000000000781c */ /* 0x000fe40003fcf038 */
[----:B------:R-:W-:Y:S05]  /*11a20*/  PLOP3.LUT P0, PT, PT, PT, UP3, 0x80, 0x0 ;  /* 0x000000000000781c */ /* 0x000fea0003f0f038 */
[C---:B------:R-:W-:Y:S08]  /*11a30*/  HMMA.16816.F32 R24, R172.reuse, R178, R24 ;  /* 0x000000b2ac18723c */ /* 0x040ff00000001818 */
[C---:B--2---:R-:W-:Y:S04]  /*11a40*/  HMMA.16816.F32 R28, R172.reuse, R168, R28 ;  /* 0x000000a8ac1c723c */ /* 0x044fe8000000181c */
[----:B------:R-:W-:Y:S02]  /*11a50*/  @P0 IADD3.X R2, R247, UR6, RZ, P5, !PT ;  /* 0x00000006f7020c10 */ /* 0x000fe4000affe4ff */
[----:B------:R-:W-:Y:S02]  /*11a60*/  PLOP3.LUT P0, PT, PT, PT, UP3, 0x80, 0x0 ;  /* 0x000000000000781c */ /* 0x000fe40003f0f038 */
[----:B------:R-:W-:Y:S01]  /*11a70*/  HMMA.16816.F32 R32, R172, R170, R32 ;  /* 0x000000aaac20723c */ /* 0x000fe20000001820 */
[----:B------:R-:W1:Y:S01]  /*11a80*/  LDSM.16.M88.4 R168, [R209+0x6800] ;  /* 0x00680000d1a8783b */ /* 0x000e620000000200 */
[----:B------:R-:W-:Y:S05]  /*11a90*/  PLOP3.LUT P5, PT, PT, PT, UP3, 0x80, 0x0 ;  /* 0x000000000000781c */ /* 0x000fea0003faf038 */
[C---:B------:R-:W-:Y:S01]  /*11aa0*/  @P6 LEA R172, P6, R0.reuse, c[0x0][0x1c8], 0x1 ;  /* 0x0000720000ac6a11 */ /* 0x040fe200078c08ff */
[C---:B---3--:R-:W-:Y:S08]  /*11ab0*/  HMMA.16816.F32 R4, R184.reuse, R192, R4 ;  /* 0x000000c0b804723c */ /* 0x048ff00000001804 */
[C---:B------:R-:W-:Y:S01]  /*11ac0*/  HMMA.16816.F32 R8, R184.reuse, R194, R8 ;  /* 0x000000c2b808723c */ /* 0x040fe20000001808 */
[----:B------:R-:W2:Y:S03]  /*11ad0*/  LDL R194, [R1+0x2c] ;  /* 0x00002c0001c27983 */ /* 0x000ea60000100800 */
[----:B------:R-:W-:Y:S02]  /*11ae0*/  @P0 LEA.HI.X R198, R0, c[0x0][0x1cc], R2, 0x1, P6 ;  /* 0x0000730000c60a11 */ /* 0x000fe400030f0c02 */
[----:B------:R-:W-:Y:S01]  /*11af0*/  @P5 IADD3 R0, P5, R246, UR7, RZ ;  /* 0x00000007f6005c10 */ /* 0x000fe2000ffbe0ff */
[----:B------:R-:W-:Y:S01]  /*11b00*/  @UP3 UIADD3 UR7, UP0, UR13, UR7, URZ ;  /* 0x000000070d073290 */ /* 0x000fe2000ff1e03f */
[----:B------:R-:W-:Y:S02]  /*11b10*/  PLOP3.LUT P6, PT, PT, PT, UP3, 0x80, 0x0 ;  /* 0x000000000000781c */ /* 0x000fe40003fcf038 */
[----:B------:R-:W-:Y:S06]  /*11b20*/  PLOP3.LUT P0, PT, PT, PT, UP3, 0x80, 0x0 ;  /* 0x000000000000781c */ /* 0x000fec0003f0f038 */
[----:B------:R-:W-:Y:S02]  /*11b30*/  FMUL.FTZ R4, R4, c[0x0][0x320] ;  /* 0x0000c80004047a20 */ /* 0x000fe40000410000 */
[----:B------:R-:W-:Y:S02]  /*11b40*/  FMUL.FTZ R5, R5, c[0x0][0x320] ;  /* 0x0000c80005057a20 */ /* 0x000fe40000410000 */
[----:B------:R-:W3:Y:S01]  /*11b50*/  MUFU.TANH R183, R4 ;  /* 0x0000000400b77308 */ /* 0x000ee20000002400 */
[----:B------:R-:W-:Y:S01]  /*11b60*/  FMUL.FTZ R6, R6, c[0x0][0x320] ;  /* 0x0000c80006067a20 */ /* 0x000fe20000410000 */
[----:B------:R-:W-:Y:S01]  /*11b70*/  @P6 LEA R135, P6, R0, c[0x0][0x1c8], 0x1 ;  /* 0x0000720000876a11 */ /* 0x000fe200078c08ff */
[----:B------:R-:W-:Y:S01]  /*11b80*/  FMUL.FTZ R7, R7, c[0x0][0x320] ;  /* 0x0000c80007077a20 */ /* 0x000fe20000410000 */
[----:B------:R-:W-:Y:S01]  /*11b90*/  @P0 IADD3.X R2, R245, UR6, RZ, P5, !PT ;  /* 0x00000006f5020c10 */ /* 0x000fe2000affe4ff */
[----:B------:R-:W-:Y:S01]  /*11ba0*/  FMUL.FTZ R8, R8, c[0x0][0x320] ;  /* 0x0000c80008087a20 */ /* 0x000fe20000410000 */
[C---:B-1----:R-:W-:Y:S01]  /*11bb0*/  HMMA.16816.F32 R12, R184.reuse, R168, R12 ;  /* 0x000000a8b80c723c */ /* 0x042fe2000000180c */
[----:B------:R-:W-:Y:S01]  /*11bc0*/  PLOP3.LUT P0, PT, PT, PT, UP3, 0x80, 0x0 ;  /* 0x000000000000781c */ /* 0x000fe20003f0f038 */
[----:B------:R-:W-:Y:S01]  /*11bd0*/  @UP3 UIADD3.X UR6, UR12, UR6, URZ, UP0, !UPT ;  /* 0x000000060c063290 */ /* 0x000fe200087fe43f */
[----:B------:R-:W-:Y:S01]  /*11be0*/  FMUL.FTZ R9, R9, c[0x0][0x320] ;  /* 0x0000c80009097a20 */ /* 0x000fe20000410000 */
[----:B------:R-:W1:Y:S01]  /*11bf0*/  MUFU.TANH R180, R5 ;  /* 0x0000000500b47308 */ /* 0x000e620000002400 */
[----:B------:R-:W-:Y:S01]  /*11c00*/  FMUL.FTZ R10, R10, c[0x0][0x320] ;  /* 0x0000c8000a0a7a20 */ /* 0x000fe20000410000 */
[----:B------:R-:W-:Y:S01]  /*11c10*/  PLOP3.LUT P5, PT, PT, PT, UP3, 0x80, 0x0 ;  /* 0x000000000000781c */ /* 0x000fe20003faf038 */
[----:B------:R-:W-:Y:S01]  /*11c20*/  FMUL.FTZ R11, R11, c[0x0][0x320] ;  /* 0x0000c8000b0b7a20 */ /* 0x000fe20000410000 */
[C---:B------:R-:W-:Y:S06]  /*11c30*/  HMMA.16816.F32 R16, R184.reuse, R170, R16 ;  /* 0x000000aab810723c */ /* 0x040fec0000001810 */
[----:B------:R-:W4:Y:S01]  /*11c40*/  MUFU.TANH R190, R6 ;  /* 0x0000000600be7308 */ /* 0x000f220000002400 */
[----:B------:R-:W-:Y:S02]  /*11c50*/  @P0 LEA.HI.X R193, R0, c[0x0][0x1cc], R2, 0x1, P6 ;  /* 0x0000730000c10a11 */ /* 0x000fe400030f0c02 */
[----:B------:R-:W-:Y:S02]  /*11c60*/  PLOP3.LUT P0, PT, PT, PT, UP3, 0x80, 0x0 ;  /* 0x000000000000781c */ /* 0x000fe40003f0f038 */
[----:B------:R-:W-:Y:S02]  /*11c70*/  PLOP3.LUT P6, PT, PT, PT, UP3, 0x80, 0x0 ;  /* 0x000000000000781c */ /* 0x000fe40003fcf038 */
[----:B------:R-:W-:Y:S03]  /*11c80*/  @P5 IADD3 R0, P5, R202, UR7, RZ ;  /* 0x00000007ca005c10 */ /* 0x000fe6000ffbe0ff */
[----:B------:R1:W1:Y:S01]  /*11c90*/  MUFU.TANH R191, R7 ;  /* 0x0000000700bf7308 */ /* 0x0002620000002400 */
[----:B------:R-:W-:Y:S02]  /*11ca0*/  FMUL.FTZ R12, R12, c[0x0][0x320] ;  /* 0x0000c8000c0c7a20 */ /* 0x000fe40000410000 */
[----:B------:R-:W-:Y:S02]  /*11cb0*/  FMUL.FTZ R13, R13, c[0x0][0x320] ;  /* 0x0000c8000d0d7a20 */ /* 0x000fe40000410000 */
[----:B------:R-:W-:Y:S02]  /*11cc0*/  FMUL.FTZ R14, R14, c[0x0][0x320] ;  /* 0x0000c8000e0e7a20 */ /* 0x000fe40000410000 */
[----:B------:R-:W-:Y:S01]  /*11cd0*/  FMUL.FTZ R15, R15, c[0x0][0x320] ;  /* 0x0000c8000f0f7a20 */ /* 0x000fe20000410000 */
[----:B------:R-:W-:Y:S01]  /*11ce0*/  @P6 LEA R132, P6, R0, c[0x0][0x1c8], 0x1 ;  /* 0x0000720000846a11 */ /* 0x000fe200078c08ff */
[----:B------:R-:W-:Y:S01]  /*11cf0*/  FMUL.FTZ R17, R17, c[0x0][0x320] ;  /* 0x0000c80011117a20 */ /* 0x000fe20000410000 */
[----:B------:R-:W2:Y:S01]  /*11d00*/  MUFU.TANH R178, R8 ;  /* 0x0000000800b27308 */ /* 0x000ea20000002400 */
[----:B------:R-:W-:Y:S01]  /*11d10*/  @P0 IADD3.X R2, R201, UR6, RZ, P5, !PT ;  /* 0x00000006c9020c10 */ /* 0x000fe2000affe4ff */
[----:B------:R-:W-:Y:S01]  /*11d20*/  FMUL.FTZ R16, R16, c[0x0][0x320] ;  /* 0x0000c80010107a20 */ /* 0x000fe20000410000 */
[----:B------:R-:W-:Y:S01]  /*11d30*/  PLOP3.LUT P0, PT, PT, PT, UP3, 0x80, 0x0 ;  /* 0x000000000000781c */ /* 0x000fe20003f0f038 */
[----:B------:R-:W-:Y:S01]  /*11d40*/  FMUL.FTZ R18, R18, c[0x0][0x320] ;  /* 0x0000c80012127a20 */ /* 0x000fe20000410000 */
[----:B------:R-:W-:Y:S01]  /*11d50*/  PLOP3.LUT P5, PT, PT, PT, UP3, 0x80, 0x0 ;  /* 0x000000000000781c */ /* 0x000fe20003faf038 */
[----:B------:R-:W-:Y:S04]  /*11d60*/  FMUL.FTZ R19, R19, c[0x0][0x320] ;  /* 0x0000c80013137a20 */ /* 0x000fe80000410000 */
[----:B------:R-:W2:Y:S01]  /*11d70*/  MUFU.TANH R168, R17 ;  /* 0x0000001100a87308 */ /* 0x000ea20000002400 */
[----:B-1----:R-:W1:Y:S05]  /*11d80*/  LDSM.16.M88.4 R4, [R209+0x7000] ;  /* 0x00700000d104783b */ /* 0x002e6a0000000200 */
[----:B------:R-:W-:Y:S02]  /*11d90*/  @P0 LEA.HI.X R192, R0, c[0x0][0x1cc], R2, 0x1, P6 ;  /* 0x0000730000c00a11 */ /* 0x000fe400030f0c02 */
[----:B------:R-:W-:Y:S02]  /*11da0*/  @P5 IADD3 R0, P5, R252, UR7, RZ ;  /* 0x00000007fc005c10 */ /* 0x000fe4000ffbe0ff */
[----:B------:R-:W1:Y:S01]  /*11db0*/  MUFU.TANH R175, R9 ;  /* 0x0000000900af7308 */ /* 0x000e620000002400 */
[----:B------:R-:W-:Y:S02]  /*11dc0*/  PLOP3.LUT P6, PT, PT, PT, UP3, 0x80, 0x0 ;  /* 0x000000000000781c */ /* 0x000fe40003fcf038 */
[----:B------:R-:W-:Y:S07]  /*11dd0*/  PLOP3.LUT P0, PT, PT, PT, UP3, 0x80, 0x0 ;  /* 0x000000000000781c */ /* 0x000fee0003f0f038 */
[----:B------:R-:W1:Y:S04]  /*11de0*/  MUFU.TANH R188, R10 ;  /* 0x0000000a00bc7308 */ /* 0x000e680000002400 */
[C---:B------:R-:W-:Y:S02]  /*11df0*/  @P6 LEA R2, P6, R0.reuse, c[0x0][0x1c8], 0x1 ;  /* 0x0000720000026a11 */ /* 0x040fe400078c08ff */
[----:B------:R-:W-:Y:S02]  /*11e00*/  @P0 IADD3.X R3, R251, UR6, RZ, P5, !PT ;  /* 0x00000006fb030c10 */ /* 0x000fe4000affe4ff */
[----:B------:R-:W-:Y:S02]  /*11e10*/  PLOP3.LUT P0, PT, PT, PT, UP3, 0x80, 0x0 ;  /* 0x000000000000781c */ /* 0x000fe40003f0f038 */
[----:B------:R3:W2:Y:S01]  /*11e20*/  MUFU.TANH R189, R11 ;  /* 0x0000000b00bd7308 */ /* 0x0006a20000002400 */
[----:B------:R-:W-:Y:S09]  /*11e30*/  PLOP3.LUT P5, PT, PT, PT, UP3, 0x80, 0x0 ;  /* 0x000000000000781c */ /* 0x000ff20003faf038 */
[----:B------:R4:W2:Y:S01]  /*11e40*/  MUFU.TANH R169, R16 ;  /* 0x0000001000a97308 */ /* 0x0008a20000002400 */
[----:B------:R-:W-:Y:S02]  /*11e50*/  @P0 LEA.HI.X R3, R0, c[0x0][0x1cc], R3, 0x1, P6 ;  /* 0x0000730000030a11 */ /* 0x000fe400030f0c03 */
[----:B------:R-:W-:Y:S01]  /*11e60*/  PLOP3.LUT P6, PT, PT, PT, UP3, 0x80, 0x0 ;  /* 0x000000000000781c */ /* 0x000fe20003fcf038 */
[C---:B-1----:R-:W-:Y:S01]  /*11e70*/  HMMA.16816.F32 R20, R184.reuse, R4, R20 ;  /* 0x00000004b814723c */ /* 0x042fe20000001814 */
[----:B------:R-:W-:Y:S02]  /*11e80*/  PLOP3.LUT P0, PT, PT, PT, UP3, 0x80, 0x0 ;  /* 0x000000000000781c */ /* 0x000fe40003f0f038 */
[----:B------:R-:W-:Y:S03]  /*11e90*/  @P5 IADD3 R0, P5, R248, UR7, RZ ;  /* 0x00000007f8005c10 */ /* 0x000fe6000ffbe0ff */
[----:B------:R-:W1:Y:S02]  /*11ea0*/  MUFU.TANH R173, R12 ;  /* 0x0000000c00ad7308 */ /* 0x000e640000002400 */
[C---:B------:R-:W-:Y:S01]  /*11eb0*/  HMMA.16816.F32 R24, R184.reuse, R6, R24 ;  /* 0x00000006b818723c */ /* 0x040fe20000001818 */
[----:B---3--:R-:W3:Y:S01]  /*11ec0*/  LDSM.16.M88.4 R8, [R209+0x7800] ;  /* 0x00780000d108783b */ /* 0x008ee20000000200 */
[----:B------:R-:W-:Y:S06]  /*11ed0*/  DEPBAR.LE SB0, 0x0 ;  /* 0x000080000000791a */ /* 0x000fec0000000000 */
[----:B------:R-:W1:Y:S01]  /*11ee0*/  MUFU.TANH R170, R13 ;  /* 0x0000000d00aa7308 */ /* 0x000e620000002400 */
[----:B------:R-:W-:Y:S01]  /*11ef0*/  @P0 IADD3.X R4, R247, UR6, RZ, P5, !PT ;  /* 0x00000006f7040c10 */ /* 0x000fe2000affe4ff */
[----:B------:R-:W-:Y:S01]  /*11f00*/  BAR.SYNC.DEFER_BLOCKING 0x0 ;  /* 0x0000000000007b1d */ /* 0x000fe20000010000 */
[----:B------:R-:W-:Y:S02]  /*11f10*/  PLOP3.LUT P0, PT, PT, PT, UP3, 0x80, 0x0 ;  /* 0x000000000000781c */ /* 0x000fe40003f0f038 */
[----:B----4-:R-:W-:Y:S02]  /*11f20*/  @P6 LEA R16, P6, R0, c[0x0][0x1c8], 0x1 ;  /* 0x0000720000106a11 */ /* 0x010fe400078c08ff */
[----:B------:R-:W-:Y:S01]  /*11f30*/  PLOP3.LUT P5, PT, PT, PT, UP3, 0x80, 0x0 ;  /* 0x000000000000781c */ /* 0x000fe20003faf038 */
[----:B------:R-:W-:Y:S02]  /*11f40*/  FMUL.FTZ R22, R22, c[0x0][0x320] ;  /* 0x0000c80016167a20 */ /* 0x000fe40000410000 */
[----:B------:R-:W4:Y:S01]  /*11f50*/  MUFU.TANH R179, R14 ;  /* 0x0000000e00b37308 */ /* 0x000f220000002400 */
[----:B------:R-:W-:Y:S02]  /*11f60*/  FMUL.FTZ R23, R23, c[0x0][0x320] ;  /* 0x0000c80017177a20 */ /* 0x000fe40000410000 */
[----:B------:R-:W-:Y:S03]  /*11f70*/  FMUL.FTZ R20, R20, c[0x0][0x320] ;  /* 0x0000c80014147a20 */ /* 0x000fe60000410000 */
[----:B------:R-:W-:Y:S02]  /*11f80*/  FMUL.FTZ R17, R25, c[0x0][0x320] ;  /* 0x0000c80019117a20 */ /* 0x000fe40000410000 */
[----:B------:R-:W4:Y:S01]  /*11f90*/  LDL R25, [R1+0x28] ;  /* 0x0000280001197983 */ /* 0x000f220000100800 */
[----:B------:R-:W-:Y:S01]  /*11fa0*/  @P0 LEA.HI.X R4, R0, c[0x0][0x1cc], R4, 0x1, P6 ;  /* 0x0000730000040a11 */ /* 0x000fe200030f0c04 */
[----:B------:R-:W1:Y:S01]  /*11fb0*/  MUFU.TANH R181, R15 ;  /* 0x0000000f00b57308 */ /* 0x000e620000002400 */
[----:B------:R-:W-:Y:S02]  /*11fc0*/  @P5 IADD3 R0, P5, R246, UR7, RZ ;  /* 0x00000007f6005c10 */ /* 0x000fe4000ffbe0ff */
[----:B------:R-:W-:Y:S02]  /*11fd0*/  PLOP3.LUT P6, PT, PT, PT, UP3, 0x80, 0x0 ;  /* 0x000000000000781c */ /* 0x000fe40003fcf038 */
[----:B------:R-:W-:Y:S05]  /*11fe0*/  PLOP3.LUT P0, PT, PT, PT, UP3, 0x80, 0x0 ;  /* 0x000000000000781c */ /* 0x000fea0003f0f038 */
[----:B------:R1:W1:Y:S01]  /*11ff0*/  MUFU.TANH R176, R18 ;  /* 0x0000001200b07308 */ /* 0x0002620000002400 */
[C---:B---3--:R-:W-:Y:S05]  /*12000*/  HMMA.16816.F32 R28, R184.reuse, R8, R28 ;  /* 0x00000008b81c723c */ /* 0x048fea000000181c */
[----:B------:R-:W-:Y:S04]  /*12010*/  @P6 LEA R6, P6, R0, c[0x0][0x1c8], 0x1 ;  /* 0x0000720000066a11 */ /* 0x000fe800078c08ff */
[----:B------:R3:W2:Y:S03]  /*12020*/  MUFU.TANH R177, R19 ;  /* 0x0000001300b17308 */ /* 0x0006a60000002400 */
[----:B------:R-:W-:Y:S01]  /*12030*/  @P0 IADD3.X R7, R245, UR6, RZ, P5, !PT ;  /* 0x00000006f5070c10 */ /* 0x000fe2000affe4ff */
[----:B------:R-:W-:Y:S01]  /*12040*/  HMMA.16816.F32 R32, R184, R10, R32 ;  /* 0x0000000ab820723c */ /* 0x000fe20000001820 */
[----:B------:R-:W-:Y:S01]  /*12050*/  PLOP3.LUT P0, PT, PT, PT, UP3, 0x80, 0x0 ;  /* 0x000000000000781c */ /* 0x000fe20003f0f038 */
[----:B------:R-:W-:Y:S01]  /*12060*/  USHF.L.U32 UR6, UR14, 0x6, URZ ;  /* 0x000000060e067899 */ /* 0x000fe2000800063f */
[----:B------:R-:W-:Y:S03]  /*12070*/  PLOP3.LUT P5, PT, PT, PT, UP2, 0x80, 0x0 ;  /* 0x000000000000781c */ /* 0x000fe60003faf028 */
[----:B------:R3:W2:Y:S01]  /*12080*/  MUFU.TANH R171, R22 ;  /* 0x0000001600ab7308 */ /* 0x0006a20000002400 */
[----:B-1----:R-:W-:Y:S07]  /*12090*/  FMUL.FTZ R18, R24, c[0x0][0x320] ;  /* 0x0000c80018127a20 */ /* 0x002fee0000410000 */
[----:B------:R-:W-:Y:S01]  /*120a0*/  @P0 LEA.HI.X R7, R0, c[0x0][0x1cc], R7, 0x1, P6 ;  /* 0x0000730000070a11 */ /* 0x000fe200030f0c07 */
[----:B------:R-:W-:Y:S01]  /*120b0*/  FMUL.FTZ R24, R26, c[0x0][0x320] ;  /* 0x0000c8001a187a20 */ /* 0x000fe20000410000 */
[----:B------:R-:W-:Y:S01]  /*120c0*/  PLOP3.LUT P6, PT, PT, PT, UP3, 0x80, 0x0 ;  /* 0x000000000000781c */ /* 0x000fe20003fcf038 */
[----:B------:R-:W-:Y:S01]  /*120d0*/  FMUL.FTZ R15, R28, c[0x0][0x320] ;  /* 0x0000c8001c0f7a20 */ /* 0x000fe20000410000 */
[----:B------:R1:W1:Y:S01]  /*120e0*/  MUFU.TANH R174, R23 ;  /* 0x0000001700ae7308 */ /* 0x0002620000002400 */
[----:B------:R-:W-:Y:S01]  /*120f0*/  PLOP3.LUT P0, PT, PT, PT, UP2, 0x80, 0x0 ;  /* 0x000000000000781c */ /* 0x000fe20003f0f028 */
[----:B------:R-:W-:Y:S02]  /*12100*/  FMUL.FTZ R14, R29, c[0x0][0x320] ;  /* 0x0000c8001d0e7a20 */ /* 0x000fe40000410000 */
[----:B---3--:R-:W-:Y:S02]  /*12110*/  FMUL.FTZ R19, R21, c[0x0][0x320] ;  /* 0x0000c80015137a20 */ /* 0x008fe40000410000 */
[----:B------:R-:W-:Y:S02]  /*12120*/  FMUL.FTZ R21, R31, c[0x0][0x320] ;  /* 0x0000c8001f157a20 */ /* 0x000fe40000410000 */
[----:B------:R-:W-:Y:S02]  /*12130*/  FMUL.FTZ R13, R32, c[0x0][0x320] ;  /* 0x0000c800200d7a20 */ /* 0x000fe40000410000 */
[----:B------:R-:W3:Y:S01]  /*12140*/  MUFU.TANH R20, R20 ;  /* 0x0000001400147308 */ /* 0x000ee20000002400 */
[----:B------:R-:W-:Y:S02]  /*12150*/  @P6 IMAD.MOV.U32 R8, RZ, RZ, R196 ;  /* 0x000000ffff086224 */ /* 0x000fe400078e00c4 */
[----:B------:R-:W-:Y:S01]  /*12160*/  @P6 IMAD.MOV.U32 R9, RZ, RZ, R199 ;  /* 0x000000ffff096224 */ /* 0x000fe200078e00c7 */
[----:B------:R-:W-:Y:S01]  /*12170*/  PLOP3.LUT P6, PT, PT, PT, UP3, 0x80, 0x0 ;  /* 0x000000000000781c */ /* 0x000fe20003fcf038 */
[----:B------:R-:W-:Y:S02]  /*12180*/  FMUL.FTZ R22, R30, c[0x0][0x320] ;  /* 0x0000c8001e167a20 */ /* 0x000fe40000410000 */
[----:B------:R-:W-:Y:S02]  /*12190*/  FMUL.FTZ R12, R33, c[0x0][0x320] ;  /* 0x0000c800210c7a20 */ /* 0x000fe40000410000 */
[----:B------:R-:W-:Y:S01]  /*121a0*/  FMUL.FTZ R35, R35, c[0x0][0x320] ;  /* 0x0000c80023237a20 */ /* 0x000fe20000410000 */
[----:B------:R-:W2:Y:S01]  /*121b0*/  MUFU.TANH R19, R19 ;  /* 0x0000001300137308 */ /* 0x000ea20000002400 */
[----:B-1----:R-:W-:Y:S09]  /*121c0*/  FMUL.FTZ R23, R27, c[0x0][0x320] ;  /* 0x0000c8001b177a20 */ /* 0x002ff20000410000 */
        /* <DEDUP_REMOVED lines=9> */
[----:B--2---:R-:W-:Y:S01]  /*12260*/  @P5 IMAD.HI.U32 R0, R194, c[0x0][0x2c8], RZ ;  /* 0x0000b200c2005a27 */ /* 0x004fe200078e00ff */
[----:B------:R-:W-:Y:S03]  /*12270*/  PLOP3.LUT P5, PT, PT, PT, UP3, 0x80, 0x0 ;  /* 0x000000000000781c */ /* 0x000fe60003faf038 */
[----:B------:R-:W-:Y:S01]  /*12280*/  IMAD.MOV.U32 R5, RZ, RZ, R194 ;  /* 0x000000ffff057224 */ /* 0x000fe200078e00c2 */
[----:B------:R-:W-:Y:S01]  /*12290*/  @P0 SHF.R.U32.HI R5, RZ, c[0x0][0x2cc], R0 ;  /* 0x0000b300ff050a19 */ /* 0x000fe20000011600 */
[----:B------:R-:W-:Y:S01]  /*122a0*/  IMAD.U32 R0, RZ, RZ, UR16 ;  /* 0x00000010ff007e24 */ /* 0x000fe2000f8e00ff */
[----:B------:R-:W-:Y:S02]  /*122b0*/  PLOP3.LUT P0, PT, PT, PT, UP3, 0x80, 0x0 ;  /* 0x000000000000781c */ /* 0x000fe40003f0f038 */
[----:B------:R-:W2:Y:S05]  /*122c0*/  MUFU.TANH R12, R12 ;  /* 0x0000000c000c7308 */ /* 0x000eaa0000002400 */
[----:B------:R-:W-:Y:S01]  /*122d0*/  @!PT LDS RZ, [RZ] ;  /* 0x00000000fffff984 */ /* 0x000fe20000000800 */
[----:B------:R-:W-:Y:S01]  /*122e0*/  @!PT LDS RZ, [RZ] ;  /* 0x00000000fffff984 */ /* 0x000fe20000000800 */
[----:B------:R-:W-:Y:S01]  /*122f0*/  @!PT LDS RZ, [RZ] ;  /* 0x00000000fffff984 */ /* 0x000fe20000000800 */
[----:B------:R1:W-:Y:S01]  /*12300*/  @P5 LDGSTS.E.BYPASS.LTC128B.128 [R231+0x8100], [R8.64], !P4 ;  /* 0x0810000008e75fae */ /* 0x0003e2000e101d52 */
[----:B------:R-:W-:Y:S05]  /*12310*/  PLOP3.LUT P5, PT, PT, PT, UP3, 0x80, 0x0 ;  /* 0x000000000000781c */ /* 0x000fea0003faf038 */
[----:B-1----:R-:W-:Y:S02]  /*12320*/  @P0 IMAD.MOV.U32 R8, RZ, RZ, R182 ;  /* 0x000000ffff080224 */ /* 0x002fe400078e00b6 */
[----:B------:R-:W-:Y:S01]  /*12330*/  @P0 IMAD.MOV.U32 R9, RZ, RZ, R197 ;  /* 0x000000ffff090224 */ /* 0x000fe200078e00c5 */
[----:B------:R-:W-:Y:S04]  /*12340*/  PLOP3.LUT P0, PT, PT, PT, UP3, 0x80, 0x0 ;  /* 0x000000000000781c */ /* 0x000fe80003f0f038 */
[----:B------:R1:W-:Y:S01]  /*12350*/  @P6 LDGSTS.E.BYPASS.LTC128B.128 [R231+0xa100], [R8.64], !P3 ;  /* 0x0a10000008e76fae */ /* 0x0003e2000d901d52 */
[----:B------:R-:W-:Y:S01]  /*12360*/  PLOP3.LUT P6, PT, PT, PT, UP3, 0x80, 0x0 ;  /* 0x000000000000781c */ /* 0x000fe20003fcf038 */
[----:B-1----:R-:W-:Y:S02]  /*12370*/  @P5 IMAD.MOV.U32 R8, RZ, RZ, R172 ;  /* 0x000000ffff085224 */ /* 0x002fe400078e00ac */
[----:B------:R-:W-:Y:S01]  /*12380*/  @P5 IMAD.MOV.U32 R9, RZ, RZ, R198 ;  /* 0x000000ffff095224 */ /* 0x000fe200078e00c6 */
[----:B------:R-:W-:Y:S04]  /*12390*/  PLOP3.LUT P5, PT, PT, PT, UP3, 0x80, 0x0 ;  /* 0x000000000000781c */ /* 0x000fe80003faf038 */
[----:B------:R1:W-:Y:S01]  /*123a0*/  @P0 LDGSTS.E.BYPASS.LTC128B.128 [R231+0xc100], [R8.64], !P2 ;  /* 0x0c10000008e70fae */ /* 0x0003e2000d101d52 */
[----:B------:R-:W-:Y:S04]  /*123b0*/  PLOP3.LUT P0, PT, PT, PT, UP3, 0x80, 0x0 ;  /* 0x000000000000781c */ /* 0x000fe80003f0f038 */
[----:B-1----:R-:W-:Y:S02]  /*123c0*/  @P6 IMAD.MOV.U32 R8, RZ, RZ, R135 ;  /* 0x000000ffff086224 */ /* 0x002fe400078e0087 */
[----:B------:R-:W-:Y:S01]  /*123d0*/  @P6 IMAD.MOV.U32 R9, RZ, RZ, R193 ;  /* 0x000000ffff096224 */ /* 0x000fe200078e00c1 */
[----:B------:R-:W-:Y:S01]  /*123e0*/  PLOP3.LUT P6, PT, PT, PT, UP3, 0x80, 0x0 ;  /* 0x000000000000781c */ /* 0x000fe20003fcf038 */
[----:B------:R1:W1:Y:S03]  /*123f0*/  MUFU.TANH R135, R35 ;  /* 0x0000002300877308 */ /* 0x0002660000002400 */
[----:B------:R1:W-:Y:S01]  /*12400*/  @P5 LDGSTS.E.BYPASS.LTC128B.128 [R231+0xe100], [R8.64], !P1 ;  /* 0x0e10000008e75fae */ /* 0x0003e2000c901d52 */
[----:B------:R-:W-:Y:S02]  /*12410*/  PLOP3.LUT P5, PT, PT, PT, UP3, 0x80, 0x0 ;  /* 0x000000000000781c */ /* 0x000fe40003faf038 */
[----:B------:R-:W-:Y:S01]  /*12420*/  PLOP3.LUT P5, PT, PT, PT, UP3, 0x80, 0x0 ;  /* 0x000000000000781c */ /* 0x000fe20003faf038 */
[----:B-1----:R-:W-:Y:S02]  /*12430*/  @P0 IMAD.MOV.U32 R8, RZ, RZ, R132 ;  /* 0x000000ffff080224 */ /* 0x002fe400078e0084 */
[----:B------:R-:W-:Y:S01]  /*12440*/  @P0 IMAD.MOV.U32 R9, RZ, RZ, R192 ;  /* 0x000000ffff090224 */ /* 0x000fe200078e00c0 */
[----:B------:R-:W-:Y:S04]  /*12450*/  PLOP3.LUT P0, PT, PT, PT, UP3, 0x80, 0x0 ;  /* 0x000000000000781c */ /* 0x000fe80003f0f038 */
[----:B------:R1:W-:Y:S01]  /*12460*/  @P6 LDGSTS.E.BYPASS.LTC128B.128 [R231+0x9100], [R8.64], !P4 ;  /* 0x0910000008e76fae */ /* 0x0003e2000e101d52 */
[----:B------:R-:W-:Y:S08]  /*12470*/  PLOP3.LUT P6, PT, PT, PT, UP3, 0x80, 0x0 ;  /* 0x000000000000781c */ /* 0x000ff00003fcf038 */
[----:B------:R4:W-:Y:S01]  /*12480*/  @P0 LDGSTS.E.BYPASS.LTC128B.128 [R231+0xb100], [R2.64], !P3 ;  /* 0x0b10000002e70fae */ /* 0x0009e2000d901d52 */
[----:B------:R-:W-:Y:S02]  /*12490*/  PLOP3.LUT P0, PT, PT, PT, UP3, 0x80, 0x0 ;  /* 0x000000000000781c */ /* 0x000fe40003f0f038 */
[----:B------:R-:W-:Y:S02]  /*124a0*/  PLOP3.LUT P0, PT, PT, PT, UP1, 0x40, 0x0 ;  /* 0x000000000000781c */ /* 0x000fe40003f0e818 */
[----:B-1----:R-:W-:Y:S02]  /*124b0*/  @P6 IMAD.MOV.U32 R8, RZ, RZ, R16 ;  /* 0x000000ffff086224 */ /* 0x002fe400078e0010 */
[----:B------:R-:W-:Y:S01]  /*124c0*/  @P6 IMAD.MOV.U32 R9, RZ, RZ, R4 ;  /* 0x000000ffff096224 */ /* 0x000fe200078e0004 */
[----:B------:R-:W-:Y:S01]  /*124d0*/  PLOP3.LUT P6, PT, PT, PT, UP3, 0x80, 0x0 ;  /* 0x000000000000781c */ /* 0x000fe20003fcf038 */
[----:B------:R-:W-:Y:S02]  /*124e0*/  FMUL.FTZ R16, R34, c[0x0][0x320] ;  /* 0x0000c80022107a20 */ /* 0x000fe40000410000 */
[----:B------:R-:W-:Y:S01]  /*124f0*/  IMAD.U32 R4, RZ, RZ, UR6 ;  /* 0x00000006ff047e24 */ /* 0x000fe2000f8e00ff */
[----:B------:R1:W-:Y:S03]  /*12500*/  @P5 LDGSTS.E.BYPASS.LTC128B.128 [R231+0xd100], [R8.64], !P2 ;  /* 0x0d10000008e75fae */ /* 0x0003e6000d101d52 */
[----:B------:R-:W1:Y:S01]  /*12510*/  MUFU.TANH R16, R16 ;  /* 0x0000001000107308 */ /* 0x000e620000002400 */
[----:B----4-:R-:W-:Y:S02]  /*12520*/  IADD3 R2, -R25, 0x1, -R4 ;  /* 0x0000000119027810 */ /* 0x010fe40007ffe904 */
[----:B------:R-:W4:Y:S02]  /*12530*/  SHFL.IDX PT, R3, R5, RZ, 0x1c1f ;  /* 0x001c1fff05037589 */ /* 0x000f2400000e0000 */
[----:B------:R-:W-:Y:S04]  /*12540*/  IADD3 R0, -R0, UR9, R2 ;  /* 0x0000000900007c10 */ /* 0x000fe8000fffe102 */
[----:B------:R1:W-:Y:S06]  /*12550*/  @P6 LDGSTS.E.BYPASS.LTC128B.128 [R231+0xf100], [R6.64], !P1 ;  /* 0x0f10000006e76fae */ /* 0x0003ec000c901d52 */
[----:B------:R-:W0:Y:S01]  /*12560*/  LDGDEPBAR ;  /* 0x00000000000079af */ /* 0x000e220000000000 */
[C---:B-1----:R-:W-:Y:S02]  /*12570*/  IADD3 R7, R0.reuse, c[0x0][0x328], RZ ;  /* 0x0000ca0000077a10 */ /* 0x042fe40007ffe0ff */
[----:B------:R-:W-:Y:S03]  /*12580*/  IADD3 R6, R0, UR15, RZ ;  /* 0x0000000f00067c10 */ /* 0x000fe6000fffe0ff */
[--C-:B----4-:R-:W-:Y:S02]  /*12590*/  IMAD.IADD R2, R7, 0x1, R3.reuse ;  /* 0x0000000107027824 */ /* 0x110fe400078e0203 */
[----:B------:R-:W-:Y:S01]  /*125a0*/  IMAD.IADD R0, R6, 0x1, R3 ;  /* 0x0000000106007824 */ /* 0x000fe200078e0203 */
[----:B------:R-:W-:-:S05]  /*125b0*/  @P0 BRA `(.L_x_978) ;  /* 0x0000019000000947 */ /* 0x000fca0003800000 */
[----:B--23--:R-:W-:Y:S01]  /*125c0*/  IMAD.U32 R8, RZ, RZ, UR16 ;  /* 0x00000010ff087e24 */ /* 0x00cfe2000f8e00ff */
        /* <DEDUP_REMOVED lines=13> */
.L_x_980:
[----:B------:R-:W-:Y:S04]  /*126a0*/  MOV R8, c[0x0][0x32c] ;  /* 0x0000cb0000087a02 */ /* 0x000fe80000000f00 */
[----:B------:R-:W-:Y:S11]  /*126b0*/  ISETP.NE.AND P0, PT, R8, 0x1, PT ;  /* 0x000000010800780c */ /* 0x000ff60003f05270 */
[----:B------:R-:W-:Y:S02]  /*126c0*/  @!UPT UIADD3 URZ, URZ, URZ, URZ ;  /* 0x0000003f3f3ff290 */ /* 0x000fe4000fffe03f */
[----:B------:R-:W-:Y:S05]  /*126d0*/  @P0 IMAD.HI.U32 R8, R3, c[0x0][0x330], RZ ;  /* 0x0000cc0003080a27 */ /* 0x000fea00078e00ff */
[----:B------:R-:W-:Y:S02]  /*126e0*/  @P0 SHF.R.U32.HI R3, RZ, c[0x0][0x334], R8 ;  /* 0x0000cd00ff030a19 */ /* 0x000fe40000011608 */
.L_x_981:
[----:B------:R-:W-:Y:S05]  /*126f0*/  BSYNC B0 ;  /* 0x0000000000007941 */ /* 0x000fea0003800000 */
.L_x_979:
[----:B------:R-:W-:Y:S04]  /*12700*/  IMAD R3, R3, c[0x0][0x32c], -R4 ;  /* 0x0000cb0003037a24 */ /* 0x000fe800078e0a04 */
[----:B------:R-:W-:Y:S05]  /*12710*/  IMAD.IADD R3, R3, 0x1, -R25 ;  /* 0x0000000103037824 */ /* 0x000fea00078e0a19 */
[----:B------:R-:W-:Y:S02]  /*12720*/  IADD3 R8, R3, c[0x0][0x32c], RZ ;  /* 0x0000cb0003087a10 */ /* 0x000fe40007ffe0ff */
[----:B------:R-:W-:Y:S02]  /*12730*/  IMNMX R0, R0, R3, !PT ;  /* 0x0000000300007217 */ /* 0x000fe40007800200 */
[----:B------:R-:W-:Y:S02]  /*12740*/  IMNMX R2, R2, R8, PT ;  /* 0x0000000802027217 */ /* 0x000fe40003800200 */
.L_x_978:
[----:B--23--:R-:W-:Y:S01]  /*12750*/  UISETP.GT.AND UP0, UPT, UR14, -0x1, UPT ;  /* 0xffffffff0e00788c */ /* 0x00cfe2000bf04270 */
        /* <DEDUP_REMOVED lines=83> */
.L_x_984:
[----:B------:R-:W-:Y:S04]  /*12c90*/  MOV R5, c[0x0][0x32c] ;  /* 0x0000cb0000057a02 */ /* 0x000fe80000000f00 */
[----:B------:R-:W-:Y:S11]  /*12ca0*/  ISETP.NE.AND P0, PT, R5, 0x1, PT ;  /* 0x000000010500780c */ /* 0x000ff60003f05270 */
[----:B------:R-:W-:Y:S02]  /*12cb0*/  @!UPT UIADD3 URZ, URZ, URZ, URZ ;  /* 0x0000003f3f3ff290 */ /* 0x000fe4000fffe03f */
[----:B------:R-:W-:Y:S05]  /*12cc0*/  @P0 IMAD.HI.U32 R5, R3, c[0x0][0x330], RZ ;  /* 0x0000cc0003050a27 */ /* 0x000fea00078e00ff */
[----:B------:R-:W-:Y:S02]  /*12cd0*/  @P0 SHF.R.U32.HI R3, RZ, c[0x0][0x334], R5 ;  /* 0x0000cd00ff030a19 */ /* 0x000fe40000011605 */
.L_x_985:
[----:B------:R-:W-:Y:S05]  /*12ce0*/  BSYNC B0 ;  /* 0x0000000000007941 */ /* 0x000fea0003800000 */
.L_x_983:
[----:B------:R-:W-:Y:S04]  /*12cf0*/  IMAD R4, R3, c[0x0][0x32c], -R4 ;  /* 0x0000cb0003047a24 */ /* 0x000fe800078e0a04 */
[----:B------:R-:W-:Y:S05]  /*12d00*/  IMAD.IADD R4, R4, 0x1, -R25 ;  /* 0x0000000104047824 */ /* 0x000fea00078e0a19 */
[----:B------:R-:W-:Y:S02]  /*12d10*/  IADD3 R3, R4, c[0x0][0x32c], RZ ;  /* 0x0000cb0004037a10 */ /* 0x000fe40007ffe0ff */
[----:B------:R-:W-:Y:S02]  /*12d20*/  IMNMX R0, R0, R4, !PT ;  /* 0x0000000400007217 */ /* 0x000fe40007800200 */
[----:B------:R-:W-:Y:S02]  /*12d30*/  IMNMX R2, R2, R3, PT ;  /* 0x0000000302027217 */ /* 0x000fe40003800200 */
.L_x_982:
        /* <DEDUP_REMOVED lines=10> */
[----:B------:R-:W-:Y:S02]  /*12de0*/  ISETP.LT.OR P0, PT, R2, 0x1, P0 ;  /* 0x000000010200780c */ /* 0x000fe40000701670 */
[----:B------:R-:W-:Y:S02]  /*12df0*/  PLOP3.LUT P5, PT, PT, PT, UP0, 0x80, 0x0 ;  /* 0x000000000000781c */ /* 0x000fe40003faf008 */
[----:B------:R-:W-:Y:S02]  /*12e00*/  FMNMX.FTZ R3, R175, R3, !PT ;  /* 0x00000003af037209 */ /* 0x000fe40007810000 */
[----:B------:R-:W-:Y:S02]  /*12e10*/  FSEL R4, R190, -INF , !P0 ;  /* 0xff800000be047808 */ /* 0x000fe40004000000 */
[----:B------:R-:W-:Y:S02]  /*12e20*/  ISETP.GT.AND P5, PT, R0, 0x8, P5 ;  /* 0x000000080000780c */ /* 0x000fe40002fa4270 */
        /* <DEDUP_REMOVED lines=16> */
[----:B------:R-:W-:Y:S02]  /*12f30*/  ISETP.GT.AND P5, PT, R0, 0x11, P5 ;  /* 0x000000110000780c */ /* 0x000fe40002fa4270 */
[----:B------:R-:W-:Y:S02]  /*12f40*/  PLOP3.LUT P0, PT, PT, PT, UP0, 0x80, 0x0 ;  /* 0x000000000000781c */ /* 0x000fe40003f0f008 */
[----:B------:R-:W-:Y:S02]  /*12f50*/  FMNMX.FTZ R12, R5, R12, !PT ;  /* 0x0000000c050c7209 */ /* 0x000fe40007810000 */
[----:B------:R-:W-:Y:S02]  /*12f60*/  ISETP.LT.OR P6, PT, R2, 0x11, P6 ;  /* 0x000000110200780c */ /* 0x000fe400037c1670 */
[----:B------:R-:W-:Y:S02]  /*12f70*/  FMNMX.FTZ R3, R186, R3, !PT ;  /* 0x00000003ba037209 */ /* 0x000fe40007810000 */
[----:B------:R-:W-:Y:S02]  /*12f80*/  ISETP.GT.AND P0, PT, R0, 0x18, P0 ;  /* 0x000000180000780c */ /* 0x000fe40000704270 */
[----:B------:R-:W-:Y:S02]  /*12f90*/  FMNMX.FTZ R12, R7, R12, !PT ;  /* 0x0000000c070c7209 */ /* 0x000fe40007810000 */
[----:B------:R-:W-:Y:S02]  /*12fa0*/  FSEL R179, R179, -INF , !P6 ;  /* 0xff800000b3b37808 */ /* 0x000fe40007000000 */
        /* <DEDUP_REMOVED lines=18> */
[----:B------:R-:W-:Y:S02]  /*130d0*/  ISETP.LT.OR P5, PT, R2, 0x21, P5 ;  /* 0x000000210200780c */ /* 0x000fe40002fa1670 */
[----:B------:R-:W-:Y:S02]  /*130e0*/  FMNMX.FTZ R12, R176, R12, !PT ;  /* 0x0000000cb00c7209 */ /* 0x000fe40007810000 */
        /* <DEDUP_REMOVED lines=14> */
[----:B------:R-:W-:Y:S01]  /*131d0*/  ISETP.LT.OR P5, PT, R2, 0x2a, P5 ;  /* 0x0000002a0200780c */ /* 0x000fe20002fa1670 */
[----:B------:R-:W-:Y:S01]  /*131e0*/  SHFL.BFLY PT, R13, R3, 0x2, 0x1f ;  /* 0x0c401f00030d7f89 */ /* 0x000fe200000e0000 */
[----:B------:R-:W-:Y:S02]  /*131f0*/  FSEL R183, R24, -INF , !P6 ;  /* 0xff80000018b77808 */ /* 0x000fe40007000000 */
[----:B------:R-:W-:Y:S02]  /*13200*/  PLOP3.LUT P6, PT, PT, PT, UP0, 0x80, 0x0 ;  /* 0x000000000000781c */ /* 0x000fe40003fcf008 */
[----:B------:R-:W-:Y:S02]  /*13210*/  FMNMX.FTZ R12, R174, R12, !PT ;  /* 0x0000000cae0c7209 */ /* 0x000fe40007810000 */
[----:B------:R-:W-:Y:S02]  /*13220*/  FSEL R185, R23, -INF , !P5 ;  /* 0xff80000017b97808 */ /* 0x000fe40006800000 */
[----:B------:R-:W-:Y:S02]  /*13230*/  ISETP.LT.OR P0, PT, R2, 0x31, P0 ;  /* 0x000000310200780c */ /* 0x000fe40000701670 */
[----:B------:R-:W-:Y:S02]  /*13240*/  ISETP.GT.AND P6, PT, R0, 0x31, P6 ;  /* 0x000000310000780c */ /* 0x000fe400037c4270 */
        /* <DEDUP_REMOVED lines=60> */
[C---:B------:R-:W-:Y:S01]  /*13610*/  FMUL.FTZ R32, R2.reuse, R164 ;  /* 0x000000a402207220 */ /* 0x040fe20000410000 */
        /* <DEDUP_REMOVED lines=31> */
[C---:B------:R-:W-:Y:S02]  /*13810*/  FMUL.FTZ R76, R2.reuse, R76 ;  /* 0x0000004c024c7220 */ /* 0x040fe40000410000 */
        /* <DEDUP_REMOVED lines=10> */
[----:B------:R-:W1:Y:S01]  /*138c0*/  LDSM.16.MT88.4 R136, [R207+0x100] ;  /* 0x00010000cf88783b */ /* 0x000e620000004200 */
[C---:B------:R-:W-:Y:S02]  /*138d0*/  FMUL.FTZ R10, R0.reuse, R142 ;  /* 0x0000008e000a7220 */ /* 0x040fe40000410000 */
[C---:B------:R-:W-:Y:S02]  /*138e0*/  FMUL.FTZ R11, R0.reuse, R143 ;  /* 0x0000008f000b7220 */ /* 0x040fe40000410000 */
[C---:B------:R-:W-:Y:S03]  /*138f0*/  HMMA.16816.F32 R4, R168.reuse, R12, R4 ;  /* 0x0000000ca804723c */ /* 0x040fe60000001804 */
[----:B------:R-:W2:Y:S02]  /*13900*/  LDSM.16.MT88.4 R140, [R205+0x2100] ;  /* 0x00210000cd8c783b */ /* 0x000ea40000004200 */
        /* <DEDUP_REMOVED lines=10> */
[----:B------:R-:W3:Y:S01]  /*139b0*/  LDSM.16.MT88.4 R144, [R206+0x2100] ;  /* 0x00210000ce90783b */ /* 0x000ee20000004200 */
        /* <DEDUP_REMOVED lines=8> */
[--C-:B------:R-:W-:Y:S01]  /*13a40*/  FFMA.FTZ R134, R173, c[0x0][0x2d0], -R172.reuse ;  /* 0x0000b400ad867a23 */ /* 0x100fe200000108ac */
[----:B------:R-:W-:Y:S01]  /*13a50*/  LDSM.16.MT88.4 R164, [R207+0x1900] ;  /* 0x00190000cfa4783b */ /* 0x000fe20000004200 */
[C---:B------:R-:W-:Y:S02]  /*13a60*/  FMUL.FTZ R22, R0.reuse, R154 ;  /* 0x0000009a00167220 */ /* 0x040fe40000410000 */
[----:B------:R4:W-:Y:S02]  /*13a70*/  MUFU.EX2 R240, R134 ;  /* 0x0000008600f07308 */ /* 0x0009e40000000800 */
        /* <DEDUP_REMOVED lines=11> */
[C---:B------:R-:W-:Y:S02]  /*13b30*/  FMUL.FTZ R50, R0.reuse, R50 ;  /* 0x0000003200327220 */ /* 0x040fe40000410000 */
[C---:B------:R-:W-:Y:S04]  /*13b40*/  FMUL.FTZ R30, R0.reuse, R162 ;  /* 0x000000a2001e7220 */ /* 0x040fe80000410000 */
[C---:B------:R-:W-:Y:S02]  /*13b50*/  FMUL.FTZ R31, R0.reuse, R163 ;  /* 0x000000a3001f7220 */ /* 0x040fe40000410000 */
[----:B------:R-:W-:Y:S01]  /*13b60*/  LDSM.16.MT88.4 R160, [R208+0x1900] ;  /* 0x00190000d0a0783b */ /* 0x000fe20000004200 */
[C---:B------:R-:W-:Y:S02]  /*13b70*/  FMUL.FTZ R51, R0.reuse, R51 ;  /* 0x0000003300337220 */ /* 0x040fe40000410000 */
[C---:B------:R-:W-:Y:S02]  /*13b80*/  FMUL.FTZ R54, R0.reuse, R54 ;  /* 0x0000003600367220 */ /* 0x040fe40000410000 */
[C---:B-1----:R-:W-:Y:S03]  /*13b90*/  HMMA.16816.F32 R28, R168.reuse, R136, R28 ;  /* 0x00000088a81c723c */ /* 0x042fe6000000181c */
[C---:B------:R-:W-:Y:S02]  /*13ba0*/  FMUL.FTZ R55, R0.reuse, R55 ;  /* 0x0000003700377220 */ /* 0x040fe40000410000 */
[C---:B------:R-:W-:Y:S02]  /*13bb0*/  FMUL.FTZ R58, R0.reuse, R58 ;  /* 0x0000003a003a7220 */ /* 0x040fe40000410000 */
[C---:B------:R-:W-:Y:S01]  /*13bc0*/  FMUL.FTZ R59, R0.reuse, R59 ;  /* 0x0000003b003b7220 */ /* 0x040fe20000410000 */
[C---:B------:R-:W-:Y:S01]  /*13bd0*/  HMMA.16816.F32 R32, R168.reuse, R138, R32 ;  /* 0x0000008aa820723c */ /* 0x040fe20000001820 */
[----:B------:R-:W1:Y:S03]  /*13be0*/  LDSM.16.MT88.4 R136, [R208+0x2100] ;  /* 0x00210000d088783b */ /* 0x000e660000004200 */
[--C-:B----4-:R-:W-:Y:S02]  /*13bf0*/  FFMA.FTZ R134, R175, c[0x0][0x2d0], -R172.reuse ;  /* 0x0000b400af867a23 */ /* 0x110fe400000108ac */
[C---:B------:R-:W-:Y:S02]  /*13c00*/  FMUL.FTZ R62, R0.reuse, R62 ;  /* 0x0000003e003e7220 */ /* 0x040fe40000410000 */
[C---:B--2---:R-:W-:Y:S01]  /*13c10*/  HMMA.16816.F32 R36, R168.reuse, R140, R36 ;  /* 0x0000008ca824723c */ /* 0x044fe20000001824 */
[----:B------:R2:W4:Y:S03]  /*13c20*/  MUFU.EX2 R239, R134 ;  /* 0x0000008600ef7308 */ /* 0x0005260000000800 */
[C---:B------:R-:W-:Y:S02]  /*13c30*/  FMUL.FTZ R63, R0.reuse, R63 ;  /* 0x0000003f003f7220 */ /* 0x040fe40000410000 */
[C---:B------:R-:W-:Y:S02]  /*13c40*/  FMUL.FTZ R66, R0.reuse, R66 ;  /* 0x0000004200427220 */ /* 0x040fe40000410000 */
[C---:B------:R-:W-:Y:S01]  /*13c50*/  HMMA.16816.F32 R40, R168.reuse, R142, R40 ;  /* 0x0000008ea828723c */ /* 0x040fe20000001828 */
[----:B------:R-:W5:Y:S03]  /*13c60*/  LDSM.16.MT88.4 R140, [R207+0x2100] ;  /* 0x00210000cf8c783b */ /* 0x000f660000004200 */
[C---:B------:R-:W-:Y:S02]  /*13c70*/  FMUL.FTZ R67, R0.reuse, R67 ;  /* 0x0000004300437220 */ /* 0x040fe40000410000 */
[C---:B------:R-:W-:Y:S02]  /*13c80*/  FMUL.FTZ R70, R0.reuse, R70 ;  /* 0x0000004600467220 */ /* 0x040fe40000410000 */
[C---:B---3--:R-:W-:Y:S04]  /*13c90*/  HMMA.16816.F32 R44, R168.reuse, R144, R44 ;  /* 0x00000090a82c723c */ /* 0x048fe8000000182c */
[C---:B------:R-:W-:Y:S02]  /*13ca0*/  FMUL.FTZ R71, R0.reuse, R71 ;  /* 0x0000004700477220 */ /* 0x040fe40000410000 */
[----:B------:R-:W-:Y:S02]  /*13cb0*/  FMUL.FTZ R74, R0, R74 ;  /* 0x0000004a004a7220 */ /* 0x000fe40000410000 */
[C---:B------:R-:W-:Y:S01]  /*13cc0*/  HMMA.16816.F32 R48, R168.reuse, R146, R48 ;  /* 0x00000092a830723c */ /* 0x040fe20000001830 */
[----:B------:R-:W3:Y:S03]  /*13cd0*/  LDSM.16.MT88.4 R144, [R205+0x4100] ;  /* 0x00410000cd90783b */ /* 0x000ee60000004200 */
[--C-:B--2---:R-:W-:Y:S02]  /*13ce0*/  FFMA.FTZ R134, R178, c[0x0][0x2d0], -R172.reuse ;  /* 0x0000b400b2867a23 */ /* 0x104fe400000108ac */
[C---:B------:R-:W-:Y:S02]  /*13cf0*/  FMUL.FTZ R75, R0.reuse, R75 ;  /* 0x0000004b004b7220 */ /* 0x040fe40000410000 */
[----:B------:R2:W-:Y:S01]  /*13d00*/  MUFU.EX2 R238, R134 ;  /* 0x0000008600ee7308 */ /* 0x0005e20000000800 */
        /* <DEDUP_REMOVED lines=8> */
[C---:B-----5:R-:W-:Y:S04]  /*13d90*/  HMMA.16816.F32 R60, R168.reuse, R140, R60 ;  /* 0x0000008ca83c723c */ /* 0x060fe8000000183c */
[C---:B------:R-:W-:Y:S02]  /*13da0*/  FMUL.FTZ R87, R0.reuse, R87 ;  /* 0x0000005700577220 */ /* 0x040fe40000410000 */
[----:B------:R-:W-:Y:S02]  /*13db0*/  FMUL.FTZ R90, R0, R90 ;  /* 0x0000005a005a7220 */ /* 0x000fe40000410000 */
[C---:B------:R-:W-:Y:S01]  /*13dc0*/  HMMA.16816.F32 R64, R168.reuse, R142, R64 ;  /* 0x0000008ea840723c */ /* 0x040fe20000001840 */
[----:B------:R-:W5:Y:S03]  /*13dd0*/  LDSM.16.MT88.4 R140, [R208+0x4100] ;  /* 0x00410000d08c783b */ /* 0x000f660000004200 */
[--C-:B--2---:R-:W-:Y:S02]  /*13de0*/  FFMA.FTZ R134, R180, c[0x0][0x2d0], -R172.reuse ;  /* 0x0000b400b4867a23 */ /* 0x104fe400000108ac */
[----:B------:R-:W-:Y:S02]  /*13df0*/  FMUL.FTZ R91, R0, R91 ;  /* 0x0000005b005b7220 */ /* 0x000fe40000410000 */
[C---:B---3--:R-:W-:Y:S01]  /*13e00*/  HMMA.16816.F32 R68, R168.reuse, R144, R68 ;  /* 0x00000090a844723c */ /* 0x048fe20000001844 */
[----:B------:R2:W-:Y:S03]  /*13e10*/  MUFU.EX2 R203, R134 ;  /* 0x0000008600cb7308 */ /* 0x0005e60000000800 */
[C---:B------:R-:W-:Y:S02]  /*13e20*/  FMUL.FTZ R92, R2.reuse, R92 ;  /* 0x0000005c025c7220 */ /* 0x040fe40000410000 */
[----:B------:R-:W-:Y:S02]  /*13e30*/  FMUL.FTZ R93, R2, R93 ;  /* 0x0000005d025d7220 */ /* 0x000fe40000410000 */
[C---:B------:R-:W-:Y:S01]  /*13e40*/  HMMA.16816.F32 R72, R168.reuse, R146, R72 ;  /* 0x00000092a848723c */ /* 0x040fe20000001848 */
[----:B------:R-:W3:Y:S03]  /*13e50*/  LDSM.16.MT88.4 R144, [R207+0x4100] ;  /* 0x00410000cf90783b */ /* 0x000ee60000004200 */
[C---:B------:R-:W-:Y:S02]  /*13e60*/  FMUL.FTZ R94, R0.reuse, R94 ;  /* 0x0000005e005e7220 */ /* 0x040fe40000410000 */
[----:B------:R-:W-:Y:S02]  /*13e70*/  FMUL.FTZ R95, R0, R95 ;  /* 0x0000005f005f7220 */ /* 0x000fe40000410000 */
[C---:B------:R-:W-:Y:S01]  /*13e80*/  FMUL.FTZ R96, R2.reuse, R96 ;  /* 0x0000006002607220 */ /* 0x040fe20000410000 */
[C---:B-1----:R-:W-:Y:S03]  /*13e90*/  HMMA.16816.F32 R76, R168.reuse, R136, R76 ;  /* 0x00000088a84c723c */ /* 0x042fe6000000184c */
[----:B------:R-:W-:Y:S02]  /*13ea0*/  FMUL.FTZ R97, R2, R97 ;  /* 0x0000006102617220 */ /* 0x000fe40000410000 */
[C---:B------:R-:W-:Y:S02]  /*13eb0*/  FMUL.FTZ R98, R0.reuse, R98 ;  /* 0x0000006200627220 */ /* 0x040fe40000410000 */
[----:B------:R-:W-:Y:S01]  /*13ec0*/  FMUL.FTZ R99, R0, R99 ;  /* 0x0000006300637220 */ /* 0x000fe20000410000 */
[C---:B------:R-:W-:Y:S01]  /*13ed0*/  HMMA.16816.F32 R80, R168.reuse, R138, R80 ;  /* 0x0000008aa850723c */ /* 0x040fe20000001850 */
[----:B------:R-:W1:Y:S03]  /*13ee0*/  LDSM.16.MT88.4 R136, [R205+0x6100] ;  /* 0x00610000cd88783b */ /* 0x000e660000004200 */
[--C-:B--2---:R-:W-:Y:S02]  /*13ef0*/  FFMA.FTZ R134, R179, c[0x0][0x2d0], -R133.reuse ;  /* 0x0000b400b3867a23 */ /* 0x104fe40000010885 */
[C---:B------:R-:W-:Y:S02]  /*13f00*/  FMUL.FTZ R100, R2.reuse, R100 ;  /* 0x0000006402647220 */ /* 0x040fe40000410000 */
[C---:B-----5:R-:W-:Y:S01]  /*13f10*/  HMMA.16816.F32 R84, R168.reuse, R140, R84 ;  /* 0x0000008ca854723c */ /* 0x060fe20000001854 */
[----:B------:R2:W-:Y:S03]  /*13f20*/  MUFU.EX2 R188, R134 ;  /* 0x0000008600bc7308 */ /* 0x0005e60000000800 */
[----:B------:R-:W-:Y:S02]  /*13f30*/  FMUL.FTZ R101, R2, R101 ;  /* 0x0000006502657220 */ /* 0x000fe40000410000 */
[C---:B------:R-:W-:Y:S02]  /*13f40*/  FMUL.FTZ R102, R0.reuse, R102 ;  /* 0x0000006600667220 */ /* 0x040fe40000410000 */
[C---:B------:R-:W-:Y:S01]  /*13f50*/  HMMA.16816.F32 R88, R168.reuse, R142, R88 ;  /* 0x0000008ea858723c */ /* 0x040fe20000001858 */
[----:B------:R-:W5:Y:S03]  /*13f60*/  LDSM.16.MT88.4 R140, [R206+0x6100] ;  /* 0x00610000ce8c783b */ /* 0x000f660000004200 */
[----:B------:R-:W-:Y:S02]  /*13f70*/  FMUL.FTZ R103, R0, R103 ;  /* 0x0000006700677220 */ /* 0x000fe40000410000 */
[C---:B------:R-:W-:Y:S02]  /*13f80*/  FMUL.FTZ R104, R2.reuse, R104 ;  /* 0x0000006802687220 */ /* 0x040fe40000410000 */
[C---:B---3--:R-:W-:Y:S04]  /*13f90*/  HMMA.16816.F32 R92, R168.reuse, R144, R92 ;  /* 0x00000090a85c723c */ /* 0x048fe8000000185c */
[----:B------:R-:W-:Y:S02]  /*13fa0*/  FMUL.FTZ R105, R2, R105 ;  /* 0x0000006902697220 */ /* 0x000fe40000410000 */
[C---:B------:R-:W-:Y:S02]  /*13fb0*/  FMUL.FTZ R106, R0.reuse, R106 ;  /* 0x0000006a006a7220 */ /* 0x040fe40000410000 */
[C---:B------:R-:W-:Y:S01]  /*13fc0*/  HMMA.16816.F32 R96, R168.reuse, R146, R96 ;  /* 0x00000092a860723c */ /* 0x040fe20000001860 */
[----:B------:R-:W3:Y:S03]  /*13fd0*/  LDSM.16.MT88.4 R144, [R208+0x6100] ;  /* 0x00610000d090783b */ /* 0x000ee60000004200 */
[--C-:B--2---:R-:W-:Y:S02]  /*13fe0*/  FFMA.FTZ R134, R181, c[0x0][0x2d0], -R133.reuse ;  /* 0x0000b400b5867a23 */ /* 0x104fe40000010885 */
[----:B------:R-:W-:Y:S02]  /*13ff0*/  FMUL.FTZ R107, R0, R107 ;  /* 0x0000006b006b7220 */ /* 0x000fe40000410000 */
[----:B------:R2:W2:Y:S01]  /*14000*/  MUFU.EX2 R180, R134 ;  /* 0x0000008600b47308 */ /* 0x0004a20000000800 */
[C---:B-1----:R-:W-:Y:S03]  /*14010*/  HMMA.16816.F32 R100, R168.reuse, R136, R100 ;  /* 0x00000088a864723c */ /* 0x042fe60000001864 */
[C---:B------:R-:W-:Y:S02]  /*14020*/  FMUL.FTZ R108, R2.reuse, R108 ;  /* 0x0000006c026c7220 */ /* 0x040fe40000410000 */
[----:B------:R-:W-:Y:S02]  /*14030*/  FMUL.FTZ R109, R2, R109 ;  /* 0x0000006d026d7220 */ /* 0x000fe40000410000 */
[C---:B------:R-:W-:Y:S01]  /*14040*/  FMUL.FTZ R110, R0.reuse, R110 ;  /* 0x0000006e006e7220 */ /* 0x040fe20000410000 */
[C---:B------:R-:W-:Y:S01]  /*14050*/  HMMA.16816.F32 R104, R168.reuse, R138, R104 ;  /* 0x0000008aa868723c */ /* 0x040fe20000001868 */
[----:B------:R-:W1:Y:S03]  /*14060*/  LDSM.16.MT88.4 R136, [R207+0x6100] ;  /* 0x00610000cf88783b */ /* 0x000e660000004200 */
[----:B------:R-:W-:Y:S02]  /*14070*/  FMUL.FTZ R111, R0, R111 ;  /* 0x0000006f006f7220 */ /* 0x000fe40000410000 */
[C---:B------:R-:W-:Y:S02]  /*14080*/  FMUL.FTZ R112, R2.reuse, R112 ;  /* 0x0000007002707220 */ /* 0x040fe40000410000 */
[----:B------:R-:W-:Y:S03]  /*14090*/  FMUL.FTZ R113, R2, R113 ;  /* 0x0000007102717220 */ /* 0x000fe60000410000 */
[C---:B-----5:R-:W-:Y:S03]  /*140a0*/  HMMA.16816.F32 R108, R168.reuse, R140, R108 ;  /* 0x0000008ca86c723c */ /* 0x060fe6000000186c */
[----:B------:R-:W-:Y:S02]  /*140b0*/  FMUL.FTZ R114, R0, R114 ;  /* 0x0000007200727220 */ /* 0x000fe40000410000 */
[--C-:B--2---:R-:W-:Y:S02]  /*140c0*/  FFMA.FTZ R134, R176, c[0x0][0x2d0], -R133.reuse ;  /* 0x0000b400b0867a23 */ /* 0x104fe40000010885 */
[----:B------:R-:W-:Y:S02]  /*140d0*/  FMUL.FTZ R115, R0, R115 ;  /* 0x0000007300737220 */ /* 0x000fe40000410000 */
[----:B------:R2:W-:Y:S03]  /*140e0*/  MUFU.EX2 R179, R134 ;  /* 0x0000008600b37308 */ /* 0x0005e60000000800 */
[C---:B------:R-:W-:Y:S02]  /*140f0*/  FMUL.FTZ R116, R2.reuse, R116 ;  /* 0x0000007402747220 */ /* 0x040fe40000410000 */
[C---:B------:R-:W-:Y:S01]  /*14100*/  HMMA.16816.F32 R112, R168.reuse, R142, R112 ;  /* 0x0000008ea870723c */ /* 0x040fe20000001870 */
[----:B------:R-:W5:Y:S02]  /*14110*/  LDSM.16.MT88.4 R140, [R205+0x900] ;  /* 0x00090000cd8c783b */ /* 0x000f640000004200 */
        /* <DEDUP_REMOVED lines=8> */
[--C-:B--2---:R-:W-:Y:S02]  /*141a0*/  FFMA.FTZ R134, R177, c[0x0][0x2d0], -R133.reuse ;  /* 0x0000b400b1867a23 */ /* 0x104fe40000010885 */
[C---:B------:R-:W-:Y:S02]  /*141b0*/  FMUL.FTZ R124, R2.reuse, R124 ;  /* 0x0000007c027c7220 */ /* 0x040fe40000410000 */
[----:B------:R2:W3:Y:S01]  /*141c0*/  MUFU.EX2 R178, R134 ;  /* 0x0000008600b27308 */ /* 0x0004e20000000800 */
[C---:B------:R-:W-:Y:S01]  /*141d0*/  HMMA.16816.F32 R120, R168.reuse, R146, R120 ;  /* 0x00000092a878723c */ /* 0x040fe20000001878 */
[----:B------:R-:W5:Y:S02]  /*141e0*/  LDSM.16.MT88.4 R144, [R206+0x900] ;  /* 0x00090000ce90783b */ /* 0x000f640000004200 */
[----:B------:R-:W-:Y:S02]  /*141f0*/  FMUL.FTZ R125, R2, R125 ;  /* 0x0000007d027d7220 */ /* 0x000fe40000410000 */
[C---:B------:R-:W-:Y:S02]  /*14200*/  FMUL.FTZ R126, R0.reuse, R126 ;  /* 0x0000007e007e7220 */ /* 0x040fe40000410000 */
[----:B------:R-:W-:Y:S02]  /*14210*/  FMUL.FTZ R127, R0, R127 ;  /* 0x0000007f007f7220 */ /* 0x000fe40000410000 */
[C---:B------:R-:W-:Y:S03]  /*14220*/  FMUL.FTZ R128, R2.reuse, R128 ;  /* 0x0000008002807220 */ /* 0x040fe60000410000 */
[----:B------:R-:W-:Y:S02]  /*14230*/  FMUL.FTZ R129, R2, R129 ;  /* 0x0000008102817220 */ /* 0x000fe40000410000 */
[C---:B-1----:R-:W-:Y:S03]  /*14240*/  HMMA.16816.F32 R124, R168.reuse, R136, R124 ;  /* 0x00000088a87c723c */ /* 0x042fe6000000187c */
[C---:B------:R-:W-:Y:S02]  /*14250*/  FMUL.FTZ R130, R0.reuse, R130 ;  /* 0x0000008200827220 */ /* 0x040fe40000410000 */
[----:B------:R-:W-:Y:S02]  /*14260*/  FMUL.FTZ R131, R0, R131 ;  /* 0x0000008300837220 */ /* 0x000fe40000410000 */
[----:B----4-:R-:W-:Y:S02]  /*14270*/  F2FP.PACK_AB R136, R239, R240 ;  /* 0x000000f0ef88723e */ /* 0x010fe400000000ff */
[----:B------:R-:W-:Y:S03]  /*14280*/  F2FP.PACK_AB R137, R180, R188 ;  /* 0x000000bcb489723e */ /* 0x000fe600000000ff */
[----:B------:R-:W-:Y:S03]  /*14290*/  HMMA.16816.F32 R128, R168, R138, R128 ;  /* 0x0000008aa880723c */ /* 0x000fe60000001880 */
[--C-:B--2---:R-:W-:Y:S04]  /*142a0*/  FFMA.FTZ R134, R184, c[0x0][0x2d0], -R172.reuse ;  /* 0x0000b400b8867a23 */ /* 0x104fe800000108ac */
[----:B------:R-:W-:Y:S01]  /*142b0*/  F2FP.PACK_AB R138, R203, R238 ;  /* 0x000000eecb8a723e */ /* 0x000fe200000000ff */
[----:B------:R1:W-:Y:S01]  /*142c0*/  MUFU.EX2 R202, R134 ;  /* 0x0000008600ca7308 */ /* 0x0003e20000000800 */
[----:B---3--:R-:W-:Y:S07]  /*142d0*/  F2FP.PACK_AB R139, R178, R179 ;  /* 0x000000b3b28b723e */ /* 0x008fee00000000ff */
[C---:B-----5:R-:W-:Y:S08]  /*142e0*/  HMMA.16816.F32 R4, R136.reuse, R140, R4 ;  /* 0x0000008c8804723c */ /* 0x060ff00000001804 */
        /* <DEDUP_REMOVED lines=15> */
[C---:B------:R-:W-:Y:S08]  /*143e0*/  HMMA.16816.F32 R36, R136.reuse, R156, R36 ;  /* 0x0000009c8824723c */ /* 0x040ff00000001824 */
[C---:B------:R-:W-:Y:S01]  /*143f0*/  HMMA.16816.F32 R40, R136.reuse, R158, R40 ;  /* 0x0000009e8828723c */ /* 0x040fe20000001828 */
[----:B------:R-:W3:Y:S07]  /*14400*/  LDSM.16.MT88.4 R156, [R206+0x4900] ;  /* 0x00490000ce9c783b */ /* 0x000eee0000004200 */
[C---:B--2---:R-:W-:Y:S04]  /*14410*/  HMMA.16816.F32 R44, R136.reuse, R140, R44 ;  /* 0x0000008c882c723c */ /* 0x044fe8000000182c */
[--C-:B-1----:R-:W-:Y:S04]  /*14420*/  FFMA.FTZ R134, R192, c[0x0][0x2d0], -R172.reuse ;  /* 0x0000b400c0867a23 */ /* 0x102fe800000108ac */
[C---:B------:R-:W-:Y:S01]  /*14430*/  HMMA.16816.F32 R48, R136.reuse, R142, R48 ;  /* 0x0000008e8830723c */ /* 0x040fe20000001830 */
[----:B------:R-:W1:Y:S01]  /*14440*/  LDSM.16.MT88.4 R140, [R208+0x4900] ;  /* 0x00490000d08c783b */ /* 0x000e620000004200 */
[----:B------:R2:W1:Y:S06]  /*14450*/  MUFU.EX2 R186, R134 ;  /* 0x0000008600ba7308 */ /* 0x00046c0000000800 */
[C---:B------:R-:W-:Y:S08]  /*14460*/  HMMA.16816.F32 R52, R136.reuse, R144, R52 ;  /* 0x000000908834723c */ /* 0x040ff00000001834 */
[C---:B------:R-:W-:Y:S01]  /*14470*/  HMMA.16816.F32 R56, R136.reuse, R146, R56 ;  /* 0x000000928838723c */ /* 0x040fe20000001838 */
[----:B------:R-:W1:Y:S07]  /*14480*/  LDSM.16.MT88.4 R144, [R207+0x4900] ;  /* 0x00490000cf90783b */ /* 0x000e6e0000004200 */
[C---:B-----5:R-:W-:Y:S04]  /*14490*/  HMMA.16816.F32 R60, R136.reuse, R148, R60 ;  /* 0x00000094883c723c */ /* 0x060fe8000000183c */
[--C-:B--2---:R-:W-:Y:S04]  /*144a0*/  FFMA.FTZ R134, R174, c[0x0][0x2d0], -R133.reuse ;  /* 0x0000b400ae867a23 */ /* 0x104fe80000010885 */
[C---:B------:R-:W-:Y:S01]  /*144b0*/  HMMA.16816.F32 R64, R136.reuse, R150, R64 ;  /* 0x000000968840723c */ /* 0x040fe20000001840 */
[----:B------:R-:W2:Y:S01]  /*144c0*/  LDSM.16.MT88.4 R148, [R205+0x6900] ;  /* 0x00690000cd94783b */ /* 0x000ea20000004200 */
[----:B------:R5:W-:Y:S06]  /*144d0*/  MUFU.EX2 R176, R134 ;  /* 0x0000008600b07308 */ /* 0x000bec0000000800 */
[C---:B---3--:R-:W-:Y:S08]  /*144e0*/  HMMA.16816.F32 R68, R136.reuse, R152, R68 ;  /* 0x000000988844723c */ /* 0x048ff00000001844 */
[C---:B------:R-:W-:Y:S01]  /*144f0*/  HMMA.16816.F32 R72, R136.reuse, R154, R72 ;  /* 0x0000009a8848723c */ /* 0x040fe20000001848 */
[----:B------:R-:W3:Y:S07]  /*14500*/  LDSM.16.MT88.4 R152, [R206+0x6900] ;  /* 0x00690000ce98783b */ /* 0x000eee0000004200 */
[C---:B------:R-:W-:Y:S04]  /*14510*/  HMMA.16816.F32 R76, R136.reuse, R156, R76 ;  /* 0x0000009c884c723c */ /* 0x040fe8000000184c */
[--C-:B-----5:R-:W-:Y:S03]  /*14520*/  FFMA.FTZ R134, R183, c[0x0][0x2d0], -R133.reuse ;  /* 0x0000b400b7867a23 */ /* 0x120fe60000010885 */
[--C-:B------:R-:W-:Y:S01]  /*14530*/  FFMA.FTZ R156, R182, c[0x0][0x2d0], -R133.reuse ;  /* 0x0000b400b69c7a23 */ /* 0x100fe20000010885 */
[C---:B------:R-:W-:Y:S01]  /*14540*/  HMMA.16816.F32 R80, R136.reuse, R158, R80 ;  /* 0x0000009e8850723c */ /* 0x040fe20000001850 */
[----:B------:R5:W-:Y:S07]  /*14550*/  MUFU.EX2 R175, R134 ;  /* 0x0000008600af7308 */ /* 0x000bee0000000800 */
[C---:B-1----:R-:W-:Y:S03]  /*14560*/  HMMA.16816.F32 R84, R136.reuse, R140, R84 ;  /* 0x0000008c8854723c */ /* 0x042fe60000001854 */
[----:B------:R1:W1:Y:S05]  /*14570*/  MUFU.EX2 R177, R156 ;  /* 0x0000009c00b17308 */ /* 0x00026a0000000800 */
[C---:B------:R-:W-:Y:S01]  /*14580*/  HMMA.16816.F32 R88, R136.reuse, R142, R88 ;  /* 0x0000008e8858723c */ /* 0x040fe20000001858 */
[----:B------:R-:W4:Y:S07]  /*14590*/  LDSM.16.MT88.4 R140, [R208+0x6900] ;  /* 0x00690000d08c783b */ /* 0x000f2e0000004200 */
[C---:B------:R-:W-:Y:S04]  /*145a0*/  HMMA.16816.F32 R92, R136.reuse, R144, R92 ;  /* 0x00000090885c723c */ /* 0x040fe8000000185c */
[--C-:B-----5:R-:W-:Y:S04]  /*145b0*/  FFMA.FTZ R134, R185, c[0x0][0x2d0], -R133.reuse ;  /* 0x0000b400b9867a23 */ /* 0x120fe80000010885 */
[C---:B------:R-:W-:Y:S01]  /*145c0*/  HMMA.16816.F32 R96, R136.reuse, R146, R96 ;  /* 0x000000928860723c */ /* 0x040fe20000001860 */
[----:B------:R-:W5:Y:S01]  /*145d0*/  LDSM.16.MT88.4 R144, [R207+0x6900] ;  /* 0x00690000cf90783b */ /* 0x000f620000004200 */
[----:B------:R4:W4:Y:S06]  /*145e0*/  MUFU.EX2 R174, R134 ;  /* 0x0000008600ae7308 */ /* 0x00092c0000000800 */
[C---:B--2---:R-:W-:Y:S01]  /*145f0*/  HMMA.16816.F32 R100, R136.reuse, R148, R100 ;  /* 0x000000948864723c */ /* 0x044fe20000001864 */
[----:B-1----:R-:W-:Y:S07]  /*14600*/  LDSM.16.MT88.4 R156, [R208+0x1100] ;  /* 0x00110000d09c783b */ /* 0x002fee0000004200 */
[C---:B------:R-:W-:Y:S01]  /*14610*/  HMMA.16816.F32 R104, R136.reuse, R150, R104 ;  /* 0x000000968868723c */ /* 0x040fe20000001868 */
[----:B------:R-:W1:Y:S07]  /*14620*/  LDSM.16.MT88.4 R148, [R205+0x1100] ;  /* 0x00110000cd94783b */ /* 0x000e6e0000004200 */
[C---:B---3--:R-:W-:Y:S04]  /*14630*/  HMMA.16816.F32 R108, R136.reuse, R152, R108 ;  /* 0x00000098886c723c */ /* 0x048fe8000000186c */
[--C-:B----4-:R-:W-:Y:S04]  /*14640*/  FFMA.FTZ R134, R193, c[0x0][0x2d0], -R172.reuse ;  /* 0x0000b400c1867a23 */ /* 0x110fe800000108ac */
[C---:B------:R-:W-:Y:S01]  /*14650*/  HMMA.16816.F32 R112, R136.reuse, R154, R112 ;  /* 0x0000009a8870723c */ /* 0x040fe20000001870 */
[----:B------:R-:W2:Y:S01]  /*14660*/  LDSM.16.MT88.4 R152, [R206+0x1100] ;  /* 0x00110000ce98783b */ /* 0x000ea20000004200 */
[----:B------:R3:W-:Y:S06]  /*14670*/  MUFU.EX2 R184, R134 ;  /* 0x0000008600b87308 */ /* 0x0007ec0000000800 */
[C---:B------:R-:W-:Y:S08]  /*14680*/  HMMA.16816.F32 R116, R136.reuse, R140, R116 ;  /* 0x0000008c8874723c */ /* 0x040ff00000001874 */
[C---:B------:R-:W-:Y:S01]  /*14690*/  HMMA.16816.F32 R120, R136.reuse, R142, R120 ;  /* 0x0000008e8878723c */ /* 0x040fe20000001878 */
[----:B------:R-:W4:Y:S07]  /*146a0*/  LDSM.16.MT88.4 R140, [R207+0x1100] ;  /* 0x00110000cf8c783b */ /* 0x000f2e0000004200 */
[C---:B-----5:R-:W-:Y:S04]  /*146b0*/  HMMA.16816.F32 R124, R136.reuse, R144, R124 ;  /* 0x00000090887c723c */ /* 0x060fe8000000187c */
[--C-:B---3--:R-:W-:Y:S04]  /*146c0*/  FFMA.FTZ R134, R194, c[0x0][0x2d0], -R172.reuse ;  /* 0x0000b400c2867a23 */ /* 0x108fe800000108ac */
[----:B------:R-:W-:Y:S01]  /*146d0*/  HMMA.16816.F32 R128, R136, R146, R128 ;  /* 0x000000928880723c */ /* 0x000fe20000001880 */
[----:B------:R-:W3:Y:S01]  /*146e0*/  LDSM.16.MT88.4 R144, [R205+0x3100] ;  /* 0x00310000cd90783b */ /* 0x000ee20000004200 */
[----:B------:R-:W5:Y:S05]  /*146f0*/  MUFU.EX2 R183, R134 ;  /* 0x0000008600b77308 */ /* 0x000f6a0000000800 */
[----:B------:R-:W-:Y:S02]  /*14700*/  F2FP.PACK_AB R136, R201, R202 ;  /* 0x000000cac988723e */ /* 0x000fe400000000ff */
[----:B------:R-:W-:Y:S03]  /*14710*/  F2FP.PACK_AB R138, R186, R187 ;  /* 0x000000bbba8a723e */ /* 0x000fe600000000ff */
[----:B------:R-:W-:Y:S02]  /*14720*/  F2FP.PACK_AB R137, R176, R177 ;  /* 0x000000b1b089723e */ /* 0x000fe400000000ff */
[----:B------:R-:W-:Y:S07]  /*14730*/  F2FP.PACK_AB R139, R174, R175 ;  /* 0x000000afae8b723e */ /* 0x000fee00000000ff */
[C---:B-1----:R-:W-:Y:S03]  /*14740*/  HMMA.16816.F32 R4, R136.reuse, R148, R4 ;  /* 0x000000948804723c */ /* 0x042fe60000001804 */
[----:B-----5:R-:W-:Y:S01]  /*14750*/  F2FP.PACK_AB R168, R183, R184 ;  /* 0x000000b8b7a8723e */ /* 0x020fe200000000ff */
[--C-:B------:R-:W-:Y:S04]  /*14760*/  FFMA.FTZ R134, R195, c[0x0][0x2d0], -R172.reuse ;  /* 0x0000b400c3867a23 */ /* 0x100fe800000108ac */
[C---:B------:R-:W-:Y:S01]  /*14770*/  HMMA.16816.F32 R8, R136.reuse, R150, R8 ;  /* 0x000000968808723c */ /* 0x040fe20000001808 */
[----:B------:R-:W1:Y:S01]  /*14780*/  LDSM.16.MT88.4 R148, [R206+0x3100] ;  /* 0x00310000ce94783b */ /* 0x000e620000004200 */
[----:B------:R5:W-:Y:S02]  /*14790*/  MUFU.EX2 R182, R134 ;  /* 0x0000008600b67308 */ /* 0x000be40000000800 */
[----:B------:R-:W-:Y:S04]  /*147a0*/  FFMA.FTZ R172, R196, c[0x0][0x2d0], -R172 ;  /* 0x0000b400c4ac7a23 */ /* 0x000fe800000108ac */
[C---:B--2---:R-:W-:Y:S04]  /*147b0*/  HMMA.16816.F32 R12, R136.reuse, R152, R12 ;  /* 0x00000098880c723c */ /* 0x044fe8000000180c */
[----:B------:R-:W2:Y:S04]  /*147c0*/  MUFU.EX2 R181, R172 ;  /* 0x000000ac00b57308 */ /* 0x000ea80000000800 */
[C---:B------:R-:W-:Y:S01]  /*147d0*/  HMMA.16816.F32 R16, R136.reuse, R154, R16 ;  /* 0x0000009a8810723c */ /* 0x040fe20000001810 */
[----:B------:R-:W1:Y:S07]  /*147e0*/  LDSM.16.MT88.4 R152, [R208+0x3100] ;  /* 0x00310000d098783b */ /* 0x000e6e0000004200 */
[C---:B------:R-:W-:Y:S04]  /*147f0*/  HMMA.16816.F32 R20, R136.reuse, R156, R20 ;  /* 0x0000009c8814723c */ /* 0x040fe80000001814 */
[--C-:B-----5:R-:W-:Y:S04]  /*14800*/  FFMA.FTZ R134, R189, c[0x0][0x2d0], -R133.reuse ;  /* 0x0000b400bd867a23 */ /* 0x120fe80000010885 */
[C---:B------:R-:W-:Y:S01]  /*14810*/  HMMA.16816.F32 R24, R136.reuse, R158, R24 ;  /* 0x0000009e8818723c */ /* 0x040fe20000001818 */
[----:B------:R-:W-:Y:S01]  /*14820*/  LDSM.16.MT88.4 R156, [R205+0x5100] ;  /* 0x00510000cd9c783b */ /* 0x000fe20000004200 */
[----:B------:R5:W-:Y:S02]  /*14830*/  MUFU.EX2 R173, R134 ;  /* 0x0000008600ad7308 */ /* 0x000be40000000800 */
[----:B--2---:R-:W-:Y:S04]  /*14840*/  F2FP.PACK_AB R170, R181, R182 ;  /* 0x000000b6b5aa723e */ /* 0x004fe800000000ff */
[C---:B----4-:R-:W-:Y:S08]  /*14850*/  HMMA.16816.F32 R28, R136.reuse, R140, R28 ;  /* 0x0000008c881c723c */ /* 0x050ff0000000181c */
[C---:B------:R-:W-:Y:S01]  /*14860*/  HMMA.16816.F32 R32, R136.reuse, R142, R32 ;  /* 0x0000008e8820723c */ /* 0x040fe20000001820 */
[----:B------:R-:W2:Y:S07]  /*14870*/  LDSM.16.MT88.4 R140, [R207+0x3100] ;  /* 0x00310000cf8c783b */ /* 0x000eae0000004200 */
[C---:B---3--:R-:W-:Y:S04]  /*14880*/  HMMA.16816.F32 R36, R136.reuse, R144, R36 ;  /* 0x000000908824723c */ /* 0x048fe80000001824 */
[--C-:B-----5:R-:W-:Y:S04]  /*14890*/  FFMA.FTZ R134, R190, c[0x0][0x2d0], -R133.reuse ;  /* 0x0000b400be867a23 */ /* 0x120fe80000010885 */
[C---:B------:R-:W-:Y:S01]  /*148a0*/  HMMA.16816.F32 R40, R136.reuse, R146, R40 ;  /* 0x000000928828723c */ /* 0x040fe20000001828 */
[----:B------:R-:W3:Y:S01]  /*148b0*/  LDSM.16.MT88.4 R144, [R206+0x5100] ;  /* 0x00510000ce90783b */ /* 0x000ee20000004200 */
[----:B------:R-:W4:Y:S06]  /*148c0*/  MUFU.EX2 R172, R134 ;  /* 0x0000008600ac7308 */ /* 0x000f2c0000000800 */
[C---:B-1----:R-:W-:Y:S08]  /*148d0*/  HMMA.16816.F32 R44, R136.reuse, R148, R44 ;  /* 0x00000094882c723c */ /* 0x042ff0000000182c */
[C---:B------:R-:W-:Y:S01]  /*148e0*/  HMMA.16816.F32 R48, R136.reuse, R150, R48 ;  /* 0x000000968830723c */ /* 0x040fe20000001830 */
[----:B------:R-:W1:Y:S07]  /*148f0*/  LDSM.16.MT88.4 R148, [R208+0x5100] ;  /* 0x00510000d094783b */ /* 0x000e6e0000004200 */
[C---:B------:R-:W-:Y:S04]  /*14900*/  HMMA.16816.F32 R52, R136.reuse, R152, R52 ;  /* 0x000000988834723c */ /* 0x040fe80000001834 */
[----:B----4-:R-:W-:Y:S01]  /*14910*/  F2FP.PACK_AB R169, R172, R173 ;  /* 0x000000adaca9723e */ /* 0x010fe200000000ff */
[--C-:B------:R-:W-:Y:S02]  /*14920*/  FFMA.FTZ R134, R191, c[0x0][0x2d0], -R133.reuse ;  /* 0x0000b400bf867a23 */ /* 0x100fe40000010885 */
[----:B------:R-:W-:Y:S01]  /*14930*/  FFMA.FTZ R133, R135, c[0x0][0x2d0], -R133 ;  /* 0x0000b40087857a23 */ /* 0x000fe20000010885 */
[C---:B------:R-:W-:Y:S01]  /*14940*/  HMMA.16816.F32 R56, R136.reuse, R154, R56 ;  /* 0x0000009a8838723c */ /* 0x040fe20000001838 */
[----:B------:R-:W4:Y:S02]  /*14950*/  LDSM.16.MT88.4 R152, [R207+0x5100] ;  /* 0x00510000cf98783b */ /* 0x000f240000004200 */
[----:B------:R-:W-:Y:S05]  /*14960*/  MUFU.EX2 R134, R134 ;  /* 0x0000008600867308 */ /* 0x000fea0000000800 */
[C---:B--2---:R-:W-:Y:S05]  /*14970*/  HMMA.16816.F32 R60, R136.reuse, R140, R60 ;  /* 0x0000008c883c723c */ /* 0x044fea000000183c */
[----:B------:R-:W2:Y:S03]  /*14980*/  MUFU.EX2 R133, R133 ;  /* 0x0000008500857308 */ /* 0x000ea60000000800 */
[C---:B------:R-:W-:Y:S01]  /*14990*/  HMMA.16816.F32 R64, R136.reuse, R142, R64 ;  /* 0x0000008e8840723c */ /* 0x040fe20000001840 */
[----:B------:R-:W5:Y:S07]  /*149a0*/  LDSM.16.MT88.4 R140, [R205+0x7100] ;  /* 0x00710000cd8c783b */ /* 0x000f6e0000004200 */
[C---:B------:R-:W-:Y:S08]  /*149b0*/  HMMA.16816.F32 R68, R136.reuse, R156, R68 ;  /* 0x0000009c8844723c */ /* 0x040ff00000001844 */
[C---:B------:R-:W-:Y:S01]  /*149c0*/  HMMA.16816.F32 R72, R136.reuse, R158, R72 ;  /* 0x0000009e8848723c */ /* 0x040fe20000001848 */
[----:B------:R-:W-:Y:S03]  /*149d0*/  LDSM.16.MT88.4 R156, [R206+0x1900] ;  /* 0x00190000ce9c783b */ /* 0x000fe60000004200 */
[----:B--2---:R-:W-:Y:S04]  /*149e0*/  F2FP.PACK_AB R171, R133, R134 ;  /* 0x0000008685ab723e */ /* 0x004fe800000000ff */
[C---:B---3--:R-:W-:Y:S08]  /*149f0*/  HMMA.16816.F32 R76, R136.reuse, R144, R76 ;  /* 0x00000090884c723c */ /* 0x048ff0000000184c */
[C---:B------:R-:W-:Y:S01]  /*14a00*/  HMMA.16816.F32 R80, R136.reuse, R146, R80 ;  /* 0x000000928850723c */ /* 0x040fe20000001850 */
[----:B------:R-:W2:Y:S07]  /*14a10*/  LDSM.16.MT88.4 R144, [R206+0x7100] ;  /* 0x00710000ce90783b */ /* 0x000eae0000004200 */
[C---:B-1----:R-:W-:Y:S08]  /*14a20*/  HMMA.16816.F32 R84, R136.reuse, R148, R84 ;  /* 0x000000948854723c */ /* 0x042ff00000001854 */
[C---:B------:R-:W-:Y:S01]  /*14a30*/  HMMA.16816.F32 R88, R136.reuse, R150, R88 ;  /* 0x000000968858723c */ /* 0x040fe20000001858 */
[----:B------:R-:W1:Y:S07]  /*14a40*/  LDSM.16.MT88.4 R148, [R208+0x7100] ;  /* 0x00710000d094783b */ /* 0x000e6e0000004200 */
[C---:B----4-:R-:W-:Y:S08]  /*14a50*/  HMMA.16816.F32 R92, R136.reuse, R152, R92 ;  /* 0x00000098885c723c */ /* 0x050ff0000000185c */
[C---:B------:R-:W-:Y:S01]  /*14a60*/  HMMA.16816.F32 R96, R136.reuse, R154, R96 ;  /* 0x0000009a8860723c */ /* 0x040fe20000001860 */
[----:B------:R-:W3:Y:S07]  /*14a70*/  LDSM.16.MT88.4 R152, [R207+0x7100] ;  /* 0x00710000cf98783b */ /* 0x000eee0000004200 */
[C---:B-----5:R-:W-:Y:S08]  /*14a80*/  HMMA.16816.F32 R100, R136.reuse, R140, R100 ;  /* 0x0000008c8864723c */ /* 0x060ff00000001864 */
[C---:B------:R-:W-:Y:S01]  /*14a90*/  HMMA.16816.F32 R104, R136.reuse, R142, R104 ;  /* 0x0000008e8868723c */ /* 0x040fe20000001868 */
[----:B------:R-:W4:Y:S07]  /*14aa0*/  LDSM.16.MT88.4 R140, [R205+0x1900] ;  /* 0x00190000cd8c783b */ /* 0x000f2e0000004200 */
[C---:B--2---:R-:W-:Y:S08]  /*14ab0*/  HMMA.16816.F32 R108, R136.reuse, R144, R108 ;  /* 0x00000090886c723c */ /* 0x044ff0000000186c */
[C---:B------:R-:W-:Y:S08]  /*14ac0*/  HMMA.16816.F32 R112, R136.reuse, R146, R112 ;  /* 0x000000928870723c */ /* 0x040ff00000001870 */
[C---:B-1----:R-:W-:Y:S08]  /*14ad0*/  HMMA.16816.F32 R116, R136.reuse, R148, R116 ;  /* 0x000000948874723c */ /* 0x042ff00000001874 */
[C---:B------:R-:W-:Y:S08]  /*14ae0*/  HMMA.16816.F32 R120, R136.reuse, R150, R120 ;  /* 0x000000968878723c */ /* 0x040ff00000001878 */
[C---:B---3--:R-:W-:Y:S08]  /*14af0*/  HMMA.16816.F32 R124, R136.reuse, R152, R124 ;  /* 0x00000098887c723c */ /* 0x048ff0000000187c */
        /* <DEDUP_REMOVED lines=12> */
[----:B------:R-:W-:Y:S07]  /*14bc0*/  LDSM.16.MT88.4 R24, [R205+0x7900] ;  /* 0x00790000cd18783b */ /* 0x000fee0000004200 */
        /* <DEDUP_REMOVED lines=20> */
[C---:B--2---:R-:W-:Y:S07]  /*14d10*/  HMMA.16816.F32 R84, R168.reuse, R8, R84 ;  /* 0x00000008a854723c */ /* 0x044fee0000001854 */
[----:B------:R-:W-:Y:S01]  /*14d20*/  FFMA.FTZ R8, R2, R249, R241 ;  /* 0x000000f902087223 */ /* 0x000fe200000100f1 */
[C---:B------:R-:W-:Y:S04]  /*14d30*/  HMMA.16816.F32 R88, R168.reuse, R10, R88 ;  /* 0x0000000aa858723c */ /* 0x040fe80000001858 */
[----:B------:R-:W-:Y:S02]  /*14d40*/  FFMA.FTZ R2, R0, R250, R200 ;  /* 0x000000fa00027223 */ /* 0x000fe400000100c8 */
        /* <DEDUP_REMOVED lines=13> */
[C---:B----4-:R-:W-:Y:S04]  /*14e20*/  HMMA.16816.F32 R108, R168.reuse, R16, R108 ;  /* 0x00000010a86c723c */ /* 0x050fe8000000186c */
[----:B------:R-:W-:Y:S02]  /*14e30*/  FADD.FTZ R2, R180, R2 ;  /* 0x00000002b4027221 */ /* 0x000fe40000010000 */
[----:B------:R-:W-:Y:S02]  /*14e40*/  FADD.FTZ R0, R238, R0 ;  /* 0x00000000ee007221 */ /* 0x000fe40000010000 */
[C---:B------:R-:W-:Y:S04]  /*14e50*/  HMMA.16816.F32 R112, R168.reuse, R18, R112 ;  /* 0x00000012a870723c */ /* 0x040fe80000001870 */
[----:B------:R-:W-:Y:S02]  /*14e60*/  FADD.FTZ R2, R179, R2 ;  /* 0x00000002b3027221 */ /* 0x000fe40000010000 */
[----:B------:R-:W-:Y:S02]  /*14e70*/  FADD.FTZ R0, R203, R0 ;  /* 0x00000000cb007221 */ /* 0x000fe40000010000 */
[----:B------:R-:W-:Y:S01]  /*14e80*/  FADD.FTZ R2, R178, R2 ;  /* 0x00000002b2027221 */ /* 0x000fe20000010000 */
[C---:B-----5:R-:W-:Y:S03]  /*14e90*/  HMMA.16816.F32 R116, R168.reuse, R20, R116 ;  /* 0x00000014a874723c */ /* 0x060fe60000001874 */
        /* <DEDUP_REMOVED lines=8> */
[----:B------:R-:W-:Y:S04]  /*14f20*/  FADD.FTZ R0, R186, R0 ;  /* 0x00000000ba007221 */ /* 0x000fe80000010000 */
[----:B------:R-:W-:Y:S01]  /*14f30*/  FADD.FTZ R4, R174, R2 ;  /* 0x00000002ae047221 */ /* 0x000fe20000010000 */
[----:B------:R-:W-:Y:S04]  /*14f40*/  HMMA.16816.F32 R128, R168, R6, R128 ;  /* 0x00000006a880723c */ /* 0x000fe80000001880 */
[----:B------:R-:W-:Y:S02]  /*14f50*/  FADD.FTZ R2, R184, R0 ;  /* 0x00000000b8027221 */ /* 0x000fe40000010000 */
[----:B------:R-:W-:Y:S02]  /*14f60*/  FADD.FTZ R0, R173, R4 ;  /* 0x00000004ad007221 */ /* 0x000fe40000010000 */
[----:B------:R-:W-:Y:S04]  /*14f70*/  FADD.FTZ R2, R183, R2 ;  /* 0x00000002b7027221 */ /* 0x000fe80000010000 */
[----:B------:R-:W-:Y:S02]  /*14f80*/  FADD.FTZ R0, R172, R0 ;  /* 0x00000000ac007221 */ /* 0x000fe40000010000 */
[----:B------:R-:W-:Y:S02]  /*14f90*/  FADD.FTZ R2, R182, R2 ;  /* 0x00000002b6027221 */ /* 0x000fe40000010000 */
[----:B------:R-:W-:Y:S01]  /*14fa0*/  FADD.FTZ R0, R134, R0 ;  /* 0x0000000086007221 */ /* 0x000fe20000010000 */
[----:B------:R-:W-:Y:S01]  /*14fb0*/  MOV R134, R3 ;  /* 0x0000000300867202 */ /* 0x000fe20000000f00 */
[----:B------:R-:W-:Y:S02]  /*14fc0*/  FADD.FTZ R249, R181, R2 ;  /* 0x00000002b5f97221 */ /* 0x000fe40000010000 */
[----:B------:R-:W-:Y:S01]  /*14fd0*/  FADD.FTZ R250, R133, R0 ;  /* 0x0000000085fa7221 */ /* 0x000fe20000010000 */
[----:B------:R-:W-:Y:S01]  /*14fe0*/  MOV R133, R132 ;  /* 0x0000008400857202 */ /* 0x000fe20000000f00 */
[----:B------:R-:W-:-:S05]  /*14ff0*/  @P0 BRA `(.L_x_986) ;  /* 0xffffb89000000947 */ /* 0x000fca000383ffff */
.L_x_977:
[----:B------:R-:W1:Y:S01]  /*15000*/  SHFL.BFLY PT, R0, R249, 0x2, 0x1f ;  /* 0x0c401f00f9007f89 */ /* 0x000e6200000e0000 */
[----:B------:R-:W-:-:S02]  /*15010*/  MOV R2, RZ ;  /* 0x000000ff00027202 */ /* 0x000fc40000000f00 */
[----:B------:R-:W-:Y:S01]  /*15020*/  PLOP3.LUT P1, PT, PT, PT, PT, 0x8, 0x0 ;  /* 0x000000000000781c */ /* 0x000fe20003f2e170 */
[----:B------:R-:W2:Y:S01]  /*15030*/  SHFL.BFLY PT, R4, R250, 0x2, 0x1f ;  /* 0x0c401f00fa047f89 */ /* 0x000ea200000e0000 */
        /* <DEDUP_REMOVED lines=151> */
.L_x_944:
[----:B------:R-:W-:Y:S05]  /*159b0*/  @P1 BRA `(.L_x_987) ;  /* 0x00001ab000001947 */ /* 0x000fea0003800000 */
        /* <DEDUP_REMOVED lines=183> */
.L_x_988:
        /* <DEDUP_REMOVED lines=15> */
[----:B------:R-:W-:Y:S02]  /*16620*/  IADD3 R7, -R5, R43, RZ ;  /* 0x0000002b05077210 */ /* 0x000fe40007ffe1ff */
        /* <DEDUP_REMOVED lines=86> */
[----:B------:R-:W-:Y:S01]  /*16b90*/  IMAD.IADD R3, R5, 0x1, R6 ;  /* 0x0000000105037824 */ /* 0x000fe200078e0206 */
[C---:B------:R-:W-:Y:S01]  /*16ba0*/  LEA R31, P0, R4.reuse, c[0x0][0x380], 0x1 ;  /* 0x0000e000041f7a11 */ /* 0x040fe200078008ff */
[----:B----4-:R1:W-:Y:S03]  /*16bb0*/  @!P2 ST.E [R8.64], R57 ;  /* 0x000000390800a985 */ /* 0x0103e6000c101912 */
[----:B------:R-:W-:Y:S01]  /*16bc0*/  LEA.HI.X R30, R4, c[0x0][0x384], R3, 0x1, P0 ;  /* 0x0000e100041e7a11 */ /* 0x000fe200000f0c03 */
[----:B------:R1:W2:Y:S01]  /*16bd0*/  LDS.128 R44, [R2+0x1080] ;  /* 0x00108000022c7984 */ /* 0x0002a20000000c00 */
[----:B------:R-:W-:-:S03]  /*16be0*/  ISETP.GE.AND P0, PT, R28, R29, PT ;  /* 0x0000001d1c00720c */ /* 0x000fc60003f06270 */
        /* <DEDUP_REMOVED lines=42> */
.L_x_990:
[----:B--234-:R-:W-:Y:S05]  /*16e90*/  BSYNC B0 ;  /* 0x0000000000007941 */ /* 0x01cfea0003800000 */
.L_x_989:
        /* <DEDUP_REMOVED lines=30> */
.L_x_992:
[----:B------:R-:W-:Y:S05]  /*17080*/  BSYNC B0 ;  /* 0x0000000000007941 */ /* 0x000fea0003800000 */
.L_x_991:
        /* <DEDUP_REMOVED lines=30> */
.L_x_994:
[----:B------:R-:W-:Y:S05]  /*17270*/  BSYNC B0 ;  /* 0x0000000000007941 */ /* 0x000fea0003800000 */
.L_x_993:
        /* <DEDUP_REMOVED lines=31> */
.L_x_987:
        /* <DEDUP_REMOVED lines=19> */
.L_x_995:
        /* <DEDUP_REMOVED lines=42> */
.L_x_997:
[----:B------:R-:W-:Y:S05]  /*17840*/  BSYNC B0 ;  /* 0x0000000000007941 */ /* 0x000fea0003800000 */
.L_x_996:
        /* <DEDUP_REMOVED lines=73> */
.L_x_999:
[----:B------:R-:W-:Y:S05]  /*17ce0*/  BSYNC B0 ;  /* 0x0000000000007941 */ /* 0x000fea0003800000 */
.L_x_998:
        /* <DEDUP_REMOVED lines=27> */
.L_x_1001:
[----:B------:R-:W-:Y:S05]  /*17ea0*/  BSYNC B0 ;  /* 0x0000000000007941 */ /* 0x000fea0003800000 */
.L_x_1000:
        /* <DEDUP_REMOVED lines=27> */
.L_x_1003:
[----:B------:R-:W-:Y:S05]  /*18060*/  BSYNC B0 ;  /* 0x0000000000007941 */ /* 0x000fea0003800000 */
.L_x_1002:
        /* <DEDUP_REMOVED lines=28> */
.L_x_1004:
        /* <DEDUP_REMOVED lines=13> */
.L_x_3004:


//--------------------- .text._ZN7cutlass13device_kernelIN5flash19enable_sm80_to_sm89INS1_16FlashAttnFwdSm80INS1_25CollectiveMainloopFwdSm80ILi8ELi1ELb0EN4cute5tupleIJNS5_1CILi128EEENS7_ILi48EEENS7_ILi256EEEEEELi256ENS_6half_tEfNS_4arch4Sm80ELb0ELb1ELb1ELb1ELb0ELb1ELb1ELb0EEENS1_21CollectiveEpilogueFwdINS6_IJS8_SA_S9_EEENS6_IJNS7_ILi1EEESI_SI_EEESC_SE_Li256ELb1ELb1ELb0ELb0EEENS1_19SingleTileSchedulerILb1ELb0ELb1ELi128EEEEEEEEEvNT_6ParamsE --------------------------
	.section	.text._ZN7cutlass13device_kernelIN5flash19enable_sm80_to_sm89INS1_16FlashAttnFwdSm80INS1_25CollectiveMainloopFwdSm80ILi8ELi1ELb0EN4cute5tupleIJNS5_1CILi128EEENS7_ILi48EEENS7_ILi256EEEEEELi256ENS_6half_tEfNS_4arch4Sm80ELb0ELb1ELb1ELb1ELb0ELb1ELb1ELb0EEENS1_21CollectiveEpilogueFwdINS6_IJS8_SA_S9_EEENS6_IJNS7_ILi1EEESI_SI_EEESC_SE_Li256ELb1ELb1ELb0ELb0EEENS1_19SingleTileSchedulerILb1ELb0ELb1ELi128EEEEEEEEEvNT_6ParamsE,"ax",@progbits
	.sectioninfo	@"SHI_REGISTERS=255"
	.align	128
.text._ZN7cutlass13device_kernelIN5flash19enable_sm80_to_sm89INS1_16FlashAttnFwdSm80INS1_25CollectiveMainloopFwdSm80ILi8ELi1ELb0EN4cute5tupleIJNS5_1CILi128EEENS7_ILi48EEENS7_ILi256EEEEEELi256ENS_6half_tEfNS_4arch4Sm80ELb0ELb1ELb1ELb1ELb0ELb1ELb1ELb0EEENS1_21CollectiveEpilogueFwdINS6_IJS8_SA_S9_EEENS6_IJNS7_ILi1EEESI_SI_EEESC_SE_Li256ELb1ELb1ELb0ELb0EEENS1_19SingleTileSchedulerILb1ELb0ELb1ELi128EEEEEEEEEvNT_6ParamsE:
        .type           _ZN7cutlass13device_kernelIN5flash19enable_sm80_to_sm89INS1_16FlashAttnFwdSm80INS1_25CollectiveMainloopFwdSm80ILi8ELi1ELb0EN4cute5tupleIJNS5_1CILi128EEENS7_ILi48EEENS7_ILi256EEEEEELi256ENS_6half_tEfNS_4arch4Sm80ELb0ELb1ELb1ELb1ELb0ELb1ELb1ELb0EEENS1_21CollectiveEpilogueFwdINS6_IJS8_SA_S9_EEENS6_IJNS7_ILi1EEESI_SI_EEESC_SE_Li256ELb1ELb1ELb0ELb0EEENS1_19SingleTileSchedulerILb1ELb0ELb1ELi128EEEEEEEEEvNT_6ParamsE,@function
        .size           _ZN7cutlass13device_kernelIN5flash19enable_sm80_to_sm89INS1_16FlashAttnFwdSm80INS1_25CollectiveMainloopFwdSm80ILi8ELi1ELb0EN4cute5tupleIJNS5_1CILi128EEENS7_ILi48EEENS7_ILi256EEEEEELi256ENS_6half_tEfNS_4arch4Sm80ELb0ELb1ELb1ELb1ELb0ELb1ELb1ELb0EEENS1_21CollectiveEpilogueFwdINS6_IJS8_SA_S9_EEENS6_IJNS7_ILi1EEESI_SI_EEESC_SE_Li256ELb1ELb1ELb0ELb0EEENS1_19SingleTileSchedulerILb1ELb0ELb1ELi128EEEEEEEEEvNT_6ParamsE,(.L_x_3005 - _ZN7cutlass13device_kernelIN5flash19enable_sm80_to_sm89INS1_16FlashAttnFwdSm80INS1_25CollectiveMainloopFwdSm80ILi8ELi1ELb0EN4cute5tupleIJNS5_1CILi128EEENS7_ILi48EEENS7_ILi256EEEEEELi256ENS_6half_tEfNS_4arch4Sm80ELb0ELb1ELb1ELb1ELb0ELb1ELb1ELb0EEENS1_21CollectiveEpilogueFwdINS6_IJS8_SA_S9_EEENS6_IJNS7_ILi1EEESI_SI_EEESC_SE_Li256ELb1ELb1ELb0ELb0EEENS1_19SingleTileSchedulerILb1ELb0ELb1ELi128EEEEEEEEEvNT_6ParamsE)
        .other          _ZN7cutlass13device_kernelIN5flash19enable_sm80_to_sm89INS1_16FlashAttnFwdSm80INS1_25CollectiveMainloopFwdSm80ILi8ELi1ELb0EN4cute5tupleIJNS5_1CILi128EEENS7_ILi48EEENS7_ILi256EEEEEELi256ENS_6half_tEfNS_4arch4Sm80ELb0ELb1ELb1ELb1ELb0ELb1ELb1ELb0EEENS1_21CollectiveEpilogueFwdINS6_IJS8_SA_S9_EEENS6_IJNS7_ILi1EEESI_SI_EEESC_SE_Li256ELb1ELb1ELb0ELb0EEENS1_19SingleTileSchedulerILb1ELb0ELb1ELi128EEEEEEEEEvNT_6ParamsE,@"STO_CUDA_ENTRY STV_DEFAULT"
_ZN7cutlass13device_kernelIN5flash19enable_sm80_to_sm89INS1_16FlashAttnFwdSm80INS1_25CollectiveMainloopFwdSm80ILi8ELi1ELb0EN4cute5tupleIJNS5_1CILi128EEENS7_ILi48EEENS7_ILi256EEEEEELi256ENS_6half_tEfNS_4arch4Sm80ELb0ELb1ELb1ELb1ELb0ELb1ELb1ELb0EEENS1_21CollectiveEpilogueFwdINS6_IJS8_SA_S9_EEENS6_IJNS7_ILi1EEESI_SI_EEESC_SE_Li256ELb1ELb1ELb0ELb0EEENS1_19SingleTileSchedulerILb1ELb0ELb1ELi128EEEEEEEEEvNT_6ParamsE:
        /* <DEDUP_REMOVED lines=17> */
.L_x_1006:
        /* <DEDUP_REMOVED lines=8> */
.L_x_1008:
[----:B------:R-:W-:-:S05]  /*0190*/  MOV R0, c[0x0][0x54c] ;  /* 0x0001530000007a02 */ /* 0x000fca0000000f00 */
.L_x_1007:
[----:B-----5:R-:W-:Y:S01]  /*01a0*/  IMAD R0, R0, c[0x0][0x548], RZ ;  /* 0x0001520000007a24 */ /* 0x020fe200078e02ff */
[----:B------:R-:W-:-:S04]  /*01b0*/  SHF.L.U32 R93, R225, 0x7, RZ ;  /* 0x00000007e15d7819 */ /* 0x000fc800000006ff */
[----:B------:R-:W-:-:S04]  /*01c0*/  ISETP.GE.AND P0, PT, R93, R0, PT ;  /* 0x000000005d00720c */ /* 0x000fc80003f06270 */
[----:B------:R-:W-:Y:S01]  /*01d0*/  SEL R226, R226, 0xffffffff, !P0 ;  /* 0xffffffffe2e27807 */ /* 0x000fe20004000000 */
[----:B------:R-:W-:Y:S05]  /*01e0*/  BRA `(.L_x_1009) ;  /* 0x0000012000007947 */ /* 0x000fea0003800000 */
.L_x_1005:
[----:B---3--:R-:W-:-:S04]  /*01f0*/  ISETP.NE.U32.AND P0, PT, RZ, c[0x0][0x568], PT ;  /* 0x00015a00ff007a0c */ /* 0x008fc80003f05070 */
[----:B------:R-:W-:-:S13]  /*0200*/  ISETP.NE.AND.EX P0, PT, RZ, c[0x0][0x56c], PT, P0 ;  /* 0x00015b00ff007a0c */ /* 0x000fda0003f05300 */
[----:B------:R-:W-:Y:S05]  /*0210*/  @!P0 BRA `(.L_x_1010) ;  /* 0x0000002000008947 */ /* 0x000fea0003800000 */
[----:B------:R1:W5:Y:S01]  /*0220*/  LDG.E R0, [R2.64] ;  /* 0x0000001202007981 */ /* 0x000362000c1e1900 */
[----:B------:R-:W-:Y:S05]  /*0230*/  BRA `(.L_x_1011) ;  /* 0x0000009000007947 */ /* 0x000fea0003800000 */
.L_x_1010:
        /* <DEDUP_REMOVED lines=8> */
.L_x_1012:
[----:B------:R-:W-:-:S05]  /*02c0*/  MOV R0, c[0x0][0x54c] ;  /* 0x0001530000007a02 */ /* 0x000fca0000000f00 */
.L_x_1011:
[----:B-----5:R-:W-:Y:S01]  /*02d0*/  IMAD R0, R0, c[0x0][0x548], RZ ;  /* 0x0001520000007a24 */ /* 0x020fe200078e02ff */
[----:B------:R-:W-:-:S04]  /*02e0*/  SHF.L.U32 R93, R225, 0x7, RZ ;  /* 0x00000007e15d7819 */ /* 0x000fc800000006ff */
[----:B------:R-:W-:-:S04]  /*02f0*/  ISETP.GE.AND P0, PT, R93, R0, PT ;  /* 0x000000005d00720c */ /* 0x000fc80003f06270 */
[----:B------:R-:W-:-:S04]  /*0300*/  SEL R226, R226, 0xffffffff, !P0 ;  /* 0xffffffffe2e27807 */ /* 0x000fc80004000000 */
.L_x_1009:
[----:B------:R-:W-:-:S13]  /*0310*/  ISETP.GE.AND P0, PT, R226, RZ, PT ;  /* 0x000000ffe200720c */ /* 0x000fda0003f06270 */
[----:B------:R-:W-:Y:S05]  /*0320*/  @!P0 EXIT ;  /* 0x000000000000894d */ /* 0x000fea0003800000 */
[----:B------:R-:W-:Y:S01]  /*0330*/  ISETP.NE.U32.AND P0, PT, RZ, c[0x0][0x370], PT ;  /* 0x0000dc00ff007a0c */ /* 0x000fe20003f05070 */
[----:B------:R-:W-:Y:S01]  /*0340*/  IMAD.MOV.U32 R4, RZ, RZ, RZ ;  /* 0x000000ffff047224 */ /* 0x000fe200078e00ff */
[----:B------:R-:W-:Y:S01]  /*0350*/  ISETP.NE.U32.AND P1, PT, RZ, c[0x0][0x350], PT ;  /* 0x0000d400ff007a0c */ /* 0x000fe20003f25070 */
[----:B------:R-:W-:Y:S01]  /*0360*/  IMAD.MOV.U32 R142, RZ, RZ, RZ ;  /* 0x000000ffff8e7224 */ /* 0x000fe200078e00ff */
[----:B------:R-:W-:Y:S01]  /*0370*/  ISETP.NE.AND.EX P0, PT, RZ, c[0x0][0x374], PT, P0 ;  /* 0x0000dd00ff007a0c */ /* 0x000fe20003f05300 */
[----:B------:R-:W-:Y:S01]  /*0380*/  IMAD.WIDE R12, R226, R9, c[0x0][0x350] ;  /* 0x0000d400e20c7625 */ /* 0x000fe200078e0209 */
[----:B------:R-:W-:Y:S02]  /*0390*/  ISETP.NE.AND.EX P5, PT, RZ, c[0x0][0x354], PT, P1 ;  /* 0x0000d500ff007a0c */ /* 0x000fe40003fa5310 */
[----:B------:R-:W-:Y:S02]  /*03a0*/  ISETP.NE.U32.AND P2, PT, RZ, c[0x0][0x348], PT ;  /* 0x0000d200ff007a0c */ /* 0x000fe40003f45070 */
[----:B------:R-:W-:-:S02]  /*03b0*/  ISETP.NE.U32.AND P4, PT, RZ, c[0x0][0x358], PT ;  /* 0x0000d600ff007a0c */ /* 0x000fc40003f85070 */
[----:B------:R-:W-:Y:S02]  /*03c0*/  ISETP.NE.AND.EX P1, PT, RZ, c[0x0][0x34c], PT, P2 ;  /* 0x0000d300ff007a0c */ /* 0x000fe40003f25320 */
[----:B------:R-:W-:-:S03]  /*03d0*/  ISETP.NE.AND.EX P4, PT, RZ, c[0x0][0x35c], PT, P4 ;  /* 0x0000d700ff007a0c */ /* 0x000fc60003f85340 */
[CC--:B-1----:R-:W-:Y:S02]  /*03e0*/  @P0 IMAD.WIDE R2, R226.reuse, R9.reuse, c[0x0][0x370] ;  /* 0x0000dc00e2020625 */ /* 0x0c2fe400078e0209 */
[----:B------:R-:W2:Y:S02]  /*03f0*/  @P5 LDG.E R142, [R12.64] ;  /* 0x000000120c8e5981 */ /* 0x000ea4000c1e1900 */
[----:B------:R-:W-:Y:S02]  /*0400*/  IMAD.MOV.U32 R16, RZ, RZ, RZ ;  /* 0x000000ffff107224 */ /* 0x000fe400078e00ff */
[----:B------:R-:W-:Y:S01]  /*0410*/  IMAD.MOV.U32 R6, RZ, RZ, RZ ;  /* 0x000000ffff067224 */ /* 0x000fe200078e00ff */
[----:B------:R1:W2:Y:S01]  /*0420*/  @P0 LDG.E R4, [R2.64] ;  /* 0x0000001202040981 */ /* 0x0002a2000c1e1900 */
[----:B------:R-:W-:-:S04]  /*0430*/  IMAD.WIDE R14, R226, R9, c[0x0][0x348] ;  /* 0x0000d200e20e7625 */ /* 0x000fc800078e0209 */
[----:B------:R-:W-:Y:S01]  /*0440*/  IMAD.WIDE R10, R226, R9, c[0x0][0x358] ;  /* 0x0000d600e20a7625 */ /* 0x000fe200078e0209 */
[----:B------:R-:W3:Y:S01]  /*0450*/  @P1 LDG.E R16, [R14.64] ;  /* 0x000000120e101981 */ /* 0x000ee2000c1e1900 */
[----:B------:R-:W-:-:S03]  /*0460*/  ISETP.NE.U32.AND P0, PT, RZ, c[0x0][0x360], PT ;  /* 0x0000d800ff007a0c */ /* 0x000fc60003f05070 */
[----:B------:R-:W4:Y:S01]  /*0470*/  @P4 LDG.E R6, [R10.64] ;  /* 0x000000120a064981 */ /* 0x000f22000c1e1900 */
[----:B------:R-:W-:Y:S02]  /*0480*/  ISETP.NE.AND.EX P0, PT, RZ, c[0x0][0x364], PT, P0 ;  /* 0x0000d900ff007a0c */ /* 0x000fe40003f05300 */
[----:B------:R-:W-:-:S11]  /*0490*/  MOV R0, c[0x0][0x168] ;  /* 0x00005a0000007a02 */ /* 0x000fd60000000f00 */
[----:B------:R-:W-:-:S05]  /*04a0*/  @P0 IMAD.WIDE R18, R226, R9, c[0x0][0x360] ;  /* 0x0000d800e2120625 */ /* 0x000fca00078e0209 */
[----:B------:R2:W5:Y:S04]  /*04b0*/  @P0 LDG.E R0, [R18.64] ;  /* 0x0000001212000981 */ /* 0x000568000c1e1900 */
[----:B------:R-:W1:Y:S01]  /*04c0*/  S2R R223, SR_CTAID.Y ;  /* 0x0000000000df7919 */ /* 0x000e620000002600 */
[----:B------:R-:W-:Y:S01]  /*04d0*/  IMAD.MOV.U32 R5, RZ, RZ, c[0x0][0x1d0] ;  /* 0x00007400ff057624 */ /* 0x000fe200078e00ff */
[----:B-1----:R-:W-:Y:S02]  /*04e0*/  MOV R2, c[0x0][0x228] ;  /* 0x00008a0000027a02 */ /* 0x002fe40000000f00 */
[----:B------:R-:W-:Y:S01]  /*04f0*/  SHF.R.S32.HI R94, RZ, 0x1f, R223 ;  /* 0x0000001fff5e7819 */ /* 0x000fe200000114df */
[----:B--2---:R-:W-:Y:S01]  /*0500*/  IMAD.IADD R8, R142, 0x1, R4 ;  /* 0x000000018e087824 */ /* 0x004fe200078e0204 */
[----:B------:R1:W-:Y:S04]  /*0510*/  STL [R1+0x48], R4 ;  /* 0x0000480401007387 */ /* 0x0003e80000100800 */
[----:B------:R1:W-:Y:S04]  /*0520*/  STL [R1+0x50], R8 ;  /* 0x0000500801007387 */ /* 0x0003e80000100800 */
[----:B---3--:R1:W-:Y:S04]  /*0530*/  STL [R1+0x4c], R16 ;  /* 0x00004c1001007387 */ /* 0x0083e80000100800 */
[----:B----4-:R1:W-:Y:S01]  /*0540*/  STL [R1+0x54], R6 ;  /* 0x0000540601007387 */ /* 0x0103e20000100800 */
[----:B------:R-:W-:Y:S05]  /*0550*/  @P0 BRA `(.L_x_1013) ;  /* 0x0000004000000947 */ /* 0x000fea0003800000 */
[----:B------:R-:W-:Y:S05]  /*0560*/  @!P1 BRA `(.L_x_1013) ;  /* 0x0000003000009947 */ /* 0x000fea0003800000 */
[----:B-----5:R-:W2:Y:S04]  /*0570*/  LDG.E R0, [R14.64] ;  /* 0x000000120e007981 */ /* 0x020ea8000c1e1900 */
[----:B------:R-:W2:Y:S02]  /*0580*/  LDG.E R3, [R14.64+0x4] ;  /* 0x000004120e037981 */ /* 0x000ea4000c1e1900 */
[----:B--2---:R-:W-:-:S05]  /*0590*/  IADD3 R0, -R0, R3, RZ ;  /* 0x0000000300007210 */ /* 0x004fca0007ffe1ff */
.L_x_1013:
[----:B-----5:R2:W-:Y:S01]  /*05a0*/  STL [R1+0x58], R0 ;  /* 0x0000580001007387 */ /* 0x0205e20000100800 */
[----:B------:R-:W-:-:S04]  /*05b0*/  ISETP.NE.U32.AND P0, PT, RZ, c[0x0][0x368], PT ;  /* 0x0000da00ff007a0c */ /* 0x000fc80003f05070 */
[----:B------:R-:W-:-:S13]  /*05c0*/  ISETP.NE.AND.EX P0, PT, RZ, c[0x0][0x36c], PT, P0 ;  /* 0x0000db00ff007a0c */ /* 0x000fda0003f05300 */
[----:B------:R-:W-:Y:S05]  /*05d0*/  @!P0 BRA `(.L_x_1014) ;  /* 0x0000003000008947 */ /* 0x000fea0003800000 */
[----:B------:R-:W-:-:S05]  /*05e0*/  IMAD.WIDE R12, R226, R9, c[0x0][0x368] ;  /* 0x0000da00e20c7625 */ /* 0x000fca00078e0209 */
[----:B------:R3:W5:Y:S01]  /*05f0*/  LDG.E R5, [R12.64] ;  /* 0x000000120c057981 */ /* 0x000762000c1e1900 */
[----:B------:R-:W-:Y:S05]  /*0600*/  BRA `(.L_x_1015) ;  /* 0x0000004000007947 */ /* 0x000fea0003800000 */
.L_x_1014:
[----:B------:R-:W-:Y:S05]  /*0610*/  @!P5 BRA `(.L_x_1015) ;  /* 0x000000300000d947 */ /* 0x000fea0003800000 */
[----:B------:R-:W3:Y:S04]  /*0620*/  LDG.E R5, [R12.64] ;  /* 0x000000120c057981 */ /* 0x000ee8000c1e1900 */
[----:B-1----:R-:W3:Y:S02]  /*0630*/  LDG.E R8, [R12.64+0x4] ;  /* 0x000004120c087981 */ /* 0x002ee4000c1e1900 */
[----:B---3--:R-:W-:Y:S02]  /*0640*/  IADD3 R5, -R5, R8, RZ ;  /* 0x0000000805057210 */ /* 0x008fe40007ffe1ff */
.L_x_1015:
[----:B------:R-:W-:Y:S01]  /*0650*/  ISETP.NE.U32.AND P0, PT, RZ, c[0x0][0x378], PT ;  /* 0x0000de00ff007a0c */ /* 0x000fe20003f05070 */
[----:B------:R-:W4:Y:S03]  /*0660*/  @P4 LDG.E R3, [R10.64] ;  /* 0x000000120a034981 */ /* 0x000f26000c1e1900 */
[----:B------:R-:W-:Y:S01]  /*0670*/  ISETP.NE.AND.EX P0, PT, RZ, c[0x0][0x37c], PT, P0 ;  /* 0x0000df00ff007a0c */ /* 0x000fe20003f05300 */
[----:B-1----:R-:W4:Y:S01]  /*0680*/  @P4 LDG.E R8, [R10.64+0x4] ;  /* 0x000004120a084981 */ /* 0x002f22000c1e1900 */
[----:B-----5:R-:W-:-:S11]  /*0690*/  IMAD.MOV.U32 R144, RZ, RZ, R5 ;  /* 0x000000ffff907224 */ /* 0x020fd600078e0005 */
[----:B---3--:R-:W-:-:S05]  /*06a0*/  @P0 IMAD.WIDE R12, R226, R9, c[0x0][0x378] ;  /* 0x0000de00e20c0625 */ /* 0x008fca00078e0209 */
[----:B------:R-:W3:Y:S01]  /*06b0*/  @P0 LDG.E R144, [R12.64] ;  /* 0x000000120c900981 */ /* 0x000ee2000c1e1900 */
[----:B------:R-:W-:-:S05]  /*06c0*/  IMAD.MOV.U32 R7, RZ, RZ, c[0x0][0x2c4] ;  /* 0x0000b100ff077624 */ /* 0x000fca00078e00ff */
[----:B------:R-:W-:Y:S01]  /*06d0*/  ISETP.NE.AND P1, PT, R7, 0x1, PT ;  /* 0x000000010700780c */ /* 0x000fe20003f25270 */
[----:B------:R-:W-:-:S05]  /*06e0*/  IMAD.IADD R4, R5, 0x1, -R4 ;  /* 0x0000000105047824 */ /* 0x000fca00078e0a04 */
[----:B------:R1:W-:Y:S01]  /*06f0*/  STL [R1+0x5c], R4 ;  /* 0x00005c0401007387 */ /* 0x0003e20000100800 */
[----:B----4-:R-:W-:Y:S01]  /*0700*/  @P4 IMAD.IADD R2, R8, 0x1, -R3 ;  /* 0x0000000108024824 */ /* 0x010fe200078e0a03 */
[----:B------:R-:W-:-:S03]  /*0710*/  IADD3 R8, R93, 0x7f, RZ ;  /* 0x0000007f5d087810 */ /* 0x000fc60007ffe0ff */
[----:B------:R-:W-:Y:S02]  /*0720*/  IMAD.IADD R3, R4, 0x1, R2 ;  /* 0x0000000104037824 */ /* 0x000fe400078e0202 */
[----:B------:R-:W-:-:S03]  /*0730*/  @P1 IMAD.HI.U32 R7, R8, c[0x0][0x2c8], RZ ;  /* 0x0000b20008071a27 */ /* 0x000fc600078e00ff */
[----:B------:R1:W-:Y:S02]  /*0740*/  STL.64 [R1+0x60], R2 ;  /* 0x0000600201007387 */ /* 0x0003e40000100a00 */
[----:B------:R-:W-:Y:S01]  /*0750*/  @P1 SHF.R.U32.HI R8, RZ, c[0x0][0x2cc], R7 ;  /* 0x0000b300ff081a19 */ /* 0x000fe20000011607 */
[----:B------:R-:W-:Y:S01]  /*0760*/  IMAD.MOV.U32 R7, RZ, RZ, c[0x0][0x32c] ;  /* 0x0000cb00ff077624 */ /* 0x000fe200078e00ff */
[----:B---3--:R1:W-:Y:S01]  /*0770*/  STL [R1+0x68], R144 ;  /* 0x0000689001007387 */ /* 0x0083e20000100800 */
[----:B------:R-:W-:-:S03]  /*0780*/  IADD3 R11, R3, 0x2f, RZ ;  /* 0x0000002f030b7810 */ /* 0x000fc60007ffe0ff */
[----:B------:R-:W-:Y:S02]  /*0790*/  ISETP.GE.AND P2, PT, R7, 0x1, PT ;  /* 0x000000010700780c */ /* 0x000fe40003f46270 */
[----:B------:R-:W-:Y:S01]  /*07a0*/  IADD3 R13, R8, 0x1, R3 ;  /* 0x00000001080d7810 */ /* 0x000fe20007ffe003 */
[----:B------:R-:W-:-:S04]  /*07b0*/  IMAD.HI R11, R11, 0x2aaaaaab, RZ ;  /* 0x2aaaaaab0b0b7827 */ /* 0x000fc800078e02ff */
[----:B------:R-:W-:Y:S01]  /*07c0*/  IMAD.IADD R10, R13, 0x1, -R0 ;  /* 0x000000010d0a7824 */ /* 0x000fe200078e0a00 */
[----:B------:R-:W-:-:S04]  /*07d0*/  SHF.R.U32.HI R168, RZ, 0x1f, R11 ;  /* 0x0000001fffa87819 */ /* 0x000fc8000001160b */
[----:B------:R-:W-:Y:S02]  /*07e0*/  LEA.HI.SX32 R168, R11, R168, 0x1d ;  /* 0x000000a80ba87211 */ /* 0x000fe400078feaff */
[----:B------:R-:W-:Y:S01]  /*07f0*/  IADD3 R11, R10, c[0x0][0x328], RZ ;  /* 0x0000ca000a0b7a10 */ /* 0x000fe20007ffe0ff */
[----:B------:R-:W-:Y:S05]  /*0800*/  @!P2 BRA `(.L_x_1016) ;  /* 0x000000e00000a947 */ /* 0x000fea0003800000 */
[C---:B------:R-:W-:Y:S02]  /*0810*/  ISETP.GT.AND P0, PT, R10.reuse, RZ, PT ;  /* 0x000000ff0a00720c */ /* 0x040fe40003f04270 */
[----:B------:R-:W-:-:S11]  /*0820*/  IADD3 R8, R10, -0x1, RZ ;  /* 0xffffffff0a087810 */ /* 0x000fd60007ffe0ff */
[----:B------:R-:W-:Y:S05]  /*0830*/  @P0 BRA `(.L_x_1017) ;  /* 0x0000006000000947 */ /* 0x000fea0003800000 */
[----:B------:R-:W-:Y:S01]  /*0840*/  ISETP.NE.AND P0, PT, R7, 0x1, PT ;  /* 0x000000010700780c */ /* 0x000fe20003f05270 */
[----:B------:R-:W-:-:S12]  /*0850*/  IMAD.MOV R10, RZ, RZ, -R10 ;  /* 0x000000ffff0a7224 */ /* 0x000fd800078e0a0a */
[----:B------:R-:W-:-:S05]  /*0860*/  @P0 IMAD.HI.U32 R8, R10, c[0x0][0x330], RZ ;  /* 0x0000cc000a080a27 */ /* 0x000fca00078e00ff */
[----:B------:R-:W-:-:S04]  /*0870*/  @P0 SHF.R.U32.HI R10, RZ, c[0x0][0x334], R8 ;  /* 0x0000cd00ff0a0a19 */ /* 0x000fc80000011608 */
[----:B------:R-:W-:Y:S01]  /*0880*/  LOP3.LUT R8, RZ, R10, RZ, 0x33, !PT ;  /* 0x0000000aff087212 */ /* 0x000fe200078e33ff */
[----:B------:R-:W-:Y:S05]  /*0890*/  BRA `(.L_x_1018) ;  /* 0x0000003000007947 */ /* 0x000fea0003800000 */
.L_x_1017:
[----:B------:R-:W-:-:S13]  /*08a0*/  ISETP.NE.AND P0, PT, R7, 0x1, PT ;  /* 0x000000010700780c */ /* 0x000fda0003f05270 */
[----:B------:R-:W-:-:S05]  /*08b0*/  @P0 IMAD.HI.U32 R10, R8, c[0x0][0x330], RZ ;  /* 0x0000cc00080a0a27 */ /* 0x000fca00078e00ff */
[----:B------:R-:W-:-:S05]  /*08c0*/  @P0 SHF.R.U32.HI R8, RZ, c[0x0][0x334], R10 ;  /* 0x0000cd00ff080a19 */ /* 0x000fca000001160a */
.L_x_1018:
[----:B------:R-:W-:-:S05]  /*08d0*/  IMAD R8, R8, R7, c[0x0][0x32c] ;  /* 0x0000cb0008087624 */ /* 0x000fca00078e0207 */
[----:B------:R-:W-:Y:S02]  /*08e0*/  IMNMX R11, R11, R8, PT ;  /* 0x000000080b0b7217 */ /* 0x000fe40003800200 */
.L_x_1016:
[----:B------:R-:W-:-:S04]  /*08f0*/  @P1 IMAD.HI.U32 R8, R93, c[0x0][0x2c8], RZ ;  /* 0x0000b2005d081a27 */ /* 0x000fc800078e00ff */
[----:B------:R-:W-:Y:S01]  /*0900*/  IMAD.MOV.U32 R10, RZ, RZ, R93 ;  /* 0x000000ffff0a7224 */ /* 0x000fe200078e005d */
[----:B------:R-:W-:-:S04]  /*0910*/  @P1 SHF.R.U32.HI R10, RZ, c[0x0][0x2cc], R8 ;  /* 0x0000b300ff0a1a19 */ /* 0x000fc80000011608 */
[----:B------:R-:W-:-:S04]  /*0920*/  IADD3 R8, R10, R3, -R0 ;  /* 0x000000030a087210 */ /* 0x000fc80007ffe800 */
[----:B------:R-:W-:Y:S01]  /*0930*/  IADD3 R10, R8, -c[0x0][0x324], RZ ;  /* 0x8000c900080a7a10 */ /* 0x000fe20007ffe0ff */
[----:B------:R-:W-:Y:S05]  /*0940*/  @!P2 BRA `(.L_x_1019) ;  /* 0x000000d00000a947 */ /* 0x000fea0003800000 */
[----:B------:R-:W-:-:S13]  /*0950*/  ISETP.GT.AND P0, PT, R8, -0x1, PT ;  /* 0xffffffff0800780c */ /* 0x000fda0003f04270 */
[----:B------:R-:W-:Y:S05]  /*0960*/  @P0 BRA `(.L_x_1020) ;  /* 0x0000006000000947 */ /* 0x000fea0003800000 */
[----:B------:R-:W-:Y:S02]  /*0970*/  ISETP.NE.AND P0, PT, R7, 0x1, PT ;  /* 0x000000010700780c */ /* 0x000fe40003f05270 */
[----:B------:R-:W-:-:S11]  /*0980*/  LOP3.LUT R8, RZ, R8, RZ, 0x33, !PT ;  /* 0x00000008ff087212 */ /* 0x000fd600078e33ff */
[----:B------:R-:W-:-:S05]  /*0990*/  @P0 IMAD.HI.U32 R7, R8, c[0x0][0x330], RZ ;  /* 0x0000cc0008070a27 */ /* 0x000fca00078e00ff */
[----:B------:R-:W-:-:S04]  /*09a0*/  @P0 SHF.R.U32.HI R8, RZ, c[0x0][0x334], R7 ;  /* 0x0000cd00ff080a19 */ /* 0x000fc80000011607 */
[----:B------:R-:W-:Y:S01]  /*09b0*/  LOP3.LUT R8, RZ, R8, RZ, 0x33, !PT ;  /* 0x00000008ff087212 */ /* 0x000fe200078e33ff */
[----:B------:R-:W-:Y:S05]  /*09c0*/  BRA `(.L_x_1021) ;  /* 0x0000003000007947 */ /* 0x000fea0003800000 */
.L_x_1020:
[----:B------:R-:W-:-:S13]  /*09d0*/  ISETP.NE.AND P0, PT, R7, 0x1, PT ;  /* 0x000000010700780c */ /* 0x000fda0003f05270 */
[----:B------:R-:W-:-:S05]  /*09e0*/  @P0 IMAD.HI.U32 R7, R8, c[0x0][0x330], RZ ;  /* 0x0000cc0008070a27 */ /* 0x000fca00078e00ff */
[----:B------:R-:W-:-:S05]  /*09f0*/  @P0 SHF.R.U32.HI R8, RZ, c[0x0][0x334], R7 ;  /* 0x0000cd00ff080a19 */ /* 0x000fca0000011607 */
.L_x_1021:
[----:B------:R-:W-:-:S05]  /*0a00*/  IMAD R7, R8, c[0x0][0x32c], RZ ;  /* 0x0000cb0008077a24 */ /* 0x000fca00078e02ff */
[----:B------:R-:W-:-:S04]  /*0a10*/  IMNMX R10, R10, R7, !PT ;  /* 0x000000070a0a7217 */ /* 0x000fc80007800200 */
.L_x_1019:
[----:B------:R-:W-:Y:S01]  /*0a20*/  IADD3 R11, R11, 0x2f, RZ ;  /* 0x0000002f0b0b7810 */ /* 0x000fe20007ffe0ff */
[----:B------:R-:W-:-:S04]  /*0a30*/  IMAD.HI R8, R10, 0x2aaaaaab, RZ ;  /* 0x2aaaaaab0a087827 */ /* 0x000fc800078e02ff */
[----:B------:R-:W-:Y:S01]  /*0a40*/  IMAD.HI R11, R11, 0x2aaaaaab, RZ ;  /* 0x2aaaaaab0b0b7827 */ /* 0x000fe200078e02ff */
[----:B------:R-:W-:-:S04]  /*0a50*/  SHF.R.U32.HI R7, RZ, 0x1f, R8 ;  /* 0x0000001fff077819 */ /* 0x000fc80000011608 */
[----:B------:R-:W-:Y:S02]  /*0a60*/  SHF.R.U32.HI R10, RZ, 0x1f, R11 ;  /* 0x0000001fff0a7819 */ /* 0x000fe4000001160b */
[----:B------:R-:W-:Y:S02]  /*0a70*/  LEA.HI.SX32 R7, R8, R7, 0x1d ;  /* 0x0000000708077211 */ /* 0x000fe400078feaff */
[----:B------:R-:W-:Y:S02]  /*0a80*/  LEA.HI.SX32 R11, R11, R10, 0x1d ;  /* 0x0000000a0b0b7211 */ /* 0x000fe400078feaff */
[----:B------:R-:W-:Y:S02]  /*0a90*/  IMNMX R7, RZ, R7, !PT ;  /* 0x00000007ff077217 */ /* 0x000fe40007800200 */
[----:B------:R-:W-:-:S03]  /*0aa0*/  IMNMX R11, R168, R11, PT ;  /* 0x0000000ba80b7217 */ /* 0x000fc60003800200 */
[--C-:B------:R-:W-:Y:S02]  /*0ab0*/  IMAD R7, R7, 0x30, -R4.reuse ;  /* 0x0000003007077824 */ /* 0x100fe400078e0a04 */
[----:B------:R-:W-:-:S03]  /*0ac0*/  IMAD R11, R11, 0x30, -R4 ;  /* 0x000000300b0b7824 */ /* 0x000fc600078e0a04 */
[----:B------:R-:W-:Y:S02]  /*0ad0*/  IMNMX R96, RZ, R7, !PT ;  /* 0x00000007ff607217 */ /* 0x000fe40007800200 */
[----:B------:R-:W-:-:S04]  /*0ae0*/  IMNMX R11, R11, R2, PT ;  /* 0x000000020b0b7217 */ /* 0x000fc80003800200 */
[----:B------:R-:W-:Y:S01]  /*0af0*/  ISETP.GT.AND P0, PT, R11, R96, PT ;  /* 0x000000600b00720c */ /* 0x000fe20003f04270 */
[----:B------:R-:W-:-:S05]  /*0b00*/  IMAD.WIDE.U32 R96, R96, -0x55555555, RZ ;  /* 0xaaaaaaab60607825 */ /* 0x000fca00078e00ff */
[----:B------:R-:W-:-:S05]  /*0b10*/  SHF.R.U32.HI R96, RZ, 0x5, R97 ;  /* 0x00000005ff607819 */ /* 0x000fca0000011661 */
[----:B------:R-:W-:Y:S02]  /*0b20*/  IMAD.MOV.U32 R7, RZ, RZ, R96 ;  /* 0x000000ffff077224 */ /* 0x000fe400078e0060 */
[----:B------:R-:W-:-:S05]  /*0b30*/  @P0 IADD3 R11, R11, 0x2f, RZ ;  /* 0x0000002f0b0b0810 */ /* 0x000fca0007ffe0ff */
[----:B------:R-:W-:-:S05]  /*0b40*/  @P0 IMAD.HI R11, R11, 0x2aaaaaab, RZ ;  /* 0x2aaaaaab0b0b0827 */ /* 0x000fca00078e02ff */
[----:B-1----:R-:W-:-:S04]  /*0b50*/  @P0 SHF.R.U32.HI R4, RZ, 0x1f, R11 ;  /* 0x0000001fff040819 */ /* 0x002fc8000001160b */
[----:B------:R-:W-:-:S04]  /*0b60*/  @P0 LEA.HI.SX32 R7, R11, R4, 0x1d ;  /* 0x000000040b070211 */ /* 0x000fc800078feaff */
[----:B------:R-:W-:-:S13]  /*0b70*/  ISETP.GT.AND P0, PT, R7, R96, PT ;  /* 0x000000600700720c */ /* 0x000fda0003f04270 */
[----:B------:R-:W-:Y:S05]  /*0b80*/  @!P0 BRA `(.L_x_1022) ;  /* 0x00006b6000008947 */ /* 0x000fea0003800000 */
[----:B------:R-:W-:Y:S02]  /*0b90*/  ISETP.NE.U32.AND P3, PT, RZ, c[0x0][0x340], PT ;  /* 0x0000d000ff007a0c */ /* 0x000fe40003f65070 */
[----:B------:R-:W-:Y:S01]  /*0ba0*/  SHF.R.S32.HI R3, RZ, 0x1f, R224 ;  /* 0x0000001fff037819 */ /* 0x000fe200000114e0 */
[----:B------:R-:W-:Y:S01]  /*0bb0*/  IMAD.IADD R142, R142, 0x1, R5 ;  /* 0x000000018e8e7824 */ /* 0x000fe200078e0205 */
[----:B------:R-:W-:Y:S01]  /*0bc0*/  ISETP.NE.AND.EX P3, PT, RZ, c[0x0][0x344], PT, P3 ;  /* 0x0000d100ff007a0c */ /* 0x000fe20003f65330 */
[C---:B------:R-:W-:Y:S01]  /*0bd0*/  IMAD R136, R94.reuse, c[0x0][0x240], RZ ;  /* 0x000090005e887a24 */ /* 0x040fe200078e02ff */
[----:B------:R-:W-:Y:S01]  /*0be0*/  IADD3 R53, R7, -0x1, RZ ;  /* 0xffffffff07357810 */ /* 0x000fe20007ffe0ff */
[----:B------:R-:W-:Y:S01]  /*0bf0*/  IMAD R26, R94, c[0x0][0x1e8], RZ ;  /* 0x00007a005e1a7a24 */ /* 0x000fe200078e02ff */
[----:B------:R-:W-:Y:S01]  /*0c00*/  UMOV UR7, 0x30 ;  /* 0x0000003000077882 */ /* 0x000fe20000000000 */
[----:B------:R-:W-:Y:S01]  /*0c10*/  SEL R140, R226, RZ, !P4 ;  /* 0x000000ffe28c7207 */ /* 0x000fe20006000000 */
[----:B------:R-:W-:Y:S01]  /*0c20*/  ULDC.64 UR10, c[0x0][0x238] ;  /* 0x00008e00000a7ab9 */ /* 0x000fe20000000a00 */
[----:B------:R-:W-:-:S04]  /*0c30*/  IMAD.WIDE.U32 R10, R223, c[0x0][0x1e8], RZ ;  /* 0x00007a00df0a7a25 */ /* 0x000fc800078e00ff */
[----:B------:R-:W-:Y:S01]  /*0c40*/  IMAD R24, R94, c[0x0][0x260], RZ ;  /* 0x000098005e187a24 */ /* 0x000fe200078e02ff */
[----:B------:R-:W-:Y:S01]  /*0c50*/  UMOV UR6, 0x5 ;  /* 0x0000000500067882 */ /* 0x000fe20000000000 */
[----:B------:R-:W-:Y:S01]  /*0c60*/  @P3 IMAD.WIDE R12, R226, R9, c[0x0][0x340] ;  /* 0x0000d000e20c3625 */ /* 0x000fe200078e0209 */
[----:B------:R-:W-:Y:S02]  /*0c70*/  ULDC.64 UR4, c[0x0][0x1e0] ;  /* 0x0000780000047ab9 */ /* 0x000fe40000000a00 */
[----:B------:R-:W-:Y:S02]  /*0c80*/  USHF.L.U64.HI UR9, UR4, UR6, UR5 ;  /* 0x0000000604097299 */ /* 0x000fe40008010205 */
[----:B------:R1:W3:Y:S01]  /*0c90*/  @P3 LDG.E R4, [R12.64] ;  /* 0x000000120c043981 */ /* 0x0002e2000c1e1900 */
[----:B------:R-:W-:Y:S01]  /*0ca0*/  LEA.HI R101, R3, R224, RZ, 0x3 ;  /* 0x000000e003657211 */ /* 0x000fe200078f18ff */
[----:B------:R-:W-:Y:S01]  /*0cb0*/  IMAD R136, R223, c[0x0][0x244], R136 ;  /* 0x00009100df887a24 */ /* 0x000fe200078e0288 */
[----:B------:R-:W-:Y:S01]  /*0cc0*/  SHF.R.S32.HI R5, RZ, 0x1f, R226 ;  /* 0x0000001fff057819 */ /* 0x000fe200000114e2 */
[----:B--2---:R-:W-:Y:S01]  /*0cd0*/  IMAD R0, R53, -0x30, R2 ;  /* 0xffffffd035007824 */ /* 0x004fe200078e0202 */
[----:B------:R-:W-:Y:S01]  /*0ce0*/  LOP3.LUT R9, R101, 0xfffffff8, RZ, 0xc0, !PT ;  /* 0xfffffff865097812 */ /* 0x000fe200078ec0ff */
[----:B------:R-:W-:Y:S01]  /*0cf0*/  UIMAD.WIDE.U32 UR14, UR7, UR10, URZ ;  /* 0x0000000a070e72a5 */ /* 0x000fe2000f8e003f */
[----:B------:R-:W-:Y:S01]  /*0d00*/  SEL R121, R5, RZ, !P4 ;  /* 0x000000ff05797207 */ /* 0x000fe20006000000 */
[----:B------:R-:W-:Y:S01]  /*0d10*/  UIMAD UR8, UR7, UR11, URZ ;  /* 0x0000000b070872a4 */ /* 0x000fe2000f8e023f */
[----:B------:R-:W-:Y:S01]  /*0d20*/  SHF.R.S32.HI R101, RZ, 0x3, R101 ;  /* 0x00000003ff657819 */ /* 0x000fe20000011465 */
[----:B------:R-:W-:Y:S01]  /*0d30*/  IMAD.IADD R18, R224, 0x1, -R9 ;  /* 0x00000001e0127824 */ /* 0x000fe200078e0a09 */
[----:B------:R-:W-:Y:S01]  /*0d40*/  IMNMX R0, R0, 0x30, PT ;  /* 0x0000003000007817 */ /* 0x000fe20003800200 */
[----:B------:R-:W-:Y:S01]  /*0d50*/  IMAD R26, R223, c[0x0][0x1ec], R26 ;  /* 0x00007b00df1a7a24 */ /* 0x000fe200078e021a */
[----:B------:R-:W-:Y:S01]  /*0d60*/  IADD3 R97, P0, R101, R6, RZ ;  /* 0x0000000665617210 */ /* 0x000fe20007f1e0ff */
[----:B------:R-:W-:Y:S01]  /*0d70*/  IMAD.SHL.U32 R16, R18, 0x8, RZ ;  /* 0x0000000812107824 */ /* 0x000fe200078e00ff */
[----:B------:R-:W-:Y:S01]  /*0d80*/  UIADD3 UR8, UR15, UR8, URZ ;  /* 0x000000080f087290 */ /* 0x000fe2000fffe03f */
[----:B------:R-:W-:Y:S01]  /*0d90*/  IMAD.IADD R0, R0, 0x1, -R101 ;  /* 0x0000000100007824 */ /* 0x000fe200078e0a65 */
[----:B------:R-:W-:Y:S01]  /*0da0*/  IADD3 R27, R11, R26, RZ ;  /* 0x0000001a0b1b7210 */ /* 0x000fe20007ffe0ff */
[----:B------:R-:W-:Y:S01]  /*0db0*/  IMAD.MOV.U32 R26, RZ, RZ, R10 ;  /* 0x000000ffff1a7224 */ /* 0x000fe200078e000a */
[--C-:B------:R-:W-:Y:S01]  /*0dc0*/  SHF.R.S32.HI R17, RZ, 0x1f, R16.reuse ;  /* 0x0000001fff117819 */ /* 0x100fe20000011410 */
[----:B------:R-:W-:Y:S01]  /*0dd0*/  IMAD.SHL.U32 R18, R18, 0x4, RZ ;  /* 0x0000000412127824 */ /* 0x000fe200078e00ff */
[----:B------:R-:W-:Y:S01]  /*0de0*/  SHF.R.S32.HI R10, RZ, 0x1f, R53 ;  /* 0x0000001fff0a7819 */ /* 0x000fe20000011435 */
[----:B------:R-:W-:Y:S01]  /*0df0*/  IMAD R7, R53, UR8, RZ ;  /* 0x0000000835077c24 */ /* 0x000fe2000f8e02ff */
[----:B------:R-:W-:Y:S01]  /*0e00*/  ISETP.GE.AND P2, PT, R0, 0x1, PT ;  /* 0x000000010000780c */ /* 0x000fe20003f46270 */
[----:B------:R-:W-:Y:S01]  /*0e10*/  IMAD.WIDE.U32 R8, R223, c[0x0][0x240], R16 ;  /* 0x00009000df087a25 */ /* 0x000fe200078e0010 */
[----:B------:R-:W-:Y:S01]  /*0e20*/  SHF.R.S32.HI R19, RZ, 0x1f, R18 ;  /* 0x0000001fff137819 */ /* 0x000fe20000011412 */
[----:B------:R-:W-:Y:S01]  /*0e30*/  USHF.L.U32 UR12, UR10, 0x5, URZ ;  /* 0x000000050a0c7899 */ /* 0x000fe2000800063f */
[----:B------:R-:W-:Y:S01]  /*0e40*/  IADD3 R14, R18, 0x40, RZ ;  /* 0x00000040120e7810 */ /* 0x000fe20007ffe0ff */
[----:B------:R-:W-:Y:S01]  /*0e50*/  IMAD.IADD R137, R9, 0x1, R136 ;  /* 0x0000000109897824 */ /* 0x000fe200078e0288 */
[----:B------:R-:W-:Y:S01]  /*0e60*/  USHF.L.U64.HI UR11, UR10, UR6, UR11 ;  /* 0x000000060a0b7299 */ /* 0x000fe2000801020b */
[----:B------:R-:W-:Y:S01]  /*0e70*/  IMAD.MOV.U32 R136, RZ, RZ, R8 ;  /* 0x000000ffff887224 */ /* 0x000fe200078e0008 */
[----:B------:R-:W-:Y:S01]  /*0e80*/  SHF.R.S32.HI R8, RZ, 0x1f, R101 ;  /* 0x0000001fff087819 */ /* 0x000fe20000011465 */
[----:B------:R-:W-:Y:S01]  /*0e90*/  IMAD R9, R121, c[0x0][0x248], RZ ;  /* 0x0000920079097a24 */ /* 0x000fe200078e02ff */
[----:B------:R-:W-:Y:S01]  /*0ea0*/  IADD3 R109, R16, 0x80, RZ ;  /* 0x00000080106d7810 */ /* 0x000fe20007ffe0ff */
[----:B------:R-:W-:Y:S01]  /*0eb0*/  IMAD.WIDE.U32 R136, R140, c[0x0][0x248], R136 ;  /* 0x000092008c887a25 */ /* 0x000fe200078e0088 */
[----:B------:R-:W-:Y:S01]  /*0ec0*/  LEA.HI.X.SX32 R95, R6, R8, 0x1, P0 ;  /* 0x00000008065f7211 */ /* 0x000fe200000f0eff */
[----:B------:R-:W-:Y:S01]  /*0ed0*/  USHF.L.U32 UR10, UR4, 0x5, URZ ;  /* 0x00000005040a7899 */ /* 0x000fe2000800063f */
[----:B------:R-:W-:Y:S01]  /*0ee0*/  ISETP.GT.AND P0, PT, R0, 0x20, PT ;  /* 0x000000200000780c */ /* 0x000fe20003f04270 */
[----:B------:R-:W-:Y:S01]  /*0ef0*/  IMAD R9, R140, c[0x0][0x24c], R9 ;  /* 0x000093008c097a24 */ /* 0x000fe200078e0209 */
[----:B------:R-:W-:Y:S01]  /*0f00*/  IADD3 R108, R16, 0xc0, RZ ;  /* 0x000000c0106c7810 */ /* 0x000fe20007ffe0ff */
[----:B------:R-:W-:Y:S01]  /*0f10*/  IMAD R6, R95, c[0x0][0x238], RZ ;  /* 0x00008e005f067a24 */ /* 0x000fe200078e02ff */
[----:B------:R-:W-:Y:S01]  /*0f20*/  IADD3 R106, R101, 0x20, RZ ;  /* 0x00000020656a7810 */ /* 0x000fe20007ffe0ff */
[----:B------:R-:W-:Y:S01]  /*0f30*/  IMAD R7, R10, UR14, R7 ;  /* 0x0000000e0a077c24 */ /* 0x000fe2000f8e0207 */
[----:B------:R-:W-:Y:S01]  /*0f40*/  IADD3 R137, R137, R9, RZ ;  /* 0x0000000989897210 */ /* 0x000fe20007ffe0ff */
[----:B------:R-:W-:Y:S01]  /*0f50*/  IMAD R139, R97, c[0x0][0x23c], R6 ;  /* 0x00008f00618b7a24 */ /* 0x000fe200078e0206 */
[----:B------:R-:W-:Y:S01]  /*0f60*/  LEA.HI R6, R3, R224, RZ, 0x6 ;  /* 0x000000e003067211 */ /* 0x000fe200078f30ff */
[----:B------:R-:W-:Y:S01]  /*0f70*/  IMAD R24, R223, c[0x0][0x264], R24 ;  /* 0x00009900df187a24 */ /* 0x000fe200078e0218 */
[----:B------:R-:W-:Y:S01]  /*0f80*/  ISETP.GE.AND P6, PT, R108, c[0x0][0x1d4], PT ;  /* 0x000075006c007a0c */ /* 0x000fe20003fc6270 */
[----:B------:R-:W-:Y:S01]  /*0f90*/  IMAD.WIDE.U32 R136, R97, c[0x0][0x238], R136 ;  /* 0x00008e0061887a25 */ /* 0x000fe200078e0088 */
[----:B------:R-:W-:Y:S01]  /*0fa0*/  SHF.R.S32.HI R115, RZ, 0x1f, R106 ;  /* 0x0000001fff737819 */ /* 0x000fe2000001146a */
[----:B------:R-:W-:Y:S01]  /*0fb0*/  ULDC.64 UR4, c[0x0][0x280] ;  /* 0x0000a00000047ab9 */ /* 0x000fe20000000a00 */
[----:B------:R-:W-:Y:S01]  /*0fc0*/  IADD3 R116, -R101, 0x30, RZ ;  /* 0x0000003065747810 */ /* 0x000fe20007ffe1ff */
[----:B------:R-:W-:Y:S01]  /*0fd0*/  IMAD.WIDE.U32 R10, R223, c[0x0][0x260], R16 ;  /* 0x00009800df0a7a25 */ /* 0x000fe200078e0010 */
[----:B------:R-:W-:Y:S01]  /*0fe0*/  UIMAD.WIDE.U32 UR22, UR7, UR4, URZ ;  /* 0x00000004071672a5 */ /* 0x000fe2000f8e003f */
[----:B------:R-:W-:Y:S01]  /*0ff0*/  IADD3 R15, R18, 0x20, RZ ;  /* 0x00000020120f7810 */ /* 0x000fe20007ffe0ff */
[----:B------:R-:W-:Y:S01]  /*1000*/  UIMAD UR16, UR7, UR5, URZ ;  /* 0x00000005071072a4 */ /* 0x000fe2000f8e023f */
[----:B------:R-:W-:Y:S01]  /*1010*/  IMAD.IADD R139, R137, 0x1, R139 ;  /* 0x00000001898b7824 */ /* 0x000fe200078e028b */
[----:B------:R-:W-:Y:S01]  /*1020*/  ULDC UR20, c[0x0][0x1e0] ;  /* 0x0000780000147ab9 */ /* 0x000fe20000000800 */
[----:B------:R-:W-:Y:S01]  /*1030*/  IMAD.MOV.U32 R138, RZ, RZ, R136 ;  /* 0x000000ffff8a7224 */ /* 0x000fe200078e0088 */
[----:B------:R-:W-:Y:S01]  /*1040*/  ULDC.64 UR4, c[0x0][0x290] ;  /* 0x0000a40000047ab9 */ /* 0x000fe20000000a00 */
[----:B------:R-:W-:Y:S01]  /*1050*/  IMAD.IADD R25, R11, 0x1, R24 ;  /* 0x000000010b197824 */ /* 0x000fe200078e0218 */
[----:B------:R-:W-:Y:S01]  /*1060*/  MOV R24, R10 ;  /* 0x0000000a00187202 */ /* 0x000fe20000000f00 */
[----:B------:R-:W-:Y:S01]  /*1070*/  IMAD R146, R8, c[0x0][0x280], RZ ;  /* 0x0000a00008927a24 */ /* 0x000fe200078e02ff */
[----:B------:R-:W-:Y:S01]  /*1080*/  ULDC UR17, c[0x0][0x1e4] ;  /* 0x0000790000117ab9 */ /* 0x000fe20000000800 */
[----:B------:R-:W-:Y:S01]  /*1090*/  IMAD.WIDE.U32 R10, R53, UR14, R138 ;  /* 0x0000000e350a7c25 */ /* 0x000fe2000f8e008a */
[----:B------:R-:W-:-:S02]  /*10a0*/  UIMAD UR13, UR7, UR5, URZ ;  /* 0x00000005070d72a4 */ /* 0x000fc4000f8e023f */
[----:B------:R-:W-:Y:S01]  /*10b0*/  UIMAD.WIDE.U32 UR26, UR7, UR4, URZ ;  /* 0x00000004071a72a5 */ /* 0x000fe2000f8e003f */
[C---:B------:R-:W-:Y:S01]  /*10c0*/  IMAD R146, R101.reuse, c[0x0][0x284], R146 ;  /* 0x0000a10065927a24 */ /* 0x040fe200078e0292 */
[C---:B------:R-:W-:Y:S01]  /*10d0*/  @P2 LEA R30, P1, R10.reuse, c[0x0][0x220], 0x1 ;  /* 0x000088000a1e2a11 */ /* 0x040fe200078208ff */
[C---:B-1----:R-:W-:Y:S01]  /*10e0*/  IMAD.WIDE.U32 R12, R101.reuse, c[0x0][0x280], R16 ;  /* 0x0000a000650c7a25 */ /* 0x042fe200078e0010 */
[----:B------:R-:W-:Y:S01]  /*10f0*/  @P0 IADD3 R0, P4, R10, UR12, RZ ;  /* 0x0000000c0a000c10 */ /* 0x000fe2000ff9e0ff */
[----:B------:R-:W-:Y:S02]  /*1100*/  USHF.L.U64.HI UR5, UR4, UR6, UR5 ;  /* 0x0000000604057299 */ /* 0x000fe40008010205 */
[----:B------:R-:W-:Y:S01]  /*1110*/  IMAD.WIDE.U32 R150, R101, c[0x0][0x280], R18 ;  /* 0x0000a00065967a25 */ /* 0x000fe200078e0012 */
[----:B------:R-:W-:Y:S01]  /*1120*/  IADD3 R147, R146, R13, RZ ;  /* 0x0000000d92937210 */ /* 0x000fe20007ffe0ff */
[----:B------:R-:W-:Y:S02]  /*1130*/  USHF.L.U32 UR24, UR4, 0x5, URZ ;  /* 0x0000000504187899 */ /* 0x000fe4000800063f */
[----:B------:R-:W-:Y:S01]  /*1140*/  IMAD.IADD R7, R11, 0x1, R7 ;  /* 0x000000010b077824 */ /* 0x000fe200078e0207 */
[----:B------:R-:W-:Y:S01]  /*1150*/  UIMAD.WIDE.U32 UR28, UR7, UR20, URZ ;  /* 0x00000014071c72a5 */ /* 0x000fe2000f8e003f */
[----:B------:R-:W-:Y:S01]  /*1160*/  IMAD.IADD R151, R151, 0x1, R146 ;  /* 0x0000000197977824 */ /* 0x000fe200078e0292 */
[----:B------:R-:W-:Y:S01]  /*1170*/  UIMAD UR17, UR7, UR17, URZ ;  /* 0x00000011071172a4 */ /* 0x000fe2000f8e023f */
[----:B------:R-:W-:Y:S01]  /*1180*/  IMAD.MOV.U32 R146, RZ, RZ, R12 ;  /* 0x000000ffff927224 */ /* 0x000fe200078e000c */
[----:B------:R-:W-:Y:S01]  /*1190*/  @P2 LEA.HI.X R31, R10, c[0x0][0x224], R7, 0x1, P1 ;  /* 0x000089000a1f2a11 */ /* 0x000fe200008f0c07 */
[----:B------:R-:W-:Y:S01]  /*11a0*/  IMAD.SHL.U32 R99, R101, 0x40, RZ ;  /* 0x0000004065637824 */ /* 0x000fe200078e00ff */
[----:B------:R-:W-:Y:S01]  /*11b0*/  ISETP.GE.AND P1, PT, R16, c[0x0][0x1d4], PT ;  /* 0x0000750010007a0c */ /* 0x000fe20003f26270 */
[----:B------:R-:W-:Y:S01]  /*11c0*/  IMAD.SHL.U32 R6, R6, 0x8, RZ ;  /* 0x0000000806067824 */ /* 0x000fe200078e00ff */
[----:B------:R-:W-:Y:S01]  /*11d0*/  @P0 IADD3.X R7, R7, UR11, RZ, P4, !PT ;  /* 0x0000000b07070c10 */ /* 0x000fe2000a7fe4ff */
[----:B------:R-:W-:Y:S01]  /*11e0*/  IMAD R20, R94, c[0x0][0x210], RZ ;  /* 0x000084005e147a24 */ /* 0x000fe200078e02ff */
[----:B------:R-:W-:Y:S01]  /*11f0*/  LOP3.LUT R99, R99, 0x1c0, RZ, 0xc0, !PT ;  /* 0x000001c063637812 */ /* 0x000fe200078ec0ff */
[----:B------:R-:W-:Y:S01]  /*1200*/  IMAD R22, R8, c[0x0][0x290], RZ ;  /* 0x0000a40008167a24 */ /* 0x000fe200078e02ff */
[----:B------:R-:W-:Y:S01]  /*1210*/  P2R R114, PR, RZ, 0x2 ;  /* 0x00000002ff727803 */ /* 0x000fe20000000000 */
[C---:B------:R-:W-:Y:S01]  /*1220*/  IMAD R20, R223.reuse, c[0x0][0x214], R20 ;  /* 0x00008500df147a24 */ /* 0x040fe200078e0214 */
[----:B------:R-:W-:Y:S01]  /*1230*/  LOP3.LUT R6, R6, 0xfffffe00, RZ, 0xc0, !PT ;  /* 0xfffffe0006067812 */ /* 0x000fe200078ec0ff */
[----:B------:R-:W-:Y:S01]  /*1240*/  IMAD.WIDE.U32 R28, R223, c[0x0][0x210], R16 ;  /* 0x00008400df1c7a25 */ /* 0x000fe200078e0010 */
[----:B------:R-:W-:Y:S01]  /*1250*/  LOP3.LUT R110, R99, 0x38, R16, 0xf8, !PT ;  /* 0x00000038636e7812 */ /* 0x000fe200078ef810 */
[----:B------:R-:W-:Y:S01]  /*1260*/  ULDC UR21, c[0x0][0x280] ;  /* 0x0000a00000157ab9 */ /* 0x000fe20000000800 */
[----:B------:R-:W-:Y:S01]  /*1270*/  SHF.R.U32.HI R111, RZ, 0x3, R99 ;  /* 0x00000003ff6f7819 */ /* 0x000fe20000011663 */
[C---:B------:R-:W-:Y:S01]  /*1280*/  IMAD R22, R101.reuse, c[0x0][0x294], R22 ;  /* 0x0000a50065167a24 */ /* 0x040fe200078e0216 */
[----:B------:R-:W-:Y:S01]  /*1290*/  ISETP.NE.AND P4, PT, R114, RZ, PT ;  /* 0x000000ff7200720c */ /* 0x000fe20003f85270 */
[C---:B------:R-:W-:Y:S01]  /*12a0*/  IMAD.WIDE.U32 R148, R101.reuse, c[0x0][0x290], R18 ;  /* 0x0000a40065947a25 */ /* 0x040fe200078e0012 */
[----:B------:R-:W-:Y:S01]  /*12b0*/  LOP3.LUT R110, R6, R110, R111, 0xf6, !PT ;  /* 0x0000006e066e7212 */ /* 0x000fe200078ef66f */
[----:B------:R-:W-:Y:S01]  /*12c0*/  ULDC UR4, c[0x0][0x284] ;  /* 0x0000a10000047ab9 */ /* 0x000fe20000000800 */
[----:B------:R-:W-:Y:S01]  /*12d0*/  ISETP.GE.AND P1, PT, R16, c[0x0][0x27c], PT ;  /* 0x00009f0010007a0c */ /* 0x000fe20003f26270 */
[----:B------:R-:W-:Y:S01]  /*12e0*/  IMAD.WIDE.U32 R10, R101, c[0x0][0x290], R16 ;  /* 0x0000a400650a7a25 */ /* 0x000fe200078e0010 */
[----:B------:R-:W-:-:S02]  /*12f0*/  USHF.L.U64.HI UR4, UR21, UR6, UR4 ;  /* 0x0000000615047299 */ /* 0x000fc40008010204 */
[----:B------:R-:W-:Y:S01]  /*1300*/  SEL R3, RZ, c[0x0][0x27c], !P1 ;  /* 0x00009f00ff037a07 */ /* 0x000fe20004800000 */
[----:B------:R-:W-:Y:S01]  /*1310*/  IMAD.SHL.U32 R110, R110, 0x2, RZ ;  /* 0x000000026e6e7824 */ /* 0x000fe200078e00ff */
[----:B------:R-:W-:Y:S01]  /*1320*/  USHF.L.U32 UR21, UR21, 0x5, URZ ;  /* 0x0000000515157899 */ /* 0x000fe2000800063f */
[----:B------:R-:W-:Y:S01]  /*1330*/  IMAD.IADD R21, R29, 0x1, R20 ;  /* 0x000000011d157824 */ /* 0x000fe200078e0214 */
[----:B------:R-:W-:Y:S01]  /*1340*/  IADD3 R3, R16, R3, RZ ;  /* 0x0000000310037210 */ /* 0x000fe20007ffe0ff */
[----:B------:R-:W-:Y:S01]  /*1350*/  IMAD.IADD R149, R149, 0x1, R22 ;  /* 0x0000000195957824 */ /* 0x000fe200078e0216 */
[----:B------:R-:W-:Y:S01]  /*1360*/  @!PT LDS RZ, [RZ] ;  /* 0x00000000fffff984 */ /* 0x000fe20000000800 */
[----:B------:R-:W-:Y:S01]  /*1370*/  @!PT LDS RZ, [RZ] ;  /* 0x00000000fffff984 */ /* 0x000fe20000000800 */
[----:B------:R-:W-:Y:S01]  /*1380*/  @!PT LDS RZ, [RZ] ;  /* 0x00000000fffff984 */ /* 0x000fe20000000800 */
[----:B------:R1:W-:Y:S01]  /*1390*/  @P2 LDGSTS.E.BYPASS.LTC128B.128 [R110+0xa080], [R30.64], !P4 ;  /* 0x0a0800001e6e2fae */ /* 0x0003e2000e101d52 */
[----:B------:R-:W-:Y:S01]  /*13a0*/  MOV R20, R28 ;  /* 0x0000001c00147202 */ /* 0x000fe20000000f00 */
[----:B------:R-:W-:Y:S01]  /*13b0*/  IMAD.IADD R23, R22, 0x1, R11 ;  /* 0x0000000116177824 */ /* 0x000fe200078e020b */
[----:B------:R-:W-:Y:S01]  /*13c0*/  UIADD3 UR16, UR23, UR16, URZ ;  /* 0x0000001017107290 */ /* 0x000fe2000fffe03f */
[----:B------:R-:W-:Y:S01]  /*13d0*/  IMAD.MOV.U32 R22, RZ, RZ, R10 ;  /* 0x000000ffff167224 */ /* 0x000fe200078e000a */
[----:B------:R-:W-:Y:S01]  /*13e0*/  SHF.R.S32.HI R10, RZ, 0x1f, R3 ;  /* 0x0000001fff0a7819 */ /* 0x000fe20000011403 */
[----:B------:R-:W-:Y:S01]  /*13f0*/  IMAD.WIDE.U32 R152, R101, c[0x0][0x1e0], RZ ;  /* 0x0000780065987a25 */ /* 0x000fe200078e00ff */
[----:B------:R-:W-:-:S02]  /*1400*/  UIADD3 UR13, UR27, UR13, URZ ;  /* 0x0000000d1b0d7290 */ /* 0x000fc4000fffe03f */
[----:B------:R-:W-:Y:S01]  /*1410*/  UIADD3 UR17, UR29, UR17, URZ ;  /* 0x000000111d117290 */ /* 0x000fe2000fffe03f */
[----:B------:R-:W-:Y:S01]  /*1420*/  IMAD.SHL.U32 R107, R106, 0x40, RZ ;  /* 0x000000406a6b7824 */ /* 0x000fe200078e00ff */
[----:B------:R-:W-:Y:S01]  /*1430*/  ULDC.U8 UR6, c[0x0][0x298] ;  /* 0x0000a60000067ab9 */ /* 0x000fe20000000000 */
[----:B------:R-:W-:Y:S02]  /*1440*/  IMAD R121, R121, c[0x0][0x268], RZ ;  /* 0x00009a0079797a24 */ /* 0x000fe400078e02ff */
[----:B------:R-:W-:Y:S01]  /*1450*/  IMAD.WIDE.U32 R150, R144, c[0x0][0x280], R150 ;  /* 0x0000a00090967a25 */ /* 0x000fe200078e0096 */
[----:B------:R-:W-:-:S03]  /*1460*/  LOP3.LUT R107, R107, 0x1c0, RZ, 0xc0, !PT ;  /* 0x000001c06b6b7812 */ /* 0x000fc600078ec0ff */
[C---:B------:R-:W-:Y:S01]  /*1470*/  IMAD R121, R140.reuse, c[0x0][0x26c], R121 ;  /* 0x00009b008c797a24 */ /* 0x040fe200078e0279 */
[----:B------:R-:W-:Y:S01]  /*1480*/  SHF.R.U32.HI R117, RZ, 0x3, R107 ;  /* 0x00000003ff757819 */ /* 0x000fe2000001166b */
[----:B------:R-:W-:-:S04]  /*1490*/  IMAD.WIDE.U32 R140, R140, c[0x0][0x268], R24 ;  /* 0x00009a008c8c7a25 */ /* 0x000fc800078e0018 */
[----:B------:R-:W-:-:S04]  /*14a0*/  IMAD.WIDE.U32 R146, R144, c[0x0][0x280], R146 ;  /* 0x0000a00090927a25 */ /* 0x000fc800078e0092 */
[----:B------:R-:W-:-:S04]  /*14b0*/  IMAD.WIDE.U32 R148, R144, c[0x0][0x290], R148 ;  /* 0x0000a40090947a25 */ /* 0x000fc800078e0094 */
[----:B------:R-:W-:Y:S02]  /*14c0*/  IMAD R115, R115, c[0x0][0x1e0], RZ ;  /* 0x0000780073737a24 */ /* 0x000fe400078e02ff */
[----:B------:R-:W-:Y:S02]  /*14d0*/  IMAD.MOV.U32 R66, RZ, RZ, c[0x0][0x27c] ;  /* 0x00009f00ff427624 */ /* 0x000fe400078e00ff */
[----:B------:R-:W-:-:S04]  /*14e0*/  IMAD.WIDE.U32 R156, R106, c[0x0][0x1e0], RZ ;  /* 0x000078006a9c7a25 */ /* 0x000fc800078e00ff */
[----:B------:R-:W-:Y:S02]  /*14f0*/  IMAD R115, R106, c[0x0][0x1e4], R115 ;  /* 0x000079006a737a24 */ /* 0x000fe400078e0273 */
[----:B------:R-:W-:Y:S02]  /*1500*/  IMAD.SHL.U32 R67, R66, 0x2, RZ ;  /* 0x0000000242437824 */ /* 0x000fe400078e00ff */
[----:B------:R-:W-:Y:S01]  /*1510*/  IMAD.IADD R121, R141, 0x1, R121 ;  /* 0x000000018d797824 */ /* 0x000fe200078e0279 */
[----:B------:R-:W-:Y:S01]  /*1520*/  IADD3 R115, R157, R115, RZ ;  /* 0x000000739d737210 */ /* 0x000fe20007ffe0ff */
[--C-:B---3--:R-:W-:Y:S01]  /*1530*/  @P3 IMAD.MOV.U32 R12, RZ, RZ, R4.reuse ;  /* 0x000000ffff0c3224 */ /* 0x108fe200078e0004 */
[----:B------:R-:W-:Y:S02]  /*1540*/  @!P3 MOV R12, R226 ;  /* 0x000000e2000cb202 */ /* 0x000fe40000000f00 */
[----:B------:R-:W-:Y:S01]  /*1550*/  @P3 SHF.R.S32.HI R13, RZ, 0x1f, R4 ;  /* 0x0000001fff0d3819 */ /* 0x000fe20000011404 */
[----:B------:R-:W-:Y:S01]  /*1560*/  @!P3 IMAD.MOV.U32 R13, RZ, RZ, R5 ;  /* 0x000000ffff0db224 */ /* 0x000fe200078e0005 */
[----:B------:R-:W-:-:S02]  /*1570*/  SEL R154, R12, RZ, !P5 ;  /* 0x000000ff0c9a7207 */ /* 0x000fc40006800000 */
[----:B------:R-:W-:Y:S02]  /*1580*/  IADD3 R12, R18, R14, RZ ;  /* 0x0000000e120c7210 */ /* 0x000fe40007ffe0ff */
[----:B------:R-:W-:Y:S01]  /*1590*/  SEL R4, R13, RZ, !P5 ;  /* 0x000000ff0d047207 */ /* 0x000fe20006800000 */
[----:B------:R-:W-:Y:S01]  /*15a0*/  IMAD.WIDE.U32 R26, R154, c[0x0][0x1f0], R26 ;  /* 0x00007c009a1a7a25 */ /* 0x000fe200078e001a */
[----:B------:R-:W-:Y:S02]  /*15b0*/  ISETP.GE.AND P5, PT, R12, c[0x0][0x1d4], PT ;  /* 0x000075000c007a0c */ /* 0x000fe40003fa6270 */
[----:B------:R-:W-:Y:S01]  /*15c0*/  ISETP.GE.AND P3, PT, R109, c[0x0][0x1d4], PT ;  /* 0x000075006d007a0c */ /* 0x000fe20003f66270 */
[C---:B------:R-:W-:Y:S01]  /*15d0*/  IMAD R5, R4.reuse, c[0x0][0x1f0], RZ ;  /* 0x00007c0004057a24 */ /* 0x040fe200078e02ff */
[----:B------:R-:W-:Y:S01]  /*15e0*/  P2R R113, PR, RZ, 0x20 ;  /* 0x00000020ff717803 */ /* 0x000fe20000000000 */
[----:B------:R-:W-:Y:S01]  /*15f0*/  IMAD R119, R4, c[0x0][0x218], RZ ;  /* 0x0000860004777a24 */ /* 0x000fe200078e02ff */
[----:B------:R-:W-:Y:S01]  /*1600*/  P2R R112, PR, RZ, 0x8 ;  /* 0x00000008ff707803 */ /* 0x000fe20000000000 */
[----:B------:R-:W-:Y:S01]  /*1610*/  IMAD R5, R154, c[0x0][0x1f4], R5 ;  /* 0x00007d009a057a24 */ /* 0x000fe200078e0205 */
[----:B------:R-:W-:Y:S01]  /*1620*/  IADD3 R13, R18, 0x60, RZ ;  /* 0x00000060120d7810 */ /* 0x000fe20007ffe0ff */
[----:B------:R-:W-:-:S02]  /*1630*/  IMAD R119, R154, c[0x0][0x21c], R119 ;  /* 0x000087009a777a24 */ /* 0x000fc400078e0277 */
[----:B------:R-:W-:Y:S02]  /*1640*/  IMAD.IADD R27, R27, 0x1, R5 ;  /* 0x000000011b1b7824 */ /* 0x000fe400078e0205 */
[----:B------:R1:W-:Y:S01]  /*1650*/  @P2 LDGSTS.E.BYPASS.LTC128B.128 [R110+0xb880], [R30.64+0x80], !P5 ;  /* 0x0b8800801e6e2fae */ /* 0x0003e2000e901d52 */
[----:B------:R-:W-:-:S03]  /*1660*/  IMAD.WIDE.U32 R154, R154, c[0x0][0x218], R20 ;  /* 0x000086009a9a7a25 */ /* 0x000fc600078e0014 */
[----:B------:R1:W-:Y:S02]  /*1670*/  @P2 LDGSTS.E.BYPASS.LTC128B.128 [R110+0xd080], [R30.64+0x100], !P3 ;  /* 0x0d0801001e6e2fae */ /* 0x0003e4000d901d52 */
[----:B------:R-:W-:Y:S02]  /*1680*/  IADD3 R119, R155, R119, RZ ;  /* 0x000000779b777210 */ /* 0x000fe40007ffe0ff */
[----:B------:R1:W-:Y:S01]  /*1690*/  @P2 LDGSTS.E.BYPASS.LTC128B.128 [R110+0xe880], [R30.64+0x180], !P6 ;  /* 0x0e8801801e6e2fae */ /* 0x0003e2000f101d52 */
[----:B------:R-:W-:-:S04]  /*16a0*/  @P0 LEA R28, P2, R0, c[0x0][0x220], 0x1 ;  /* 0x00008800001c0a11 */ /* 0x000fc800078408ff */
[----:B------:R-:W-:Y:S02]  /*16b0*/  @P0 LEA.HI.X R29, R0, c[0x0][0x224], R7, 0x1, P2 ;  /* 0x00008900001d0a11 */ /* 0x000fe400010f0c07 */
[CC--:B------:R-:W-:Y:S02]  /*16c0*/  LEA.HI R0, R10.reuse, R3.reuse, RZ, 0x3 ;  /* 0x000000030a007211 */ /* 0x0c0fe400078f18ff */
[----:B------:R-:W-:Y:S01]  /*16d0*/  LEA.HI R10, R10, R3, RZ, 0x6 ;  /* 0x000000030a0a7211 */ /* 0x000fe200078f30ff */
[----:B------:R1:W-:Y:S01]  /*16e0*/  @P0 LDGSTS.E.BYPASS.LTC128B.128 [R110+0xb080], [R28.64], !P4 ;  /* 0x0b0800001c6e0fae */ /* 0x0003e2000e101d52 */
[----:B------:R-:W-:Y:S02]  /*16f0*/  SHF.R.S32.HI R3, RZ, 0x1f, R142 ;  /* 0x0000001fff037819 */ /* 0x000fe4000001148e */
[----:B------:R-:W-:Y:S01]  /*1700*/  IADD3 R100, P2, R142, R101, RZ ;  /* 0x000000658e647210 */ /* 0x000fe20007f5e0ff */
[----:B------:R1:W-:Y:S01]  /*1710*/  @P0 LDGSTS.E.BYPASS.LTC128B.128 [R110+0xc880], [R28.64+0x80], !P5 ;  /* 0x0c8800801c6e0fae */ /* 0x0003e2000e901d52 */
[----:B------:R-:W-:Y:S01]  /*1720*/  SHF.R.S32.HI R10, RZ, 0x6, R10 ;  /* 0x00000006ff0a7819 */ /* 0x000fe2000001140a */
[C---:B------:R-:W-:Y:S01]  /*1730*/  IMAD R105, R3.reuse, c[0x0][0x1e0], RZ ;  /* 0x0000780003697a24 */ /* 0x040fe200078e02ff */
[----:B------:R-:W-:Y:S01]  /*1740*/  IADD3.X R98, R3, R8, RZ, P2, !PT ;  /* 0x0000000803627210 */ /* 0x000fe200017fe4ff */
[----:B------:R-:W-:Y:S01]  /*1750*/  IMAD R8, R8, c[0x0][0x1e0], RZ ;  /* 0x0000780008087a24 */ /* 0x000fe200078e02ff */
[----:B------:R1:W-:Y:S01]  /*1760*/  @P0 LDGSTS.E.BYPASS.LTC128B.128 [R110+0xe080], [R28.64+0x100], !P3 ;  /* 0x0e0801001c6e0fae */ /* 0x0003e2000d901d52 */
[C---:B------:R-:W-:Y:S01]  /*1770*/  IMAD R105, R142.reuse, c[0x0][0x1e4], R105 ;  /* 0x000079008e697a24 */ /* 0x040fe200078e0269 */
[----:B------:R-:W-:Y:S01]  /*1780*/  SHF.R.S32.HI R3, RZ, 0x1f, R144 ;  /* 0x0000001fff037819 */ /* 0x000fe20000011490 */
[----:B------:R-:W-:Y:S01]  /*1790*/  IMAD R5, R101, c[0x0][0x1e4], R8 ;  /* 0x0000790065057a24 */ /* 0x000fe200078e0208 */
[----:B------:R1:W-:Y:S01]  /*17a0*/  @P0 LDGSTS.E.BYPASS.LTC128B.128 [R110+0xf880], [R28.64+0x180], !P6 ;  /* 0x0f8801801c6e0fae */ /* 0x0003e2000f101d52 */
[----:B------:R-:W-:Y:S01]  /*17b0*/  IMAD.WIDE.U32 R142, R142, c[0x0][0x1e0], R26 ;  /* 0x000078008e8e7a25 */ /* 0x000fe200078e001a */
[----:B------:R-:W-:-:S02]  /*17c0*/  LOP3.LUT R24, R107, 0x38, R0, 0xf8, !PT ;  /* 0x000000386b187812 */ /* 0x000fc400078ef800 */
[----:B------:R-:W0:Y:S01]  /*17d0*/  LDGDEPBAR ;  /* 0x00000000000079af */ /* 0x000e220000000000 */
[----:B------:R-:W-:Y:S01]  /*17e0*/  IMAD.IADD R104, R153, 0x1, R5 ;  /* 0x0000000199687824 */ /* 0x000fe200078e0205 */
[----:B------:R-:W-:Y:S01]  /*17f0*/  IADD3 R103, P2, P0, R142, R152, R16 ;  /* 0x000000988e677210 */ /* 0x000fe2000785e010 */
[----:B------:R-:W-:Y:S01]  /*1800*/  IMAD.IADD R105, R143, 0x1, R105 ;  /* 0x000000018f697824 */ /* 0x000fe200078e0269 */
[----:B------:R-:W-:Y:S01]  /*1810*/  SHF.R.S32.HI R5, RZ, 0x1f, R106 ;  /* 0x0000001fff057819 */ /* 0x000fe2000001146a */
[C---:B------:R-:W-:Y:S01]  /*1820*/  IMAD R123, R3.reuse, c[0x0][0x280], RZ ;  /* 0x0000a000037b7a24 */ /* 0x040fe200078e02ff */
[----:B------:R-:W-:Y:S01]  /*1830*/  LOP3.LUT R131, R24, R117, RZ, 0x3c, !PT ;  /* 0x0000007518837212 */ /* 0x000fe200078e3cff */
[----:B------:R-:W-:Y:S01]  /*1840*/  IMAD R3, R3, c[0x0][0x290], RZ ;  /* 0x0000a40003037a24 */ /* 0x000fe200078e02ff */
[----:B------:R-:W-:Y:S01]  /*1850*/  IADD3.X R102, R105, R104, R17, P2, P0 ;  /* 0x0000006869667210 */ /* 0x000fe200017e0411 */
[----:B------:R-:W-:Y:S01]  /*1860*/  IMAD R123, R144, c[0x0][0x284], R123 ;  /* 0x0000a100907b7a24 */ /* 0x000fe200078e027b */
[----:B------:R-:W-:Y:S01]  /*1870*/  ISETP.GE.AND P2, PT, R12, c[0x0][0x27c], PT ;  /* 0x00009f000c007a0c */ /* 0x000fe20003f46270 */
[C---:B------:R-:W-:Y:S01]  /*1880*/  IMAD R3, R144.reuse, c[0x0][0x294], R3 ;  /* 0x0000a50090037a24 */ /* 0x040fe200078e0203 */
[----:B------:R-:W-:Y:S01]  /*1890*/  LEA.HI R5, R5, R106, RZ, 0x3 ;  /* 0x0000006a05057211 */ /* 0x000fe200078f18ff */
[----:B------:R-:W-:Y:S01]  /*18a0*/  IMAD.WIDE.U32 R144, R144, c[0x0][0x290], R22 ;  /* 0x0000a40090907a25 */ /* 0x000fe200078e0016 */
[----:B------:R-:W-:-:S02]  /*18b0*/  SEL R7, RZ, c[0x0][0x27c], !P2 ;  /* 0x00009f00ff077a07 */ /* 0x000fc40005000000 */
[----:B------:R-:W-:Y:S01]  /*18c0*/  LOP3.LUT R26, R99, 0x38, R0, 0xf8, !PT ;  /* 0x00000038631a7812 */ /* 0x000fe200078ef800 */
[----:B------:R-:W-:Y:S01]  /*18d0*/  IMAD.SHL.U32 R11, R5, 0x40, RZ ;  /* 0x00000040050b7824 */ /* 0x000fe200078e00ff */
[----:B------:R-:W-:Y:S01]  /*18e0*/  IADD3 R7, R12, R7, RZ ;  /* 0x000000070c077210 */ /* 0x000fe20007ffe0ff */
[----:B------:R-:W-:Y:S01]  /*18f0*/  IMAD R22, R10, 0xc00, R6 ;  /* 0x00000c000a167824 */ /* 0x000fe200078e0206 */
[----:B------:R-:W-:Y:S01]  /*1900*/  LOP3.LUT R133, R26, R111, RZ, 0x3c, !PT ;  /* 0x0000006f1a857212 */ /* 0x000fe200078e3cff */
[----:B------:R-:W-:Y:S01]  /*1910*/  IMAD.IADD R125, R151, 0x1, R123 ;  /* 0x00000001977d7824 */ /* 0x000fe200078e027b */
[----:B------:R-:W-:Y:S01]  /*1920*/  SHF.R.S32.HI R8, RZ, 0x1f, R7 ;  /* 0x0000001fff087819 */ /* 0x000fe20000011407 */
[----:B------:R-:W-:Y:S01]  /*1930*/  IMAD.IADD R124, R149, 0x1, R3 ;  /* 0x00000001957c7824 */ /* 0x000fe200078e0203 */
[----:B------:R-:W-:Y:S01]  /*1940*/  LOP3.LUT R11, R11, 0xfffffe00, RZ, 0xc0, !PT ;  /* 0xfffffe000b0b7812 */ /* 0x000fe200078ec0ff */
[----:B------:R-:W-:Y:S01]  /*1950*/  IMAD.IADD R122, R3, 0x1, R145 ;  /* 0x00000001037a7824 */ /* 0x000fe200078e0291 */
[----:B------:R-:W-:-:S02]  /*1960*/  LEA.HI R68, R8, R7, RZ, 0x3 ;  /* 0x0000000708447211 */ /* 0x000fc400078f18ff */
[----:B------:R-:W-:Y:S01]  /*1970*/  LEA.HI R8, R8, R7, RZ, 0x6 ;  /* 0x0000000708087211 */ /* 0x000fe200078f30ff */
[----:B------:R-:W-:Y:S01]  /*1980*/  IMAD R10, R10, 0xc00, R11 ;  /* 0x00000c000a0a7824 */ /* 0x000fe200078e020b */
[----:B------:R-:W-:Y:S02]  /*1990*/  LOP3.LUT R132, R99, 0x38, R68, 0xf8, !PT ;  /* 0x0000003863847812 */ /* 0x000fe400078ef844 */
[----:B------:R-:W-:Y:S01]  /*19a0*/  SHF.R.S32.HI R8, RZ, 0x6, R8 ;  /* 0x00000006ff087819 */ /* 0x000fe20000011408 */
[----:B------:R-:W-:Y:S01]  /*19b0*/  IMAD.IADD R131, R10, 0x1, R131 ;  /* 0x000000010a837824 */ /* 0x000fe200078e0283 */
[----:B------:R-:W-:Y:S02]  /*19c0*/  LOP3.LUT R10, R107, 0x38, R68, 0xf8, !PT ;  /* 0x000000386b0a7812 */ /* 0x000fe400078ef844 */
[----:B------:R-:W-:Y:S01]  /*19d0*/  LOP3.LUT R132, R132, R111, RZ, 0x3c, !PT ;  /* 0x0000006f84847212 */ /* 0x000fe200078e3cff */
[----:B------:R-:W-:Y:S01]  /*19e0*/  IMAD R5, R8, 0xc00, R6 ;  /* 0x00000c0008057824 */ /* 0x000fe200078e0206 */
[----:B------:R-:W-:Y:S01]  /*19f0*/  LOP3.LUT R129, R10, R117, RZ, 0x3c, !PT ;  /* 0x000000750a817212 */ /* 0x000fe200078e3cff */
[----:B------:R-:W-:Y:S01]  /*1a00*/  IMAD R8, R8, 0xc00, R11 ;  /* 0x00000c0008087824 */ /* 0x000fe200078e020b */
[----:B------:R-:W-:Y:S01]  /*1a10*/  IADD3 R133, R22, R133, RZ ;  /* 0x0000008516857210 */ /* 0x000fe20007ffe0ff */
[----:B------:R-:W-:Y:S01]  /*1a20*/  IMAD.IADD R132, R5, 0x1, R132 ;  /* 0x0000000105847824 */ /* 0x000fe200078e0284 */
[----:B------:R-:W-:Y:S01]  /*1a30*/  LOP3.LUT R128, R0, 0xfffffff8, RZ, 0xc0, !PT ;  /* 0xfffffff800807812 */ /* 0x000fe200078ec0ff */
[----:B------:R-:W-:Y:S01]  /*1a40*/  IMAD.SHL.U32 R131, R131, 0x2, RZ ;  /* 0x0000000283837824 */ /* 0x000fe200078e00ff */
[----:B------:R-:W-:Y:S01]  /*1a50*/  IADD3 R129, R8, R129, RZ ;  /* 0x0000008108817210 */ /* 0x000fe20007ffe0ff */
[----:B------:R-:W-:Y:S01]  /*1a60*/  IMAD.SHL.U32 R133, R133, 0x2, RZ ;  /* 0x0000000285857824 */ /* 0x000fe200078e00ff */
[----:B------:R-:W-:-:S02]  /*1a70*/  LOP3.LUT R127, R68, 0xfffffff8, RZ, 0xc0, !PT ;  /* 0xfffffff8447f7812 */ /* 0x000fc400078ec0ff */
[----:B------:R-:W-:Y:S01]  /*1a80*/  ISETP.GE.AND P0, PT, R66, 0x1, PT ;  /* 0x000000014200780c */ /* 0x000fe20003f06270 */
[----:B------:R-:W-:Y:S01]  /*1a90*/  IMAD.SHL.U32 R129, R129, 0x2, RZ ;  /* 0x0000000281817824 */ /* 0x000fe200078e00ff */
[----:B------:R-:W-:Y:S02]  /*1aa0*/  SHF.R.S32.HI R69, RZ, 0x3, R0 ;  /* 0x00000003ff457819 */ /* 0x000fe40000011400 */
[----:B------:R-:W-:Y:S02]  /*1ab0*/  IADD3 R123, R123, R147, RZ ;  /* 0x000000937b7b7210 */ /* 0x000fe40007ffe0ff */
[----:B------:R-:W-:Y:S02]  /*1ac0*/  SHF.R.S32.HI R126, RZ, 0x1f, R128 ;  /* 0x0000001fff7e7819 */ /* 0x000fe40000011480 */
[----:B------:R-:W-:Y:S02]  /*1ad0*/  SHF.R.S32.HI R68, RZ, 0x3, R68 ;  /* 0x00000003ff447819 */ /* 0x000fe40000011444 */
[----:B------:R-:W-:-:S02]  /*1ae0*/  SHF.R.S32.HI R130, RZ, 0x1f, R127 ;  /* 0x0000001fff827819 */ /* 0x000fc4000001147f */
[----:B------:R-:W-:Y:S01]  /*1af0*/  SHF.L.U32 R132, R132, 0x1, RZ ;  /* 0x0000000184847819 */ /* 0x000fe200000006ff */
[----:B-1----:R-:W-:Y:S06]  /*1b00*/  BAR.SYNC.DEFER_BLOCKING 0x0 ;  /* 0x0000000000007b1d */ /* 0x002fec0000010000 */
.L_x_1062:
[----:B------:R-:W-:Y:S01]  /*1b10*/  SHF.R.S32.HI R118, RZ, 0x1f, R53 ;  /* 0x0000001fff767819 */ /* 0x000fe20000011435 */
[C---:B------:R-:W-:Y:S01]  /*1b20*/  IMAD R135, R53.reuse, UR17, RZ ;  /* 0x0000001135877c24 */ /* 0x040fe2000f8e02ff */
[----:B------:R-:W-:Y:S01]  /*1b30*/  ISETP.GE.AND P4, PT, R66, 0x1, PT ;  /* 0x000000014200780c */ /* 0x000fe20003f86270 */
[----:B------:R-:W-:Y:S01]  /*1b40*/  IMAD.WIDE.U32 R158, R53, UR28, RZ ;  /* 0x0000001c359e7c25 */ /* 0x000fe2000f8e00ff */
[----:B------:R-:W-:Y:S04]  /*1b50*/  DEPBAR.LE SB0, 0x0 ;  /* 0x000080000000791a */ /* 0x000fe80000000000 */
[----:B------:R-:W-:Y:S01]  /*1b60*/  BAR.SYNC.DEFER_BLOCKING 0x0 ;  /* 0x0000000000007b1d */ /* 0x000fe20000010000 */
[----:B------:R-:W-:Y:S01]  /*1b70*/  IADD3 R3, P3, P0, R103, UR10, R158 ;  /* 0x0000000a67037c10 */ /* 0x000fe2000f87e09e */
[----:B------:R-:W-:Y:S04]  /*1b80*/  IMAD R135, R118, UR28, R135 ;  /* 0x0000001c76877c24 */ /* 0x000fe8000f8e0287 */
[----:B------:R-:W-:Y:S05]  /*1b90*/  IMAD.IADD R135, R159, 0x1, R135 ;  /* 0x000000019f877824 */ /* 0x000fea00078e0287 */
[----:B------:R-:W-:Y:S02]  /*1ba0*/  IADD3.X R0, R102, UR9, R135, P3, P0 ;  /* 0x0000000966007c10 */ /* 0x000fe40009fe0487 */
[----:B-1----:R-:W-:Y:S05]  /*1bb0*/  IADD3 R5, P0, R103, R158, RZ ;  /* 0x0000009e67057210 */ /* 0x002fea0007f1e0ff */
[----:B------:R-:W-:Y:S01]  /*1bc0*/  IMAD.X R4, R135, 0x1, R102, P0 ;  /* 0x0000000187047824 */ /* 0x000fe200000e0666 */
[C---:B------:R-:W-:Y:S04]  /*1bd0*/  LEA R84, P0, R5.reuse, c[0x0][0x1c8], 0x1 ;  /* 0x0000720005547a11 */ /* 0x040fe800078008ff */
[----:B------:R-:W-:Y:S01]  /*1be0*/  LEA.HI.X R85, R5, c[0x0][0x1cc], R4, 0x1, P0 ;  /* 0x0000730005557a11 */ /* 0x000fe200000f0c04 */
[----:B------:R-:W-:Y:S01]  /*1bf0*/  BSSY B2, `(.L_x_1023) ;  /* 0x0000512000027945 */ /* 0x000fe20003800000 */
[C---:B------:R-:W-:Y:S04]  /*1c00*/  LEA R82, P0, R3.reuse, c[0x0][0x1c8], 0x1 ;  /* 0x0000720003527a11 */ /* 0x040fe800078008ff */
[----:B------:R-:W-:Y:S01]  /*1c10*/  LEA.HI.X R83, R3, c[0x0][0x1cc], R0, 0x1, P0 ;  /* 0x0000730003537a11 */ /* 0x000fe200000f0c00 */
[----:B------:R-:W-:-:S05]  /*1c20*/  @!P4 BRA `(.L_x_1024) ;  /* 0x00004e400000c947 */ /* 0x000fca0003800000 */
[C---:B------:R-:W-:Y:S01]  /*1c30*/  IMAD R3, R53.reuse, UR16, RZ ;  /* 0x0000001035037c24 */ /* 0x040fe2000f8e02ff */
[----:B------:R-:W-:Y:S01]  /*1c40*/  ISETP.NE.AND P0, PT, RZ, UR6, PT ;  /* 0x00000006ff007c0c */ /* 0x000fe2000bf05270 */
        /* <DEDUP_REMOVED lines=54> */
.L_x_1027:
[----:B------:R-:W-:Y:S05]  /*1fb0*/  BSYNC B0 ;  /* 0x0000000000007941 */ /* 0x000fea0003800000 */
.L_x_1026:
[----:B------:R-:W-:Y:S01]  /*1fc0*/  ISETP.GE.AND P5, PT, R106, R134, PT ;  /* 0x000000866a00720c */ /* 0x000fe20003fa6270 */
[----:B-----5:R-:W-:Y:S01]  /*1fd0*/  IMAD.MOV.U32 R10, RZ, RZ, R72 ;  /* 0x000000ffff0a7224 */ /* 0x020fe200078e0048 */
[----:B------:R-:W-:Y:S01]  /*1fe0*/  MOV R5, R36 ;  /* 0x0000002400057202 */ /* 0x000fe20000000f00 */
[----:B-1----:R-:W-:Y:S01]  /*1ff0*/  IMAD.MOV.U32 R9, RZ, RZ, R73 ;  /* 0x000000ffff097224 */ /* 0x002fe200078e0049 */
[----:B------:R-:W-:Y:S01]  /*2000*/  MOV R0, R41 ;  /* 0x0000002900007202 */ /* 0x000fe20000000f00 */
        /* <DEDUP_REMOVED lines=63> */
.L_x_1029:
[----:B------:R-:W-:Y:S05]  /*2400*/  BSYNC B0 ;  /* 0x0000000000007941 */ /* 0x000fea0003800000 */
.L_x_1028:
        /* <DEDUP_REMOVED lines=82> */
.L_x_1033:
[----:B------:R-:W-:Y:S05]  /*2930*/  BSYNC B0 ;  /* 0x0000000000007941 */ /* 0x000fea0003800000 */
.L_x_1032:
        /* <DEDUP_REMOVED lines=56> */
.L_x_1035:
[----:B------:R-:W-:Y:S05]  /*2cc0*/  BSYNC B0 ;  /* 0x0000000000007941 */ /* 0x000fea0003800000 */
.L_x_1034:
        /* <DEDUP_REMOVED lines=56> */
.L_x_1037:
[----:B------:R-:W-:Y:S05]  /*3050*/  BSYNC B0 ;  /* 0x0000000000007941 */ /* 0x000fea0003800000 */
.L_x_1036:
        /* <DEDUP_REMOVED lines=55> */
.L_x_1031:
[----:B------:R-:W-:Y:S05]  /*33d0*/  BSYNC B1 ;  /* 0x0000000000017941 */ /* 0x000fea0003800000 */
.L_x_1030:
        /* <DEDUP_REMOVED lines=30> */
[C---:B------:R-:W-:Y:S01]  /*35c0*/  @!P0 FMUL.FTZ R3, R33.reuse, R22 ;  /* 0x0000001621038220 */ /* 0x040fe20000410000 */
[----:B------:R-:W-:Y:S01]  /*35d0*/  @!P0 MOV R22, R27 ;  /* 0x0000001b00168202 */ /* 0x000fe20000000f00 */
[----:B------:R-:W-:Y:S01]  /*35e0*/  @!P0 FFMA.FTZ R42, R33, R38, -R42 ;  /* 0x00000026212a8223 */ /* 0x000fe2000001082a */
[--C-:B------:R-:W-:Y:S01]  /*35f0*/  @!P0 HADD2.F32 R33, -RZ, R23.reuse.H0_H0 ;  /* 0x20000017ff218230 */ /* 0x100fe20000004100 */
[----:B------:R-:W-:Y:S01]  /*3600*/  @!P0 FFMA.FTZ R0, R35, R36, R0 ;  /* 0x0000002423008223 */ /* 0x000fe20000010000 */
[----:B------:R-:W-:Y:S01]  /*3610*/  @!P0 HADD2.F32 R35, -RZ, R23.H1_H1 ;  /* 0x30000017ff238230 */ /* 0x000fe20000004100 */
[----:B------:R-:W-:Y:S01]  /*3620*/  @!P0 FFMA.FTZ R3, R37, R38, R3 ;  /* 0x0000002625038223 */ /* 0x000fe20000010003 */
[--C-:B------:R-:W-:Y:S01]  /*3630*/  @!P0 HADD2.F32 R39, -RZ, R22.reuse.H1_H1 ;  /* 0x30000016ff278230 */ /* 0x100fe20000004100 */
[----:B------:R-:W-:Y:S01]  /*3640*/  @!P0 FMUL.FTZ R4, R33, R10 ;  /* 0x0000000a21048220 */ /* 0x000fe20000410000 */
[----:B------:R-:W-:Y:S01]  /*3650*/  @!P0 F2FP.PACK_AB R41, R0, R41 ;  /* 0x000000290029823e */ /* 0x000fe200000000ff */
[----:B------:R-:W-:Y:S01]  /*3660*/  @!P0 HADD2.F32 R23, -RZ, R22.H0_H0 ;  /* 0x20000016ff178230 */ /* 0x000fe20000004100 */
[----:B------:R-:W-:Y:S01]  /*3670*/  @!P0 F2FP.PACK_AB R42, R3, R42 ;  /* 0x0000002a032a823e */ /* 0x000fe200000000ff */
[----:B------:R-:W-:Y:S01]  /*3680*/  @!P0 FMUL.FTZ R43, R35, R10 ;  /* 0x0000000a232b8220 */ /* 0x000fe20000410000 */
[----:B------:R-:W-:Y:S01]  /*3690*/  @!P0 MOV R24, R41 ;  /* 0x0000002900188202 */ /* 0x000fe20000000f00 */
[----:B------:R-:W-:Y:S01]  /*36a0*/  @!P0 FMUL.FTZ R44, R39, R32 ;  /* 0x00000020272c8220 */ /* 0x000fe20000410000 */
[----:B------:R-:W-:Y:S01]  /*36b0*/  @!P0 MOV R25, R42 ;  /* 0x0000002a00198202 */ /* 0x000fe20000000f00 */
[C---:B------:R-:W-:Y:S01]  /*36c0*/  @!P0 FMUL.FTZ R5, R23.reuse, R32 ;  /* 0x0000002017058220 */ /* 0x040fe20000410000 */
[----:B------:R-:W-:Y:S01]  /*36d0*/  @!P0 HADD2.F32 R36, -RZ, R59.H0_H0 ;  /* 0x2000003bff248230 */ /* 0x000fe20000004100 */
[----:B------:R-:W-:Y:S04]  /*36e0*/  @!P0 FFMA.FTZ R44, R23, R40, -R44 ;  /* 0x00000028172c8223 */ /* 0x000fe8000001082c */
[-C--:B------:R-:W-:Y:S02]  /*36f0*/  @!P0 FFMA.FTZ R4, R35, R36.reuse, R4 ;  /* 0x0000002423048223 */ /* 0x080fe40000010004 */
[----:B------:R-:W-:Y:S02]  /*3700*/  @!P0 FFMA.FTZ R43, R33, R36, -R43 ;  /* 0x00000024212b8223 */ /* 0x000fe4000001082b */
[----:B------:R-:W-:Y:S03]  /*3710*/  @!P0 FFMA.FTZ R5, R39, R40, R5 ;  /* 0x0000002827058223 */ /* 0x000fe60000010005 */
[----:B------:R-:W-:Y:S02]  /*3720*/  @!P0 F2FP.PACK_AB R43, R4, R43 ;  /* 0x0000002b042b823e */ /* 0x000fe400000000ff */
[----:B------:R-:W-:Y:S02]  /*3730*/  @!P0 F2FP.PACK_AB R44, R5, R44 ;  /* 0x0000002c052c823e */ /* 0x000fe400000000ff */
[----:B------:R-:W-:Y:S02]  /*3740*/  @!P0 MOV R26, R43 ;  /* 0x0000002b001a8202 */ /* 0x000fe40000000f00 */
[----:B------:R-:W-:Y:S05]  /*3750*/  @!P0 MOV R27, R44 ;  /* 0x0000002c001b8202 */ /* 0x000fea0000000f00 */
[----:B------:R1:W-:Y:S02]  /*3760*/  STG.E.128 [R82.64], R24 ;  /* 0x0000001852007986 */ /* 0x0003e4000c101d12 */
.L_x_1040:
[----:B------:R-:W-:Y:S05]  /*3770*/  BSYNC B0 ;  /* 0x0000000000007941 */ /* 0x000fea0003800000 */
.L_x_1039:
        /* <DEDUP_REMOVED lines=8> */
[--C-:B------:R-:W-:Y:S02]  /*3800*/  @!P0 SHF.R.U64 R10, R30, 0x10, R31.reuse ;  /* 0x000000101e0a8819 */ /* 0x100fe4000000121f */
        /* <DEDUP_REMOVED lines=22> */
[----:B------:R-:W-:Y:S01]  /*3970*/  @!P0 FFMA.FTZ R0, R32, R33, R0 ;  /* 0x0000002120008223 */ /* 0x000fe20000010000 */
[--C-:B------:R-:W-:Y:S01]  /*3980*/  @!P0 HADD2.F32 R32, -RZ, R22.reuse.H1_H1 ;  /* 0x30000016ff208230 */ /* 0x100fe20000004100 */
[-C--:B------:R-:W-:Y:S01]  /*3990*/  @!P0 FFMA.FTZ R40, R23, R36.reuse, -R40 ;  /* 0x0000002417288223 */ /* 0x080fe20000010828 */
[----:B------:R-:W-:Y:S01]  /*39a0*/  @!P0 HADD2.F32 R22, -RZ, R22.H0_H0 ;  /* 0x20000016ff168230 */ /* 0x000fe20000004100 */
[----:B------:R-:W-:Y:S01]  /*39b0*/  @!P0 FFMA.FTZ R3, R34, R36, R3 ;  /* 0x0000002422038223 */ /* 0x000fe20000010003 */
        /* <DEDUP_REMOVED lines=9> */
[----:B------:R-:W-:Y:S01]  /*3a50*/  @!P0 HADD2.F32 R33, -RZ, R58.H0_H0 ;  /* 0x2000003aff218230 */ /* 0x000fe20000004100 */
[C---:B------:R-:W-:Y:S02]  /*3a60*/  @!P0 FMUL.FTZ R5, R23.reuse, R30 ;  /* 0x0000001e17058220 */ /* 0x040fe40000410000 */
[-C--:B------:R-:W-:Y:S02]  /*3a70*/  @!P0 FFMA.FTZ R41, R23, R38.reuse, -R41 ;  /* 0x0000002617298223 */ /* 0x080fe40000010829 */
[-C--:B------:R-:W-:Y:S02]  /*3a80*/  @!P0 FFMA.FTZ R4, R32, R33.reuse, R4 ;  /* 0x0000002120048223 */ /* 0x080fe40000010004 */
[----:B------:R-:W-:Y:S02]  /*3a90*/  @!P0 FFMA.FTZ R39, R22, R33, -R39 ;  /* 0x0000002116278223 */ /* 0x000fe40000010827 */
[----:B------:R-:W-:Y:S03]  /*3aa0*/  @!P0 FFMA.FTZ R5, R35, R38, R5 ;  /* 0x0000002623058223 */ /* 0x000fe60000010005 */
[----:B------:R-:W-:Y:S02]  /*3ab0*/  @!P0 F2FP.PACK_AB R39, R4, R39 ;  /* 0x000000270427823e */ /* 0x000fe400000000ff */
[----:B------:R-:W-:Y:S02]  /*3ac0*/  @!P0 F2FP.PACK_AB R42, R5, R41 ;  /* 0x00000029052a823e */ /* 0x000fe400000000ff */
[----:B------:R-:W-:Y:S02]  /*3ad0*/  @!P0 MOV R26, R39 ;  /* 0x00000027001a8202 */ /* 0x000fe40000000f00 */
[----:B------:R-:W-:Y:S05]  /*3ae0*/  @!P0 MOV R27, R42 ;  /* 0x0000002a001b8202 */ /* 0x000fea0000000f00 */
[----:B------:R1:W-:Y:S02]  /*3af0*/  STG.E.128 [R82.64+0x80], R24 ;  /* 0x0000801852007986 */ /* 0x0003e4000c101d12 */
.L_x_1042:
[----:B------:R-:W-:Y:S05]  /*3b00*/  BSYNC B0 ;  /* 0x0000000000007941 */ /* 0x000fea0003800000 */
.L_x_1041:
        /* <DEDUP_REMOVED lines=43> */
[C---:B------:R-:W-:Y:S01]  /*3dc0*/  @!P0 FMUL.FTZ R39, R34.reuse, R28 ;  /* 0x0000001c22278220 */ /* 0x040fe20000410000 */
[----:B------:R-:W-:Y:S01]  /*3dd0*/  @!P0 MOV R25, R38 ;  /* 0x0000002600198202 */ /* 0x000fe20000000f00 */
[----:B------:R-:W-:Y:S01]  /*3de0*/  @!P0 HADD2.F32 R30, -RZ, R55.H0_H0 ;  /* 0x20000037ff1e8230 */ /* 0x000fe20000004100 */
[C---:B------:R-:W-:Y:S02]  /*3df0*/  @!P0 FMUL.FTZ R5, R9.reuse, R28 ;  /* 0x0000001c09058220 */ /* 0x040fe40000410000 */
[----:B------:R-:W-:Y:S02]  /*3e00*/  @!P0 FFMA.FTZ R39, R9, R36, -R39 ;  /* 0x0000002409278223 */ /* 0x000fe40000010827 */
        /* <DEDUP_REMOVED lines=8> */
.L_x_1044:
[----:B------:R-:W-:Y:S05]  /*3e90*/  BSYNC B0 ;  /* 0x0000000000007941 */ /* 0x000fea0003800000 */
.L_x_1043:
[----:B------:R-:W-:Y:S11]  /*3ea0*/  ISETP.GE.AND P0, PT, R108, c[0x0][0x1d4], PT ;  /* 0x000075006c007a0c */ /* 0x000ff60003f06270 */
[----:B------:R-:W-:Y:S02]  /*3eb0*/  @!UPT UIADD3 URZ, URZ, URZ, URZ ;  /* 0x0000003f3f3ff290 */ /* 0x000fe4000fffe03f */
        /* <DEDUP_REMOVED lines=54> */
.L_x_1025:
        /* <DEDUP_REMOVED lines=36> */
.L_x_1046:
[----:B------:R-:W-:Y:S05]  /*4460*/  BSYNC B0 ;  /* 0x0000000000007941 */ /* 0x000fea0003800000 */
.L_x_1045:
        /* <DEDUP_REMOVED lines=59> */
.L_x_1048:
[----:B------:R-:W-:Y:S05]  /*4820*/  BSYNC B0 ;  /* 0x0000000000007941 */ /* 0x000fea0003800000 */
.L_x_1047:
[----:B-----5:R-:W-:Y:S01]  /*4830*/  MOV R7, R73 ;  /* 0x0000004900077202 */ /* 0x020fe20000000f00 */
[----:B------:R-:W-:Y:S01]  /*4840*/  IMAD.MOV.U32 R10, RZ, RZ, R74 ;  /* 0x000000ffff0a7224 */ /* 0x000fe200078e004a */
[----:B-1----:R-:W-:Y:S01]  /*4850*/  MOV R4, R23 ;  /* 0x0000001700047202 */ /* 0x002fe20000000f00 */
[----:B------:R-:W-:Y:S01]  /*4860*/  IMAD.MOV.U32 R9, RZ, RZ, R75 ;  /* 0x000000ffff097224 */ /* 0x000fe200078e004b */
[----:B------:R-:W-:Y:S01]  /*4870*/  IADD3 R84, -R67, c[0x0][0x1d4], RZ ;  /* 0x0000750043547a10 */ /* 0x000fe20007ffe1ff */
[----:B------:R-:W-:Y:S01]  /*4880*/  IMAD.MOV.U32 R8, RZ, RZ, R72 ;  /* 0x000000ffff087224 */ /* 0x000fe200078e0048 */
[----:B------:R-:W-:Y:S01]  /*4890*/  BSSY B1, `(.L_x_1049) ;  /* 0x0000117000017945 */ /* 0x000fe20003800000 */
        /* <DEDUP_REMOVED lines=26> */
[----:B------:R-:W-:Y:S01]  /*4a40*/  SEL R62, R67, R84, !P1 ;  /* 0x00000054433e7207 */ /* 0x000fe20004800000 */
[----:B------:R-:W1:Y:S01]  /*4a50*/  LDS.128 R32, [R133+0xa080] ;  /* 0x00a0800085207984 */ /* 0x000e620000000c00 */
[----:B------:R-:W-:Y:S02]  /*4a60*/  IADD3 R163, P3, P0, R142, R161, R128 ;  /* 0x000000a18ea37210 */ /* 0x000fe4000787e080 */
[----:B------:R-:W-:Y:S02]  /*4a70*/  SHF.R.S32.HI R55, RZ, 0x1f, R62 ;  /* 0x0000001fff377819 */ /* 0x000fe4000001143e */
[----:B------:R-:W-:Y:S02]  /*4a80*/  IADD3.X R162, R105, R120, R126, P3, P0 ;  /* 0x0000007869a27210 */ /* 0x000fe40001fe047e */
[----:B------:R-:W-:Y:S04]  /*4a90*/  LEA.HI R62, R55, R62, RZ, 0x4 ;  /* 0x0000003e373e7211 */ /* 0x000fe800078f20ff */
[----:B------:R-:W-:Y:S04]  /*4aa0*/  LEA.HI.SX32 R62, R62, R69, 0x1c ;  /* 0x000000453e3e7211 */ /* 0x000fe800078fe2ff */
[----:B------:R-:W-:Y:S01]  /*4ab0*/  SHF.R.S32.HI R55, RZ, 0x1f, R62 ;  /* 0x0000001fff377819 */ /* 0x000fe2000001143e */
[----:B------:R-:W-:Y:S03]  /*4ac0*/  IMAD.SHL.U32 R160, R62, 0x8, RZ ;  /* 0x000000083ea07824 */ /* 0x000fe600078e00ff */
[----:B------:R-:W-:Y:S02]  /*4ad0*/  LEA.HI R55, R55, R62, RZ, 0x3 ;  /* 0x0000003e37377211 */ /* 0x000fe400078f18ff */
[----:B------:R-:W-:Y:S02]  /*4ae0*/  ISETP.GE.AND P3, PT, R160, c[0x0][0x1d4], PT ;  /* 0x00007500a0007a0c */ /* 0x000fe40003f66270 */
[----:B------:R-:W-:Y:S05]  /*4af0*/  SHF.R.S32.HI R55, RZ, 0x3, R55 ;  /* 0x00000003ff377819 */ /* 0x000fea0000011437 */
[----:B------:R-:W-:Y:S06]  /*4b00*/  IMAD R52, R55, 0xc00, R6 ;  /* 0x00000c0037347824 */ /* 0x000fec00078e0206 */
[--C-:B------:R-:W-:Y:S02]  /*4b10*/  @!P3 SHF.R.S32.HI R165, RZ, 0x1f, R160.reuse ;  /* 0x0000001fffa5b819 */ /* 0x100fe400000114a0 */
[----:B------:R-:W-:Y:S04]  /*4b20*/  @!P3 IADD3 R168, P4, P0, R142, R161, R160 ;  /* 0x000000a18ea8b210 */ /* 0x000fe8000789e0a0 */
[----:B------:R-:W-:Y:S02]  /*4b30*/  @!P3 IADD3.X R165, R105, R120, R165, P4, P0 ;  /* 0x0000007869a5b210 */ /* 0x000fe400027e04a5 */
[C---:B------:R-:W-:Y:S04]  /*4b40*/  LEA R166, P0, R163.reuse, c[0x0][0x1c8], 0x1 ;  /* 0x00007200a3a67a11 */ /* 0x040fe800078008ff */
[----:B------:R-:W-:Y:S02]  /*4b50*/  LEA.HI.X R167, R163, c[0x0][0x1cc], R162, 0x1, P0 ;  /* 0x00007300a3a77a11 */ /* 0x000fe400000f0ca2 */
[----:B------:R-:W-:Y:S02]  /*4b60*/  LOP3.LUT R162, R99, 0x38, R160, 0xf8, !PT ;  /* 0x0000003863a27812 */ /* 0x000fe400078ef8a0 */
[----:B------:R-:W-:Y:S02]  /*4b70*/  @!P3 LEA R164, P0, R168, c[0x0][0x1c8], 0x1 ;  /* 0x00007200a8a4ba11 */ /* 0x000fe400078008ff */
[----:B------:R-:W-:Y:S02]  /*4b80*/  LOP3.LUT R163, R162, R111, RZ, 0x3c, !PT ;  /* 0x0000006fa2a37212 */ /* 0x000fe400078e3cff */
[----:B------:R-:W-:Y:S02]  /*4b90*/  @!P3 LEA.HI.X R165, R168, c[0x0][0x1cc], R165, 0x1, P0 ;  /* 0x00007300a8a5ba11 */ /* 0x000fe400000f0ca5 */
[----:B------:R-:W-:Y:S01]  /*4ba0*/  ISETP.GE.AND P0, PT, R16, c[0x0][0x27c], PT ;  /* 0x00009f0010007a0c */ /* 0x000fe20003f06270 */
[----:B------:R-:W-:Y:S05]  /*4bb0*/  IMAD.IADD R163, R52, 0x1, R163 ;  /* 0x0000000134a37824 */ /* 0x000fea00078e02a3 */
[----:B------:R-:W-:Y:S05]  /*4bc0*/  SHF.L.U32 R160, R163, 0x1, RZ ;  /* 0x00000001a3a07819 */ /* 0x000fea00000006ff */
[----:B------:R-:W2:Y:S02]  /*4bd0*/  LDS.128 R88, [R160+0xa080] ;  /* 0x00a08000a0587984 */ /* 0x000ea40000000c00 */
[----:B-1----:R-:W-:Y:S01]  /*4be0*/  @!P0 IMAD.MOV.U32 R51, RZ, RZ, R32 ;  /* 0x000000ffff338224 */ /* 0x002fe200078e0020 */
[----:B------:R-:W-:Y:S01]  /*4bf0*/  @!P0 SHF.R.U64 R63, R56, 0x10, R57 ;  /* 0x00000010383f8819 */ /* 0x000fe20000001239 */
[----:B------:R-:W-:Y:S01]  /*4c00*/  @!P0 HADD2.F32 R50, -RZ, R43.H1_H1 ;  /* 0x3000002bff328230 */ /* 0x000fe20000004100 */
[----:B------:R-:W-:Y:S01]  /*4c10*/  @!P0 SHF.R.U64 R48, R44, 0x10, R45 ;  /* 0x000000102c308819 */ /* 0x000fe2000000122d */
[----:B------:R-:W-:Y:S01]  /*4c20*/  @!P0 HADD2.F32 R54, -RZ, R54.H0_H0 ;  /* 0x20000036ff368230 */ /* 0x000fe20000004100 */
[--C-:B------:R-:W-:Y:S01]  /*4c30*/  @!P0 SHF.R.U64 R44, R46, 0x10, R47.reuse ;  /* 0x000000102e2c8819 */ /* 0x100fe2000000122f */
[----:B------:R-:W-:Y:S01]  /*4c40*/  @!P0 HADD2.F32 R64, -RZ, R64.H0_H0 ;  /* 0x20000040ff408230 */ /* 0x000fe20000004100 */
[----:B------:R-:W-:Y:S01]  /*4c50*/  @!P0 SHF.R.U32.HI R46, RZ, 0x10, R47 ;  /* 0x00000010ff2e8819 */ /* 0x000fe2000001162f */
[--C-:B------:R-:W-:Y:S01]  /*4c60*/  @!P0 HADD2.F32 R47, -RZ, R51.reuse.H0_H0 ;  /* 0x20000033ff2f8230 */ /* 0x100fe20000004100 */
[--C-:B------:R-:W-:Y:S01]  /*4c70*/  @!P0 SHF.R.U64 R62, R58, 0x10, R59.reuse ;  /* 0x000000103a3e8819 */ /* 0x100fe2000000123b */
[----:B------:R-:W-:Y:S01]  /*4c80*/  @!P0 HADD2.F32 R49, -RZ, R48.H0_H0 ;  /* 0x20000030ff318230 */ /* 0x000fe20000004100 */
[----:B------:R-:W-:Y:S01]  /*4c90*/  @!P0 SHF.R.U32.HI R65, RZ, 0x10, R59 ;  /* 0x00000010ff418819 */ /* 0x000fe2000001163b */
[----:B------:R-:W-:Y:S01]  /*4ca0*/  @!P0 HADD2.F32 R48, -RZ, R51.H1_H1 ;  /* 0x30000033ff308230 */ /* 0x000fe20000004100 */
[----:B------:R-:W-:Y:S01]  /*4cb0*/  @!P0 FMUL.FTZ R0, R47, R50 ;  /* 0x000000322f008220 */ /* 0x000fe20000410000 */
[----:B------:R-:W-:Y:S01]  /*4cc0*/  @!P0 SHF.R.U32.HI R45, RZ, 0x10, R45 ;  /* 0x00000010ff2d8819 */ /* 0x000fe2000001162d */
[----:B------:R-:W-:Y:S01]  /*4cd0*/  @!P0 HADD2.F32 R44, -RZ, R44.H0_H0 ;  /* 0x2000002cff2c8230 */ /* 0x000fe20000004100 */
[----:B------:R-:W-:Y:S01]  /*4ce0*/  @!P0 SHF.R.U32.HI R61, RZ, 0x10, R57 ;  /* 0x00000010ff3d8819 */ /* 0x000fe20000011639 */
[-C--:B------:R-:W-:Y:S01]  /*4cf0*/  @!P0 FMUL.FTZ R3, R48, R49.reuse ;  /* 0x0000003130038220 */ /* 0x080fe20000410000 */
[----:B------:R-:W-:Y:S02]  /*4d00*/  @!P0 HADD2.F32 R57, -RZ, R63.H0_H0 ;  /* 0x2000003fff398230 */ /* 0x000fe40000004100 */
[----:B------:R-:W-:Y:S02]  /*4d10*/  @!P0 HADD2.F32 R62, -RZ, R62.H0_H0 ;  /* 0x2000003eff3e8230 */ /* 0x000fe40000004100 */
[----:B------:R-:W-:Y:S01]  /*4d20*/  @!P0 HADD2.F32 R65, -RZ, R65.H0_H0 ;  /* 0x20000041ff418230 */ /* 0x000fe20000004100 */
[----:B--2---:R-:W-:Y:S01]  /*4d30*/  @!P0 IMAD.MOV.U32 R58, RZ, RZ, R89 ;  /* 0x000000ffff3a8224 */ /* 0x004fe200078e0059 */
[----:B------:R-:W-:Y:S01]  /*4d40*/  @!P0 MOV R56, R88 ;  /* 0x0000005800388202 */ /* 0x000fe20000000f00 */
[----:B------:R-:W-:Y:S02]  /*4d50*/  @!P0 IMAD.MOV.U32 R59, RZ, RZ, R90 ;  /* 0x000000ffff3b8224 */ /* 0x000fe400078e005a */
[----:B------:R-:W-:Y:S02]  /*4d60*/  @!P0 IMAD.MOV.U32 R63, RZ, RZ, R91 ;  /* 0x000000ffff3f8224 */ /* 0x000fe400078e005b */
[--C-:B------:R-:W-:Y:S02]  /*4d70*/  @!P0 HADD2.F32 R55, -RZ, R56.reuse.H0_H0 ;  /* 0x20000038ff378230 */ /* 0x100fe40000004100 */
[----:B------:R-:W-:Y:S03]  /*4d80*/  @!P0 HADD2.F32 R56, -RZ, R56.H1_H1 ;  /* 0x30000038ff388230 */ /* 0x000fe60000004100 */
[C---:B------:R-:W-:Y:S02]  /*4d90*/  @!P0 FFMA.FTZ R0, R55.reuse, R54, R0 ;  /* 0x0000003637008223 */ /* 0x040fe40000010000 */
[----:B------:R-:W-:Y:S01]  /*4da0*/  @!P0 FMUL.FTZ R163, R56, R49 ;  /* 0x0000003138a38220 */ /* 0x000fe20000410000 */
[----:B------:R-:W-:Y:S01]  /*4db0*/  @!P0 MOV R49, R33 ;  /* 0x0000002100318202 */ /* 0x000fe20000000f00 */
[----:B------:R-:W-:Y:S01]  /*4dc0*/  @!P0 FMUL.FTZ R160, R55, R50 ;  /* 0x0000003237a08220 */ /* 0x000fe20000410000 */
[----:B------:R-:W-:Y:S01]  /*4dd0*/  @!P0 HADD2.F32 R55, -RZ, R60.H1_H1 ;  /* 0x3000003cff378230 */ /* 0x000fe20000004100 */
[-C--:B------:R-:W-:Y:S01]  /*4de0*/  @!P0 FFMA.FTZ R163, R48, R57.reuse, -R163 ;  /* 0x0000003930a38223 */ /* 0x080fe200000108a3 */
[----:B------:R-:W-:Y:S01]  /*4df0*/  @!P0 HADD2.F32 R48, -RZ, R45.H0_H0 ;  /* 0x2000002dff308230 */ /* 0x000fe20000004100 */
[----:B------:R-:W-:Y:S01]  /*4e00*/  @!P0 FFMA.FTZ R3, R56, R57, R3 ;  /* 0x0000003938038223 */ /* 0x000fe20000010003 */
[--C-:B------:R-:W-:Y:S01]  /*4e10*/  @!P0 HADD2.F32 R56, -RZ, R58.reuse.H1_H1 ;  /* 0x3000003aff388230 */ /* 0x100fe20000004100 */
[----:B------:R-:W-:Y:S01]  /*4e20*/  @!P0 FFMA.FTZ R160, R47, R54, -R160 ;  /* 0x000000362fa08223 */ /* 0x000fe200000108a0 */
[----:B------:R-:W-:Y:S02]  /*4e30*/  @!P0 HADD2.F32 R47, -RZ, R43.H0_H0 ;  /* 0x2000002bff2f8230 */ /* 0x000fe40000004100 */
[----:B------:R-:W-:Y:S01]  /*4e40*/  @!P0 HADD2.F32 R43, -RZ, R49.H1_H1 ;  /* 0x30000031ff2b8230 */ /* 0x000fe20000004100 */
[----:B------:R-:W-:Y:S01]  /*4e50*/  @!P0 FMUL.FTZ R169, R56, R48 ;  /* 0x0000003038a98220 */ /* 0x000fe20000410000 */
[----:B------:R-:W-:Y:S01]  /*4e60*/  @!P0 HADD2.F32 R54, -RZ, R58.H0_H0 ;  /* 0x2000003aff368230 */ /* 0x000fe20000004100 */
[----:B------:R-:W-:Y:S01]  /*4e70*/  @!P0 F2FP.PACK_AB R160, R163, R160 ;  /* 0x000000a0a3a0823e */ /* 0x000fe200000000ff */
[----:B------:R-:W-:Y:S01]  /*4e80*/  @!P0 HADD2.F32 R58, -RZ, R61.H0_H0 ;  /* 0x2000003dff3a8230 */ /* 0x000fe20000004100 */
[C---:B------:R-:W-:Y:S01]  /*4e90*/  @!P0 FMUL.FTZ R5, R43.reuse, R48 ;  /* 0x000000302b058220 */ /* 0x040fe20000410000 */
[----:B------:R-:W-:Y:S01]  /*4ea0*/  @!P0 HADD2.F32 R45, -RZ, R42.H1_H1 ;  /* 0x3000002aff2d8230 */ /* 0x000fe20000004100 */
[----:B------:R-:W-:Y:S01]  /*4eb0*/  @!P0 FMUL.FTZ R162, R54, R47 ;  /* 0x0000002f36a28220 */ /* 0x000fe20000410000 */
[----:B------:R-:W-:Y:S01]  /*4ec0*/  @!P0 HADD2.F32 R57, -RZ, R60.H0_H0 ;  /* 0x2000003cff398230 */ /* 0x000fe20000004100 */
[----:B------:R-:W-:Y:S01]  /*4ed0*/  @!P0 FFMA.FTZ R169, R43, R58, -R169 ;  /* 0x0000003a2ba98223 */ /* 0x000fe200000108a9 */
[----:B------:R-:W-:Y:S01]  /*4ee0*/  @!P0 MOV R43, R34 ;  /* 0x00000022002b8202 */ /* 0x000fe20000000f00 */
[----:B------:R-:W-:Y:S01]  /*4ef0*/  @!P0 IMAD.MOV.U32 R32, RZ, RZ, R160 ;  /* 0x000000ffff208224 */ /* 0x000fe200078e00a0 */
[--C-:B------:R-:W-:Y:S02]  /*4f00*/  @!P0 HADD2.F32 R60, -RZ, R59.reuse.H0_H0 ;  /* 0x2000003bff3c8230 */ /* 0x100fe40000004100 */
[----:B------:R-:W-:Y:S02]  /*4f10*/  @!P0 HADD2.F32 R59, -RZ, R59.H1_H1 ;  /* 0x3000003bff3b8230 */ /* 0x000fe40000004100 */
[--C-:B------:R-:W-:Y:S01]  /*4f20*/  @!P0 HADD2.F32 R48, -RZ, R43.reuse.H0_H0 ;  /* 0x2000002bff308230 */ /* 0x100fe20000004100 */
[-C--:B------:R-:W-:Y:S01]  /*4f30*/  @!P0 FMUL.FTZ R168, R60, R45.reuse ;  /* 0x0000002d3ca88220 */ /* 0x080fe20000410000 */
[----:B------:R-:W-:Y:S01]  /*4f40*/  @!P0 HADD2.F32 R43, -RZ, R43.H1_H1 ;  /* 0x3000002bff2b8230 */ /* 0x000fe20000004100 */
[-C--:B------:R-:W-:Y:S01]  /*4f50*/  @!P0 FMUL.FTZ R171, R59, R44.reuse ;  /* 0x0000002c3bab8220 */ /* 0x080fe20000410000 */
[----:B------:R-:W-:Y:S01]  /*4f60*/  @!P0 HADD2.F32 R50, -RZ, R49.H0_H0 ;  /* 0x20000031ff328230 */ /* 0x000fe20000004100 */
[----:B------:R-:W-:Y:S01]  /*4f70*/  @!P0 FMUL.FTZ R7, R48, R45 ;  /* 0x0000002d30078220 */ /* 0x000fe20000410000 */
[--C-:B------:R-:W-:Y:S01]  /*4f80*/  @!P0 HADD2.F32 R61, -RZ, R63.reuse.H0_H0 ;  /* 0x2000003fff3d8230 */ /* 0x100fe20000004100 */
[C---:B------:R-:W-:Y:S01]  /*4f90*/  @!P0 FMUL.FTZ R8, R43.reuse, R44 ;  /* 0x0000002c2b088220 */ /* 0x040fe20000410000 */
[----:B------:R-:W-:Y:S01]  /*4fa0*/  @!P0 HADD2.F32 R44, -RZ, R42.H0_H0 ;  /* 0x2000002aff2c8230 */ /* 0x000fe20000004100 */
[----:B------:R-:W-:Y:S01]  /*4fb0*/  @!P0 FFMA.FTZ R171, R43, R62, -R171 ;  /* 0x0000003e2bab8223 */ /* 0x000fe200000108ab */
[----:B------:R-:W-:Y:S01]  /*4fc0*/  @!P0 MOV R42, R35 ;  /* 0x00000023002a8202 */ /* 0x000fe20000000f00 */
[----:B------:R-:W-:Y:S01]  /*4fd0*/  @!P0 FMUL.FTZ R4, R50, R47 ;  /* 0x0000002f32048220 */ /* 0x000fe20000410000 */
[----:B------:R-:W-:Y:S01]  /*4fe0*/  @!P0 HADD2.F32 R63, -RZ, R63.H1_H1 ;  /* 0x3000003fff3f8230 */ /* 0x000fe20000004100 */
[----:B------:R-:W-:Y:S01]  /*4ff0*/  @!P0 FMUL.FTZ R170, R61, R44 ;  /* 0x0000002c3daa8220 */ /* 0x000fe20000410000 */
[----:B------:R-:W-:Y:S01]  /*5000*/  @!P0 HADD2.F32 R43, -RZ, R46.H0_H0 ;  /* 0x2000002eff2b8230 */ /* 0x000fe20000004100 */
[----:B------:R-:W-:Y:S01]  /*5010*/  @!P0 FFMA.FTZ R4, R54, R55, R4 ;  /* 0x0000003736048223 */ /* 0x000fe20000010004 */
[--C-:B------:R-:W-:Y:S01]  /*5020*/  @!P0 HADD2.F32 R45, -RZ, R42.reuse.H0_H0 ;  /* 0x2000002aff2d8230 */ /* 0x100fe20000004100 */
[----:B------:R-:W-:Y:S01]  /*5030*/  @!P0 FFMA.FTZ R168, R48, R57, -R168 ;  /* 0x0000003930a88223 */ /* 0x000fe200000108a8 */
[----:B------:R-:W-:Y:S01]  /*5040*/  @!P0 HADD2.F32 R42, -RZ, R42.H1_H1 ;  /* 0x3000002aff2a8230 */ /* 0x000fe20000004100 */
[----:B------:R-:W-:Y:S02]  /*5050*/  @!P0 FMUL.FTZ R173, R63, R43 ;  /* 0x0000002b3fad8220 */ /* 0x000fe40000410000 */
[----:B------:R-:W-:Y:S01]  /*5060*/  @!P0 FFMA.FTZ R162, R50, R55, -R162 ;  /* 0x0000003732a28223 */ /* 0x000fe200000108a2 */
[----:B------:R-:W-:Y:S01]  /*5070*/  @!P0 F2FP.PACK_AB R168, R171, R168 ;  /* 0x000000a8aba8823e */ /* 0x000fe200000000ff */
        /* <DEDUP_REMOVED lines=11> */
[----:B------:R-:W-:Y:S01]  /*5130*/  @!P0 FMUL.FTZ R10, R42, R43 ;  /* 0x0000002b2a0a8220 */ /* 0x000fe20000410000 */
[----:B------:R-:W-:Y:S01]  /*5140*/  @!P0 F2FP.PACK_AB R163, R5, R4 ;  /* 0x0000000405a3823e */ /* 0x000fe200000000ff */
[----:B------:R-:W-:Y:S01]  /*5150*/  @!P0 FFMA.FTZ R9, R61, R64, R9 ;  /* 0x000000403d098223 */ /* 0x000fe20000010009 */
[----:B------:R-:W-:Y:S01]  /*5160*/  @!P0 F2FP.PACK_AB R170, R8, R7 ;  /* 0x0000000708aa823e */ /* 0x000fe200000000ff */
[----:B------:R-:W-:Y:S01]  /*5170*/  @!P0 FFMA.FTZ R10, R63, R65, R10 ;  /* 0x000000413f0a8223 */ /* 0x000fe2000001000a */
[----:B------:R-:W-:Y:S01]  /*5180*/  @!P0 MOV R89, R163 ;  /* 0x000000a300598202 */ /* 0x000fe20000000f00 */
[----:B------:R-:W-:Y:S02]  /*5190*/  @!P0 IMAD.MOV.U32 R34, RZ, RZ, R168 ;  /* 0x000000ffff228224 */ /* 0x000fe400078e00a8 */
[----:B------:R-:W-:Y:S01]  /*51a0*/  @!P0 IMAD.MOV.U32 R88, RZ, RZ, R162 ;  /* 0x000000ffff588224 */ /* 0x000fe200078e00a2 */
[----:B------:R-:W-:Y:S01]  /*51b0*/  @!P0 F2FP.PACK_AB R171, R10, R9 ;  /* 0x000000090aab823e */ /* 0x000fe200000000ff */
[----:B------:R-:W-:Y:S01]  /*51c0*/  @!P0 IMAD.MOV.U32 R90, RZ, RZ, R170 ;  /* 0x000000ffff5a8224 */ /* 0x000fe200078e00aa */
[----:B------:R1:W-:Y:S02]  /*51d0*/  STG.E.128 [R166.64], R32 ;  /* 0x00000020a6007986 */ /* 0x0003e4000c101d12 */
[----:B------:R-:W-:Y:S06]  /*51e0*/  @!P0 MOV R91, R171 ;  /* 0x000000ab005b8202 */ /* 0x000fec0000000f00 */
[----:B------:R1:W-:Y:S02]  /*51f0*/  @!P3 STG.E.128 [R164.64], R88 ;  /* 0x00000058a400b986 */ /* 0x0003e4000c101d12 */
.L_x_1052:
[----:B------:R-:W-:Y:S05]  /*5200*/  BSYNC B0 ;  /* 0x0000000000007941 */ /* 0x000fea0003800000 */
.L_x_1051:
[----:B------:R-:W-:Y:S11]  /*5210*/  ISETP.GE.AND P0, PT, R12, c[0x0][0x1d4], PT ;  /* 0x000075000c007a0c */ /* 0x000ff60003f06270 */
[----:B------:R-:W-:Y:S02]  /*5220*/  @!UPT UIADD3 URZ, URZ, URZ, URZ ;  /* 0x0000003f3f3ff290 */ /* 0x000fe4000fffe03f */
[----:B------:R-:W-:-:S05]  /*5230*/  @P0 BRA `(.L_x_1050) ;  /* 0x000007c000000947 */ /* 0x000fca0003800000 */
[----:B------:R-:W-:Y:S01]  /*5240*/  SEL R48, R67, R84, !P2 ;  /* 0x0000005443307207 */ /* 0x000fe20005000000 */
[----:B-1----:R-:W1:Y:S01]  /*5250*/  LDS.128 R32, [R132+0xa080] ;  /* 0x00a0800084207984 */ /* 0x002e620000000c00 */
[-C--:B------:R-:W-:Y:S02]  /*5260*/  IADD3 R88, P3, P0, R142, R161.reuse, R127 ;  /* 0x000000a18e587210 */ /* 0x080fe4000787e07f */
        /* <DEDUP_REMOVED lines=15> */
[C---:B------:R-:W-:Y:S04]  /*5360*/  @!P3 LEA R88, P0, R161.reuse, c[0x0][0x1c8], 0x1 ;  /* 0x00007200a158ba11 */ /* 0x040fe800078008ff */
[----:B------:R-:W-:Y:S02]  /*5370*/  @!P3 LEA.HI.X R89, R161, c[0x0][0x1cc], R120, 0x1, P0 ;  /* 0x00007300a159ba11 */ /* 0x000fe400000f0c78 */
[----:B------:R-:W-:Y:S02]  /*5380*/  LOP3.LUT R120, R99, 0x38, R64, 0xf8, !PT ;  /* 0x0000003863787812 */ /* 0x000fe400078ef840 */
[----:B------:R-:W-:Y:S02]  /*5390*/  ISETP.GE.AND P0, PT, R12, c[0x0][0x27c], PT ;  /* 0x00009f000c007a0c */ /* 0x000fe40003f06270 */
[----:B------:R-:W-:Y:S05]  /*53a0*/  LOP3.LUT R65, R120, R111, RZ, 0x3c, !PT ;  /* 0x0000006f78417212 */ /* 0x000fea00078e3cff */
[----:B------:R-:W-:Y:S05]  /*53b0*/  IMAD.IADD R65, R46, 0x1, R65 ;  /* 0x000000012e417824 */ /* 0x000fea00078e0241 */
[----:B------:R-:W-:Y:S01]  /*53c0*/  SHF.L.U32 R64, R65, 0x1, RZ ;  /* 0x0000000141407819 */ /* 0x000fe200000006ff */
[----:B-1----:R-:W-:Y:S01]  /*53d0*/  @!P0 IMAD.MOV.U32 R45, RZ, RZ, R32 ;  /* 0x000000ffff2d8224 */ /* 0x002fe200078e0020 */
[----:B------:R-:W-:Y:S01]  /*53e0*/  @!P0 HADD2.F32 R44, -RZ, R41.H1_H1 ;  /* 0x30000029ff2c8230 */ /* 0x000fe20000004100 */
[----:B------:R-:W-:Y:S01]  /*53f0*/  @!P0 SHF.R.U64 R42, R36, 0x10, R37 ;  /* 0x00000010242a8819 */ /* 0x000fe20000001225 */
[----:B------:R-:W-:Y:S01]  /*5400*/  @!P0 HADD2.F32 R48, -RZ, R92.H1_H1 ;  /* 0x3000005cff308230 */ /* 0x000fe20000004100 */
[----:B------:R-:W1:Y:S01]  /*5410*/  LDS.128 R60, [R64+0xa080] ;  /* 0x00a08000403c7984 */ /* 0x000e620000000c00 */
[--C-:B------:R-:W-:Y:S01]  /*5420*/  @!P0 SHF.R.U64 R36, R38, 0x10, R39.reuse ;  /* 0x0000001026248819 */ /* 0x100fe20000001227 */
[----:B------:R-:W-:Y:S01]  /*5430*/  @!P0 HADD2.F32 R51, -RZ, R87.H1_H1 ;  /* 0x30000057ff338230 */ /* 0x000fe20000004100 */
[----:B------:R-:W-:Y:S01]  /*5440*/  @!P0 SHF.R.U32.HI R38, RZ, 0x10, R39 ;  /* 0x00000010ff268819 */ /* 0x000fe20000011627 */
[--C-:B------:R-:W-:Y:S01]  /*5450*/  @!P0 HADD2.F32 R39, -RZ, R45.reuse.H0_H0 ;  /* 0x2000002dff278230 */ /* 0x100fe20000004100 */
[----:B------:R-:W-:Y:S01]  /*5460*/  @!P0 SHF.R.U64 R49, R80, 0x10, R81 ;  /* 0x0000001050318819 */ /* 0x000fe20000001251 */
[----:B------:R-:W-:Y:S01]  /*5470*/  @!P0 HADD2.F32 R43, -RZ, R42.H0_H0 ;  /* 0x2000002aff2b8230 */ /* 0x000fe20000004100 */
[----:B------:R-:W-:Y:S01]  /*5480*/  @!P0 SHF.R.U32.HI R37, RZ, 0x10, R37 ;  /* 0x00000010ff258819 */ /* 0x000fe20000011625 */
[----:B------:R-:W-:Y:S01]  /*5490*/  @!P0 HADD2.F32 R42, -RZ, R45.H1_H1 ;  /* 0x3000002dff2a8230 */ /* 0x000fe20000004100 */
[----:B------:R-:W-:Y:S01]  /*54a0*/  @!P0 FMUL.FTZ R0, R39, R44 ;  /* 0x0000002c27008220 */ /* 0x000fe20000410000 */
[----:B------:R-:W-:Y:S01]  /*54b0*/  @!P0 HADD2.F32 R49, -RZ, R49.H0_H0 ;  /* 0x20000031ff318230 */ /* 0x000fe20000004100 */
[----:B------:R-:W-:Y:S01]  /*54c0*/  @!P0 SHF.R.U32.HI R80, RZ, 0x10, R81 ;  /* 0x00000010ff508819 */ /* 0x000fe20000011651 */
[----:B------:R-:W-:Y:S01]  /*54d0*/  @!P0 HADD2.F32 R57, -RZ, R87.H0_H0 ;  /* 0x20000057ff398230 */ /* 0x000fe20000004100 */
[-C--:B------:R-:W-:Y:S01]  /*54e0*/  @!P0 FMUL.FTZ R3, R42, R43.reuse ;  /* 0x0000002b2a038220 */ /* 0x080fe20000410000 */
[--C-:B------:R-:W-:Y:S02]  /*54f0*/  @!P0 SHF.R.U64 R55, R82, 0x10, R83.reuse ;  /* 0x0000001052378819 */ /* 0x100fe40000001253 */
[----:B------:R-:W-:Y:S03]  /*5500*/  @!P0 SHF.R.U32.HI R59, RZ, 0x10, R83 ;  /* 0x00000010ff3b8819 */ /* 0x000fe60000011653 */
[----:B------:R-:W-:Y:S02]  /*5510*/  @!P0 HADD2.F32 R55, -RZ, R55.H0_H0 ;  /* 0x20000037ff378230 */ /* 0x000fe40000004100 */
[----:B------:R-:W-:Y:S01]  /*5520*/  @!P0 HADD2.F32 R59, -RZ, R59.H0_H0 ;  /* 0x2000003bff3b8230 */ /* 0x000fe20000004100 */
[----:B-1----:R-:W-:Y:S01]  /*5530*/  @!P0 IMAD.MOV.U32 R54, RZ, RZ, R62 ;  /* 0x000000ffff368224 */ /* 0x002fe200078e003e */
[----:B------:R-:W-:Y:S01]  /*5540*/  @!P0 MOV R50, R60 ;  /* 0x0000003c00328202 */ /* 0x000fe20000000f00 */
[----:B------:R-:W-:Y:S03]  /*5550*/  @!P0 IMAD.MOV.U32 R58, RZ, RZ, R63 ;  /* 0x000000ffff3a8224 */ /* 0x000fe600078e003f */
[----:B------:R-:W-:Y:S02]  /*5560*/  @!P0 HADD2.F32 R52, -RZ, R54.H0_H0 ;  /* 0x20000036ff348230 */ /* 0x000fe40000004100 */
[--C-:B------:R-:W-:Y:S02]  /*5570*/  @!P0 HADD2.F32 R47, -RZ, R50.reuse.H0_H0 ;  /* 0x20000032ff2f8230 */ /* 0x100fe40000004100 */
[----:B------:R-:W-:Y:S02]  /*5580*/  @!P0 HADD2.F32 R50, -RZ, R50.H1_H1 ;  /* 0x30000032ff328230 */ /* 0x000fe40000004100 */
[----:B------:R-:W-:Y:S01]  /*5590*/  @!P0 HADD2.F32 R54, -RZ, R54.H1_H1 ;  /* 0x30000036ff368230 */ /* 0x000fe20000004100 */
[C---:B------:R-:W-:Y:S01]  /*55a0*/  @!P0 FMUL.FTZ R64, R47.reuse, R44 ;  /* 0x0000002c2f408220 */ /* 0x040fe20000410000 */
[--C-:B------:R-:W-:Y:S01]  /*55b0*/  @!P0 HADD2.F32 R56, -RZ, R58.reuse.H0_H0 ;  /* 0x2000003aff388230 */ /* 0x100fe20000004100 */
[-C--:B------:R-:W-:Y:S01]  /*55c0*/  @!P0 FFMA.FTZ R0, R47, R48.reuse, R0 ;  /* 0x000000302f008223 */ /* 0x080fe20000010000 */
[----:B------:R-:W-:Y:S01]  /*55d0*/  @!P0 HADD2.F32 R58, -RZ, R58.H1_H1 ;  /* 0x3000003aff3a8230 */ /* 0x000fe20000004100 */
[----:B------:R-:W-:Y:S01]  /*55e0*/  @!P0 FFMA.FTZ R64, R39, R48, -R64 ;  /* 0x0000003027408223 */ /* 0x000fe20000010840 */
[----:B------:R-:W-:Y:S01]  /*55f0*/  @!P0 HADD2.F32 R39, -RZ, R41.H0_H0 ;  /* 0x20000029ff278230 */ /* 0x000fe20000004100 */
[----:B------:R-:W-:Y:S01]  /*5600*/  @!P0 IMAD.MOV.U32 R48, RZ, RZ, R61 ;  /* 0x000000ffff308224 */ /* 0x000fe200078e003d */
[----:B------:R-:W-:Y:S01]  /*5610*/  @!P0 MOV R41, R34 ;  /* 0x0000002200298202 */ /* 0x000fe20000000f00 */
[C---:B------:R-:W-:Y:S01]  /*5620*/  @!P0 FMUL.FTZ R65, R50.reuse, R43 ;  /* 0x0000002b32418220 */ /* 0x040fe20000410000 */
[----:B------:R-:W-:Y:S01]  /*5630*/  @!P0 MOV R43, R33 ;  /* 0x00000021002b8202 */ /* 0x000fe20000000f00 */
[-C--:B------:R-:W-:Y:S01]  /*5640*/  @!P0 FFMA.FTZ R3, R50, R49.reuse, R3 ;  /* 0x0000003132038223 */ /* 0x080fe20000010003 */
[--C-:B------:R-:W-:Y:S01]  /*5650*/  @!P0 HADD2.F32 R47, -RZ, R48.reuse.H0_H0 ;  /* 0x20000030ff2f8230 */ /* 0x100fe20000004100 */
[----:B------:R-:W-:Y:S01]  /*5660*/  @!P0 FFMA.FTZ R65, R42, R49, -R65 ;  /* 0x000000312a418223 */ /* 0x000fe20000010841 */
[----:B------:R-:W-:Y:S02]  /*5670*/  @!P0 HADD2.F32 R48, -RZ, R48.H1_H1 ;  /* 0x30000030ff308230 */ /* 0x000fe40000004100 */
[----:B------:R-:W-:Y:S01]  /*5680*/  @!P0 HADD2.F32 R42, -RZ, R37.H0_H0 ;  /* 0x20000025ff2a8230 */ /* 0x000fe20000004100 */
[-C--:B------:R-:W-:Y:S01]  /*5690*/  @!P0 FMUL.FTZ R120, R47, R39.reuse ;  /* 0x000000272f788220 */ /* 0x080fe20000410000 */
[--C-:B------:R-:W-:Y:S01]  /*56a0*/  @!P0 HADD2.F32 R37, -RZ, R43.reuse.H1_H1 ;  /* 0x3000002bff258230 */ /* 0x100fe20000004100 */
[----:B------:R-:W-:Y:S01]  /*56b0*/  @!P0 F2FP.PACK_AB R64, R65, R64 ;  /* 0x000000404140823e */ /* 0x000fe200000000ff */
[----:B------:R-:W-:Y:S01]  /*56c0*/  @!P0 HADD2.F32 R50, -RZ, R80.H0_H0 ;  /* 0x20000050ff328230 */ /* 0x000fe20000004100 */
[----:B------:R-:W-:Y:S01]  /*56d0*/  @!P0 FMUL.FTZ R161, R48, R42 ;  /* 0x0000002a30a18220 */ /* 0x000fe20000410000 */
[----:B------:R-:W-:Y:S01]  /*56e0*/  @!P0 F2FP.PACK_AB R65, R3, R0 ;  /* 0x000000000341823e */ /* 0x000fe200000000ff */
[C---:B------:R-:W-:Y:S01]  /*56f0*/  @!P0 FMUL.FTZ R5, R37.reuse, R42 ;  /* 0x0000002a25058220 */ /* 0x040fe20000410000 */
[----:B------:R-:W-:Y:S01]  /*5700*/  @!P0 HADD2.F32 R44, -RZ, R43.H0_H0 ;  /* 0x2000002bff2c8230 */ /* 0x000fe20000004100 */
[----:B------:R-:W-:Y:S01]  /*5710*/  @!P0 FFMA.FTZ R161, R37, R50, -R161 ;  /* 0x0000003225a18223 */ /* 0x000fe200000108a1 */
[----:B------:R-:W-:Y:S01]  /*5720*/  @!P0 HADD2.F32 R37, -RZ, R36.H0_H0 ;  /* 0x20000024ff258230 */ /* 0x000fe20000004100 */
[----:B------:R-:W-:Y:S01]  /*5730*/  @!P0 IMAD.MOV.U32 R32, RZ, RZ, R64 ;  /* 0x000000ffff208224 */ /* 0x000fe200078e0040 */
[--C-:B------:R-:W-:Y:S01]  /*5740*/  @!P0 HADD2.F32 R36, -RZ, R41.reuse.H1_H1 ;  /* 0x30000029ff248230 */ /* 0x100fe20000004100 */
[----:B------:R-:W-:Y:S01]  /*5750*/  @!P0 FMUL.FTZ R4, R44, R39 ;  /* 0x000000272c048220 */ /* 0x000fe20000410000 */
[----:B------:R-:W-:Y:S01]  /*5760*/  @!P0 HADD2.F32 R42, -RZ, R41.H0_H0 ;  /* 0x20000029ff2a8230 */ /* 0x000fe20000004100 */
[-C--:B------:R-:W-:Y:S01]  /*5770*/  @!P0 FMUL.FTZ R163, R54, R37.reuse ;  /* 0x0000002536a38220 */ /* 0x080fe20000410000 */
[----:B------:R-:W-:Y:S01]  /*5780*/  @!P0 HADD2.F32 R39, -RZ, R40.H1_H1 ;  /* 0x30000028ff278230 */ /* 0x000fe20000004100 */
[C---:B------:R-:W-:Y:S01]  /*5790*/  @!P0 FMUL.FTZ R8, R36.reuse, R37 ;  /* 0x0000002524088220 */ /* 0x040fe20000410000 */
[----:B------:R-:W-:Y:S01]  /*57a0*/  @!P0 HADD2.F32 R49, -RZ, R92.H0_H0 ;  /* 0x2000005cff318230 */ /* 0x000fe20000004100 */
[----:B------:R-:W-:Y:S01]  /*57b0*/  @!P0 FFMA.FTZ R163, R36, R55, -R163 ;  /* 0x0000003724a38223 */ /* 0x000fe200000108a3 */
[----:B------:R-:W-:Y:S01]  /*57c0*/  @!P0 MOV R36, R35 ;  /* 0x0000002300248202 */ /* 0x000fe20000000f00 */
[-C--:B------:R-:W-:Y:S01]  /*57d0*/  @!P0 FMUL.FTZ R160, R52, R39.reuse ;  /* 0x0000002734a08220 */ /* 0x080fe20000410000 */
[----:B------:R-:W-:Y:S01]  /*57e0*/  @!P0 HADD2.F32 R37, -RZ, R38.H0_H0 ;  /* 0x20000026ff258230 */ /* 0x000fe20000004100 */
[----:B------:R-:W-:Y:S01]  /*57f0*/  @!P0 FMUL.FTZ R7, R42, R39 ;  /* 0x000000272a078220 */ /* 0x000fe20000410000 */
[----:B------:R-:W-:Y:S01]  /*5800*/  @!P0 HADD2.F32 R39, -RZ, R40.H0_H0 ;  /* 0x20000028ff278230 */ /* 0x000fe20000004100 */
[----:B------:R-:W-:Y:S01]  /*5810*/  @!P0 FFMA.FTZ R4, R47, R49, R4 ;  /* 0x000000312f048223 */ /* 0x000fe20000010004 */
[--C-:B------:R-:W-:Y:S01]  /*5820*/  @!P0 HADD2.F32 R38, -RZ, R36.reuse.H0_H0 ;  /* 0x20000024ff268230 */ /* 0x100fe20000004100 */
[----:B------:R-:W-:Y:S01]  /*5830*/  @!P0 FMUL.FTZ R165, R58, R37 ;  /* 0x000000253aa58220 */ /* 0x000fe20000410000 */
[----:B------:R-:W-:Y:S01]  /*5840*/  @!P0 HADD2.F32 R36, -RZ, R36.H1_H1 ;  /* 0x30000024ff248230 */ /* 0x000fe20000004100 */
[----:B------:R-:W-:Y:S02]  /*5850*/  @!P0 FMUL.FTZ R162, R56, R39 ;  /* 0x0000002738a28220 */ /* 0x000fe40000410000 */
[----:B------:R-:W-:Y:S02]  /*5860*/  @!P0 FFMA.FTZ R160, R42, R51, -R160 ;  /* 0x000000332aa08223 */ /* 0x000fe400000108a0 */
[----:B------:R-:W-:Y:S02]  /*5870*/  @!P0 FFMA.FTZ R120, R44, R49, -R120 ;  /* 0x000000312c788223 */ /* 0x000fe40000010878 */
[----:B------:R-:W-:Y:S01]  /*5880*/  @!P0 FFMA.FTZ R162, R38, R57, -R162 ;  /* 0x0000003926a28223 */ /* 0x000fe200000108a2 */
[----:B------:R-:W-:Y:S01]  /*5890*/  @!P0 F2FP.PACK_AB R160, R163, R160 ;  /* 0x000000a0a3a0823e */ /* 0x000fe200000000ff */
[----:B------:R-:W-:Y:S01]  /*58a0*/  @!P0 FFMA.FTZ R165, R36, R59, -R165 ;  /* 0x0000003b24a58223 */ /* 0x000fe200000108a5 */
[----:B------:R-:W-:Y:S01]  /*58b0*/  @!P0 F2FP.PACK_AB R161, R161, R120 ;  /* 0x00000078a1a1823e */ /* 0x000fe200000000ff */
[----:B------:R-:W-:Y:S02]  /*58c0*/  @!P0 FFMA.FTZ R5, R48, R50, R5 ;  /* 0x0000003230058223 */ /* 0x000fe40000010005 */
        /* <DEDUP_REMOVED lines=19> */
.L_x_1050:
[----:B------:R-:W-:Y:S05]  /*5a00*/  BSYNC B1 ;  /* 0x0000000000017941 */ /* 0x000fea0003800000 */
.L_x_1049:
[----:B------:R-:W-:Y:S04]  /*5a10*/  IADD3 R159, P0, R156, R158, RZ ;  /* 0x0000009e9c9f7210 */ /* 0x000fe80007f1e0ff */
[----:B------:R-:W-:Y:S01]  /*5a20*/  IADD3.X R52, R135, R115, RZ, P0, !PT ;  /* 0x0000007387347210 */ /* 0x000fe200007fe4ff */
[----:B------:R-:W-:-:S05]  /*5a30*/  @P5 BRA `(.L_x_1038) ;  /* 0x000012d000005947 */ /* 0x000fca0003800000 */
[----:B------:R-:W-:Y:S01]  /*5a40*/  ISETP.GE.AND P0, PT, R16, c[0x0][0x1d4], PT ;  /* 0x0000750010007a0c */ /* 0x000fe20003f06270 */
[----:B------:R-:W-:Y:S01]  /*5a50*/  @!UPT UIADD3 URZ, URZ, URZ, URZ ;  /* 0x0000003f3f3ff290 */ /* 0x000fe2000fffe03f */
[----:B------:R-:W-:Y:S11]  /*5a60*/  BSSY B0, `(.L_x_1053) ;  /* 0x000007e000007945 */ /* 0x000ff60003800000 */
[----:B------:R-:W-:-:S05]  /*5a70*/  @P0 BRA `(.L_x_1054) ;  /* 0x000007c000000947 */ /* 0x000fca0003800000 */
[----:B------:R-:W-:Y:S01]  /*5a80*/  SEL R42, R67, R84, !P1 ;  /* 0x00000054432a7207 */ /* 0x000fe20004800000 */
[----:B-1----:R-:W1:Y:S01]  /*5a90*/  LDS.128 R32, [R131+0xa080] ;  /* 0x00a0800083207984 */ /* 0x002e620000000c00 */
        /* <DEDUP_REMOVED lines=28> */
[--C-:B------:R-:W-:Y:S01]  /*5c60*/  @!P0 SHF.R.U32.HI R24, RZ, 0x10, R27.reuse ;  /* 0x00000010ff188819 */ /* 0x100fe2000001161b */
[----:B------:R-:W-:Y:S01]  /*5c70*/  @!P0 HADD2.F32 R51, -RZ, R85.H1_H1 ;  /* 0x30000055ff338230 */ /* 0x000fe20000004100 */
[----:B------:R-:W-:Y:S01]  /*5c80*/  @!P0 SHF.R.U64 R26, R26, 0x10, R27 ;  /* 0x000000101a1a8819 */ /* 0x000fe2000000121b */
[--C-:B------:R-:W-:Y:S01]  /*5c90*/  @!P0 HADD2.F32 R27, -RZ, R39.reuse.H0_H0 ;  /* 0x20000027ff1b8230 */ /* 0x100fe20000004100 */
[----:B------:R-:W-:Y:S01]  /*5ca0*/  @!P0 SHF.R.U64 R43, R76, 0x10, R77 ;  /* 0x000000104c2b8819 */ /* 0x000fe2000000124d */
[----:B------:R-:W-:Y:S01]  /*5cb0*/  @!P0 HADD2.F32 R37, -RZ, R36.H0_H0 ;  /* 0x20000024ff258230 */ /* 0x000fe20000004100 */
[----:B------:R-:W-:Y:S01]  /*5cc0*/  @!P0 SHF.R.U32.HI R25, RZ, 0x10, R25 ;  /* 0x00000010ff198819 */ /* 0x000fe20000011619 */
[----:B------:R-:W-:Y:S01]  /*5cd0*/  @!P0 HADD2.F32 R36, -RZ, R39.H1_H1 ;  /* 0x30000027ff248230 */ /* 0x000fe20000004100 */
[----:B------:R-:W-:Y:S01]  /*5ce0*/  @!P0 FMUL.FTZ R0, R27, R38 ;  /* 0x000000261b008220 */ /* 0x000fe20000410000 */
[----:B------:R-:W-:Y:S01]  /*5cf0*/  @!P0 HADD2.F32 R43, -RZ, R43.H0_H0 ;  /* 0x2000002bff2b8230 */ /* 0x000fe20000004100 */
[----:B------:R-:W-:Y:S02]  /*5d00*/  @!P0 SHF.R.U32.HI R76, RZ, 0x10, R77 ;  /* 0x00000010ff4c8819 */ /* 0x000fe4000001164d */
[----:B------:R-:W-:Y:S01]  /*5d10*/  @!P0 FMUL.FTZ R3, R36, R37 ;  /* 0x0000002524038220 */ /* 0x000fe20000410000 */
[--C-:B------:R-:W-:Y:S02]  /*5d20*/  @!P0 SHF.R.U32.HI R55, RZ, 0x10, R79.reuse ;  /* 0x00000010ff378819 */ /* 0x100fe4000001164f */
[----:B------:R-:W-:Y:S03]  /*5d30*/  @!P0 SHF.R.U64 R49, R78, 0x10, R79 ;  /* 0x000000104e318819 */ /* 0x000fe6000000124f */
[----:B------:R-:W-:Y:S02]  /*5d40*/  @!P0 HADD2.F32 R55, -RZ, R55.H0_H0 ;  /* 0x20000037ff378230 */ /* 0x000fe40000004100 */
[----:B------:R-:W-:Y:S01]  /*5d50*/  @!P0 HADD2.F32 R49, -RZ, R49.H0_H0 ;  /* 0x20000031ff318230 */ /* 0x000fe20000004100 */
[----:B-1----:R-:W-:Y:S01]  /*5d60*/  @!P0 IMAD.MOV.U32 R45, RZ, RZ, R59 ;  /* 0x000000ffff2d8224 */ /* 0x002fe200078e003b */
[----:B------:R-:W-:Y:S01]  /*5d70*/  @!P0 MOV R44, R56 ;  /* 0x00000038002c8202 */ /* 0x000fe20000000f00 */
[----:B------:R-:W-:Y:S03]  /*5d80*/  @!P0 IMAD.MOV.U32 R47, RZ, RZ, R58 ;  /* 0x000000ffff2f8224 */ /* 0x000fe600078e003a */
[--C-:B------:R-:W-:Y:S02]  /*5d90*/  @!P0 HADD2.F32 R50, -RZ, R45.reuse.H1_H1 ;  /* 0x3000002dff328230 */ /* 0x100fe40000004100 */
[--C-:B------:R-:W-:Y:S02]  /*5da0*/  @!P0 HADD2.F32 R41, -RZ, R44.reuse.H0_H0 ;  /* 0x2000002cff298230 */ /* 0x100fe40000004100 */
[----:B------:R-:W-:Y:S02]  /*5db0*/  @!P0 HADD2.F32 R44, -RZ, R44.H1_H1 ;  /* 0x3000002cff2c8230 */ /* 0x000fe40000004100 */
[----:B------:R-:W-:Y:S01]  /*5dc0*/  @!P0 HADD2.F32 R48, -RZ, R45.H0_H0 ;  /* 0x2000002dff308230 */ /* 0x000fe20000004100 */
        /* <DEDUP_REMOVED lines=19> */
[-C--:B------:R-:W-:Y:S01]  /*5f00*/  @!P0 FMUL.FTZ R81, R42, R36.reuse ;  /* 0x000000242a518220 */ /* 0x080fe20000410000 */
[----:B------:R-:W-:Y:S01]  /*5f10*/  @!P0 HADD2.F32 R38, -RZ, R37.H0_H0 ;  /* 0x20000025ff268230 */ /* 0x000fe20000004100 */
[C---:B------:R-:W-:Y:S01]  /*5f20*/  @!P0 FMUL.FTZ R5, R25.reuse, R36 ;  /* 0x0000002419058220 */ /* 0x040fe20000410000 */
[--C-:B------:R-:W-:Y:S01]  /*5f30*/  @!P0 HADD2.F32 R36, -RZ, R31.reuse.H0_H0 ;  /* 0x2000001fff248230 */ /* 0x100fe20000004100 */
[----:B------:R-:W-:Y:S01]  /*5f40*/  @!P0 FFMA.FTZ R81, R25, R44, -R81 ;  /* 0x0000002c19518223 */ /* 0x000fe20000010851 */
[----:B------:R-:W-:Y:S01]  /*5f50*/  @!P0 HADD2.F32 R25, -RZ, R24.H0_H0 ;  /* 0x20000018ff198230 */ /* 0x000fe20000004100 */
[----:B------:R-:W-:Y:S01]  /*5f60*/  @!P0 FMUL.FTZ R4, R38, R27 ;  /* 0x0000001b26048220 */ /* 0x000fe20000410000 */
[----:B------:R-:W-:Y:S01]  /*5f70*/  @!P0 HADD2.F32 R24, -RZ, R31.H1_H1 ;  /* 0x3000001fff188230 */ /* 0x000fe20000004100 */
[----:B------:R-:W-:Y:S01]  /*5f80*/  @!P0 IMAD.MOV.U32 R32, RZ, RZ, R54 ;  /* 0x000000ffff208224 */ /* 0x000fe200078e0036 */
        /* <DEDUP_REMOVED lines=15> */
[-C--:B------:R-:W-:Y:S02]  /*6080*/  @!P0 FMUL.FTZ R82, R46, R27.reuse ;  /* 0x0000001b2e528220 */ /* 0x080fe40000410000 */
[C---:B------:R-:W-:Y:S02]  /*6090*/  @!P0 FMUL.FTZ R7, R26.reuse, R27 ;  /* 0x0000001b1a078220 */ /* 0x040fe40000410000 */
[----:B------:R-:W-:Y:S02]  /*60a0*/  @!P0 FFMA.FTZ R82, R26, R45, -R82 ;  /* 0x0000002d1a528223 */ /* 0x000fe40000010852 */
        /* <DEDUP_REMOVED lines=16> */
[----:B------:R-:W-:Y:S01]  /*61b0*/  @!P0 IMAD.MOV.U32 R34, RZ, RZ, R87 ;  /* 0x000000ffff228224 */ /* 0x000fe200078e0057 */
[----:B------:R-:W-:Y:S01]  /*61c0*/  @!P0 F2FP.PACK_AB R65, R5, R4 ;  /* 0x000000040541823e */ /* 0x000fe200000000ff */
[----:B------:R-:W-:Y:S01]  /*61d0*/  @!P0 IMAD.MOV.U32 R56, RZ, RZ, R64 ;  /* 0x000000ffff388224 */ /* 0x000fe200078e0040 */
[----:B------:R-:W-:Y:S01]  /*61e0*/  @!P0 F2FP.PACK_AB R83, R10, R9 ;  /* 0x000000090a53823e */ /* 0x000fe200000000ff */
[----:B------:R-:W-:Y:S01]  /*61f0*/  @!P0 IMAD.MOV.U32 R58, RZ, RZ, R82 ;  /* 0x000000ffff3a8224 */ /* 0x000fe200078e0052 */
[----:B------:R1:W-:Y:S01]  /*6200*/  STG.E.128 [R62.64], R32 ;  /* 0x000000203e007986 */ /* 0x0003e2000c101d12 */
[----:B------:R-:W-:Y:S02]  /*6210*/  @!P0 MOV R57, R65 ;  /* 0x0000004100398202 */ /* 0x000fe40000000f00 */
[----:B------:R-:W-:Y:S05]  /*6220*/  @!P0 MOV R59, R83 ;  /* 0x00000053003b8202 */ /* 0x000fea0000000f00 */
[----:B------:R1:W-:Y:S02]  /*6230*/  @!P3 STG.E.128 [R60.64], R56 ;  /* 0x000000383c00b986 */ /* 0x0003e4000c101d12 */
.L_x_1054:
[----:B------:R-:W-:Y:S05]  /*6240*/  BSYNC B0 ;  /* 0x0000000000007941 */ /* 0x000fea0003800000 */
.L_x_1053:
[----:B------:R-:W-:Y:S11]  /*6250*/  ISETP.GE.AND P0, PT, R12, c[0x0][0x1d4], PT ;  /* 0x000075000c007a0c */ /* 0x000ff60003f06270 */
[----:B------:R-:W-:Y:S02]  /*6260*/  @!UPT UIADD3 URZ, URZ, URZ, URZ ;  /* 0x0000003f3f3ff290 */ /* 0x000fe4000fffe03f */
[----:B------:R-:W-:-:S05]  /*6270*/  @P0 BRA `(.L_x_1038) ;  /* 0x00000a9000000947 */ /* 0x000fca0003800000 */
[----:B------:R-:W-:Y:S01]  /*6280*/  SEL R84, R67, R84, !P2 ;  /* 0x0000005443547207 */ /* 0x000fe20005000000 */
[----:B------:R-:W2:Y:S01]  /*6290*/  LDS.128 R24, [R129+0xa080] ;  /* 0x00a0800081187984 */ /* 0x000ea20000000c00 */
[----:B------:R-:W-:Y:S02]  /*62a0*/  IADD3 R55, P3, P0, R142, R159, R127 ;  /* 0x0000009f8e377210 */ /* 0x000fe4000787e07f */
[----:B-1----:R-:W-:Y:S02]  /*62b0*/  SHF.R.S32.HI R35, RZ, 0x1f, R84 ;  /* 0x0000001fff237819 */ /* 0x002fe40000011454 */
[----:B------:R-:W-:Y:S02]  /*62c0*/  IADD3.X R46, R105, R52, R130, P3, P0 ;  /* 0x00000034692e7210 */ /* 0x000fe40001fe0482 */
[----:B------:R-:W-:Y:S02]  /*62d0*/  LEA.HI R35, R35, R84, RZ, 0x4 ;  /* 0x0000005423237211 */ /* 0x000fe400078f20ff */
[----:B------:R-:W-:Y:S02]  /*62e0*/  LEA R54, P0, R55, c[0x0][0x1c8], 0x1 ;  /* 0x0000720037367a11 */ /* 0x000fe400078008ff */
[----:B------:R-:W-:Y:S02]  /*62f0*/  LEA.HI.SX32 R35, R35, R68, 0x1c ;  /* 0x0000004423237211 */ /* 0x000fe400078fe2ff */
[----:B------:R-:W-:Y:S02]  /*6300*/  LEA.HI.X R55, R55, c[0x0][0x1cc], R46, 0x1, P0 ;  /* 0x0000730037377a11 */ /* 0x000fe400000f0c2e */
[----:B------:R-:W-:Y:S02]  /*6310*/  SHF.R.S32.HI R36, RZ, 0x1f, R35 ;  /* 0x0000001fff247819 */ /* 0x000fe40000011423 */
[----:B------:R-:W-:Y:S02]  /*6320*/  SHF.L.U32 R46, R35, 0x3, RZ ;  /* 0x00000003232e7819 */ /* 0x000fe400000006ff */
[----:B------:R-:W-:Y:S02]  /*6330*/  LEA.HI R36, R36, R35, RZ, 0x3 ;  /* 0x0000002324247211 */ /* 0x000fe400078f18ff */
[----:B------:R-:W-:Y:S02]  /*6340*/  LOP3.LUT R58, R107, 0x38, R46, 0xf8, !PT ;  /* 0x000000386b3a7812 */ /* 0x000fe400078ef82e */
[----:B------:R-:W-:Y:S02]  /*6350*/  SHF.R.S32.HI R36, RZ, 0x3, R36 ;  /* 0x00000003ff247819 */ /* 0x000fe40000011424 */
[----:B------:R-:W-:Y:S02]  /*6360*/  LOP3.LUT R57, R58, R117, RZ, 0x3c, !PT ;  /* 0x000000753a397212 */ /* 0x000fe400078e3cff */
[----:B------:R-:W-:Y:S01]  /*6370*/  ISETP.GE.AND P0, PT, R12, c[0x0][0x27c], PT ;  /* 0x00009f000c007a0c */ /* 0x000fe20003f06270 */
[----:B------:R-:W-:Y:S04]  /*6380*/  IMAD R34, R36, 0xc00, R11 ;  /* 0x00000c0024227824 */ /* 0x000fe800078e020b */
[----:B------:R-:W-:Y:S05]  /*6390*/  IMAD.IADD R57, R34, 0x1, R57 ;  /* 0x0000000122397824 */ /* 0x000fea00078e0239 */
[----:B------:R-:W-:Y:S03]  /*63a0*/  SHF.L.U32 R56, R57, 0x1, RZ ;  /* 0x0000000139387819 */ /* 0x000fe600000006ff */
[----:B--2---:R-:W-:Y:S01]  /*63b0*/  @!P0 IMAD.MOV.U32 R33, RZ, RZ, R24 ;  /* 0x000000ffff218224 */ /* 0x004fe200078e0018 */
[----:B------:R-:W-:Y:S01]  /*63c0*/  @!P0 HADD2.F32 R32, -RZ, R29.H1_H1 ;  /* 0x3000001dff208230 */ /* 0x000fe20000004100 */
[----:B------:R-:W1:Y:S01]  /*63d0*/  LDS.128 R48, [R56+0xa080] ;  /* 0x00a0800038307984 */ /* 0x000e620000000c00 */
[----:B------:R-:W-:Y:S01]  /*63e0*/  @!P0 SHF.R.U64 R30, R20, 0x10, R21 ;  /* 0x00000010141e8819 */ /* 0x000fe20000001215 */
[----:B------:R-:W-:Y:S01]  /*63f0*/  @!P0 HADD2.F32 R36, -RZ, R71.H1_H1 ;  /* 0x30000047ff248230 */ /* 0x000fe20000004100 */
        /* <DEDUP_REMOVED lines=24> */
[----:B------:R-:W-:Y:S01]  /*6580*/  @!P0 HADD2.F32 R39, -RZ, R70.H0_H0 ;  /* 0x20000046ff278230 */ /* 0x000fe20000004100 */
[-C--:B------:R-:W-:Y:S01]  /*6590*/  @!P0 FFMA.FTZ R0, R35, R36.reuse, R0 ;  /* 0x0000002423008223 */ /* 0x080fe20000010000 */
[----:B------:R-:W-:Y:S01]  /*65a0*/  @!P0 HADD2.F32 R40, -RZ, R41.H0_H0 ;  /* 0x20000029ff288230 */ /* 0x000fe20000004100 */
[----:B------:R-:W-:Y:S01]  /*65b0*/  @!P0 FFMA.FTZ R56, R23, R36, -R56 ;  /* 0x0000002417388223 */ /* 0x000fe20000010838 */
[----:B------:R-:W-:Y:S01]  /*65c0*/  @!P0 HADD2.F32 R23, -RZ, R29.H0_H0 ;  /* 0x2000001dff178230 */ /* 0x000fe20000004100 */
[----:B------:R-:W-:Y:S01]  /*65d0*/  @!P0 IMAD.MOV.U32 R36, RZ, RZ, R49 ;  /* 0x000000ffff248224 */ /* 0x000fe200078e0031 */
[----:B------:R-:W-:Y:S01]  /*65e0*/  @!P0 MOV R29, R27 ;  /* 0x0000001b001d8202 */ /* 0x000fe20000000f00 */
[C---:B------:R-:W-:Y:S01]  /*65f0*/  @!P0 FMUL.FTZ R57, R38.reuse, R31 ;  /* 0x0000001f26398220 */ /* 0x040fe20000410000 */
[----:B------:R-:W-:Y:S01]  /*6600*/  @!P0 MOV R31, R25 ;  /* 0x00000019001f8202 */ /* 0x000fe20000000f00 */
[-C--:B------:R-:W-:Y:S01]  /*6610*/  @!P0 FFMA.FTZ R3, R38, R37.reuse, R3 ;  /* 0x0000002526038223 */ /* 0x080fe20000010003 */
[----:B------:R-:W-:Y:S01]  /*6620*/  @!P0 HADD2.F32 R38, -RZ, R72.H0_H0 ;  /* 0x20000048ff268230 */ /* 0x000fe20000004100 */
[----:B------:R-:W-:Y:S01]  /*6630*/  @!P0 FFMA.FTZ R57, R30, R37, -R57 ;  /* 0x000000251e398223 */ /* 0x000fe20000010839 */
[--C-:B------:R-:W-:Y:S02]  /*6640*/  @!P0 HADD2.F32 R35, -RZ, R36.reuse.H0_H0 ;  /* 0x20000024ff238230 */ /* 0x100fe40000004100 */
[----:B------:R-:W-:Y:S02]  /*6650*/  @!P0 HADD2.F32 R30, -RZ, R21.H0_H0 ;  /* 0x20000015ff1e8230 */ /* 0x000fe40000004100 */
[----:B------:R-:W-:Y:S01]  /*6660*/  @!P0 HADD2.F32 R36, -RZ, R36.H1_H1 ;  /* 0x30000024ff248230 */ /* 0x000fe20000004100 */
        /* <DEDUP_REMOVED lines=10> */
[C---:B------:R-:W-:Y:S01]  /*6710*/  @!P0 FMUL.FTZ R4, R32.reuse, R23 ;  /* 0x0000001720048220 */ /* 0x040fe20000410000 */
[----:B------:R-:W-:Y:S01]  /*6720*/  @!P0 HADD2.F32 R20, -RZ, R29.H1_H1 ;  /* 0x3000001dff148230 */ /* 0x000fe20000004100 */
[----:B------:R-:W-:Y:S01]  /*6730*/  @!P0 FFMA.FTZ R58, R32, R37, -R58 ;  /* 0x00000025203a8223 */ /* 0x000fe2000001083a */
[--C-:B------:R-:W-:Y:S01]  /*6740*/  @!P0 HADD2.F32 R23, -RZ, R28.reuse.H1_H1 ;  /* 0x3000001cff178230 */ /* 0x100fe20000004100 */
[-C--:B------:R-:W-:Y:S01]  /*6750*/  @!P0 FMUL.FTZ R61, R44, R21.reuse ;  /* 0x000000152c3d8220 */ /* 0x080fe20000410000 */
[----:B------:R-:W-:Y:S01]  /*6760*/  @!P0 HADD2.F32 R41, -RZ, R41.H1_H1 ;  /* 0x30000029ff298230 */ /* 0x000fe20000004100 */
[C---:B------:R-:W-:Y:S01]  /*6770*/  @!P0 FMUL.FTZ R10, R20.reuse, R21 ;  /* 0x00000015140a8220 */ /* 0x040fe20000410000 */
[----:B------:R-:W-:Y:S01]  /*6780*/  @!P0 F2FP.PACK_AB R58, R59, R58 ;  /* 0x0000003a3b3a823e */ /* 0x000fe200000000ff */
[----:B------:R-:W-:Y:S01]  /*6790*/  @!P0 FFMA.FTZ R61, R20, R47, -R61 ;  /* 0x0000002f143d8223 */ /* 0x000fe2000001083d */
[----:B------:R-:W-:Y:S01]  /*67a0*/  @!P0 MOV R20, R26 ;  /* 0x0000001a00148202 */ /* 0x000fe20000000f00 */
[-C--:B------:R-:W-:Y:S01]  /*67b0*/  @!P0 FMUL.FTZ R60, R42, R23.reuse ;  /* 0x000000172a3c8220 */ /* 0x080fe20000410000 */
[----:B------:R-:W-:Y:S01]  /*67c0*/  @!P0 MOV R25, R58 ;  /* 0x0000003a00198202 */ /* 0x000fe20000000f00 */
[C---:B------:R-:W-:Y:S01]  /*67d0*/  @!P0 FMUL.FTZ R9, R30.reuse, R23 ;  /* 0x000000171e098220 */ /* 0x040fe20000410000 */
[----:B------:R-:W-:Y:S01]  /*67e0*/  @!P0 HADD2.F32 R23, -RZ, R28.H0_H0 ;  /* 0x2000001cff178230 */ /* 0x000fe20000004100 */
[----:B------:R-:W-:Y:S01]  /*67f0*/  @!P0 FFMA.FTZ R60, R30, R45, -R60 ;  /* 0x0000002d1e3c8223 */ /* 0x000fe2000001083c */
[----:B------:R-:W-:Y:S01]  /*6800*/  @!P0 HADD2.F32 R21, -RZ, R22.H0_H0 ;  /* 0x20000016ff158230 */ /* 0x000fe20000004100 */
[----:B------:R-:W-:Y:S01]  /*6810*/  @!P0 FFMA.FTZ R4, R35, R37, R4 ;  /* 0x0000002523048223 */ /* 0x000fe20000010004 */
[--C-:B------:R-:W-:Y:S01]  /*6820*/  @!P0 HADD2.F32 R22, -RZ, R20.reuse.H0_H0 ;  /* 0x20000014ff168230 */ /* 0x100fe20000004100 */
[----:B------:R-:W-:Y:S01]  /*6830*/  @!P0 FMUL.FTZ R62, R40, R23 ;  /* 0x00000017283e8220 */ /* 0x000fe20000410000 */
[----:B------:R-:W-:Y:S01]  /*6840*/  @!P0 HADD2.F32 R20, -RZ, R20.H1_H1 ;  /* 0x30000014ff148230 */ /* 0x000fe20000004100 */
[----:B------:R-:W-:Y:S01]  /*6850*/  @!P0 FMUL.FTZ R63, R41, R21 ;  /* 0x00000015293f8220 */ /* 0x000fe20000410000 */
[----:B------:R-:W-:Y:S01]  /*6860*/  @!P0 F2FP.PACK_AB R60, R61, R60 ;  /* 0x0000003c3d3c823e */ /* 0x000fe200000000ff */
[----:B------:R-:W-:Y:S01]  /*6870*/  @!P0 FFMA.FTZ R62, R22, R39, -R62 ;  /* 0x00000027163e8223 */ /* 0x000fe2000001083e */
[----:B------:R-:W-:Y:S01]  /*6880*/  @!P0 F2FP.PACK_AB R56, R3, R0 ;  /* 0x000000000338823e */ /* 0x000fe200000000ff */
[----:B------:R-:W-:Y:S01]  /*6890*/  @!P0 FFMA.FTZ R63, R20, R43, -R63 ;  /* 0x0000002b143f8223 */ /* 0x000fe2000001083f */
[----:B------:R-:W-:Y:S01]  /*68a0*/  @!P0 MOV R27, R60 ;  /* 0x0000003c001b8202 */ /* 0x000fe20000000f00 */
[----:B------:R-:W-:Y:S01]  /*68b0*/  @!P0 FMUL.FTZ R7, R22, R23 ;  /* 0x0000001716078220 */ /* 0x000fe20000410000 */
[----:B------:R-:W-:Y:S01]  /*68c0*/  @!P0 MOV R48, R56 ;  /* 0x0000003800308202 */ /* 0x000fe20000000f00 */
[----:B------:R-:W-:Y:S01]  /*68d0*/  @!P0 FMUL.FTZ R8, R20, R21 ;  /* 0x0000001514088220 */ /* 0x000fe20000410000 */
[----:B------:R-:W-:Y:S01]  /*68e0*/  @!P0 F2FP.PACK_AB R63, R63, R62 ;  /* 0x0000003e3f3f823e */ /* 0x000fe200000000ff */
[----:B------:R-:W-:Y:S02]  /*68f0*/  @!P0 FFMA.FTZ R5, R36, R38, R5 ;  /* 0x0000002624058223 */ /* 0x000fe40000010005 */
[----:B------:R-:W-:Y:S02]  /*6900*/  @!P0 FFMA.FTZ R7, R40, R39, R7 ;  /* 0x0000002728078223 */ /* 0x000fe40000010007 */
[----:B------:R-:W-:Y:S01]  /*6910*/  @!P0 FFMA.FTZ R8, R41, R43, R8 ;  /* 0x0000002b29088223 */ /* 0x000fe20000010008 */
[----:B------:R-:W-:Y:S01]  /*6920*/  @!P0 F2FP.PACK_AB R59, R5, R4 ;  /* 0x00000004053b823e */ /* 0x000fe200000000ff */
[----:B------:R-:W-:Y:S02]  /*6930*/  @!P0 FFMA.FTZ R9, R42, R45, R9 ;  /* 0x0000002d2a098223 */ /* 0x000fe40000010009 */
[----:B------:R-:W-:Y:S01]  /*6940*/  @!P0 IMAD.MOV.U32 R24, RZ, RZ, R57 ;  /* 0x000000ffff188224 */ /* 0x000fe200078e0039 */
[----:B------:R-:W-:Y:S01]  /*6950*/  @!P0 F2FP.PACK_AB R61, R8, R7 ;  /* 0x00000007083d823e */ /* 0x000fe200000000ff */
[----:B------:R-:W-:Y:S02]  /*6960*/  @!P0 IMAD.MOV.U32 R26, RZ, RZ, R63 ;  /* 0x000000ffff1a8224 */ /* 0x000fe400078e003f */
[----:B------:R-:W-:Y:S01]  /*6970*/  @!P0 FFMA.FTZ R10, R44, R47, R10 ;  /* 0x0000002f2c0a8223 */ /* 0x000fe2000001000a */
[----:B------:R-:W-:Y:S01]  /*6980*/  @!P0 MOV R50, R61 ;  /* 0x0000003d00328202 */ /* 0x000fe20000000f00 */
[----:B------:R-:W-:Y:S01]  /*6990*/  @!P0 IMAD.MOV.U32 R49, RZ, RZ, R59 ;  /* 0x000000ffff318224 */ /* 0x000fe200078e003b */
[----:B------:R1:W-:Y:S02]  /*69a0*/  STG.E.128 [R54.64], R24 ;  /* 0x0000001836007986 */ /* 0x0003e4000c101d12 */
[----:B------:R-:W-:Y:S04]  /*69b0*/  @!P0 F2FP.PACK_AB R62, R10, R9 ;  /* 0x000000090a3e823e */ /* 0x000fe800000000ff */
[----:B------:R-:W-:Y:S02]  /*69c0*/  @!P0 MOV R51, R62 ;  /* 0x0000003e00338202 */ /* 0x000fe40000000f00 */
[----:B------:R-:W-:Y:S11]  /*69d0*/  ISETP.GE.AND P0, PT, R46, c[0x0][0x1d4], PT ;  /* 0x000075002e007a0c */ /* 0x000ff60003f06270 */
[----:B------:R-:W-:Y:S02]  /*69e0*/  @!UPT UIADD3 URZ, URZ, URZ, URZ ;  /* 0x0000003f3f3ff290 */ /* 0x000fe4000fffe03f */
[----:B------:R-:W-:-:S05]  /*69f0*/  @P0 BRA `(.L_x_1038) ;  /* 0x0000031000000947 */ /* 0x000fca0003800000 */
[--C-:B------:R-:W-:Y:S02]  /*6a00*/  SHF.R.S32.HI R0, RZ, 0x1f, R46.reuse ;  /* 0x0000001fff007819 */ /* 0x100fe4000001142e */
[----:B------:R-:W-:Y:S04]  /*6a10*/  IADD3 R46, P3, P0, R142, R159, R46 ;  /* 0x0000009f8e2e7210 */ /* 0x000fe8000787e02e */
[----:B------:R-:W-:Y:S02]  /*6a20*/  IADD3.X R3, R105, R52, R0, P3, P0 ;  /* 0x0000003469037210 */ /* 0x000fe40001fe0400 */
[C---:B------:R-:W-:Y:S04]  /*6a30*/  LEA R4, P0, R46.reuse, c[0x0][0x1c8], 0x1 ;  /* 0x000072002e047a11 */ /* 0x040fe800078008ff */
[----:B------:R-:W-:Y:S05]  /*6a40*/  LEA.HI.X R5, R46, c[0x0][0x1cc], R3, 0x1, P0 ;  /* 0x000073002e057a11 */ /* 0x000fea00000f0c03 */
[----:B------:R2:W-:Y:S01]  /*6a50*/  STG.E.128 [R4.64], R48 ;  /* 0x0000003004007986 */ /* 0x0005e2000c101d12 */
[----:B------:R-:W-:-:S05]  /*6a60*/  BRA `(.L_x_1038) ;  /* 0x000002a000007947 */ /* 0x000fca0003800000 */
.L_x_1024:
[----:B------:R-:W-:Y:S01]  /*6a70*/  IMAD R0, R53, -0x30, R2 ;  /* 0xffffffd035007824 */ /* 0x000fe200078e0202 */
[----:B------:R-:W-:Y:S04]  /*6a80*/  BSSY B0, `(.L_x_1055) ;  /* 0x0000015000007945 */ /* 0x000fe80003800000 */
[----:B------:R-:W-:Y:S04]  /*6a90*/  IMNMX R134, R0, 0x30, PT ;  /* 0x0000003000867817 */ /* 0x000fe80003800200 */
[----:B------:R-:W-:Y:S11]  /*6aa0*/  ISETP.GE.AND P0, PT, R101, R134, PT ;  /* 0x000000866500720c */ /* 0x000ff60003f06270 */
[----:B------:R-:W-:Y:S02]  /*6ab0*/  @!UPT UIADD3 URZ, URZ, URZ, URZ ;  /* 0x0000003f3f3ff290 */ /* 0x000fe4000fffe03f */
[----:B------:R-:W-:-:S05]  /*6ac0*/  @P0 BRA `(.L_x_1056) ;  /* 0x0000010000000947 */ /* 0x000fca0003800000 */
[----:B------:R-:W-:Y:S11]  /*6ad0*/  ISETP.GE.AND P0, PT, R16, c[0x0][0x1d4], PT ;  /* 0x0000750010007a0c */ /* 0x000ff60003f06270 */
[----:B------:R-:W-:Y:S02]  /*6ae0*/  @!UPT UIADD3 URZ, URZ, URZ, URZ ;  /* 0x0000003f3f3ff290 */ /* 0x000fe4000fffe03f */
[----:B------:R-:W1:Y:S04]  /*6af0*/  @!P0 LDS.128 R32, [R110+0xa080] ;  /* 0x00a080006e208984 */ /* 0x000e680000000c00 */
[----:B-1----:R-:W-:Y:S01]  /*6b00*/  @!P0 STG.E.128 [R84.64], R32 ;  /* 0x0000002054008986 */ /* 0x002fe2000c101d12 */
[----:B------:R-:W-:Y:S11]  /*6b10*/  ISETP.GE.AND P0, PT, R12, c[0x0][0x1d4], PT ;  /* 0x000075000c007a0c */ /* 0x000ff60003f06270 */
[----:B------:R-:W-:Y:S02]  /*6b20*/  @!UPT UIADD3 URZ, URZ, URZ, URZ ;  /* 0x0000003f3f3ff290 */ /* 0x000fe4000fffe03f */
[----:B------:R-:W1:Y:S04]  /*6b30*/  @!P0 LDS.128 R28, [R110+0xb880] ;  /* 0x00b880006e1c8984 */ /* 0x000e680000000c00 */
[----:B-1----:R-:W-:Y:S01]  /*6b40*/  @!P0 STG.E.128 [R84.64+0x80], R28 ;  /* 0x0000801c54008986 */ /* 0x002fe2000c101d12 */
[----:B------:R-:W-:Y:S11]  /*6b50*/  ISETP.GE.AND P0, PT, R109, c[0x0][0x1d4], PT ;  /* 0x000075006d007a0c */ /* 0x000ff60003f06270 */
[----:B------:R-:W-:Y:S02]  /*6b60*/  @!UPT UIADD3 URZ, URZ, URZ, URZ ;  /* 0x0000003f3f3ff290 */ /* 0x000fe4000fffe03f */
[----:B------:R-:W1:Y:S04]  /*6b70*/  @!P0 LDS.128 R24, [R110+0xd080] ;  /* 0x00d080006e188984 */ /* 0x000e680000000c00 */
[----:B-1----:R-:W-:Y:S01]  /*6b80*/  @!P0 STG.E.128 [R84.64+0x100], R24 ;  /* 0x0001001854008986 */ /* 0x002fe2000c101d12 */
[----:B------:R-:W-:Y:S11]  /*6b90*/  ISETP.GE.AND P0, PT, R108, c[0x0][0x1d4], PT ;  /* 0x000075006c007a0c */ /* 0x000ff60003f06270 */
[----:B------:R-:W-:Y:S02]  /*6ba0*/  @!UPT UIADD3 URZ, URZ, URZ, URZ ;  /* 0x0000003f3f3ff290 */ /* 0x000fe4000fffe03f */
[----:B------:R-:W1:Y:S04]  /*6bb0*/  @!P0 LDS.128 R20, [R110+0xe880] ;  /* 0x00e880006e148984 */ /* 0x000e680000000c00 */
[----:B-1----:R1:W-:Y:S02]  /*6bc0*/  @!P0 STG.E.128 [R84.64+0x180], R20 ;  /* 0x0001801454008986 */ /* 0x0023e4000c101d12 */
.L_x_1056:
[----:B------:R-:W-:Y:S05]  /*6bd0*/  BSYNC B0 ;  /* 0x0000000000007941 */ /* 0x000fea0003800000 */
.L_x_1055:
[----:B------:R-:W-:Y:S11]  /*6be0*/  ISETP.GE.AND P0, PT, R106, R134, PT ;  /* 0x000000866a00720c */ /* 0x000ff60003f06270 */
[----:B------:R-:W-:Y:S02]  /*6bf0*/  @!UPT UIADD3 URZ, URZ, URZ, URZ ;  /* 0x0000003f3f3ff290 */ /* 0x000fe4000fffe03f */
[----:B------:R-:W-:-:S05]  /*6c00*/  @P0 BRA `(.L_x_1038) ;  /* 0x0000010000000947 */ /* 0x000fca0003800000 */
[----:B------:R-:W-:Y:S11]  /*6c10*/  ISETP.GE.AND P0, PT, R16, c[0x0][0x1d4], PT ;  /* 0x0000750010007a0c */ /* 0x000ff60003f06270 */
[----:B------:R-:W-:Y:S02]  /*6c20*/  @!UPT UIADD3 URZ, URZ, URZ, URZ ;  /* 0x0000003f3f3ff290 */ /* 0x000fe4000fffe03f */
[----:B------:R-:W2:Y:S04]  /*6c30*/  @!P0 LDS.128 R32, [R110+0xb080] ;  /* 0x00b080006e208984 */ /* 0x000ea80000000c00 */
[----:B--2---:R-:W-:Y:S01]  /*6c40*/  @!P0 STG.E.128 [R82.64], R32 ;  /* 0x0000002052008986 */ /* 0x004fe2000c101d12 */
[----:B------:R-:W-:Y:S11]  /*6c50*/  ISETP.GE.AND P0, PT, R12, c[0x0][0x1d4], PT ;  /* 0x000075000c007a0c */ /* 0x000ff60003f06270 */
[----:B------:R-:W-:Y:S02]  /*6c60*/  @!UPT UIADD3 URZ, URZ, URZ, URZ ;  /* 0x0000003f3f3ff290 */ /* 0x000fe4000fffe03f */
[----:B------:R-:W2:Y:S04]  /*6c70*/  @!P0 LDS.128 R28, [R110+0xc880] ;  /* 0x00c880006e1c8984 */ /* 0x000ea80000000c00 */
[----:B--2---:R-:W-:Y:S01]  /*6c80*/  @!P0 STG.E.128 [R82.64+0x80], R28 ;  /* 0x0000801c52008986 */ /* 0x004fe2000c101d12 */
[----:B------:R-:W-:Y:S11]  /*6c90*/  ISETP.GE.AND P0, PT, R109, c[0x0][0x1d4], PT ;  /* 0x000075006d007a0c */ /* 0x000ff60003f06270 */
[----:B------:R-:W-:Y:S02]  /*6ca0*/  @!UPT UIADD3 URZ, URZ, URZ, URZ ;  /* 0x0000003f3f3ff290 */ /* 0x000fe4000fffe03f */
[----:B------:R-:W2:Y:S04]  /*6cb0*/  @!P0 LDS.128 R24, [R110+0xe080] ;  /* 0x00e080006e188984 */ /* 0x000ea80000000c00 */
[----:B--2---:R-:W-:Y:S01]  /*6cc0*/  @!P0 STG.E.128 [R82.64+0x100], R24 ;  /* 0x0001001852008986 */ /* 0x004fe2000c101d12 */
[----:B------:R-:W-:Y:S11]  /*6cd0*/  ISETP.GE.AND P0, PT, R108, c[0x0][0x1d4], PT ;  /* 0x000075006c007a0c */ /* 0x000ff60003f06270 */
[----:B------:R-:W-:Y:S02]  /*6ce0*/  @!UPT UIADD3 URZ, URZ, URZ, URZ ;  /* 0x0000003f3f3ff290 */ /* 0x000fe4000fffe03f */
[----:B-1----:R-:W1:Y:S04]  /*6cf0*/  @!P0 LDS.128 R20, [R110+0xf880] ;  /* 0x00f880006e148984 */ /* 0x002e680000000c00 */
[----:B-1----:R1:W-:Y:S02]  /*6d00*/  @!P0 STG.E.128 [R82.64+0x180], R20 ;  /* 0x0001801452008986 */ /* 0x0023e4000c101d12 */
.L_x_1038:
[----:B------:R-:W-:Y:S05]  /*6d10*/  BSYNC B2 ;  /* 0x0000000000027941 */ /* 0x000fea0003800000 */
.L_x_1023:
[----:B------:R-:W-:Y:S01]  /*6d20*/  IMAD.WIDE.U32 R8, R53, 0x30, RZ ;  /* 0x0000003035087825 */ /* 0x000fe200078e00ff */
[----:B--2---:R-:W-:Y:S01]  /*6d30*/  P2R R4, PR, RZ, 0x2 ;  /* 0x00000002ff047803 */ /* 0x004fe20000000000 */
[----:B------:R-:W-:Y:S01]  /*6d40*/  BSSY B0, `(.L_x_1057) ;  /* 0x000004a000007945 */ /* 0x000fe20003800000 */
[----:B------:R-:W-:Y:S01]  /*6d50*/  ISETP.NE.AND P1, PT, R114, RZ, PT ;  /* 0x000000ff7200720c */ /* 0x000fe20003f25270 */
[----:B------:R-:W-:Y:S01]  /*6d60*/  IMAD R0, R118, 0x30, RZ ;  /* 0x0000003076007824 */ /* 0x000fe200078e02ff */
[-C--:B------:R-:W-:Y:S02]  /*6d70*/  IADD3 R7, P0, R97, R8.reuse, RZ ;  /* 0x0000000861077210 */ /* 0x080fe40007f1e0ff */
[----:B------:R-:W-:Y:S01]  /*6d80*/  ISETP.NE.AND P5, PT, R112, RZ, PT ;  /* 0x000000ff7000720c */ /* 0x000fe20003fa5270 */
[----:B------:R-:W-:Y:S04]  /*6d90*/  IMAD.IADD R0, R9, 0x1, R0 ;  /* 0x0000000109007824 */ /* 0x000fe800078e0200 */
[----:B------:R-:W-:Y:S01]  /*6da0*/  IMAD.X R5, R0, 0x1, R95, P0 ;  /* 0x0000000100057824 */ /* 0x000fe200000e065f */
[----:B------:R-:W-:Y:S01]  /*6db0*/  IADD3 R3, P0, R100, R8, RZ ;  /* 0x0000000864037210 */ /* 0x000fe20007f1e0ff */
[----:B------:R-:W-:Y:S04]  /*6dc0*/  IMAD.IADD R8, R134, 0x1, -R101 ;  /* 0x0000000186087824 */ /* 0x000fe800078e0a65 */
[----:B------:R-:W-:Y:S01]  /*6dd0*/  IMAD.X R0, R0, 0x1, R98, P0 ;  /* 0x0000000100007824 */ /* 0x000fe200000e0662 */
[C---:B------:R-:W-:Y:S11]  /*6de0*/  ISETP.GE.AND P0, PT, R8.reuse, 0x21, PT ;  /* 0x000000210800780c */ /* 0x040ff60003f06270 */
[----:B------:R-:W-:Y:S02]  /*6df0*/  @!UPT UIADD3 URZ, URZ, URZ, URZ ;  /* 0x0000003f3f3ff290 */ /* 0x000fe4000fffe03f */
[----:B-1----:R-:W-:Y:S04]  /*6e00*/  @P0 IADD3 R21, P3, R7, 0x20, RZ ;  /* 0x0000002007150810 */ /* 0x002fe80007f7e0ff */
[----:B------:R-:W-:Y:S02]  /*6e10*/  @P0 IADD3.X R9, RZ, R5, RZ, P3, !PT ;  /* 0x00000005ff090210 */ /* 0x000fe40001ffe4ff */
[----:B------:R-:W-:Y:S11]  /*6e20*/  ISETP.GE.AND P3, PT, R8, 0x1, PT ;  /* 0x000000010800780c */ /* 0x000ff60003f66270 */
[----:B------:R-:W-:Y:S02]  /*6e30*/  @!UPT UIADD3 URZ, URZ, URZ, URZ ;  /* 0x0000003f3f3ff290 */ /* 0x000fe4000fffe03f */
[----:B------:R-:W-:Y:S02]  /*6e40*/  @P3 IMAD R8, R5, c[0x0][0x258], RZ ;  /* 0x0000960005083a24 */ /* 0x000fe400078e02ff */
[----:B------:R-:W-:Y:S02]  /*6e50*/  @P3 IMAD.MOV.U32 R120, RZ, RZ, R140 ;  /* 0x000000ffff783224 */ /* 0x000fe400078e008c */
[C---:B------:R-:W-:Y:S02]  /*6e60*/  @P3 IMAD R8, R7.reuse, c[0x0][0x25c], R8 ;  /* 0x0000970007083a24 */ /* 0x040fe400078e0208 */
[----:B------:R-:W-:Y:S01]  /*6e70*/  @P3 IMAD.WIDE.U32 R22, R7, c[0x0][0x258], R120 ;  /* 0x0000960007163a25 */ /* 0x000fe200078e0078 */
[----:B------:R-:W-:Y:S03]  /*6e80*/  @P0 MOV R120, R140 ;  /* 0x0000008c00780202 */ /* 0x000fe60000000f00 */
[----:B------:R-:W-:Y:S01]  /*6e90*/  @P3 IMAD.IADD R8, R23, 0x1, R8 ;  /* 0x0000000117083824 */ /* 0x000fe200078e0208 */
[C---:B------:R-:W-:Y:S04]  /*6ea0*/  @P3 LEA R24, P4, R22.reuse, c[0x0][0x250], 0x1 ;  /* 0x0000940016183a11 */ /* 0x040fe800078808ff */
[----:B------:R-:W-:Y:S01]  /*6eb0*/  @P3 LEA.HI.X R25, R22, c[0x0][0x254], R8, 0x1, P4 ;  /* 0x0000950016193a11 */ /* 0x000fe200020f0c08 */
[----:B------:R-:W-:Y:S02]  /*6ec0*/  @P0 IMAD R8, R9, c[0x0][0x258], RZ ;  /* 0x0000960009080a24 */ /* 0x000fe400078e02ff */
[C---:B------:R-:W-:Y:S02]  /*6ed0*/  @P0 IMAD.WIDE.U32 R22, R21.reuse, c[0x0][0x258], R120 ;  /* 0x0000960015160a25 */ /* 0x040fe400078e0078 */
[----:B------:R-:W-:Y:S01]  /*6ee0*/  @!PT LDS RZ, [RZ] ;  /* 0x00000000fffff984 */ /* 0x000fe20000000800 */
[----:B------:R-:W-:Y:S01]  /*6ef0*/  @!PT LDS RZ, [RZ] ;  /* 0x00000000fffff984 */ /* 0x000fe20000000800 */
[----:B------:R-:W-:Y:S01]  /*6f00*/  @!PT LDS RZ, [RZ] ;  /* 0x00000000fffff984 */ /* 0x000fe20000000800 */
[----:B------:R1:W-:Y:S01]  /*6f10*/  @P3 LDGSTS.E.BYPASS.LTC128B.128 [R110+0x4080], [R24.64], !P1 ;  /* 0x04080000186e3fae */ /* 0x0003e2000c901d52 */
[----:B------:R-:W-:Y:S01]  /*6f20*/  ISETP.NE.AND P1, PT, R4, RZ, PT ;  /* 0x000000ff0400720c */ /* 0x000fe20003f25270 */
[----:B------:R-:W-:Y:S01]  /*6f30*/  @P0 IMAD R8, R21, c[0x0][0x25c], R8 ;  /* 0x0000970015080a24 */ /* 0x000fe200078e0208 */
[C---:B------:R-:W-:Y:S03]  /*6f40*/  @P0 LEA R20, P4, R22.reuse, c[0x0][0x250], 0x1 ;  /* 0x0000940016140a11 */ /* 0x040fe600078808ff */
[----:B------:R-:W-:Y:S05]  /*6f50*/  @P0 IMAD.IADD R8, R23, 0x1, R8 ;  /* 0x0000000117080824 */ /* 0x000fea00078e0208 */
[----:B------:R-:W-:Y:S02]  /*6f60*/  @P0 LEA.HI.X R21, R22, c[0x0][0x254], R8, 0x1, P4 ;  /* 0x0000950016150a11 */ /* 0x000fe400020f0c08 */
[----:B------:R-:W-:Y:S11]  /*6f70*/  ISETP.NE.AND P4, PT, R113, RZ, PT ;  /* 0x000000ff7100720c */ /* 0x000ff60003f85270 */
[----:B------:R-:W-:Y:S02]  /*6f80*/  @!UPT UIADD3 URZ, URZ, URZ, URZ ;  /* 0x0000003f3f3ff290 */ /* 0x000fe4000fffe03f */
[----:B------:R1:W-:Y:S04]  /*6f90*/  @P3 LDGSTS.E.BYPASS.LTC128B.128 [R110+0x5880], [R24.64+0x80], !P4 ;  /* 0x05880080186e3fae */ /* 0x0003e8000e101d52 */
[----:B------:R1:W-:Y:S04]  /*6fa0*/  @P3 LDGSTS.E.BYPASS.LTC128B.128 [R110+0x7080], [R24.64+0x100], !P5 ;  /* 0x07080100186e3fae */ /* 0x0003e8000e901d52 */
[----:B------:R1:W-:Y:S01]  /*6fb0*/  @P3 LDGSTS.E.BYPASS.LTC128B.128 [R110+0x8880], [R24.64+0x180], !P6 ;  /* 0x08880180186e3fae */ /* 0x0003e2000f101d52 */
[----:B------:R-:W-:Y:S11]  /*6fc0*/  ISETP.NE.AND P3, PT, R114, RZ, PT ;  /* 0x000000ff7200720c */ /* 0x000ff60003f65270 */
[----:B------:R-:W-:Y:S02]  /*6fd0*/  @!UPT UIADD3 URZ, URZ, URZ, URZ ;  /* 0x0000003f3f3ff290 */ /* 0x000fe4000fffe03f */
[----:B------:R1:W-:Y:S04]  /*6fe0*/  @P0 LDGSTS.E.BYPASS.LTC128B.128 [R110+0x5080], [R20.64], !P3 ;  /* 0x05080000146e0fae */ /* 0x0003e8000d901d52 */
[----:B------:R1:W-:Y:S04]  /*6ff0*/  @P0 LDGSTS.E.BYPASS.LTC128B.128 [R110+0x6880], [R20.64+0x80], !P4 ;  /* 0x06880080146e0fae */ /* 0x0003e8000e101d52 */
[----:B------:R1:W-:Y:S04]  /*7000*/  @P0 LDGSTS.E.BYPASS.LTC128B.128 [R110+0x8080], [R20.64+0x100], !P5 ;  /* 0x08080100146e0fae */ /* 0x0003e8000e901d52 */
[----:B------:R1:W-:Y:S01]  /*7010*/  @P0 LDGSTS.E.BYPASS.LTC128B.128 [R110+0x9880], [R20.64+0x180], !P6 ;  /* 0x09880180146e0fae */ /* 0x0003e2000f101d52 */
[----:B------:R-:W-:Y:S03]  /*7020*/  ISETP.GT.AND P0, PT, R134, R101, PT ;  /* 0x000000658600720c */ /* 0x000fe60003f04270 */
[----:B------:R-:W0:Y:S01]  /*7030*/  LDGDEPBAR ;  /* 0x00000000000079af */ /* 0x000e220000000000 */
[----:B------:R-:W-:Y:S04]  /*7040*/  DEPBAR.LE SB0, 0x0 ;  /* 0x000080000000791a */ /* 0x000fe80000000000 */
[----:B------:R-:W-:Y:S06]  /*7050*/  BAR.SYNC.DEFER_BLOCKING 0x0 ;  /* 0x0000000000007b1d */ /* 0x000fec0000010000 */
[----:B------:R-:W-:-:S05]  /*7060*/  @!P0 BRA `(.L_x_1058) ;  /* 0x0000017000008947 */ /* 0x000fca0003800000 */
[----:B-1----:R-:W-:Y:S02]  /*7070*/  IMAD.MOV.U32 R118, RZ, RZ, R154 ;  /* 0x000000ffff767224 */ /* 0x002fe400078e009a */
[----:B------:R-:W-:Y:S02]  /*7080*/  IMAD R4, R0, c[0x0][0x208], RZ ;  /* 0x0000820000047a24 */ /* 0x000fe400078e02ff */
[C---:B------:R-:W-:Y:S04]  /*7090*/  IMAD.WIDE.U32 R20, R3.reuse, c[0x0][0x208], R118 ;  /* 0x0000820003147a25 */ /* 0x040fe800078e0076 */
[----:B------:R-:W-:Y:S01]  /*70a0*/  IMAD R4, R3, c[0x0][0x20c], R4 ;  /* 0x0000830003047a24 */ /* 0x000fe200078e0204 */
[C---:B------:R-:W-:Y:S03]  /*70b0*/  LEA R8, P0, R20.reuse, c[0x0][0x1f8], 0x1 ;  /* 0x00007e0014087a11 */ /* 0x040fe600078008ff */
[----:B------:R-:W-:Y:S05]  /*70c0*/  IMAD.IADD R4, R21, 0x1, R4 ;  /* 0x0000000115047824 */ /* 0x000fea00078e0204 */
[----:B------:R-:W-:Y:S02]  /*70d0*/  LEA.HI.X R9, R20, c[0x0][0x1fc], R4, 0x1, P0 ;  /* 0x00007f0014097a11 */ /* 0x000fe400000f0c04 */
        /* <DEDUP_REMOVED lines=16> */
.L_x_1058:
[----:B-1----:R-:W-:Y:S05]  /*71e0*/  BSYNC B0 ;  /* 0x0000000000007941 */ /* 0x002fea0003800000 */
.L_x_1057:
[----:B------:R-:W-:Y:S01]  /*71f0*/  ISETP.GE.AND P0, PT, R106, R134, PT ;  /* 0x000000866a00720c */ /* 0x000fe20003f06270 */
[----:B------:R-:W-:Y:S01]  /*7200*/  @!UPT UIADD3 URZ, URZ, URZ, URZ ;  /* 0x0000003f3f3ff290 */ /* 0x000fe2000fffe03f */
[----:B------:R-:W-:Y:S11]  /*7210*/  BSSY B0, `(.L_x_1059) ;  /* 0x000001b000007945 */ /* 0x000ff60003800000 */
[----:B------:R-:W-:-:S05]  /*7220*/  @P0 BRA `(.L_x_1060) ;  /* 0x0000019000000947 */ /* 0x000fca0003800000 */
[----:B------:R-:W-:Y:S01]  /*7230*/  IADD3 R3, P0, R3, 0x20, RZ ;  /* 0x0000002003037810 */ /* 0x000fe20007f1e0ff */
[----:B------:R-:W-:Y:S04]  /*7240*/  IMAD.MOV.U32 R118, RZ, RZ, R154 ;  /* 0x000000ffff767224 */ /* 0x000fe800078e009a */
[----:B------:R-:W-:Y:S02]  /*7250*/  IMAD.X R0, RZ, RZ, R0, P0 ;  /* 0x000000ffff007224 */ /* 0x000fe400000e0600 */
[C---:B------:R-:W-:Y:S04]  /*7260*/  IMAD.WIDE.U32 R8, R3.reuse, c[0x0][0x208], R118 ;  /* 0x0000820003087a25 */ /* 0x040fe800078e0076 */
[----:B------:R-:W-:Y:S01]  /*7270*/  IMAD R0, R0, c[0x0][0x208], RZ ;  /* 0x0000820000007a24 */ /* 0x000fe200078e02ff */
[C---:B------:R-:W-:Y:S03]  /*7280*/  LEA R4, P0, R8.reuse, c[0x0][0x1f8], 0x1 ;  /* 0x00007e0008047a11 */ /* 0x040fe600078008ff */
[----:B------:R-:W-:Y:S04]  /*7290*/  IMAD R0, R3, c[0x0][0x20c], R0 ;  /* 0x0000830003007a24 */ /* 0x000fe800078e0200 */
        /* <DEDUP_REMOVED lines=18> */
.L_x_1060:
[----:B------:R-:W-:Y:S05]  /*73c0*/  BSYNC B0 ;  /* 0x0000000000007941 */ /* 0x000fea0003800000 */
.L_x_1059:
        /* <DEDUP_REMOVED lines=8> */
[C---:B------:R-:W-:Y:S01]  /*7450*/  IMAD R0, R4.reuse, UR8, RZ ;  /* 0x0000000804007c24 */ /* 0x040fe2000f8e02ff */
[----:B------:R-:W-:Y:S01]  /*7460*/  P2R R7, PR, RZ, 0x4 ;  /* 0x00000004ff077803 */ /* 0x000fe20000000000 */
[----:B------:R-:W-:Y:S01]  /*7470*/  IMAD.WIDE.U32 R8, R4, UR14, R8 ;  /* 0x0000000e04087c25 */ /* 0x000fe2000f8e0008 */
[----:B------:R-:W-:Y:S02]  /*7480*/  ISETP.NE.AND P2, PT, R114, RZ, PT ;  /* 0x000000ff7200720c */ /* 0x000fe40003f45270 */
[----:B------:R-:W-:Y:S01]  /*7490*/  P2R R5, PR, RZ, 0x2 ;  /* 0x00000002ff057803 */ /* 0x000fe20000000000 */
[----:B------:R-:W-:Y:S01]  /*74a0*/  IMAD R0, R3, UR14, R0 ;  /* 0x0000000e03007c24 */ /* 0x000fe2000f8e0200 */
[----:B------:R-:W-:Y:S03]  /*74b0*/  ISETP.NE.AND P1, PT, R113, RZ, PT ;  /* 0x000000ff7100720c */ /* 0x000fe60003f25270 */
[----:B------:R-:W-:Y:S01]  /*74c0*/  IMAD.IADD R0, R9, 0x1, R0 ;  /* 0x0000000109007824 */ /* 0x000fe200078e0200 */
[C---:B------:R-:W-:Y:S04]  /*74d0*/  @P3 LEA R20, P0, R8.reuse, c[0x0][0x220], 0x1 ;  /* 0x0000880008143a11 */ /* 0x040fe800078008ff */
[----:B------:R-:W-:Y:S02]  /*74e0*/  @P3 LEA.HI.X R21, R8, c[0x0][0x224], R0, 0x1, P0 ;  /* 0x0000890008153a11 */ /* 0x000fe400000f0c00 */
[----:B------:R-:W-:Y:S03]  /*74f0*/  ISETP.GE.AND P0, PT, R116, 0x21, PT ;  /* 0x000000217400780c */ /* 0x000fe60003f06270 */
[----:B------:R-:W-:Y:S01]  /*7500*/  @!PT LDS RZ, [RZ] ;  /* 0x00000000fffff984 */ /* 0x000fe20000000800 */
[----:B------:R-:W-:Y:S01]  /*7510*/  @!PT LDS RZ, [RZ] ;  /* 0x00000000fffff984 */ /* 0x000fe20000000800 */
[----:B------:R-:W-:Y:S01]  /*7520*/  @!PT LDS RZ, [RZ] ;  /* 0x00000000fffff984 */ /* 0x000fe20000000800 */
[----:B------:R1:W-:Y:S01]  /*7530*/  @P3 LDGSTS.E.BYPASS.LTC128B.128 [R110+0xa080], [R20.64], !P2 ;  /* 0x0a080000146e3fae */ /* 0x0003e2000d101d52 */
[----:B------:R-:W-:Y:S03]  /*7540*/  ISETP.NE.AND P2, PT, R7, RZ, PT ;  /* 0x000000ff0700720c */ /* 0x000fe60003f45270 */
[----:B------:R1:W-:Y:S06]  /*7550*/  @P3 LDGSTS.E.BYPASS.LTC128B.128 [R110+0xb880], [R20.64+0x80], !P1 ;  /* 0x0b880080146e3fae */ /* 0x0003ec000c901d52 */
[----:B------:R-:W-:Y:S04]  /*7560*/  @P0 IADD3 R3, P4, R8, UR12, RZ ;  /* 0x0000000c08030c10 */ /* 0x000fe8000ff9e0ff */
[----:B------:R-:W-:Y:S02]  /*7570*/  @P0 IADD3.X R0, R0, UR11, RZ, P4, !PT ;  /* 0x0000000b00000c10 */ /* 0x000fe4000a7fe4ff */
[C---:B------:R-:W-:Y:S04]  /*7580*/  @P0 LEA R8, P4, R3.reuse, c[0x0][0x220], 0x1 ;  /* 0x0000880003080a11 */ /* 0x040fe800078808ff */
[----:B------:R-:W-:Y:S02]  /*7590*/  @P0 LEA.HI.X R9, R3, c[0x0][0x224], R0, 0x1, P4 ;  /* 0x0000890003090a11 */ /* 0x000fe400020f0c00 */
[----:B------:R-:W-:Y:S11]  /*75a0*/  ISETP.NE.AND P4, PT, R112, RZ, PT ;  /* 0x000000ff7000720c */ /* 0x000ff60003f85270 */
[----:B------:R-:W-:Y:S02]  /*75b0*/  @!UPT UIADD3 URZ, URZ, URZ, URZ ;  /* 0x0000003f3f3ff290 */ /* 0x000fe4000fffe03f */
[----:B------:R1:W-:Y:S04]  /*75c0*/  @P3 LDGSTS.E.BYPASS.LTC128B.128 [R110+0xd080], [R20.64+0x100], !P4 ;  /* 0x0d080100146e3fae */ /* 0x0003e8000e101d52 */
[----:B------:R1:W-:Y:S01]  /*75d0*/  @P3 LDGSTS.E.BYPASS.LTC128B.128 [R110+0xe880], [R20.64+0x180], !P6 ;  /* 0x0e880180146e3fae */ /* 0x0003e2000f101d52 */
[----:B------:R-:W-:Y:S11]  /*75e0*/  ISETP.NE.AND P3, PT, R114, RZ, PT ;  /* 0x000000ff7200720c */ /* 0x000ff60003f65270 */
[----:B------:R-:W-:Y:S02]  /*75f0*/  @!UPT UIADD3 URZ, URZ, URZ, URZ ;  /* 0x0000003f3f3ff290 */ /* 0x000fe4000fffe03f */
[----:B------:R1:W-:Y:S04]  /*7600*/  @P0 LDGSTS.E.BYPASS.LTC128B.128 [R110+0xb080], [R8.64], !P3 ;  /* 0x0b080000086e0fae */ /* 0x0003e8000d901d52 */
[----:B------:R1:W-:Y:S01]  /*7610*/  @P0 LDGSTS.E.BYPASS.LTC128B.128 [R110+0xc880], [R8.64+0x80], !P1 ;  /* 0x0c880080086e0fae */ /* 0x0003e2000c901d52 */
[----:B------:R-:W-:Y:S03]  /*7620*/  ISETP.NE.AND P1, PT, R5, RZ, PT ;  /* 0x000000ff0500720c */ /* 0x000fe60003f25270 */
[----:B------:R1:W-:Y:S04]  /*7630*/  @P0 LDGSTS.E.BYPASS.LTC128B.128 [R110+0xe080], [R8.64+0x100], !P4 ;  /* 0x0e080100086e0fae */ /* 0x0003e8000e101d52 */
[----:B------:R1:W-:Y:S04]  /*7640*/  @P0 LDGSTS.E.BYPASS.LTC128B.128 [R110+0xf880], [R8.64+0x180], !P6 ;  /* 0x0f880180086e0fae */ /* 0x0003e8000f101d52 */
.L_x_1061:
[----:B------:R-:W0:Y:S01]  /*7650*/  LDGDEPBAR ;  /* 0x00000000000079af */ /* 0x000e220000000000 */
[----:B------:R-:W-:Y:S01]  /*7660*/  IADD3 R53, R53, -0x1, RZ ;  /* 0xffffffff35357810 */ /* 0x000fe20007ffe0ff */
[----:B------:R-:W-:-:S05]  /*7670*/  @P5 BRA `(.L_x_1062) ;  /* 0xffffa49000005947 */ /* 0x000fca000383ffff */
[----:B------:R-:W2:Y:S04]  /*7680*/  LDL R3, [R1+0x64] ;  /* 0x0000640001037983 */ /* 0x000ea80000100800 */
[----:B------:R3:W5:Y:S04]  /*7690*/  LDL R0, [R1+0x58] ;  /* 0x0000580001007983 */ /* 0x0007680000100800 */
[----:B------:R-:W-:Y:S01]  /*76a0*/  BAR.SYNC.DEFER_BLOCKING 0x0 ;  /* 0x0000000000007b1d */ /* 0x000fe20000010000 */
[----:B-12---:R-:W-:-:S05]  /*76b0*/  IADD3 R5, R3, 0x2f, RZ ;  /* 0x0000002f03057810 */ /* 0x006fca0007ffe0ff */
[----:B------:R-:W-:-:S05]  /*76c0*/  IMAD.HI R5, R5, 0x2aaaaaab, RZ ;  /* 0x2aaaaaab05057827 */ /* 0x000fca00078e02ff */
[----:B------:R-:W-:-:S04]  /*76d0*/  SHF.R.U32.HI R168, RZ, 0x1f, R5 ;  /* 0x0000001fffa87819 */ /* 0x000fc80000011605 */
[----:B------:R-:W-:Y:S02]  /*76e0*/  LEA.HI.SX32 R168, R5, R168, 0x1d ;  /* 0x000000a805a87211 */ /* 0x000fe400078feaff */
.L_x_1022:
[----:B---3--:R-:W-:Y:S01]  /*76f0*/  IMAD.MOV.U32 R2, RZ, RZ, c[0x0][0x2c4] ;  /* 0x0000b100ff027624 */ /* 0x008fe200078e00ff */
[----:B------:R1:W-:Y:S04]  /*7700*/  STL.64 [R1], R224 ;  /* 0x000000e001007387 */ /* 0x0003e80000100a00 */
[----:B------:R-:W-:Y:S02]  /*7710*/  ISETP.NE.AND P2, PT, R2, 0x1, PT ;  /* 0x000000010200780c */ /* 0x000fe40003f45270 */
[----:B------:R-:W-:-:S05]  /*7720*/  IADD3 R2, R93, 0x7f, RZ ;  /* 0x0000007f5d027810 */ /* 0x000fca0007ffe0ff */
[----:B------:R-:W-:-:S06]  /*7730*/  IMAD.MOV.U32 R6, RZ, RZ, R2 ;  /* 0x000000ffff067224 */ /* 0x000fcc00078e0002 */
[----:B------:R-:W-:-:S04]  /*7740*/  @P2 IMAD.HI.U32 R4, R2, c[0x0][0x2c8], RZ ;  /* 0x0000b20002042a27 */ /* 0x000fc800078e00ff */
[----:B------:R-:W-:Y:S01]  /*7750*/  IMAD.MOV.U32 R2, RZ, RZ, c[0x0][0x32c] ;  /* 0x0000cb00ff027624 */ /* 0x000fe200078e00ff */
[----:B------:R-:W-:-:S04]  /*7760*/  @P2 SHF.R.U32.HI R6, RZ, c[0x0][0x2cc], R4 ;  /* 0x0000b300ff062a19 */ /* 0x000fc80000011604 */
[----:B------:R-:W-:Y:S02]  /*7770*/  ISETP.GE.AND P1, PT, R2, 0x1, PT ;  /* 0x000000010200780c */ /* 0x000fe40003f26270 */
[----:B------:R-:W-:-:S05]  /*7780*/  IADD3 R5, R6, 0x1, R3 ;  /* 0x0000000106057810 */ /* 0x000fca0007ffe003 */
[----:B-----5:R-:W-:-:S05]  /*7790*/  IMAD.IADD R5, R5, 0x1, -R0 ;  /* 0x0000000105057824 */ /* 0x020fca00078e0a00 */
[----:B------:R-:W-:Y:S01]  /*77a0*/  IADD3 R6, R5, c[0x0][0x328], RZ ;  /* 0x0000ca0005067a10 */ /* 0x000fe20007ffe0ff */
[----:B------:R-:W-:Y:S05]  /*77b0*/  @!P1 BRA `(.L_x_1063) ;  /* 0x0000010000009947 */ /* 0x000fea0003800000 */
[C---:B-1----:R-:W-:Y:S01]  /*77c0*/  ISETP.GT.AND P0, PT, R5.reuse, RZ, PT ;  /* 0x000000ff0500720c */ /* 0x042fe20003f04270 */
[----:B------:R-:W-:Y:S01]  /*77d0*/  BSSY B0, `(.L_x_1064) ;  /* 0x000000c000007945 */ /* 0x000fe20003800000 */
        /* <DEDUP_REMOVED lines=8> */
.L_x_1065:
[----:B------:R-:W-:-:S13]  /*7860*/  ISETP.NE.AND P0, PT, R2, 0x1, PT ;  /* 0x000000010200780c */ /* 0x000fda0003f05270 */
[----:B------:R-:W-:-:S05]  /*7870*/  @P0 IMAD.HI.U32 R4, R7, c[0x0][0x330], RZ ;  /* 0x0000cc0007040a27 */ /* 0x000fca00078e00ff */
[----:B------:R-:W-:Y:S02]  /*7880*/  @P0 SHF.R.U32.HI R7, RZ, c[0x0][0x334], R4 ;  /* 0x0000cd00ff070a19 */ /* 0x000fe40000011604 */
.L_x_1066:
[----:B------:R-:W-:Y:S05]  /*7890*/  BSYNC B0 ;  /* 0x0000000000007941 */ /* 0x000fea0003800000 */
.L_x_1064:
[----:B------:R-:W-:-:S05]  /*78a0*/  IMAD R7, R7, R2, c[0x0][0x32c] ;  /* 0x0000cb0007077624 */ /* 0x000fca00078e0202 */
[----:B------:R-:W-:-:S04]  /*78b0*/  IMNMX R6, R6, R7, PT ;  /* 0x0000000706067217 */ /* 0x000fc80003800200 */
.L_x_1063:
[----:B-1----:R-:W-:Y:S01]  /*78c0*/  IADD3 R6, R6, 0x2f, RZ ;  /* 0x0000002f06067810 */ /* 0x002fe20007ffe0ff */
[----:B------:R-:W-:-:S04]  /*78d0*/  @P2 IMAD.HI.U32 R5, R93, c[0x0][0x2c8], RZ ;  /* 0x0000b2005d052a27 */ /* 0x000fc800078e00ff */
[----:B------:R-:W-:-:S04]  /*78e0*/  IMAD.HI R6, R6, 0x2aaaaaab, RZ ;  /* 0x2aaaaaab06067827 */ /* 0x000fc800078e02ff */
[----:B------:R-:W-:Y:S01]  /*78f0*/  IMAD.MOV.U32 R4, RZ, RZ, R93 ;  /* 0x000000ffff047224 */ /* 0x000fe200078e005d */
[----:B------:R-:W-:Y:S02]  /*7900*/  @P2 SHF.R.U32.HI R4, RZ, c[0x0][0x2cc], R5 ;  /* 0x0000b300ff042a19 */ /* 0x000fe40000011605 */
[----:B------:R-:W-:Y:S02]  /*7910*/  SHF.R.U32.HI R5, RZ, 0x1f, R6 ;  /* 0x0000001fff057819 */ /* 0x000fe40000011606 */
[----:B------:R-:W-:Y:S02]  /*7920*/  IADD3 R4, R4, R3, -R0 ;  /* 0x0000000304047210 */ /* 0x000fe40007ffe800 */
[----:B------:R-:W-:Y:S02]  /*7930*/  LEA.HI.SX32 R7, R6, R5, 0x1d ;  /* 0x0000000506077211 */ /* 0x000fe400078feaff */
[----:B------:R-:W-:Y:S02]  /*7940*/  IADD3 R5, R4, -c[0x0][0x324], RZ ;  /* 0x8000c90004057a10 */ /* 0x000fe40007ffe0ff */
[----:B------:R-:W-:Y:S01]  /*7950*/  IMNMX R168, R7, R168, PT ;  /* 0x000000a807a87217 */ /* 0x000fe20003800200 */
[----:B------:R-:W-:Y:S05]  /*7960*/  @!P1 BRA `(.L_x_1067) ;  /* 0x000000f000009947 */ /* 0x000fea0003800000 */
[----:B------:R-:W-:Y:S01]  /*7970*/  ISETP.GT.AND P0, PT, R4, -0x1, PT ;  /* 0xffffffff0400780c */ /* 0x000fe20003f04270 */
[----:B------:R-:W-:-:S12]  /*7980*/  BSSY B0, `(.L_x_1068) ;  /* 0x000000b000007945 */ /* 0x000fd80003800000 */
[----:B------:R-:W-:Y:S05]  /*7990*/  @P0 BRA `(.L_x_1069) ;  /* 0x0000006000000947 */ /* 0x000fea0003800000 */
[----:B------:R-:W-:Y:S02]  /*79a0*/  ISETP.NE.AND P0, PT, R2, 0x1, PT ;  /* 0x000000010200780c */ /* 0x000fe40003f05270 */
[----:B------:R-:W-:-:S11]  /*79b0*/  LOP3.LUT R4, RZ, R4, RZ, 0x33, !PT ;  /* 0x00000004ff047212 */ /* 0x000fd600078e33ff */
[----:B------:R-:W-:-:S05]  /*79c0*/  @P0 IMAD.HI.U32 R2, R4, c[0x0][0x330], RZ ;  /* 0x0000cc0004020a27 */ /* 0x000fca00078e00ff */
[----:B------:R-:W-:-:S04]  /*79d0*/  @P0 SHF.R.U32.HI R4, RZ, c[0x0][0x334], R2 ;  /* 0x0000cd00ff040a19 */ /* 0x000fc80000011602 */
[----:B------:R-:W-:Y:S01]  /*79e0*/  LOP3.LUT R4, RZ, R4, RZ, 0x33, !PT ;  /* 0x00000004ff047212 */ /* 0x000fe200078e33ff */
[----:B------:R-:W-:Y:S05]  /*79f0*/  BRA `(.L_x_1070) ;  /* 0x0000003000007947 */ /* 0x000fea0003800000 */
.L_x_1069:
[----:B------:R-:W-:-:S13]  /*7a00*/  ISETP.NE.AND P0, PT, R2, 0x1, PT ;  /* 0x000000010200780c */ /* 0x000fda0003f05270 */
[----:B------:R-:W-:-:S05]  /*7a10*/  @P0 IMAD.HI.U32 R2, R4, c[0x0][0x330], RZ ;  /* 0x0000cc0004020a27 */ /* 0x000fca00078e00ff */
[----:B------:R-:W-:Y:S02]  /*7a20*/  @P0 SHF.R.U32.HI R4, RZ, c[0x0][0x334], R2 ;  /* 0x0000cd00ff040a19 */ /* 0x000fe40000011602 */
.L_x_1070:
[----:B------:R-:W-:Y:S05]  /*7a30*/  BSYNC B0 ;  /* 0x0000000000007941 */ /* 0x000fea0003800000 */
.L_x_1068:
[----:B------:R-:W-:-:S05]  /*7a40*/  IMAD R4, R4, c[0x0][0x32c], RZ ;  /* 0x0000cb0004047a24 */ /* 0x000fca00078e02ff */
[----:B------:R-:W-:-:S05]  /*7a50*/  IMNMX R5, R5, R4, !PT ;  /* 0x0000000405057217 */ /* 0x000fca0007800200 */
.L_x_1067:
[----:B------:R-:W-:Y:S01]  /*7a60*/  IMAD.HI R2, R5, 0x2aaaaaab, RZ ;  /* 0x2aaaaaab05027827 */ /* 0x000fe200078e02ff */
[----:B------:R-:W-:Y:S01]  /*7a70*/  PLOP3.LUT P1, PT, PT, PT, PT, 0x80, 0x0 ;  /* 0x000000000000781c */ /* 0x000fe20003f2f070 */
[----:B------:R-:W-:Y:S01]  /*7a80*/  CS2R R130, SRZ ;  /* 0x0000000000827805 */ /* 0x000fe2000001ff00 */
[----:B------:R-:W-:Y:S01]  /*7a90*/  CS2R R128, SRZ ;  /* 0x0000000000807805 */ /* 0x000fe2000001ff00 */
[----:B------:R-:W-:Y:S01]  /*7aa0*/  CS2R R126, SRZ ;  /* 0x00000000007e7805 */ /* 0x000fe2000001ff00 */
[----:B------:R-:W-:Y:S01]  /*7ab0*/  SHF.R.U32.HI R229, RZ, 0x1f, R2 ;  /* 0x0000001fffe57819 */ /* 0x000fe20000011602 */
[----:B------:R-:W-:Y:S01]  /*7ac0*/  CS2R R124, SRZ ;  /* 0x00000000007c7805 */ /* 0x000fe2000001ff00 */
[----:B------:R-:W-:Y:S01]  /*7ad0*/  CS2R R122, SRZ ;  /* 0x00000000007a7805 */ /* 0x000fe2000001ff00 */
[----:B------:R-:W-:Y:S01]  /*7ae0*/  CS2R R120, SRZ ;  /* 0x0000000000787805 */ /* 0x000fe2000001ff00 */
[----:B------:R-:W-:Y:S01]  /*7af0*/  LEA.HI.SX32 R229, R2, R229, 0x1d ;  /* 0x000000e502e57211 */ /* 0x000fe200078feaff */
[----:B------:R-:W-:Y:S01]  /*7b00*/  CS2R R118, SRZ ;  /* 0x0000000000767805 */ /* 0x000fe2000001ff00 */
[----:B------:R-:W-:Y:S01]  /*7b10*/  CS2R R116, SRZ ;  /* 0x0000000000747805 */ /* 0x000fe2000001ff00 */
[----:B------:R-:W-:Y:S01]  /*7b20*/  CS2R R114, SRZ ;  /* 0x0000000000727805 */ /* 0x000fe2000001ff00 */
[----:B------:R-:W-:Y:S01]  /*7b30*/  IMNMX R229, RZ, R229, !PT ;  /* 0x000000e5ffe57217 */ /* 0x000fe20007800200 */
[----:B------:R-:W-:Y:S01]  /*7b40*/  CS2R R112, SRZ ;  /* 0x0000000000707805 */ /* 0x000fe2000001ff00 */
[----:B------:R-:W-:Y:S01]  /*7b50*/  CS2R R110, SRZ ;  /* 0x00000000006e7805 */ /* 0x000fe2000001ff00 */
[----:B------:R-:W-:Y:S01]  /*7b60*/  CS2R R108, SRZ ;  /* 0x00000000006c7805 */ /* 0x000fe2000001ff00 */
[----:B------:R-:W-:Y:S01]  /*7b70*/  ISETP.GT.AND P0, PT, R168, R229, PT ;  /* 0x000000e5a800720c */ /* 0x000fe20003f04270 */
        /* <DEDUP_REMOVED lines=54> */
[----:B------:R-:W-:Y:S05]  /*7ee0*/  @!P0 BRA `(.L_x_1071) ;  /* 0x0000f23000008947 */ /* 0x000fea0003800000 */
[----:B------:R-:W3:Y:S01]  /*7ef0*/  LDL R6, [R1+0x4c] ;  /* 0x00004c0001067983 */ /* 0x000ee20000100800 */
[----:B------:R-:W-:-:S03]  /*7f00*/  ISETP.NE.U32.AND P0, PT, RZ, c[0x0][0x340], PT ;  /* 0x0000d000ff007a0c */ /* 0x000fc60003f05070 */
[----:B------:R-:W4:Y:S01]  /*7f10*/  LDL R17, [R1+0x50] ;  /* 0x0000500001117983 */ /* 0x000f220000100800 */
[----:B------:R-:W-:Y:S01]  /*7f20*/  ISETP.NE.AND.EX P0, PT, RZ, c[0x0][0x344], PT, P0 ;  /* 0x0000d100ff007a0c */ /* 0x000fe20003f05300 */
[----:B------:R-:W-:Y:S02]  /*7f30*/  IMAD R4, R94, c[0x0][0x1e8], RZ ;  /* 0x00007a005e047a24 */ /* 0x000fe400078e02ff */
[----:B------:R-:W-:Y:S01]  /*7f40*/  IMAD.WIDE.U32 R18, R223, c[0x0][0x1e8], RZ ;  /* 0x00007a00df127a25 */ /* 0x000fe200078e00ff */
[----:B------:R-:W-:Y:S01]  /*7f50*/  SHF.R.S32.HI R59, RZ, 0x1f, R224 ;  /* 0x0000001fff3b7819 */ /* 0x000fe200000114e0 */
[----:B------:R-:W-:-:S08]  /*7f60*/  ULDC.64 UR4, c[0x0][0x18] ;  /* 0x0000060000047ab9 */ /* 0x000fd00000000a00 */
[----:B------:R-:W-:-:S04]  /*7f70*/  @P0 IMAD.MOV.U32 R9, RZ, RZ, 0x4 ;  /* 0x00000004ff090424 */ /* 0x000fc800078e00ff */
[----:B------:R-:W-:-:S05]  /*7f80*/  @P0 IMAD.WIDE R8, R226, R9, c[0x0][0x340] ;  /* 0x0000d000e2080625 */ /* 0x000fca00078e0209 */
[----:B------:R1:W5:Y:S01]  /*7f90*/  @P0 LDG.E R2, [R8.64] ;  /* 0x0000001208020981 */ /* 0x000362000c1e1900 */
[----:B------:R-:W-:Y:S02]  /*7fa0*/  IMAD R5, R223, c[0x0][0x1ec], R4 ;  /* 0x00007b00df057a24 */ /* 0x000fe400078e0204 */
[----:B------:R-:W-:Y:S02]  /*7fb0*/  IMAD R4, R94, c[0x0][0x210], RZ ;  /* 0x000084005e047a24 */ /* 0x000fe400078e02ff */
[----:B------:R-:W-:Y:S02]  /*7fc0*/  IMAD.IADD R19, R19, 0x1, R5 ;  /* 0x0000000113137824 */ /* 0x000fe400078e0205 */
[----:B------:R-:W-:Y:S01]  /*7fd0*/  IMAD.WIDE.U32 R10, R223, c[0x0][0x210], RZ ;  /* 0x00008400df0a7a25 */ /* 0x000fe200078e00ff */
[----:B------:R-:W-:-:S03]  /*7fe0*/  LEA.HI R248, R59, R224, RZ, 0x3 ;  /* 0x000000e03bf87211 */ /* 0x000fc600078f18ff */
[----:B------:R-:W-:Y:S01]  /*7ff0*/  IMAD R7, R223, c[0x0][0x214], R4 ;  /* 0x00008500df077a24 */ /* 0x000fe200078e0204 */
[----:B------:R-:W-:-:S03]  /*8000*/  LOP3.LUT R57, R248, 0xfffffff8, RZ, 0xc0, !PT ;  /* 0xfffffff8f8397812 */ /* 0x000fc600078ec0ff */
[----:B------:R-:W-:Y:S01]  /*8010*/  IMAD.IADD R11, R7, 0x1, R11 ;  /* 0x00000001070b7824 */ /* 0x000fe200078e020b */
[----:B------:R-:W-:Y:S01]  /*8020*/  LEA.HI R13, R59, R224, RZ, 0x4 ;  /* 0x000000e03b0d7211 */ /* 0x000fe200078f20ff */
[----:B------:R-:W-:Y:S01]  /*8030*/  IMAD R22, R94, c[0x0][0x1b8], RZ ;  /* 0x00006e005e167a24 */ /* 0x000fe200078e02ff */
[----:B------:R-:W-:Y:S01]  /*8040*/  UIADD3 UR4, UP0, UR4, 0x10080, URZ ;  /* 0x0001008004047890 */ /* 0x000fe2000ff1e03f */
[----:B------:R-:W-:Y:S01]  /*8050*/  IMAD.IADD R57, R224, 0x1, -R57 ;  /* 0x00000001e0397824 */ /* 0x000fe200078e0a39 */
[----:B------:R-:W-:Y:S01]  /*8060*/  SHF.R.S32.HI R58, RZ, 0x4, R13 ;  /* 0x00000004ff3a7819 */ /* 0x000fe2000001140d */
[----:B------:R-:W-:Y:S01]  /*8070*/  IMAD R22, R223, c[0x0][0x1bc], R22 ;  /* 0x00006f00df167a24 */ /* 0x000fe200078e0216 */
[----:B------:R-:W-:Y:S01]  /*8080*/  UIADD3.X UR5, URZ, UR5, URZ, UP0, !UPT ;  /* 0x000000053f057290 */ /* 0x000fe200087fe43f */
[----:B------:R-:W-:Y:S01]  /*8090*/  ISETP.NE.U32.AND P1, PT, RZ, c[0x0][0x348], PT ;  /* 0x0000d200ff007a0c */ /* 0x000fe20003f25070 */
[----:B------:R-:W-:Y:S01]  /*80a0*/  IMAD.SHL.U32 R228, R57, 0x8, RZ ;  /* 0x0000000839e47824 */ /* 0x000fe200078e00ff */
[----:B------:R-:W-:-:S02]  /*80b0*/  SHF.R.S32.HI R248, RZ, 0x3, R248 ;  /* 0x00000003fff87819 */ /* 0x000fc400000114f8 */
[----:B------:R-:W-:Y:S01]  /*80c0*/  ISETP.NE.AND.EX P1, PT, RZ, c[0x0][0x34c], PT, P1 ;  /* 0x0000d300ff007a0c */ /* 0x000fe20003f25310 */
[----:B-1----:R-:W-:Y:S01]  /*80d0*/  IMAD.U32 R8, RZ, RZ, UR4 ;  /* 0x00000004ff087e24 */ /* 0x002fe2000f8e00ff */
[----:B------:R-:W-:Y:S01]  /*80e0*/  IADD3 R227, R228, 0x80, RZ ;  /* 0x00000080e4e37810 */ /* 0x000fe20007ffe0ff */
[----:B------:R-:W-:Y:S01]  /*80f0*/  IMAD.U32 R9, RZ, RZ, UR5 ;  /* 0x00000005ff097e24 */ /* 0x000fe2000f8e00ff */
[----:B------:R-:W-:-:S04]  /*8100*/  SEL R14, R226, RZ, !P1 ;  /* 0x000000ffe20e7207 */ /* 0x000fc80004800000 */
[----:B------:R1:W-:Y:S01]  /*8110*/  STL.64 [R1+0x8], R8 ;  /* 0x0000080801007387 */ /* 0x0003e20000100a00 */
[----:B------:R-:W-:Y:S02]  /*8120*/  LOP3.LUT R196, R196, 0xfffffbff, RZ, 0xc0, !PT ;  /* 0xfffffbffc4c47812 */ /* 0x000fe400078ec0ff */
[C---:B------:R-:W-:Y:S01]  /*8130*/  IADD3 R225, R228.reuse, 0xc0, RZ ;  /* 0x000000c0e4e17810 */ /* 0x040fe20007ffe0ff */
[----:B------:R2:W-:Y:S01]  /*8140*/  STL [R1+0x10], R0 ;  /* 0x0000100001007387 */ /* 0x0005e20000100800 */
[C---:B------:R-:W-:Y:S02]  /*8150*/  ISETP.GE.AND P6, PT, R228.reuse, c[0x0][0x1d4], PT ;  /* 0x00007500e4007a0c */ /* 0x040fe40003fc6270 */
[----:B------:R-:W-:Y:S02]  /*8160*/  IADD3 R230, R228, 0x40, RZ ;  /* 0x00000040e4e67810 */ /* 0x000fe40007ffe0ff */
[----:B------:R-:W-:Y:S02]  /*8170*/  ISETP.GE.AND P5, PT, R227, c[0x0][0x198], PT ;  /* 0x00006600e3007a0c */ /* 0x000fe40003fa6270 */
[----:B------:R-:W-:-:S02]  /*8180*/  ISETP.GE.AND P4, PT, R225, c[0x0][0x198], PT ;  /* 0x00006600e1007a0c */ /* 0x000fc40003f86270 */
[----:B------:R-:W-:Y:S02]  /*8190*/  IADD3 R81, R168, -0x1, RZ ;  /* 0xffffffffa8517810 */ /* 0x000fe40007ffe0ff */
[----:B------:R-:W-:Y:S02]  /*81a0*/  ISETP.GE.AND P3, PT, R228, c[0x0][0x198], PT ;  /* 0x00006600e4007a0c */ /* 0x000fe40003f66270 */
[----:B------:R-:W-:Y:S02]  /*81b0*/  SEL R56, RZ, 0x1, P6 ;  /* 0x00000001ff387807 */ /* 0x000fe40003000000 */
[----:B---3--:R-:W-:-:S05]  /*81c0*/  SHF.R.S32.HI R5, RZ, 0x1f, R6 ;  /* 0x0000001fff057819 */ /* 0x008fca0000011406 */
[----:B------:R-:W-:-:S04]  /*81d0*/  IMAD R5, R5, c[0x0][0x178], RZ ;  /* 0x00005e0005057a24 */ /* 0x000fc800078e02ff */
[C---:B------:R-:W-:Y:S02]  /*81e0*/  IMAD R4, R6.reuse, c[0x0][0x17c], R5 ;  /* 0x00005f0006047a24 */ /* 0x040fe400078e0205 */
[----:B------:R-:W-:-:S04]  /*81f0*/  IMAD.WIDE.U32 R6, R6, c[0x0][0x178], RZ ;  /* 0x00005e0006067a25 */ /* 0x000fc800078e00ff */
[----:B------:R-:W-:Y:S02]  /*8200*/  IMAD.IADD R5, R7, 0x1, R4 ;  /* 0x0000000107057824 */ /* 0x000fe400078e0204 */
[----:B------:R-:W-:Y:S01]  /*8210*/  IMAD.MOV.U32 R4, RZ, RZ, R6 ;  /* 0x000000ffff047224 */ /* 0x000fe200078e0006 */
[----:B------:R-:W-:-:S03]  /*8220*/  LEA.HI R7, R13, R58, RZ, 0x1 ;  /* 0x0000003a0d077211 */ /* 0x000fc600078f08ff */
[----:B------:R-:W-:Y:S01]  /*8230*/  IMAD.WIDE.U32 R4, R223, c[0x0][0x1b8], R4 ;  /* 0x00006e00df047a25 */ /* 0x000fe200078e0004 */
[----:B------:R-:W-:-:S03]  /*8240*/  LOP3.LUT R7, R7, 0xfffffffe, RZ, 0xc0, !PT ;  /* 0xfffffffe07077812 */ /* 0x000fc600078ec0ff */
[----:B------:R-:W-:Y:S01]  /*8250*/  IMAD.IADD R23, R5, 0x1, R22 ;  /* 0x0000000105177824 */ /* 0x000fe200078e0216 */
[----:B------:R-:W-:Y:S01]  /*8260*/  SHF.R.S32.HI R5, RZ, 0x1f, R226 ;  /* 0x0000001fff057819 */ /* 0x000fe200000114e2 */
[----:B------:R-:W-:Y:S02]  /*8270*/  IMAD.MOV.U32 R22, RZ, RZ, R4 ;  /* 0x000000ffff167224 */ /* 0x000fe400078e0004 */
[----:B------:R-:W-:Y:S01]  /*8280*/  IMAD R4, R57, 0x20, R248 ;  /* 0x0000002039047824 */ /* 0x000fe200078e02f8 */
[----:B------:R-:W-:Y:S01]  /*8290*/  SEL R15, R5, RZ, !P1 ;  /* 0x000000ff050f7207 */ /* 0x000fe20004800000 */
[----:B------:R-:W-:Y:S01]  /*82a0*/  IMAD.IADD R58, R58, 0x1, -R7 ;  /* 0x000000013a3a7824 */ /* 0x000fe200078e0a07 */
[----:B------:R-:W-:Y:S01]  /*82b0*/  ISETP.GE.AND P1, PT, R227, c[0x0][0x1d4], PT ;  /* 0x00007500e3007a0c */ /* 0x000fe20003f26270 */
[----:B------:R-:W-:Y:S02]  /*82c0*/  IMAD.SHL.U32 R7, R248, 0x40, RZ ;  /* 0x00000040f8077824 */ /* 0x000fe400078e00ff */
[----:B-1----:R-:W-:-:S03]  /*82d0*/  IMAD.IADD R9, R93, 0x1, R4 ;  /* 0x000000015d097824 */ /* 0x002fc600078e0204 */
[----:B------:R-:W-:Y:S01]  /*82e0*/  LOP3.LUT R7, R7, 0x1c0, RZ, 0xc0, !PT ;  /* 0x000001c007077812 */ /* 0x000fe200078ec0ff */
[----:B------:R-:W-:Y:S01]  /*82f0*/  @P2 IMAD.HI.U32 R4, R9, c[0x0][0x2c8], RZ ;  /* 0x0000b20009042a27 */ /* 0x000fe200078e00ff */
[----:B------:R-:W-:Y:S02]  /*8300*/  LOP3.LUT R13, R13, 0xfffffff0, RZ, 0xc0, !PT ;  /* 0xfffffff00d0d7812 */ /* 0x000fe400078ec0ff */
[----:B------:R-:W-:Y:S01]  /*8310*/  LOP3.LUT R21, R7, 0x38, R228, 0xf8, !PT ;  /* 0x0000003807157812 */ /* 0x000fe200078ef8e4 */
[----:B------:R-:W-:Y:S01]  /*8320*/  IMAD R15, R15, c[0x0][0x1c0], RZ ;  /* 0x000070000f0f7a24 */ /* 0x000fe200078e02ff */
[----:B------:R-:W-:Y:S01]  /*8330*/  SHF.R.U32.HI R6, RZ, 0x3, R7 ;  /* 0x00000003ff067819 */ /* 0x000fe20000011607 */
[----:B------:R-:W-:Y:S01]  /*8340*/  IMAD.MOV.U32 R7, RZ, RZ, R9 ;  /* 0x000000ffff077224 */ /* 0x000fe200078e0009 */
[----:B------:R-:W-:Y:S01]  /*8350*/  @P2 SHF.R.U32.HI R7, RZ, c[0x0][0x2cc], R4 ;  /* 0x0000b300ff072a19 */ /* 0x000fe20000011604 */
[----:B------:R-:W-:Y:S01]  /*8360*/  IMAD R20, R14, c[0x0][0x1c4], R15 ;  /* 0x000071000e147a24 */ /* 0x000fe200078e020f */
[----:B------:R-:W-:Y:S01]  /*8370*/  @P1 LOP3.LUT R196, R196, 0x400, RZ, 0xfc, !PT ;  /* 0x00000400c4c41812 */ /* 0x000fe200078efcff */
[----:B------:R-:W-:Y:S01]  /*8380*/  IMAD.WIDE.U32 R14, R14, c[0x0][0x1c0], R22 ;  /* 0x000070000e0e7a25 */ /* 0x000fe200078e0016 */
[----:B------:R-:W-:-:S02]  /*8390*/  ISETP.GE.AND P1, PT, R225, c[0x0][0x1d4], PT ;  /* 0x00007500e1007a0c */ /* 0x000fc40003f26270 */
[----:B------:R-:W-:Y:S01]  /*83a0*/  SHF.R.S32.HI R8, RZ, 0x1f, R7 ;  /* 0x0000001fff087819 */ /* 0x000fe20000011407 */
[----:B------:R-:W-:Y:S01]  /*83b0*/  IMAD.IADD R13, R224, 0x1, -R13 ;  /* 0x00000001e00d7824 */ /* 0x000fe200078e0a0d */
[----:B------:R-:W-:Y:S01]  /*83c0*/  LOP3.LUT R6, R21, R6, RZ, 0x3c, !PT ;  /* 0x0000000615067212 */ /* 0x000fe200078e3cff */
[----:B------:R-:W-:Y:S02]  /*83d0*/  IMAD.IADD R21, R15, 0x1, R20 ;  /* 0x000000010f157824 */ /* 0x000fe400078e0214 */
[----:B------:R-:W-:Y:S01]  /*83e0*/  IMAD.MOV.U32 R20, RZ, RZ, R14 ;  /* 0x000000ffff147224 */ /* 0x000fe200078e000e */
[----:B------:R-:W-:Y:S01]  /*83f0*/  SHF.R.S32.HI R4, RZ, 0x1f, R13 ;  /* 0x0000001fff047819 */ /* 0x000fe2000001140d */
[----:B------:R-:W-:Y:S02]  /*8400*/  IMAD R8, R8, c[0x0][0x1b0], RZ ;  /* 0x00006c0008087a24 */ /* 0x000fe400078e02ff */
[----:B------:R-:W-:Y:S01]  /*8410*/  IMAD.MOV R14, RZ, RZ, -R7 ;  /* 0x000000ffff0e7224 */ /* 0x000fe200078e0a07 */
[----:B------:R-:W-:Y:S01]  /*8420*/  LOP3.LUT R196, R196, 0xfffffdff, RZ, 0xc0, !PT ;  /* 0xfffffdffc4c47812 */ /* 0x000fe200078ec0ff */
[----:B------:R-:W-:-:S02]  /*8430*/  IMAD R8, R7, c[0x0][0x1b4], R8 ;  /* 0x00006d0007087a24 */ /* 0x000fc400078e0208 */
[----:B------:R-:W-:Y:S01]  /*8440*/  IMAD.WIDE.U32 R20, R7, c[0x0][0x1b0], R20 ;  /* 0x00006c0007147a25 */ /* 0x000fe200078e0014 */
[----:B------:R-:W-:-:S03]  /*8450*/  LEA.HI R7, R4, R13, RZ, 0x3 ;  /* 0x0000000d04077211 */ /* 0x000fc600078f18ff */
[----:B------:R-:W-:Y:S01]  /*8460*/  IMAD R14, R14, c[0x0][0x2c4], R9 ;  /* 0x0000b1000e0e7a24 */ /* 0x000fe200078e0209 */
[----:B------:R-:W-:Y:S01]  /*8470*/  @P1 LOP3.LUT R196, R196, 0x200, RZ, 0xfc, !PT ;  /* 0x00000200c4c41812 */ /* 0x000fe200078efcff */
[----:B------:R-:W-:Y:S01]  /*8480*/  IMAD.IADD R9, R21, 0x1, R8 ;  /* 0x0000000115097824 */ /* 0x000fe200078e0208 */
[----:B------:R-:W-:Y:S01]  /*8490*/  ISETP.NE.U32.AND P1, PT, RZ, c[0x0][0x350], PT ;  /* 0x0000d400ff007a0c */ /* 0x000fe20003f25070 */
[----:B-----5:R-:W-:Y:S01]  /*84a0*/  @P0 IMAD.MOV.U32 R22, RZ, RZ, R2 ;  /* 0x000000ffff160224 */ /* 0x020fe200078e0002 */
[----:B------:R-:W-:Y:S01]  /*84b0*/  LOP3.LUT R12, R7, 0xfffffff8, RZ, 0xc0, !PT ;  /* 0xfffffff8070c7812 */ /* 0x000fe200078ec0ff */
[----:B------:R-:W-:Y:S01]  /*84c0*/  @!P0 IMAD.MOV.U32 R22, RZ, RZ, R226 ;  /* 0x000000ffff168224 */ /* 0x000fe200078e00e2 */
[----:B------:R-:W-:Y:S01]  /*84d0*/  @P0 SHF.R.S32.HI R23, RZ, 0x1f, R2 ;  /* 0x0000001fff170819 */ /* 0x000fe20000011402 */
[----:B------:R-:W-:Y:S01]  /*84e0*/  @!P0 IMAD.MOV.U32 R23, RZ, RZ, R5 ;  /* 0x000000ffff178224 */ /* 0x000fe200078e0005 */
[----:B------:R-:W-:Y:S02]  /*84f0*/  SHF.R.S32.HI R21, RZ, 0x1f, R14 ;  /* 0x0000001fff157819 */ /* 0x000fe4000001140e */
[----:B------:R-:W-:Y:S01]  /*8500*/  ISETP.NE.AND.EX P1, PT, RZ, c[0x0][0x354], PT, P1 ;  /* 0x0000d500ff007a0c */ /* 0x000fe20003f25310 */
[----:B------:R-:W-:Y:S01]  /*8510*/  IMAD.IADD R12, R13, 0x1, -R12 ;  /* 0x000000010d0c7824 */ /* 0x000fe200078e0a0c */
[----:B------:R-:W-:Y:S01]  /*8520*/  LEA.HI R5, R59, R224, RZ, 0x6 ;  /* 0x000000e03b057211 */ /* 0x000fe200078f30ff */
[----:B------:R-:W-:Y:S01]  /*8530*/  IMAD R21, R21, c[0x0][0x1a8], RZ ;  /* 0x00006a0015157a24 */ /* 0x000fe200078e02ff */
[----:B------:R-:W-:Y:S01]  /*8540*/  SEL R13, R22, RZ, !P1 ;  /* 0x000000ff160d7207 */ /* 0x000fe20004800000 */
[----:B------:R-:W-:Y:S01]  /*8550*/  IMAD.MOV.U32 R8, RZ, RZ, R20 ;  /* 0x000000ffff087224 */ /* 0x000fe200078e0014 */
[----:B------:R-:W-:Y:S01]  /*8560*/  SEL R4, R23, RZ, !P1 ;  /* 0x000000ff17047207 */ /* 0x000fe20004800000 */
[----:B------:R-:W-:-:S02]  /*8570*/  IMAD R21, R14, c[0x0][0x1ac], R21 ;  /* 0x00006b000e157a24 */ /* 0x000fc400078e0215 */
[----:B------:R-:W-:-:S04]  /*8580*/  IMAD.WIDE.U32 R14, R14, c[0x0][0x1a8], R8 ;  /* 0x00006a000e0e7a25 */ /* 0x000fc800078e0008 */
[----:B------:R-:W-:Y:S02]  /*8590*/  IMAD.SHL.U32 R5, R5, 0x8, RZ ;  /* 0x0000000805057824 */ /* 0x000fe400078e00ff */
[----:B------:R-:W-:-:S04]  /*85a0*/  IMAD.WIDE.U32 R18, R13, c[0x0][0x1f0], R18 ;  /* 0x00007c000d127a25 */ /* 0x000fc800078e0012 */
[----:B------:R-:W-:Y:S01]  /*85b0*/  IMAD R8, R4, c[0x0][0x1f0], RZ ;  /* 0x00007c0004087a24 */ /* 0x000fe200078e02ff */
[----:B------:R-:W-:Y:S01]  /*85c0*/  LEA R2, P0, R14, c[0x0][0x160], 0x1 ;  /* 0x000058000e027a11 */ /* 0x000fe200078008ff */
[----:B------:R-:W-:Y:S01]  /*85d0*/  IMAD.IADD R15, R15, 0x1, R21 ;  /* 0x000000010f0f7824 */ /* 0x000fe200078e0215 */
[----:B------:R-:W-:Y:S01]  /*85e0*/  SHF.R.S32.HI R9, RZ, 0x1f, R228 ;  /* 0x0000001fff097819 */ /* 0x000fe200000114e4 */
[----:B------:R-:W-:Y:S01]  /*85f0*/  IMAD R8, R13, c[0x0][0x1f4], R8 ;  /* 0x00007d000d087a24 */ /* 0x000fe200078e0208 */
[----:B------:R-:W-:Y:S02]  /*8600*/  IADD3 R234, P1, R228, R18, RZ ;  /* 0x00000012e4ea7210 */ /* 0x000fe40007f3e0ff */
[----:B------:R-:W-:Y:S01]  /*8610*/  LOP3.LUT R6, R6, 0xfffffe00, R5, 0xf8, !PT ;  /* 0xfffffe0006067812 */ /* 0x000fe200078ef805 */
[----:B------:R-:W-:Y:S01]  /*8620*/  IMAD.SHL.U32 R5, R12, 0x40, RZ ;  /* 0x000000400c057824 */ /* 0x000fe200078e00ff */
[----:B------:R-:W-:Y:S01]  /*8630*/  LEA.HI.X R15, R14, c[0x0][0x164], R15, 0x1, P0 ;  /* 0x000059000e0f7a11 */ /* 0x000fe200000f0c0f */
[----:B------:R-:W-:Y:S01]  /*8640*/  IMAD R4, R4, c[0x0][0x218], RZ ;  /* 0x0000860004047a24 */ /* 0x000fe200078e02ff */
[----:B------:R-:W-:Y:S01]  /*8650*/  IADD3.X R235, R9, R19, R8, P1, !PT ;  /* 0x0000001309eb7210 */ /* 0x000fe20000ffe408 */
[----:B------:R-:W-:Y:S01]  /*8660*/  IMAD.WIDE.U32 R10, R13, c[0x0][0x218], R10 ;  /* 0x000086000d0a7a25 */ /* 0x000fe200078e000a */
[----:B----4-:R-:W-:-:S02]  /*8670*/  SHF.R.S32.HI R237, RZ, 0x1f, R17 ;  /* 0x0000001fffed7819 */ /* 0x010fc40000011411 */
[----:B------:R-:W-:Y:S01]  /*8680*/  IADD3 R232, P0, R248, R17, RZ ;  /* 0x00000011f8e87210 */ /* 0x000fe20007f1e0ff */
[----:B------:R-:W-:Y:S01]  /*8690*/  IMAD.SHL.U32 R8, R58, 0x8, RZ ;  /* 0x000000083a087824 */ /* 0x000fe200078e00ff */
[----:B------:R-:W-:Y:S01]  /*86a0*/  LOP3.LUT R5, R5, 0x1c0, RZ, 0xc0, !PT ;  /* 0x000001c005057812 */ /* 0x000fe200078ec0ff */
[----:B------:R-:W-:Y:S01]  /*86b0*/  IMAD R4, R13, c[0x0][0x21c], R4 ;  /* 0x000087000d047a24 */ /* 0x000fe200078e0204 */
[----:B------:R-:W-:Y:S02]  /*86c0*/  LEA.HI.X.SX32 R237, R248, R237, 0x1, P0 ;  /* 0x000000edf8ed7211 */ /* 0x000fe400000f0eff */
[----:B------:R-:W-:Y:S02]  /*86d0*/  IADD3 R10, P0, R228, R10, RZ ;  /* 0x0000000ae40a7210 */ /* 0x000fe40007f1e0ff */
[----:B------:R-:W-:Y:S02]  /*86e0*/  LOP3.LUT R8, R5, 0x8, R8, 0xf8, !PT ;  /* 0x0000000805087812 */ /* 0x000fe400078ef808 */
[----:B------:R-:W-:-:S02]  /*86f0*/  SHF.R.U32.HI R5, RZ, 0x3, R5 ;  /* 0x00000003ff057819 */ /* 0x000fc40000011605 */
[----:B------:R-:W-:Y:S02]  /*8700*/  IADD3.X R11, R9, R11, R4, P0, !PT ;  /* 0x0000000b090b7210 */ /* 0x000fe400007fe404 */
[----:B------:R-:W-:Y:S02]  /*8710*/  ISETP.GE.AND P0, PT, R230, c[0x0][0x1d4], PT ;  /* 0x00007500e6007a0c */ /* 0x000fe40003f06270 */
[----:B------:R-:W-:Y:S01]  /*8720*/  LOP3.LUT R5, R8, R5, RZ, 0x3c, !PT ;  /* 0x0000000508057212 */ /* 0x000fe200078e3cff */
[----:B------:R-:W-:Y:S01]  /*8730*/  IMAD.SHL.U32 R8, R7, 0x40, RZ ;  /* 0x0000004007087824 */ /* 0x000fe200078e00ff */
[----:B------:R-:W-:Y:S01]  /*8740*/  LOP3.LUT R196, R196, 0xffffff7f, RZ, 0xc0, !PT ;  /* 0xffffff7fc4c47812 */ /* 0x000fe200078ec0ff */
[C---:B------:R-:W-:Y:S02]  /*8750*/  IMAD R245, R237.reuse, c[0x0][0x1e0], RZ ;  /* 0x00007800edf57a24 */ /* 0x040fe400078e02ff */
[----:B------:R-:W-:Y:S01]  /*8760*/  IMAD R237, R237, c[0x0][0x208], RZ ;  /* 0x00008200eded7a24 */ /* 0x000fe200078e02ff */
[----:B------:R-:W-:Y:S01]  /*8770*/  @P6 LOP3.LUT R196, R196, 0x80, RZ, 0xfc, !PT ;  /* 0x00000080c4c46812 */ /* 0x000fe200078efcff */
[----:B------:R-:W-:Y:S01]  /*8780*/  IMAD.MOV.U32 R7, RZ, RZ, 0x10 ;  /* 0x00000010ff077424 */ /* 0x000fe200078e00ff */
[----:B------:R-:W-:Y:S01]  /*8790*/  LOP3.LUT R4, R5, 0xfffffe00, R8, 0xf8, !PT ;  /* 0xfffffe0005047812 */ /* 0x000fe200078ef808 */
[----:B------:R-:W-:Y:S01]  /*87a0*/  IMAD R245, R232, c[0x0][0x1e4], R245 ;  /* 0x00007900e8f57a24 */ /* 0x000fe200078e02f5 */
[----:B------:R-:W-:Y:S01]  /*87b0*/  LOP3.LUT P1, RZ, R12, 0x2, RZ, 0xc0, !PT ;  /* 0x000000020cff7812 */ /* 0x000fe2000782c0ff */
[----:B------:R-:W-:Y:S01]  /*87c0*/  IMAD R237, R232, c[0x0][0x20c], R237 ;  /* 0x00008300e8ed7a24 */ /* 0x000fe200078e02ed */
[----:B------:R-:W-:Y:S01]  /*87d0*/  LOP3.LUT P2, RZ, R12, 0x4, RZ, 0xc0, !PT ;  /* 0x000000040cff7812 */ /* 0x000fe2000784c0ff */
[----:B------:R-:W-:Y:S01]  /*87e0*/  IMAD.WIDE.U32 R234, R232, c[0x0][0x1e0], R234 ;  /* 0x00007800e8ea7a25 */ /* 0x000fe200078e00ea */
[----:B------:R-:W-:-:S03]  /*87f0*/  LOP3.LUT R196, R196, 0xfffffeff, RZ, 0xc0, !PT ;  /* 0xfffffeffc4c47812 */ /* 0x000fc600078ec0ff */
[----:B------:R-:W-:Y:S02]  /*8800*/  IMAD.MOV.U32 R5, RZ, RZ, 0x20 ;  /* 0x00000020ff057424 */ /* 0x000fe400078e00ff */
[----:B------:R-:W-:Y:S01]  /*8810*/  IMAD.WIDE.U32 R232, R232, c[0x0][0x208], R10 ;  /* 0x00008200e8e87a25 */ /* 0x000fe200078e000a */
[----:B------:R-:W-:Y:S02]  /*8820*/  SEL R7, R7, 0xfffffff0, !P1 ;  /* 0xfffffff007077807 */ /* 0x000fe40004800000 */
[----:B------:R-:W-:Y:S01]  /*8830*/  SEL R5, R5, 0xffffffe0, !P2 ;  /* 0xffffffe005057807 */ /* 0x000fe20005000000 */
[----:B------:R-:W-:Y:S01]  /*8840*/  IMAD.IADD R245, R235, 0x1, R245 ;  /* 0x00000001ebf57824 */ /* 0x000fe200078e02f5 */
[----:B------:R-:W-:Y:S01]  /*8850*/  @P0 LOP3.LUT R196, R196, 0x100, RZ, 0xfc, !PT ;  /* 0x00000100c4c40812 */ /* 0x000fe200078efcff */
[----:B------:R-:W-:Y:S01]  /*8860*/  IMAD.IADD R237, R233, 0x1, R237 ;  /* 0x00000001e9ed7824 */ /* 0x000fe200078e02ed */
[----:B------:R-:W-:Y:S01]  /*8870*/  ISETP.GE.AND P1, PT, R230, c[0x0][0x198], PT ;  /* 0x00006600e6007a0c */ /* 0x000fe20003f26270 */
[----:B------:R-:W-:Y:S10]  /*8880*/  BRA.DIV ~URZ, `(.L_x_1072) ;  /* 0x000111627f007947 */ /* 0x000ff4000b800000 */
[----:B--2---:R1:W2:Y:S02]  /*8890*/  SHFL.IDX PT, R17, R15, RZ, 0x181f ;  /* 0x00181fff0f117589 */ /* 0x0042a400000e0000 */
.L_x_1162:
[----:B------:R-:W-:Y:S05]  /*88a0*/  BRA.DIV ~URZ, `(.L_x_1073) ;  /* 0x000111c27f007947 */ /* 0x000fea000b800000 */
[----:B------:R3:W4:Y:S02]  /*88b0*/  SHFL.IDX PT, R16, R2, RZ, 0x181f ;  /* 0x00181fff02107589 */ /* 0x00072400000e0000 */
.L_x_1163:
[----:B------:R-:W-:Y:S01]  /*88c0*/  IMAD R0, R0, c[0x0][0x2c4], RZ ;  /* 0x0000b10000007a24 */ /* 0x000fe200078e02ff */
[----:B------:R-:W-:Y:S01]  /*88d0*/  IADD3 R93, R93, R248, RZ ;  /* 0x000000f85d5d7210 */ /* 0x000fe20007ffe0ff */
[----:B------:R-:W-:Y:S03]  /*88e0*/  BSSY B0, `(.L_x_1074) ;  /* 0x000001d000007945 */ /* 0x000fe60003800000 */
[----:B------:R-:W-:-:S13]  /*88f0*/  ISETP.GE.AND P0, PT, R93, R0, PT ;  /* 0x000000005d00720c */ /* 0x000fda0003f06270 */
[----:B------:R-:W-:Y:S05]  /*8900*/  @P0 BRA `(.L_x_1075) ;  /* 0x000001a000000947 */ /* 0x000fea0003800000 */
[C---:B------:R-:W-:Y:S01]  /*8910*/  IADD3 R10, R228.reuse, 0x80, RZ ;  /* 0x00000080e40a7810 */ /* 0x040fe20007ffe0ff */
[----:B----4-:R-:W-:Y:S01]  /*8920*/  IMAD.MOV.U32 R18, RZ, RZ, R16 ;  /* 0x000000ffff127224 */ /* 0x010fe200078e0010 */
[----:B------:R-:W-:Y:S02]  /*8930*/  IADD3 R8, R228, 0xc0, RZ ;  /* 0x000000c0e4087810 */ /* 0x000fe40007ffe0ff */
[----:B------:R-:W-:Y:S02]  /*8940*/  SHF.R.S32.HI R19, RZ, 0x1f, R230 ;  /* 0x0000001fff137819 */ /* 0x000fe400000114e6 */
[----:B------:R-:W-:Y:S02]  /*8950*/  SHF.R.S32.HI R13, RZ, 0x1f, R10 ;  /* 0x0000001fff0d7819 */ /* 0x000fe4000001140a */
[----:B------:R-:W-:Y:S02]  /*8960*/  SHF.R.S32.HI R11, RZ, 0x1f, R8 ;  /* 0x0000001fff0b7819 */ /* 0x000fe40000011408 */
[----:B------:R-:W-:Y:S01]  /*8970*/  LEA.HI R12, R19, R230, RZ, 0x3 ;  /* 0x000000e6130c7211 */ /* 0x000fe200078f18ff */
[----:B--2---:R-:W-:Y:S01]  /*8980*/  IMAD.MOV.U32 R19, RZ, RZ, R17 ;  /* 0x000000ffff137224 */ /* 0x004fe200078e0011 */
[----:B------:R-:W-:-:S02]  /*8990*/  LEA.HI R13, R13, R10, RZ, 0x3 ;  /* 0x0000000a0d0d7211 */ /* 0x000fc400078f18ff */
[----:B------:R-:W-:Y:S02]  /*89a0*/  LEA.HI R11, R11, R8, RZ, 0x3 ;  /* 0x000000080b0b7211 */ /* 0x000fe400078f18ff */
[----:B------:R-:W-:Y:S02]  /*89b0*/  LEA R20, P0, R228, R16, 0x1 ;  /* 0x00000010e4147211 */ /* 0x000fe400078008ff */
[----:B------:R-:W-:Y:S02]  /*89c0*/  LOP3.LUT R12, R12, 0xfffffff8, RZ, 0xc0, !PT ;  /* 0xfffffff80c0c7812 */ /* 0x000fe400078ec0ff */
[----:B------:R-:W-:Y:S02]  /*89d0*/  LOP3.LUT R13, R13, 0xfffffff8, RZ, 0xc0, !PT ;  /* 0xfffffff80d0d7812 */ /* 0x000fe400078ec0ff */
[----:B------:R-:W-:Y:S01]  /*89e0*/  LOP3.LUT R11, R11, 0xfffffff8, RZ, 0xc0, !PT ;  /* 0xfffffff80b0b7812 */ /* 0x000fe200078ec0ff */
[----:B------:R-:W-:Y:S01]  /*89f0*/  IMAD.WIDE R22, R12, 0x2, R18 ;  /* 0x000000020c167825 */ /* 0x000fe200078e0212 */
[----:B------:R-:W-:-:S03]  /*8a00*/  LEA.HI.X R21, R228, R17, R9, 0x1, P0 ;  /* 0x00000011e4157211 */ /* 0x000fc600000f0c09 */
[----:B------:R-:W-:Y:S02]  /*8a10*/  IMAD.SHL.U32 R17, R6, 0x2, RZ ;  /* 0x0000000206117824 */ /* 0x000fe400078e00ff */
[----:B------:R-:W-:-:S03]  /*8a20*/  IMAD.WIDE R12, R13, 0x2, R18 ;  /* 0x000000020d0c7825 */ /* 0x000fc600078e0212 */
[----:B------:R-:W-:Y:S01]  /*8a30*/  @!PT LDS RZ, [RZ] ;  /* 0x00000000fffff984 */ /* 0x000fe20000000800 */
[----:B------:R-:W-:Y:S01]  /*8a40*/  @!PT LDS RZ, [RZ] ;  /* 0x00000000fffff984 */ /* 0x000fe20000000800 */
[----:B------:R-:W-:Y:S01]  /*8a50*/  @!PT LDS RZ, [RZ] ;  /* 0x00000000fffff984 */ /* 0x000fe20000000800 */
[----:B------:R2:W-:Y:S01]  /*8a60*/  LDGSTS.E.BYPASS.LTC128B.128 [R17+0x10080], [R20.64], !P3 ;  /* 0x1008000014117fae */ /* 0x0005e2000d901d52 */
[----:B------:R-:W-:-:S03]  /*8a70*/  IMAD.WIDE R18, R11, 0x2, R18 ;  /* 0x000000020b127825 */ /* 0x000fc600078e0212 */
[----:B------:R2:W-:Y:S04]  /*8a80*/  LDGSTS.E.BYPASS.LTC128B.128 [R17+0x14080], [R22.64], !P1 ;  /* 0x1408000016117fae */ /* 0x0005e8000c901d52 */
[----:B------:R2:W-:Y:S04]  /*8a90*/  LDGSTS.E.BYPASS.LTC128B.128 [R17+0x18080], [R12.64], !P5 ;  /* 0x180800000c117fae */ /* 0x0005e8000e901d52 */
[----:B------:R2:W-:Y:S02]  /*8aa0*/  LDGSTS.E.BYPASS.LTC128B.128 [R17+0x1c080], [R18.64], !P4 ;  /* 0x1c08000012117fae */ /* 0x0005e4000e101d52 */
.L_x_1075:
[----:B------:R-:W-:Y:S05]  /*8ab0*/  BSYNC B0 ;  /* 0x0000000000007941 */ /* 0x000fea0003800000 */
.L_x_1074:
[----:B------:R-:W-:Y:S05]  /*8ac0*/  BRA.DIV ~URZ, `(.L_x_1076) ;  /* 0x000110127f007947 */ /* 0x000fea000b800000 */
[----:B--2---:R2:W1:Y:S04]  /*8ad0*/  SHFL.IDX PT, R17, R15, 0x1, 0x181f ;  /* 0x00381f000f117f89 */ /* 0x00446800000e0000 */
[----:B----4-:R2:W4:Y:S02]  /*8ae0*/  SHFL.IDX PT, R16, R2, 0x1, 0x181f ;  /* 0x00381f0002107f89 */ /* 0x01052400000e0000 */
.L_x_1164:
[----:B------:R-:W-:Y:S01]  /*8af0*/  IADD3 R11, R93, 0x20, RZ ;  /* 0x000000205d0b7810 */ /* 0x000fe20007ffe0ff */
[----:B------:R-:W-:Y:S03]  /*8b00*/  BSSY B0, `(.L_x_1077) ;  /* 0x000001b000007945 */ /* 0x000fe60003800000 */
[----:B------:R-:W-:-:S13]  /*8b10*/  ISETP.GE.AND P0, PT, R11, R0, PT ;  /* 0x000000000b00720c */ /* 0x000fda0003f06270 */
[----:B------:R-:W-:Y:S05]  /*8b20*/  @P0 BRA `(.L_x_1078) ;  /* 0x0000018000000947 */ /* 0x000fea0003800000 */
[C---:B------:R-:W-:Y:S02]  /*8b30*/  IADD3 R13, R228.reuse, 0x80, RZ ;  /* 0x00000080e40d7810 */ /* 0x040fe40007ffe0ff */
[----:B------:R-:W-:Y:S02]  /*8b40*/  IADD3 R11, R228, 0xc0, RZ ;  /* 0x000000c0e40b7810 */ /* 0x000fe40007ffe0ff */
[----:B------:R-:W-:Y:S02]  /*8b50*/  SHF.R.S32.HI R19, RZ, 0x1f, R230 ;  /* 0x0000001fff137819 */ /* 0x000fe400000114e6 */
[----:B------:R-:W-:Y:S02]  /*8b60*/  SHF.R.S32.HI R10, RZ, 0x1f, R13 ;  /* 0x0000001fff0a7819 */ /* 0x000fe4000001140d */
[----:B------:R-:W-:Y:S02]  /*8b70*/  SHF.R.S32.HI R8, RZ, 0x1f, R11 ;  /* 0x0000001fff087819 */ /* 0x000fe4000001140b */
[----:B------:R-:W-:-:S02]  /*8b80*/  LEA.HI R12, R19, R230, RZ, 0x3 ;  /* 0x000000e6130c7211 */ /* 0x000fc400078f18ff */
[----:B------:R-:W-:Y:S02]  /*8b90*/  LEA.HI R10, R10, R13, RZ, 0x3 ;  /* 0x0000000d0a0a7211 */ /* 0x000fe400078f18ff */
[----:B------:R-:W-:Y:S01]  /*8ba0*/  LEA.HI R8, R8, R11, RZ, 0x3 ;  /* 0x0000000b08087211 */ /* 0x000fe200078f18ff */
[----:B------:R-:W-:Y:S01]  /*8bb0*/  IMAD.SHL.U32 R11, R6, 0x2, RZ ;  /* 0x00000002060b7824 */ /* 0x000fe200078e00ff */
[----:B----4-:R-:W-:Y:S02]  /*8bc0*/  LEA R20, P0, R228, R16, 0x1 ;  /* 0x00000010e4147211 */ /* 0x010fe400078008ff */
[----:B------:R-:W-:Y:S02]  /*8bd0*/  LOP3.LUT R12, R12, 0xfffffff8, RZ, 0xc0, !PT ;  /* 0xfffffff80c0c7812 */ /* 0x000fe400078ec0ff */
[----:B------:R-:W-:Y:S02]  /*8be0*/  LOP3.LUT R10, R10, 0xfffffff8, RZ, 0xc0, !PT ;  /* 0xfffffff80a0a7812 */ /* 0x000fe400078ec0ff */
[----:B------:R-:W-:Y:S01]  /*8bf0*/  LOP3.LUT R8, R8, 0xfffffff8, RZ, 0xc0, !PT ;  /* 0xfffffff808087812 */ /* 0x000fe200078ec0ff */
[----:B-1----:R-:W-:Y:S01]  /*8c00*/  IMAD.WIDE R12, R12, 0x2, R16 ;  /* 0x000000020c0c7825 */ /* 0x002fe200078e0210 */
[----:B------:R-:W-:-:S03]  /*8c10*/  LEA.HI.X R21, R228, R17, R9, 0x1, P0 ;  /* 0x00000011e4157211 */ /* 0x000fc600000f0c09 */
[--C-:B------:R-:W-:Y:S02]  /*8c20*/  IMAD.WIDE R18, R10, 0x2, R16.reuse ;  /* 0x000000020a127825 */ /* 0x100fe400078e0210 */
[----:B------:R-:W-:Y:S01]  /*8c30*/  @!PT LDS RZ, [RZ] ;  /* 0x00000000fffff984 */ /* 0x000fe20000000800 */
[----:B------:R-:W-:Y:S01]  /*8c40*/  @!PT LDS RZ, [RZ] ;  /* 0x00000000fffff984 */ /* 0x000fe20000000800 */
[----:B------:R-:W-:Y:S01]  /*8c50*/  @!PT LDS RZ, [RZ] ;  /* 0x00000000fffff984 */ /* 0x000fe20000000800 */
[----:B------:R1:W-:Y:S02]  /*8c60*/  LDGSTS.E.BYPASS.LTC128B.128 [R11+0x11080], [R20.64], !P3 ;  /* 0x11080000140b7fae */ /* 0x0003e4000d901d52 */
[----:B------:R-:W-:Y:S02]  /*8c70*/  IMAD.WIDE R16, R8, 0x2, R16 ;  /* 0x0000000208107825 */ /* 0x000fe400078e0210 */
[----:B------:R1:W-:Y:S04]  /*8c80*/  LDGSTS.E.BYPASS.LTC128B.128 [R11+0x15080], [R12.64], !P1 ;  /* 0x150800000c0b7fae */ /* 0x0003e8000c901d52 */
[----:B------:R1:W-:Y:S04]  /*8c90*/  LDGSTS.E.BYPASS.LTC128B.128 [R11+0x19080], [R18.64], !P5 ;  /* 0x19080000120b7fae */ /* 0x0003e8000e901d52 */
[----:B------:R1:W-:Y:S02]  /*8ca0*/  LDGSTS.E.BYPASS.LTC128B.128 [R11+0x1d080], [R16.64], !P4 ;  /* 0x1d080000100b7fae */ /* 0x0003e4000e101d52 */
.L_x_1078:
[----:B------:R-:W-:Y:S05]  /*8cb0*/  BSYNC B0 ;  /* 0x0000000000007941 */ /* 0x000fea0003800000 */
.L_x_1077:
[----:B------:R-:W-:Y:S05]  /*8cc0*/  BRA.DIV ~URZ, `(.L_x_1079) ;  /* 0x00010ef27f007947 */ /* 0x000fea000b800000 */
[----:B-1----:R1:W2:Y:S02]  /*8cd0*/  SHFL.IDX PT, R17, R15, 0x2, 0x181f ;  /* 0x00581f000f117f89 */ /* 0x0022a400000e0000 */
.L_x_1165:
[----:B------:R-:W-:Y:S05]  /*8ce0*/  BRA.DIV ~URZ, `(.L_x_1080) ;  /* 0x00010f527f007947 */ /* 0x000fea000b800000 */
[----:B----4-:R4:W1:Y:S02]  /*8cf0*/  SHFL.IDX PT, R16, R2, 0x2, 0x181f ;  /* 0x00581f0002107f89 */ /* 0x01086400000e0000 */
.L_x_1166:
        /* <DEDUP_REMOVED lines=13> */
[----:B-1----:R-:W-:Y:S02]  /*8dd0*/  LEA R20, P0, R228, R16, 0x1 ;  /* 0x00000010e4147211 */ /* 0x002fe400078008ff */
[----:B------:R-:W-:Y:S02]  /*8de0*/  LOP3.LUT R12, R12, 0xfffffff8, RZ, 0xc0, !PT ;  /* 0xfffffff80c0c7812 */ /* 0x000fe400078ec0ff */
[----:B------:R-:W-:Y:S02]  /*8df0*/  LOP3.LUT R10, R10, 0xfffffff8, RZ, 0xc0, !PT ;  /* 0xfffffff80a0a7812 */ /* 0x000fe400078ec0ff */
[----:B------:R-:W-:Y:S01]  /*8e00*/  LOP3.LUT R8, R8, 0xfffffff8, RZ, 0xc0, !PT ;  /* 0xfffffff808087812 */ /* 0x000fe200078ec0ff */
[----:B--2---:R-:W-:Y:S01]  /*8e10*/  IMAD.WIDE R12, R12, 0x2, R16 ;  /* 0x000000020c0c7825 */ /* 0x004fe200078e0210 */
        /* <DEDUP_REMOVED lines=10> */
.L_x_1082:
[----:B------:R-:W-:Y:S05]  /*8ec0*/  BSYNC B0 ;  /* 0x0000000000007941 */ /* 0x000fea0003800000 */
.L_x_1081:
[----:B------:R-:W-:Y:S05]  /*8ed0*/  BRA.DIV ~URZ, `(.L_x_1083) ;  /* 0x00010dd27f007947 */ /* 0x000fea000b800000 */
[----:B-12---:R-:W1:Y:S04]  /*8ee0*/  SHFL.IDX PT, R15, R15, 0x3, 0x181f ;  /* 0x00781f000f0f7f89 */ /* 0x006e6800000e0000 */
[----:B------:R2:W3:Y:S02]  /*8ef0*/  SHFL.IDX PT, R16, R2, 0x3, 0x181f ;  /* 0x00781f0002107f89 */ /* 0x0004e400000e0000 */
.L_x_1167:
[----:B------:R-:W-:Y:S01]  /*8f00*/  IADD3 R18, P0, R1, c[0x0][0x20], RZ ;  /* 0x0000080001127a10 */ /* 0x000fe20007f1e0ff */
[----:B------:R-:W-:Y:S01]  /*8f10*/  IMAD.MOV.U32 R77, RZ, RZ, 0x30 ;  /* 0x00000030ff4d7424 */ /* 0x000fe200078e00ff */
[----:B------:R-:W-:Y:S01]  /*8f20*/  IADD3 R93, R93, 0x60, RZ ;  /* 0x000000605d5d7810 */ /* 0x000fe20007ffe0ff */
[----:B------:R-:W-:Y:S02]  /*8f30*/  BSSY B0, `(.L_x_1084) ;  /* 0x0000028000007945 */ /* 0x000fe40003800000 */
[----:B------:R-:W-:Y:S01]  /*8f40*/  IMAD.X R19, RZ, RZ, c[0x0][0x24], P0 ;  /* 0x00000900ff137624 */ /* 0x000fe200000e06ff */
[----:B------:R-:W-:Y:S01]  /*8f50*/  IADD3 R22, P0, R18, 0x4, RZ ;  /* 0x0000000412167810 */ /* 0x000fe20007f1e0ff */
[----:B------:R-:W-:-:S02]  /*8f60*/  IMAD R11, R77, c[0x0][0x1e4], RZ ;  /* 0x000079004d0b7a24 */ /* 0x000fc400078e02ff */
[----:B------:R-:W-:-:S04]  /*8f70*/  IMAD.WIDE.U32 R78, R77, c[0x0][0x1e0], RZ ;  /* 0x000078004d4e7a25 */ /* 0x000fc800078e00ff */
[----:B------:R-:W-:Y:S01]  /*8f80*/  IMAD.X R23, RZ, RZ, R19, P0 ;  /* 0x000000ffff177224 */ /* 0x000fe200000e0613 */
[----:B------:R-:W-:Y:S02]  /*8f90*/  IADD3 R26, P0, R18, 0x10, RZ ;  /* 0x00000010121a7810 */ /* 0x000fe40007f1e0ff */
[----:B--234-:R-:W-:-:S03]  /*8fa0*/  IADD3 R2, R79, R11, RZ ;  /* 0x0000000b4f027210 */ /* 0x01cfc60007ffe0ff */
[----:B------:R-:W-:Y:S01]  /*8fb0*/  IMAD.X R27, RZ, RZ, R19, P0 ;  /* 0x000000ffff1b7224 */ /* 0x000fe200000e0613 */
[----:B------:R-:W-:-:S04]  /*8fc0*/  IADD3 R24, P0, R18, 0x48, RZ ;  /* 0x0000004812187810 */ /* 0x000fc80007f1e0ff */
[----:B------:R-:W-:Y:S02]  /*8fd0*/  IADD3.X R25, RZ, R19, RZ, P0, !PT ;  /* 0x00000013ff197210 */ /* 0x000fe400007fe4ff */
[----:B------:R-:W-:-:S05]  /*8fe0*/  IADD3 R20, P0, R18, 0x8, RZ ;  /* 0x0000000812147810 */ /* 0x000fca0007f1e0ff */
[----:B------:R-:W-:Y:S01]  /*8ff0*/  IMAD.X R21, RZ, RZ, R19, P0 ;  /* 0x000000ffff157224 */ /* 0x000fe200000e0613 */
[----:B------:R-:W-:-:S13]  /*9000*/  ISETP.GE.AND P0, PT, R93, R0, PT ;  /* 0x000000005d00720c */ /* 0x000fda0003f06270 */
[----:B------:R-:W-:Y:S05]  /*9010*/  @P0 BRA `(.L_x_1085) ;  /* 0x0000019000000947 */ /* 0x000fea0003800000 */
[C---:B------:R-:W-:Y:S01]  /*9020*/  LEA R28, P0, R228.reuse, R16, 0x1 ;  /* 0x00000010e41c7211 */ /* 0x040fe200078008ff */
[----:B-1----:R-:W-:Y:S01]  /*9030*/  IMAD.MOV.U32 R17, RZ, RZ, R15 ;  /* 0x000000ffff117224 */ /* 0x002fe200078e000f */
[----:B------:R-:W-:Y:S01]  /*9040*/  IADD3 R11, R228, 0x80, RZ ;  /* 0x00000080e40b7810 */ /* 0x000fe20007ffe0ff */
[----:B------:R-:W-:Y:S01]  /*9050*/  IMAD.SHL.U32 R12, R6, 0x2, RZ ;  /* 0x00000002060c7824 */ /* 0x000fe200078e00ff */
[C---:B------:R-:W-:Y:S02]  /*9060*/  LEA.HI.X R29, R228.reuse, R15, R9, 0x1, P0 ;  /* 0x0000000fe41d7211 */ /* 0x040fe400000f0c09 */
[----:B------:R-:W-:Y:S02]  /*9070*/  IADD3 R9, R228, 0xc0, RZ ;  /* 0x000000c0e4097810 */ /* 0x000fe40007ffe0ff */
[----:B------:R-:W-:Y:S01]  /*9080*/  SHF.R.S32.HI R13, RZ, 0x1f, R230 ;  /* 0x0000001fff0d7819 */ /* 0x000fe200000114e6 */
[----:B------:R-:W-:Y:S01]  /*9090*/  @!PT LDS RZ, [RZ] ;  /* 0x00000000fffff984 */ /* 0x000fe20000000800 */
[----:B------:R-:W-:Y:S01]  /*90a0*/  @!PT LDS RZ, [RZ] ;  /* 0x00000000fffff984 */ /* 0x000fe20000000800 */
[----:B------:R-:W-:Y:S01]  /*90b0*/  @!PT LDS RZ, [RZ] ;  /* 0x00000000fffff984 */ /* 0x000fe20000000800 */
[----:B------:R1:W-:Y:S01]  /*90c0*/  LDGSTS.E.BYPASS.LTC128B.128 [R12+0x13080], [R28.64], !P3 ;  /* 0x130800001c0c7fae */ /* 0x0003e2000d901d52 */
[----:B------:R-:W-:-:S02]  /*90d0*/  SHF.R.S32.HI R8, RZ, 0x1f, R11 ;  /* 0x0000001fff087819 */ /* 0x000fc4000001140b */
[----:B------:R-:W-:Y:S02]  /*90e0*/  SHF.R.S32.HI R0, RZ, 0x1f, R9 ;  /* 0x0000001fff007819 */ /* 0x000fe40000011409 */
[----:B------:R-:W-:Y:S02]  /*90f0*/  LEA.HI R10, R13, R230, RZ, 0x3 ;  /* 0x000000e60d0a7211 */ /* 0x000fe400078f18ff */
[----:B------:R-:W-:Y:S02]  /*9100*/  LEA.HI R8, R8, R11, RZ, 0x3 ;  /* 0x0000000b08087211 */ /* 0x000fe400078f18ff */
[----:B------:R-:W-:Y:S02]  /*9110*/  LEA.HI R0, R0, R9, RZ, 0x3 ;  /* 0x0000000900007211 */ /* 0x000fe400078f18ff */
[----:B------:R-:W-:Y:S02]  /*9120*/  LOP3.LUT R10, R10, 0xfffffff8, RZ, 0xc0, !PT ;  /* 0xfffffff80a0a7812 */ /* 0x000fe400078ec0ff */
[----:B------:R-:W-:-:S02]  /*9130*/  LOP3.LUT R8, R8, 0xfffffff8, RZ, 0xc0, !PT ;  /* 0xfffffff808087812 */ /* 0x000fc400078ec0ff */
[----:B------:R-:W-:Y:S01]  /*9140*/  LOP3.LUT R0, R0, 0xfffffff8, RZ, 0xc0, !PT ;  /* 0xfffffff800007812 */ /* 0x000fe200078ec0ff */
[----:B------:R-:W-:-:S04]  /*9150*/  IMAD.WIDE R10, R10, 0x2, R16 ;  /* 0x000000020a0a7825 */ /* 0x000fc800078e0210 */
[--C-:B------:R-:W-:Y:S01]  /*9160*/  IMAD.WIDE R8, R8, 0x2, R16.reuse ;  /* 0x0000000208087825 */ /* 0x100fe200078e0210 */
[----:B------:R1:W-:Y:S03]  /*9170*/  LDGSTS.E.BYPASS.LTC128B.128 [R12+0x17080], [R10.64], !P1 ;  /* 0x170800000a0c7fae */ /* 0x0003e6000c901d52 */
[----:B------:R-:W-:Y:S01]  /*9180*/  IMAD.WIDE R16, R0, 0x2, R16 ;  /* 0x0000000200107825 */ /* 0x000fe200078e0210 */
[----:B------:R1:W-:Y:S04]  /*9190*/  LDGSTS.E.BYPASS.LTC128B.128 [R12+0x1b080], [R8.64], !P5 ;  /* 0x1b080000080c7fae */ /* 0x0003e8000e901d52 */
[----:B------:R1:W-:Y:S02]  /*91a0*/  LDGSTS.E.BYPASS.LTC128B.128 [R12+0x1f080], [R16.64], !P4 ;  /* 0x1f080000100c7fae */ /* 0x0003e4000e101d52 */
.L_x_1085:
[----:B------:R-:W-:Y:S05]  /*91b0*/  BSYNC B0 ;  /* 0x0000000000007941 */ /* 0x000fea0003800000 */
.L_x_1084:
[----:B------:R-:W-:Y:S01]  /*91c0*/  ULDC.64 UR4, c[0x0][0x40] ;  /* 0x0000100000047ab9 */ /* 0x000fe20000000a00 */
[----:B------:R2:W-:Y:S01]  /*91d0*/  STL.64 [R1+0x20], R18 ;  /* 0x0000201201007387 */ /* 0x0005e20000100a00 */
[----:B------:R-:W-:-:S03]  /*91e0*/  UIADD3 UR4, UP0, UR4, 0x160, URZ ;  /* 0x0000016004047890 */ /* 0x000fc6000ff1e03f */
[----:B------:R2:W-:Y:S01]  /*91f0*/  STL.64 [R1+0x28], R26 ;  /* 0x0000281a01007387 */ /* 0x0005e20000100a00 */
[----:B------:R-:W-:Y:S02]  /*9200*/  UIADD3.X UR5, URZ, UR5, URZ, UP0, !UPT ;  /* 0x000000053f057290 */ /* 0x000fe400087fe43f */
[----:B-1----:R-:W-:Y:S01]  /*9210*/  MOV R8, UR4 ;  /* 0x0000000400087c02 */ /* 0x002fe20008000f00 */
[----:B------:R2:W-:Y:S03]  /*9220*/  STL.64 [R1+0x30], R24 ;  /* 0x0000301801007387 */ /* 0x0005e60000100a00 */
[----:B------:R-:W-:Y:S01]  /*9230*/  MOV R9, UR5 ;  /* 0x0000000500097c02 */ /* 0x000fe20008000f00 */
[----:B------:R2:W-:Y:S04]  /*9240*/  STL.64 [R1+0x38], R22 ;  /* 0x0000381601007387 */ /* 0x0005e80000100a00 */
[----:B------:R2:W-:Y:S04]  /*9250*/  STL.64 [R1+0x40], R20 ;  /* 0x0000401401007387 */ /* 0x0005e80000100a00 */
[----:B------:R2:W-:Y:S04]  /*9260*/  STL.64 [R1+0x18], R8 ;  /* 0x0000180801007387 */ /* 0x0005e80000100a00 */
[----:B------:R-:W0:Y:S01]  /*9270*/  LDGDEPBAR ;  /* 0x00000000000079af */ /* 0x000e220000000000 */
[----:B------:R-:W-:Y:S02]  /*9280*/  WARPSYNC 0xffffffff ;  /* 0xffffffff00007948 */ /* 0x000fe40003800000 */
[----:B------:R-:W3:Y:S01]  /*9290*/  LDL R0, [R1+0x64] ;  /* 0x0000640001007983 */ /* 0x000ee20000100800 */
[----:B------:R-:W-:Y:S01]  /*92a0*/  IMAD R77, R168, -0x30, R77 ;  /* 0xffffffd0a84d7824 */ /* 0x000fe200078e024d */
[----:B------:R-:W-:Y:S01]  /*92b0*/  SHF.R.S32.HI R65, RZ, 0x1f, R81 ;  /* 0x0000001fff417819 */ /* 0x000fe20000011451 */
[----:B--2---:R-:W-:Y:S01]  /*92c0*/  IMAD R8, R2, R81, RZ ;  /* 0x0000005102087224 */ /* 0x004fe200078e02ff */
[----:B------:R-:W-:Y:S01]  /*92d0*/  ULDC.64 UR4, c[0x0][0x1e0] ;  /* 0x0000780000047ab9 */ /* 0x000fe20000000a00 */
[----:B------:R-:W-:Y:S01]  /*92e0*/  IMAD.MOV.U32 R244, RZ, RZ, R234 ;  /* 0x000000fffff47224 */ /* 0x000fe200078e00ea */
[----:B------:R-:W-:Y:S01]  /*92f0*/  USHF.L.U32 UR6, UR4, 0x5, URZ ;  /* 0x0000000504067899 */ /* 0x000fe2000800063f */
[----:B------:R-:W-:Y:S01]  /*9300*/  ISETP.GE.AND P6, PT, R228, c[0x0][0x1d4], PT ;  /* 0x00007500e4007a0c */ /* 0x000fe20003fc6270 */
[----:B------:R-:W-:Y:S01]  /*9310*/  UMOV UR7, 0x5 ;  /* 0x0000000500077882 */ /* 0x000fe20000000000 */
[----:B------:R-:W-:Y:S01]  /*9320*/  IMAD.WIDE.U32 R10, R81, R78, R244 ;  /* 0x0000004e510a7225 */ /* 0x000fe200078e00f4 */
[----:B------:R-:W-:Y:S01]  /*9330*/  USHF.L.U64.HI UR5, UR4, UR7, UR5 ;  /* 0x0000000704057299 */ /* 0x000fe20008010205 */
[----:B------:R-:W-:Y:S01]  /*9340*/  BAR.SYNC.DEFER_BLOCKING 0x0 ;  /* 0x0000000000007b1d */ /* 0x000fe20000010000 */
[----:B------:R-:W-:Y:S01]  /*9350*/  ISETP.GE.AND P5, PT, R230, c[0x0][0x1d4], PT ;  /* 0x00007500e6007a0c */ /* 0x000fe20003fa6270 */
[----:B------:R-:W-:Y:S01]  /*9360*/  IMAD.SHL.U32 R68, R57, 0x40, RZ ;  /* 0x0000004039447824 */ /* 0x000fe200078e00ff */
[----:B------:R-:W-:-:S02]  /*9370*/  ISETP.GE.AND P3, PT, R227, c[0x0][0x1d4], PT ;  /* 0x00007500e3007a0c */ /* 0x000fc40003f66270 */
[----:B------:R-:W-:Y:S01]  /*9380*/  ISETP.GE.AND P4, PT, R225, c[0x0][0x1d4], PT ;  /* 0x00007500e1007a0c */ /* 0x000fe20003f86270 */
[----:B------:R-:W-:Y:S01]  /*9390*/  BSSY B2, `(.L_x_1086) ;  /* 0x0000023000027945 */ /* 0x000fe20003800000 */
[----:B------:R-:W-:Y:S02]  /*93a0*/  SEL R66, RZ, 0x2, P5 ;  /* 0x00000002ff427807 */ /* 0x000fe40002800000 */
[----:B------:R-:W-:Y:S02]  /*93b0*/  SEL R67, RZ, 0x4, P3 ;  /* 0x00000004ff437807 */ /* 0x000fe40001800000 */
[----:B------:R-:W-:Y:S02]  /*93c0*/  LOP3.LUT R68, R68, 0x1c0, RZ, 0xc0, !PT ;  /* 0x000001c044447812 */ /* 0x000fe400078ec0ff */
[----:B------:R-:W-:Y:S01]  /*93d0*/  MOV R64, 0x95c0 ;  /* 0x000095c000407802 */ /* 0x000fe20000000f00 */
[----:B---3--:R-:W-:-:S05]  /*93e0*/  IMAD.IADD R0, R77, 0x1, R0 ;  /* 0x000000014d007824 */ /* 0x008fca00078e0200 */
[----:B------:R-:W-:-:S05]  /*93f0*/  IMNMX R9, R0, 0x30, PT ;  /* 0x0000003000097817 */ /* 0x000fca0003800200 */
[----:B------:R-:W-:-:S05]  /*9400*/  IMAD.IADD R0, R9, 0x1, -R248 ;  /* 0x0000000109007824 */ /* 0x000fca00078e0af8 */
[C---:B------:R-:W-:Y:S02]  /*9410*/  ISETP.GE.AND P1, PT, R0.reuse, 0x1, PT ;  /* 0x000000010000780c */ /* 0x040fe40003f26270 */
[----:B------:R-:W-:Y:S01]  /*9420*/  ISETP.GE.AND P0, PT, R0, 0x21, PT ;  /* 0x000000210000780c */ /* 0x000fe20003f06270 */
[----:B------:R-:W-:-:S04]  /*9430*/  IMAD R0, R65, R78, R8 ;  /* 0x0000004e41007224 */ /* 0x000fc800078e0208 */
[----:B------:R-:W-:-:S06]  /*9440*/  IMAD.IADD R0, R11, 0x1, R0 ;  /* 0x000000010b007824 */ /* 0x000fcc00078e0200 */
[----:B------:R-:W-:Y:S01]  /*9450*/  @P1 LEA R12, P2, R10, c[0x0][0x1c8], 0x1 ;  /* 0x000072000a0c1a11 */ /* 0x000fe200078408ff */
[----:B------:R-:W-:-:S03]  /*9460*/  @P1 IMAD.SHL.U32 R8, R6, 0x2, RZ ;  /* 0x0000000206081824 */ /* 0x000fc600078e00ff */
[C---:B------:R-:W-:Y:S02]  /*9470*/  @P1 LEA.HI.X R13, R10.reuse, c[0x0][0x1cc], R0, 0x1, P2 ;  /* 0x000073000a0d1a11 */ /* 0x040fe400010f0c00 */
[----:B------:R-:W-:Y:S01]  /*9480*/  @P0 IADD3 R9, P2, R10, UR6, RZ ;  /* 0x000000060a090c10 */ /* 0x000fe2000ff5e0ff */
[----:B------:R-:W-:Y:S02]  /*9490*/  @P0 IMAD.SHL.U32 R10, R6, 0x2, RZ ;  /* 0x00000002060a0824 */ /* 0x000fe400078e00ff */
[----:B------:R-:W-:Y:S01]  /*94a0*/  @!PT LDS RZ, [RZ] ;  /* 0x00000000fffff984 */ /* 0x000fe20000000800 */
[----:B------:R-:W-:Y:S01]  /*94b0*/  @!PT LDS RZ, [RZ] ;  /* 0x00000000fffff984 */ /* 0x000fe20000000800 */
[----:B------:R-:W-:Y:S01]  /*94c0*/  @!PT LDS RZ, [RZ] ;  /* 0x00000000fffff984 */ /* 0x000fe20000000800 */
[----:B------:R1:W-:Y:S01]  /*94d0*/  @P1 LDGSTS.E.BYPASS.LTC128B.128 [R8+0xa080], [R12.64], !P6 ;  /* 0x0a0800000c081fae */ /* 0x0003e2000f101d52 */
[----:B------:R-:W-:Y:S02]  /*94e0*/  @P0 IADD3.X R0, R0, UR5, RZ, P2, !PT ;  /* 0x0000000500000c10 */ /* 0x000fe400097fe4ff */
[C---:B------:R-:W-:Y:S01]  /*94f0*/  @P0 LEA R14, P2, R9.reuse, c[0x0][0x1c8], 0x1 ;  /* 0x00007200090e0a11 */ /* 0x040fe200078408ff */
[----:B------:R1:W-:Y:S03]  /*9500*/  @P1 LDGSTS.E.BYPASS.LTC128B.128 [R8+0xb880], [R12.64+0x80], !P5 ;  /* 0x0b8800800c081fae */ /* 0x0003e6000e901d52 */
[----:B------:R-:W-:Y:S01]  /*9510*/  @P0 LEA.HI.X R15, R9, c[0x0][0x1cc], R0, 0x1, P2 ;  /* 0x00007300090f0a11 */ /* 0x000fe200010f0c00 */
[----:B------:R1:W-:Y:S01]  /*9520*/  @P1 LDGSTS.E.BYPASS.LTC128B.128 [R8+0xd080], [R12.64+0x100], !P3 ;  /* 0x0d0801000c081fae */ /* 0x0003e2000d901d52 */
[----:B------:R-:W-:-:S02]  /*9530*/  IADD3 R9, R18, 0x18, RZ ;  /* 0x0000001812097810 */ /* 0x000fc40007ffe0ff */
[----:B------:R-:W-:Y:S01]  /*9540*/  SEL R0, RZ, 0x8, P4 ;  /* 0x00000008ff007807 */ /* 0x000fe20002000000 */
[----:B------:R1:W-:Y:S04]  /*9550*/  @P1 LDGSTS.E.BYPASS.LTC128B.128 [R8+0xe880], [R12.64+0x180], !P4 ;  /* 0x0e8801800c081fae */ /* 0x0003e8000e101d52 */
[----:B------:R1:W-:Y:S04]  /*9560*/  @P0 LDGSTS.E.BYPASS.LTC128B.128 [R10+0xb080], [R14.64], !P6 ;  /* 0x0b0800000e0a0fae */ /* 0x0003e8000f101d52 */
[----:B------:R1:W-:Y:S04]  /*9570*/  @P0 LDGSTS.E.BYPASS.LTC128B.128 [R10+0xc880], [R14.64+0x80], !P5 ;  /* 0x0c8800800e0a0fae */ /* 0x0003e8000e901d52 */
[----:B------:R1:W-:Y:S04]  /*9580*/  @P0 LDGSTS.E.BYPASS.LTC128B.128 [R10+0xe080], [R14.64+0x100], !P3 ;  /* 0x0e0801000e0a0fae */ /* 0x0003e8000d901d52 */
[----:B------:R1:W-:Y:S04]  /*9590*/  @P0 LDGSTS.E.BYPASS.LTC128B.128 [R10+0xf880], [R14.64+0x180], !P4 ;  /* 0x0f8801800e0a0fae */ /* 0x0003e8000e101d52 */
[----:B------:R-:W0:Y:S02]  /*95a0*/  LDGDEPBAR ;  /* 0x00000000000079af */ /* 0x000e240000000000 */
[----:B-1----:R-:W-:Y:S05]  /*95b0*/  CALL.REL.NOINC `($_ZN7cutlass13device_kernelIN5flash19enable_sm80_to_sm89INS1_16FlashAttnFwdSm80INS1_25CollectiveMainloopFwdSm80ILi8ELi1ELb0EN4cute5tupleIJNS5_1CILi128EEENS7_ILi48EEENS7_ILi256EEEEEELi256ENS_6half_tEfNS_4arch4Sm80ELb0ELb1ELb1ELb1ELb0ELb1ELb1ELb0EEENS1_21CollectiveEpilogueFwdINS6_IJS8_SA_S9_EEENS6_IJNS7_ILi1EEESI_SI_EEESC_SE_Li256ELb1ELb1ELb0ELb0EEENS1_19SingleTileSchedulerILb1ELb0ELb1ELi128EEEEEEEEEvNT_6ParamsE$_ZZN5flash25CollectiveMainloopFwdSm80ILi8ELi1ELb0EN4cute5tupleIJNS1_1CILi128EEENS3_ILi48EEENS3_ILi256EEEEEELi256EN7cutlass6half_tEfNS8_4arch4Sm80ELb0ELb1ELb1ELb1ELb0ELb1ELb1ELb0EE3mmaINS_16FlashAttnFwdSm80ISC_NS_21CollectiveEpilogueFwdINS2_IJS4_S6_S5_EEENS2_IJNS3_ILi1EEESH_SH_EEES9_SB_Li256ELb1ELb1ELb0ELb0EEENS_19SingleTileSchedulerILb1ELb0ELb1ELi128EEEE13SharedStorageENS1_6TensorINS1_11ArrayEngineIfLm128EEENS1_6LayoutINS2_IJNS2_IJNS3_ILi2EEESS_EEESH_NS3_ILi32EEEEEENS2_IJNS2_IJSH_SS_EEENS3_ILi0EEENS3_ILi4EEEEEEEEEENS_7SoftmaxILi2ELi0EEEEEbRKNSC_6ParamsERT0_RT1_iRKNS_16SeqlenInfoQKNewKILb1ELb1EEENS2_IJiiiiEEERT_ENKUlvE_clEv) ;  /* 0x00010cc000007944 */ /* 0x002fea0003c00000 */
[----:B------:R-:W-:Y:S05]  /*95c0*/  BSYNC B2 ;  /* 0x0000000000027941 */ /* 0x000fea0003800000 */
.L_x_1086:
[----:B------:R-:W2:Y:S01]  /*95d0*/  LDL R20, [R1+0x64] ;  /* 0x0000640001147983 */ /* 0x000ea20000100800 */
[----:B-1----:R-:W-:Y:S01]  /*95e0*/  IMAD R8, R65, c[0x0][0x208], RZ ;  /* 0x0000820041087a24 */ /* 0x002fe200078e02ff */
[----:B------:R-:W-:Y:S01]  /*95f0*/  ISETP.GT.AND P5, PT, R224, 0x7f, PT ;  /* 0x0000007fe000780c */ /* 0x000fe20003fa4270 */
[----:B------:R-:W-:Y:S01]  /*9600*/  IMAD.WIDE.U32 R10, R81, c[0x0][0x208], RZ ;  /* 0x00008200510a7a25 */ /* 0x000fe200078e00ff */
[----:B------:R-:W-:Y:S01]  /*9610*/  IADD3 R67, R67, R66, R56 ;  /* 0x0000004243437210 */ /* 0x000fe20007ffe038 */
[----:B------:R-:W-:-:S04]  /*9620*/  DEPBAR.LE SB0, 0x0 ;  /* 0x000080000000791a */ /* 0x000fc80000000000 */
[----:B------:R-:W-:Y:S01]  /*9630*/  IMAD R8, R81, c[0x0][0x20c], R8 ;  /* 0x0000830051087a24 */ /* 0x000fe200078e0208 */
[----:B------:R-:W-:Y:S01]  /*9640*/  WARPSYNC 0xffffffff ;  /* 0xffffffff00007948 */ /* 0x000fe20003800000 */
[----:B------:R-:W-:Y:S01]  /*9650*/  IMAD.MOV.U32 R236, RZ, RZ, R232 ;  /* 0x000000ffffec7224 */ /* 0x000fe200078e00e8 */
[----:B------:R-:W-:Y:S01]  /*9660*/  LOP3.LUT P1, RZ, R57, 0x2, RZ, 0xc0, !PT ;  /* 0x0000000239ff7812 */ /* 0x000fe2000782c0ff */
[----:B------:R-:W-:Y:S01]  /*9670*/  IMAD.IADD R8, R11, 0x1, R8 ;  /* 0x000000010b087824 */ /* 0x000fe200078e0208 */
[----:B------:R1:W5:Y:S01]  /*9680*/  LDL R242, [R1+0x10] ;  /* 0x0000100001f27983 */ /* 0x0003620000100800 */
[----:B------:R-:W-:Y:S01]  /*9690*/  IMAD.WIDE.U32 R10, R10, 0x30, R236 ;  /* 0x000000300a0a7825 */ /* 0x000fe200078e00ec */
[----:B------:R-:W-:-:S03]  /*96a0*/  LOP3.LUT R196, R196, 0xffffffbf, RZ, 0xc0, !PT ;  /* 0xffffffbfc4c47812 */ /* 0x000fc600078ec0ff */
[----:B------:R-:W-:Y:S01]  /*96b0*/  IMAD R8, R8, 0x30, RZ ;  /* 0x0000003008087824 */ /* 0x000fe200078e02ff */
[----:B------:R-:W-:Y:S01]  /*96c0*/  LEA R22, P0, R10, c[0x0][0x1f8], 0x1 ;  /* 0x00007e000a167a11 */ /* 0x000fe200078008ff */
[----:B------:R-:W-:Y:S02]  /*96d0*/  IMAD.SHL.U32 R221, R248, 0x8, RZ ;  /* 0x00000008f8dd7824 */ /* 0x000fe400078e00ff */
[----:B------:R-:W-:Y:S02]  /*96e0*/  @!P5 IMAD.MOV.U32 R9, RZ, RZ, c[0x0][0x208] ;  /* 0x00008200ff09d624 */ /* 0x000fe400078e00ff */
[----:B------:R-:W-:Y:S01]  /*96f0*/  IMAD.IADD R16, R0, 0x1, R67 ;  /* 0x0000000100107824 */ /* 0x000fe200078e0243 */
[----:B------:R-:W-:Y:S01]  /*9700*/  LOP3.LUT R221, R68, 0x8, R221, 0xf8, !PT ;  /* 0x0000000844dd7812 */ /* 0x000fe200078ef8dd */
[----:B------:R-:W-:Y:S01]  /*9710*/  IMAD.IADD R8, R11, 0x1, R8 ;  /* 0x000000010b087824 */ /* 0x000fe200078e0208 */
[----:B------:R-:W-:Y:S01]  /*9720*/  LEA.HI R11, R59, R224, RZ, 0x5 ;  /* 0x000000e03b0b7211 */ /* 0x000fe200078f28ff */
[----:B------:R-:W-:Y:S01]  /*9730*/  IMAD.SHL.U32 R231, R6, 0x2, RZ ;  /* 0x0000000206e77824 */ /* 0x000fe200078e00ff */
[----:B------:R-:W-:-:S02]  /*9740*/  SHF.R.U32.HI R68, RZ, 0x3, R68 ;  /* 0x00000003ff447819 */ /* 0x000fc40000011644 */
[----:B------:R-:W-:Y:S01]  /*9750*/  LEA.HI.X R23, R10, c[0x0][0x1fc], R8, 0x1, P0 ;  /* 0x00007f000a177a11 */ /* 0x000fe200000f0c08 */
[----:B------:R-:W-:Y:S01]  /*9760*/  IMAD.SHL.U32 R11, R11, 0x20, RZ ;  /* 0x000000200b0b7824 */ /* 0x000fe200078e00ff */
[----:B------:R-:W-:Y:S01]  /*9770*/  LOP3.LUT R221, R221, R68, RZ, 0x3c, !PT ;  /* 0x00000044dddd7212 */ /* 0x000fe200078e3cff */
[----:B------:R-:W-:Y:S01]  /*9780*/  @!P5 IMAD.MOV.U32 R8, RZ, RZ, c[0x0][0x20c] ;  /* 0x00008300ff08d624 */ /* 0x000fe200078e00ff */
[----:B------:R-:W-:Y:S01]  /*9790*/  BAR.SYNC.DEFER_BLOCKING 0x0 ;  /* 0x0000000000007b1d */ /* 0x000fe20000010000 */
[----:B------:R-:W-:Y:S02]  /*97a0*/  LOP3.LUT P3, RZ, R16, 0x1, RZ, 0xc0, !PT ;  /* 0x0000000110ff7812 */ /* 0x000fe4000786c0ff */
[----:B------:R-:W-:Y:S01]  /*97b0*/  LOP3.LUT R11, R11, 0x7ffffc00, RZ, 0xc0, !PT ;  /* 0x7ffffc000b0b7812 */ /* 0x000fe200078ec0ff */
[----:B------:R-:W-:Y:S01]  /*97c0*/  IMAD R221, R58, 0x200, R221 ;  /* 0x000002003add7824 */ /* 0x000fe200078e02dd */
[C---:B------:R-:W-:Y:S02]  /*97d0*/  @!P5 LEA R58, P0, R9.reuse, R22, 0x6 ;  /* 0x00000016093ad211 */ /* 0x040fe400078030ff */
[----:B------:R-:W-:Y:S01]  /*97e0*/  LOP3.LUT P2, RZ, R16, 0x2, RZ, 0xc0, !PT ;  /* 0x0000000210ff7812 */ /* 0x000fe2000784c0ff */
[----:B------:R-:W-:Y:S01]  /*97f0*/  IMAD.IADD R0, R4, 0x1, R11 ;  /* 0x0000000104007824 */ /* 0x000fe200078e020b */
[----:B------:R-:W-:Y:S01]  /*9800*/  @!P5 LEA.HI.X R59, R9, R23, R8, 0x6, P0 ;  /* 0x00000017093bd211 */ /* 0x000fe200000f3408 */
[----:B------:R-:W-:Y:S01]  /*9810*/  IMAD.SHL.U32 R221, R221, 0x2, RZ ;  /* 0x00000002dddd7824 */ /* 0x000fe200078e00ff */
[----:B--2---:R-:W-:Y:S01]  /*9820*/  IADD3 R20, R20, R77, -R248 ;  /* 0x0000004d14147210 */ /* 0x004fe20007ffe8f8 */
[C---:B------:R-:W-:Y:S01]  /*9830*/  IMAD.SHL.U32 R24, R0.reuse, 0x2, RZ ;  /* 0x0000000200187824 */ /* 0x040fe200078e00ff */
[----:B------:R-:W-:-:S02]  /*9840*/  LEA R222, R0, 0x10080, 0x1 ;  /* 0x0001008000de7811 */ /* 0x000fc400078e08ff */
[----:B------:R-:W-:Y:S01]  /*9850*/  LDSM.16.M88.4 R44, [R221+0xa080] ;  /* 0x00a08000dd2c783b */ /* 0x000fe20000000200 */
[----:B------:R-:W-:Y:S01]  /*9860*/  ISETP.LT.OR P0, PT, R20, 0x1, !P3 ;  /* 0x000000011400780c */ /* 0x000fe20005f01670 */
[----:B------:R-:W-:Y:S01]  /*9870*/  IMAD.MOV.U32 R0, RZ, RZ, 0x40 ;  /* 0x00000040ff007424 */ /* 0x000fe200078e00ff */
[----:B------:R-:W-:Y:S01]  /*9880*/  IADD3 R10, R221, 0xa080, RZ ;  /* 0x0000a080dd0a7810 */ /* 0x000fe20007ffe0ff */
[--C-:B------:R-:W-:Y:S01]  /*9890*/  IMAD R220, R7, 0x2, R222.reuse ;  /* 0x0000000207dc7824 */ /* 0x100fe200078e02de */
[----:B------:R-:W-:Y:S01]  /*98a0*/  IADD3 R219, R221, 0xa0a0, RZ ;  /* 0x0000a0a0dddb7810 */ /* 0x000fe20007ffe0ff */
[----:B------:R-:W-:Y:S01]  /*98b0*/  LDSM.16.M88.4 R24, [R24+0x10080] ;  /* 0x010080001818783b */ /* 0x000fe20000000200 */
[----:B------:R-:W-:Y:S01]  /*98c0*/  @P1 IADD3 R219, R10, -0x20, RZ ;  /* 0xffffffe00adb1810 */ /* 0x000fe20007ffe0ff */
[C---:B------:R-:W-:Y:S01]  /*98d0*/  IMAD R218, R5.reuse, 0x2, R222 ;  /* 0x0000000205da7824 */ /* 0x040fe200078e02de */
[----:B------:R-:W-:Y:S01]  /*98e0*/  LOP3.LUT P1, RZ, R16, 0x4, RZ, 0xc0, !PT ;  /* 0x0000000410ff7812 */ /* 0x000fe2000782c0ff */
[----:B------:R-:W2:Y:S01]  /*98f0*/  LDSM.16.M88.4 R36, [R221+0xa880] ;  /* 0x00a88000dd24783b */ /* 0x000ea20000000200 */
[----:B------:R-:W-:Y:S01]  /*9900*/  @!P5 ISETP.LT.OR P3, PT, R20, 0x21, !P3 ;  /* 0x000000211400d80c */ /* 0x000fe20005f61670 */
[----:B------:R-:W-:Y:S01]  /*9910*/  IMAD R217, R5, 0x2, R220 ;  /* 0x0000000205d97824 */ /* 0x000fe200078e02dc */
[----:B------:R-:W-:Y:S01]  /*9920*/  BSSY B0, `(.L_x_1087) ;  /* 0x00000f2000007945 */ /* 0x000fe20003800000 */
[----:B------:R-:W3:Y:S01]  /*9930*/  LDSM.16.M88.4 R52, [R221+0xb080] ;  /* 0x00b08000dd34783b */ /* 0x000ee20000000200 */
[----:B------:R-:W-:-:S03]  /*9940*/  @P5 LOP3.LUT R196, R196, 0x40, RZ, 0xfc, !PT ;  /* 0x00000040c4c45812 */ /* 0x000fc600078efcff */
[----:B------:R-:W-:Y:S04]  /*9950*/  LDSM.16.M88.4 R48, [R220] ;  /* 0x00000000dc30783b */ /* 0x000fe80000000200 */
[----:B------:R-:W4:Y:S04]  /*9960*/  LDSM.16.M88.4 R12, [R219] ;  /* 0x00000000db0c783b */ /* 0x000f280000000200 */
[----:B------:R-:W1:Y:S04]  /*9970*/  LDSM.16.M88.4 R8, [R219+0x800] ;  /* 0x00080000db08783b */ /* 0x000e680000000200 */
[----:B------:R-:W1:Y:S04]  /*9980*/  LDSM.16.M88.4 R64, [R219+0x1000] ;  /* 0x00100000db40783b */ /* 0x000e680000000200 */
[----:B------:R-:W-:Y:S01]  /*9990*/  @!PT LDS RZ, [RZ] ;  /* 0x00000000fffff984 */ /* 0x000fe20000000800 */
[----:B------:R-:W-:Y:S01]  /*99a0*/  @!PT LDS RZ, [RZ] ;  /* 0x00000000fffff984 */ /* 0x000fe20000000800 */
[----:B------:R-:W-:Y:S01]  /*99b0*/  @!PT LDS RZ, [RZ] ;  /* 0x00000000fffff984 */ /* 0x000fe20000000800 */
[----:B------:R1:W-:Y:S01]  /*99c0*/  LDGSTS.E.BYPASS.LTC128B.128 [R231+0x4080], [R22.64], !P0 ;  /* 0x0408000016e77fae */ /* 0x0003e2000c101d52 */
[----:B------:R-:W-:-:S04]  /*99d0*/  LOP3.LUT P0, RZ, R57, 0x4, RZ, 0xc0, !PT ;  /* 0x0000000439ff7812 */ /* 0x000fc8000780c0ff */
[----:B------:R-:W-:Y:S02]  /*99e0*/  SEL R0, R0, 0xffffffc0, !P0 ;  /* 0xffffffc000007807 */ /* 0x000fe40004000000 */
[C---:B------:R-:W-:Y:S02]  /*99f0*/  ISETP.LT.OR P0, PT, R20.reuse, 0x1, !P2 ;  /* 0x000000011400780c */ /* 0x040fe40005701670 */
[C---:B------:R-:W-:Y:S01]  /*9a00*/  @!P5 ISETP.LT.OR P2, PT, R20.reuse, 0x21, !P2 ;  /* 0x000000211400d80c */ /* 0x040fe20005741670 */
[--C-:B------:R-:W-:Y:S02]  /*9a10*/  IMAD.IADD R215, R221, 0x1, R0.reuse ;  /* 0x00000001ddd77824 */ /* 0x100fe400078e0200 */
[----:B------:R-:W-:Y:S02]  /*9a20*/  IMAD.IADD R209, R219, 0x1, R0 ;  /* 0x00000001dbd17824 */ /* 0x000fe400078e0200 */
[----:B------:R1:W5:Y:S01]  /*9a30*/  LDL R0, [R1] ;  /* 0x0000000001007983 */ /* 0x0003620000100800 */
[----:B--2---:R-:W-:Y:S05]  /*9a40*/  HMMA.16816.F32 R40, R24, R36, RZ ;  /* 0x000000241828723c */ /* 0x004fea00000018ff */
[----:B------:R1:W-:Y:S01]  /*9a50*/  LDGSTS.E.BYPASS.LTC128B.128 [R231+0x5880], [R22.64+0x80], !P0 ;  /* 0x0588008016e77fae */ /* 0x0003e2000c101d52 */
[----:B------:R-:W-:-:S02]  /*9a60*/  ISETP.LT.OR P0, PT, R20, 0x1, !P1 ;  /* 0x000000011400780c */ /* 0x000fc40004f01670 */
[----:B------:R-:W-:Y:S01]  /*9a70*/  @!P5 ISETP.LT.OR P1, PT, R20, 0x21, !P1 ;  /* 0x000000211400d80c */ /* 0x000fe20004f21670 */
[C---:B------:R-:W-:Y:S08]  /*9a80*/  HMMA.16816.F32 R36, R24.reuse, R38, RZ ;  /* 0x000000261824723c */ /* 0x040ff000000018ff */
[----:B---3--:R-:W-:Y:S02]  /*9a90*/  HMMA.16816.F32 R32, R24, R52, RZ ;  /* 0x000000341820723c */ /* 0x008fe400000018ff */
[----:B------:R1:W-:Y:S01]  /*9aa0*/  LDGSTS.E.BYPASS.LTC128B.128 [R231+0x7080], [R22.64+0x100], !P0 ;  /* 0x0708010016e77fae */ /* 0x0003e2000c101d52 */
[----:B------:R-:W-:-:S04]  /*9ab0*/  LOP3.LUT P0, RZ, R16, 0x8, RZ, 0xc0, !PT ;  /* 0x0000000810ff7812 */ /* 0x000fc8000780c0ff */
[C---:B------:R-:W-:Y:S01]  /*9ac0*/  ISETP.LT.OR P4, PT, R20.reuse, 0x1, !P0 ;  /* 0x000000011400780c */ /* 0x040fe20004781670 */
[----:B------:R-:W-:Y:S01]  /*9ad0*/  HMMA.16816.F32 R16, R24, R44, RZ ;  /* 0x0000002c1810723c */ /* 0x000fe200000018ff */
[----:B------:R-:W-:-:S07]  /*9ae0*/  @!P5 ISETP.LT.OR P0, PT, R20, 0x21, !P0 ;  /* 0x000000211400d80c */ /* 0x000fce0004701670 */
[C---:B------:R-:W-:Y:S04]  /*9af0*/  HMMA.16816.F32 R44, R24.reuse, R46, RZ ;  /* 0x0000002e182c723c */ /* 0x040fe800000018ff */
[----:B------:R1:W-:Y:S04]  /*9b00*/  LDGSTS.E.BYPASS.LTC128B.128 [R231+0x8880], [R22.64+0x180], !P4 ;  /* 0x0888018016e77fae */ /* 0x0003e8000e101d52 */
[----:B------:R2:W-:Y:S01]  /*9b10*/  @!P5 LDGSTS.E.BYPASS.LTC128B.128 [R231+0x5080], [R58.64], !P3 ;  /* 0x050800003ae7dfae */ /* 0x0005e2000d901d52 */
[----:B------:R-:W-:Y:S03]  /*9b20*/  HMMA.16816.F32 R24, R24, R54, RZ ;  /* 0x000000361818723c */ /* 0x000fe600000018ff */
[----:B------:R2:W-:Y:S04]  /*9b30*/  @!P5 LDGSTS.E.BYPASS.LTC128B.128 [R231+0x6880], [R58.64+0x80], !P2 ;  /* 0x068800803ae7dfae */ /* 0x0005e8000d101d52 */
[----:B------:R2:W-:Y:S01]  /*9b40*/  @!P5 LDGSTS.E.BYPASS.LTC128B.128 [R231+0x8080], [R58.64+0x100], !P1 ;  /* 0x080801003ae7dfae */ /* 0x0005e2000c901d52 */
[C---:B----4-:R-:W-:Y:S03]  /*9b50*/  HMMA.16816.F32 R16, R48.reuse, R12, R16 ;  /* 0x0000000c3010723c */ /* 0x050fe60000001810 */
[----:B------:R2:W-:Y:S04]  /*9b60*/  @!P5 LDGSTS.E.BYPASS.LTC128B.128 [R231+0x9880], [R58.64+0x180], !P0 ;  /* 0x098801803ae7dfae */ /* 0x0005e8000c101d52 */
[----:B------:R-:W-:Y:S01]  /*9b70*/  LDSM.16.M88.4 R60, [R218] ;  /* 0x00000000da3c783b */ /* 0x000fe20000000200 */
[C---:B------:R-:W-:Y:S03]  /*9b80*/  HMMA.16816.F32 R44, R48.reuse, R14, R44 ;  /* 0x0000000e302c723c */ /* 0x040fe6000000182c */
[----:B------:R-:W3:Y:S04]  /*9b90*/  LDSM.16.M88.4 R28, [R215+0xa080] ;  /* 0x00a08000d71c783b */ /* 0x000ee80000000200 */
[----:B-1----:R-:W1:Y:S01]  /*9ba0*/  LDSM.16.M88.4 R20, [R215+0xa880] ;  /* 0x00a88000d714783b */ /* 0x002e620000000200 */
[C---:B------:R-:W-:Y:S03]  /*9bb0*/  HMMA.16816.F32 R40, R48.reuse, R8, R40 ;  /* 0x000000083028723c */ /* 0x040fe60000001828 */
[----:B------:R-:W-:Y:S04]  /*9bc0*/  LDSM.16.M88.4 R12, [R209] ;  /* 0x00000000d10c783b */ /* 0x000fe80000000200 */
[----:B------:R-:W-:Y:S01]  /*9bd0*/  LDSM.16.M88.4 R52, [R215+0xb080] ;  /* 0x00b08000d734783b */ /* 0x000fe20000000200 */
[C---:B------:R-:W-:Y:S03]  /*9be0*/  HMMA.16816.F32 R36, R48.reuse, R10, R36 ;  /* 0x0000000a3024723c */ /* 0x040fe60000001824 */
[----:B------:R-:W-:Y:S04]  /*9bf0*/  LDSM.16.M88.4 R8, [R209+0x800] ;  /* 0x00080000d108783b */ /* 0x000fe80000000200 */
[----:B--2---:R-:W2:Y:S01]  /*9c00*/  LDSM.16.M88.4 R56, [R217] ;  /* 0x00000000d938783b */ /* 0x004ea20000000200 */
[C---:B------:R-:W-:Y:S03]  /*9c10*/  HMMA.16816.F32 R32, R48.reuse, R64, R32 ;  /* 0x000000403020723c */ /* 0x040fe60000001820 */
[----:B------:R-:W-:Y:S04]  /*9c20*/  LDSM.16.M88.4 R68, [R221+0xd080] ;  /* 0x00d08000dd44783b */ /* 0x000fe80000000200 */
[----:B------:R-:W-:Y:S01]  /*9c30*/  LDSM.16.M88.4 R72, [R219+0x4800] ;  /* 0x00480000db48783b */ /* 0x000fe20000000200 */
[----:B------:R-:W-:Y:S03]  /*9c40*/  HMMA.16816.F32 R24, R48, R66, R24 ;  /* 0x000000423018723c */ /* 0x000fe60000001818 */
[----:B------:R-:W-:Y:S04]  /*9c50*/  LDSM.16.M88.4 R48, [R222+0x4000] ;  /* 0x00400000de30783b */ /* 0x000fe80000000200 */
[----:B------:R-:W-:Y:S01]  /*9c60*/  LDSM.16.M88.4 R64, [R209+0x1000] ;  /* 0x00100000d140783b */ /* 0x000fe20000000200 */
[C---:B---3--:R-:W-:Y:S03]  /*9c70*/  HMMA.16816.F32 R16, R60.reuse, R28, R16 ;  /* 0x0000001c3c10723c */ /* 0x048fe60000001810 */
[----:B------:R-:W0:Y:S05]  /*9c80*/  LDGDEPBAR ;  /* 0x00000000000079af */ /* 0x000e2a0000000000 */
[C---:B------:R-:W-:Y:S01]  /*9c90*/  HMMA.16816.F32 R44, R60.reuse, R30, R44 ;  /* 0x0000001e3c2c723c */ /* 0x040fe2000000182c */
[----:B------:R-:W3:Y:S07]  /*9ca0*/  LDSM.16.M88.4 R28, [R221+0xb880] ;  /* 0x00b88000dd1c783b */ /* 0x000eee0000000200 */
        /* <DEDUP_REMOVED lines=8> */
[----:B------:R-:W2:Y:S04]  /*9d30*/  LDSM.16.M88.4 R24, [R219+0x1800] ;  /* 0x00180000db18783b */ /* 0x000ea80000000200 */
[----:B------:R-:W4:Y:S03]  /*9d40*/  LDSM.16.M88.4 R52, [R221+0xc880] ;  /* 0x00c88000dd34783b */ /* 0x000f260000000200 */
[C---:B------:R-:W-:Y:S08]  /*9d50*/  HMMA.16816.F32 R40, R56.reuse, R8, R40 ;  /* 0x000000083828723c */ /* 0x040ff00000001828 */
[----:B------:R-:W-:Y:S01]  /*9d60*/  HMMA.16816.F32 R36, R56, R10, R36 ;  /* 0x0000000a3824723c */ /* 0x000fe20000001824 */
[----:B------:R-:W2:Y:S07]  /*9d70*/  LDSM.16.M88.4 R8, [R219+0x2000] ;  /* 0x00200000db08783b */ /* 0x000eae0000000200 */
[C---:B---3--:R-:W-:Y:S08]  /*9d80*/  HMMA.16816.F32 R16, R48.reuse, R28, R16 ;  /* 0x0000001c3010723c */ /* 0x048ff00000001810 */
[----:B------:R-:W-:Y:S01]  /*9d90*/  HMMA.16816.F32 R44, R48, R30, R44 ;  /* 0x0000001e302c723c */ /* 0x000fe2000000182c */
[----:B------:R-:W-:Y:S07]  /*9da0*/  LDSM.16.M88.4 R28, [R219+0x2800] ;  /* 0x00280000db1c783b */ /* 0x000fee0000000200 */
[C---:B------:R-:W-:Y:S08]  /*9db0*/  HMMA.16816.F32 R32, R56.reuse, R64, R32 ;  /* 0x000000403820723c */ /* 0x040ff00000001820 */
        /* <DEDUP_REMOVED lines=9> */
[C---:B----4-:R-:W-:Y:S08]  /*9e50*/  HMMA.16816.F32 R32, R48.reuse, R52, R32 ;  /* 0x000000343020723c */ /* 0x050ff00000001820 */
        /* <DEDUP_REMOVED lines=21> */
[----:B------:R-:W-:Y:S04]  /*9fb0*/  LDSM.16.M88.4 R24, [R220+0x8000] ;  /* 0x00800000dc18783b */ /* 0x000fe80000000200 */
[----:B------:R-:W2:Y:S03]  /*9fc0*/  LDSM.16.M88.4 R20, [R219+0x3000] ;  /* 0x00300000db14783b */ /* 0x000ea60000000200 */
[C---:B------:R-:W-:Y:S08]  /*9fd0*/  HMMA.16816.F32 R16, R48.reuse, R68, R16 ;  /* 0x000000443010723c */ /* 0x040ff00000001810 */
[----:B------:R-:W-:Y:S01]  /*9fe0*/  HMMA.16816.F32 R44, R48, R70, R44 ;  /* 0x00000046302c723c */ /* 0x000fe2000000182c */
[----:B------:R-:W-:Y:S07]  /*9ff0*/  LDSM.16.M88.4 R68, [R221+0xf880] ;  /* 0x00f88000dd44783b */ /* 0x000fee0000000200 */
[C---:B-1----:R-:W-:Y:S08]  /*a000*/  HMMA.16816.F32 R40, R8.reuse, R28, R40 ;  /* 0x0000001c0828723c */ /* 0x042ff00000001828 */
[C---:B------:R-:W-:Y:S01]  /*a010*/  HMMA.16816.F32 R36, R8.reuse, R30, R36 ;  /* 0x0000001e0824723c */ /* 0x040fe20000001824 */
[----:B------:R-:W-:Y:S07]  /*a020*/  LDSM.16.M88.4 R28, [R219+0x4000] ;  /* 0x00400000db1c783b */ /* 0x000fee0000000200 */
[C---:B---3--:R-:W-:Y:S08]  /*a030*/  HMMA.16816.F32 R32, R8.reuse, R12, R32 ;  /* 0x0000000c0820723c */ /* 0x048ff00000001820 */
[----:B------:R-:W-:Y:S01]  /*a040*/  HMMA.16816.F32 R60, R8, R14, R60 ;  /* 0x0000000e083c723c */ /* 0x000fe2000000183c */
[----:B------:R-:W-:Y:S04]  /*a050*/  LDSM.16.M88.4 R8, [R218+0x8000] ;  /* 0x00800000da08783b */ /* 0x000fe80000000200 */
[----:B------:R-:W1:Y:S03]  /*a060*/  LDSM.16.M88.4 R12, [R215+0xd080] ;  /* 0x00d08000d70c783b */ /* 0x000e660000000200 */
        /* <DEDUP_REMOVED lines=8> */
[----:B------:R-:W2:Y:S04]  /*a0f0*/  LDSM.16.M88.4 R48, [R209+0x3000] ;  /* 0x00300000d130783b */ /* 0x000ea80000000200 */
[----:B------:R-:W3:Y:S03]  /*a100*/  LDSM.16.M88.4 R52, [R215+0xe080] ;  /* 0x00e08000d734783b */ /* 0x000ee60000000200 */
[C---:B-1----:R-:W-:Y:S08]  /*a110*/  HMMA.16816.F32 R16, R8.reuse, R12, R16 ;  /* 0x0000000c0810723c */ /* 0x042ff00000001810 */
[----:B------:R-:W-:Y:S01]  /*a120*/  HMMA.16816.F32 R44, R8, R14, R44 ;  /* 0x0000000e082c723c */ /* 0x000fe2000000182c */
[----:B------:R-:W-:Y:S07]  /*a130*/  LDSM.16.M88.4 R12, [R221+0xe880] ;  /* 0x00e88000dd0c783b */ /* 0x000fee0000000200 */
[C---:B------:R-:W-:Y:S08]  /*a140*/  HMMA.16816.F32 R40, R24.reuse, R64, R40 ;  /* 0x000000401828723c */ /* 0x040ff00000001828 */
[C---:B------:R-:W-:Y:S01]  /*a150*/  HMMA.16816.F32 R36, R24.reuse, R66, R36 ;  /* 0x000000421824723c */ /* 0x040fe20000001824 */
[----:B------:R-:W1:Y:S07]  /*a160*/  LDSM.16.M88.4 R64, [R222+0xc000] ;  /* 0x00c00000de40783b */ /* 0x000e6e0000000200 */
[C---:B------:R-:W-:Y:S08]  /*a170*/  HMMA.16816.F32 R32, R24.reuse, R28, R32 ;  /* 0x0000001c1820723c */ /* 0x040ff00000001820 */
[----:B------:R-:W-:Y:S01]  /*a180*/  HMMA.16816.F32 R60, R24, R30, R60 ;  /* 0x0000001e183c723c */ /* 0x000fe2000000183c */
[----:B------:R-:W4:Y:S04]  /*a190*/  LDSM.16.M88.4 R28, [R209+0x3800] ;  /* 0x00380000d11c783b */ /* 0x000f280000000200 */
[----:B------:R-:W1:Y:S03]  /*a1a0*/  LDSM.16.M88.4 R24, [R209+0x4000] ;  /* 0x00400000d118783b */ /* 0x000e660000000200 */
[C---:B--2---:R-:W-:Y:S08]  /*a1b0*/  HMMA.16816.F32 R16, R20.reuse, R48, R16 ;  /* 0x000000301410723c */ /* 0x044ff00000001810 */
[----:B------:R-:W-:Y:S01]  /*a1c0*/  HMMA.16816.F32 R44, R20, R50, R44 ;  /* 0x00000032142c723c */ /* 0x000fe2000000182c */
[----:B------:R-:W-:Y:S07]  /*a1d0*/  LDSM.16.M88.4 R48, [R219+0x5800] ;  /* 0x00580000db30783b */ /* 0x000fee0000000200 */
[C---:B------:R-:W-:Y:S08]  /*a1e0*/  HMMA.16816.F32 R40, R8.reuse, R56, R40 ;  /* 0x000000380828723c */ /* 0x040ff00000001828 */
[C---:B------:R-:W-:Y:S01]  /*a1f0*/  HMMA.16816.F32 R36, R8.reuse, R58, R36 ;  /* 0x0000003a0824723c */ /* 0x040fe20000001824 */
[----:B------:R-:W2:Y:S07]  /*a200*/  LDSM.16.M88.4 R56, [R220+0xc000] ;  /* 0x00c00000dc38783b */ /* 0x000eae0000000200 */
[C---:B---3--:R-:W-:Y:S08]  /*a210*/  HMMA.16816.F32 R32, R8.reuse, R52, R32 ;  /* 0x000000340820723c */ /* 0x048ff00000001820 */
[----:B------:R-:W-:Y:S01]  /*a220*/  HMMA.16816.F32 R60, R8, R54, R60 ;  /* 0x00000036083c723c */ /* 0x000fe2000000183c */
[----:B------:R-:W3:Y:S04]  /*a230*/  LDSM.16.M88.4 R8, [R221+0xf080] ;  /* 0x00f08000dd08783b */ /* 0x000ee80000000200 */
[----:B------:R-:W-:Y:S03]  /*a240*/  LDSM.16.M88.4 R52, [R219+0x5000] ;  /* 0x00500000db34783b */ /* 0x000fe60000000200 */
[C---:B-1----:R-:W-:Y:S08]  /*a250*/  HMMA.16816.F32 R16, R64.reuse, R12, R16 ;  /* 0x0000000c4010723c */ /* 0x042ff00000001810 */
[----:B------:R-:W-:Y:S01]  /*a260*/  HMMA.16816.F32 R44, R64, R14, R44 ;  /* 0x0000000e402c723c */ /* 0x000fe2000000182c */
[----:B------:R-:W-:Y:S07]  /*a270*/  LDSM.16.M88.4 R12, [R217+0xc000] ;  /* 0x00c00000d90c783b */ /* 0x000fee0000000200 */
[C---:B----4-:R-:W-:Y:S08]  /*a280*/  HMMA.16816.F32 R40, R20.reuse, R28, R40 ;  /* 0x0000001c1428723c */ /* 0x050ff00000001828 */
[C---:B------:R-:W-:Y:S01]  /*a290*/  HMMA.16816.F32 R36, R20.reuse, R30, R36 ;  /* 0x0000001e1424723c */ /* 0x040fe20000001824 */
[----:B------:R-:W-:Y:S07]  /*a2a0*/  LDSM.16.M88.4 R28, [R218+0xc000] ;  /* 0x00c00000da1c783b */ /* 0x000fee0000000200 */
[C---:B------:R-:W-:Y:S08]  /*a2b0*/  HMMA.16816.F32 R32, R20.reuse, R24, R32 ;  /* 0x000000181420723c */ /* 0x040ff00000001820 */
[----:B------:R-:W-:Y:S01]  /*a2c0*/  HMMA.16816.F32 R60, R20, R26, R60 ;  /* 0x0000001a143c723c */ /* 0x000fe2000000183c */
[----:B------:R-:W1:Y:S04]  /*a2d0*/  LDSM.16.M88.4 R24, [R215+0xe880] ;  /* 0x00e88000d718783b */ /* 0x000e680000000200 */
[----:B------:R-:W-:Y:S03]  /*a2e0*/  LDSM.16.M88.4 R20, [R215+0xf080] ;  /* 0x00f08000d714783b */ /* 0x000fe60000000200 */
[C---:B--2---:R-:W-:Y:S08]  /*a2f0*/  HMMA.16816.F32 R16, R56.reuse, R72, R16 ;  /* 0x000000483810723c */ /* 0x044ff00000001810 */
[----:B------:R-:W-:Y:S08]  /*a300*/  HMMA.16816.F32 R44, R56, R74, R44 ;  /* 0x0000004a382c723c */ /* 0x000ff0000000182c */
[C---:B---3--:R-:W-:Y:S08]  /*a310*/  HMMA.16816.F32 R40, R64.reuse, R8, R40 ;  /* 0x000000084028723c */ /* 0x048ff00000001828 */
[C---:B------:R-:W-:Y:S01]  /*a320*/  HMMA.16816.F32 R36, R64.reuse, R10, R36 ;  /* 0x0000000a4024723c */ /* 0x040fe20000001824 */
[----:B------:R-:W2:Y:S07]  /*a330*/  LDSM.16.M88.4 R8, [R209+0x4800] ;  /* 0x00480000d108783b */ /* 0x000eae0000000200 */
[C---:B------:R-:W-:Y:S08]  /*a340*/  HMMA.16816.F32 R32, R64.reuse, R68, R32 ;  /* 0x000000444020723c */ /* 0x040ff00000001820 */
[----:B------:R-:W-:Y:S01]  /*a350*/  HMMA.16816.F32 R60, R64, R70, R60 ;  /* 0x00000046403c723c */ /* 0x000fe2000000183c */
[----:B------:R-:W3:Y:S07]  /*a360*/  LDSM.16.M88.4 R64, [R215+0xf880] ;  /* 0x00f88000d740783b */ /* 0x000eee0000000200 */
[C---:B-1----:R-:W-:Y:S08]  /*a370*/  HMMA.16816.F32 R16, R28.reuse, R24, R16 ;  /* 0x000000181c10723c */ /* 0x042ff00000001810 */
[----:B------:R-:W-:Y:S01]  /*a380*/  HMMA.16816.F32 R44, R28, R26, R44 ;  /* 0x0000001a1c2c723c */ /* 0x000fe2000000182c */
[----:B------:R-:W-:Y:S07]  /*a390*/  LDSM.16.M88.4 R24, [R209+0x5800] ;  /* 0x00580000d118783b */ /* 0x000fee0000000200 */
[C---:B------:R-:W-:Y:S08]  /*a3a0*/  HMMA.16816.F32 R40, R56.reuse, R52, R40 ;  /* 0x000000343828723c */ /* 0x040ff00000001828 */
[----:B------:R-:W-:Y:S01]  /*a3b0*/  HMMA.16816.F32 R52, R56, R54, R36 ;  /* 0x000000363834723c */ /* 0x000fe20000001824 */
[----:B------:R-:W1:Y:S01]  /*a3c0*/  LDSM.16.M88.4 R36, [R209+0x5000] ;  /* 0x00500000d124783b */ /* 0x000e620000000200 */
[----:B------:R-:W-:Y:S01]  /*a3d0*/  ISETP.GT.AND P0, PT, R81, R229, PT ;  /* 0x000000e55100720c */ /* 0x000fe20003f04270 */
[----:B------:R-:W-:-:S05]  /*a3e0*/  DEPBAR.LE SB0, 0x0 ;  /* 0x000080000000791a */ /* 0x000fca0000000000 */
[C---:B------:R-:W-:Y:S08]  /*a3f0*/  HMMA.16816.F32 R32, R56.reuse, R48, R32 ;  /* 0x000000303820723c */ /* 0x040ff00000001820 */
[----:B------:R-:W-:Y:S08]  /*a400*/  HMMA.16816.F32 R60, R56, R50, R60 ;  /* 0x00000032383c723c */ /* 0x000ff0000000183c */
[C---:B--2---:R-:W-:Y:S08]  /*a410*/  HMMA.16816.F32 R16, R12.reuse, R8, R16 ;  /* 0x000000080c10723c */ /* 0x044ff00000001810 */
[----:B------:R-:W-:Y:S08]  /*a420*/  HMMA.16816.F32 R44, R12, R10, R44 ;  /* 0x0000000a0c2c723c */ /* 0x000ff0000000182c */
[C---:B------:R-:W-:Y:S08]  /*a430*/  HMMA.16816.F32 R40, R28.reuse, R20, R40 ;  /* 0x000000141c28723c */ /* 0x040ff00000001828 */
[C---:B------:R-:W-:Y:S08]  /*a440*/  HMMA.16816.F32 R52, R28.reuse, R22, R52 ;  /* 0x000000161c34723c */ /* 0x040ff00000001834 */
[C---:B---3--:R-:W-:Y:S08]  /*a450*/  HMMA.16816.F32 R32, R28.reuse, R64, R32 ;  /* 0x000000401c20723c */ /* 0x048ff00000001820 */
[----:B------:R-:W-:Y:S01]  /*a460*/  HMMA.16816.F32 R60, R28, R66, R60 ;  /* 0x000000421c3c723c */ /* 0x000fe2000000183c */
[----:B------:R-:W-:-:S02]  /*a470*/  FMUL.FTZ R6, R16, c[0x0][0x320] ;  /* 0x0000c80010067a20 */ /* 0x000fc40000410000 */
[----:B------:R-:W-:Y:S02]  /*a480*/  FMUL.FTZ R8, R17, c[0x0][0x320] ;  /* 0x0000c80011087a20 */ /* 0x000fe40000410000 */
[----:B------:R-:W-:Y:S02]  /*a490*/  FMUL.FTZ R10, R19, c[0x0][0x320] ;  /* 0x0000c800130a7a20 */ /* 0x000fe40000410000 */
[----:B------:R-:W-:Y:S02]  /*a4a0*/  FMUL.FTZ R16, R18, c[0x0][0x320] ;  /* 0x0000c80012107a20 */ /* 0x000fe40000410000 */
[----:B------:R-:W-:Y:S02]  /*a4b0*/  FMUL.FTZ R19, R44, c[0x0][0x320] ;  /* 0x0000c8002c137a20 */ /* 0x000fe40000410000 */
[----:B------:R-:W-:Y:S01]  /*a4c0*/  FMUL.FTZ R17, R45, c[0x0][0x320] ;  /* 0x0000c8002d117a20 */ /* 0x000fe20000410000 */
[----:B------:R-:W2:Y:S08]  /*a4d0*/  MUFU.TANH R6, R6 ;  /* 0x0000000600067308 */ /* 0x000eb00000002400 */
[----:B------:R-:W3:Y:S08]  /*a4e0*/  MUFU.TANH R8, R8 ;  /* 0x0000000800087308 */ /* 0x000ef00000002400 */
[----:B------:R-:W4:Y:S08]  /*a4f0*/  MUFU.TANH R16, R16 ;  /* 0x0000001000107308 */ /* 0x000f300000002400 */
[----:B------:R-:W1:Y:S08]  /*a500*/  MUFU.TANH R10, R10 ;  /* 0x0000000a000a7308 */ /* 0x000e700000002400 */
[----:B------:R-:W2:Y:S08]  /*a510*/  MUFU.TANH R19, R19 ;  /* 0x0000001300137308 */ /* 0x000eb00000002400 */
[----:B------:R-:W2:Y:S01]  /*a520*/  MUFU.TANH R17, R17 ;  /* 0x0000001100117308 */ /* 0x000ea20000002400 */
[----:B-1----:R-:W-:Y:S01]  /*a530*/  HMMA.16816.F32 R40, R12, R36, R40 ;  /* 0x000000240c28723c */ /* 0x002fe20000001828 */
[----:B------:R-:W-:-:S02]  /*a540*/  IADD3 R211, R219, 0x800, RZ ;  /* 0x00000800dbd37810 */ /* 0x000fc40007ffe0ff */
[C---:B------:R-:W-:Y:S02]  /*a550*/  IADD3 R210, R219.reuse, 0x1000, RZ ;  /* 0x00001000dbd27810 */ /* 0x040fe40007ffe0ff */
[----:B------:R-:W-:-:S03]  /*a560*/  IADD3 R208, R219, 0x1800, RZ ;  /* 0x00001800dbd07810 */ /* 0x000fc60007ffe0ff */
[----:B------:R-:W-:Y:S01]  /*a570*/  HMMA.16816.F32 R52, R12, R38, R52 ;  /* 0x000000260c34723c */ /* 0x000fe20000001834 */
[C---:B------:R-:W-:Y:S02]  /*a580*/  IADD3 R207, R219.reuse, 0x2000, RZ ;  /* 0x00002000dbcf7810 */ /* 0x040fe40007ffe0ff */
        /* <DEDUP_REMOVED lines=8> */
[----:B------:R-:W-:Y:S01]  /*a610*/  IADD3 R200, R219, 0x5800, RZ ;  /* 0x00005800dbc87810 */ /* 0x000fe20007ffe0ff */
[----:B------:R-:W-:Y:S06]  /*a620*/  BAR.SYNC.DEFER_BLOCKING 0x0 ;  /* 0x0000000000007b1d */ /* 0x000fec0000010000 */
[----:B------:R-:W-:Y:S09]  /*a630*/  @!P0 BRA `(.L_x_1088) ;  /* 0x0000020000008947 */ /* 0x000ff20003800000 */
[----:B--234-:R-:W-:Y:S02]  /*a640*/  IADD3 R9, -R248, 0x30, RZ ;  /* 0x00000030f8097810 */ /* 0x01cfe40007ffe1ff */
[----:B------:R-:W-:-:S02]  /*a650*/  IADD3 R13, R168, -0x2, RZ ;  /* 0xfffffffea80d7810 */ /* 0x000fc40007ffe0ff */
[----:B------:R-:W-:Y:S02]  /*a660*/  ISETP.GE.AND P0, PT, R9, 0x21, PT ;  /* 0x000000210900780c */ /* 0x000fe40003f06270 */
[----:B------:R-:W-:Y:S01]  /*a670*/  SHF.R.S32.HI R11, RZ, 0x1f, R13 ;  /* 0x0000001fff0b7819 */ /* 0x000fe2000001140d */
[-C--:B------:R-:W-:Y:S01]  /*a680*/  IMAD R2, R2, R13.reuse, RZ ;  /* 0x0000000d02027224 */ /* 0x080fe200078e02ff */
[----:B------:R-:W-:Y:S01]  /*a690*/  ISETP.GE.AND P6, PT, R228, c[0x0][0x1d4], PT ;  /* 0x00007500e4007a0c */ /* 0x000fe20003fc6270 */
[----:B------:R-:W-:Y:S01]  /*a6a0*/  IMAD.WIDE.U32 R12, R78, R13, RZ ;  /* 0x0000000d4e0c7225 */ /* 0x000fe200078e00ff */
[----:B------:R-:W-:Y:S02]  /*a6b0*/  ISETP.GE.AND P5, PT, R230, c[0x0][0x1d4], PT ;  /* 0x00007500e6007a0c */ /* 0x000fe40003fa6270 */
[----:B------:R-:W-:Y:S01]  /*a6c0*/  ISETP.GE.AND P4, PT, R227, c[0x0][0x1d4], PT ;  /* 0x00007500e3007a0c */ /* 0x000fe20003f86270 */
[----:B------:R-:W-:Y:S01]  /*a6d0*/  IMAD R11, R11, R78, R2 ;  /* 0x0000004e0b0b7224 */ /* 0x000fe200078e0202 */
[----:B------:R-:W-:-:S03]  /*a6e0*/  ISETP.GE.AND P3, PT, R225, c[0x0][0x1d4], PT ;  /* 0x00007500e1007a0c */ /* 0x000fc60003f66270 */
        /* <DEDUP_REMOVED lines=8> */
[----:B------:R-:W-:-:S04]  /*a770*/  @P1 LEA R20, P2, R12, c[0x0][0x1c8], 0x1 ;  /* 0x000072000c141a11 */ /* 0x000fc800078408ff */
[----:B------:R-:W-:-:S05]  /*a780*/  @P1 LEA.HI.X R21, R12, c[0x0][0x1cc], R11, 0x1, P2 ;  /* 0x000073000c151a11 */ /* 0x000fca00010f0c0b */
        /* <DEDUP_REMOVED lines=11> */
.L_x_1088:
[----:B--234-:R-:W-:Y:S05]  /*a840*/  BSYNC B0 ;  /* 0x0000000000007941 */ /* 0x01cfea0003800000 */
.L_x_1087:
[----:B------:R-:W2:Y:S01]  /*a850*/  LDL R170, [R1+0x4] ;  /* 0x0000040001aa7983 */ /* 0x000ea20000100800 */
[----:B-----5:R-:W-:Y:S01]  /*a860*/  SHF.R.S32.HI R11, RZ, 0x1f, R0 ;  /* 0x0000001fff0b7819 */ /* 0x020fe20000011400 */
[----:B------:R-:W-:Y:S01]  /*a870*/  IMAD.MOV.U32 R198, RZ, RZ, c[0x0][0x2c4] ;  /* 0x0000b100ffc67624 */ /* 0x000fe200078e00ff */
[----:B------:R-:W-:Y:S01]  /*a880*/  LOP3.LUT R196, R196, 0xfffff7ff, RZ, 0xc0, !PT ;  /* 0xfffff7ffc4c47812 */ /* 0x000fe200078ec0ff */
[----:B------:R-:W-:Y:S01]  /*a890*/  IMAD.IADD R23, R77, 0x1, R3 ;  /* 0x000000014d177824 */ /* 0x000fe200078e0203 */
[CC--:B------:R-:W-:Y:S01]  /*a8a0*/  LEA.HI R13, R11.reuse, R0.reuse, RZ, 0x2 ;  /* 0x000000000b0d7211 */ /* 0x0c0fe200078f10ff */
[----:B------:R-:W-:Y:S01]  /*a8b0*/  IMAD.MOV.U32 R197, RZ, RZ, c[0x0][0x32c] ;  /* 0x0000cb00ffc57624 */ /* 0x000fe200078e00ff */
[----:B------:R-:W-:Y:S01]  /*a8c0*/  LEA.HI R12, R11, R0, RZ, 0x5 ;  /* 0x000000000b0c7211 */ /* 0x000fe200078f28ff */
[----:B------:R-:W-:Y:S01]  /*a8d0*/  FMUL.FTZ R9, R53, c[0x0][0x320] ;  /* 0x0000c80035097a20 */ /* 0x000fe20000410000 */
[----:B------:R-:W-:Y:S01]  /*a8e0*/  LOP3.LUT R13, R13, 0xfffffffc, RZ, 0xc0, !PT ;  /* 0xfffffffc0d0d7812 */ /* 0x000fe200078ec0ff */
[----:B-1----:R-:W-:Y:S01]  /*a8f0*/  FMUL.FTZ R15, R40, c[0x0][0x320] ;  /* 0x0000c800280f7a20 */ /* 0x002fe20000410000 */
[----:B------:R-:W-:Y:S01]  /*a900*/  LOP3.LUT R11, R12, 0xffffffe0, RZ, 0xc0, !PT ;  /* 0xffffffe00c0b7812 */ /* 0x000fe200078ec0ff */
[----:B------:R-:W-:Y:S01]  /*a910*/  FMUL.FTZ R32, R32, c[0x0][0x320] ;  /* 0x0000c80020207a20 */ /* 0x000fe20000410000 */
[--C-:B------:R-:W-:Y:S01]  /*a920*/  SHF.R.S32.HI R239, RZ, 0x5, R12.reuse ;  /* 0x00000005ffef7819 */ /* 0x100fe2000001140c */
[C---:B------:R-:W-:Y:S01]  /*a930*/  IMAD.IADD R238, R0.reuse, 0x1, -R13 ;  /* 0x0000000100ee7824 */ /* 0x040fe200078e0a0d */
[----:B------:R-:W-:Y:S01]  /*a940*/  SHF.R.S32.HI R12, RZ, 0x1f, R12 ;  /* 0x0000001fff0c7819 */ /* 0x000fe2000001140c */
[----:B------:R-:W-:Y:S01]  /*a950*/  IMAD.IADD R2, R0, 0x1, -R11 ;  /* 0x0000000100027824 */ /* 0x000fe200078e0a0b */
[----:B------:R-:W-:Y:S01]  /*a960*/  ISETP.NE.AND P0, PT, R198, 0x1, PT ;  /* 0x00000001c600780c */ /* 0x000fe20003f05270 */
[----:B------:R-:W-:Y:S01]  /*a970*/  FMUL.FTZ R33, R33, c[0x0][0x320] ;  /* 0x0000c80021217a20 */ /* 0x000fe20000410000 */
[----:B------:R-:W-:Y:S01]  /*a980*/  LEA.HI R0, R12, R239, RZ, 0x3 ;  /* 0x000000ef0c007211 */ /* 0x000fe200078f18ff */
[----:B------:R-:W-:Y:S01]  /*a990*/  FMUL.FTZ R60, R60, c[0x0][0x320] ;  /* 0x0000c8003c3c7a20 */ /* 0x000fe20000410000 */
[----:B------:R-:W-:Y:S01]  /*a9a0*/  LEA.HI R13, R238, R238, RZ, 0x1 ;  /* 0x000000eeee0d7211 */ /* 0x000fe200078f08ff */
[----:B------:R-:W-:Y:S01]  /*a9b0*/  FMUL.FTZ R61, R61, c[0x0][0x320] ;  /* 0x0000c8003d3d7a20 */ /* 0x000fe20000410000 */
[----:B------:R-:W-:Y:S01]  /*a9c0*/  SHF.R.S32.HI R11, RZ, 0x1f, R2 ;  /* 0x0000001fff0b7819 */ /* 0x000fe20000011402 */
[----:B------:R-:W-:Y:S01]  /*a9d0*/  ULDC UR7, c[0x0][0x324] ;  /* 0x0000c90000077ab9 */ /* 0x000fe20000000800 */
[----:B------:R-:W-:Y:S01]  /*a9e0*/  LOP3.LUT R0, R0, 0xffffff8, RZ, 0xc0, !PT ;  /* 0x0ffffff800007812 */ /* 0x000fe200078ec0ff */
[----:B------:R-:W1:Y:S01]  /*a9f0*/  MUFU.TANH R9, R9 ;  /* 0x0000000900097308 */ /* 0x000e620000002400 */
[----:B------:R-:W-:Y:S01]  /*aa00*/  LOP3.LUT R13, R13, 0x1ffffffe, RZ, 0xc0, !PT ;  /* 0x1ffffffe0d0d7812 */ /* 0x000fe200078ec0ff */
[----:B------:R-:W-:Y:S01]  /*aa10*/  ULOP3.LUT UR7, URZ, UR7, URZ, 0x33, !UPT ;  /* 0x000000073f077292 */ /* 0x000fe2000f8e333f */
[----:B------:R-:W-:Y:S01]  /*aa20*/  LEA.HI R11, R11, R2, RZ, 0x2 ;  /* 0x000000020b0b7211 */ /* 0x000fe200078f10ff */
[----:B------:R-:W-:Y:S01]  /*aa30*/  IMAD.IADD R239, R239, 0x1, -R0 ;  /* 0x00000001efef7824 */ /* 0x000fe200078e0a00 */
[----:B------:R-:W-:Y:S01]  /*aa40*/  @P0 LOP3.LUT R196, R196, 0x800, RZ, 0xfc, !PT ;  /* 0x00000800c4c40812 */ /* 0x000fe200078efcff */
[----:B------:R-:W-:Y:S01]  /*aa50*/  IMAD.IADD R238, R238, 0x1, -R13 ;  /* 0x00000001eeee7824 */ /* 0x000fe200078e0a0d */
[----:B------:R-:W-:Y:S01]  /*aa60*/  SHF.R.S32.HI R241, RZ, 0x2, R11 ;  /* 0x00000002fff17819 */ /* 0x000fe2000001140b */
[----:B------:R-:W-:Y:S01]  /*aa70*/  IMAD.SHL.U32 R239, R239, 0x10, RZ ;  /* 0x00000010efef7824 */ /* 0x000fe200078e00ff */
[----:B------:R-:W-:Y:S01]  /*aa80*/  LOP3.LUT R11, R11, 0x7ffffffc, RZ, 0xc0, !PT ;  /* 0x7ffffffc0b0b7812 */ /* 0x000fe200078ec0ff */
[----:B------:R-:W-:Y:S01]  /*aa90*/  IMAD.SHL.U32 R238, R238, 0x8, RZ ;  /* 0x00000008eeee7824 */ /* 0x000fe200078e00ff */
[----:B------:R3:W4:Y:S01]  /*aaa0*/  MUFU.TANH R189, R32 ;  /* 0x0000002000bd7308 */ /* 0x0007220000002400 */
[----:B------:R-:W-:Y:S01]  /*aab0*/  FMUL.FTZ R13, R41, c[0x0][0x320] ;  /* 0x0000c800290d7a20 */ /* 0x000fe20000410000 */
[----:B------:R-:W-:Y:S01]  /*aac0*/  LOP3.LUT R196, R196, 0xffffefff, RZ, 0xc0, !PT ;  /* 0xffffefffc4c47812 */ /* 0x000fe200078ec0ff */
[----:B------:R-:W-:Y:S01]  /*aad0*/  IMAD.IADD R240, R2, 0x1, -R11 ;  /* 0x0000000102f07824 */ /* 0x000fe200078e0a0b */
[----:B------:R-:W0:Y:S01]  /*aae0*/  LDGDEPBAR ;  /* 0x00000000000079af */ /* 0x000e220000000000 */
[----:B------:R-:W-:-:S02]  /*aaf0*/  FMUL.FTZ R11, R52, c[0x0][0x320] ;  /* 0x0000c800340b7a20 */ /* 0x000fc40000410000 */
[----:B------:R-:W-:Y:S01]  /*ab00*/  IMAD.SHL.U32 R240, R240, 0x2, RZ ;  /* 0x00000002f0f07824 */ /* 0x000fe200078e00ff */
[----:B------:R3:W1:Y:S03]  /*ab10*/  MUFU.TANH R195, R33 ;  /* 0x0000002100c37308 */ /* 0x0006660000002400 */
[--C-:B------:R-:W-:Y:S01]  /*ab20*/  IMAD.IADD R20, R23, 0x1, -R240.reuse ;  /* 0x0000000117147824 */ /* 0x100fe200078e0af0 */
[----:B------:R-:W-:Y:S01]  /*ab30*/  IADD3 R25, -R240, 0x1, R23 ;  /* 0x00000001f0197810 */ /* 0x000fe20007ffe117 */
[----:B------:R-:W-:-:S03]  /*ab40*/  IMAD.IADD R2, R77, 0x1, -R240 ;  /* 0x000000014d027824 */ /* 0x000fc600078e0af0 */
[----:B------:R3:W1:Y:S08]  /*ab50*/  MUFU.TANH R191, R60 ;  /* 0x0000003c00bf7308 */ /* 0x0006700000002400 */
[----:B------:R3:W1:Y:S08]  /*ab60*/  MUFU.TANH R193, R61 ;  /* 0x0000003d00c17308 */ /* 0x0006700000002400 */
[----:B------:R-:W1:Y:S08]  /*ab70*/  MUFU.TANH R15, R15 ;  /* 0x0000000f000f7308 */ /* 0x000e700000002400 */
[----:B------:R-:W1:Y:S08]  /*ab80*/  MUFU.TANH R13, R13 ;  /* 0x0000000d000d7308 */ /* 0x000e700000002400 */
[----:B------:R-:W1:Y:S01]  /*ab90*/  MUFU.TANH R11, R11 ;  /* 0x0000000b000b7308 */ /* 0x000e620000002400 */
[----:B--2---:R-:W-:-:S05]  /*aba0*/  IMAD R0, R170, 0x80, R241 ;  /* 0x00000080aa007824 */ /* 0x004fca00078e02f1 */
[----:B------:R-:W-:-:S05]  /*abb0*/  IADD3 R0, R238, R0, R239 ;  /* 0x00000000ee007210 */ /* 0x000fca0007ffe0ef */
[----:B------:R-:W-:-:S05]  /*abc0*/  @P0 IMAD.HI.U32 R12, R0, c[0x0][0x2c8], RZ ;  /* 0x0000b200000c0a27 */ /* 0x000fca00078e00ff */
[----:B------:R-:W-:Y:S01]  /*abd0*/  @P0 SHF.R.U32.HI R0, RZ, c[0x0][0x2cc], R12 ;  /* 0x0000b300ff000a19 */ /* 0x000fe2000001160c */
[----:B------:R-:W-:Y:S01]  /*abe0*/  IMAD.IADD R12, R25, 0x1, -R242 ;  /* 0x00000001190c7824 */ /* 0x000fe200078e0af2 */
[----:B------:R-:W-:-:S03]  /*abf0*/  ISETP.GE.AND P0, PT, R197, 0x1, PT ;  /* 0x00000001c500780c */ /* 0x000fc60003f06270 */
[----:B------:R-:W2:Y:S01]  /*ac00*/  SHFL.IDX PT, R21, R0, RZ, 0x1c1f ;  /* 0x001c1fff00157589 */ /* 0x000ea200000e0000 */
[C---:B------:R-:W-:Y:S02]  /*ac10*/  IADD3 R14, R12.reuse, c[0x0][0x328], RZ ;  /* 0x0000ca000c0e7a10 */ /* 0x040fe40007ffe0ff */
[----:B------:R-:W-:-:S07]  /*ac20*/  IADD3 R12, R12, UR7, RZ ;  /* 0x000000070c0c7c10 */ /* 0x000fce000fffe0ff */
[----:B------:R-:W-:Y:S01]  /*ac30*/  @P0 LOP3.LUT R196, R196, 0x1000, RZ, 0xfc, !PT ;  /* 0x00001000c4c40812 */ /* 0x000fe200078efcff */
[--C-:B--2---:R-:W-:Y:S02]  /*ac40*/  IMAD.IADD R25, R14, 0x1, R21.reuse ;  /* 0x000000010e197824 */ /* 0x104fe400078e0215 */
[----:B------:R-:W-:-:S03]  /*ac50*/  IMAD.IADD R23, R12, 0x1, R21 ;  /* 0x000000010c177824 */ /* 0x000fc600078e0215 */
[----:B------:R-:W-:Y:S01]  /*ac60*/  IMNMX R24, R20, R25, PT ;  /* 0x0000001914187217 */ /* 0x000fe20003800200 */
[----:B------:R-:W-:Y:S05]  /*ac70*/  @!P0 BRA `(.L_x_1089) ;  /* 0x0000012000008947 */ /* 0x000fea0003800000 */
[----:B-1-34-:R-:W-:Y:S01]  /*ac80*/  IADD3 R21, -R242, R3, R21 ;  /* 0x00000003f2157210 */ /* 0x01afe20007ffe115 */
[----:B------:R-:W-:Y:S03]  /*ac90*/  BSSY B0, `(.L_x_1090) ;  /* 0x000000c000007945 */ /* 0x000fe60003800000 */
        /* <DEDUP_REMOVED lines=8> */
.L_x_1091:
[----:B------:R-:W-:-:S13]  /*ad20*/  ISETP.NE.AND P0, PT, R197, 0x1, PT ;  /* 0x00000001c500780c */ /* 0x000fda0003f05270 */
[----:B------:R-:W-:-:S05]  /*ad30*/  @P0 IMAD.HI.U32 R18, R21, c[0x0][0x330], RZ ;  /* 0x0000cc0015120a27 */ /* 0x000fca00078e00ff */
[----:B------:R-:W-:Y:S02]  /*ad40*/  @P0 SHF.R.U32.HI R21, RZ, c[0x0][0x334], R18 ;  /* 0x0000cd00ff150a19 */ /* 0x000fe40000011612 */
.L_x_1092:
[----:B------:R-:W-:Y:S05]  /*ad50*/  BSYNC B0 ;  /* 0x0000000000007941 */ /* 0x000fea0003800000 */
.L_x_1090:
[----:B------:R-:W-:-:S05]  /*ad60*/  IMAD R18, R21, c[0x0][0x32c], R2 ;  /* 0x0000cb0015127a24 */ /* 0x000fca00078e0202 */
[----:B------:R-:W-:Y:S02]  /*ad70*/  IADD3 R21, R18, c[0x0][0x32c], RZ ;  /* 0x0000cb0012157a10 */ /* 0x000fe40007ffe0ff */
[----:B------:R-:W-:Y:S02]  /*ad80*/  IMNMX R23, R23, R18, !PT ;  /* 0x0000001217177217 */ /* 0x000fe40007800200 */
[----:B------:R-:W-:Y:S02]  /*ad90*/  IMNMX R24, R24, R21, PT ;  /* 0x0000001518187217 */ /* 0x000fe40003800200 */
.L_x_1089:
[C---:B-1-34-:R-:W-:Y:S01]  /*ada0*/  ISETP.GE.AND P0, PT, R77.reuse, 0x2, PT ;  /* 0x000000024d00780c */ /* 0x05afe20003f06270 */
[----:B------:R-:W1:Y:S01]  /*adb0*/  SHFL.IDX PT, R33, R0, 0x1, 0x1c1f ;  /* 0x003c1f0000217f89 */ /* 0x000e6200000e0000 */
[----:B------:R-:W-:Y:S01]  /*adc0*/  ISETP.GE.AND P1, PT, R77, 0x9, PT ;  /* 0x000000094d00780c */ /* 0x000fe20003f26270 */
[----:B------:R-:W-:Y:S01]  /*add0*/  FMUL.FTZ R32, R42, c[0x0][0x320] ;  /* 0x0000c8002a207a20 */ /* 0x000fe20000410000 */
[----:B------:R-:W-:Y:S01]  /*ade0*/  P2R R22, PR, RZ, 0x1 ;  /* 0x00000001ff167803 */ /* 0x000fe20000000000 */
[----:B------:R-:W-:Y:S01]  /*adf0*/  FMUL.FTZ R31, R43, c[0x0][0x320] ;  /* 0x0000c8002b1f7a20 */ /* 0x000fe20000410000 */
[----:B------:R-:W-:Y:S01]  /*ae00*/  ISETP.GT.AND P0, PT, R23, 0x1, !P0 ;  /* 0x000000011700780c */ /* 0x000fe20004704270 */
[----:B------:R-:W-:Y:S01]  /*ae10*/  FMUL.FTZ R30, R55, c[0x0][0x320] ;  /* 0x0000c800371e7a20 */ /* 0x000fe20000410000 */
[----:B------:R-:W-:Y:S01]  /*ae20*/  ISETP.GE.AND P6, PT, R77, 0x12, PT ;  /* 0x000000124d00780c */ /* 0x000fe20003fc6270 */
[----:B------:R-:W-:Y:S01]  /*ae30*/  FMUL.FTZ R62, R62, c[0x0][0x320] ;  /* 0x0000c8003e3e7a20 */ /* 0x000fe20000410000 */
[----:B------:R-:W-:Y:S01]  /*ae40*/  ISETP.LT.OR P0, PT, R24, 0x2, P0 ;  /* 0x000000021800780c */ /* 0x000fe20000701670 */
[----:B------:R-:W-:Y:S01]  /*ae50*/  FMUL.FTZ R63, R63, c[0x0][0x320] ;  /* 0x0000c8003f3f7a20 */ /* 0x000fe20000410000 */
[----:B------:R-:W-:Y:S01]  /*ae60*/  ISETP.GE.AND P5, PT, R77, 0x19, PT ;  /* 0x000000194d00780c */ /* 0x000fe20003fa6270 */
[----:B------:R-:W-:Y:S01]  /*ae70*/  FMUL.FTZ R35, R35, c[0x0][0x320] ;  /* 0x0000c80023237a20 */ /* 0x000fe20000410000 */
[----:B------:R-:W-:Y:S01]  /*ae80*/  FSEL R21, R8, -INF , !P0 ;  /* 0xff80000008157808 */ /* 0x000fe20004000000 */
[----:B------:R-:W-:Y:S01]  /*ae90*/  FMUL.FTZ R34, R34, c[0x0][0x320] ;  /* 0x0000c80022227a20 */ /* 0x000fe20000410000 */
[----:B------:R-:W-:Y:S01]  /*aea0*/  ISETP.GT.AND P0, PT, R23, 0x8, !P1 ;  /* 0x000000081700780c */ /* 0x000fe20004f04270 */
[----:B------:R2:W3:Y:S01]  /*aeb0*/  MUFU.TANH R192, R62 ;  /* 0x0000003e00c07308 */ /* 0x0004e20000002400 */
[----:B------:R-:W-:-:S02]  /*aec0*/  P2R R8, PR, RZ, 0x2 ;  /* 0x00000002ff087803 */ /* 0x000fc40000000000 */
[----:B------:R-:W-:Y:S02]  /*aed0*/  ISETP.LT.OR P0, PT, R24, 0x9, P0 ;  /* 0x000000091800780c */ /* 0x000fe40000701670 */
[----:B------:R-:W-:Y:S02]  /*aee0*/  ISETP.GE.AND P1, PT, R77, 0xa, PT ;  /* 0x0000000a4d00780c */ /* 0x000fe40003f26270 */
[----:B------:R-:W-:Y:S01]  /*aef0*/  FSEL R19, R19, -INF , !P0 ;  /* 0xff80000013137808 */ /* 0x000fe20004000000 */
[----:B------:R2:W4:Y:S01]  /*af00*/  MUFU.TANH R190, R63 ;  /* 0x0000003f00be7308 */ /* 0x0005220000002400 */
[----:B------:R-:W-:Y:S01]  /*af10*/  ISETP.GT.AND P0, PT, R23, 0x9, !P1 ;  /* 0x000000091700780c */ /* 0x000fe20004f04270 */
[--C-:B-1----:R-:W-:Y:S01]  /*af20*/  IMAD.IADD R29, R14, 0x1, R33.reuse ;  /* 0x000000010e1d7824 */ /* 0x102fe200078e0221 */
[----:B------:R-:W-:Y:S01]  /*af30*/  P2R R26, PR, RZ, 0x2 ;  /* 0x00000002ff1a7803 */ /* 0x000fe20000000000 */
[----:B------:R-:W-:Y:S01]  /*af40*/  IMAD.IADD R0, R12, 0x1, R33 ;  /* 0x000000010c007824 */ /* 0x000fe200078e0221 */
[----:B------:R-:W-:-:S02]  /*af50*/  ISETP.LT.OR P0, PT, R24, 0xa, P0 ;  /* 0x0000000a1800780c */ /* 0x000fc40000701670 */
[----:B------:R-:W-:Y:S01]  /*af60*/  ISETP.GE.AND P1, PT, R77, 0x11, PT ;  /* 0x000000114d00780c */ /* 0x000fe20003f26270 */
[----:B------:R2:W1:Y:S01]  /*af70*/  MUFU.TANH R194, R35 ;  /* 0x0000002300c27308 */ /* 0x0004620000002400 */
[----:B------:R-:W-:Y:S02]  /*af80*/  FSEL R17, R17, -INF , !P0 ;  /* 0xff80000011117808 */ /* 0x000fe40004000000 */
[----:B------:R-:W-:Y:S02]  /*af90*/  ISETP.GT.AND P0, PT, R23, 0x10, !P1 ;  /* 0x000000101700780c */ /* 0x000fe40004f04270 */
[C---:B------:R-:W-:Y:S02]  /*afa0*/  ISETP.GE.AND P4, PT, R77.reuse, 0x1a, PT ;  /* 0x0000001a4d00780c */ /* 0x040fe40003f86270 */
[----:B------:R-:W-:Y:S01]  /*afb0*/  ISETP.LT.OR P0, PT, R24, 0x11, P0 ;  /* 0x000000111800780c */ /* 0x000fe20000701670 */
[----:B------:R-:W1:Y:S01]  /*afc0*/  MUFU.TANH R32, R32 ;  /* 0x0000002000207308 */ /* 0x000e620000002400 */
[----:B------:R-:W-:-:S02]  /*afd0*/  ISETP.GE.AND P3, PT, R77, 0x21, PT ;  /* 0x000000214d00780c */ /* 0x000fc40003f66270 */
[----:B------:R-:W-:Y:S02]  /*afe0*/  FSEL R15, R15, -INF , !P0 ;  /* 0xff8000000f0f7808 */ /* 0x000fe40004000000 */
[----:B------:R-:W-:Y:S02]  /*aff0*/  ISETP.GT.AND P0, PT, R23, 0x11, !P6 ;  /* 0x000000111700780c */ /* 0x000fe40007704270 */
[----:B------:R-:W-:Y:S01]  /*b000*/  ISETP.GE.AND P2, PT, R77, 0x22, PT ;  /* 0x000000224d00780c */ /* 0x000fe20003f46270 */
[----:B------:R-:W1:Y:S01]  /*b010*/  MUFU.TANH R31, R31 ;  /* 0x0000001f001f7308 */ /* 0x000e620000002400 */
[----:B------:R-:W-:Y:S02]  /*b020*/  ISETP.LT.OR P0, PT, R24, 0x12, P0 ;  /* 0x000000121800780c */ /* 0x000fe40000701670 */
[----:B------:R-:W-:Y:S02]  /*b030*/  P2R R25, PR, RZ, 0x2 ;  /* 0x00000002ff197803 */ /* 0x000fe40000000000 */
[----:B------:R-:W-:-:S02]  /*b040*/  FSEL R13, R13, -INF , !P0 ;  /* 0xff8000000d0d7808 */ /* 0x000fc40004000000 */
[----:B------:R-:W-:Y:S01]  /*b050*/  ISETP.GT.AND P0, PT, R23, 0x18, !P5 ;  /* 0x000000181700780c */ /* 0x000fe20006f04270 */
[----:B------:R2:W1:Y:S01]  /*b060*/  MUFU.TANH R250, R34 ;  /* 0x0000002200fa7308 */ /* 0x0004620000002400 */
[----:B------:R-:W-:Y:S02]  /*b070*/  ISETP.GE.AND P1, PT, R77, 0x29, PT ;  /* 0x000000294d00780c */ /* 0x000fe40003f26270 */
[----:B------:R-:W-:Y:S02]  /*b080*/  ISETP.LT.OR P0, PT, R24, 0x19, P0 ;  /* 0x000000191800780c */ /* 0x000fe40000701670 */
[----:B------:R-:W-:Y:S02]  /*b090*/  IMNMX R29, R20, R29, PT ;  /* 0x0000001d141d7217 */ /* 0x000fe40003800200 */
[----:B------:R-:W-:Y:S01]  /*b0a0*/  FSEL R11, R11, -INF , !P0 ;  /* 0xff8000000b0b7808 */ /* 0x000fe20004000000 */
[----:B------:R-:W1:Y:S01]  /*b0b0*/  MUFU.TANH R30, R30 ;  /* 0x0000001e001e7308 */ /* 0x000e620000002400 */
[----:B------:R-:W-:-:S04]  /*b0c0*/  ISETP.GT.AND P0, PT, R23, 0x19, !P4 ;  /* 0x000000191700780c */ /* 0x000fc80006704270 */
[----:B------:R-:W-:-:S04]  /*b0d0*/  ISETP.LT.OR P0, PT, R24, 0x1a, P0 ;  /* 0x0000001a1800780c */ /* 0x000fc80000701670 */
[----:B------:R-:W-:Y:S02]  /*b0e0*/  FSEL R9, R9, -INF , !P0 ;  /* 0xff80000009097808 */ /* 0x000fe40004000000 */
        /* <DEDUP_REMOVED lines=9> */
[----:B------:R-:W-:-:S04]  /*b180*/  ISETP.GE.AND P0, PT, R77, 0x1, PT ;  /* 0x000000014d00780c */ /* 0x000fc80003f06270 */
[----:B------:R-:W-:Y:S02]  /*b190*/  P2R R27, PR, RZ, 0x1 ;  /* 0x00000001ff1b7803 */ /* 0x000fe40000000000 */
[----:B------:R-:W-:-:S04]  /*b1a0*/  ISETP.GT.AND P0, PT, R23, RZ, !P0 ;  /* 0x000000ff1700720c */ /* 0x000fc80004704270 */
[----:B------:R-:W-:-:S04]  /*b1b0*/  ISETP.LT.OR P0, PT, R24, 0x1, P0 ;  /* 0x000000011800780c */ /* 0x000fc80000701670 */
[----:B------:R-:W-:Y:S01]  /*b1c0*/  FSEL R18, R6, -INF , !P0 ;  /* 0xff80000006127808 */ /* 0x000fe20004000000 */
[----:B------:R-:W-:Y:S01]  /*b1d0*/  FMUL.FTZ R6, R47, c[0x0][0x320] ;  /* 0x0000c8002f067a20 */ /* 0x000fe20000410000 */
[----:B------:R-:W-:-:S04]  /*b1e0*/  ISETP.GE.AND P0, PT, R77, 0x2a, PT ;  /* 0x0000002a4d00780c */ /* 0x000fc80003f06270 */
[----:B------:R-:W-:Y:S01]  /*b1f0*/  P2R R28, PR, RZ, 0x1 ;  /* 0x00000001ff1c7803 */ /* 0x000fe20000000000 */
[----:B------:R-:W1:Y:S01]  /*b200*/  MUFU.TANH R6, R6 ;  /* 0x0000000600067308 */ /* 0x000e620000002400 */
[----:B------:R-:W-:Y:S01]  /*b210*/  ISETP.GT.AND P0, PT, R23, 0x29, !P0 ;  /* 0x000000291700780c */ /* 0x000fe20004704270 */
[----:B------:R-:W-:-:S03]  /*b220*/  FMUL.FTZ R23, R54, c[0x0][0x320] ;  /* 0x0000c80036177a20 */ /* 0x000fc60000410000 */
[----:B------:R-:W-:Y:S01]  /*b230*/  ISETP.LT.OR P0, PT, R24, 0x2a, P0 ;  /* 0x0000002a1800780c */ /* 0x000fe20000701670 */
[----:B------:R-:W-:Y:S02]  /*b240*/  FMUL.FTZ R24, R46, c[0x0][0x320] ;  /* 0x0000c8002e187a20 */ /* 0x000fe40000410000 */
[----:B------:R-:W1:Y:S01]  /*b250*/  MUFU.TANH R23, R23 ;  /* 0x0000001700177308 */ /* 0x000e620000002400 */
[----:B------:R-:W-:Y:S02]  /*b260*/  FSEL R193, R193, -INF , !P0 ;  /* 0xff800000c1c17808 */ /* 0x000fe40004000000 */
[----:B------:R-:W-:-:S05]  /*b270*/  ISETP.GE.AND P0, PT, R197, 0x1, PT ;  /* 0x00000001c500780c */ /* 0x000fca0003f06270 */
[----:B------:R-:W1:Y:S08]  /*b280*/  MUFU.TANH R24, R24 ;  /* 0x0000001800187308 */ /* 0x000e700000002400 */
[----:B------:R-:W-:Y:S05]  /*b290*/  @!P0 BRA `(.L_x_1093) ;  /* 0x0000012000008947 */ /* 0x000fea0003800000 */
[----:B--234-:R-:W-:Y:S01]  /*b2a0*/  IADD3 R33, -R242, R3, R33 ;  /* 0x00000003f2217210 */ /* 0x01cfe20007ffe121 */
        /* <DEDUP_REMOVED lines=9> */
.L_x_1095:
[----:B------:R-:W-:-:S13]  /*b340*/  ISETP.NE.AND P0, PT, R197, 0x1, PT ;  /* 0x00000001c500780c */ /* 0x000fda0003f05270 */
[----:B------:R-:W-:-:S05]  /*b350*/  @P0 IMAD.HI.U32 R12, R33, c[0x0][0x330], RZ ;  /* 0x0000cc00210c0a27 */ /* 0x000fca00078e00ff */
[----:B------:R-:W-:Y:S02]  /*b360*/  @P0 SHF.R.U32.HI R33, RZ, c[0x0][0x334], R12 ;  /* 0x0000cd00ff210a19 */ /* 0x000fe4000001160c */
.L_x_1096:
[----:B------:R-:W-:Y:S05]  /*b370*/  BSYNC B0 ;  /* 0x0000000000007941 */ /* 0x000fea0003800000 */
.L_x_1094:
[----:B------:R-:W-:-:S05]  /*b380*/  IMAD R33, R33, c[0x0][0x32c], R2 ;  /* 0x0000cb0021217a24 */ /* 0x000fca00078e0202 */
[----:B------:R-:W-:Y:S02]  /*b390*/  IADD3 R2, R33, c[0x0][0x32c], RZ ;  /* 0x0000cb0021027a10 */ /* 0x000fe40007ffe0ff */
[----:B------:R-:W-:Y:S02]  /*b3a0*/  IMNMX R0, R0, R33, !PT ;  /* 0x0000002100007217 */ /* 0x000fe40007800200 */
[----:B------:R-:W-:Y:S02]  /*b3b0*/  IMNMX R29, R29, R2, PT ;  /* 0x000000021d1d7217 */ /* 0x000fe40003800200 */
.L_x_1093:
[----:B--234-:R-:W-:Y:S01]  /*b3c0*/  ISETP.NE.AND P0, PT, R22, RZ, PT ;  /* 0x000000ff1600720c */ /* 0x01cfe20003f05270 */
[----:B------:R-:W2:Y:S01]  /*b3d0*/  LDL R180, [R1+0x64] ;  /* 0x0000640001b47983 */ /* 0x000ea20000100800 */
[----:B------:R-:W-:Y:S01]  /*b3e0*/  FMNMX.FTZ R2, R18, R21, !PT ;  /* 0x0000001512027209 */ /* 0x000fe20007810000 */
[----:B------:R-:W-:Y:S01]  /*b3f0*/  IMAD.SHL.U32 R216, R4, 0x2, RZ ;  /* 0x0000000204d87824 */ /* 0x000fe200078e00ff */
[----:B------:R-:W-:Y:S01]  /*b400*/  ISETP.GT.AND P0, PT, R0, 0x1, !P0 ;  /* 0x000000010000780c */ /* 0x000fe20004704270 */
[----:B------:R-:W2:Y:S01]  /*b410*/  LDL R177, [R1+0x58] ;  /* 0x0000580001b17983 */ /* 0x000ea20000100800 */
[----:B------:R-:W-:Y:S01]  /*b420*/  FMNMX.FTZ R2, R19, R2, !PT ;  /* 0x0000000213027209 */ /* 0x000fe20007810000 */
[--C-:B------:R-:W-:Y:S01]  /*b430*/  IMAD R214, R7, 0x2, R216.reuse ;  /* 0x0000000207d67824 */ /* 0x100fe200078e02d8 */
[----:B------:R-:W-:Y:S01]  /*b440*/  ISETP.LT.OR P0, PT, R29, 0x2, P0 ;  /* 0x000000021d00780c */ /* 0x000fe20000701670 */
[----:B------:R-:W-:Y:S01]  /*b450*/  IMAD R213, R5, 0x2, R216 ;  /* 0x0000000205d57824 */ /* 0x000fe200078e02d8 */
[----:B------:R-:W-:Y:S01]  /*b460*/  FMNMX.FTZ R2, R17, R2, !PT ;  /* 0x0000000211027209 */ /* 0x000fe20007810000 */
[----:B------:R-:W-:Y:S01]  /*b470*/  IMAD R212, R5, 0x2, R214 ;  /* 0x0000000205d47824 */ /* 0x000fe200078e02d6 */
[----:B------:R-:W-:Y:S01]  /*b480*/  FSEL R22, R10, -INF , !P0 ;  /* 0xff8000000a167808 */ /* 0x000fe20004000000 */
[----:B------:R-:W-:Y:S01]  /*b490*/  LDSM.16.MT88.4 R140, [R214+0x4080] ;  /* 0x00408000d68c783b */ /* 0x000fe20000004200 */
[----:B------:R-:W-:-:S02]  /*b4a0*/  ISETP.NE.AND P0, PT, R8, RZ, PT ;  /* 0x000000ff0800720c */ /* 0x000fc40003f05270 */
[----:B------:R-:W-:Y:S01]  /*b4b0*/  FMNMX.FTZ R2, R15, R2, !PT ;  /* 0x000000020f027209 */ /* 0x000fe20007810000 */
[----:B------:R-:W-:Y:S01]  /*b4c0*/  LDSM.16.MT88.4 R148, [R216+0x4080] ;  /* 0x00408000d894783b */ /* 0x000fe20000004200 */
[----:B------:R-:W-:Y:S02]  /*b4d0*/  ISETP.GT.AND P0, PT, R0, 0x8, !P0 ;  /* 0x000000080000780c */ /* 0x000fe40004704270 */
[----:B------:R-:W-:Y:S01]  /*b4e0*/  FMNMX.FTZ R2, R13, R2, !PT ;  /* 0x000000020d027209 */ /* 0x000fe20007810000 */
[----:B------:R-:W-:Y:S01]  /*b4f0*/  LDSM.16.MT88.4 R132, [R213+0x4080] ;  /* 0x00408000d584783b */ /* 0x000fe20000004200 */
[----:B------:R-:W-:Y:S02]  /*b500*/  ISETP.LT.OR P0, PT, R29, 0x9, P0 ;  /* 0x000000091d00780c */ /* 0x000fe40000701670 */
[----:B------:R-:W-:Y:S01]  /*b510*/  FMNMX.FTZ R2, R11, R2, !PT ;  /* 0x000000020b027209 */ /* 0x000fe20007810000 */
[----:B------:R-:W-:Y:S01]  /*b520*/  LDSM.16.MT88.4 R40, [R216+0x5880] ;  /* 0x00588000d828783b */ /* 0x000fe20000004200 */
[----:B-1----:R-:W-:-:S02]  /*b530*/  FSEL R20, R24, -INF , !P0 ;  /* 0xff80000018147808 */ /* 0x002fc40004000000 */
[----:B------:R-:W-:Y:S01]  /*b540*/  ISETP.NE.AND P0, PT, R26, RZ, PT ;  /* 0x000000ff1a00720c */ /* 0x000fe20003f05270 */
[----:B------:R-:W-:Y:S01]  /*b550*/  LDSM.16.MT88.4 R48, [R214+0x5880] ;  /* 0x00588000d630783b */ /* 0x000fe20000004200 */
[----:B------:R-:W-:Y:S02]  /*b560*/  FMNMX.FTZ R2, R9, R2, !PT ;  /* 0x0000000209027209 */ /* 0x000fe40007810000 */
[----:B------:R-:W-:Y:S01]  /*b570*/  ISETP.GT.AND P0, PT, R0, 0x9, !P0 ;  /* 0x000000090000780c */ /* 0x000fe20004704270 */
[----:B------:R-:W-:Y:S01]  /*b580*/  LDSM.16.MT88.4 R56, [R213+0x5880] ;  /* 0x00588000d538783b */ /* 0x000fe20000004200 */
[----:B------:R-:W-:Y:S02]  /*b590*/  FMNMX.FTZ R2, R189, R2, !PT ;  /* 0x00000002bd027209 */ /* 0x000fe40007810000 */
[----:B------:R-:W-:Y:S01]  /*b5a0*/  ISETP.LT.OR P0, PT, R29, 0xa, P0 ;  /* 0x0000000a1d00780c */ /* 0x000fe20000701670 */
[----:B------:R-:W-:Y:S01]  /*b5b0*/  LDSM.16.MT88.4 R64, [R212+0x5880] ;  /* 0x00588000d440783b */ /* 0x000fe20000004200 */
[----:B------:R-:W-:-:S02]  /*b5c0*/  FMNMX.FTZ R2, R195, R2, !PT ;  /* 0x00000002c3027209 */ /* 0x000fc40007810000 */
[----:B------:R-:W-:Y:S01]  /*b5d0*/  FSEL R6, R6, -INF , !P0 ;  /* 0xff80000006067808 */ /* 0x000fe20004000000 */
[----:B------:R-:W-:Y:S01]  /*b5e0*/  LDSM.16.MT88.4 R72, [R216+0x7080] ;  /* 0x00708000d848783b */ /* 0x000fe20000004200 */
[----:B------:R-:W-:Y:S02]  /*b5f0*/  ISETP.NE.AND P0, PT, R25, RZ, PT ;  /* 0x000000ff1900720c */ /* 0x000fe40003f05270 */
[----:B------:R-:W-:Y:S01]  /*b600*/  FMNMX.FTZ R2, R191, R2, !PT ;  /* 0x00000002bf027209 */ /* 0x000fe20007810000 */
[----:B------:R-:W-:Y:S01]  /*b610*/  LDSM.16.MT88.4 R80, [R214+0x7080] ;  /* 0x00708000d650783b */ /* 0x000fe20000004200 */
[----:B------:R-:W-:Y:S02]  /*b620*/  ISETP.GT.AND P0, PT, R0, 0x10, !P0 ;  /* 0x000000100000780c */ /* 0x000fe40004704270 */
[----:B------:R-:W-:Y:S01]  /*b630*/  FMNMX.FTZ R2, R193, R2, !PT ;  /* 0x00000002c1027209 */ /* 0x000fe20007810000 */
[----:B------:R-:W-:Y:S01]  /*b640*/  LDSM.16.MT88.4 R88, [R213+0x7080] ;  /* 0x00708000d558783b */ /* 0x000fe20000004200 */
[----:B------:R-:W-:-:S03]  /*b650*/  ISETP.LT.OR P0, PT, R29, 0x11, P0 ;  /* 0x000000111d00780c */ /* 0x000fc60000701670 */
[----:B------:R-:W1:Y:S01]  /*b660*/  SHFL.BFLY PT, R25, R2, 0x2, 0x1f ;  /* 0x0c401f0002197f89 */ /* 0x000e6200000e0000 */
[----:B------:R-:W-:Y:S02]  /*b670*/  FSEL R10, R32, -INF , !P0 ;  /* 0xff800000200a7808 */ /* 0x000fe40004000000 */
[----:B------:R-:W-:Y:S01]  /*b680*/  ISETP.GT.AND P0, PT, R0, 0x11, !P6 ;  /* 0x000000110000780c */ /* 0x000fe20007704270 */
[----:B------:R-:W-:Y:S01]  /*b690*/  LDSM.16.MT88.4 R32, [R212+0x4080] ;  /* 0x00408000d420783b */ /* 0x000fe20000004200 */
[----:B------:R-:W-:Y:S02]  /*b6a0*/  ISETP.NE.AND P6, PT, R28, RZ, PT ;  /* 0x000000ff1c00720c */ /* 0x000fe40003fc5270 */
[----:B------:R-:W-:Y:S01]  /*b6b0*/  ISETP.LT.OR P0, PT, R29, 0x12, P0 ;  /* 0x000000121d00780c */ /* 0x000fe20000701670 */
[----:B------:R-:W-:Y:S03]  /*b6c0*/  LDSM.16.MT88.4 R96, [R212+0x7080] ;  /* 0x00708000d460783b */ /* 0x000fe60000004200 */
[----:B------:R-:W-:Y:S01]  /*b6d0*/  FSEL R8, R31, -INF , !P0 ;  /* 0xff8000001f087808 */ /* 0x000fe20004000000 */
[----:B------:R-:W-:Y:S01]  /*b6e0*/  LDSM.16.MT88.4 R104, [R216+0x8880] ;  /* 0x00888000d868783b */ /* 0x000fe20000004200 */
[----:B------:R-:W-:-:S02]  /*b6f0*/  ISETP.GT.AND P0, PT, R0, 0x18, !P5 ;  /* 0x000000180000780c */ /* 0x000fc40006f04270 */
[----:B------:R-:W-:Y:S01]  /*b700*/  ISETP.NE.AND P5, PT, R27, RZ, PT ;  /* 0x000000ff1b00720c */ /* 0x000fe20003fa5270 */
[----:B------:R-:W-:Y:S01]  /*b710*/  LDSM.16.MT88.4 R112, [R214+0x8880] ;  /* 0x00888000d670783b */ /* 0x000fe20000004200 */
[----:B------:R-:W-:-:S03]  /*b720*/  ISETP.LT.OR P0, PT, R29, 0x19, P0 ;  /* 0x000000191d00780c */ /* 0x000fc60000701670 */
[----:B------:R-:W-:Y:S01]  /*b730*/  LDSM.16.MT88.4 R120, [R213+0x8880] ;  /* 0x00888000d578783b */ /* 0x000fe20000004200 */
[----:B------:R-:W-:Y:S02]  /*b740*/  FSEL R14, R23, -INF , !P0 ;  /* 0xff800000170e7808 */ /* 0x000fe40004000000 */
[----:B------:R-:W-:Y:S01]  /*b750*/  ISETP.GT.AND P0, PT, R0, 0x19, !P4 ;  /* 0x000000190000780c */ /* 0x000fe20006704270 */
[----:B------:R-:W-:Y:S01]  /*b760*/  LDSM.16.MT88.4 R164, [R216+0x6080] ;  /* 0x00608000d8a4783b */ /* 0x000fe20000004200 */
[----:B-1----:R-:W-:Y:S02]  /*b770*/  FMNMX.FTZ R25, R2, R25, !PT ;  /* 0x0000001902197209 */ /* 0x002fe40007810000 */
[----:B------:R-:W-:Y:S01]  /*b780*/  ISETP.LT.OR P0, PT, R29, 0x1a, P0 ;  /* 0x0000001a1d00780c */ /* 0x000fe20000701670 */
[----:B------:R-:W-:Y:S03]  /*b790*/  LDSM.16.MT88.4 R160, [R213+0x6080] ;  /* 0x00608000d5a0783b */ /* 0x000fe60000004200 */
[----:B------:R-:W-:Y:S01]  /*b7a0*/  FSEL R12, R30, -INF , !P0 ;  /* 0xff8000001e0c7808 */ /* 0x000fe20004000000 */
[----:B------:R-:W-:Y:S01]  /*b7b0*/  LDSM.16.MT88.4 R156, [R216+0x7880] ;  /* 0x00788000d89c783b */ /* 0x000fe20000004200 */
        /* <DEDUP_REMOVED lines=9> */
[----:B------:R-:W-:-:S04]  /*b850*/  ISETP.GT.AND P0, PT, R0, RZ, !P5 ;  /* 0x000000ff0000720c */ /* 0x000fc80006f04270 */
[----:B------:R-:W-:-:S04]  /*b860*/  ISETP.LT.OR P0, PT, R29, 0x1, P0 ;  /* 0x000000011d00780c */ /* 0x000fc80000701670 */
[----:B------:R-:W-:Y:S02]  /*b870*/  FSEL R16, R16, -INF , !P0 ;  /* 0xff80000010107808 */ /* 0x000fe40004000000 */
[----:B------:R-:W-:Y:S02]  /*b880*/  ISETP.GT.AND P0, PT, R0, 0x29, !P6 ;  /* 0x000000290000780c */ /* 0x000fe40007704270 */
[----:B------:R-:W-:Y:S01]  /*b890*/  FMNMX.FTZ R23, R16, R22, !PT ;  /* 0x0000001610177209 */ /* 0x000fe20007810000 */
[----:B------:R-:W1:Y:S01]  /*b8a0*/  SHFL.BFLY PT, R0, R25, 0x1, 0x1f ;  /* 0x0c201f0019007f89 */ /* 0x000e6200000e0000 */
[----:B------:R-:W-:Y:S02]  /*b8b0*/  ISETP.LT.OR P0, PT, R29, 0x2a, P0 ;  /* 0x0000002a1d00780c */ /* 0x000fe40000701670 */
[----:B------:R-:W-:Y:S02]  /*b8c0*/  FMNMX.FTZ R23, R20, R23, !PT ;  /* 0x0000001714177209 */ /* 0x000fe40007810000 */
[----:B------:R-:W-:-:S02]  /*b8d0*/  FSEL R190, R190, -INF , !P0 ;  /* 0xff800000bebe7808 */ /* 0x000fc40004000000 */
[----:B------:R-:W-:-:S04]  /*b8e0*/  FMNMX.FTZ R23, R6, R23, !PT ;  /* 0x0000001706177209 */ /* 0x000fc80007810000 */
[----:B------:R-:W-:-:S04]  /*b8f0*/  FMNMX.FTZ R23, R10, R23, !PT ;  /* 0x000000170a177209 */ /* 0x000fc80007810000 */
[----:B------:R-:W-:-:S04]  /*b900*/  FMNMX.FTZ R23, R8, R23, !PT ;  /* 0x0000001708177209 */ /* 0x000fc80007810000 */
[----:B------:R-:W-:-:S04]  /*b910*/  FMNMX.FTZ R23, R14, R23, !PT ;  /* 0x000000170e177209 */ /* 0x000fc80007810000 */
[----:B------:R-:W-:Y:S02]  /*b920*/  FMNMX.FTZ R23, R12, R23, !PT ;  /* 0x000000170c177209 */ /* 0x000fe40007810000 */
[----:B-1----:R-:W-:Y:S02]  /*b930*/  FMNMX.FTZ R0, R25, R0, !PT ;  /* 0x0000000019007209 */ /* 0x002fe40007810000 */
[----:B------:R-:W-:Y:S02]  /*b940*/  FMNMX.FTZ R23, R250, R23, !PT ;  /* 0x00000017fa177209 */ /* 0x000fe40007810000 */
[C---:B------:R-:W-:Y:S01]  /*b950*/  FSETP.NEU.FTZ.AND P0, PT, R0.reuse, -INF , PT ;  /* 0xff8000000000780b */ /* 0x040fe20003f1d000 */
[----:B------:R-:W-:Y:S01]  /*b960*/  FMUL.FTZ R252, R0, c[0x0][0x2d0] ;  /* 0x0000b40000fc7a20 */ /* 0x000fe20000410000 */
[----:B------:R-:W-:-:S04]  /*b970*/  FMNMX.FTZ R23, R194, R23, !PT ;  /* 0x00000017c2177209 */ /* 0x000fc80007810000 */
[----:B------:R-:W-:Y:S02]  /*b980*/  FMNMX.FTZ R23, R192, R23, !PT ;  /* 0x00000017c0177209 */ /* 0x000fe40007810000 */
[----:B------:R-:W-:Y:S02]  /*b990*/  FSEL R252, R252, RZ, P0 ;  /* 0x000000fffcfc7208 */ /* 0x000fe40000000000 */
[----:B------:R-:W-:-:S03]  /*b9a0*/  FMNMX.FTZ R24, R190, R23, !PT ;  /* 0x00000017be187209 */ /* 0x000fc60007810000 */
[--C-:B------:R-:W-:Y:S02]  /*b9b0*/  FFMA.FTZ R176, R18, c[0x0][0x2d0], -R252.reuse ;  /* 0x0000b40012b07a23 */ /* 0x100fe400000108fc */
[----:B------:R-:W1:Y:S01]  /*b9c0*/  SHFL.BFLY PT, R23, R24, 0x2, 0x1f ;  /* 0x0c401f0018177f89 */ /* 0x000e6200000e0000 */
[--C-:B------:R-:W-:Y:S02]  /*b9d0*/  FFMA.FTZ R173, R21, c[0x0][0x2d0], -R252.reuse ;  /* 0x0000b40015ad7a23 */ /* 0x100fe400000108fc */
[--C-:B------:R-:W-:Y:S01]  /*b9e0*/  FFMA.FTZ R172, R19, c[0x0][0x2d0], -R252.reuse ;  /* 0x0000b40013ac7a23 */ /* 0x100fe200000108fc */
[----:B------:R-:W-:Y:S01]  /*b9f0*/  MUFU.EX2 R176, R176 ;  /* 0x000000b000b07308 */ /* 0x000fe20000000800 */
[--C-:B------:R-:W-:Y:S02]  /*ba00*/  FFMA.FTZ R169, R17, c[0x0][0x2d0], -R252.reuse ;  /* 0x0000b40011a97a23 */ /* 0x100fe400000108fc */
[--C-:B------:R-:W-:Y:S02]  /*ba10*/  FFMA.FTZ R179, R11, c[0x0][0x2d0], -R252.reuse ;  /* 0x0000b4000bb37a23 */ /* 0x100fe400000108fc */
[----:B------:R-:W-:-:S02]  /*ba20*/  FFMA.FTZ R182, R9, c[0x0][0x2d0], -R252 ;  /* 0x0000b40009b67a23 */ /* 0x000fc400000108fc */
[--C-:B------:R-:W-:Y:S01]  /*ba30*/  FFMA.FTZ R181, R15, c[0x0][0x2d0], -R252.reuse ;  /* 0x0000b4000fb57a23 */ /* 0x100fe200000108fc */
[----:B------:R-:W3:Y:S01]  /*ba40*/  MUFU.EX2 R173, R173 ;  /* 0x000000ad00ad7308 */ /* 0x000ee20000000800 */
[----:B------:R-:W-:-:S07]  /*ba50*/  FFMA.FTZ R184, R13, c[0x0][0x2d0], -R252 ;  /* 0x0000b4000db87a23 */ /* 0x000fce00000108fc */
[----:B------:R-:W-:Y:S01]  /*ba60*/  MUFU.EX2 R172, R172 ;  /* 0x000000ac00ac7308 */ /* 0x000fe20000000800 */
[----:B-1----:R-:W-:Y:S02]  /*ba70*/  FMNMX.FTZ R23, R24, R23, !PT ;  /* 0x0000001718177209 */ /* 0x002fe40007810000 */
[----:B------:R-:W-:Y:S05]  /*ba80*/  LDSM.16.MT88.4 R24, [R214+0x7880] ;  /* 0x00788000d618783b */ /* 0x000fea0000004200 */
[----:B------:R-:W1:Y:S01]  /*ba90*/  MUFU.EX2 R169, R169 ;  /* 0x000000a900a97308 */ /* 0x000e620000000800 */
[----:B---3--:R-:W-:Y:S01]  /*baa0*/  F2FP.PACK_AB R128, R173, R176 ;  /* 0x000000b0ad80723e */ /* 0x008fe200000000ff */
[----:B------:R-:W3:Y:S06]  /*bab0*/  SHFL.BFLY PT, R2, R23, 0x1, 0x1f ;  /* 0x0c201f0017027f89 */ /* 0x000eec00000e0000 */
[----:B------:R-:W-:Y:S01]  /*bac0*/  MUFU.EX2 R181, R181 ;  /* 0x000000b500b57308 */ /* 0x000fe20000000800 */
[----:B-1----:R-:W-:-:S07]  /*bad0*/  F2FP.PACK_AB R130, R169, R172 ;  /* 0x000000aca982723e */ /* 0x002fce00000000ff */
[----:B------:R-:W-:Y:S08]  /*bae0*/  MUFU.EX2 R184, R184 ;  /* 0x000000b800b87308 */ /* 0x000ff00000000800 */
[----:B------:R-:W-:Y:S01]  /*baf0*/  MUFU.EX2 R179, R179 ;  /* 0x000000b300b37308 */ /* 0x000fe20000000800 */
[----:B---3--:R-:W-:-:S04]  /*bb00*/  FMNMX.FTZ R2, R23, R2, !PT ;  /* 0x0000000217027209 */ /* 0x008fc80007810000 */
[C---:B------:R-:W-:Y:S01]  /*bb10*/  FSETP.NEU.FTZ.AND P0, PT, R2.reuse, -INF , PT ;  /* 0xff8000000200780b */ /* 0x040fe20003f1d000 */
[----:B------:R-:W-:Y:S02]  /*bb20*/  FMUL.FTZ R187, R2, c[0x0][0x2d0] ;  /* 0x0000b40002bb7a20 */ /* 0x000fe40000410000 */
[----:B------:R-:W-:Y:S03]  /*bb30*/  MUFU.EX2 R182, R182 ;  /* 0x000000b600b67308 */ /* 0x000fe60000000800 */
[----:B------:R-:W-:-:S05]  /*bb40*/  FSEL R187, R187, RZ, P0 ;  /* 0x000000ffbbbb7208 */ /* 0x000fca0000000000 */
[--C-:B------:R-:W-:Y:S02]  /*bb50*/  FFMA.FTZ R175, R16, c[0x0][0x2d0], -R187.reuse ;  /* 0x0000b40010af7a23 */ /* 0x100fe400000108bb */
[--C-:B------:R-:W-:Y:S01]  /*bb60*/  FFMA.FTZ R178, R22, c[0x0][0x2d0], -R187.reuse ;  /* 0x0000b40016b27a23 */ /* 0x100fe200000108bb */
[----:B------:R-:W-:Y:S01]  /*bb70*/  LDSM.16.MT88.4 R16, [R216+0x4880] ;  /* 0x00488000d810783b */ /* 0x000fe20000004200 */
[--C-:B------:R-:W-:Y:S02]  /*bb80*/  FFMA.FTZ R171, R20, c[0x0][0x2d0], -R187.reuse ;  /* 0x0000b40014ab7a23 */ /* 0x100fe400000108bb */
[--C-:B------:R-:W-:Y:S01]  /*bb90*/  FFMA.FTZ R174, R6, c[0x0][0x2d0], -R187.reuse ;  /* 0x0000b40006ae7a23 */ /* 0x100fe200000108bb */
[----:B------:R-:W-:Y:S01]  /*bba0*/  MUFU.EX2 R175, R175 ;  /* 0x000000af00af7308 */ /* 0x000fe20000000800 */
[----:B------:R-:W1:Y:S01]  /*bbb0*/  LDSM.16.MT88.4 R4, [R212+0x8880] ;  /* 0x00888000d404783b */ /* 0x000e620000004200 */
[--C-:B------:R-:W-:Y:S02]  /*bbc0*/  FFMA.FTZ R185, R10, c[0x0][0x2d0], -R187.reuse ;  /* 0x0000b4000ab97a23 */ /* 0x100fe400000108bb */
[--C-:B------:R-:W-:Y:S01]  /*bbd0*/  FFMA.FTZ R188, R8, c[0x0][0x2d0], -R187.reuse ;  /* 0x0000b40008bc7a23 */ /* 0x100fe200000108bb */
[----:B------:R-:W-:Y:S03]  /*bbe0*/  LDSM.16.MT88.4 R20, [R213+0x4880] ;  /* 0x00488000d514783b */ /* 0x000fe60000004200 */
[----:B------:R-:W3:Y:S01]  /*bbf0*/  MUFU.EX2 R178, R178 ;  /* 0x000000b200b27308 */ /* 0x000ee20000000800 */
[----:B------:R-:W4:Y:S07]  /*bc00*/  LDSM.16.MT88.4 R8, [R214+0x4880] ;  /* 0x00488000d608783b */ /* 0x000f2e0000004200 */
[----:B------:R-:W-:Y:S08]  /*bc10*/  MUFU.EX2 R171, R171 ;  /* 0x000000ab00ab7308 */ /* 0x000ff00000000800 */
[----:B------:R-:W5:Y:S01]  /*bc20*/  MUFU.EX2 R174, R174 ;  /* 0x000000ae00ae7308 */ /* 0x000f620000000800 */
[----:B---3--:R-:W-:Y:S01]  /*bc30*/  F2FP.PACK_AB R129, R178, R175 ;  /* 0x000000afb281723e */ /* 0x008fe200000000ff */
[----:B------:R-:W-:-:S02]  /*bc40*/  FFMA.FTZ R183, R14, c[0x0][0x2d0], -R187 ;  /* 0x0000b4000eb77a23 */ /* 0x000fc400000108bb */
[----:B------:R-:W-:Y:S02]  /*bc50*/  FFMA.FTZ R186, R12, c[0x0][0x2d0], -R187 ;  /* 0x0000b4000cba7a23 */ /* 0x000fe400000108bb */
[----:B------:R-:W3:Y:S01]  /*bc60*/  LDSM.16.MT88.4 R12, [R212+0x4880] ;  /* 0x00488000d40c783b */ /* 0x000ee20000004200 */
[----:B-----5:R-:W-:Y:S01]  /*bc70*/  F2FP.PACK_AB R131, R174, R171 ;  /* 0x000000abae83723e */ /* 0x020fe200000000ff */
[----:B------:R-:W-:Y:S06]  /*bc80*/  MUFU.EX2 R185, R185 ;  /* 0x000000b900b97308 */ /* 0x000fec0000000800 */
[C---:B------:R-:W-:Y:S02]  /*bc90*/  HMMA.16816.F32 R144, R128.reuse, R140, RZ ;  /* 0x0000008c8090723c */ /* 0x040fe400000018ff */
[----:B------:R-:W5:Y:S06]  /*bca0*/  MUFU.EX2 R188, R188 ;  /* 0x000000bc00bc7308 */ /* 0x000f6c0000000800 */
        /* <DEDUP_REMOVED lines=31> */
[C---:B-1----:R-:W-:Y:S07]  /*bea0*/  HMMA.16816.F32 R124, R128.reuse, R4, RZ ;  /* 0x00000004807c723c */ /* 0x042fee00000018ff */
[----:B------:R-:W-:Y:S01]  /*beb0*/  F2FP.PACK_AB R4, R184, R181 ;  /* 0x000000b5b804723e */ /* 0x000fe200000000ff */
[----:B------:R-:W-:Y:S01]  /*bec0*/  HMMA.16816.F32 R128, R128, R6, RZ ;  /* 0x000000068080723c */ /* 0x000fe200000018ff */
[----:B-----5:R-:W-:-:S06]  /*bed0*/  F2FP.PACK_AB R5, R188, R185 ;  /* 0x000000b9bc05723e */ /* 0x020fcc00000000ff */
[----:B------:R-:W-:Y:S02]  /*bee0*/  F2FP.PACK_AB R6, R182, R179 ;  /* 0x000000b3b606723e */ /* 0x000fe400000000ff */
[----:B------:R-:W-:-:S07]  /*bef0*/  F2FP.PACK_AB R7, R186, R183 ;  /* 0x000000b7ba07723e */ /* 0x000fce00000000ff */
[C---:B----4-:R-:W-:Y:S08]  /*bf00*/  HMMA.16816.F32 R144, R4.reuse, R8, R144 ;  /* 0x000000080490723c */ /* 0x050ff00000001890 */
[C---:B------:R-:W-:Y:S01]  /*bf10*/  HMMA.16816.F32 R140, R4.reuse, R10, R140 ;  /* 0x0000000a048c723c */ /* 0x040fe2000000188c */
[----:B------:R-:W1:Y:S07]  /*bf20*/  LDSM.16.MT88.4 R8, [R212+0x6080] ;  /* 0x00608000d408783b */ /* 0x000e6e0000004200 */
        /* <DEDUP_REMOVED lines=9> */
[C---:B---3--:R-:W-:Y:S08]  /*bfc0*/  HMMA.16816.F32 R84, R4.reuse, R12, R84 ;  /* 0x0000000c0454723c */ /* 0x048ff00000001854 */
[C---:B------:R-:W-:Y:S01]  /*bfd0*/  HMMA.16816.F32 R88, R4.reuse, R14, R88 ;  /* 0x0000000e0458723c */ /* 0x040fe20000001858 */
[----:B------:R-:W3:Y:S07]  /*bfe0*/  LDSM.16.MT88.4 R12, [R213+0x9080] ;  /* 0x00908000d50c783b */ /* 0x000eee0000004200 */
[C---:B------:R-:W-:Y:S08]  /*bff0*/  HMMA.16816.F32 R136, R4.reuse, R20, R136 ;  /* 0x000000140488723c */ /* 0x040ff00000001888 */
[C---:B------:R-:W-:Y:S01]  /*c000*/  HMMA.16816.F32 R132, R4.reuse, R22, R132 ;  /* 0x000000160484723c */ /* 0x040fe20000001884 */
[----:B------:R-:W5:Y:S07]  /*c010*/  LDSM.16.MT88.4 R20, [R212+0x7880] ;  /* 0x00788000d414783b */ /* 0x000f6e0000004200 */
[C---:B------:R-:W-:Y:S08]  /*c020*/  HMMA.16816.F32 R36, R4.reuse, R164, R36 ;  /* 0x000000a40424723c */ /* 0x040ff00000001824 */
[C---:B------:R-:W-:Y:S01]  /*c030*/  HMMA.16816.F32 R40, R4.reuse, R166, R40 ;  /* 0x000000a60428723c */ /* 0x040fe20000001828 */
[----:B------:R-:W-:Y:S07]  /*c040*/  LDSM.16.MT88.4 R164, [R212+0x9080] ;  /* 0x00908000d4a4783b */ /* 0x000fee0000004200 */
[C---:B----4-:R-:W-:Y:S08]  /*c050*/  HMMA.16816.F32 R44, R4.reuse, R16, R44 ;  /* 0x00000010042c723c */ /* 0x050ff0000000182c */
[C---:B------:R-:W-:Y:S01]  /*c060*/  HMMA.16816.F32 R48, R4.reuse, R18, R48 ;  /* 0x000000120430723c */ /* 0x040fe20000001830 */
[----:B------:R-:W4:Y:S07]  /*c070*/  LDSM.16.MT88.4 R16, [R216+0x9080] ;  /* 0x00908000d810783b */ /* 0x000f2e0000004200 */
[C---:B-1----:R-:W-:Y:S08]  /*c080*/  HMMA.16816.F32 R108, R4.reuse, R8, R108 ;  /* 0x00000008046c723c */ /* 0x042ff0000000186c */
[----:B------:R-:W-:Y:S01]  /*c090*/  HMMA.16816.F32 R112, R4, R10, R112 ;  /* 0x0000000a0470723c */ /* 0x000fe20000001870 */
[----:B------:R-:W1:Y:S01]  /*c0a0*/  LDSM.16.MT88.4 R8, [R213+0x5080] ;  /* 0x00508000d508783b */ /* 0x000e620000004200 */
[----:B------:R-:W-:-:S02]  /*c0b0*/  FFMA.FTZ R189, R189, c[0x0][0x2d0], -R252 ;  /* 0x0000b400bdbd7a23 */ /* 0x000fc400000108fc */
[--C-:B------:R-:W-:Y:S02]  /*c0c0*/  FFMA.FTZ R246, R195, c[0x0][0x2d0], -R252.reuse ;  /* 0x0000b400c3f67a23 */ /* 0x100fe400000108fc */
[--C-:B------:R-:W-:Y:S02]  /*c0d0*/  FFMA.FTZ R191, R191, c[0x0][0x2d0], -R252.reuse ;  /* 0x0000b400bfbf7a23 */ /* 0x100fe400000108fc */
[----:B------:R-:W-:Y:S02]  /*c0e0*/  FFMA.FTZ R252, R193, c[0x0][0x2d0], -R252 ;  /* 0x0000b400c1fc7a23 */ /* 0x000fe400000108fc */
[--C-:B------:R-:W-:Y:S02]  /*c0f0*/  FFMA.FTZ R193, R250, c[0x0][0x2d0], -R187.reuse ;  /* 0x0000b400fac17a23 */ /* 0x100fe400000108bb */
[--C-:B------:R-:W-:Y:S02]  /*c100*/  FFMA.FTZ R194, R194, c[0x0][0x2d0], -R187.reuse ;  /* 0x0000b400c2c27a23 */ /* 0x100fe400000108bb */
[----:B------:R-:W-:-:S02]  /*c110*/  FFMA.FTZ R192, R192, c[0x0][0x2d0], -R187 ;  /* 0x0000b400c0c07a23 */ /* 0x000fc400000108bb */
[----:B------:R-:W-:Y:S01]  /*c120*/  FFMA.FTZ R243, R190, c[0x0][0x2d0], -R187 ;  /* 0x0000b400bef37a23 */ /* 0x000fe200000108bb */
[----:B------:R-:W-:Y:S08]  /*c130*/  MUFU.EX2 R189, R189 ;  /* 0x000000bd00bd7308 */ /* 0x000ff00000000800 */
[----:B------:R-:W1:Y:S08]  /*c140*/  MUFU.EX2 R246, R246 ;  /* 0x000000f600f67308 */ /* 0x000e700000000800 */
[----:B------:R-:W-:Y:S08]  /*c150*/  MUFU.EX2 R191, R191 ;  /* 0x000000bf00bf7308 */ /* 0x000ff00000000800 */
[----:B------:R-:W1:Y:S08]  /*c160*/  MUFU.EX2 R252, R252 ;  /* 0x000000fc00fc7308 */ /* 0x000e700000000800 */
[----:B------:R-:W-:Y:S08]  /*c170*/  MUFU.EX2 R193, R193 ;  /* 0x000000c100c17308 */ /* 0x000ff00000000800 */
[----:B------:R-:W1:Y:S08]  /*c180*/  MUFU.EX2 R194, R194 ;  /* 0x000000c200c27308 */ /* 0x000e700000000800 */
[----:B------:R-:W-:Y:S08]  /*c190*/  MUFU.EX2 R192, R192 ;  /* 0x000000c000c07308 */ /* 0x000ff00000000800 */
[----:B------:R-:W1:Y:S01]  /*c1a0*/  MUFU.EX2 R243, R243 ;  /* 0x000000f300f37308 */ /* 0x000e620000000800 */
[C---:B---3--:R-:W-:Y:S08]  /*c1b0*/  HMMA.16816.F32 R116, R4.reuse, R12, R116 ;  /* 0x0000000c0474723c */ /* 0x048ff00000001874 */
[C---:B------:R-:W-:Y:S01]  /*c1c0*/  HMMA.16816.F32 R120, R4.reuse, R14, R120 ;  /* 0x0000000e0478723c */ /* 0x040fe20000001878 */
[----:B------:R-:W3:Y:S07]  /*c1d0*/  LDSM.16.MT88.4 R12, [R213+0x6880] ;  /* 0x00688000d50c783b */ /* 0x000eee0000004200 */
[C---:B------:R-:W-:Y:S08]  /*c1e0*/  HMMA.16816.F32 R52, R4.reuse, R160, R52 ;  /* 0x000000a00434723c */ /* 0x040ff00000001834 */
[C---:B------:R-:W-:Y:S01]  /*c1f0*/  HMMA.16816.F32 R56, R4.reuse, R162, R56 ;  /* 0x000000a20438723c */ /* 0x040fe20000001838 */
[----:B------:R-:W1:Y:S07]  /*c200*/  LDSM.16.MT88.4 R160, [R216+0x5080] ;  /* 0x00508000d8a0783b */ /* 0x000e6e0000004200 */
[C---:B------:R-:W-:Y:S08]  /*c210*/  HMMA.16816.F32 R68, R4.reuse, R156, R68 ;  /* 0x0000009c0444723c */ /* 0x040ff00000001844 */
[C---:B------:R-:W-:Y:S01]  /*c220*/  HMMA.16816.F32 R72, R4.reuse, R158, R72 ;  /* 0x0000009e0448723c */ /* 0x040fe20000001848 */
[----:B------:R-:W1:Y:S07]  /*c230*/  LDSM.16.MT88.4 R156, [R214+0x5080] ;  /* 0x00508000d69c783b */ /* 0x000e6e0000004200 */
[C---:B------:R-:W-:Y:S08]  /*c240*/  HMMA.16816.F32 R76, R4.reuse, R24, R76 ;  /* 0x00000018044c723c */ /* 0x040ff0000000184c */
[C---:B------:R-:W-:Y:S01]  /*c250*/  HMMA.16816.F32 R80, R4.reuse, R26, R80 ;  /* 0x0000001a0450723c */ /* 0x040fe20000001850 */
[----:B------:R-:W1:Y:S07]  /*c260*/  LDSM.16.MT88.4 R24, [R212+0x5080] ;  /* 0x00508000d418783b */ /* 0x000e6e0000004200 */
[C---:B-----5:R-:W-:Y:S08]  /*c270*/  HMMA.16816.F32 R92, R4.reuse, R20, R92 ;  /* 0x00000014045c723c */ /* 0x060ff0000000185c */
[C---:B------:R-:W-:Y:S01]  /*c280*/  HMMA.16816.F32 R96, R4.reuse, R22, R96 ;  /* 0x000000160460723c */ /* 0x040fe20000001860 */
[----:B------:R-:W5:Y:S07]  /*c290*/  LDSM.16.MT88.4 R20, [R216+0x6880] ;  /* 0x00688000d814783b */ /* 0x000f6e0000004200 */
[C---:B----4-:R-:W-:Y:S08]  /*c2a0*/  HMMA.16816.F32 R100, R4.reuse, R16, R100 ;  /* 0x000000100464723c */ /* 0x050ff00000001864 */
[C---:B------:R-:W-:Y:S01]  /*c2b0*/  HMMA.16816.F32 R104, R4.reuse, R18, R104 ;  /* 0x000000120468723c */ /* 0x040fe20000001868 */
[----:B------:R-:W4:Y:S07]  /*c2c0*/  LDSM.16.MT88.4 R16, [R214+0x6880] ;  /* 0x00688000d610783b */ /* 0x000f2e0000004200 */
[C---:B------:R-:W-:Y:S08]  /*c2d0*/  HMMA.16816.F32 R124, R4.reuse, R164, R124 ;  /* 0x000000a4047c723c */ /* 0x040ff0000000187c */
[----:B------:R-:W-:Y:S01]  /*c2e0*/  HMMA.16816.F32 R128, R4, R166, R128 ;  /* 0x000000a60480723c */ /* 0x000fe20000001880 */
[----:B------:R-:W-:Y:S06]  /*c2f0*/  LDSM.16.MT88.4 R164, [R216+0x8080] ;  /* 0x00808000d8a4783b */ /* 0x000fec0000004200 */
[----:B-1----:R-:W-:-:S02]  /*c300*/  F2FP.PACK_AB R4, R246, R189 ;  /* 0x000000bdf604723e */ /* 0x002fc400000000ff */
[----:B------:R-:W-:Y:S02]  /*c310*/  F2FP.PACK_AB R6, R252, R191 ;  /* 0x000000bffc06723e */ /* 0x000fe400000000ff */
[----:B------:R-:W-:Y:S02]  /*c320*/  F2FP.PACK_AB R5, R194, R193 ;  /* 0x000000c1c205723e */ /* 0x000fe400000000ff */
[----:B------:R-:W-:-:S07]  /*c330*/  F2FP.PACK_AB R7, R243, R192 ;  /* 0x000000c0f307723e */ /* 0x000fce00000000ff */
[C---:B------:R-:W-:Y:S08]  /*c340*/  HMMA.16816.F32 R136, R4.reuse, R8, R136 ;  /* 0x000000080488723c */ /* 0x040ff00000001888 */
[C---:B------:R-:W-:Y:S01]  /*c350*/  HMMA.16816.F32 R132, R4.reuse, R10, R132 ;  /* 0x0000000a0484723c */ /* 0x040fe20000001884 */
[----:B------:R-:W1:Y:S07]  /*c360*/  LDSM.16.MT88.4 R8, [R212+0x6880] ;  /* 0x00688000d408783b */ /* 0x000e6e0000004200 */
        /* <DEDUP_REMOVED lines=11> */
[----:B------:R-:W2:Y:S07]  /*c420*/  LDSM.16.MT88.4 R24, [R212+0x8080] ;  /* 0x00808000d418783b */ /* 0x000eae0000004200 */
[C---:B-----5:R-:W-:Y:S08]  /*c430*/  HMMA.16816.F32 R36, R4.reuse, R20, R36 ;  /* 0x000000140424723c */ /* 0x060ff00000001824 */
[C---:B------:R-:W-:Y:S01]  /*c440*/  HMMA.16816.F32 R40, R4.reuse, R22, R40 ;  /* 0x000000160428723c */ /* 0x040fe20000001828 */
[----:B------:R-:W5:Y:S07]  /*c450*/  LDSM.16.MT88.4 R20, [R216+0x9880] ;  /* 0x00988000d814783b */ /* 0x000f6e0000004200 */
[C---:B----4-:R-:W-:Y:S08]  /*c460*/  HMMA.16816.F32 R44, R4.reuse, R16, R44 ;  /* 0x00000010042c723c */ /* 0x050ff0000000182c */
[C---:B------:R-:W-:Y:S01]  /*c470*/  HMMA.16816.F32 R48, R4.reuse, R18, R48 ;  /* 0x000000120430723c */ /* 0x040fe20000001830 */
[----:B------:R-:W4:Y:S07]  /*c480*/  LDSM.16.MT88.4 R16, [R214+0x9880] ;  /* 0x00988000d610783b */ /* 0x000f2e0000004200 */
[C---:B-1----:R-:W-:Y:S08]  /*c490*/  HMMA.16816.F32 R60, R4.reuse, R8, R60 ;  /* 0x00000008043c723c */ /* 0x042ff0000000183c */
[----:B------:R-:W-:Y:S01]  /*c4a0*/  HMMA.16816.F32 R64, R4, R10, R64 ;  /* 0x0000000a0440723c */ /* 0x000fe20000001840 */
[----:B------:R-:W1:Y:S01]  /*c4b0*/  LDSM.16.MT88.4 R8, [R212+0x9880] ;  /* 0x00988000d408783b */ /* 0x000e620000004200 */
[----:B------:R-:W-:-:S02]  /*c4c0*/  FADD.FTZ R173, R176, R173 ;  /* 0x000000adb0ad7221 */ /* 0x000fc40000010000 */
[----:B------:R-:W-:Y:S01]  /*c4d0*/  FADD.FTZ R178, R175, R178 ;  /* 0x000000b2afb27221 */ /* 0x000fe20000010000 */
[----:B------:R-:W-:-:S03]  /*c4e0*/  ISETP.NE.AND P6, PT, R198, 0x1, PT ;  /* 0x00000001c600780c */ /* 0x000fc60003fc5270 */
[----:B---3--:R-:W-:Y:S01]  /*c4f0*/  HMMA.16816.F32 R116, R4, R12, R116 ;  /* 0x0000000c0474723c */ /* 0x008fe20000001874 */
[----:B------:R-:W-:-:S06]  /*c500*/  FADD.FTZ R171, R171, R178 ;  /* 0x000000b2abab7221 */ /* 0x000fcc0000010000 */
[----:B------:R-:W-:Y:S02]  /*c510*/  FADD.FTZ R12, R172, R173 ;  /* 0x000000adac0c7221 */ /* 0x000fe40000010000 */
[----:B------:R-:W-:Y:S02]  /*c520*/  FADD.FTZ R174, R174, R171 ;  /* 0x000000abaeae7221 */ /* 0x000fe40000010000 */
[----:B------:R-:W-:Y:S02]  /*c530*/  FADD.FTZ R12, R169, R12 ;  /* 0x0000000ca90c7221 */ /* 0x000fe40000010000 */
[----:B------:R-:W-:Y:S02]  /*c540*/  FADD.FTZ R185, R185, R174 ;  /* 0x000000aeb9b97221 */ /* 0x000fe40000010000 */
[----:B------:R-:W-:Y:S02]  /*c550*/  FADD.FTZ R181, R181, R12 ;  /* 0x0000000cb5b57221 */ /* 0x000fe40000010000 */
[----:B------:R-:W-:-:S02]  /*c560*/  IMAD.SHL.U32 R170, R170, 0x80, RZ ;  /* 0x00000080aaaa7824 */ /* 0x000fc400078e00ff */
[----:B------:R-:W-:Y:S02]  /*c570*/  FADD.FTZ R184, R184, R181 ;  /* 0x000000b5b8b87221 */ /* 0x000fe40000010000 */
[----:B------:R-:W-:Y:S01]  /*c580*/  FADD.FTZ R188, R188, R185 ;  /* 0x000000b9bcbc7221 */ /* 0x000fe20000010000 */
[----:B------:R-:W-:Y:S01]  /*c590*/  HMMA.16816.F32 R68, R4, R164, R68 ;  /* 0x000000a40444723c */ /* 0x000fe20000001844 */
[----:B------:R-:W-:Y:S02]  /*c5a0*/  FADD.FTZ R179, R179, R184 ;  /* 0x000000b8b3b37221 */ /* 0x000fe40000010000 */
[----:B------:R-:W-:-:S05]  /*c5b0*/  FADD.FTZ R183, R183, R188 ;  /* 0x000000bcb7b77221 */ /* 0x000fca0000010000 */
[----:B------:R-:W-:Y:S01]  /*c5c0*/  HMMA.16816.F32 R72, R4, R166, R72 ;  /* 0x000000a60448723c */ /* 0x000fe20000001848 */
[----:B------:R-:W-:-:S07]  /*c5d0*/  FADD.FTZ R182, R182, R179 ;  /* 0x000000b3b6b67221 */ /* 0x000fce0000010000 */
[----:B------:R-:W-:Y:S01]  /*c5e0*/  HMMA.16816.F32 R76, R4, R160, R76 ;  /* 0x000000a0044c723c */ /* 0x000fe2000000184c */
[----:B------:R-:W-:-:S07]  /*c5f0*/  FADD.FTZ R186, R186, R183 ;  /* 0x000000b7baba7221 */ /* 0x000fce0000010000 */
[C---:B------:R-:W-:Y:S08]  /*c600*/  HMMA.16816.F32 R80, R4.reuse, R162, R80 ;  /* 0x000000a20450723c */ /* 0x040ff00000001850 */
[C---:B------:R-:W-:Y:S08]  /*c610*/  HMMA.16816.F32 R84, R4.reuse, R156, R84 ;  /* 0x0000009c0454723c */ /* 0x040ff00000001854 */
[C---:B------:R-:W-:Y:S08]  /*c620*/  HMMA.16816.F32 R88, R4.reuse, R158, R88 ;  /* 0x0000009e0458723c */ /* 0x040ff00000001858 */
[C---:B--2---:R-:W-:Y:S08]  /*c630*/  HMMA.16816.F32 R92, R4.reuse, R24, R92 ;  /* 0x00000018045c723c */ /* 0x044ff0000000185c */
[C---:B------:R-:W-:Y:S08]  /*c640*/  HMMA.16816.F32 R96, R4.reuse, R26, R96 ;  /* 0x0000001a0460723c */ /* 0x040ff00000001860 */
[C---:B-----5:R-:W-:Y:S08]  /*c650*/  HMMA.16816.F32 R100, R4.reuse, R20, R100 ;  /* 0x000000140464723c */ /* 0x060ff00000001864 */
[C---:B------:R-:W-:Y:S08]  /*c660*/  HMMA.16816.F32 R104, R4.reuse, R22, R104 ;  /* 0x000000160468723c */ /* 0x040ff00000001868 */
[C---:B----4-:R-:W-:Y:S08]  /*c670*/  HMMA.16816.F32 R108, R4.reuse, R16, R108 ;  /* 0x00000010046c723c */ /* 0x050ff0000000186c */
[C---:B------:R-:W-:Y:S08]  /*c680*/  HMMA.16816.F32 R112, R4.reuse, R18, R112 ;  /* 0x000000120470723c */ /* 0x040ff00000001870 */
[C---:B------:R-:W-:Y:S08]  /*c690*/  HMMA.16816.F32 R120, R4.reuse, R14, R120 ;  /* 0x0000000e0478723c */ /* 0x040ff00000001878 */
[C---:B-1----:R-:W-:Y:S08]  /*c6a0*/  HMMA.16816.F32 R124, R4.reuse, R8, R124 ;  /* 0x00000008047c723c */ /* 0x042ff0000000187c */
[----:B------:R-:W-:Y:S07]  /*c6b0*/  HMMA.16816.F32 R128, R4, R10, R128 ;  /* 0x0000000a0480723c */ /* 0x000fee0000001880 */
[----:B------:R-:W-:-:S04]  /*c6c0*/  @P6 IMAD.HI.U32 R4, R170, c[0x0][0x2c8], RZ ;  /* 0x0000b200aa046a27 */ /* 0x000fc800078e00ff */
[----:B------:R-:W-:Y:S01]  /*c6d0*/  IMAD.MOV.U32 R5, RZ, RZ, R170 ;  /* 0x000000ffff057224 */ /* 0x000fe200078e00aa */
[----:B------:R-:W-:Y:S02]  /*c6e0*/  @P6 SHF.R.U32.HI R5, RZ, c[0x0][0x2cc], R4 ;  /* 0x0000b300ff056a19 */ /* 0x000fe40000011604 */
[----:B------:R-:W-:Y:S01]  /*c6f0*/  ISETP.GE.AND P6, PT, R197, 0x1, PT ;  /* 0x00000001c500780c */ /* 0x000fe20003fc6270 */
[----:B------:R-:W-:Y:S02]  /*c700*/  FADD.FTZ R189, R189, R182 ;  /* 0x000000b6bdbd7221 */ /* 0x000fe40000010000 */
[----:B------:R-:W-:Y:S02]  /*c710*/  FADD.FTZ R193, R193, R186 ;  /* 0x000000bac1c17221 */ /* 0x000fe40000010000 */
[----:B------:R-:W-:Y:S02]  /*c720*/  FADD.FTZ R246, R246, R189 ;  /* 0x000000bdf6f67221 */ /* 0x000fe40000010000 */
[----:B------:R-:W-:Y:S01]  /*c730*/  FADD.FTZ R193, R194, R193 ;  /* 0x000000c1c2c17221 */ /* 0x000fe20000010000 */
[----:B------:R-:W-:Y:S01]  /*c740*/  IADD3 R177, -R177, R180, R5 ;  /* 0x000000b4b1b17210 */ /* 0x000fe20007ffe105 */
[----:B------:R-:W-:-:S02]  /*c750*/  FADD.FTZ R191, R191, R246 ;  /* 0x000000f6bfbf7221 */ /* 0x000fc40000010000 */
[----:B------:R-:W-:Y:S01]  /*c760*/  FADD.FTZ R192, R192, R193 ;  /* 0x000000c1c0c07221 */ /* 0x000fe20000010000 */
[----:B------:R-:W-:Y:S01]  /*c770*/  IADD3 R246, R168, -0x2, RZ ;  /* 0xfffffffea8f67810 */ /* 0x000fe20007ffe0ff */
[----:B------:R-:W-:Y:S01]  /*c780*/  FADD.FTZ R247, R252, R191 ;  /* 0x000000bffcf77221 */ /* 0x000fe20000010000 */
[----:B------:R-:W-:Y:S01]  /*c790*/  IADD3 R4, R177, c[0x0][0x328], RZ ;  /* 0x0000ca00b1047a10 */ /* 0x000fe20007ffe0ff */
[----:B------:R-:W-:Y:S01]  /*c7a0*/  FADD.FTZ R243, R243, R192 ;  /* 0x000000c0f3f37221 */ /* 0x000fe20000010000 */
[----:B------:R-:W-:Y:S05]  /*c7b0*/  @!P6 BRA `(.L_x_1097) ;  /* 0x000001000000e947 */ /* 0x000fea0003800000 */
[C---:B------:R-:W-:Y:S01]  /*c7c0*/  ISETP.GT.AND P0, PT, R177.reuse, RZ, PT ;  /* 0x000000ffb100720c */ /* 0x040fe20003f04270 */
        /* <DEDUP_REMOVED lines=9> */
.L_x_1099:
[----:B------:R-:W-:-:S13]  /*c860*/  ISETP.NE.AND P0, PT, R197, 0x1, PT ;  /* 0x00000001c500780c */ /* 0x000fda0003f05270 */
[----:B------:R-:W-:-:S05]  /*c870*/  @P0 IMAD.HI.U32 R5, R6, c[0x0][0x330], RZ ;  /* 0x0000cc0006050a27 */ /* 0x000fca00078e00ff */
[----:B------:R-:W-:Y:S02]  /*c880*/  @P0 SHF.R.U32.HI R6, RZ, c[0x0][0x334], R5 ;  /* 0x0000cd00ff060a19 */ /* 0x000fe40000011605 */
.L_x_1100:
[----:B------:R-:W-:Y:S05]  /*c890*/  BSYNC B0 ;  /* 0x0000000000007941 */ /* 0x000fea0003800000 */
.L_x_1098:
[----:B------:R-:W-:-:S05]  /*c8a0*/  IMAD R5, R6, R197, c[0x0][0x32c] ;  /* 0x0000cb0006057624 */ /* 0x000fca00078e02c5 */
[----:B------:R-:W-:-:S05]  /*c8b0*/  IMNMX R4, R4, R5, PT ;  /* 0x0000000504047217 */ /* 0x000fca0003800200 */
.L_x_1097:
[----:B------:R-:W-:-:S05]  /*c8c0*/  IMAD.HI R5, R4, 0x2aaaaaab, RZ ;  /* 0x2aaaaaab04057827 */ /* 0x000fca00078e02ff */
[----:B------:R-:W-:-:S04]  /*c8d0*/  SHF.R.U32.HI R4, RZ, 0x1f, R5 ;  /* 0x0000001fff047819 */ /* 0x000fc80000011605 */
[----:B------:R-:W-:-:S04]  /*c8e0*/  LEA.HI.SX32 R4, R5, R4, 0x1d ;  /* 0x0000000405047211 */ /* 0x000fc800078feaff */
[----:B------:R-:W-:-:S04]  /*c8f0*/  IMNMX R199, R229, R4, !PT ;  /* 0x00000004e5c77217 */ /* 0x000fc80007800200 */
[----:B------:R-:W-:-:S13]  /*c900*/  ISETP.GE.AND P0, PT, R246, R199, PT ;  /* 0x000000c7f600720c */ /* 0x000fda0003f06270 */
[----:B------:R-:W-:Y:S05]  /*c910*/  @!P0 BRA `(.L_x_1101) ;  /* 0x0000366000008947 */ /* 0x000fea0003800000 */
.L_x_1114:
[----:B------:R-:W-:Y:S04]  /*c920*/  DEPBAR.LE SB0, 0x0 ;  /* 0x000080000000791a */ /* 0x000fe80000000000 */
[----:B------:R-:W-:Y:S01]  /*c930*/  WARPSYNC 0xffffffff ;  /* 0xffffffff00007948 */ /* 0x000fe20003800000 */
[----:B------:R-:W-:Y:S01]  /*c940*/  BAR.SYNC.DEFER_BLOCKING 0x0 ;  /* 0x0000000000007b1d */ /* 0x000fe20000010000 */
[----:B------:R-:W-:Y:S02]  /*c950*/  ISETP.GT.AND P0, PT, R229, R246, PT ;  /* 0x000000f6e500720c */ /* 0x000fe40003f04270 */
[----:B------:R-:W-:Y:S02]  /*c960*/  ISETP.GE.AND P3, PT, R225, c[0x0][0x1d4], PT ;  /* 0x00007500e1007a0c */ /* 0x000fe40003f66270 */
[----:B------:R-:W-:Y:S02]  /*c970*/  ISETP.GE.AND P4, PT, R227, c[0x0][0x1d4], PT ;  /* 0x00007500e3007a0c */ /* 0x000fe40003f86270 */
[----:B------:R-:W-:Y:S02]  /*c980*/  ISETP.GE.AND P5, PT, R230, c[0x0][0x1d4], PT ;  /* 0x00007500e6007a0c */ /* 0x000fe40003fa6270 */
[----:B------:R-:W-:Y:S01]  /*c990*/  ISETP.GE.AND P6, PT, R228, c[0x0][0x1d4], PT ;  /* 0x00007500e4007a0c */ /* 0x000fe20003fc6270 */
[----:B------:R1:W2:Y:S01]  /*c9a0*/  LDSM.16.M88.4 R156, [R222] ;  /* 0x00000000de9c783b */ /* 0x0002a20000000200 */
[----:B------:R-:W-:Y:S03]  /*c9b0*/  BSSY B0, `(.L_x_1102) ;  /* 0x0000029000007945 */ /* 0x000fe60003800000 */
[----:B------:R1:W3:Y:S04]  /*c9c0*/  LDSM.16.M88.4 R160, [R221+0xa080] ;  /* 0x00a08000dda0783b */ /* 0x0002e80000000200 */
[----:B------:R1:W4:Y:S04]  /*c9d0*/  LDSM.16.M88.4 R164, [R221+0xa880] ;  /* 0x00a88000dda4783b */ /* 0x0003280000000200 */
[----:B------:R1:W1:Y:S04]  /*c9e0*/  LDSM.16.M88.4 R24, [R221+0xb080] ;  /* 0x00b08000dd18783b */ /* 0x0002680000000200 */
[----:B------:R1:W1:Y:S04]  /*c9f0*/  LDSM.16.M88.4 R168, [R220] ;  /* 0x00000000dca8783b */ /* 0x0002680000000200 */
[----:B------:R1:W1:Y:S04]  /*ca00*/  LDSM.16.M88.4 R172, [R219] ;  /* 0x00000000dbac783b */ /* 0x0002680000000200 */
[----:B------:R1:W1:Y:S04]  /*ca10*/  LDSM.16.M88.4 R176, [R211] ;  /* 0x00000000d3b0783b */ /* 0x0002680000000200 */
[----:B------:R1:W1:Y:S01]  /*ca20*/  LDSM.16.M88.4 R180, [R210] ;  /* 0x00000000d2b4783b */ /* 0x0002620000000200 */
[----:B------:R-:W-:-:S05]  /*ca30*/  @P0 BRA `(.L_x_1103) ;  /* 0x0000020000000947 */ /* 0x000fca0003800000 */
[----:B------:R-:W-:Y:S01]  /*ca40*/  SHF.R.S32.HI R7, RZ, 0x1f, R246 ;  /* 0x0000001fff077819 */ /* 0x000fe200000114f6 */
[----:B------:R-:W-:Y:S01]  /*ca50*/  IMAD.WIDE.U32 R8, R246, c[0x0][0x208], RZ ;  /* 0x00008200f6087a25 */ /* 0x000fe200078e00ff */
[----:B------:R-:W-:Y:S03]  /*ca60*/  ISETP.GT.AND P1, PT, R224, 0x7f, PT ;  /* 0x0000007fe000780c */ /* 0x000fe60003f24270 */
[----:B------:R-:W-:Y:S04]  /*ca70*/  IMAD R7, R7, c[0x0][0x208], RZ ;  /* 0x0000820007077a24 */ /* 0x000fe800078e02ff */
[----:B------:R-:W-:Y:S04]  /*ca80*/  IMAD R7, R246, c[0x0][0x20c], R7 ;  /* 0x00008300f6077a24 */ /* 0x000fe800078e0207 */
[----:B------:R-:W-:Y:S02]  /*ca90*/  IMAD.IADD R7, R9, 0x1, R7 ;  /* 0x0000000109077824 */ /* 0x000fe400078e0207 */
[----:B------:R-:W-:Y:S04]  /*caa0*/  IMAD.WIDE.U32 R8, R8, 0x30, RZ ;  /* 0x0000003008087825 */ /* 0x000fe800078e00ff */
[----:B------:R-:W-:Y:S02]  /*cab0*/  IMAD R7, R7, 0x30, RZ ;  /* 0x0000003007077824 */ /* 0x000fe400078e02ff */
[----:B------:R-:W-:Y:S02]  /*cac0*/  @!P1 IMAD.MOV.U32 R5, RZ, RZ, c[0x0][0x208] ;  /* 0x00008200ff059624 */ /* 0x000fe400078e00ff */
[----:B------:R-:W-:Y:S01]  /*cad0*/  @!P1 IMAD.MOV.U32 R4, RZ, RZ, c[0x0][0x20c] ;  /* 0x00008300ff049624 */ /* 0x000fe200078e00ff */
[----:B------:R-:W-:Y:S02]  /*cae0*/  IADD3 R7, R9, R7, RZ ;  /* 0x0000000709077210 */ /* 0x000fe40007ffe0ff */
[CC--:B------:R-:W-:Y:S04]  /*caf0*/  @!P1 LEA R9, P0, R5.reuse, R8.reuse, 0x5 ;  /* 0x0000000805099211 */ /* 0x0c0fe800078028ff */
[----:B------:R-:W-:Y:S02]  /*cb00*/  @!P1 LEA.HI.X R5, R5, R7, R4, 0x5, P0 ;  /* 0x0000000705059211 */ /* 0x000fe400000f2c04 */
[----:B------:R-:W-:Y:S05]  /*cb10*/  IADD3 R4, P0, R232, R8, RZ ;  /* 0x00000008e8047210 */ /* 0x000fea0007f1e0ff */
[----:B------:R-:W-:Y:S01]  /*cb20*/  IMAD.X R7, R7, 0x1, R237, P0 ;  /* 0x0000000107077824 */ /* 0x000fe200000e06ed */
[C---:B------:R-:W-:Y:S04]  /*cb30*/  LEA R10, P0, R4.reuse, c[0x0][0x1f8], 0x1 ;  /* 0x00007e00040a7a11 */ /* 0x040fe800078008ff */
[----:B------:R-:W-:Y:S02]  /*cb40*/  LEA.HI.X R11, R4, c[0x0][0x1fc], R7, 0x1, P0 ;  /* 0x00007f00040b7a11 */ /* 0x000fe400000f0c07 */
[----:B------:R-:W-:Y:S03]  /*cb50*/  @!P1 IADD3 R9, P0, R9, R232, RZ ;  /* 0x000000e809099210 */ /* 0x000fe60007f1e0ff */
[----:B------:R-:W-:Y:S01]  /*cb60*/  @!PT LDS RZ, [RZ] ;  /* 0x00000000fffff984 */ /* 0x000fe20000000800 */
[----:B------:R-:W-:Y:S01]  /*cb70*/  @!PT LDS RZ, [RZ] ;  /* 0x00000000fffff984 */ /* 0x000fe20000000800 */
[----:B------:R-:W-:Y:S01]  /*cb80*/  @!PT LDS RZ, [RZ] ;  /* 0x00000000fffff984 */ /* 0x000fe20000000800 */
[----:B------:R4:W-:Y:S01]  /*cb90*/  LDGSTS.E.BYPASS.LTC128B.128 [R231+0x4080], [R10.64], !P6 ;  /* 0x040800000ae77fae */ /* 0x0009e2000f101d52 */
[----:B------:R-:W-:Y:S02]  /*cba0*/  @!P1 IADD3.X R4, R5, R237, RZ, P0, !PT ;  /* 0x000000ed05049210 */ /* 0x000fe400007fe4ff */
[C---:B------:R-:W-:Y:S01]  /*cbb0*/  @!P1 LEA R6, P0, R9.reuse, c[0x0][0x1f8], 0x1 ;  /* 0x00007e0009069a11 */ /* 0x040fe200078008ff */
[----:B------:R4:W-:Y:S03]  /*cbc0*/  LDGSTS.E.BYPASS.LTC128B.128 [R231+0x5880], [R10.64+0x80], !P5 ;  /* 0x058800800ae77fae */ /* 0x0009e6000e901d52 */
[----:B------:R-:W-:Y:S01]  /*cbd0*/  @!P1 LEA.HI.X R7, R9, c[0x0][0x1fc], R4, 0x1, P0 ;  /* 0x00007f0009079a11 */ /* 0x000fe200000f0c04 */
[----:B------:R4:W-:Y:S04]  /*cbe0*/  LDGSTS.E.BYPASS.LTC128B.128 [R231+0x7080], [R10.64+0x100], !P4 ;  /* 0x070801000ae77fae */ /* 0x0009e8000e101d52 */
[----:B------:R4:W-:Y:S04]  /*cbf0*/  LDGSTS.E.BYPASS.LTC128B.128 [R231+0x8880], [R10.64+0x180], !P3 ;  /* 0x088801800ae77fae */ /* 0x0009e8000d901d52 */
[----:B------:R4:W-:Y:S04]  /*cc00*/  @!P1 LDGSTS.E.BYPASS.LTC128B.128 [R231+0x5080], [R6.64], !P6 ;  /* 0x0508000006e79fae */ /* 0x0009e8000f101d52 */
[----:B------:R4:W-:Y:S04]  /*cc10*/  @!P1 LDGSTS.E.BYPASS.LTC128B.128 [R231+0x6880], [R6.64+0x80], !P5 ;  /* 0x0688008006e79fae */ /* 0x0009e8000e901d52 */
[----:B------:R4:W-:Y:S04]  /*cc20*/  @!P1 LDGSTS.E.BYPASS.LTC128B.128 [R231+0x8080], [R6.64+0x100], !P4 ;  /* 0x0808010006e79fae */ /* 0x0009e8000e101d52 */
[----:B------:R4:W-:Y:S02]  /*cc30*/  @!P1 LDGSTS.E.BYPASS.LTC128B.128 [R231+0x9880], [R6.64+0x180], !P3 ;  /* 0x0988018006e79fae */ /* 0x0009e4000d901d52 */
.L_x_1103:
[----:B------:R-:W-:Y:S05]  /*cc40*/  BSYNC B0 ;  /* 0x0000000000007941 */ /* 0x000fea0003800000 */
.L_x_1102:
[C---:B--234-:R-:W-:Y:S01]  /*cc50*/  HMMA.16816.F32 R4, R156.reuse, R160, RZ ;  /* 0x000000a09c04723c */ /* 0x05cfe200000018ff */
[----:B------:R-:W-:Y:S01]  /*cc60*/  LDSM.16.M88.4 R184, [R218] ;  /* 0x00000000dab8783b */ /* 0x000fe20000000200 */
[----:B------:R-:W-:Y:S01]  /*cc70*/  BSSY B0, `(.L_x_1104) ;  /* 0x00000ec000007945 */ /* 0x000fe20003800000 */
[----:B------:R-:W-:Y:S05]  /*cc80*/  ISETP.GT.AND P0, PT, R246, R229, PT ;  /* 0x000000e5f600720c */ /* 0x000fea0003f04270 */
[C---:B------:R-:W-:Y:S01]  /*cc90*/  HMMA.16816.F32 R8, R156.reuse, R162, RZ ;  /* 0x000000a29c08723c */ /* 0x040fe200000018ff */
[----:B------:R-:W0:Y:S07]  /*cca0*/  LDGDEPBAR ;  /* 0x00000000000079af */ /* 0x000e2e0000000000 */
[C---:B------:R-:W-:Y:S01]  /*ccb0*/  HMMA.16816.F32 R12, R156.reuse, R164, RZ ;  /* 0x000000a49c0c723c */ /* 0x040fe200000018ff */
[----:B------:R-:W2:Y:S07]  /*ccc0*/  LDSM.16.M88.4 R188, [R215+0xa080] ;  /* 0x00a08000d7bc783b */ /* 0x000eae0000000200 */
[C---:B------:R-:W-:Y:S01]  /*ccd0*/  HMMA.16816.F32 R16, R156.reuse, R166, RZ ;  /* 0x000000a69c10723c */ /* 0x040fe200000018ff */
[----:B------:R-:W-:Y:S07]  /*cce0*/  LDSM.16.M88.4 R160, [R215+0xb080] ;  /* 0x00b08000d7a0783b */ /* 0x000fee0000000200 */
[C---:B-1----:R-:W-:Y:S01]  /*ccf0*/  HMMA.16816.F32 R20, R156.reuse, R24, RZ ;  /* 0x000000189c14723c */ /* 0x042fe200000018ff */
[----:B------:R-:W-:Y:S07]  /*cd00*/  LDSM.16.M88.4 R164, [R217] ;  /* 0x00000000d9a4783b */ /* 0x000fee0000000200 */
[----:B------:R-:W-:Y:S01]  /*cd10*/  HMMA.16816.F32 R24, R156, R26, RZ ;  /* 0x0000001a9c18723c */ /* 0x000fe200000018ff */
[----:B------:R-:W1:Y:S07]  /*cd20*/  LDSM.16.M88.4 R156, [R215+0xa880] ;  /* 0x00a88000d79c783b */ /* 0x000e6e0000000200 */
[C---:B------:R-:W-:Y:S01]  /*cd30*/  HMMA.16816.F32 R4, R168.reuse, R172, R4 ;  /* 0x000000aca804723c */ /* 0x040fe20000001804 */
[----:B------:R-:W3:Y:S07]  /*cd40*/  LDSM.16.M88.4 R192, [R209] ;  /* 0x00000000d1c0783b */ /* 0x000eee0000000200 */
[C---:B------:R-:W-:Y:S01]  /*cd50*/  HMMA.16816.F32 R8, R168.reuse, R174, R8 ;  /* 0x000000aea808723c */ /* 0x040fe20000001808 */
[----:B------:R-:W-:Y:S07]  /*cd60*/  LDSM.16.M88.4 R172, [R209+0x1000] ;  /* 0x00100000d1ac783b */ /* 0x000fee0000000200 */
[C---:B------:R-:W-:Y:S08]  /*cd70*/  HMMA.16816.F32 R12, R168.reuse, R176, R12 ;  /* 0x000000b0a80c723c */ /* 0x040ff0000000180c */
[C---:B------:R-:W-:Y:S01]  /*cd80*/  HMMA.16816.F32 R16, R168.reuse, R178, R16 ;  /* 0x000000b2a810723c */ /* 0x040fe20000001810 */
[----:B------:R-:W-:Y:S07]  /*cd90*/  LDSM.16.M88.4 R176, [R222+0x4000] ;  /* 0x00400000deb0783b */ /* 0x000fee0000000200 */
[C---:B------:R-:W-:Y:S08]  /*cda0*/  HMMA.16816.F32 R20, R168.reuse, R180, R20 ;  /* 0x000000b4a814723c */ /* 0x040ff00000001814 */
[----:B------:R-:W-:Y:S01]  /*cdb0*/  HMMA.16816.F32 R24, R168, R182, R24 ;  /* 0x000000b6a818723c */ /* 0x000fe20000001818 */
[----:B------:R-:W4:Y:S07]  /*cdc0*/  LDSM.16.M88.4 R168, [R209+0x800] ;  /* 0x00080000d1a8783b */ /* 0x000f2e0000000200 */
[C---:B--2---:R-:W-:Y:S01]  /*cdd0*/  HMMA.16816.F32 R4, R184.reuse, R188, R4 ;  /* 0x000000bcb804723c */ /* 0x044fe20000001804 */
[----:B------:R-:W2:Y:S07]  /*cde0*/  LDSM.16.M88.4 R180, [R221+0xb880] ;  /* 0x00b88000ddb4783b */ /* 0x000eae0000000200 */
[C---:B------:R-:W-:Y:S01]  /*cdf0*/  HMMA.16816.F32 R8, R184.reuse, R190, R8 ;  /* 0x000000beb808723c */ /* 0x040fe20000001808 */
[----:B------:R-:W-:Y:S07]  /*ce00*/  LDSM.16.M88.4 R188, [R208] ;  /* 0x00000000d0bc783b */ /* 0x000fee0000000200 */
[C---:B-1----:R-:W-:Y:S08]  /*ce10*/  HMMA.16816.F32 R12, R184.reuse, R156, R12 ;  /* 0x0000009cb80c723c */ /* 0x042ff0000000180c */
[C---:B------:R-:W-:Y:S01]  /*ce20*/  HMMA.16816.F32 R16, R184.reuse, R158, R16 ;  /* 0x0000009eb810723c */ /* 0x040fe20000001810 */
[----:B------:R-:W1:Y:S07]  /*ce30*/  LDSM.16.M88.4 R156, [R221+0xc080] ;  /* 0x00c08000dd9c783b */ /* 0x000e6e0000000200 */
[C---:B------:R-:W-:Y:S08]  /*ce40*/  HMMA.16816.F32 R20, R184.reuse, R160, R20 ;  /* 0x000000a0b814723c */ /* 0x040ff00000001814 */
[----:B------:R-:W-:Y:S01]  /*ce50*/  HMMA.16816.F32 R24, R184, R162, R24 ;  /* 0x000000a2b818723c */ /* 0x000fe20000001818 */
[----:B------:R-:W5:Y:S07]  /*ce60*/  LDSM.16.M88.4 R160, [R221+0xc880] ;  /* 0x00c88000dda0783b */ /* 0x000f6e0000000200 */
[C---:B---3--:R-:W-:Y:S01]  /*ce70*/  HMMA.16816.F32 R4, R164.reuse, R192, R4 ;  /* 0x000000c0a404723c */ /* 0x048fe20000001804 */
[----:B------:R-:W3:Y:S07]  /*ce80*/  LDSM.16.M88.4 R184, [R220+0x4000] ;  /* 0x00400000dcb8783b */ /* 0x000eee0000000200 */
[C---:B------:R-:W-:Y:S01]  /*ce90*/  HMMA.16816.F32 R8, R164.reuse, R194, R8 ;  /* 0x000000c2a408723c */ /* 0x040fe20000001808 */
[----:B------:R-:W-:Y:S07]  /*cea0*/  LDSM.16.M88.4 R192, [R215+0xb880] ;  /* 0x00b88000d7c0783b */ /* 0x000fee0000000200 */
[C---:B----4-:R-:W-:Y:S08]  /*ceb0*/  HMMA.16816.F32 R12, R164.reuse, R168, R12 ;  /* 0x000000a8a40c723c */ /* 0x050ff0000000180c */
[C---:B------:R-:W-:Y:S01]  /*cec0*/  HMMA.16816.F32 R16, R164.reuse, R170, R16 ;  /* 0x000000aaa410723c */ /* 0x040fe20000001810 */
[----:B------:R-:W-:Y:S07]  /*ced0*/  LDSM.16.M88.4 R168, [R206] ;  /* 0x00000000cea8783b */ /* 0x000fee0000000200 */
[C---:B------:R-:W-:Y:S08]  /*cee0*/  HMMA.16816.F32 R20, R164.reuse, R172, R20 ;  /* 0x000000aca414723c */ /* 0x040ff00000001814 */
[----:B------:R-:W-:Y:S01]  /*cef0*/  HMMA.16816.F32 R24, R164, R174, R24 ;  /* 0x000000aea418723c */ /* 0x000fe20000001818 */
[----:B------:R-:W4:Y:S07]  /*cf00*/  LDSM.16.M88.4 R164, [R207] ;  /* 0x00000000cfa4783b */ /* 0x000f2e0000000200 */
[C---:B--2---:R-:W-:Y:S01]  /*cf10*/  HMMA.16816.F32 R4, R176.reuse, R180, R4 ;  /* 0x000000b4b004723c */ /* 0x044fe20000001804 */
[----:B------:R-:W2:Y:S07]  /*cf20*/  LDSM.16.M88.4 R172, [R218+0x4000] ;  /* 0x00400000daac783b */ /* 0x000eae0000000200 */
[C---:B------:R-:W-:Y:S01]  /*cf30*/  HMMA.16816.F32 R8, R176.reuse, R182, R8 ;  /* 0x000000b6b008723c */ /* 0x040fe20000001808 */
[----:B------:R-:W-:Y:S07]  /*cf40*/  LDSM.16.M88.4 R180, [R209+0x1800] ;  /* 0x00180000d1b4783b */ /* 0x000fee0000000200 */
[C---:B-1----:R-:W-:Y:S08]  /*cf50*/  HMMA.16816.F32 R12, R176.reuse, R156, R12 ;  /* 0x0000009cb00c723c */ /* 0x042ff0000000180c */
[C---:B------:R-:W-:Y:S01]  /*cf60*/  HMMA.16816.F32 R16, R176.reuse, R158, R16 ;  /* 0x0000009eb010723c */ /* 0x040fe20000001810 */
[----:B------:R-:W1:Y:S07]  /*cf70*/  LDSM.16.M88.4 R156, [R215+0xc080] ;  /* 0x00c08000d79c783b */ /* 0x000e6e0000000200 */
[C---:B-----5:R-:W-:Y:S08]  /*cf80*/  HMMA.16816.F32 R20, R176.reuse, R160, R20 ;  /* 0x000000a0b014723c */ /* 0x060ff00000001814 */
        /* <DEDUP_REMOVED lines=10> */
[----:B------:R-:W-:Y:S01]  /*d030*/  HMMA.16816.F32 R24, R184, R170, R24 ;  /* 0x000000aab818723c */ /* 0x000fe20000001818 */
[----:B------:R-:W3:Y:S07]  /*d040*/  LDSM.16.M88.4 R168, [R209+0x2800] ;  /* 0x00280000d1a8783b */ /* 0x000eee0000000200 */
[C---:B--2---:R-:W-:Y:S01]  /*d050*/  HMMA.16816.F32 R4, R172.reuse, R192, R4 ;  /* 0x000000c0ac04723c */ /* 0x044fe20000001804 */
[----:B------:R-:W2:Y:S07]  /*d060*/  LDSM.16.M88.4 R184, [R222+0x8000] ;  /* 0x00800000deb8783b */ /* 0x000eae0000000200 */
[C---:B------:R-:W-:Y:S01]  /*d070*/  HMMA.16816.F32 R8, R172.reuse, R194, R8 ;  /* 0x000000c2ac08723c */ /* 0x040fe20000001808 */
[----:B------:R-:W-:Y:S07]  /*d080*/  LDSM.16.M88.4 R192, [R205] ;  /* 0x00000000cdc0783b */ /* 0x000fee0000000200 */
        /* <DEDUP_REMOVED lines=12> */
[----:B------:R-:W4:Y:S07]  /*d150*/  LDSM.16.M88.4 R164, [R204] ;  /* 0x00000000cca4783b */ /* 0x000f2e0000000200 */
[C---:B------:R-:W-:Y:S08]  /*d160*/  HMMA.16816.F32 R20, R176.reuse, R168, R20 ;  /* 0x000000a8b014723c */ /* 0x040ff00000001814 */
[----:B------:R-:W-:Y:S01]  /*d170*/  HMMA.16816.F32 R24, R176, R170, R24 ;  /* 0x000000aab018723c */ /* 0x000fe20000001818 */
[----:B------:R-:W3:Y:S07]  /*d180*/  LDSM.16.M88.4 R168, [R203] ;  /* 0x00000000cba8783b */ /* 0x000eee0000000200 */
        /* <DEDUP_REMOVED lines=40> */
[----:B------:R-:W3:Y:S01]  /*d410*/  LDSM.16.M88.4 R184, [R218+0xc000] ;  /* 0x00c00000dab8783b */ /* 0x000ee20000000200 */
[C---:B--2---:R-:W-:Y:S08]  /*d420*/  HMMA.16816.F32 R4, R172.reuse, R192, R4 ;  /* 0x000000c0ac04723c */ /* 0x044ff00000001804 */
[C---:B------:R-:W-:Y:S01]  /*d430*/  HMMA.16816.F32 R8, R172.reuse, R194, R8 ;  /* 0x000000c2ac08723c */ /* 0x040fe20000001808 */
[----:B------:R-:W-:Y:S07]  /*d440*/  LDSM.16.M88.4 R192, [R209+0x4800] ;  /* 0x00480000d1c0783b */ /* 0x000fee0000000200 */
[C---:B-1----:R-:W-:Y:S08]  /*d450*/  HMMA.16816.F32 R12, R172.reuse, R156, R12 ;  /* 0x0000009cac0c723c */ /* 0x042ff0000000180c */
[C---:B------:R-:W-:Y:S01]  /*d460*/  HMMA.16816.F32 R16, R172.reuse, R158, R16 ;  /* 0x0000009eac10723c */ /* 0x040fe20000001810 */
[----:B------:R-:W1:Y:S07]  /*d470*/  LDSM.16.M88.4 R156, [R215+0xf080] ;  /* 0x00f08000d79c783b */ /* 0x000e6e0000000200 */
[C---:B-----5:R-:W-:Y:S08]  /*d480*/  HMMA.16816.F32 R20, R172.reuse, R160, R20 ;  /* 0x000000a0ac14723c */ /* 0x060ff00000001814 */
[----:B------:R-:W-:Y:S01]  /*d490*/  HMMA.16816.F32 R24, R172, R162, R24 ;  /* 0x000000a2ac18723c */ /* 0x000fe20000001818 */
[----:B------:R-:W2:Y:S07]  /*d4a0*/  LDSM.16.M88.4 R160, [R215+0xf880] ;  /* 0x00f88000d7a0783b */ /* 0x000eae0000000200 */
[----:B------:R-:W5:Y:S01]  /*d4b0*/  LDSM.16.M88.4 R172, [R217+0xc000] ;  /* 0x00c00000d9ac783b */ /* 0x000f620000000200 */
[C---:B---3--:R-:W-:Y:S08]  /*d4c0*/  HMMA.16816.F32 R4, R176.reuse, R180, R4 ;  /* 0x000000b4b004723c */ /* 0x048ff00000001804 */
[C---:B------:R-:W-:Y:S08]  /*d4d0*/  HMMA.16816.F32 R8, R176.reuse, R182, R8 ;  /* 0x000000b6b008723c */ /* 0x040ff00000001808 */
[C---:B----4-:R-:W-:Y:S08]  /*d4e0*/  HMMA.16816.F32 R12, R176.reuse, R164, R12 ;  /* 0x000000a4b00c723c */ /* 0x050ff0000000180c */
[C---:B------:R-:W-:Y:S08]  /*d4f0*/  HMMA.16816.F32 R16, R176.reuse, R166, R16 ;  /* 0x000000a6b010723c */ /* 0x040ff00000001810 */
[C---:B------:R-:W-:Y:S08]  /*d500*/  HMMA.16816.F32 R20, R176.reuse, R168, R20 ;  /* 0x000000a8b014723c */ /* 0x040ff00000001814 */
[----:B------:R-:W-:Y:S08]  /*d510*/  HMMA.16816.F32 R24, R176, R170, R24 ;  /* 0x000000aab018723c */ /* 0x000ff00000001818 */
[C---:B------:R-:W-:Y:S08]  /*d520*/  HMMA.16816.F32 R4, R184.reuse, R188, R4 ;  /* 0x000000bcb804723c */ /* 0x040ff00000001804 */
[C---:B------:R-:W-:Y:S08]  /*d530*/  HMMA.16816.F32 R8, R184.reuse, R190, R8 ;  /* 0x000000beb808723c */ /* 0x040ff00000001808 */
[C---:B-1----:R-:W-:Y:S08]  /*d540*/  HMMA.16816.F32 R12, R184.reuse, R156, R12 ;  /* 0x0000009cb80c723c */ /* 0x042ff0000000180c */
[C---:B------:R-:W-:Y:S01]  /*d550*/  HMMA.16816.F32 R16, R184.reuse, R158, R16 ;  /* 0x0000009eb810723c */ /* 0x040fe20000001810 */
[----:B------:R-:W1:Y:S07]  /*d560*/  LDSM.16.M88.4 R156, [R209+0x5000] ;  /* 0x00500000d19c783b */ /* 0x000e6e0000000200 */
[C---:B--2---:R-:W-:Y:S08]  /*d570*/  HMMA.16816.F32 R20, R184.reuse, R160, R20 ;  /* 0x000000a0b814723c */ /* 0x044ff00000001814 */
[----:B------:R-:W-:Y:S01]  /*d580*/  HMMA.16816.F32 R24, R184, R162, R24 ;  /* 0x000000a2b818723c */ /* 0x000fe20000001818 */
[----:B------:R-:W2:Y:S01]  /*d590*/  LDSM.16.M88.4 R160, [R209+0x5800] ;  /* 0x00580000d1a0783b */ /* 0x000ea20000000200 */
[----:B------:R-:W-:Y:S06]  /*d5a0*/  DEPBAR.LE SB0, 0x0 ;  /* 0x000080000000791a */ /* 0x000fec0000000000 */
[----:B------:R-:W-:Y:S01]  /*d5b0*/  BAR.SYNC.DEFER_BLOCKING 0x0 ;  /* 0x0000000000007b1d */ /* 0x000fe20000010000 */
[C---:B-----5:R-:W-:Y:S08]  /*d5c0*/  HMMA.16816.F32 R4, R172.reuse, R192, R4 ;  /* 0x000000c0ac04723c */ /* 0x060ff00000001804 */
[C---:B------:R-:W-:Y:S08]  /*d5d0*/  HMMA.16816.F32 R8, R172.reuse, R194, R8 ;  /* 0x000000c2ac08723c */ /* 0x040ff00000001808 */
[C---:B-1----:R-:W-:Y:S08]  /*d5e0*/  HMMA.16816.F32 R12, R172.reuse, R156, R12 ;  /* 0x0000009cac0c723c */ /* 0x042ff0000000180c */
[C---:B------:R-:W-:Y:S04]  /*d5f0*/  HMMA.16816.F32 R16, R172.reuse, R158, R16 ;  /* 0x0000009eac10723c */ /* 0x040fe80000001810 */
[----:B------:R-:W-:Y:S02]  /*d600*/  FMUL.FTZ R168, R4, c[0x0][0x320] ;  /* 0x0000c80004a87a20 */ /* 0x000fe40000410000 */
[----:B------:R-:W-:Y:S02]  /*d610*/  FMUL.FTZ R169, R5, c[0x0][0x320] ;  /* 0x0000c80005a97a20 */ /* 0x000fe40000410000 */
[C---:B--2---:R-:W-:Y:S02]  /*d620*/  HMMA.16816.F32 R20, R172.reuse, R160, R20 ;  /* 0x000000a0ac14723c */ /* 0x044fe40000001814 */
[----:B------:R-:W1:Y:S02]  /*d630*/  MUFU.TANH R168, R168 ;  /* 0x000000a800a87308 */ /* 0x000e640000002400 */
[----:B------:R-:W-:Y:S02]  /*d640*/  FMUL.FTZ R170, R6, c[0x0][0x320] ;  /* 0x0000c80006aa7a20 */ /* 0x000fe40000410000 */
[----:B------:R-:W-:Y:S02]  /*d650*/  FMUL.FTZ R177, R7, c[0x0][0x320] ;  /* 0x0000c80007b17a20 */ /* 0x000fe40000410000 */
[----:B------:R-:W-:Y:S04]  /*d660*/  HMMA.16816.F32 R24, R172, R162, R24 ;  /* 0x000000a2ac18723c */ /* 0x000fe80000001818 */
[----:B------:R-:W2:Y:S01]  /*d670*/  MUFU.TANH R169, R169 ;  /* 0x000000a900a97308 */ /* 0x000ea20000002400 */
[----:B------:R-:W-:Y:S02]  /*d680*/  FMUL.FTZ R171, R8, c[0x0][0x320] ;  /* 0x0000c80008ab7a20 */ /* 0x000fe40000410000 */
[----:B------:R-:W-:Y:S02]  /*d690*/  FMUL.FTZ R180, R9, c[0x0][0x320] ;  /* 0x0000c80009b47a20 */ /* 0x000fe40000410000 */
[----:B------:R-:W-:Y:S03]  /*d6a0*/  FMUL.FTZ R178, R10, c[0x0][0x320] ;  /* 0x0000c8000ab27a20 */ /* 0x000fe60000410000 */
[----:B------:R-:W-:Y:S02]  /*d6b0*/  FMUL.FTZ R179, R11, c[0x0][0x320] ;  /* 0x0000c8000bb37a20 */ /* 0x000fe40000410000 */
        /* <DEDUP_REMOVED lines=10> */
[----:B------:R-:W-:Y:S02]  /*d760*/  FMUL.FTZ R250, R20, c[0x0][0x320] ;  /* 0x0000c80014fa7a20 */ /* 0x000fe40000410000 */
[----:B------:R-:W-:Y:S01]  /*d770*/  FMUL.FTZ R21, R21, c[0x0][0x320] ;  /* 0x0000c80015157a20 */ /* 0x000fe20000410000 */
[----:B------:R-:W1:Y:S01]  /*d780*/  MUFU.TANH R171, R171 ;  /* 0x000000ab00ab7308 */ /* 0x000e620000002400 */
[----:B------:R-:W-:Y:S02]  /*d790*/  FMUL.FTZ R22, R22, c[0x0][0x320] ;  /* 0x0000c80016167a20 */ /* 0x000fe40000410000 */
[----:B------:R-:W-:Y:S02]  /*d7a0*/  FMUL.FTZ R20, R23, c[0x0][0x320] ;  /* 0x0000c80017147a20 */ /* 0x000fe40000410000 */
[----:B------:R-:W-:Y:S02]  /*d7b0*/  FMUL.FTZ R172, R24, c[0x0][0x320] ;  /* 0x0000c80018ac7a20 */ /* 0x000fe40000410000 */
[----:B------:R-:W-:Y:S02]  /*d7c0*/  FMUL.FTZ R25, R25, c[0x0][0x320] ;  /* 0x0000c80019197a20 */ /* 0x000fe40000410000 */
[----:B------:R-:W-:Y:S01]  /*d7d0*/  FMUL.FTZ R24, R26, c[0x0][0x320] ;  /* 0x0000c8001a187a20 */ /* 0x000fe20000410000 */
[----:B------:R-:W1:Y:S01]  /*d7e0*/  MUFU.TANH R180, R180 ;  /* 0x000000b400b47308 */ /* 0x000e620000002400 */
[----:B------:R-:W-:Y:S09]  /*d7f0*/  FMUL.FTZ R23, R27, c[0x0][0x320] ;  /* 0x0000c8001b177a20 */ /* 0x000ff20000410000 */
        /* <DEDUP_REMOVED lines=18> */
[----:B------:R-:W-:-:S05]  /*d920*/  @!P0 BRA `(.L_x_1105) ;  /* 0x0000020000008947 */ /* 0x000fca0003800000 */
[----:B--234-:R-:W-:Y:S04]  /*d930*/  IADD3 R5, R246, -0x1, RZ ;  /* 0xfffffffff6057810 */ /* 0x01cfe80007ffe0ff */
[----:B------:R-:W-:Y:S01]  /*d940*/  SHF.R.S32.HI R4, RZ, 0x1f, R5 ;  /* 0x0000001fff047819 */ /* 0x000fe20000011405 */
[C---:B------:R-:W-:Y:S04]  /*d950*/  IMAD.WIDE.U32 R8, R5.reuse, c[0x0][0x1e0], RZ ;  /* 0x0000780005087a25 */ /* 0x040fe800078e00ff */
[----:B------:R-:W-:Y:S04]  /*d960*/  IMAD R4, R4, c[0x0][0x1e0], RZ ;  /* 0x0000780004047a24 */ /* 0x000fe800078e02ff */
[----:B------:R-:W-:Y:S04]  /*d970*/  IMAD R4, R5, c[0x0][0x1e4], R4 ;  /* 0x0000790005047a24 */ /* 0x000fe800078e0204 */
[----:B------:R-:W-:Y:S01]  /*d980*/  IMAD.IADD R5, R9, 0x1, R4 ;  /* 0x0000000109057824 */ /* 0x000fe200078e0204 */
[----:B------:R-:W-:Y:S01]  /*d990*/  IADD3 R4, -R248, 0x30, RZ ;  /* 0x00000030f8047810 */ /* 0x000fe20007ffe1ff */
[----:B------:R-:W-:Y:S03]  /*d9a0*/  IMAD.WIDE.U32 R8, R8, 0x30, RZ ;  /* 0x0000003008087825 */ /* 0x000fe600078e00ff */
[----:B------:R-:W-:Y:S01]  /*d9b0*/  ISETP.GE.AND P0, PT, R4, 0x21, PT ;  /* 0x000000210400780c */ /* 0x000fe20003f06270 */
[----:B------:R-:W-:Y:S04]  /*d9c0*/  IMAD R5, R5, 0x30, RZ ;  /* 0x0000003005057824 */ /* 0x000fe800078e02ff */
[----:B------:R-:W-:Y:S08]  /*d9d0*/  IMAD.IADD R5, R9, 0x1, R5 ;  /* 0x0000000109057824 */ /* 0x000ff000078e0205 */
[----:B------:R-:W-:Y:S04]  /*d9e0*/  @P0 IADD3 R7, P2, P1, R234, UR6, R8 ;  /* 0x00000006ea070c10 */ /* 0x000fe8000f95e008 */
[----:B------:R-:W-:Y:S02]  /*d9f0*/  @P0 IADD3.X R6, R245, UR5, R5, P2, P1 ;  /* 0x00000005f5060c10 */ /* 0x000fe400097e2405 */
[----:B------:R-:W-:Y:S11]  /*da00*/  ISETP.GE.AND P1, PT, R4, 0x1, PT ;  /* 0x000000010400780c */ /* 0x000ff60003f26270 */
[----:B------:R-:W-:Y:S02]  /*da10*/  @!UPT UIADD3 URZ, URZ, URZ, URZ ;  /* 0x0000003f3f3ff290 */ /* 0x000fe4000fffe03f */
[----:B------:R-:W-:Y:S05]  /*da20*/  @P1 IADD3 R4, P2, R234, R8, RZ ;  /* 0x00000008ea041210 */ /* 0x000fea0007f5e0ff */
        /* <DEDUP_REMOVED lines=8> */
[----:B------:R-:W-:Y:S03]  /*dab0*/  @P0 LEA.HI.X R11, R7, c[0x0][0x1cc], R6, 0x1, P2 ;  /* 0x00007300070b0a11 */ /* 0x000fe600010f0c06 */
[----:B------:R2:W-:Y:S04]  /*dac0*/  @P1 LDGSTS.E.BYPASS.LTC128B.128 [R231+0xb880], [R8.64+0x80], !P5 ;  /* 0x0b88008008e71fae */ /* 0x0005e8000e901d52 */
[----:B------:R2:W-:Y:S04]  /*dad0*/  @P1 LDGSTS.E.BYPASS.LTC128B.128 [R231+0xd080], [R8.64+0x100], !P4 ;  /* 0x0d08010008e71fae */ /* 0x0005e8000e101d52 */
[----:B------:R2:W-:Y:S04]  /*dae0*/  @P1 LDGSTS.E.BYPASS.LTC128B.128 [R231+0xe880], [R8.64+0x180], !P3 ;  /* 0x0e88018008e71fae */ /* 0x0005e8000d901d52 */
[----:B------:R2:W-:Y:S04]  /*daf0*/  @P0 LDGSTS.E.BYPASS.LTC128B.128 [R231+0xb080], [R10.64], !P6 ;  /* 0x0b0800000ae70fae */ /* 0x0005e8000f101d52 */
[----:B------:R2:W-:Y:S04]  /*db00*/  @P0 LDGSTS.E.BYPASS.LTC128B.128 [R231+0xc880], [R10.64+0x80], !P5 ;  /* 0x0c8800800ae70fae */ /* 0x0005e8000e901d52 */
[----:B------:R2:W-:Y:S04]  /*db10*/  @P0 LDGSTS.E.BYPASS.LTC128B.128 [R231+0xe080], [R10.64+0x100], !P4 ;  /* 0x0e0801000ae70fae */ /* 0x0005e8000e101d52 */
[----:B------:R2:W-:Y:S02]  /*db20*/  @P0 LDGSTS.E.BYPASS.LTC128B.128 [R231+0xf880], [R10.64+0x180], !P3 ;  /* 0x0f8801800ae70fae */ /* 0x0005e4000d901d52 */
.L_x_1105:
[----:B--234-:R-:W-:Y:S05]  /*db30*/  BSYNC B0 ;  /* 0x0000000000007941 */ /* 0x01cfea0003800000 */
.L_x_1104:
[----:B------:R-:W-:Y:S01]  /*db40*/  ISETP.NE.AND P0, PT, R198, 0x1, PT ;  /* 0x00000001c600780c */ /* 0x000fe20003f05270 */
[----:B------:R-:W2:Y:S01]  /*db50*/  LDL R176, [R1+0x4] ;  /* 0x0000040001b07983 */ /* 0x000ea20000100800 */
[----:B------:R-:W-:Y:S03]  /*db60*/  IMAD R13, R246, -0x30, RZ ;  /* 0xffffffd0f60d7824 */ /* 0x000fe600078e02ff */
[----:B------:R-:W0:Y:S01]  /*db70*/  LDGDEPBAR ;  /* 0x00000000000079af */ /* 0x000e220000000000 */
[----:B------:R-:W-:Y:S01]  /*db80*/  IMAD.IADD R9, R13, 0x1, -R240 ;  /* 0x000000010d097824 */ /* 0x000fe200078e0af0 */
[----:B------:R-:W-:Y:S04]  /*db90*/  IADD3 R10, -R240, 0x1, R13 ;  /* 0x00000001f00a7810 */ /* 0x000fe80007ffe10d */
[----:B------:R-:W-:Y:S04]  /*dba0*/  IADD3 R10, -R242, R10, R3 ;  /* 0x0000000af20a7210 */ /* 0x000fe80007ffe103 */
[C---:B------:R-:W-:Y:S02]  /*dbb0*/  IADD3 R11, R10.reuse, c[0x0][0x328], RZ ;  /* 0x0000ca000a0b7a10 */ /* 0x040fe40007ffe0ff */
[----:B------:R-:W-:Y:S01]  /*dbc0*/  IADD3 R10, R10, UR7, RZ ;  /* 0x000000070a0a7c10 */ /* 0x000fe2000fffe0ff */
[----:B--2---:R-:W-:Y:S05]  /*dbd0*/  IMAD R4, R176, 0x80, R241 ;  /* 0x00000080b0047824 */ /* 0x004fea00078e02f1 */
[----:B------:R-:W-:Y:S05]  /*dbe0*/  IADD3 R12, R238, R4, R239 ;  /* 0x00000004ee0c7210 */ /* 0x000fea0007ffe0ef */
[----:B------:R-:W-:Y:S05]  /*dbf0*/  @P0 IMAD.HI.U32 R4, R12, c[0x0][0x2c8], RZ ;  /* 0x0000b2000c040a27 */ /* 0x000fea00078e00ff */
[----:B------:R-:W-:Y:S02]  /*dc00*/  @P0 SHF.R.U32.HI R12, RZ, c[0x0][0x2cc], R4 ;  /* 0x0000b300ff0c0a19 */ /* 0x000fe40000011604 */
[----:B------:R-:W-:Y:S03]  /*dc10*/  ISETP.GE.AND P0, PT, R197, 0x1, PT ;  /* 0x00000001c500780c */ /* 0x000fe60003f06270 */
[----:B------:R-:W2:Y:S02]  /*dc20*/  SHFL.IDX PT, R6, R12, RZ, 0x1c1f ;  /* 0x001c1fff0c067589 */ /* 0x000ea400000e0000 */
[--C-:B--2---:R-:W-:Y:S02]  /*dc30*/  IMAD.IADD R16, R11, 0x1, R6.reuse ;  /* 0x000000010b107824 */ /* 0x104fe400078e0206 */
[----:B------:R-:W-:Y:S06]  /*dc40*/  IMAD.IADD R14, R10, 0x1, R6 ;  /* 0x000000010a0e7824 */ /* 0x000fec00078e0206 */
[----:B------:R-:W-:-:S05]  /*dc50*/  @!P0 BRA `(.L_x_1106) ;  /* 0x0000017000008947 */ /* 0x000fca0003800000 */
[----:B------:R-:W-:Y:S01]  /*dc60*/  IADD3 R6, -R242, R3, R6 ;  /* 0x00000003f2067210 */ /* 0x000fe20007ffe106 */
[----:B------:R-:W-:Y:S03]  /*dc70*/  BSSY B0, `(.L_x_1107) ;  /* 0x0000011000007945 */ /* 0x000fe60003800000 */
        /* <DEDUP_REMOVED lines=11> */
.L_x_1108:
[----:B------:R-:W-:Y:S04]  /*dd30*/  MOV R4, c[0x0][0x32c] ;  /* 0x0000cb0000047a02 */ /* 0x000fe80000000f00 */
[----:B------:R-:W-:Y:S11]  /*dd40*/  ISETP.NE.AND P0, PT, R4, 0x1, PT ;  /* 0x000000010400780c */ /* 0x000ff60003f05270 */
[----:B------:R-:W-:Y:S02]  /*dd50*/  @!UPT UIADD3 URZ, URZ, URZ, URZ ;  /* 0x0000003f3f3ff290 */ /* 0x000fe4000fffe03f */
[----:B------:R-:W-:Y:S05]  /*dd60*/  @P0 IMAD.HI.U32 R4, R6, c[0x0][0x330], RZ ;  /* 0x0000cc0006040a27 */ /* 0x000fea00078e00ff */
[----:B------:R-:W-:Y:S02]  /*dd70*/  @P0 SHF.R.U32.HI R6, RZ, c[0x0][0x334], R4 ;  /* 0x0000cd00ff060a19 */ /* 0x000fe40000011604 */
.L_x_1109:
[----:B------:R-:W-:Y:S05]  /*dd80*/  BSYNC B0 ;  /* 0x0000000000007941 */ /* 0x000fea0003800000 */
.L_x_1107:
[----:B------:R-:W-:Y:S05]  /*dd90*/  IMAD R7, R6, c[0x0][0x32c], R9 ;  /* 0x0000cb0006077a24 */ /* 0x000fea00078e0209 */
[----:B------:R-:W-:Y:S02]  /*dda0*/  IADD3 R5, R7, c[0x0][0x32c], RZ ;  /* 0x0000cb0007057a10 */ /* 0x000fe40007ffe0ff */
[----:B------:R-:W-:Y:S02]  /*ddb0*/  IMNMX R14, R14, R7, !PT ;  /* 0x000000070e0e7217 */ /* 0x000fe40007800200 */
[----:B------:R-:W-:Y:S02]  /*ddc0*/  IMNMX R16, R16, R5, PT ;  /* 0x0000000510107217 */ /* 0x000fe40003800200 */
.L_x_1106:
[C---:B------:R-:W-:Y:S01]  /*ddd0*/  ISETP.GE.AND P0, PT, R13.reuse, 0x2, PT ;  /* 0x000000020d00780c */ /* 0x040fe20003f06270 */
[----:B------:R-:W2:Y:S01]  /*dde0*/  SHFL.IDX PT, R12, R12, 0x1, 0x1c1f ;  /* 0x003c1f000c0c7f89 */ /* 0x000ea200000e0000 */
[C---:B------:R-:W-:Y:S02]  /*ddf0*/  ISETP.GE.AND P1, PT, R13.reuse, 0x9, PT ;  /* 0x000000090d00780c */ /* 0x040fe40003f26270 */
[----:B------:R-:W-:Y:S02]  /*de00*/  P2R R8, PR, RZ, 0x1 ;  /* 0x00000001ff087803 */ /* 0x000fe40000000000 */
[----:B------:R-:W-:Y:S02]  /*de10*/  ISETP.GT.AND P0, PT, R14, 0x1, !P0 ;  /* 0x000000010e00780c */ /* 0x000fe40004704270 */
[----:B------:R-:W-:Y:S02]  /*de20*/  P2R R7, PR, RZ, 0x2 ;  /* 0x00000002ff077803 */ /* 0x000fe40000000000 */
[----:B------:R-:W-:Y:S02]  /*de30*/  ISETP.LT.OR P0, PT, R16, 0x2, P0 ;  /* 0x000000021000780c */ /* 0x000fe40000701670 */
[----:B------:R-:W-:Y:S02]  /*de40*/  ISETP.GE.AND P6, PT, R13, 0x19, PT ;  /* 0x000000190d00780c */ /* 0x000fe40003fc6270 */
[----:B------:R-:W-:Y:S02]  /*de50*/  FSEL R19, R169, -INF , !P0 ;  /* 0xff800000a9137808 */ /* 0x000fe40004000000 */
[----:B------:R-:W-:Y:S02]  /*de60*/  ISETP.GT.AND P0, PT, R14, 0x8, !P1 ;  /* 0x000000080e00780c */ /* 0x000fe40004f04270 */
[----:B------:R-:W-:Y:S02]  /*de70*/  ISETP.GE.AND P1, PT, R13, 0xa, PT ;  /* 0x0000000a0d00780c */ /* 0x000fe40003f26270 */
[----:B------:R-:W-:Y:S02]  /*de80*/  ISETP.LT.OR P0, PT, R16, 0x9, P0 ;  /* 0x000000091000780c */ /* 0x000fe40000701670 */
[----:B------:R-:W-:Y:S02]  /*de90*/  P2R R6, PR, RZ, 0x2 ;  /* 0x00000002ff067803 */ /* 0x000fe40000000000 */
[----:B-1----:R-:W-:Y:S01]  /*dea0*/  FSEL R17, R171, -INF , !P0 ;  /* 0xff800000ab117808 */ /* 0x002fe20004000000 */
[--C-:B--2---:R-:W-:Y:S01]  /*deb0*/  IMAD.IADD R11, R11, 0x1, R12.reuse ;  /* 0x000000010b0b7824 */ /* 0x104fe200078e020c */
[----:B------:R-:W-:Y:S02]  /*dec0*/  ISETP.GT.AND P0, PT, R14, 0x9, !P1 ;  /* 0x000000090e00780c */ /* 0x000fe40004f04270 */
[C---:B------:R-:W-:Y:S02]  /*ded0*/  ISETP.GE.AND P1, PT, R13.reuse, 0x11, PT ;  /* 0x000000110d00780c */ /* 0x040fe40003f26270 */
[----:B------:R-:W-:Y:S02]  /*dee0*/  ISETP.LT.OR P0, PT, R16, 0xa, P0 ;  /* 0x0000000a1000780c */ /* 0x000fe40000701670 */
[----:B------:R-:W-:Y:S02]  /*def0*/  P2R R5, PR, RZ, 0x2 ;  /* 0x00000002ff057803 */ /* 0x000fe40000000000 */
[----:B------:R-:W-:Y:S02]  /*df00*/  FSEL R15, R180, -INF , !P0 ;  /* 0xff800000b40f7808 */ /* 0x000fe40004000000 */
[----:B------:R-:W-:Y:S02]  /*df10*/  ISETP.GT.AND P0, PT, R14, 0x10, !P1 ;  /* 0x000000100e00780c */ /* 0x000fe40004f04270 */
[C---:B------:R-:W-:Y:S02]  /*df20*/  ISETP.GE.AND P1, PT, R13.reuse, 0x12, PT ;  /* 0x000000120d00780c */ /* 0x040fe40003f26270 */
[----:B------:R-:W-:Y:S02]  /*df30*/  ISETP.LT.OR P0, PT, R16, 0x11, P0 ;  /* 0x000000111000780c */ /* 0x000fe40000701670 */
[----:B------:R-:W-:Y:S02]  /*df40*/  ISETP.GE.AND P5, PT, R13, 0x1a, PT ;  /* 0x0000001a0d00780c */ /* 0x000fe40003fa6270 */
[----:B------:R-:W-:Y:S02]  /*df50*/  FSEL R171, R183, -INF , !P0 ;  /* 0xff800000b7ab7808 */ /* 0x000fe40004000000 */
[----:B------:R-:W-:Y:S02]  /*df60*/  ISETP.GT.AND P0, PT, R14, 0x11, !P1 ;  /* 0x000000110e00780c */ /* 0x000fe40004f04270 */
[C---:B------:R-:W-:Y:S02]  /*df70*/  ISETP.GE.AND P4, PT, R13.reuse, 0x21, PT ;  /* 0x000000210d00780c */ /* 0x040fe40003f86270 */
[----:B------:R-:W-:Y:S02]  /*df80*/  ISETP.LT.OR P0, PT, R16, 0x12, P0 ;  /* 0x000000121000780c */ /* 0x000fe40000701670 */
[C---:B------:R-:W-:Y:S02]  /*df90*/  ISETP.GE.AND P3, PT, R13.reuse, 0x22, PT ;  /* 0x000000220d00780c */ /* 0x040fe40003f66270 */
[----:B------:R-:W-:Y:S02]  /*dfa0*/  FSEL R169, R194, -INF , !P0 ;  /* 0xff800000c2a97808 */ /* 0x000fe40004000000 */
[----:B------:R-:W-:Y:S02]  /*dfb0*/  ISETP.GT.AND P0, PT, R14, 0x18, !P6 ;  /* 0x000000180e00780c */ /* 0x000fe40007704270 */
[----:B------:R-:W-:Y:S02]  /*dfc0*/  ISETP.GE.AND P2, PT, R13, 0x29, PT ;  /* 0x000000290d00780c */ /* 0x000fe40003f46270 */
[----:B------:R-:W-:Y:S02]  /*dfd0*/  ISETP.LT.OR P0, PT, R16, 0x19, P0 ;  /* 0x000000191000780c */ /* 0x000fe40000701670 */
[----:B------:R-:W-:Y:S02]  /*dfe0*/  P2R R4, PR, RZ, 0x2 ;  /* 0x00000002ff047803 */ /* 0x000fe40000000000 */
[----:B------:R-:W-:Y:S02]  /*dff0*/  FSEL R167, R249, -INF , !P0 ;  /* 0xff800000f9a77808 */ /* 0x000fe40004000000 */
[----:B------:R-:W-:Y:S02]  /*e000*/  ISETP.GT.AND P0, PT, R14, 0x19, !P5 ;  /* 0x000000190e00780c */ /* 0x000fe40006f04270 */
[----:B------:R-:W-:Y:S02]  /*e010*/  ISETP.GE.AND P1, PT, R13, 0x1, PT ;  /* 0x000000010d00780c */ /* 0x000fe40003f26270 */
[----:B------:R-:W-:Y:S04]  /*e020*/  ISETP.LT.OR P0, PT, R16, 0x1a, P0 ;  /* 0x0000001a1000780c */ /* 0x000fe80000701670 */
[----:B------:R-:W-:Y:S02]  /*e030*/  FSEL R165, R195, -INF , !P0 ;  /* 0xff800000c3a57808 */ /* 0x000fe40004000000 */
[----:B------:R-:W-:Y:S04]  /*e040*/  ISETP.GT.AND P0, PT, R14, 0x20, !P4 ;  /* 0x000000200e00780c */ /* 0x000fe80006704270 */
        /* <DEDUP_REMOVED lines=8> */
[----:B------:R-:W-:Y:S04]  /*e0d0*/  ISETP.GT.AND P0, PT, R14, RZ, !P1 ;  /* 0x000000ff0e00720c */ /* 0x000fe80004f04270 */
[----:B------:R-:W-:Y:S04]  /*e0e0*/  ISETP.LT.OR P0, PT, R16, 0x1, P0 ;  /* 0x000000011000780c */ /* 0x000fe80000701670 */
[----:B------:R-:W-:Y:S02]  /*e0f0*/  FSEL R21, R168, -INF , !P0 ;  /* 0xff800000a8157808 */ /* 0x000fe40004000000 */
[----:B------:R-:W-:Y:S04]  /*e100*/  ISETP.GE.AND P0, PT, R13, 0x2a, PT ;  /* 0x0000002a0d00780c */ /* 0x000fe80003f06270 */
[----:B------:R-:W-:Y:S02]  /*e110*/  P2R R13, PR, RZ, 0x1 ;  /* 0x00000001ff0d7803 */ /* 0x000fe40000000000 */
[----:B------:R-:W-:Y:S04]  /*e120*/  ISETP.GT.AND P0, PT, R14, 0x29, !P0 ;  /* 0x000000290e00780c */ /* 0x000fe80004704270 */
[----:B------:R-:W-:Y:S01]  /*e130*/  ISETP.LT.OR P0, PT, R16, 0x2a, P0 ;  /* 0x0000002a1000780c */ /* 0x000fe20000701670 */
[----:B------:R-:W-:Y:S03]  /*e140*/  IMAD.IADD R16, R10, 0x1, R12 ;  /* 0x000000010a107824 */ /* 0x000fe600078e020c */
[----:B------:R-:W-:Y:S02]  /*e150*/  FSEL R159, R25, -INF , !P0 ;  /* 0xff800000199f7808 */ /* 0x000fe40004000000 */
[----:B------:R-:W-:Y:S11]  /*e160*/  ISETP.GE.AND P0, PT, R197, 0x1, PT ;  /* 0x00000001c500780c */ /* 0x000ff60003f06270 */
[----:B------:R-:W-:Y:S02]  /*e170*/  @!UPT UIADD3 URZ, URZ, URZ, URZ ;  /* 0x0000003f3f3ff290 */ /* 0x000fe4000fffe03f */
        /* <DEDUP_REMOVED lines=14> */
.L_x_1112:
[----:B------:R-:W-:Y:S04]  /*e260*/  MOV R10, c[0x0][0x32c] ;  /* 0x0000cb00000a7a02 */ /* 0x000fe80000000f00 */
[----:B------:R-:W-:Y:S11]  /*e270*/  ISETP.NE.AND P0, PT, R10, 0x1, PT ;  /* 0x000000010a00780c */ /* 0x000ff60003f05270 */
[----:B------:R-:W-:Y:S02]  /*e280*/  @!UPT UIADD3 URZ, URZ, URZ, URZ ;  /* 0x0000003f3f3ff290 */ /* 0x000fe4000fffe03f */
[----:B------:R-:W-:Y:S05]  /*e290*/  @P0 IMAD.HI.U32 R10, R12, c[0x0][0x330], RZ ;  /* 0x0000cc000c0a0a27 */ /* 0x000fea00078e00ff */
[----:B------:R-:W-:Y:S02]  /*e2a0*/  @P0 SHF.R.U32.HI R12, RZ, c[0x0][0x334], R10 ;  /* 0x0000cd00ff0c0a19 */ /* 0x000fe4000001160a */
.L_x_1113:
[----:B------:R-:W-:Y:S05]  /*e2b0*/  BSYNC B0 ;  /* 0x0000000000007941 */ /* 0x000fea0003800000 */
.L_x_1111:
[----:B------:R-:W-:Y:S05]  /*e2c0*/  IMAD R9, R12, c[0x0][0x32c], R9 ;  /* 0x0000cb000c097a24 */ /* 0x000fea00078e0209 */
[----:B------:R-:W-:Y:S02]  /*e2d0*/  IADD3 R10, R9, c[0x0][0x32c], RZ ;  /* 0x0000cb00090a7a10 */ /* 0x000fe40007ffe0ff */
[----:B------:R-:W-:Y:S02]  /*e2e0*/  IMNMX R16, R16, R9, !PT ;  /* 0x0000000910107217 */ /* 0x000fe40007800200 */
[----:B------:R-:W-:Y:S02]  /*e2f0*/  IMNMX R11, R11, R10, PT ;  /* 0x0000000a0b0b7217 */ /* 0x000fe40003800200 */
.L_x_1110:
[----:B------:R-:W-:Y:S01]  /*e300*/  ISETP.GT.AND P0, PT, R16, RZ, !P1 ;  /* 0x000000ff1000720c */ /* 0x000fe20004f04270 */
[----:B------:R-:W-:Y:S01]  /*e310*/  LDSM.16.MT88.4 R172, [R214+0x7880] ;  /* 0x00788000d6ac783b */ /* 0x000fe20000004200 */
[----:B------:R-:W-:Y:S02]  /*e320*/  ISETP.NE.AND P1, PT, R13, RZ, PT ;  /* 0x000000ff0d00720c */ /* 0x000fe40003f25270 */
[----:B------:R-:W-:Y:S04]  /*e330*/  ISETP.LT.OR P0, PT, R11, 0x1, P0 ;  /* 0x000000010b00780c */ /* 0x000fe80000701670 */
[----:B------:R-:W-:Y:S02]  /*e340*/  FSEL R13, R170, -INF , !P0 ;  /* 0xff800000aa0d7808 */ /* 0x000fe40004000000 */
[----:B------:R-:W-:Y:S02]  /*e350*/  ISETP.NE.AND P0, PT, R8, RZ, PT ;  /* 0x000000ff0800720c */ /* 0x000fe40003f05270 */
[----:B------:R-:W-:Y:S02]  /*e360*/  FMNMX.FTZ R8, R21, R0, !PT ;  /* 0x0000000015087209 */ /* 0x000fe40007810000 */
[C---:B------:R-:W-:Y:S02]  /*e370*/  ISETP.GT.AND P0, PT, R16.reuse, 0x1, !P0 ;  /* 0x000000011000780c */ /* 0x040fe40004704270 */
[----:B------:R-:W-:Y:S02]  /*e380*/  FMNMX.FTZ R8, R19, R8, !PT ;  /* 0x0000000813087209 */ /* 0x000fe40007810000 */
[----:B------:R-:W-:Y:S02]  /*e390*/  ISETP.LT.OR P0, PT, R11, 0x2, P0 ;  /* 0x000000020b00780c */ /* 0x000fe40000701670 */
[----:B------:R-:W-:Y:S02]  /*e3a0*/  FMNMX.FTZ R8, R17, R8, !PT ;  /* 0x0000000811087209 */ /* 0x000fe40007810000 */
[----:B------:R-:W-:Y:S02]  /*e3b0*/  FSEL R14, R177, -INF , !P0 ;  /* 0xff800000b10e7808 */ /* 0x000fe40004000000 */
[----:B------:R-:W-:Y:S02]  /*e3c0*/  FMNMX.FTZ R8, R15, R8, !PT ;  /* 0x000000080f087209 */ /* 0x000fe40007810000 */
[----:B------:R-:W-:Y:S02]  /*e3d0*/  ISETP.NE.AND P0, PT, R7, RZ, PT ;  /* 0x000000ff0700720c */ /* 0x000fe40003f05270 */
[----:B------:R-:W-:Y:S02]  /*e3e0*/  FMNMX.FTZ R8, R171, R8, !PT ;  /* 0x00000008ab087209 */ /* 0x000fe40007810000 */
[----:B------:R-:W-:Y:S02]  /*e3f0*/  ISETP.GT.AND P0, PT, R16, 0x8, !P0 ;  /* 0x000000081000780c */ /* 0x000fe40004704270 */
[----:B------:R-:W-:Y:S02]  /*e400*/  FMNMX.FTZ R8, R169, R8, !PT ;  /* 0x00000008a9087209 */ /* 0x000fe40007810000 */
[----:B------:R-:W-:Y:S02]  /*e410*/  ISETP.LT.OR P0, PT, R11, 0x9, P0 ;  /* 0x000000090b00780c */ /* 0x000fe40000701670 */
[----:B------:R-:W-:Y:S02]  /*e420*/  FMNMX.FTZ R8, R167, R8, !PT ;  /* 0x00000008a7087209 */ /* 0x000fe40007810000 */
[----:B------:R-:W-:Y:S02]  /*e430*/  FSEL R12, R178, -INF , !P0 ;  /* 0xff800000b20c7808 */ /* 0x000fe40004000000 */
[----:B------:R-:W-:Y:S02]  /*e440*/  FMNMX.FTZ R8, R165, R8, !PT ;  /* 0x00000008a5087209 */ /* 0x000fe40007810000 */
[----:B------:R-:W-:Y:S02]  /*e450*/  ISETP.NE.AND P0, PT, R6, RZ, PT ;  /* 0x000000ff0600720c */ /* 0x000fe40003f05270 */
[----:B------:R-:W-:Y:S02]  /*e460*/  FMNMX.FTZ R8, R191, R8, !PT ;  /* 0x00000008bf087209 */ /* 0x000fe40007810000 */
[C---:B------:R-:W-:Y:S02]  /*e470*/  ISETP.GT.AND P0, PT, R16.reuse, 0x9, !P0 ;  /* 0x000000091000780c */ /* 0x040fe40004704270 */
[----:B------:R-:W-:Y:S02]  /*e480*/  FMNMX.FTZ R8, R189, R8, !PT ;  /* 0x00000008bd087209 */ /* 0x000fe40007810000 */
[----:B------:R-:W-:Y:S02]  /*e490*/  ISETP.LT.OR P0, PT, R11, 0xa, P0 ;  /* 0x0000000a0b00780c */ /* 0x000fe40000701670 */
[----:B------:R-:W-:Y:S02]  /*e4a0*/  FMNMX.FTZ R8, R187, R8, !PT ;  /* 0x00000008bb087209 */ /* 0x000fe40007810000 */
[----:B------:R-:W-:Y:S02]  /*e4b0*/  FSEL R10, R179, -INF , !P0 ;  /* 0xff800000b30a7808 */ /* 0x000fe40004000000 */
[----:B------:R-:W-:Y:S02]  /*e4c0*/  ISETP.NE.AND P0, PT, R5, RZ, PT ;  /* 0x000000ff0500720c */ /* 0x000fe40003f05270 */
[----:B------:R-:W-:Y:S02]  /*e4d0*/  FMNMX.FTZ R6, R159, R8, !PT ;  /* 0x000000089f067209 */ /* 0x000fe40007810000 */
[----:B------:R-:W-:Y:S03]  /*e4e0*/  ISETP.GT.AND P0, PT, R16, 0x10, !P0 ;  /* 0x000000101000780c */ /* 0x000fe60004704270 */
[----:B------:R-:W1:Y:S01]  /*e4f0*/  SHFL.BFLY PT, R5, R6, 0x2, 0x1f ;  /* 0x0c401f0006057f89 */ /* 0x000e6200000e0000 */
[C---:B------:R-:W-:Y:S04]  /*e500*/  ISETP.LT.OR P0, PT, R11.reuse, 0x11, P0 ;  /* 0x000000110b00780c */ /* 0x040fe80000701670 */
[----:B------:R-:W-:Y:S02]  /*e510*/  FSEL R170, R182, -INF , !P0 ;  /* 0xff800000b6aa7808 */ /* 0x000fe40004000000 */
[----:B------:R-:W-:Y:S04]  /*e520*/  ISETP.NE.AND P0, PT, R4, RZ, PT ;  /* 0x000000ff0400720c */ /* 0x000fe80003f05270 */
[C---:B------:R-:W-:Y:S04]  /*e530*/  ISETP.GT.AND P0, PT, R16.reuse, 0x11, !P0 ;  /* 0x000000111000780c */ /* 0x040fe80004704270 */
[----:B------:R-:W-:Y:S04]  /*e540*/  ISETP.LT.OR P0, PT, R11, 0x12, P0 ;  /* 0x000000120b00780c */ /* 0x000fe80000701670 */
[----:B------:R-:W-:Y:S02]  /*e550*/  FSEL R168, R181, -INF , !P0 ;  /* 0xff800000b5a87808 */ /* 0x000fe40004000000 */
[----:B------:R-:W-:Y:S02]  /*e560*/  ISETP.GT.AND P0, PT, R16, 0x18, !P6 ;  /* 0x000000181000780c */ /* 0x000fe40007704270 */
[----:B-1----:R-:W-:Y:S02]  /*e570*/  FMNMX.FTZ R4, R6, R5, !PT ;  /* 0x0000000506047209 */ /* 0x002fe40007810000 */
[----:B------:R-:W-:Y:S02]  /*e580*/  ISETP.LT.OR P0, PT, R11, 0x19, P0 ;  /* 0x000000190b00780c */ /* 0x000fe40000701670 */
[----:B------:R-:W-:Y:S01]  /*e590*/  FMNMX.FTZ R5, R13, R2, !PT ;  /* 0x000000020d057209 */ /* 0x000fe20007810000 */
[----:B------:R-:W1:Y:S01]  /*e5a0*/  SHFL.BFLY PT, R157, R4, 0x1, 0x1f ;  /* 0x0c201f00049d7f89 */ /* 0x000e6200000e0000 */
[----:B------:R-:W-:Y:S02]  /*e5b0*/  FSEL R166, R193, -INF , !P0 ;  /* 0xff800000c1a67808 */ /* 0x000fe40004000000 */
[----:B------:R-:W-:Y:S02]  /*e5c0*/  ISETP.GT.AND P0, PT, R16, 0x19, !P5 ;  /* 0x000000191000780c */ /* 0x000fe40006f04270 */
[----:B------:R-:W-:Y:S02]  /*e5d0*/  FMNMX.FTZ R5, R14, R5, !PT ;  /* 0x000000050e057209 */ /* 0x000fe40007810000 */
[C---:B------:R-:W-:Y:S02]  /*e5e0*/  ISETP.LT.OR P0, PT, R11.reuse, 0x1a, P0 ;  /* 0x0000001a0b00780c */ /* 0x040fe40000701670 */
[----:B------:R-:W-:Y:S02]  /*e5f0*/  FMNMX.FTZ R5, R12, R5, !PT ;  /* 0x000000050c057209 */ /* 0x000fe40007810000 */
        /* <DEDUP_REMOVED lines=18> */
[----:B------:R-:W-:Y:S02]  /*e720*/  ISETP.LT.OR P0, PT, R11, 0x2a, P0 ;  /* 0x0000002a0b00780c */ /* 0x000fe40000701670 */
[----:B------:R-:W-:Y:S02]  /*e730*/  FMNMX.FTZ R5, R186, R5, !PT ;  /* 0x00000005ba057209 */ /* 0x000fe40007810000 */
[----:B------:R-:W-:Y:S02]  /*e740*/  FSEL R158, R23, -INF , !P0 ;  /* 0xff800000179e7808 */ /* 0x000fe40004000000 */
[----:B-1----:R-:W-:Y:S02]  /*e750*/  FMNMX.FTZ R157, R4, R157, !PT ;  /* 0x0000009d049d7209 */ /* 0x002fe40007810000 */
[----:B------:R-:W-:Y:S02]  /*e760*/  FMNMX.FTZ R11, R158, R5, !PT ;  /* 0x000000059e0b7209 */ /* 0x000fe40007810000 */
[C---:B------:R-:W-:Y:S01]  /*e770*/  FSETP.NEU.FTZ.AND P0, PT, R157.reuse, -INF , PT ;  /* 0xff8000009d00780b */ /* 0x040fe20003f1d000 */
[C---:B------:R-:W-:Y:S02]  /*e780*/  FMUL.FTZ R192, R157.reuse, c[0x0][0x2d0] ;  /* 0x0000b4009dc07a20 */ /* 0x040fe40000410000 */
[----:B------:R-:W1:Y:S01]  /*e790*/  SHFL.BFLY PT, R4, R11, 0x2, 0x1f ;  /* 0x0c401f000b047f89 */ /* 0x000e6200000e0000 */
[----:B------:R-:W-:Y:S02]  /*e7a0*/  FSEL R7, R157, RZ, P0 ;  /* 0x000000ff9d077208 */ /* 0x000fe40000000000 */
[----:B------:R-:W-:Y:S03]  /*e7b0*/  FSEL R192, R192, RZ, P0 ;  /* 0x000000ffc0c07208 */ /* 0x000fe60000000000 */
[----:B------:R-:W-:Y:S02]  /*e7c0*/  FADD.FTZ R7, -R7, R0 ;  /* 0x0000000007077221 */ /* 0x000fe40000010100 */
[--C-:B------:R-:W-:Y:S02]  /*e7d0*/  FFMA.FTZ R177, R15, c[0x0][0x2d0], -R192.reuse ;  /* 0x0000b4000fb17a23 */ /* 0x100fe400000108c0 */
[--C-:B------:R-:W-:Y:S02]  /*e7e0*/  FFMA.FTZ R180, R21, c[0x0][0x2d0], -R192.reuse ;  /* 0x0000b40015b47a23 */ /* 0x100fe400000108c0 */
[--C-:B------:R-:W-:Y:S01]  /*e7f0*/  FFMA.FTZ R179, R19, c[0x0][0x2d0], -R192.reuse ;  /* 0x0000b40013b37a23 */ /* 0x100fe200000108c0 */
[----:B------:R-:W-:Y:S01]  /*e800*/  LDSM.16.MT88.4 R20, [R214+0x4080] ;  /* 0x00408000d614783b */ /* 0x000fe20000004200 */
[--C-:B------:R-:W-:Y:S01]  /*e810*/  FFMA.FTZ R178, R17, c[0x0][0x2d0], -R192.reuse ;  /* 0x0000b40011b27a23 */ /* 0x100fe200000108c0 */
[----:B------:R-:W-:Y:S01]  /*e820*/  MUFU.EX2 R177, R177 ;  /* 0x000000b100b17308 */ /* 0x000fe20000000800 */
[----:B------:R-:W-:Y:S02]  /*e830*/  FMUL.FTZ R0, R7, c[0x0][0x2d0] ;  /* 0x0000b40007007a20 */ /* 0x000fe40000410000 */
[--C-:B------:R-:W-:Y:S02]  /*e840*/  FFMA.FTZ R193, R171, c[0x0][0x2d0], -R192.reuse ;  /* 0x0000b400abc17a23 */ /* 0x100fe400000108c0 */
[--C-:B------:R-:W-:Y:S02]  /*e850*/  FFMA.FTZ R194, R169, c[0x0][0x2d0], -R192.reuse ;  /* 0x0000b400a9c27a23 */ /* 0x100fe400000108c0 */
[--C-:B------:R-:W-:Y:S01]  /*e860*/  FFMA.FTZ R195, R167, c[0x0][0x2d0], -R192.reuse ;  /* 0x0000b400a7c37a23 */ /* 0x100fe200000108c0 */
[----:B-1----:R-:W-:Y:S02]  /*e870*/  FMNMX.FTZ R9, R11, R4, !PT ;  /* 0x000000040b097209 */ /* 0x002fe40007810000 */
[----:B------:R-:W-:Y:S01]  /*e880*/  MUFU.EX2 R180, R180 ;  /* 0x000000b400b47308 */ /* 0x000fe20000000800 */
[--C-:B------:R-:W-:Y:S02]  /*e890*/  FFMA.FTZ R250, R165, c[0x0][0x2d0], -R192.reuse ;  /* 0x0000b400a5fa7a23 */ /* 0x100fe400000108c0 */
[--C-:B------:R-:W-:Y:S01]  /*e8a0*/  FFMA.FTZ R191, R191, c[0x0][0x2d0], -R192.reuse ;  /* 0x0000b400bfbf7a23 */ /* 0x100fe200000108c0 */
[----:B------:R-:W1:Y:S01]  /*e8b0*/  SHFL.BFLY PT, R156, R9, 0x1, 0x1f ;  /* 0x0c201f00099c7f89 */ /* 0x000e6200000e0000 */
[--C-:B------:R-:W-:Y:S02]  /*e8c0*/  FFMA.FTZ R189, R189, c[0x0][0x2d0], -R192.reuse ;  /* 0x0000b400bdbd7a23 */ /* 0x100fe400000108c0 */
[--C-:B------:R-:W-:Y:S02]  /*e8d0*/  FFMA.FTZ R187, R187, c[0x0][0x2d0], -R192.reuse ;  /* 0x0000b400bbbb7a23 */ /* 0x100fe400000108c0 */
[----:B------:R-:W-:Y:S01]  /*e8e0*/  FFMA.FTZ R192, R159, c[0x0][0x2d0], -R192 ;  /* 0x0000b4009fc07a23 */ /* 0x000fe200000108c0 */
[----:B------:R-:W2:Y:S10]  /*e8f0*/  MUFU.EX2 R179, R179 ;  /* 0x000000b300b37308 */ /* 0x000eb40000000800 */
[----:B------:R-:W3:Y:S01]  /*e900*/  MUFU.EX2 R178, R178 ;  /* 0x000000b200b27308 */ /* 0x000ee20000000800 */
[----:B-1----:R-:W-:Y:S09]  /*e910*/  FMNMX.FTZ R156, R9, R156, !PT ;  /* 0x0000009c099c7209 */ /* 0x002ff20007810000 */
[----:B------:R-:W1:Y:S01]  /*e920*/  MUFU.EX2 R0, R0 ;  /* 0x0000000000007308 */ /* 0x000e620000000800 */
[C---:B------:R-:W-:Y:S01]  /*e930*/  FSETP.NEU.FTZ.AND P0, PT, R156.reuse, -INF , PT ;  /* 0xff8000009c00780b */ /* 0x040fe20003f1d000 */
[C---:B------:R-:W-:Y:S01]  /*e940*/  FMUL.FTZ R185, R156.reuse, c[0x0][0x2d0] ;  /* 0x0000b4009cb97a20 */ /* 0x040fe20000410000 */
[----:B--2---:R-:W-:Y:S02]  /*e950*/  F2FP.PACK_AB R160, R179, R180 ;  /* 0x000000b4b3a0723e */ /* 0x004fe400000000ff */
[----:B------:R-:W-:Y:S02]  /*e960*/  FSEL R5, R156, RZ, P0 ;  /* 0x000000ff9c057208 */ /* 0x000fe40000000000 */
[----:B------:R-:W-:Y:S03]  /*e970*/  FSEL R185, R185, RZ, P0 ;  /* 0x000000ffb9b97208 */ /* 0x000fe60000000000 */
[----:B------:R-:W-:Y:S01]  /*e980*/  MUFU.EX2 R193, R193 ;  /* 0x000000c100c17308 */ /* 0x000fe20000000800 */
[----:B------:R-:W-:Y:S01]  /*e990*/  FADD.FTZ R5, -R5, R2 ;  /* 0x0000000205057221 */ /* 0x000fe20000010100 */
[----:B------:R-:W-:Y:S01]  /*e9a0*/  ISETP.GT.AND P0, PT, R246, R199, PT ;  /* 0x000000c7f600720c */ /* 0x000fe20003f04270 */
[--C-:B------:R-:W-:Y:S01]  /*e9b0*/  FFMA.FTZ R184, R13, c[0x0][0x2d0], -R185.reuse ;  /* 0x0000b4000db87a23 */ /* 0x100fe200000108b9 */
[----:B---3--:R-:W-:Y:S01]  /*e9c0*/  F2FP.PACK_AB R162, R177, R178 ;  /* 0x000000b2b1a2723e */ /* 0x008fe200000000ff */
[--C-:B------:R-:W-:Y:S02]  /*e9d0*/  FFMA.FTZ R183, R14, c[0x0][0x2d0], -R185.reuse ;  /* 0x0000b4000eb77a23 */ /* 0x100fe400000108b9 */
[--C-:B------:R-:W-:Y:S02]  /*e9e0*/  FFMA.FTZ R182, R12, c[0x0][0x2d0], -R185.reuse ;  /* 0x0000b4000cb67a23 */ /* 0x100fe400000108b9 */
[----:B------:R-:W2:Y:S01]  /*e9f0*/  LDSM.16.MT88.4 R12, [R216+0x4080] ;  /* 0x00408000d80c783b */ /* 0x000ea20000004200 */
[--C-:B------:R-:W-:Y:S01]  /*ea00*/  FFMA.FTZ R181, R10, c[0x0][0x2d0], -R185.reuse ;  /* 0x0000b4000ab57a23 */ /* 0x100fe200000108b9 */
[----:B------:R-:W-:Y:S01]  /*ea10*/  MUFU.EX2 R184, R184 ;  /* 0x000000b800b87308 */ /* 0x000fe20000000800 */
[----:B------:R-:W-:Y:S02]  /*ea20*/  FMUL.FTZ R2, R5, c[0x0][0x2d0] ;  /* 0x0000b40005027a20 */ /* 0x000fe40000410000 */
[C---:B-1----:R-:W-:Y:S02]  /*ea30*/  FMUL.FTZ R4, R0.reuse, R152 ;  /* 0x0000009800047220 */ /* 0x042fe40000410000 */
[C---:B------:R-:W-:Y:S02]  /*ea40*/  FMUL.FTZ R5, R0.reuse, R153 ;  /* 0x0000009900057220 */ /* 0x040fe40000410000 */
[C---:B------:R-:W-:Y:S02]  /*ea50*/  FMUL.FTZ R8, R0.reuse, R148 ;  /* 0x0000009400087220 */ /* 0x040fe40000410000 */
[C---:B------:R-:W-:Y:S01]  /*ea60*/  FMUL.FTZ R9, R0.reuse, R149 ;  /* 0x0000009500097220 */ /* 0x040fe20000410000 */
[----:B------:R-:W1:Y:S01]  /*ea70*/  MUFU.EX2 R183, R183 ;  /* 0x000000b700b77308 */ /* 0x000e620000000800 */
[C---:B------:R-:W-:Y:S02]  /*ea80*/  FMUL.FTZ R16, R0.reuse, R140 ;  /* 0x0000008c00107220 */ /* 0x040fe40000410000 */
[C---:B------:R-:W-:Y:S02]  /*ea90*/  FMUL.FTZ R17, R0.reuse, R141 ;  /* 0x0000008d00117220 */ /* 0x040fe40000410000 */
[C---:B------:R-:W-:Y:S02]  /*eaa0*/  FMUL.FTZ R24, R0.reuse, R132 ;  /* 0x0000008400187220 */ /* 0x040fe40000410000 */
[----:B------:R-:W-:Y:S02]  /*eab0*/  FMUL.FTZ R25, R0, R133 ;  /* 0x0000008500197220 */ /* 0x000fe40000410000 */
[--C-:B------:R-:W-:Y:S01]  /*eac0*/  FFMA.FTZ R252, R170, c[0x0][0x2d0], -R185.reuse ;  /* 0x0000b400aafc7a23 */ /* 0x100fe200000108b9 */
[----:B------:R-:W-:Y:S01]  /*ead0*/  MUFU.EX2 R182, R182 ;  /* 0x000000b600b67308 */ /* 0x000fe20000000800 */
[--C-:B------:R-:W-:Y:S02]  /*eae0*/  FFMA.FTZ R249, R168, c[0x0][0x2d0], -R185.reuse ;  /* 0x0000b400a8f97a23 */ /* 0x100fe400000108b9 */
[----:B------:R-:W-:Y:S01]  /*eaf0*/  LDSM.16.MT88.4 R168, [R212+0x6080] ;  /* 0x00608000d4a8783b */ /* 0x000fe20000004200 */
[--C-:B------:R-:W-:Y:S02]  /*eb00*/  FFMA.FTZ R251, R166, c[0x0][0x2d0], -R185.reuse ;  /* 0x0000b400a6fb7a23 */ /* 0x100fe400000108b9 */
[C---:B------:R-:W-:Y:S02]  /*eb10*/  FMUL.FTZ R28, R0.reuse, R28 ;  /* 0x0000001c001c7220 */ /* 0x040fe40000410000 */
[C---:B------:R-:W-:Y:S02]  /*eb20*/  FMUL.FTZ R29, R0.reuse, R29 ;  /* 0x0000001d001d7220 */ /* 0x040fe40000410000 */
[----:B------:R-:W3:Y:S01]  /*eb30*/  MUFU.EX2 R181, R181 ;  /* 0x000000b500b57308 */ /* 0x000ee20000000800 */
[C---:B------:R-:W-:Y:S02]  /*eb40*/  FMUL.FTZ R32, R0.reuse, R32 ;  /* 0x0000002000207220 */ /* 0x040fe40000410000 */
[C---:B------:R-:W-:Y:S01]  /*eb50*/  FMUL.FTZ R33, R0.reuse, R33 ;  /* 0x0000002100217220 */ /* 0x040fe20000410000 */
[----:B-1----:R-:W-:Y:S01]  /*eb60*/  F2FP.PACK_AB R161, R183, R184 ;  /* 0x000000b8b7a1723e */ /* 0x002fe200000000ff */
[C---:B------:R-:W-:Y:S02]  /*eb70*/  FMUL.FTZ R36, R0.reuse, R36 ;  /* 0x0000002400247220 */ /* 0x040fe40000410000 */
[C---:B------:R-:W-:Y:S02]  /*eb80*/  FMUL.FTZ R37, R0.reuse, R37 ;  /* 0x0000002500257220 */ /* 0x040fe40000410000 */
[C---:B------:R-:W-:Y:S01]  /*eb90*/  FMUL.FTZ R40, R0.reuse, R40 ;  /* 0x0000002800287220 */ /* 0x040fe20000410000 */
[----:B------:R-:W1:Y:S01]  /*eba0*/  MUFU.EX2 R2, R2 ;  /* 0x0000000200027308 */ /* 0x000e620000000800 */
[C---:B------:R-:W-:Y:S02]  /*ebb0*/  FMUL.FTZ R41, R0.reuse, R41 ;  /* 0x0000002900297220 */ /* 0x040fe40000410000 */
[C---:B------:R-:W-:Y:S02]  /*ebc0*/  FMUL.FTZ R44, R0.reuse, R44 ;  /* 0x0000002c002c7220 */ /* 0x040fe40000410000 */
[C---:B------:R-:W-:Y:S02]  /*ebd0*/  FMUL.FTZ R45, R0.reuse, R45 ;  /* 0x0000002d002d7220 */ /* 0x040fe40000410000 */
[C---:B------:R-:W-:Y:S02]  /*ebe0*/  FMUL.FTZ R48, R0.reuse, R48 ;  /* 0x0000003000307220 */ /* 0x040fe40000410000 */
[C---:B------:R-:W-:Y:S01]  /*ebf0*/  FMUL.FTZ R49, R0.reuse, R49 ;  /* 0x0000003100317220 */ /* 0x040fe20000410000 */
[----:B------:R-:W-:Y:S01]  /*ec00*/  MUFU.EX2 R194, R194 ;  /* 0x000000c200c27308 */ /* 0x000fe20000000800 */
[C---:B------:R-:W-:Y:S02]  /*ec10*/  FMUL.FTZ R52, R0.reuse, R52 ;  /* 0x0000003400347220 */ /* 0x040fe40000410000 */
[C---:B------:R-:W-:Y:S01]  /*ec20*/  FMUL.FTZ R53, R0.reuse, R53 ;  /* 0x0000003500357220 */ /* 0x040fe20000410000 */
[----:B---3--:R-:W-:Y:S01]  /*ec30*/  F2FP.PACK_AB R163, R181, R182 ;  /* 0x000000b6b5a3723e */ /* 0x008fe200000000ff */
        /* <DEDUP_REMOVED lines=8> */
[----:B------:R-:W1:Y:S01]  /*ecc0*/  LDSM.16.MT88.4 R152, [R213+0x4080] ;  /* 0x00408000d598783b */ /* 0x000e620000004200 */
[C---:B------:R-:W-:Y:S01]  /*ecd0*/  FMUL.FTZ R10, R2.reuse, R150 ;  /* 0x00000096020a7220 */ /* 0x040fe20000410000 */
[----:B------:R-:W-:Y:S01]  /*ece0*/  MUFU.EX2 R250, R250 ;  /* 0x000000fa00fa7308 */ /* 0x000fe20000000800 */
[C---:B------:R-:W-:Y:S02]  /*ecf0*/  FMUL.FTZ R11, R2.reuse, R151 ;  /* 0x00000097020b7220 */ /* 0x040fe40000410000 */
[C---:B--2---:R-:W-:Y:S03]  /*ed00*/  HMMA.16816.F32 R4, R160.reuse, R12, R4 ;  /* 0x0000000ca004723c */ /* 0x044fe60000001804 */
[----:B------:R-:W-:Y:S02]  /*ed10*/  LDSM.16.MT88.4 R148, [R213+0x4880] ;  /* 0x00488000d594783b */ /* 0x000fe40000004200 */
[----:B------:R-:W-:Y:S02]  /*ed20*/  FMUL.FTZ R18, R2, R142 ;  /* 0x0000008e02127220 */ /* 0x000fe40000410000 */
[C---:B------:R-:W-:Y:S01]  /*ed30*/  FMUL.FTZ R12, R0.reuse, R144 ;  /* 0x00000090000c7220 */ /* 0x040fe20000410000 */
[C---:B------:R-:W-:Y:S01]  /*ed40*/  HMMA.16816.F32 R8, R160.reuse, R14, R8 ;  /* 0x0000000ea008723c */ /* 0x040fe20000001808 */
[----:B------:R-:W-:Y:S03]  /*ed50*/  MUFU.EX2 R252, R252 ;  /* 0x000000fc00fc7308 */ /* 0x000fe60000000800 */
[----:B------:R-:W-:Y:S02]  /*ed60*/  FMUL.FTZ R13, R0, R145 ;  /* 0x00000091000d7220 */ /* 0x000fe40000410000 */
[C---:B------:R-:W-:Y:S02]  /*ed70*/  FMUL.FTZ R19, R2.reuse, R143 ;  /* 0x0000008f02137220 */ /* 0x040fe40000410000 */
[C---:B------:R-:W-:Y:S01]  /*ed80*/  FMUL.FTZ R14, R2.reuse, R146 ;  /* 0x00000092020e7220 */ /* 0x040fe20000410000 */
[----:B------:R-:W-:Y:S02]  /*ed90*/  LDSM.16.MT88.4 R140, [R213+0x5880] ;  /* 0x00588000d58c783b */ /* 0x000fe40000004200 */
[----:B------:R-:W2:Y:S01]  /*eda0*/  MUFU.EX2 R249, R249 ;  /* 0x000000f900f97308 */ /* 0x000ea20000000800 */
[C---:B------:R-:W-:Y:S02]  /*edb0*/  FMUL.FTZ R15, R2.reuse, R147 ;  /* 0x00000093020f7220 */ /* 0x040fe40000410000 */
[C---:B------:R-:W-:Y:S02]  /*edc0*/  FMUL.FTZ R26, R2.reuse, R134 ;  /* 0x00000086021a7220 */ /* 0x040fe40000410000 */
[C---:B------:R-:W-:Y:S01]  /*edd0*/  FMUL.FTZ R27, R2.reuse, R135 ;  /* 0x00000087021b7220 */ /* 0x040fe20000410000 */
[----:B------:R-:W3:Y:S01]  /*ede0*/  LDSM.16.MT88.4 R144, [R212+0x4080] ;  /* 0x00408000d490783b */ /* 0x000ee20000004200 */
[C---:B------:R-:W-:Y:S01]  /*edf0*/  FMUL.FTZ R30, R2.reuse, R30 ;  /* 0x0000001e021e7220 */ /* 0x040fe20000410000 */
[C---:B------:R-:W-:Y:S02]  /*ee00*/  HMMA.16816.F32 R12, R160.reuse, R20, R12 ;  /* 0x00000014a00c723c */ /* 0x040fe4000000180c */
[----:B------:R-:W-:Y:S01]  /*ee10*/  MUFU.EX2 R251, R251 ;  /* 0x000000fb00fb7308 */ /* 0x000fe20000000800 */
[C---:B------:R-:W-:Y:S02]  /*ee20*/  FMUL.FTZ R31, R2.reuse, R31 ;  /* 0x0000001f021f7220 */ /* 0x040fe40000410000 */
[----:B------:R-:W-:Y:S01]  /*ee30*/  FMUL.FTZ R34, R2, R34 ;  /* 0x0000002202227220 */ /* 0x000fe20000410000 */
[----:B------:R-:W-:Y:S01]  /*ee40*/  LDSM.16.MT88.4 R132, [R214+0x5880] ;  /* 0x00588000d684783b */ /* 0x000fe20000004200 */
[C---:B------:R-:W-:Y:S01]  /*ee50*/  FMUL.FTZ R20, R0.reuse, R136 ;  /* 0x0000008800147220 */ /* 0x040fe20000410000 */
[C---:B------:R-:W-:Y:S04]  /*ee60*/  HMMA.16816.F32 R16, R160.reuse, R22, R16 ;  /* 0x00000016a010723c */ /* 0x040fe80000001810 */
[----:B------:R-:W-:Y:S01]  /*ee70*/  FMUL.FTZ R21, R0, R137 ;  /* 0x0000008900157220 */ /* 0x000fe20000410000 */
[----:B------:R-:W-:Y:S01]  /*ee80*/  MUFU.EX2 R191, R191 ;  /* 0x000000bf00bf7308 */ /* 0x000fe20000000800 */
[C---:B------:R-:W-:Y:S02]  /*ee90*/  FMUL.FTZ R35, R2.reuse, R35 ;  /* 0x0000002302237220 */ /* 0x040fe40000410000 */
[C---:B------:R-:W-:Y:S04]  /*eea0*/  FMUL.FTZ R22, R2.reuse, R138 ;  /* 0x0000008a02167220 */ /* 0x040fe80000410000 */
[C---:B------:R-:W-:Y:S02]  /*eeb0*/  FMUL.FTZ R23, R2.reuse, R139 ;  /* 0x0000008b02177220 */ /* 0x040fe40000410000 */
[----:B------:R-:W4:Y:S01]  /*eec0*/  LDSM.16.MT88.4 R136, [R216+0x5880] ;  /* 0x00588000d888783b */ /* 0x000f220000004200 */
[C---:B------:R-:W-:Y:S01]  /*eed0*/  FMUL.FTZ R38, R2.reuse, R38 ;  /* 0x0000002602267220 */ /* 0x040fe20000410000 */
[----:B------:R-:W-:Y:S01]  /*eee0*/  MUFU.EX2 R189, R189 ;  /* 0x000000bd00bd7308 */ /* 0x000fe20000000800 */
[C---:B------:R-:W-:Y:S02]  /*eef0*/  FMUL.FTZ R39, R2.reuse, R39 ;  /* 0x0000002702277220 */ /* 0x040fe40000410000 */
[C---:B-1----:R-:W-:Y:S03]  /*ef00*/  HMMA.16816.F32 R20, R160.reuse, R152, R20 ;  /* 0x00000098a014723c */ /* 0x042fe60000001814 */
[C---:B------:R-:W-:Y:S02]  /*ef10*/  FMUL.FTZ R42, R2.reuse, R42 ;  /* 0x0000002a022a7220 */ /* 0x040fe40000410000 */
[C---:B------:R-:W-:Y:S02]  /*ef20*/  FMUL.FTZ R43, R2.reuse, R43 ;  /* 0x0000002b022b7220 */ /* 0x040fe40000410000 */
[C---:B------:R-:W-:Y:S01]  /*ef30*/  FMUL.FTZ R46, R2.reuse, R46 ;  /* 0x0000002e022e7220 */ /* 0x040fe20000410000 */
[C---:B------:R-:W-:Y:S01]  /*ef40*/  HMMA.16816.F32 R24, R160.reuse, R154, R24 ;  /* 0x0000009aa018723c */ /* 0x040fe20000001818 */
[----:B------:R-:W-:Y:S01]  /*ef50*/  LDSM.16.MT88.4 R152, [R212+0x4880] ;  /* 0x00488000d498783b */ /* 0x000fe20000004200 */
[----:B------:R-:W-:Y:S02]  /*ef60*/  MUFU.EX2 R187, R187 ;  /* 0x000000bb00bb7308 */ /* 0x000fe40000000800 */
[C---:B------:R-:W-:Y:S02]  /*ef70*/  FMUL.FTZ R47, R2.reuse, R47 ;  /* 0x0000002f022f7220 */ /* 0x040fe40000410000 */
[C---:B------:R-:W-:Y:S02]  /*ef80*/  FMUL.FTZ R50, R2.reuse, R50 ;  /* 0x0000003202327220 */ /* 0x040fe40000410000 */
[C---:B---3--:R-:W-:Y:S04]  /*ef90*/  HMMA.16816.F32 R28, R160.reuse, R144, R28 ;  /* 0x00000090a01c723c */ /* 0x048fe8000000181c */
[C---:B------:R-:W-:Y:S01]  /*efa0*/  FMUL.FTZ R51, R2.reuse, R51 ;  /* 0x0000003302337220 */ /* 0x040fe20000410000 */
[----:B------:R-:W-:Y:S01]  /*efb0*/  MUFU.EX2 R192, R192 ;  /* 0x000000c000c07308 */ /* 0x000fe20000000800 */
[C---:B------:R-:W-:Y:S02]  /*efc0*/  FMUL.FTZ R54, R2.reuse, R54 ;  /* 0x0000003602367220 */ /* 0x040fe40000410000 */
[C---:B------:R-:W-:Y:S01]  /*efd0*/  HMMA.16816.F32 R32, R160.reuse, R146, R32 ;  /* 0x00000092a020723c */ /* 0x040fe20000001820 */
[----:B------:R-:W-:Y:S03]  /*efe0*/  LDSM.16.MT88.4 R144, [R214+0x4880] ;  /* 0x00488000d690783b */ /* 0x000fe60000004200 */
[C---:B------:R-:W-:Y:S02]  /*eff0*/  FMUL.FTZ R55, R2.reuse, R55 ;  /* 0x0000003702377220 */ /* 0x040fe40000410000 */
[C---:B------:R-:W-:Y:S02]  /*f000*/  FMUL.FTZ R58, R2.reuse, R58 ;  /* 0x0000003a023a7220 */ /* 0x040fe40000410000 */
[C---:B------:R-:W-:Y:S01]  /*f010*/  FMUL.FTZ R59, R2.reuse, R59 ;  /* 0x0000003b023b7220 */ /* 0x040fe20000410000 */
[C---:B----4-:R-:W-:Y:S03]  /*f020*/  HMMA.16816.F32 R36, R160.reuse, R136, R36 ;  /* 0x00000088a024723c */ /* 0x050fe60000001824 */
[C---:B------:R-:W-:Y:S02]  /*f030*/  FMUL.FTZ R62, R2.reuse, R62 ;  /* 0x0000003e023e7220 */ /* 0x040fe40000410000 */
[----:B------:R-:W-:Y:S02]  /*f040*/  FMUL.FTZ R63, R2, R63 ;  /* 0x0000003f023f7220 */ /* 0x000fe40000410000 */
[----:B------:R-:W-:Y:S01]  /*f050*/  FMUL.FTZ R65, R0, R65 ;  /* 0x0000004100417220 */ /* 0x000fe20000410000 */
        /* <DEDUP_REMOVED lines=8> */
[----:B------:R-:W3:Y:S03]  /*f0e0*/  LDSM.16.MT88.4 R132, [R216+0x7080] ;  /* 0x00708000d884783b */ /* 0x000ee60000004200 */
[C---:B------:R-:W-:Y:S02]  /*f0f0*/  FMUL.FTZ R70, R2.reuse, R70 ;  /* 0x0000004602467220 */ /* 0x040fe40000410000 */
[----:B------:R-:W-:Y:S02]  /*f100*/  FMUL.FTZ R71, R2, R71 ;  /* 0x0000004702477220 */ /* 0x000fe40000410000 */
[C---:B------:R-:W-:Y:S04]  /*f110*/  HMMA.16816.F32 R52, R160.reuse, R140, R52 ;  /* 0x0000008ca034723c */ /* 0x040fe80000001834 */
[C---:B------:R-:W-:Y:S02]  /*f120*/  FMUL.FTZ R72, R0.reuse, R72 ;  /* 0x0000004800487220 */ /* 0x040fe40000410000 */
[----:B------:R-:W-:Y:S02]  /*f130*/  FMUL.FTZ R73, R0, R73 ;  /* 0x0000004900497220 */ /* 0x000fe40000410000 */
[C---:B------:R-:W-:Y:S01]  /*f140*/  HMMA.16816.F32 R56, R160.reuse, R142, R56 ;  /* 0x0000008ea038723c */ /* 0x040fe20000001838 */
[----:B------:R-:W4:Y:S03]  /*f150*/  LDSM.16.MT88.4 R140, [R214+0x7080] ;  /* 0x00708000d68c783b */ /* 0x000f260000004200 */
        /* <DEDUP_REMOVED lines=9> */
[C---:B------:R-:W-:Y:S02]  /*f1f0*/  FMUL.FTZ R80, R0.reuse, R80 ;  /* 0x0000005000507220 */ /* 0x040fe40000410000 */
[----:B------:R-:W-:Y:S02]  /*f200*/  FMUL.FTZ R81, R0, R81 ;  /* 0x0000005100517220 */ /* 0x000fe40000410000 */
[C---:B---3--:R-:W-:Y:S04]  /*f210*/  HMMA.16816.F32 R68, R160.reuse, R132, R68 ;  /* 0x00000084a044723c */ /* 0x048fe80000001844 */
[C---:B------:R-:W-:Y:S02]  /*f220*/  FMUL.FTZ R82, R2.reuse, R82 ;  /* 0x0000005202527220 */ /* 0x040fe40000410000 */
[----:B------:R-:W-:Y:S02]  /*f230*/  FMUL.FTZ R83, R2, R83 ;  /* 0x0000005302537220 */ /* 0x000fe40000410000 */
[C---:B------:R-:W-:Y:S01]  /*f240*/  HMMA.16816.F32 R72, R160.reuse, R134, R72 ;  /* 0x00000086a048723c */ /* 0x040fe20000001848 */
[----:B------:R-:W3:Y:S03]  /*f250*/  LDSM.16.MT88.4 R132, [R212+0x7080] ;  /* 0x00708000d484783b */ /* 0x000ee60000004200 */
[C---:B------:R-:W-:Y:S02]  /*f260*/  FMUL.FTZ R84, R0.reuse, R84 ;  /* 0x0000005400547220 */ /* 0x040fe40000410000 */
[----:B------:R-:W-:Y:S02]  /*f270*/  FMUL.FTZ R85, R0, R85 ;  /* 0x0000005500557220 */ /* 0x000fe40000410000 */
[C---:B----4-:R-:W-:Y:S04]  /*f280*/  HMMA.16816.F32 R76, R160.reuse, R140, R76 ;  /* 0x0000008ca04c723c */ /* 0x050fe8000000184c */
        /* <DEDUP_REMOVED lines=10> */
[----:B------:R-:W-:Y:S02]  /*f330*/  FMUL.FTZ R93, R0, R93 ;  /* 0x0000005d005d7220 */ /* 0x000fe40000410000 */
[C---:B------:R-:W-:Y:S01]  /*f340*/  FMUL.FTZ R94, R2.reuse, R94 ;  /* 0x0000005e025e7220 */ /* 0x040fe20000410000 */
[C---:B------:R-:W-:Y:S01]  /*f350*/  HMMA.16816.F32 R88, R160.reuse, R138, R88 ;  /* 0x0000008aa058723c */ /* 0x040fe20000001858 */
[----:B------:R-:W1:Y:S02]  /*f360*/  LDSM.16.MT88.4 R136, [R214+0x8880] ;  /* 0x00888000d688783b */ /* 0x000e640000004200 */
[----:B------:R-:W-:Y:S02]  /*f370*/  FMUL.FTZ R95, R2, R95 ;  /* 0x0000005f025f7220 */ /* 0x000fe40000410000 */
[C---:B------:R-:W-:Y:S02]  /*f380*/  FMUL.FTZ R96, R0.reuse, R96 ;  /* 0x0000006000607220 */ /* 0x040fe40000410000 */
[----:B------:R-:W-:Y:S02]  /*f390*/  FMUL.FTZ R97, R0, R97 ;  /* 0x0000006100617220 */ /* 0x000fe40000410000 */
[C---:B------:R-:W-:Y:S01]  /*f3a0*/  FMUL.FTZ R98, R2.reuse, R98 ;  /* 0x0000006202627220 */ /* 0x040fe20000410000 */
[C---:B---3--:R-:W-:Y:S03]  /*f3b0*/  HMMA.16816.F32 R92, R160.reuse, R132, R92 ;  /* 0x00000084a05c723c */ /* 0x048fe6000000185c */
[----:B------:R-:W-:Y:S02]  /*f3c0*/  FMUL.FTZ R99, R2, R99 ;  /* 0x0000006302637220 */ /* 0x000fe40000410000 */
[C---:B------:R-:W-:Y:S02]  /*f3d0*/  FMUL.FTZ R100, R0.reuse, R100 ;  /* 0x0000006400647220 */ /* 0x040fe40000410000 */
[----:B------:R-:W-:Y:S02]  /*f3e0*/  FMUL.FTZ R101, R0, R101 ;  /* 0x0000006500657220 */ /* 0x000fe40000410000 */
[C---:B------:R-:W-:Y:S01]  /*f3f0*/  FMUL.FTZ R102, R2.reuse, R102 ;  /* 0x0000006602667220 */ /* 0x040fe20000410000 */
[C---:B------:R-:W-:Y:S01]  /*f400*/  HMMA.16816.F32 R96, R160.reuse, R134, R96 ;  /* 0x00000086a060723c */ /* 0x040fe20000001860 */
[----:B------:R-:W3:Y:S02]  /*f410*/  LDSM.16.MT88.4 R132, [R213+0x8880] ;  /* 0x00888000d584783b */ /* 0x000ee40000004200 */
[----:B------:R-:W-:Y:S02]  /*f420*/  FMUL.FTZ R103, R2, R103 ;  /* 0x0000006702677220 */ /* 0x000fe40000410000 */
[C---:B------:R-:W-:Y:S02]  /*f430*/  FMUL.FTZ R104, R0.reuse, R104 ;  /* 0x0000006800687220 */ /* 0x040fe40000410000 */
[----:B------:R-:W-:Y:S02]  /*f440*/  FMUL.FTZ R105, R0, R105 ;  /* 0x0000006900697220 */ /* 0x000fe40000410000 */
[C---:B------:R-:W-:Y:S01]  /*f450*/  FMUL.FTZ R106, R2.reuse, R106 ;  /* 0x0000006a026a7220 */ /* 0x040fe20000410000 */
[C---:B----4-:R-:W-:Y:S03]  /*f460*/  HMMA.16816.F32 R100, R160.reuse, R140, R100 ;  /* 0x0000008ca064723c */ /* 0x050fe60000001864 */
[----:B------:R-:W-:Y:S02]  /*f470*/  FMUL.FTZ R107, R2, R107 ;  /* 0x0000006b026b7220 */ /* 0x000fe40000410000 */
[C---:B------:R-:W-:Y:S02]  /*f480*/  FMUL.FTZ R108, R0.reuse, R108 ;  /* 0x0000006c006c7220 */ /* 0x040fe40000410000 */
[----:B------:R-:W-:Y:S02]  /*f490*/  FMUL.FTZ R109, R0, R109 ;  /* 0x0000006d006d7220 */ /* 0x000fe40000410000 */
[C---:B------:R-:W-:Y:S01]  /*f4a0*/  FMUL.FTZ R110, R2.reuse, R110 ;  /* 0x0000006e026e7220 */ /* 0x040fe20000410000 */
[C---:B------:R-:W-:Y:S01]  /*f4b0*/  HMMA.16816.F32 R104, R160.reuse, R142, R104 ;  /* 0x0000008ea068723c */ /* 0x040fe20000001868 */
[----:B------:R-:W4:Y:S02]  /*f4c0*/  LDSM.16.MT88.4 R140, [R212+0x8880] ;  /* 0x00888000d48c783b */ /* 0x000f240000004200 */
[----:B------:R-:W-:Y:S02]  /*f4d0*/  FMUL.FTZ R111, R2, R111 ;  /* 0x0000006f026f7220 */ /* 0x000fe40000410000 */
        /* <DEDUP_REMOVED lines=16> */
[----:B------:R-:W-:Y:S02]  /*f5e0*/  FMUL.FTZ R124, R0, R124 ;  /* 0x0000007c007c7220 */ /* 0x000fe40000410000 */
[--C-:B------:R-:W-:Y:S01]  /*f5f0*/  FFMA.FTZ R132, R164, c[0x0][0x2d0], -R185.reuse ;  /* 0x0000b400a4847a23 */ /* 0x100fe200000108b9 */
[----:B--2---:R-:W-:Y:S01]  /*f600*/  F2FP.PACK_AB R133, R249, R252 ;  /* 0x000000fcf985723e */ /* 0x004fe200000000ff */
[----:B------:R-:W2:Y:S01]  /*f610*/  LDSM.16.MT88.4 R164, [R216+0x6080] ;  /* 0x00608000d8a4783b */ /* 0x000ea20000004200 */
[C---:B------:R-:W-:Y:S01]  /*f620*/  HMMA.16816.F32 R120, R160.reuse, R134, R120 ;  /* 0x00000086a078723c */ /* 0x040fe20000001878 */
[----:B------:R3:W5:Y:S02]  /*f630*/  MUFU.EX2 R197, R132 ;  /* 0x0000008400c57308 */ /* 0x0007640000000800 */
[----:B------:R-:W-:Y:S02]  /*f640*/  FMUL.FTZ R125, R0, R125 ;  /* 0x0000007d007d7220 */ /* 0x000fe40000410000 */
[C---:B------:R-:W-:Y:S02]  /*f650*/  FMUL.FTZ R126, R2.reuse, R126 ;  /* 0x0000007e027e7220 */ /* 0x040fe40000410000 */
[----:B------:R-:W-:Y:S01]  /*f660*/  FMUL.FTZ R127, R2, R127 ;  /* 0x0000007f027f7220 */ /* 0x000fe20000410000 */
[----:B------:R-:W-:Y:S01]  /*f670*/  F2FP.PACK_AB R134, R250, R195 ;  /* 0x000000c3fa86723e */ /* 0x000fe200000000ff */
[C---:B------:R-:W-:Y:S03]  /*f680*/  FMUL.FTZ R128, R0.reuse, R128 ;  /* 0x0000008000807220 */ /* 0x040fe60000410000 */
[----:B------:R-:W-:Y:S02]  /*f690*/  FMUL.FTZ R129, R0, R129 ;  /* 0x0000008100817220 */ /* 0x000fe40000410000 */
[C---:B----4-:R-:W-:Y:S03]  /*f6a0*/  HMMA.16816.F32 R124, R160.reuse, R140, R124 ;  /* 0x0000008ca07c723c */ /* 0x050fe6000000187c */
[C---:B------:R-:W-:Y:S02]  /*f6b0*/  FMUL.FTZ R130, R2.reuse, R130 ;  /* 0x0000008202827220 */ /* 0x040fe40000410000 */
[----:B------:R-:W-:Y:S02]  /*f6c0*/  FMUL.FTZ R131, R2, R131 ;  /* 0x0000008302837220 */ /* 0x000fe40000410000 */
[--C-:B------:R-:W-:Y:S02]  /*f6d0*/  FFMA.FTZ R159, R190, c[0x0][0x2d0], -R185.reuse ;  /* 0x0000b400be9f7a23 */ /* 0x100fe400000108b9 */
[--C-:B------:R-:W-:Y:S03]  /*f6e0*/  FFMA.FTZ R188, R188, c[0x0][0x2d0], -R185.reuse ;  /* 0x0000b400bcbc7a23 */ /* 0x100fe600000108b9 */
[----:B------:R-:W-:Y:S01]  /*f6f0*/  HMMA.16816.F32 R128, R160, R142, R128 ;  /* 0x0000008ea080723c */ /* 0x000fe20000001880 */
[----:B------:R-:W4:Y:S01]  /*f700*/  LDSM.16.MT88.4 R140, [R214+0x6080] ;  /* 0x00608000d68c783b */ /* 0x000f220000004200 */
[----:B------:R-:W-:Y:S01]  /*f710*/  MUFU.EX2 R159, R159 ;  /* 0x0000009f009f7308 */ /* 0x000fe20000000800 */
[----:B---3--:R-:W-:Y:S01]  /*f720*/  F2FP.PACK_AB R132, R194, R193 ;  /* 0x000000c1c284723e */ /* 0x008fe200000000ff */
[--C-:B------:R-:W-:Y:S01]  /*f730*/  FFMA.FTZ R186, R186, c[0x0][0x2d0], -R185.reuse ;  /* 0x0000b400baba7a23 */ /* 0x100fe200000108b9 */
[----:B-----5:R-:W-:Y:S01]  /*f740*/  F2FP.PACK_AB R135, R197, R251 ;  /* 0x000000fbc587723e */ /* 0x020fe200000000ff */
[----:B------:R-:W-:Y:S02]  /*f750*/  FFMA.FTZ R185, R158, c[0x0][0x2d0], -R185 ;  /* 0x0000b4009eb97a23 */ /* 0x000fe400000108b9 */
[----:B------:R-:W-:Y:S01]  /*f760*/  FFMA.FTZ R180, R0, R247, R180 ;  /* 0x000000f700b47223 */ /* 0x000fe200000100b4 */
[----:B------:R-:W3:Y:S03]  /*f770*/  LDSM.16.MT88.4 R160, [R213+0x6080] ;  /* 0x00608000d5a0783b */ /* 0x000ee60000004200 */
[C---:B-1----:R-:W-:Y:S01]  /*f780*/  HMMA.16816.F32 R4, R132.reuse, R136, R4 ;  /* 0x000000888404723c */ /* 0x042fe20000001804 */
[----:B------:R-:W1:Y:S04]  /*f790*/  MUFU.EX2 R188, R188 ;  /* 0x000000bc00bc7308 */ /* 0x000e680000000800 */
[----:B------:R-:W-:Y:S01]  /*f7a0*/  FFMA.FTZ R184, R2, R243, R184 ;  /* 0x000000f302b87223 */ /* 0x000fe200000100b8 */
[----:B------:R-:W-:Y:S01]  /*f7b0*/  MOV R2, R156 ;  /* 0x0000009c00027202 */ /* 0x000fe20000000f00 */
[----:B------:R-:W-:Y:S01]  /*f7c0*/  FADD.FTZ R179, R179, R180 ;  /* 0x000000b4b3b37221 */ /* 0x000fe20000010000 */
[C---:B------:R-:W-:Y:S01]  /*f7d0*/  HMMA.16816.F32 R8, R132.reuse, R138, R8 ;  /* 0x0000008a8408723c */ /* 0x040fe20000001808 */
[----:B------:R-:W5:Y:S02]  /*f7e0*/  LDSM.16.MT88.4 R136, [R216+0x7880] ;  /* 0x00788000d888783b */ /* 0x000f640000004200 */
[----:B------:R-:W-:Y:S01]  /*f7f0*/  MUFU.EX2 R186, R186 ;  /* 0x000000ba00ba7308 */ /* 0x000fe20000000800 */
[----:B------:R-:W-:Y:S02]  /*f800*/  FADD.FTZ R183, R183, R184 ;  /* 0x000000b8b7b77221 */ /* 0x000fe40000010000 */
[----:B------:R-:W-:Y:S02]  /*f810*/  FADD.FTZ R0, R178, R179 ;  /* 0x000000b3b2007221 */ /* 0x000fe40000010000 */
[C---:B------:R-:W-:Y:S04]  /*f820*/  HMMA.16816.F32 R12, R132.reuse, R144, R12 ;  /* 0x00000090840c723c */ /* 0x040fe8000000180c */
[----:B------:R-:W-:Y:S01]  /*f830*/  FADD.FTZ R182, R182, R183 ;  /* 0x000000b7b6b67221 */ /* 0x000fe20000010000 */
[----:B------:R-:W1:Y:S01]  /*f840*/  MUFU.EX2 R185, R185 ;  /* 0x000000b900b97308 */ /* 0x000e620000000800 */
[----:B------:R-:W-:Y:S02]  /*f850*/  FADD.FTZ R0, R177, R0 ;  /* 0x00000000b1007221 */ /* 0x000fe40000010000 */
[C---:B------:R-:W-:Y:S01]  /*f860*/  HMMA.16816.F32 R16, R132.reuse, R146, R16 ;  /* 0x000000928410723c */ /* 0x040fe20000001810 */
[----:B------:R-:W1:Y:S03]  /*f870*/  LDSM.16.MT88.4 R144, [R213+0x7880] ;  /* 0x00788000d590783b */ /* 0x000e660000004200 */
[----:B------:R-:W-:Y:S02]  /*f880*/  FADD.FTZ R181, R181, R182 ;  /* 0x000000b6b5b57221 */ /* 0x000fe40000010000 */
[----:B------:R-:W-:Y:S02]  /*f890*/  FADD.FTZ R193, R193, R0 ;  /* 0x00000000c1c17221 */ /* 0x000fe40000010000 */
[C---:B------:R-:W-:Y:S04]  /*f8a0*/  HMMA.16816.F32 R20, R132.reuse, R148, R20 ;  /* 0x000000948414723c */ /* 0x040fe80000001814 */
[----:B------:R-:W-:Y:S02]  /*f8b0*/  FADD.FTZ R252, R252, R181 ;  /* 0x000000b5fcfc7221 */ /* 0x000fe40000010000 */
        /* <DEDUP_REMOVED lines=8> */
[C---:B------:R-:W-:Y:S04]  /*f940*/  HMMA.16816.F32 R32, R132.reuse, R154, R32 ;  /* 0x0000009a8420723c */ /* 0x040fe80000001820 */
[----:B------:R-:W-:Y:S01]  /*f950*/  FADD.FTZ R0, R197, R251 ;  /* 0x000000fbc5007221 */ /* 0x000fe20000010000 */
[----:B------:R-:W-:Y:S01]  /*f960*/  MOV R197, c[0x0][0x32c] ;  /* 0x0000cb0000c57a02 */ /* 0x000fe20000000f00 */
[----:B------:R-:W-:Y:S02]  /*f970*/  FADD.FTZ R250, R191, R250 ;  /* 0x000000fabffa7221 */ /* 0x000fe40000010000 */
[C---:B--2---:R-:W-:Y:S08]  /*f980*/  HMMA.16816.F32 R36, R132.reuse, R164, R36 ;  /* 0x000000a48424723c */ /* 0x044ff00000001824 */
[C---:B------:R-:W-:Y:S01]  /*f990*/  HMMA.16816.F32 R40, R132.reuse, R166, R40 ;  /* 0x000000a68428723c */ /* 0x040fe20000001828 */
[----:B------:R-:W-:Y:S07]  /*f9a0*/  LDSM.16.MT88.4 R164, [R213+0x5080] ;  /* 0x00508000d5a4783b */ /* 0x000fee0000004200 */
[C---:B----4-:R-:W-:Y:S08]  /*f9b0*/  HMMA.16816.F32 R44, R132.reuse, R140, R44 ;  /* 0x0000008c842c723c */ /* 0x050ff0000000182c */
[C---:B------:R-:W-:Y:S01]  /*f9c0*/  HMMA.16816.F32 R48, R132.reuse, R142, R48 ;  /* 0x0000008e8430723c */ /* 0x040fe20000001830 */
[----:B------:R-:W2:Y:S07]  /*f9d0*/  LDSM.16.MT88.4 R140, [R216+0x9080] ;  /* 0x00908000d88c783b */ /* 0x000eae0000004200 */
[C---:B---3--:R-:W-:Y:S07]  /*f9e0*/  HMMA.16816.F32 R52, R132.reuse, R160, R52 ;  /* 0x000000a08434723c */ /* 0x048fee0000001834 */
[----:B------:R-:W-:Y:S01]  /*f9f0*/  F2FP.PACK_AB R160, R189, R191 ;  /* 0x000000bfbda0723e */ /* 0x000fe200000000ff */
[C---:B------:R-:W-:Y:S04]  /*fa00*/  HMMA.16816.F32 R56, R132.reuse, R162, R56 ;  /* 0x000000a28438723c */ /* 0x040fe80000001838 */
[----:B-1----:R-:W-:Y:S01]  /*fa10*/  F2FP.PACK_AB R161, R188, R159 ;  /* 0x0000009fbca1723e */ /* 0x002fe200000000ff */
[----:B------:R-:W-:Y:S02]  /*fa20*/  FADD.FTZ R159, R159, R0 ;  /* 0x000000009f9f7221 */ /* 0x000fe40000010000 */
[----:B------:R-:W-:Y:S01]  /*fa30*/  F2FP.PACK_AB R162, R192, R187 ;  /* 0x000000bbc0a2723e */ /* 0x000fe200000000ff */
[C---:B------:R-:W-:Y:S04]  /*fa40*/  HMMA.16816.F32 R60, R132.reuse, R168, R60 ;  /* 0x000000a8843c723c */ /* 0x040fe8000000183c */
[----:B------:R-:W-:Y:S01]  /*fa50*/  F2FP.PACK_AB R163, R185, R186 ;  /* 0x000000bab9a3723e */ /* 0x000fe200000000ff */
[----:B------:R-:W-:Y:S02]  /*fa60*/  FADD.FTZ R0, R189, R250 ;  /* 0x000000fabd007221 */ /* 0x000fe40000010000 */
[----:B------:R-:W-:Y:S01]  /*fa70*/  FADD.FTZ R159, R188, R159 ;  /* 0x0000009fbc9f7221 */ /* 0x000fe20000010000 */
[C---:B------:R-:W-:Y:S01]  /*fa80*/  HMMA.16816.F32 R64, R132.reuse, R170, R64 ;  /* 0x000000aa8440723c */ /* 0x040fe20000001840 */
[----:B------:R-:W-:Y:S03]  /*fa90*/  LDSM.16.MT88.4 R168, [R212+0x5080] ;  /* 0x00508000d4a8783b */ /* 0x000fe60000004200 */
[----:B------:R-:W-:Y:S01]  /*faa0*/  FADD.FTZ R187, R187, R0 ;  /* 0x00000000bbbb7221 */ /* 0x000fe20000010000 */
[----:B------:R-:W-:Y:S01]  /*fab0*/  MOV R0, R157 ;  /* 0x0000009d00007202 */ /* 0x000fe20000000f00 */
[----:B------:R-:W-:Y:S02]  /*fac0*/  FADD.FTZ R186, R186, R159 ;  /* 0x0000009fbaba7221 */ /* 0x000fe40000010000 */
[C---:B-----5:R-:W-:Y:S04]  /*fad0*/  HMMA.16816.F32 R68, R132.reuse, R136, R68 ;  /* 0x000000888444723c */ /* 0x060fe80000001844 */
[----:B------:R-:W-:Y:S02]  /*fae0*/  FADD.FTZ R247, R192, R187 ;  /* 0x000000bbc0f77221 */ /* 0x000fe40000010000 */
[----:B------:R-:W-:Y:S02]  /*faf0*/  FADD.FTZ R243, R185, R186 ;  /* 0x000000bab9f37221 */ /* 0x000fe40000010000 */
[C---:B------:R-:W-:Y:S01]  /*fb00*/  HMMA.16816.F32 R72, R132.reuse, R138, R72 ;  /* 0x0000008a8448723c */ /* 0x040fe20000001848 */
[----:B------:R-:W1:Y:S07]  /*fb10*/  LDSM.16.MT88.4 R136, [R214+0x9080] ;  /* 0x00908000d688783b */ /* 0x000e6e0000004200 */
[C---:B------:R-:W-:Y:S08]  /*fb20*/  HMMA.16816.F32 R76, R132.reuse, R172, R76 ;  /* 0x000000ac844c723c */ /* 0x040ff0000000184c */
[C---:B------:R-:W-:Y:S01]  /*fb30*/  HMMA.16816.F32 R80, R132.reuse, R174, R80 ;  /* 0x000000ae8450723c */ /* 0x040fe20000001850 */
[----:B------:R-:W-:Y:S07]  /*fb40*/  LDSM.16.MT88.4 R172, [R216+0x6880] ;  /* 0x00688000d8ac783b */ /* 0x000fee0000004200 */
        /* <DEDUP_REMOVED lines=8> */
[----:B------:R-:W-:Y:S07]  /*fbd0*/  LDSM.16.MT88.4 R140, [R214+0x5080] ;  /* 0x00508000d68c783b */ /* 0x000fee0000004200 */
[C---:B-1----:R-:W-:Y:S08]  /*fbe0*/  HMMA.16816.F32 R108, R132.reuse, R136, R108 ;  /* 0x00000088846c723c */ /* 0x042ff0000000186c */
[C---:B------:R-:W-:Y:S01]  /*fbf0*/  HMMA.16816.F32 R112, R132.reuse, R138, R112 ;  /* 0x0000008a8470723c */ /* 0x040fe20000001870 */
[----:B------:R-:W1:Y:S07]  /*fc00*/  LDSM.16.MT88.4 R136, [R216+0x5080] ;  /* 0x00508000d888783b */ /* 0x000e6e0000004200 */
[C---:B---3--:R-:W-:Y:S08]  /*fc10*/  HMMA.16816.F32 R116, R132.reuse, R144, R116 ;  /* 0x000000908474723c */ /* 0x048ff00000001874 */
        /* <DEDUP_REMOVED lines=43> */
[----:B------:R-:W-:Y:S01]  /*fed0*/  IADD3 R4, R246, -0x1, RZ ;  /* 0xfffffffff6047810 */ /* 0x000fe20007ffe0ff */
[C---:B------:R-:W-:Y:S04]  /*fee0*/  HMMA.16816.F32 R120, R160.reuse, R6, R120 ;  /* 0x00000006a078723c */ /* 0x040fe80000001878 */
[----:B------:R-:W-:Y:S04]  /*fef0*/  MOV R246, R4 ;  /* 0x0000000400f67202 */ /* 0x000fe80000000f00 */
[C---:B--2---:R-:W-:Y:S08]  /*ff00*/  HMMA.16816.F32 R124, R160.reuse, R8, R124 ;  /* 0x00000008a07c723c */ /* 0x044ff0000000187c */
[----:B------:R-:W-:Y:S01]  /*ff10*/  HMMA.16816.F32 R128, R160, R10, R128 ;  /* 0x0000000aa080723c */ /* 0x000fe20000001880 */
[----:B------:R-:W-:-:S07]  /*ff20*/  @P0 BRA `(.L_x_1114) ;  /* 0xffffc9f000000947 */ /* 0x000fce000383ffff */
[----:B------:R-:W-:Y:S06]  /*ff30*/  @!UPT UIADD3 URZ, URZ, URZ, URZ ;  /* 0x0000003f3f3ff290 */ /* 0x000fec000fffe03f */
[----:B------:R-:W-:Y:S01]  /*ff40*/  IMAD.SHL.U32 R170, R176, 0x80, RZ ;  /* 0x00000080b0aa7824 */ /* 0x000fe200078e00ff */
[----:B------:R-:W-:Y:S01]  /*ff50*/  MOV R0, R157 ;  /* 0x0000009d00007202 */ /* 0x000fe20000000f00 */
[----:B------:R-:W-:Y:S01]  /*ff60*/  IMAD.MOV.U32 R2, RZ, RZ, R156 ;  /* 0x000000ffff027224 */ /* 0x000fe200078e009c */
[----:B------:R-:W-:-:S07]  /*ff70*/  MOV R246, R4 ;  /* 0x0000000400f67202 */ /* 0x000fce0000000f00 */
.L_x_1101:
[----:B------:R-:W2:Y:S04]  /*ff80*/  LDL R5, [R1+0x64] ;  /* 0x0000640001057983 */ /* 0x000ea80000100800 */
[----:B------:R-:W3:Y:S01]  /*ff90*/  LDL R4, [R1+0x58] ;  /* 0x0000580001047983 */ /* 0x000ee20000100800 */
[----:B------:R-:W-:Y:S01]  /*ffa0*/  IMAD.MOV.U32 R250, RZ, RZ, c[0x0][0x2c4] ;  /* 0x0000b100fffa7624 */ /* 0x000fe200078e00ff */
[----:B------:R-:W-:Y:S01]  /*ffb0*/  IADD3 R170, R170, 0x7f, RZ ;  /* 0x0000007faaaa7810 */ /* 0x000fe20007ffe0ff */
[----:B------:R-:W-:-:S03]  /*ffc0*/  IMAD.MOV.U32 R249, RZ, RZ, c[0x0][0x32c] ;  /* 0x0000cb00fff97624 */ /* 0x000fc600078e00ff */
[----:B------:R-:W-:-:S13]  /*ffd0*/  ISETP.NE.AND P0, PT, R250, 0x1, PT ;  /* 0x00000001fa00780c */ /* 0x000fda0003f05270 */
[----:B------:R-:W-:-:S05]  /*ffe0*/  @P0 IMAD.HI.U32 R6, R170, c[0x0][0x2c8], RZ ;  /* 0x0000b200aa060a27 */ /* 0x000fca00078e00ff */
[----:B------:R-:W-:Y:S02]  /*fff0*/  @P0 SHF.R.U32.HI R170, RZ, c[0x0][0x2cc], R6 ;  /* 0x0000b300ffaa0a19 */ /* 0x000fe40000011606 */
[----:B------:R-:W-:Y:S02]  /*10000*/  ISETP.GE.AND P0, PT, R249, 0x1, PT ;  /* 0x00000001f900780c */ /* 0x000fe40003f06270 */
[----:B--2---:R-:W-:-:S05]  /*10010*/  IADD3 R5, R170, 0x1, R5 ;  /* 0x00000001aa057810 */ /* 0x004fca0007ffe005 */
[----:B---3--:R-:W-:-:S05]  /*10020*/  IMAD.IADD R6, R5, 0x1, -R4 ;  /* 0x0000000105067824 */ /* 0x008fca00078e0a04 */
[----:B------:R-:W-:Y:S01]  /*10030*/  IADD3 R4, R6, -c[0x0][0x324], RZ ;  /* 0x8000c90006047a10 */ /* 0x000fe20007ffe0ff */
        /* <DEDUP_REMOVED lines=10> */
.L_x_1117:
[----:B------:R-:W-:-:S13]  /*100e0*/  ISETP.NE.AND P0, PT, R249, 0x1, PT ;  /* 0x00000001f900780c */ /* 0x000fda0003f05270 */
[----:B------:R-:W-:-:S05]  /*100f0*/  @P0 IMAD.HI.U32 R5, R6, c[0x0][0x330], RZ ;  /* 0x0000cc0006050a27 */ /* 0x000fca00078e00ff */
[----:B------:R-:W-:Y:S02]  /*10100*/  @P0 SHF.R.U32.HI R6, RZ, c[0x0][0x334], R5 ;  /* 0x0000cd00ff060a19 */ /* 0x000fe40000011605 */
.L_x_1118:
[----:B------:R-:W-:Y:S05]  /*10110*/  BSYNC B0 ;  /* 0x0000000000007941 */ /* 0x000fea0003800000 */
.L_x_1116:
[----:B------:R-:W-:-:S05]  /*10120*/  IMAD R5, R6, c[0x0][0x32c], RZ ;  /* 0x0000cb0006057a24 */ /* 0x000fca00078e02ff */
[----:B------:R-:W-:-:S04]  /*10130*/  IMNMX R4, R4, R5, !PT ;  /* 0x0000000504047217 */ /* 0x000fc80007800200 */
.L_x_1115:
[----:B------:R-:W-:-:S05]  /*10140*/  IADD3 R5, R4, 0x2f, RZ ;  /* 0x0000002f04057810 */ /* 0x000fca0007ffe0ff */
[----:B------:R-:W-:-:S05]  /*10150*/  IMAD.HI R5, R5, 0x2aaaaaab, RZ ;  /* 0x2aaaaaab05057827 */ /* 0x000fca00078e02ff */
[----:B------:R-:W-:-:S04]  /*10160*/  SHF.R.U32.HI R4, RZ, 0x1f, R5 ;  /* 0x0000001fff047819 */ /* 0x000fc80000011605 */
[----:B------:R-:W-:-:S04]  /*10170*/  LEA.HI.SX32 R4, R5, R4, 0x1d ;  /* 0x0000000405047211 */ /* 0x000fc800078feaff */
[----:B------:R-:W-:-:S04]  /*10180*/  IMNMX R252, R229, R4, !PT ;  /* 0x00000004e5fc7217 */ /* 0x000fc80007800200 */
[----:B------:R-:W-:-:S13]  /*10190*/  ISETP.GE.AND P0, PT, R246, R252, PT ;  /* 0x000000fcf600720c */ /* 0x000fda0003f06270 */
[----:B------:R-:W-:Y:S05]  /*101a0*/  @!P0 BRA `(.L_x_1119) ;  /* 0x00002b5000008947 */ /* 0x000fea0003800000 */
.L_x_1124:
[----:B------:R-:W-:Y:S04]  /*101b0*/  DEPBAR.LE SB0, 0x0 ;  /* 0x000080000000791a */ /* 0x000fe80000000000 */
[----:B------:R-:W-:Y:S01]  /*101c0*/  WARPSYNC 0xffffffff ;  /* 0xffffffff00007948 */ /* 0x000fe20003800000 */
[----:B------:R-:W-:Y:S01]  /*101d0*/  BAR.SYNC.DEFER_BLOCKING 0x0 ;  /* 0x0000000000007b1d */ /* 0x000fe20000010000 */
[----:B------:R-:W-:Y:S01]  /*101e0*/  ISETP.GT.AND P0, PT, R229, R246, PT ;  /* 0x000000f6e500720c */ /* 0x000fe20003f04270 */
[----:B------:R-:W-:Y:S01]  /*101f0*/  IMAD.MOV.U32 R157, RZ, RZ, R0 ;  /* 0x000000ffff9d7224 */ /* 0x000fe200078e0000 */
[----:B------:R-:W-:Y:S01]  /*10200*/  ISETP.GE.AND P3, PT, R225, c[0x0][0x1d4], PT ;  /* 0x00007500e1007a0c */ /* 0x000fe20003f66270 */
[----:B------:R-:W-:Y:S01]  /*10210*/  IMAD.MOV.U32 R251, RZ, RZ, R246 ;  /* 0x000000fffffb7224 */ /* 0x000fe200078e00f6 */
        /* <DEDUP_REMOVED lines=45> */
.L_x_1121:
[----:B------:R-:W-:Y:S05]  /*104f0*/  BSYNC B0 ;  /* 0x0000000000007941 */ /* 0x000fea0003800000 */
.L_x_1120:
        /* <DEDUP_REMOVED lines=204> */
[----:B------:R1:W1:Y:S01]  /*111c0*/  MUFU.TANH R158, R27 ;  /* 0x0000001b009e7308 */ /* 0x0002620000002400 */
[----:B------:R-:W-:-:S05]  /*111d0*/  @!P0 BRA `(.L_x_1123) ;  /* 0x0000020000008947 */ /* 0x000fca0003800000 */
[----:B--234-:R-:W-:Y:S04]  /*111e0*/  IADD3 R5, R246, -0x1, RZ ;  /* 0xfffffffff6057810 */ /* 0x01cfe80007ffe0ff */
[----:B------:R-:W-:Y:S01]  /*111f0*/  SHF.R.S32.HI R4, RZ, 0x1f, R5 ;  /* 0x0000001fff047819 */ /* 0x000fe20000011405 */
[C---:B-1----:R-:W-:Y:S04]  /*11200*/  IMAD.WIDE.U32 R12, R5.reuse, c[0x0][0x1e0], RZ ;  /* 0x00007800050c7a25 */ /* 0x042fe800078e00ff */
        /* <DEDUP_REMOVED lines=29> */
.L_x_1123:
[----:B--234-:R-:W-:Y:S05]  /*113e0*/  BSYNC B0 ;  /* 0x0000000000007941 */ /* 0x01cfea0003800000 */
.L_x_1122:
[----:B-1----:R-:W-:Y:S01]  /*113f0*/  FMNMX.FTZ R7, R177, R0, !PT ;  /* 0x00000000b1077209 */ /* 0x002fe20007810000 */
        /* <DEDUP_REMOVED lines=24> */
[----:B------:R-:W-:Y:S02]  /*11580*/  ISETP.GT.AND P0, PT, R251, R252, PT ;  /* 0x000000fcfb00720c */ /* 0x000fe40003f04270 */
[----:B------:R-:W-:Y:S02]  /*11590*/  FMNMX.FTZ R12, R184, R5, !PT ;  /* 0x00000005b80c7209 */ /* 0x000fe40007810000 */
[----:B------:R-:W-:Y:S02]  /*115a0*/  FMNMX.FTZ R5, R159, R0, !PT ;  /* 0x000000009f057209 */ /* 0x000fe40007810000 */
[----:B------:R-:W-:Y:S01]  /*115b0*/  IADD3 R246, R246, -0x1, RZ ;  /* 0xfffffffff6f67810 */ /* 0x000fe20007ffe0ff */
[----:B------:R-:W-:Y:S01]  /*115c0*/  SHFL.BFLY PT, R13, R12, 0x2, 0x1f ;  /* 0x0c401f000c0d7f89 */ /* 0x000fe200000e0000 */
[----:B------:R-:W-:Y:S07]  /*115d0*/  FMNMX.FTZ R7, R158, R5, !PT ;  /* 0x000000059e077209 */ /* 0x000fee0007810000 */
[----:B------:R-:W1:Y:S02]  /*115e0*/  SHFL.BFLY PT, R0, R7, 0x2, 0x1f ;  /* 0x0c401f0007007f89 */ /* 0x000e6400000e0000 */
[----:B-1----:R-:W-:Y:S02]  /*115f0*/  FMNMX.FTZ R6, R7, R0, !PT ;  /* 0x0000000007067209 */ /* 0x002fe40007810000 */
[----:B------:R-:W-:Y:S04]  /*11600*/  FMNMX.FTZ R11, R12, R13, !PT ;  /* 0x0000000d0c0b7209 */ /* 0x000fe80007810000 */
[----:B------:R-:W-:Y:S08]  /*11610*/  LDSM.16.MT88.4 R12, [R216+0x4080] ;  /* 0x00408000d80c783b */ /* 0x000ff00000004200 */
[----:B------:R-:W1:Y:S08]  /*11620*/  SHFL.BFLY PT, R4, R11, 0x1, 0x1f ;  /* 0x0c201f000b047f89 */ /* 0x000e7000000e0000 */
[----:B------:R-:W2:Y:S01]  /*11630*/  SHFL.BFLY PT, R5, R6, 0x1, 0x1f ;  /* 0x0c201f0006057f89 */ /* 0x000ea200000e0000 */
[----:B-1----:R-:W-:Y:S05]  /*11640*/  FMNMX.FTZ R0, R11, R4, !PT ;  /* 0x000000040b007209 */ /* 0x002fea0007810000 */
[C---:B------:R-:W-:Y:S02]  /*11650*/  FADD.FTZ R4, -R0.reuse, R157 ;  /* 0x0000009d00047221 */ /* 0x040fe40000010100 */
[----:B------:R-:W-:Y:S01]  /*11660*/  FMUL.FTZ R187, R0, c[0x0][0x2d0] ;  /* 0x0000b40000bb7a20 */ /* 0x000fe20000410000 */
[----:B--2---:R-:W-:Y:S01]  /*11670*/  FMNMX.FTZ R157, R6, R5, !PT ;  /* 0x00000005069d7209 */ /* 0x004fe20007810000 */
[----:B------:R-:W-:Y:S02]  /*11680*/  FMUL.FTZ R156, R4, c[0x0][0x2d0] ;  /* 0x0000b400049c7a20 */ /* 0x000fe40000410000 */
[----:B------:R-:W-:Y:S02]  /*11690*/  FFMA.FTZ R183, R177, c[0x0][0x2d0], -R187 ;  /* 0x0000b400b1b77a23 */ /* 0x000fe400000108bb */
[C---:B------:R-:W-:Y:S02]  /*116a0*/  FMUL.FTZ R185, R157.reuse, c[0x0][0x2d0] ;  /* 0x0000b4009db97a20 */ /* 0x040fe40000410000 */
[----:B------:R-:W-:Y:S01]  /*116b0*/  FADD.FTZ R4, -R157, R2 ;  /* 0x000000029d047221 */ /* 0x000fe20000010100 */
[----:B------:R-:W1:Y:S01]  /*116c0*/  MUFU.EX2 R156, R156 ;  /* 0x0000009c009c7308 */ /* 0x000e620000000800 */
[--C-:B------:R-:W-:Y:S02]  /*116d0*/  FFMA.FTZ R179, R175, c[0x0][0x2d0], -R185.reuse ;  /* 0x0000b400afb37a23 */ /* 0x100fe400000108b9 */
[----:B------:R-:W-:Y:S02]  /*116e0*/  FFMA.FTZ R177, R10, c[0x0][0x2d0], -R185 ;  /* 0x0000b4000ab17a23 */ /* 0x000fe400000108b9 */
[----:B------:R-:W-:Y:S02]  /*116f0*/  FMUL.FTZ R2, R4, c[0x0][0x2d0] ;  /* 0x0000b40004027a20 */ /* 0x000fe40000410000 */
[--C-:B------:R-:W-:Y:S02]  /*11700*/  FFMA.FTZ R182, R178, c[0x0][0x2d0], -R187.reuse ;  /* 0x0000b400b2b67a23 */ /* 0x100fe400000108bb */
[--C-:B------:R-:W-:Y:S01]  /*11710*/  FFMA.FTZ R181, R180, c[0x0][0x2d0], -R187.reuse ;  /* 0x0000b400b4b57a23 */ /* 0x100fe200000108bb */
[----:B------:R-:W-:Y:S01]  /*11720*/  MUFU.EX2 R183, R183 ;  /* 0x000000b700b77308 */ /* 0x000fe20000000800 */
[----:B------:R-:W-:Y:S02]  /*11730*/  FFMA.FTZ R180, R9, c[0x0][0x2d0], -R187 ;  /* 0x0000b40009b47a23 */ /* 0x000fe400000108bb */
[--C-:B------:R-:W-:Y:S02]  /*11740*/  FFMA.FTZ R178, R176, c[0x0][0x2d0], -R185.reuse ;  /* 0x0000b400b0b27a23 */ /* 0x100fe400000108b9 */
[----:B------:R-:W-:Y:S02]  /*11750*/  FFMA.FTZ R176, R8, c[0x0][0x2d0], -R185 ;  /* 0x0000b40008b07a23 */ /* 0x000fe400000108b9 */
[--C-:B------:R-:W-:Y:S02]  /*11760*/  FFMA.FTZ R189, R173, c[0x0][0x2d0], -R187.reuse ;  /* 0x0000b400adbd7a23 */ /* 0x100fe400000108bb */
[----:B------:R-:W-:Y:S01]  /*11770*/  FFMA.FTZ R194, R171, c[0x0][0x2d0], -R187 ;  /* 0x0000b400abc27a23 */ /* 0x000fe200000108bb */
[----:B------:R-:W2:Y:S01]  /*11780*/  MUFU.EX2 R2, R2 ;  /* 0x0000000200027308 */ /* 0x000ea20000000800 */
[----:B------:R-:W-:Y:S02]  /*11790*/  FFMA.FTZ R191, R169, c[0x0][0x2d0], -R185 ;  /* 0x0000b400a9bf7a23 */ /* 0x000fe400000108b9 */
[--C-:B------:R-:W-:Y:S02]  /*117a0*/  FFMA.FTZ R195, R174, c[0x0][0x2d0], -R187.reuse ;  /* 0x0000b400aec37a23 */ /* 0x100fe400000108bb */
[C---:B-1----:R-:W-:Y:S02]  /*117b0*/  FMUL.FTZ R4, R156.reuse, R152 ;  /* 0x000000989c047220 */ /* 0x042fe40000410000 */
[C---:B------:R-:W-:Y:S02]  /*117c0*/  FMUL.FTZ R5, R156.reuse, R153 ;  /* 0x000000999c057220 */ /* 0x040fe40000410000 */
[C---:B------:R-:W-:Y:S01]  /*117d0*/  FMUL.FTZ R8, R156.reuse, R148 ;  /* 0x000000949c087220 */ /* 0x040fe20000410000 */
[----:B------:R-:W1:Y:S01]  /*117e0*/  MUFU.EX2 R182, R182 ;  /* 0x000000b600b67308 */ /* 0x000e620000000800 */
[C---:B------:R-:W-:Y:S02]  /*117f0*/  FMUL.FTZ R9, R156.reuse, R149 ;  /* 0x000000959c097220 */ /* 0x040fe40000410000 */
[C---:B------:R-:W-:Y:S02]  /*11800*/  FMUL.FTZ R16, R156.reuse, R140 ;  /* 0x0000008c9c107220 */ /* 0x040fe40000410000 */
[C---:B------:R-:W-:Y:S02]  /*11810*/  FMUL.FTZ R17, R156.reuse, R141 ;  /* 0x0000008d9c117220 */ /* 0x040fe40000410000 */
[C---:B------:R-:W-:Y:S02]  /*11820*/  FMUL.FTZ R24, R156.reuse, R132 ;  /* 0x000000849c187220 */ /* 0x040fe40000410000 */
[----:B------:R-:W-:Y:S01]  /*11830*/  FMUL.FTZ R25, R156, R133 ;  /* 0x000000859c197220 */ /* 0x000fe20000410000 */
[----:B------:R-:W-:Y:S01]  /*11840*/  MUFU.EX2 R181, R181 ;  /* 0x000000b500b57308 */ /* 0x000fe20000000800 */
[----:B------:R-:W-:Y:S02]  /*11850*/  FFMA.FTZ R193, R172, c[0x0][0x2d0], -R187 ;  /* 0x0000b400acc17a23 */ /* 0x000fe400000108bb */
[----:B------:R-:W-:Y:S01]  /*11860*/  LDSM.16.MT88.4 R172, [R216+0x7880] ;  /* 0x00788000d8ac783b */ /* 0x000fe20000004200 */
[C---:B--2---:R-:W-:Y:S02]  /*11870*/  FMUL.FTZ R6, R2.reuse, R154 ;  /* 0x0000009a02067220 */ /* 0x044fe40000410000 */
[C---:B------:R-:W-:Y:S02]  /*11880*/  FMUL.FTZ R7, R2.reuse, R155 ;  /* 0x0000009b02077220 */ /* 0x040fe40000410000 */
[C---:B------:R-:W-:Y:S02]  /*11890*/  FMUL.FTZ R10, R2.reuse, R150 ;  /* 0x00000096020a7220 */ /* 0x040fe40000410000 */
[----:B------:R-:W2:Y:S01]  /*118a0*/  MUFU.EX2 R180, R180 ;  /* 0x000000b400b47308 */ /* 0x000ea20000000800 */
[C---:B------:R-:W-:Y:S02]  /*118b0*/  FMUL.FTZ R11, R2.reuse, R151 ;  /* 0x00000097020b7220 */ /* 0x040fe40000410000 */
[----:B------:R-:W-:Y:S01]  /*118c0*/  FMUL.FTZ R18, R2, R142 ;  /* 0x0000008e02127220 */ /* 0x000fe20000410000 */
[----:B-1----:R-:W-:Y:S01]  /*118d0*/  F2FP.PACK_AB R152, R182, R183 ;  /* 0x000000b7b698723e */ /* 0x002fe200000000ff */
[C---:B------:R-:W-:Y:S01]  /*118e0*/  FMUL.FTZ R19, R2.reuse, R143 ;  /* 0x0000008f02137220 */ /* 0x040fe20000410000 */
[----:B------:R-:W-:Y:S01]  /*118f0*/  LDSM.16.MT88.4 R148, [R213+0x4880] ;  /* 0x00488000d594783b */ /* 0x000fe20000004200 */
[C---:B------:R-:W-:Y:S02]  /*11900*/  FMUL.FTZ R26, R2.reuse, R134 ;  /* 0x00000086021a7220 */ /* 0x040fe40000410000 */
[----:B------:R-:W-:Y:S01]  /*11910*/  FMUL.FTZ R27, R2, R135 ;  /* 0x00000087021b7220 */ /* 0x000fe20000410000 */
[----:B------:R-:W-:Y:S01]  /*11920*/  MUFU.EX2 R179, R179 ;  /* 0x000000b300b37308 */ /* 0x000fe20000000800 */
[--C-:B------:R-:W-:Y:S02]  /*11930*/  FFMA.FTZ R197, R170, c[0x0][0x2d0], -R185.reuse ;  /* 0x0000b400aac57a23 */ /* 0x100fe400000108b9 */
[--C-:B------:R-:W-:Y:S01]  /*11940*/  FFMA.FTZ R199, R168, c[0x0][0x2d0], -R185.reuse ;  /* 0x0000b400a8c77a23 */ /* 0x100fe200000108b9 */
[----:B------:R-:W-:Y:S01]  /*11950*/  LDSM.16.MT88.4 R132, [R214+0x5880] ;  /* 0x00588000d684783b */ /* 0x000fe20000004200 */
[C---:B------:R-:W-:Y:S02]  /*11960*/  FMUL.FTZ R28, R156.reuse, R28 ;  /* 0x0000001c9c1c7220 */ /* 0x040fe40000410000 */
[----:B------:R-:W-:Y:S02]  /*11970*/  FMUL.FTZ R29, R156, R29 ;  /* 0x0000001d9c1d7220 */ /* 0x000fe40000410000 */
[C---:B------:R-:W-:Y:S01]  /*11980*/  FMUL.FTZ R30, R2.reuse, R30 ;  /* 0x0000001e021e7220 */ /* 0x040fe20000410000 */
[----:B------:R-:W1:Y:S01]  /*11990*/  MUFU.EX2 R178, R178 ;  /* 0x000000b200b27308 */ /* 0x000e620000000800 */
[----:B------:R-:W-:Y:S01]  /*119a0*/  FMUL.FTZ R31, R2, R31 ;  /* 0x0000001f021f7220 */ /* 0x000fe20000410000 */
[----:B------:R-:W-:Y:S01]  /*119b0*/  LDSM.16.MT88.4 R140, [R213+0x5880] ;  /* 0x00588000d58c783b */ /* 0x000fe20000004200 */
[----:B------:R-:W-:Y:S01]  /*119c0*/  FMUL.FTZ R32, R156, R32 ;  /* 0x000000209c207220 */ /* 0x000fe20000410000 */
[----:B--2---:R-:W-:Y:S01]  /*119d0*/  F2FP.PACK_AB R154, R180, R181 ;  /* 0x000000b5b49a723e */ /* 0x004fe200000000ff */
[----:B------:R-:W-:Y:S02]  /*119e0*/  FMUL.FTZ R33, R156, R33 ;  /* 0x000000219c217220 */ /* 0x000fe40000410000 */
[C---:B------:R-:W-:Y:S02]  /*119f0*/  FMUL.FTZ R34, R2.reuse, R34 ;  /* 0x0000002202227220 */ /* 0x040fe40000410000 */
[----:B------:R-:W-:Y:S01]  /*11a00*/  FMUL.FTZ R35, R2, R35 ;  /* 0x0000002302237220 */ /* 0x000fe20000410000 */
[----:B------:R-:W-:Y:S01]  /*11a10*/  MUFU.EX2 R177, R177 ;  /* 0x000000b100b17308 */ /* 0x000fe20000000800 */
[----:B------:R-:W-:Y:S01]  /*11a20*/  LDSM.16.MT88.4 R168, [R212+0x6080] ;  /* 0x00608000d4a8783b */ /* 0x000fe20000004200 */
[C---:B------:R-:W-:Y:S02]  /*11a30*/  FMUL.FTZ R36, R156.reuse, R36 ;  /* 0x000000249c247220 */ /* 0x040fe40000410000 */
[----:B------:R-:W-:Y:S02]  /*11a40*/  FMUL.FTZ R37, R156, R37 ;  /* 0x000000259c257220 */ /* 0x000fe40000410000 */
[C---:B------:R-:W-:Y:S02]  /*11a50*/  FMUL.FTZ R38, R2.reuse, R38 ;  /* 0x0000002602267220 */ /* 0x040fe40000410000 */
[----:B------:R-:W-:Y:S02]  /*11a60*/  FMUL.FTZ R39, R2, R39 ;  /* 0x0000002702277220 */ /* 0x000fe40000410000 */
[----:B------:R-:W2:Y:S01]  /*11a70*/  MUFU.EX2 R176, R176 ;  /* 0x000000b000b07308 */ /* 0x000ea20000000800 */
[C---:B------:R-:W-:Y:S02]  /*11a80*/  FMUL.FTZ R40, R156.reuse, R40 ;  /* 0x000000289c287220 */ /* 0x040fe40000410000 */
[----:B------:R-:W-:Y:S01]  /*11a90*/  FMUL.FTZ R41, R156, R41 ;  /* 0x000000299c297220 */ /* 0x000fe20000410000 */
[----:B-1----:R-:W-:Y:S01]  /*11aa0*/  F2FP.PACK_AB R153, R178, R179 ;  /* 0x000000b3b299723e */ /* 0x002fe200000000ff */
[C---:B------:R-:W-:Y:S02]  /*11ab0*/  FMUL.FTZ R42, R2.reuse, R42 ;  /* 0x0000002a022a7220 */ /* 0x040fe40000410000 */
[----:B------:R-:W-:Y:S02]  /*11ac0*/  FMUL.FTZ R43, R2, R43 ;  /* 0x0000002b022b7220 */ /* 0x000fe40000410000 */
[C---:B------:R-:W-:Y:S01]  /*11ad0*/  FMUL.FTZ R44, R156.reuse, R44 ;  /* 0x0000002c9c2c7220 */ /* 0x040fe20000410000 */
[----:B------:R-:W-:Y:S01]  /*11ae0*/  MUFU.EX2 R189, R189 ;  /* 0x000000bd00bd7308 */ /* 0x000fe20000000800 */
[----:B------:R-:W-:Y:S02]  /*11af0*/  FMUL.FTZ R45, R156, R45 ;  /* 0x0000002d9c2d7220 */ /* 0x000fe40000410000 */
[C---:B------:R-:W-:Y:S02]  /*11b00*/  FMUL.FTZ R46, R2.reuse, R46 ;  /* 0x0000002e022e7220 */ /* 0x040fe40000410000 */
[----:B------:R-:W-:Y:S02]  /*11b10*/  FMUL.FTZ R47, R2, R47 ;  /* 0x0000002f022f7220 */ /* 0x000fe40000410000 */
[C---:B------:R-:W-:Y:S02]  /*11b20*/  FMUL.FTZ R48, R156.reuse, R48 ;  /* 0x000000309c307220 */ /* 0x040fe40000410000 */
[----:B------:R-:W-:Y:S01]  /*11b30*/  FMUL.FTZ R49, R156, R49 ;  /* 0x000000319c317220 */ /* 0x000fe20000410000 */
[----:B------:R-:W1:Y:S01]  /*11b40*/  MUFU.EX2 R194, R194 ;  /* 0x000000c200c27308 */ /* 0x000e620000000800 */
[C---:B------:R-:W-:Y:S02]  /*11b50*/  FMUL.FTZ R50, R2.reuse, R50 ;  /* 0x0000003202327220 */ /* 0x040fe40000410000 */
[----:B------:R-:W-:Y:S01]  /*11b60*/  FMUL.FTZ R51, R2, R51 ;  /* 0x0000003302337220 */ /* 0x000fe20000410000 */
[----:B--2---:R-:W-:Y:S01]  /*11b70*/  F2FP.PACK_AB R155, R176, R177 ;  /* 0x000000b1b09b723e */ /* 0x004fe200000000ff */
[C---:B------:R-:W-:Y:S02]  /*11b80*/  FMUL.FTZ R52, R156.reuse, R52 ;  /* 0x000000349c347220 */ /* 0x040fe40000410000 */
[----:B------:R-:W-:Y:S02]  /*11b90*/  FMUL.FTZ R53, R156, R53 ;  /* 0x000000359c357220 */ /* 0x000fe40000410000 */
[C---:B------:R-:W-:Y:S01]  /*11ba0*/  FMUL.FTZ R54, R2.reuse, R54 ;  /* 0x0000003602367220 */ /* 0x040fe20000410000 */
[----:B------:R-:W-:Y:S01]  /*11bb0*/  MUFU.EX2 R191, R191 ;  /* 0x000000bf00bf7308 */ /* 0x000fe20000000800 */
[C---:B------:R-:W-:Y:S05]  /*11bc0*/  HMMA.16816.F32 R4, R152.reuse, R12, R4 ;  /* 0x0000000c9804723c */ /* 0x040fea0000001804 */
[----:B------:R-:W-:Y:S02]  /*11bd0*/  FMUL.FTZ R55, R2, R55 ;  /* 0x0000003702377220 */ /* 0x000fe40000410000 */
[C---:B------:R-:W-:Y:S01]  /*11be0*/  FMUL.FTZ R12, R156.reuse, R144 ;  /* 0x000000909c0c7220 */ /* 0x040fe20000410000 */
[C---:B------:R-:W-:Y:S01]  /*11bf0*/  HMMA.16816.F32 R8, R152.reuse, R14, R8 ;  /* 0x0000000e9808723c */ /* 0x040fe20000001808 */
[----:B------:R-:W-:Y:S03]  /*11c00*/  MUFU.EX2 R195, R195 ;  /* 0x000000c300c37308 */ /* 0x000fe60000000800 */
[C---:B------:R-:W-:Y:S02]  /*11c10*/  FMUL.FTZ R13, R156.reuse, R145 ;  /* 0x000000919c0d7220 */ /* 0x040fe40000410000 */
[----:B------:R-:W-:Y:S02]  /*11c20*/  FMUL.FTZ R56, R156, R56 ;  /* 0x000000389c387220 */ /* 0x000fe40000410000 */
[C---:B------:R-:W-:Y:S03]  /*11c30*/  FMUL.FTZ R14, R2.reuse, R146 ;  /* 0x00000092020e7220 */ /* 0x040fe60000410000 */
[----:B------:R-:W2:Y:S01]  /*11c40*/  MUFU.EX2 R193, R193 ;  /* 0x000000c100c17308 */ /* 0x000ea20000000800 */
[----:B------:R-:W-:Y:S02]  /*11c50*/  FMUL.FTZ R15, R2, R147 ;  /* 0x00000093020f7220 */ /* 0x000fe40000410000 */
[----:B------:R-:W3:Y:S01]  /*11c60*/  LDSM.16.MT88.4 R144, [R212+0x4080] ;  /* 0x00408000d490783b */ /* 0x000ee20000004200 */
[----:B------:R-:W-:Y:S02]  /*11c70*/  FMUL.FTZ R57, R156, R57 ;  /* 0x000000399c397220 */ /* 0x000fe40000410000 */
[C---:B------:R-:W-:Y:S02]  /*11c80*/  FMUL.FTZ R58, R2.reuse, R58 ;  /* 0x0000003a023a7220 */ /* 0x040fe40000410000 */
[C---:B------:R-:W-:Y:S02]  /*11c90*/  HMMA.16816.F32 R12, R152.reuse, R20, R12 ;  /* 0x00000014980c723c */ /* 0x040fe4000000180c */
[----:B------:R-:W-:Y:S01]  /*11ca0*/  MUFU.EX2 R197, R197 ;  /* 0x000000c500c57308 */ /* 0x000fe20000000800 */
[----:B------:R-:W-:Y:S02]  /*11cb0*/  FMUL.FTZ R59, R2, R59 ;  /* 0x0000003b023b7220 */ /* 0x000fe40000410000 */
[C---:B------:R-:W-:Y:S02]  /*11cc0*/  FMUL.FTZ R60, R156.reuse, R60 ;  /* 0x0000003c9c3c7220 */ /* 0x040fe40000410000 */
[C---:B------:R-:W-:Y:S01]  /*11cd0*/  FMUL.FTZ R20, R156.reuse, R136 ;  /* 0x000000889c147220 */ /* 0x040fe20000410000 */
[C---:B------:R-:W-:Y:S04]  /*11ce0*/  HMMA.16816.F32 R16, R152.reuse, R22, R16 ;  /* 0x000000169810723c */ /* 0x040fe80000001810 */
[C---:B------:R-:W-:Y:S01]  /*11cf0*/  FMUL.FTZ R21, R156.reuse, R137 ;  /* 0x000000899c157220 */ /* 0x040fe20000410000 */
[----:B------:R-:W-:Y:S01]  /*11d00*/  MUFU.EX2 R199, R199 ;  /* 0x000000c700c77308 */ /* 0x000fe20000000800 */
[----:B------:R-:W-:Y:S02]  /*11d10*/  FMUL.FTZ R61, R156, R61 ;  /* 0x0000003d9c3d7220 */ /* 0x000fe40000410000 */
[C---:B------:R-:W-:Y:S04]  /*11d20*/  FMUL.FTZ R22, R2.reuse, R138 ;  /* 0x0000008a02167220 */ /* 0x040fe80000410000 */
[C---:B------:R-:W-:Y:S02]  /*11d30*/  FMUL.FTZ R23, R2.reuse, R139 ;  /* 0x0000008b02177220 */ /* 0x040fe40000410000 */
[----:B------:R-:W4:Y:S01]  /*11d40*/  LDSM.16.MT88.4 R136, [R216+0x5880] ;  /* 0x00588000d888783b */ /* 0x000f220000004200 */
[C---:B------:R-:W-:Y:S02]  /*11d50*/  FMUL.FTZ R62, R2.reuse, R62 ;  /* 0x0000003e023e7220 */ /* 0x040fe40000410000 */
[----:B------:R-:W-:Y:S02]  /*11d60*/  FMUL.FTZ R63, R2, R63 ;  /* 0x0000003f023f7220 */ /* 0x000fe40000410000 */
[C---:B------:R-:W-:Y:S03]  /*11d70*/  HMMA.16816.F32 R20, R152.reuse, R160, R20 ;  /* 0x000000a09814723c */ /* 0x040fe60000001814 */
[C---:B------:R-:W-:Y:S02]  /*11d80*/  FMUL.FTZ R64, R156.reuse, R64 ;  /* 0x000000409c407220 */ /* 0x040fe40000410000 */
[----:B------:R-:W-:Y:S02]  /*11d90*/  FMUL.FTZ R65, R156, R65 ;  /* 0x000000419c417220 */ /* 0x000fe40000410000 */
[C---:B------:R-:W-:Y:S01]  /*11da0*/  FMUL.FTZ R66, R2.reuse, R66 ;  /* 0x0000004202427220 */ /* 0x040fe20000410000 */
[C---:B------:R-:W-:Y:S01]  /*11db0*/  HMMA.16816.F32 R24, R152.reuse, R162, R24 ;  /* 0x000000a29818723c */ /* 0x040fe20000001818 */
[----:B------:R-:W-:Y:S03]  /*11dc0*/  LDSM.16.MT88.4 R160, [R212+0x4880] ;  /* 0x00488000d4a0783b */ /* 0x000fe60000004200 */
[----:B------:R-:W-:Y:S02]  /*11dd0*/  FMUL.FTZ R67, R2, R67 ;  /* 0x0000004302437220 */ /* 0x000fe40000410000 */
[C---:B------:R-:W-:Y:S02]  /*11de0*/  FMUL.FTZ R68, R156.reuse, R68 ;  /* 0x000000449c447220 */ /* 0x040fe40000410000 */
[C---:B---3--:R-:W-:Y:S04]  /*11df0*/  HMMA.16816.F32 R28, R152.reuse, R144, R28 ;  /* 0x00000090981c723c */ /* 0x048fe8000000181c */
[----:B------:R-:W-:Y:S02]  /*11e00*/  FMUL.FTZ R69, R156, R69 ;  /* 0x000000459c457220 */ /* 0x000fe40000410000 */
[C---:B------:R-:W-:Y:S02]  /*11e10*/  FMUL.FTZ R70, R2.reuse, R70 ;  /* 0x0000004602467220 */ /* 0x040fe40000410000 */
[C---:B------:R-:W-:Y:S01]  /*11e20*/  HMMA.16816.F32 R32, R152.reuse, R146, R32 ;  /* 0x000000929820723c */ /* 0x040fe20000001820 */
[----:B------:R-:W-:Y:S03]  /*11e30*/  LDSM.16.MT88.4 R144, [R214+0x4880] ;  /* 0x00488000d690783b */ /* 0x000fe60000004200 */
        /* <DEDUP_REMOVED lines=8> */
[----:B------:R-:W3:Y:S03]  /*11ec0*/  LDSM.16.MT88.4 R136, [R212+0x5880] ;  /* 0x00588000d488783b */ /* 0x000ee60000004200 */
[----:B------:R-:W-:Y:S02]  /*11ed0*/  FMUL.FTZ R77, R156, R77 ;  /* 0x0000004d9c4d7220 */ /* 0x000fe40000410000 */
[C---:B------:R-:W-:Y:S02]  /*11ee0*/  FMUL.FTZ R78, R2.reuse, R78 ;  /* 0x0000004e024e7220 */ /* 0x040fe40000410000 */
[C---:B------:R-:W-:Y:S04]  /*11ef0*/  HMMA.16816.F32 R44, R152.reuse, R132, R44 ;  /* 0x00000084982c723c */ /* 0x040fe8000000182c */
[----:B------:R-:W-:Y:S02]  /*11f00*/  FMUL.FTZ R79, R2, R79 ;  /* 0x0000004f024f7220 */ /* 0x000fe40000410000 */
[C---:B------:R-:W-:Y:S02]  /*11f10*/  FMUL.FTZ R80, R156.reuse, R80 ;  /* 0x000000509c507220 */ /* 0x040fe40000410000 */
[C---:B------:R-:W-:Y:S01]  /*11f20*/  HMMA.16816.F32 R48, R152.reuse, R134, R48 ;  /* 0x000000869830723c */ /* 0x040fe20000001830 */
[----:B------:R-:W4:Y:S03]  /*11f30*/  LDSM.16.MT88.4 R132, [R216+0x7080] ;  /* 0x00708000d884783b */ /* 0x000f260000004200 */
[----:B------:R-:W-:Y:S02]  /*11f40*/  FMUL.FTZ R81, R156, R81 ;  /* 0x000000519c517220 */ /* 0x000fe40000410000 */
[C---:B------:R-:W-:Y:S02]  /*11f50*/  FMUL.FTZ R82, R2.reuse, R82 ;  /* 0x0000005202527220 */ /* 0x040fe40000410000 */
[C---:B------:R-:W-:Y:S04]  /*11f60*/  HMMA.16816.F32 R52, R152.reuse, R140, R52 ;  /* 0x0000008c9834723c */ /* 0x040fe80000001834 */
[----:B------:R-:W-:Y:S02]  /*11f70*/  FMUL.FTZ R83, R2, R83 ;  /* 0x0000005302537220 */ /* 0x000fe40000410000 */
[C---:B------:R-:W-:Y:S02]  /*11f80*/  FMUL.FTZ R84, R156.reuse, R84 ;  /* 0x000000549c547220 */ /* 0x040fe40000410000 */
[C---:B------:R-:W-:Y:S01]  /*11f90*/  HMMA.16816.F32 R56, R152.reuse, R142, R56 ;  /* 0x0000008e9838723c */ /* 0x040fe20000001838 */
[----:B------:R-:W5:Y:S03]  /*11fa0*/  LDSM.16.MT88.4 R140, [R214+0x7080] ;  /* 0x00708000d68c783b */ /* 0x000f660000004200 */
[----:B------:R-:W-:Y:S02]  /*11fb0*/  FMUL.FTZ R85, R156, R85 ;  /* 0x000000559c557220 */ /* 0x000fe40000410000 */
[C---:B------:R-:W-:Y:S02]  /*11fc0*/  FMUL.FTZ R86, R2.reuse, R86 ;  /* 0x0000005602567220 */ /* 0x040fe40000410000 */
[----:B------:R-:W-:Y:S01]  /*11fd0*/  FMUL.FTZ R87, R2, R87 ;  /* 0x0000005702577220 */ /* 0x000fe20000410000 */
[C---:B---3--:R-:W-:Y:S03]  /*11fe0*/  HMMA.16816.F32 R60, R152.reuse, R136, R60 ;  /* 0x00000088983c723c */ /* 0x048fe6000000183c */
[C---:B------:R-:W-:Y:S02]  /*11ff0*/  FMUL.FTZ R88, R156.reuse, R88 ;  /* 0x000000589c587220 */ /* 0x040fe40000410000 */
[----:B------:R-:W-:Y:S02]  /*12000*/  FMUL.FTZ R89, R156, R89 ;  /* 0x000000599c597220 */ /* 0x000fe40000410000 */
[C---:B------:R-:W-:Y:S01]  /*12010*/  FMUL.FTZ R90, R2.reuse, R90 ;  /* 0x0000005a025a7220 */ /* 0x040fe20000410000 */
        /* <DEDUP_REMOVED lines=9> */
[----:B------:R-:W-:Y:S02]  /*120b0*/  FMUL.FTZ R95, R2, R95 ;  /* 0x0000005f025f7220 */ /* 0x000fe40000410000 */
[C---:B------:R-:W-:Y:S02]  /*120c0*/  FMUL.FTZ R96, R156.reuse, R96 ;  /* 0x000000609c607220 */ /* 0x040fe40000410000 */
[C---:B-----5:R-:W-:Y:S04]  /*120d0*/  HMMA.16816.F32 R76, R152.reuse, R140, R76 ;  /* 0x0000008c984c723c */ /* 0x060fe8000000184c */
        /* <DEDUP_REMOVED lines=37> */
[----:B------:R-:W-:Y:S02]  /*12330*/  FFMA.FTZ R198, R198, c[0x0][0x2d0], -R185 ;  /* 0x0000b400c6c67a23 */ /* 0x000fe400000108b9 */
[C---:B------:R-:W-:Y:S03]  /*12340*/  FMUL.FTZ R120, R156.reuse, R120 ;  /* 0x000000789c787220 */ /* 0x040fe60000410000 */
[C---:B----4-:R-:W-:Y:S01]  /*12350*/  HMMA.16816.F32 R116, R152.reuse, R132, R116 ;  /* 0x000000849874723c */ /* 0x050fe20000001874 */
[----:B------:R-:W4:Y:S02]  /*12360*/  MUFU.EX2 R198, R198 ;  /* 0x000000c600c67308 */ /* 0x000f240000000800 */
[----:B------:R-:W-:Y:S02]  /*12370*/  FMUL.FTZ R121, R156, R121 ;  /* 0x000000799c797220 */ /* 0x000fe40000410000 */
[C---:B------:R-:W-:Y:S02]  /*12380*/  FMUL.FTZ R122, R2.reuse, R122 ;  /* 0x0000007a027a7220 */ /* 0x040fe40000410000 */
[----:B------:R-:W-:Y:S01]  /*12390*/  FMUL.FTZ R123, R2, R123 ;  /* 0x0000007b027b7220 */ /* 0x000fe20000410000 */
[----:B-1----:R-:W-:Y:S01]  /*123a0*/  F2FP.PACK_AB R132, R194, R189 ;  /* 0x000000bdc284723e */ /* 0x002fe200000000ff */
[C---:B------:R-:W-:Y:S03]  /*123b0*/  FMUL.FTZ R124, R156.reuse, R124 ;  /* 0x0000007c9c7c7220 */ /* 0x040fe60000410000 */
[----:B------:R-:W-:Y:S02]  /*123c0*/  FMUL.FTZ R125, R156, R125 ;  /* 0x0000007d9c7d7220 */ /* 0x000fe40000410000 */
[C---:B------:R-:W-:Y:S03]  /*123d0*/  HMMA.16816.F32 R120, R152.reuse, R134, R120 ;  /* 0x000000869878723c */ /* 0x040fe60000001878 */
[C---:B------:R-:W-:Y:S02]  /*123e0*/  FMUL.FTZ R126, R2.reuse, R126 ;  /* 0x0000007e027e7220 */ /* 0x040fe40000410000 */
[----:B------:R-:W-:Y:S02]  /*123f0*/  FMUL.FTZ R127, R2, R127 ;  /* 0x0000007f027f7220 */ /* 0x000fe40000410000 */
[C---:B------:R-:W-:Y:S01]  /*12400*/  FMUL.FTZ R128, R156.reuse, R128 ;  /* 0x000000809c807220 */ /* 0x040fe20000410000 */
[----:B--2---:R-:W-:Y:S01]  /*12410*/  F2FP.PACK_AB R134, R193, R195 ;  /* 0x000000c3c186723e */ /* 0x004fe200000000ff */
[----:B------:R-:W-:Y:S03]  /*12420*/  FMUL.FTZ R129, R156, R129 ;  /* 0x000000819c817220 */ /* 0x000fe60000410000 */
[C---:B-----5:R-:W-:Y:S03]  /*12430*/  HMMA.16816.F32 R124, R152.reuse, R140, R124 ;  /* 0x0000008c987c723c */ /* 0x060fe6000000187c */
[----:B------:R-:W-:Y:S01]  /*12440*/  FMUL.FTZ R130, R2, R130 ;  /* 0x0000008202827220 */ /* 0x000fe20000410000 */
[----:B----4-:R-:W-:Y:S01]  /*12450*/  F2FP.PACK_AB R133, R198, R191 ;  /* 0x000000bfc685723e */ /* 0x010fe200000000ff */
[----:B------:R-:W-:Y:S01]  /*12460*/  FMUL.FTZ R131, R2, R131 ;  /* 0x0000008302837220 */ /* 0x000fe20000410000 */
[----:B------:R-:W-:Y:S01]  /*12470*/  F2FP.PACK_AB R135, R199, R197 ;  /* 0x000000c5c787723e */ /* 0x000fe200000000ff */
[--C-:B------:R-:W-:Y:S02]  /*12480*/  FFMA.FTZ R196, R196, c[0x0][0x2d0], -R187.reuse ;  /* 0x0000b400c4c47a23 */ /* 0x100fe400000108bb */
[----:B------:R-:W-:Y:S03]  /*12490*/  FFMA.FTZ R192, R192, c[0x0][0x2d0], -R187 ;  /* 0x0000b400c0c07a23 */ /* 0x000fe600000108bb */
[----:B------:R-:W-:Y:S01]  /*124a0*/  HMMA.16816.F32 R128, R152, R142, R128 ;  /* 0x0000008e9880723c */ /* 0x000fe20000001880 */
[----:B------:R-:W1:Y:S01]  /*124b0*/  LDSM.16.MT88.4 R140, [R216+0x6080] ;  /* 0x00608000d88c783b */ /* 0x000e620000004200 */
[----:B------:R-:W-:Y:S01]  /*124c0*/  MUFU.EX2 R196, R196 ;  /* 0x000000c400c47308 */ /* 0x000fe20000000800 */
[--C-:B------:R-:W-:Y:S02]  /*124d0*/  FFMA.FTZ R190, R190, c[0x0][0x2d0], -R185.reuse ;  /* 0x0000b400bebe7a23 */ /* 0x100fe400000108b9 */
[----:B------:R-:W-:Y:S02]  /*124e0*/  FFMA.FTZ R188, R188, c[0x0][0x2d0], -R185 ;  /* 0x0000b400bcbc7a23 */ /* 0x000fe400000108b9 */
        /* <DEDUP_REMOVED lines=12> */
[----:B------:R-:W-:Y:S01]  /*125b0*/  FFMA.FTZ R179, R2, R243, R179 ;  /* 0x000000f302b37223 */ /* 0x000fe200000100b3 */
[----:B------:R-:W-:Y:S01]  /*125c0*/  MOV R2, R157 ;  /* 0x0000009d00027202 */ /* 0x000fe20000000f00 */
[----:B------:R-:W-:Y:S02]  /*125d0*/  FADD.FTZ R182, R182, R183 ;  /* 0x000000b7b6b67221 */ /* 0x000fe40000010000 */
[C---:B------:R-:W-:Y:S01]  /*125e0*/  HMMA.16816.F32 R16, R132.reuse, R146, R16 ;  /* 0x000000928410723c */ /* 0x040fe20000001810 */
[----:B------:R-:W5:Y:S01]  /*125f0*/  LDSM.16.MT88.4 R144, [R213+0x7880] ;  /* 0x00788000d590783b */ /* 0x000f620000004200 */
[----:B------:R-:W1:Y:S02]  /*12600*/  MUFU.EX2 R188, R188 ;  /* 0x000000bc00bc7308 */ /* 0x000e640000000800 */
[----:B------:R-:W-:Y:S02]  /*12610*/  FADD.FTZ R178, R178, R179 ;  /* 0x000000b3b2b27221 */ /* 0x000fe40000010000 */
[----:B------:R-:W-:Y:S02]  /*12620*/  FADD.FTZ R181, R181, R182 ;  /* 0x000000b6b5b57221 */ /* 0x000fe40000010000 */
[C---:B------:R-:W-:Y:S04]  /*12630*/  HMMA.16816.F32 R20, R132.reuse, R148, R20 ;  /* 0x000000948414723c */ /* 0x040fe80000001814 */
[----:B------:R-:W-:Y:S01]  /*12640*/  MUFU.EX2 R186, R186 ;  /* 0x000000ba00ba7308 */ /* 0x000fe20000000800 */
[----:B------:R-:W-:Y:S02]  /*12650*/  FADD.FTZ R177, R177, R178 ;  /* 0x000000b2b1b17221 */ /* 0x000fe40000010000 */
[----:B------:R-:W-:Y:S01]  /*12660*/  FADD.FTZ R180, R180, R181 ;  /* 0x000000b5b4b47221 */ /* 0x000fe20000010000 */
[C---:B------:R-:W-:Y:S01]  /*12670*/  HMMA.16816.F32 R24, R132.reuse, R150, R24 ;  /* 0x000000968418723c */ /* 0x040fe20000001818 */
[----:B------:R-:W-:Y:S03]  /*12680*/  LDSM.16.MT88.4 R148, [R216+0x9080] ;  /* 0x00908000d894783b */ /* 0x000fe60000004200 */
[----:B------:R-:W-:Y:S02]  /*12690*/  FADD.FTZ R176, R176, R177 ;  /* 0x000000b1b0b07221 */ /* 0x000fe40000010000 */
[----:B------:R-:W2:Y:S01]  /*126a0*/  MUFU.EX2 R187, R187 ;  /* 0x000000bb00bb7308 */ /* 0x000ea20000000800 */
[----:B------:R-:W-:Y:S01]  /*126b0*/  FADD.FTZ R189, R189, R180 ;  /* 0x000000b4bdbd7221 */ /* 0x000fe20000010000 */
[C---:B------:R-:W-:Y:S04]  /*126c0*/  HMMA.16816.F32 R28, R132.reuse, R160, R28 ;  /* 0x000000a0841c723c */ /* 0x040fe8000000181c */
[----:B------:R-:W-:Y:S02]  /*126d0*/  FADD.FTZ R191, R191, R176 ;  /* 0x000000b0bfbf7221 */ /* 0x000fe40000010000 */
[----:B------:R-:W-:Y:S01]  /*126e0*/  FADD.FTZ R194, R194, R189 ;  /* 0x000000bdc2c27221 */ /* 0x000fe20000010000 */
[----:B---3--:R-:W-:Y:S01]  /*126f0*/  F2FP.PACK_AB R160, R192, R196 ;  /* 0x000000c4c0a0723e */ /* 0x008fe200000000ff */
[C---:B------:R-:W-:Y:S01]  /*12700*/  HMMA.16816.F32 R32, R132.reuse, R162, R32 ;  /* 0x000000a28420723c */ /* 0x040fe20000001820 */
[----:B------:R-:W-:Y:S03]  /*12710*/  MUFU.EX2 R159, R159 ;  /* 0x0000009f009f7308 */ /* 0x000fe60000000800 */
[----:B-1----:R-:W-:Y:S01]  /*12720*/  F2FP.PACK_AB R161, R188, R190 ;  /* 0x000000bebca1723e */ /* 0x002fe200000000ff */
[----:B------:R-:W-:Y:S02]  /*12730*/  FADD.FTZ R198, R198, R191 ;  /* 0x000000bfc6c67221 */ /* 0x000fe40000010000 */
[----:B------:R-:W-:Y:S01]  /*12740*/  FADD.FTZ R194, R195, R194 ;  /* 0x000000c2c3c27221 */ /* 0x000fe20000010000 */
[C---:B------:R-:W-:Y:S03]  /*12750*/  HMMA.16816.F32 R36, R132.reuse, R140, R36 ;  /* 0x0000008c8424723c */ /* 0x040fe60000001824 */
[----:B------:R-:W1:Y:S01]  /*12760*/  MUFU.EX2 R158, R185 ;  /* 0x000000b9009e7308 */ /* 0x000e620000000800 */
[----:B------:R-:W-:Y:S01]  /*12770*/  FADD.FTZ R198, R197, R198 ;  /* 0x000000c6c5c67221 */ /* 0x000fe20000010000 */
[----:B--2---:R-:W-:Y:S01]  /*12780*/  F2FP.PACK_AB R162, R187, R186 ;  /* 0x000000babba2723e */ /* 0x004fe200000000ff */
[----:B------:R-:W-:Y:S02]  /*12790*/  FADD.FTZ R193, R193, R194 ;  /* 0x000000c2c1c17221 */ /* 0x000fe40000010000 */
[C---:B------:R-:W-:Y:S01]  /*127a0*/  HMMA.16816.F32 R40, R132.reuse, R142, R40 ;  /* 0x0000008e8428723c */ /* 0x040fe20000001828 */
[----:B------:R-:W2:Y:S03]  /*127b0*/  LDSM.16.MT88.4 R140, [R212+0x7880] ;  /* 0x00788000d48c783b */ /* 0x000ea60000004200 */
[----:B------:R-:W-:Y:S04]  /*127c0*/  FADD.FTZ R199, R199, R198 ;  /* 0x000000c6c7c77221 */ /* 0x000fe80000010000 */
[C---:B------:R-:W-:Y:S04]  /*127d0*/  HMMA.16816.F32 R44, R132.reuse, R152, R44 ;  /* 0x00000098842c723c */ /* 0x040fe8000000182c */
[----:B------:R-:W-:Y:S04]  /*127e0*/  FADD.FTZ R199, R190, R199 ;  /* 0x000000c7bec77221 */ /* 0x000fe80000010000 */
[C---:B------:R-:W-:Y:S04]  /*127f0*/  HMMA.16816.F32 R48, R132.reuse, R154, R48 ;  /* 0x0000009a8430723c */ /* 0x040fe80000001830 */
[----:B-1----:R-:W-:Y:S01]  /*12800*/  F2FP.PACK_AB R163, R158, R159 ;  /* 0x0000009f9ea3723e */ /* 0x002fe200000000ff */
[----:B------:R-:W-:Y:S03]  /*12810*/  FADD.FTZ R188, R188, R199 ;  /* 0x000000c7bcbc7221 */ /* 0x000fe60000010000 */
[C---:B------:R-:W-:Y:S04]  /*12820*/  HMMA.16816.F32 R52, R132.reuse, R164, R52 ;  /* 0x000000a48434723c */ /* 0x040fe80000001834 */
[----:B------:R-:W-:Y:S04]  /*12830*/  FADD.FTZ R159, R159, R188 ;  /* 0x000000bc9f9f7221 */ /* 0x000fe80000010000 */
[C---:B------:R-:W-:Y:S01]  /*12840*/  HMMA.16816.F32 R56, R132.reuse, R166, R56 ;  /* 0x000000a68438723c */ /* 0x040fe20000001838 */
[----:B------:R-:W-:Y:S03]  /*12850*/  LDSM.16.MT88.4 R164, [R213+0x5080] ;  /* 0x00508000d5a4783b */ /* 0x000fe60000004200 */
[----:B------:R-:W-:Y:S04]  /*12860*/  FADD.FTZ R243, R158, R159 ;  /* 0x0000009f9ef37221 */ /* 0x000fe80000010000 */
        /* <DEDUP_REMOVED lines=8> */
[----:B------:R-:W1:Y:S07]  /*128f0*/  LDSM.16.MT88.4 R136, [R214+0x9080] ;  /* 0x00908000d688783b */ /* 0x000e6e0000004200 */
[C---:B-----5:R-:W-:Y:S08]  /*12900*/  HMMA.16816.F32 R84, R132.reuse, R144, R84 ;  /* 0x000000908454723c */ /* 0x060ff00000001854 */
[C---:B------:R-:W-:Y:S01]  /*12910*/  HMMA.16816.F32 R88, R132.reuse, R146, R88 ;  /* 0x000000928458723c */ /* 0x040fe20000001858 */
[----:B------:R-:W3:Y:S07]  /*12920*/  LDSM.16.MT88.4 R144, [R213+0x9080] ;  /* 0x00908000d590783b */ /* 0x000eee0000004200 */
[C---:B--2---:R-:W-:Y:S08]  /*12930*/  HMMA.16816.F32 R92, R132.reuse, R140, R92 ;  /* 0x0000008c845c723c */ /* 0x044ff0000000185c */
[C---:B------:R-:W-:Y:S01]  /*12940*/  HMMA.16816.F32 R96, R132.reuse, R142, R96 ;  /* 0x0000008e8460723c */ /* 0x040fe20000001860 */
[----:B------:R-:W2:Y:S07]  /*12950*/  LDSM.16.MT88.4 R140, [R212+0x9080] ;  /* 0x00908000d48c783b */ /* 0x000eae0000004200 */
[C---:B------:R-:W-:Y:S08]  /*12960*/  HMMA.16816.F32 R100, R132.reuse, R148, R100 ;  /* 0x000000948464723c */ /* 0x040ff00000001864 */
        /* <DEDUP_REMOVED lines=8> */
[----:B------:R-:W-:Y:S08]  /*129f0*/  HMMA.16816.F32 R128, R132, R142, R128 ;  /* 0x0000008e8480723c */ /* 0x000ff00000001880 */
[C---:B----4-:R-:W-:Y:S01]  /*12a00*/  HMMA.16816.F32 R152, R160.reuse, R148, R4 ;  /* 0x00000094a098723c */ /* 0x050fe20000001804 */
[----:B------:R-:W2:Y:S07]  /*12a10*/  LDSM.16.MT88.4 R4, [R216+0x6880] ;  /* 0x00688000d804783b */ /* 0x000eae0000004200 */
[C---:B------:R-:W-:Y:S01]  /*12a20*/  HMMA.16816.F32 R148, R160.reuse, R150, R8 ;  /* 0x00000096a094723c */ /* 0x040fe20000001808 */
[----:B------:R-:W3:Y:S07]  /*12a30*/  LDSM.16.MT88.4 R8, [R214+0x6880] ;  /* 0x00688000d608783b */ /* 0x000eee0000004200 */
[C---:B-1----:R-:W-:Y:S01]  /*12a40*/  HMMA.16816.F32 R144, R160.reuse, R136, R12 ;  /* 0x00000088a090723c */ /* 0x042fe2000000180c */
[----:B------:R-:W1:Y:S07]  /*12a50*/  LDSM.16.MT88.4 R12, [R213+0x6880] ;  /* 0x00688000d50c783b */ /* 0x000e6e0000004200 */
        /* <DEDUP_REMOVED lines=31> */
[C---:B--2---:R-:W-:Y:S07]  /*12c50*/  HMMA.16816.F32 R108, R160.reuse, R4, R108 ;  /* 0x00000004a06c723c */ /* 0x044fee000000186c */
[----:B------:R-:W-:Y:S01]  /*12c60*/  FADD.FTZ R5, R196, R193 ;  /* 0x000000c1c4057221 */ /* 0x000fe20000010000 */
[C---:B------:R-:W-:Y:S04]  /*12c70*/  HMMA.16816.F32 R112, R160.reuse, R6, R112 ;  /* 0x00000006a070723c */ /* 0x040fe80000001870 */
[----:B------:R-:W-:Y:S04]  /*12c80*/  FADD.FTZ R5, R192, R5 ;  /* 0x00000005c0057221 */ /* 0x000fe80000010000 */
[C---:B---3--:R-:W-:Y:S04]  /*12c90*/  HMMA.16816.F32 R116, R160.reuse, R8, R116 ;  /* 0x00000008a074723c */ /* 0x048fe80000001874 */
[----:B------:R-:W-:Y:S04]  /*12ca0*/  FADD.FTZ R186, R186, R5 ;  /* 0x00000005baba7221 */ /* 0x000fe80000010000 */
[C---:B------:R-:W-:Y:S04]  /*12cb0*/  HMMA.16816.F32 R120, R160.reuse, R10, R120 ;  /* 0x0000000aa078723c */ /* 0x040fe80000001878 */
[----:B------:R-:W-:Y:S04]  /*12cc0*/  FADD.FTZ R247, R187, R186 ;  /* 0x000000babbf77221 */ /* 0x000fe80000010000 */
[C---:B-1----:R-:W-:Y:S08]  /*12cd0*/  HMMA.16816.F32 R124, R160.reuse, R12, R124 ;  /* 0x0000000ca07c723c */ /* 0x042ff0000000187c */
[----:B------:R-:W-:Y:S01]  /*12ce0*/  HMMA.16816.F32 R128, R160, R14, R128 ;  /* 0x0000000ea080723c */ /* 0x000fe20000001880 */
[----:B------:R-:W-:-:S07]  /*12cf0*/  @P0 BRA `(.L_x_1124) ;  /* 0xffffd4b000000947 */ /* 0x000fce000383ffff */
.L_x_1119:
[----:B------:R-:W-:-:S13]  /*12d00*/  ISETP.GE.AND P0, PT, R246, R229, PT ;  /* 0x000000e5f600720c */ /* 0x000fda0003f06270 */
[----:B------:R-:W-:Y:S05]  /*12d10*/  @!P0 BRA `(.L_x_1125) ;  /* 0x00003a0000008947 */ /* 0x000fea0003800000 */
[----:B------:R-:W-:Y:S01]  /*12d20*/  IMAD.MOV.U32 R159, RZ, RZ, c[0x0][0x20c] ;  /* 0x00008300ff9f7624 */ /* 0x000fe200078e00ff */
[----:B------:R-:W-:Y:S01]  /*12d30*/  ULDC UR4, c[0x0][0x208] ;  /* 0x0000820000047ab9 */ /* 0x000fe20000000800 */
[----:B------:R-:W-:Y:S01]  /*12d40*/  IADD3 R248, -R248, 0x30, RZ ;  /* 0x00000030f8f87810 */ /* 0x000fe20007ffe1ff */
[----:B------:R-:W-:Y:S01]  /*12d50*/  UIMAD.WIDE.U32 UR8, UR4, 0x30, URZ ;  /* 0x00000030040878a5 */ /* 0x000fe2000f8e003f */
[----:B------:R-:W-:Y:S01]  /*12d60*/  IMAD R159, R159, 0x30, RZ ;  /* 0x000000309f9f7824 */ /* 0x000fe200078e02ff */
[----:B------:R-:W-:Y:S01]  /*12d70*/  MOV R156, R2 ;  /* 0x00000002009c7202 */ /* 0x000fe20000000f00 */
[----:B------:R-:W-:-:S03]  /*12d80*/  IMAD.MOV.U32 R157, RZ, RZ, R0 ;  /* 0x000000ffff9d7224 */ /* 0x000fc600078e0000 */
[----:B------:R-:W-:Y:S02]  /*12d90*/  IADD3 R159, R159, UR9, RZ ;  /* 0x000000099f9f7c10 */ /* 0x000fe4000fffe0ff */
.L_x_1136:
[----:B------:R-:W-:Y:S01]  /*12da0*/  ISETP.GT.AND P1, PT, R224, 0x7f, PT ;  /* 0x0000007fe000780c */ /* 0x000fe20003f24270 */
[----:B------:R-:W-:Y:S01]  /*12db0*/  IMAD.MOV.U32 R11, RZ, RZ, c[0x0][0x208] ;  /* 0x00008200ff0b7624 */ /* 0x000fe200078e00ff */
[----:B------:R-:W-:Y:S01]  /*12dc0*/  SHF.R.S32.HI R0, RZ, 0x1f, R246 ;  /* 0x0000001fff007819 */ /* 0x000fe200000114f6 */
[----:B------:R-:W-:Y:S01]  /*12dd0*/  IMAD R5, R159, R246, RZ ;  /* 0x000000f69f057224 */ /* 0x000fe200078e02ff */
[----:B------:R-:W-:Y:S01]  /*12de0*/  IADD3 R10, P0, R232, 0x40, RZ ;  /* 0x00000040e80a7810 */ /* 0x000fe20007f1e0ff */
[----:B------:R-:W-:Y:S01]  /*12df0*/  IMAD R16, R11, 0x30, RZ ;  /* 0x000000300b107824 */ /* 0x000fe200078e02ff */
[----:B------:R-:W-:Y:S04]  /*12e00*/  DEPBAR.LE SB0, 0x0 ;  /* 0x000080000000791a */ /* 0x000fe80000000000 */
[----:B------:R-:W-:Y:S01]  /*12e10*/  IMAD R5, R0, R16, R5 ;  /* 0x0000001000057224 */ /* 0x000fe200078e0205 */
[----:B------:R-:W-:Y:S01]  /*12e20*/  WARPSYNC 0xffffffff ;  /* 0xffffffff00007948 */ /* 0x000fe20003800000 */
[----:B------:R-:W-:Y:S01]  /*12e30*/  IMAD.WIDE.U32 R16, R16, R246, RZ ;  /* 0x000000f610107225 */ /* 0x000fe200078e00ff */
[----:B------:R-:W-:Y:S01]  /*12e40*/  BAR.SYNC.DEFER_BLOCKING 0x0 ;  /* 0x0000000000007b1d */ /* 0x000fe20000010000 */
[----:B------:R-:W-:Y:S02]  /*12e50*/  ISETP.GE.AND P6, PT, R228, c[0x0][0x1d4], PT ;  /* 0x00007500e4007a0c */ /* 0x000fe40003fc6270 */
[----:B------:R-:W-:Y:S01]  /*12e60*/  @!P1 IMAD.MOV.U32 R0, RZ, RZ, c[0x0][0x20c] ;  /* 0x00008300ff009624 */ /* 0x000fe200078e00ff */
[----:B------:R-:W-:Y:S01]  /*12e70*/  IADD3 R5, R17, R5, RZ ;  /* 0x0000000511057210 */ /* 0x000fe20007ffe0ff */
[--C-:B------:R-:W-:Y:S01]  /*12e80*/  IMAD.X R4, RZ, RZ, R237.reuse, P0 ;  /* 0x000000ffff047224 */ /* 0x100fe200000e06ed */
[CC--:B------:R-:W-:Y:S02]  /*12e90*/  @!P1 LEA R17, P0, R11.reuse, R16.reuse, 0x5 ;  /* 0x000000100b119211 */ /* 0x0c0fe400078028ff */
[----:B------:R-:W-:Y:S02]  /*12ea0*/  ISETP.GE.AND P5, PT, R230, c[0x0][0x1d4], PT ;  /* 0x00007500e6007a0c */ /* 0x000fe40003fa6270 */
[----:B------:R-:W-:Y:S02]  /*12eb0*/  @!P1 LEA.HI.X R11, R11, R5, R0, 0x5, P0 ;  /* 0x000000050b0b9211 */ /* 0x000fe400000f2c00 */
[-C--:B------:R-:W-:Y:S02]  /*12ec0*/  IADD3 R9, P0, R232, R16.reuse, RZ ;  /* 0x00000010e8097210 */ /* 0x080fe40007f1e0ff */
[----:B------:R-:W-:Y:S02]  /*12ed0*/  ISETP.GE.AND P4, PT, R227, c[0x0][0x1d4], PT ;  /* 0x00007500e3007a0c */ /* 0x000fe40003f86270 */
[----:B------:R-:W-:Y:S01]  /*12ee0*/  ISETP.GE.AND P3, PT, R225, c[0x0][0x1d4], PT ;  /* 0x00007500e1007a0c */ /* 0x000fe20003f66270 */
[C-C-:B------:R-:W-:Y:S01]  /*12ef0*/  IMAD.X R2, R5.reuse, 0x1, R237.reuse, P0 ;  /* 0x0000000105027824 */ /* 0x140fe200000e06ed */
[-C--:B------:R-:W-:Y:S05]  /*12f00*/  IADD3 R7, P0, R10, R16.reuse, RZ ;  /* 0x000000100a077210 */ /* 0x080fea0007f1e0ff */
[----:B------:R-:W-:Y:S01]  /*12f10*/  IMAD.X R0, R5, 0x1, R4, P0 ;  /* 0x0000000105007824 */ /* 0x000fe200000e0604 */
[C---:B------:R-:W-:Y:S01]  /*12f20*/  LEA R14, P0, R9.reuse, c[0x0][0x1f8], 0x1 ;  /* 0x00007e00090e7a11 */ /* 0x040fe200078008ff */
[----:B------:R-:W-:Y:S01]  /*12f30*/  LDSM.16.M88.4 R24, [R222] ;  /* 0x00000000de18783b */ /* 0x000fe20000000200 */
[----:B------:R-:W-:Y:S02]  /*12f40*/  BSSY B0, `(.L_x_1126) ;  /* 0x000013d000007945 */ /* 0x000fe40003800000 */
[----:B------:R-:W-:Y:S02]  /*12f50*/  LEA.HI.X R15, R9, c[0x0][0x1fc], R2, 0x1, P0 ;  /* 0x00007f00090f7a11 */ /* 0x000fe400000f0c02 */
[C---:B------:R-:W-:Y:S01]  /*12f60*/  LEA R12, P0, R7.reuse, c[0x0][0x1f8], 0x1 ;  /* 0x00007e00070c7a11 */ /* 0x040fe200078008ff */
[----:B------:R-:W-:Y:S03]  /*12f70*/  LDSM.16.M88.4 R160, [R221+0xb080] ;  /* 0x00b08000dda0783b */ /* 0x000fe60000000200 */
[----:B------:R-:W-:Y:S02]  /*12f80*/  LEA.HI.X R13, R7, c[0x0][0x1fc], R0, 0x1, P0 ;  /* 0x00007f00070d7a11 */ /* 0x000fe400000f0c00 */
[----:B------:R-:W-:Y:S01]  /*12f90*/  IADD3 R8, P0, R232, 0x80, RZ ;  /* 0x00000080e8087810 */ /* 0x000fe20007f1e0ff */
[----:B------:R-:W-:Y:S03]  /*12fa0*/  LDSM.16.M88.4 R164, [R220] ;  /* 0x00000000dca4783b */ /* 0x000fe60000000200 */
[----:B------:R-:W-:Y:S02]  /*12fb0*/  IADD3.X R2, RZ, R237, RZ, P0, !PT ;  /* 0x000000edff027210 */ /* 0x000fe400007fe4ff */
[-C--:B------:R-:W-:Y:S01]  /*12fc0*/  IADD3 R7, P0, R8, R16.reuse, RZ ;  /* 0x0000001008077210 */ /* 0x080fe20007f1e0ff */
[----:B------:R-:W-:Y:S04]  /*12fd0*/  LDSM.16.M88.4 R168, [R219] ;  /* 0x00000000dba8783b */ /* 0x000fe80000000200 */
[----:B------:R-:W-:Y:S01]  /*12fe0*/  IMAD.X R0, R5, 0x1, R2, P0 ;  /* 0x0000000105007824 */ /* 0x000fe200000e0602 */
[C---:B------:R-:W-:Y:S01]  /*12ff0*/  LEA R22, P0, R7.reuse, c[0x0][0x1f8], 0x1 ;  /* 0x00007e0007167a11 */ /* 0x040fe200078008ff */
[----:B------:R-:W-:Y:S03]  /*13000*/  LDSM.16.M88.4 R172, [R211] ;  /* 0x00000000d3ac783b */ /* 0x000fe60000000200 */
[----:B------:R-:W-:Y:S02]  /*13010*/  LEA.HI.X R23, R7, c[0x0][0x1fc], R0, 0x1, P0 ;  /* 0x00007f0007177a11 */ /* 0x000fe400000f0c00 */
[----:B------:R-:W-:Y:S01]  /*13020*/  IADD3 R6, P0, R232, 0xc0, RZ ;  /* 0x000000c0e8067810 */ /* 0x000fe20007f1e0ff */
[----:B------:R-:W-:Y:S04]  /*13030*/  LDSM.16.M88.4 R176, [R210] ;  /* 0x00000000d2b0783b */ /* 0x000fe80000000200 */
[----:B------:R-:W-:Y:S01]  /*13040*/  IMAD.X R0, RZ, RZ, R237, P0 ;  /* 0x000000ffff007224 */ /* 0x000fe200000e06ed */
[----:B------:R-:W-:Y:S04]  /*13050*/  IADD3 R16, P0, R6, R16, RZ ;  /* 0x0000001006107210 */ /* 0x000fe80007f1e0ff */
[----:B------:R-:W-:Y:S02]  /*13060*/  IADD3.X R5, R5, R0, RZ, P0, !PT ;  /* 0x0000000005057210 */ /* 0x000fe400007fe4ff */
[C---:B------:R-:W-:Y:S04]  /*13070*/  LEA R20, P0, R16.reuse, c[0x0][0x1f8], 0x1 ;  /* 0x00007e0010147a11 */ /* 0x040fe800078008ff */
[----:B------:R-:W-:Y:S02]  /*13080*/  LEA.HI.X R21, R16, c[0x0][0x1fc], R5, 0x1, P0 ;  /* 0x00007f0010157a11 */ /* 0x000fe400000f0c05 */
[----:B------:R-:W-:Y:S05]  /*13090*/  @!P1 IADD3 R9, P0, R17, R10, RZ ;  /* 0x0000000a11099210 */ /* 0x000fea0007f1e0ff */
[----:B------:R-:W-:Y:S01]  /*130a0*/  @!P1 IMAD.X R4, R11, 0x1, R4, P0 ;  /* 0x000000010b049824 */ /* 0x000fe200000e0604 */
[----:B------:R-:W-:Y:S05]  /*130b0*/  @!P1 IADD3 R7, P0, R17, R8, RZ ;  /* 0x0000000811079210 */ /* 0x000fea0007f1e0ff */
[----:B------:R-:W-:Y:S01]  /*130c0*/  @!P1 IMAD.X R2, R11, 0x1, R2, P0 ;  /* 0x000000010b029824 */ /* 0x000fe200000e0602 */
[----:B------:R-:W-:Y:S04]  /*130d0*/  @!P1 IADD3 R5, P0, R17, R6, RZ ;  /* 0x0000000611059210 */ /* 0x000fe80007f1e0ff */
[----:B------:R-:W-:Y:S02]  /*130e0*/  @!P1 IADD3.X R0, R11, R0, RZ, P0, !PT ;  /* 0x000000000b009210 */ /* 0x000fe400007fe4ff */
[----:B------:R-:W-:Y:S05]  /*130f0*/  @!P1 IADD3 R17, P0, R17, R232, RZ ;  /* 0x000000e811119210 */ /* 0x000fea0007f1e0ff */
[----:B------:R-:W-:Y:S01]  /*13100*/  @!P1 IMAD.X R6, R11, 0x1, R237, P0 ;  /* 0x000000010b069824 */ /* 0x000fe200000e06ed */
[C---:B------:R-:W-:Y:S04]  /*13110*/  @!P1 LEA R194, P0, R17.reuse, c[0x0][0x1f8], 0x1 ;  /* 0x00007e0011c29a11 */ /* 0x040fe800078008ff */
[----:B------:R-:W-:Y:S02]  /*13120*/  @!P1 LEA.HI.X R195, R17, c[0x0][0x1fc], R6, 0x1, P0 ;  /* 0x00007f0011c39a11 */ /* 0x000fe400000f0c06 */
[C---:B------:R-:W-:Y:S01]  /*13130*/  @!P1 LEA R190, P0, R9.reuse, c[0x0][0x1f8], 0x1 ;  /* 0x00007e0009be9a11 */ /* 0x040fe200078008ff */
[----:B------:R-:W-:Y:S03]  /*13140*/  LDSM.16.M88.4 R16, [R221+0xa880] ;  /* 0x00a88000dd10783b */ /* 0x000fe60000000200 */
[----:B------:R-:W-:Y:S02]  /*13150*/  @!P1 LEA.HI.X R191, R9, c[0x0][0x1fc], R4, 0x1, P0 ;  /* 0x00007f0009bf9a11 */ /* 0x000fe400000f0c04 */
[C---:B------:R-:W-:Y:S01]  /*13160*/  @!P1 LEA R188, P0, R7.reuse, c[0x0][0x1f8], 0x1 ;  /* 0x00007e0007bc9a11 */ /* 0x040fe200078008ff */
[----:B------:R-:W1:Y:S03]  /*13170*/  LDSM.16.M88.4 R8, [R221+0xa080] ;  /* 0x00a08000dd08783b */ /* 0x000e660000000200 */
[----:B------:R-:W-:Y:S02]  /*13180*/  @!P1 LEA.HI.X R189, R7, c[0x0][0x1fc], R2, 0x1, P0 ;  /* 0x00007f0007bd9a11 */ /* 0x000fe400000f0c02 */
[C---:B------:R-:W-:Y:S01]  /*13190*/  @!P1 LEA R192, P0, R5.reuse, c[0x0][0x1f8], 0x1 ;  /* 0x00007e0005c09a11 */ /* 0x040fe200078008ff */
[----:B------:R-:W-:Y:S01]  /*131a0*/  @!PT LDS RZ, [RZ] ;  /* 0x00000000fffff984 */ /* 0x000fe20000000800 */
[----:B------:R-:W-:Y:S01]  /*131b0*/  @!PT LDS RZ, [RZ] ;  /* 0x00000000fffff984 */ /* 0x000fe20000000800 */
[----:B------:R-:W-:Y:S01]  /*131c0*/  @!PT LDS RZ, [RZ] ;  /* 0x00000000fffff984 */ /* 0x000fe20000000800 */
[----:B------:R2:W-:Y:S03]  /*131d0*/  LDGSTS.E.BYPASS.LTC128B.128 [R231+0x4080], [R14.64], !P6 ;  /* 0x040800000ee77fae */ /* 0x0005e6000f101d52 */
[----:B------:R-:W-:Y:S02]  /*131e0*/  @!P1 LEA.HI.X R193, R5, c[0x0][0x1fc], R0, 0x1, P0 ;  /* 0x00007f0005c19a11 */ /* 0x000fe400000f0c00 */
[----:B------:R-:W-:Y:S01]  /*131f0*/  ISETP.GT.AND P0, PT, R246, R229, PT ;  /* 0x000000e5f600720c */ /* 0x000fe20003f04270 */
[----:B------:R2:W-:Y:S06]  /*13200*/  LDGSTS.E.BYPASS.LTC128B.128 [R231+0x5880], [R12.64], !P5 ;  /* 0x058800000ce77fae */ /* 0x0005ec000e901d52 */
[----:B------:R3:W-:Y:S06]  /*13210*/  LDGSTS.E.BYPASS.LTC128B.128 [R231+0x7080], [R22.64], !P4 ;  /* 0x0708000016e77fae */ /* 0x0007ec000e101d52 */
[----:B------:R3:W-:Y:S06]  /*13220*/  LDGSTS.E.BYPASS.LTC128B.128 [R231+0x8880], [R20.64], !P3 ;  /* 0x0888000014e77fae */ /* 0x0007ec000d901d52 */
[----:B------:R4:W-:Y:S06]  /*13230*/  @!P1 LDGSTS.E.BYPASS.LTC128B.128 [R231+0x5080], [R194.64], !P6 ;  /* 0x05080000c2e79fae */ /* 0x0009ec000f101d52 */
[----:B------:R5:W-:Y:S01]  /*13240*/  @!P1 LDGSTS.E.BYPASS.LTC128B.128 [R231+0x6880], [R190.64], !P5 ;  /* 0x06880000bee79fae */ /* 0x000be2000e901d52 */
[C---:B-1----:R-:W-:Y:S05]  /*13250*/  HMMA.16816.F32 R4, R24.reuse, R8, RZ ;  /* 0x000000081804723c */ /* 0x042fea00000018ff */
[----:B------:R5:W-:Y:S03]  /*13260*/  @!P1 LDGSTS.E.BYPASS.LTC128B.128 [R231+0x8080], [R188.64], !P4 ;  /* 0x08080000bce79fae */ /* 0x000be6000e101d52 */
[C---:B------:R-:W-:Y:S03]  /*13270*/  HMMA.16816.F32 R8, R24.reuse, R10, RZ ;  /* 0x0000000a1808723c */ /* 0x040fe600000018ff */
[----:B------:R4:W-:Y:S06]  /*13280*/  @!P1 LDGSTS.E.BYPASS.LTC128B.128 [R231+0x9880], [R192.64], !P3 ;  /* 0x09880000c0e79fae */ /* 0x0009ec000d901d52 */
[----:B------:R-:W-:Y:S01]  /*13290*/  LDSM.16.M88.4 R180, [R218] ;  /* 0x00000000dab4783b */ /* 0x000fe20000000200 */
[C---:B--2---:R-:W-:Y:S05]  /*132a0*/  HMMA.16816.F32 R12, R24.reuse, R16, RZ ;  /* 0x00000010180c723c */ /* 0x044fea00000018ff */
[----:B------:R-:W0:Y:S03]  /*132b0*/  LDGDEPBAR ;  /* 0x00000000000079af */ /* 0x000e260000000000 */
[C---:B------:R-:W-:Y:S03]  /*132c0*/  HMMA.16816.F32 R16, R24.reuse, R18, RZ ;  /* 0x000000121810723c */ /* 0x040fe600000018ff */
[----:B------:R-:W1:Y:S05]  /*132d0*/  LDSM.16.M88.4 R184, [R215+0xa080] ;  /* 0x00a08000d7b8783b */ /* 0x000e6a0000000200 */
[C---:B---3--:R-:W-:Y:S01]  /*132e0*/  HMMA.16816.F32 R20, R24.reuse, R160, RZ ;  /* 0x000000a01814723c */ /* 0x048fe200000018ff */
[----:B-----5:R-:W-:Y:S06]  /*132f0*/  LDSM.16.M88.4 R188, [R215+0xb080] ;  /* 0x00b08000d7bc783b */ /* 0x020fec0000000200 */
[----:B----4-:R-:W-:Y:S01]  /*13300*/  LDSM.16.M88.4 R192, [R217] ;  /* 0x00000000d9c0783b */ /* 0x010fe20000000200 */
[----:B------:R-:W-:Y:S05]  /*13310*/  HMMA.16816.F32 R24, R24, R162, RZ ;  /* 0x000000a21818723c */ /* 0x000fea00000018ff */
[----:B------:R-:W2:Y:S03]  /*13320*/  LDSM.16.M88.4 R160, [R215+0xa880] ;  /* 0x00a88000d7a0783b */ /* 0x000ea60000000200 */
[C---:B------:R-:W-:Y:S03]  /*13330*/  HMMA.16816.F32 R4, R164.reuse, R168, R4 ;  /* 0x000000a8a404723c */ /* 0x040fe60000001804 */
[----:B------:R-:W3:Y:S05]  /*13340*/  LDSM.16.M88.4 R196, [R209] ;  /* 0x00000000d1c4783b */ /* 0x000eea0000000200 */
[C---:B------:R-:W-:Y:S01]  /*13350*/  HMMA.16816.F32 R8, R164.reuse, R170, R8 ;  /* 0x000000aaa408723c */ /* 0x040fe20000001808 */
[----:B------:R-:W-:Y:S07]  /*13360*/  LDSM.16.M88.4 R168, [R209+0x1000] ;  /* 0x00100000d1a8783b */ /* 0x000fee0000000200 */
[C---:B------:R-:W-:Y:S08]  /*13370*/  HMMA.16816.F32 R12, R164.reuse, R172, R12 ;  /* 0x000000aca40c723c */ /* 0x040ff0000000180c */
[C---:B------:R-:W-:Y:S01]  /*13380*/  HMMA.16816.F32 R16, R164.reuse, R174, R16 ;  /* 0x000000aea410723c */ /* 0x040fe20000001810 */
[----:B------:R-:W-:Y:S07]  /*13390*/  LDSM.16.M88.4 R172, [R222+0x4000] ;  /* 0x00400000deac783b */ /* 0x000fee0000000200 */
[C---:B------:R-:W-:Y:S08]  /*133a0*/  HMMA.16816.F32 R20, R164.reuse, R176, R20 ;  /* 0x000000b0a414723c */ /* 0x040ff00000001814 */
[----:B------:R-:W-:Y:S01]  /*133b0*/  HMMA.16816.F32 R24, R164, R178, R24 ;  /* 0x000000b2a418723c */ /* 0x000fe20000001818 */
[----:B------:R-:W4:Y:S06]  /*133c0*/  LDSM.16.M88.4 R164, [R209+0x800] ;  /* 0x00080000d1a4783b */ /* 0x000f2c0000000200 */
[----:B------:R-:W5:Y:S01]  /*133d0*/  LDSM.16.M88.4 R176, [R221+0xb880] ;  /* 0x00b88000ddb0783b */ /* 0x000f620000000200 */
[C---:B-1----:R-:W-:Y:S08]  /*133e0*/  HMMA.16816.F32 R4, R180.reuse, R184, R4 ;  /* 0x000000b8b404723c */ /* 0x042ff00000001804 */
[C---:B------:R-:W-:Y:S01]  /*133f0*/  HMMA.16816.F32 R8, R180.reuse, R186, R8 ;  /* 0x000000bab408723c */ /* 0x040fe20000001808 */
[----:B------:R-:W-:Y:S07]  /*13400*/  LDSM.16.M88.4 R184, [R220+0x4000] ;  /* 0x00400000dcb8783b */ /* 0x000fee0000000200 */
[C---:B--2---:R-:W-:Y:S08]  /*13410*/  HMMA.16816.F32 R12, R180.reuse, R160, R12 ;  /* 0x000000a0b40c723c */ /* 0x044ff0000000180c */
[C---:B------:R-:W-:Y:S01]  /*13420*/  HMMA.16816.F32 R16, R180.reuse, R162, R16 ;  /* 0x000000a2b410723c */ /* 0x040fe20000001810 */
[----:B------:R-:W1:Y:S07]  /*13430*/  LDSM.16.M88.4 R160, [R221+0xc080] ;  /* 0x00c08000dda0783b */ /* 0x000e6e0000000200 */
[C---:B------:R-:W-:Y:S08]  /*13440*/  HMMA.16816.F32 R20, R180.reuse, R188, R20 ;  /* 0x000000bcb414723c */ /* 0x040ff00000001814 */
[----:B------:R-:W-:Y:S01]  /*13450*/  HMMA.16816.F32 R24, R180, R190, R24 ;  /* 0x000000beb418723c */ /* 0x000fe20000001818 */
[----:B------:R-:W2:Y:S06]  /*13460*/  LDSM.16.M88.4 R180, [R221+0xc880] ;  /* 0x00c88000ddb4783b */ /* 0x000eac0000000200 */
[----:B------:R-:W1:Y:S01]  /*13470*/  LDSM.16.M88.4 R188, [R208] ;  /* 0x00000000d0bc783b */ /* 0x000e620000000200 */
[C---:B---3--:R-:W-:Y:S08]  /*13480*/  HMMA.16816.F32 R4, R192.reuse, R196, R4 ;  /* 0x000000c4c004723c */ /* 0x048ff00000001804 */
[C---:B------:R-:W-:Y:S01]  /*13490*/  HMMA.16816.F32 R8, R192.reuse, R198, R8 ;  /* 0x000000c6c008723c */ /* 0x040fe20000001808 */
[----:B------:R-:W-:Y:S07]  /*134a0*/  LDSM.16.M88.4 R196, [R215+0xb880] ;  /* 0x00b88000d7c4783b */ /* 0x000fee0000000200 */
[C---:B----4-:R-:W-:Y:S08]  /*134b0*/  HMMA.16816.F32 R12, R192.reuse, R164, R12 ;  /* 0x000000a4c00c723c */ /* 0x050ff0000000180c */
[C---:B------:R-:W-:Y:S01]  /*134c0*/  HMMA.16816.F32 R16, R192.reuse, R166, R16 ;  /* 0x000000a6c010723c */ /* 0x040fe20000001810 */
[----:B------:R-:W3:Y:S07]  /*134d0*/  LDSM.16.M88.4 R164, [R207] ;  /* 0x00000000cfa4783b */ /* 0x000eee0000000200 */
[C---:B------:R-:W-:Y:S08]  /*134e0*/  HMMA.16816.F32 R20, R192.reuse, R168, R20 ;  /* 0x000000a8c014723c */ /* 0x040ff00000001814 */
[----:B------:R-:W-:Y:S01]  /*134f0*/  HMMA.16816.F32 R24, R192, R170, R24 ;  /* 0x000000aac018723c */ /* 0x000fe20000001818 */
[----:B------:R-:W4:Y:S06]  /*13500*/  LDSM.16.M88.4 R168, [R206] ;  /* 0x00000000cea8783b */ /* 0x000f2c0000000200 */
[----:B------:R-:W3:Y:S01]  /*13510*/  LDSM.16.M88.4 R192, [R218+0x4000] ;  /* 0x00400000dac0783b */ /* 0x000ee20000000200 */
[C---:B-----5:R-:W-:Y:S08]  /*13520*/  HMMA.16816.F32 R4, R172.reuse, R176, R4 ;  /* 0x000000b0ac04723c */ /* 0x060ff00000001804 */
[C---:B------:R-:W-:Y:S01]  /*13530*/  HMMA.16816.F32 R8, R172.reuse, R178, R8 ;  /* 0x000000b2ac08723c */ /* 0x040fe20000001808 */
[----:B------:R-:W-:Y:S07]  /*13540*/  LDSM.16.M88.4 R176, [R217+0x4000] ;  /* 0x00400000d9b0783b */ /* 0x000fee0000000200 */
[C---:B-1----:R-:W-:Y:S08]  /*13550*/  HMMA.16816.F32 R12, R172.reuse, R160, R12 ;  /* 0x000000a0ac0c723c */ /* 0x042ff0000000180c */
[C---:B------:R-:W-:Y:S01]  /*13560*/  HMMA.16816.F32 R16, R172.reuse, R162, R16 ;  /* 0x000000a2ac10723c */ /* 0x040fe20000001810 */
[----:B------:R-:W1:Y:S07]  /*13570*/  LDSM.16.M88.4 R160, [R215+0xc080] ;  /* 0x00c08000d7a0783b */ /* 0x000e6e0000000200 */
[C---:B--2---:R-:W-:Y:S08]  /*13580*/  HMMA.16816.F32 R20, R172.reuse, R180, R20 ;  /* 0x000000b4ac14723c */ /* 0x044ff00000001814 */
[----:B------:R-:W-:Y:S01]  /*13590*/  HMMA.16816.F32 R24, R172, R182, R24 ;  /* 0x000000b6ac18723c */ /* 0x000fe20000001818 */
[----:B------:R-:W2:Y:S06]  /*135a0*/  LDSM.16.M88.4 R172, [R215+0xc880] ;  /* 0x00c88000d7ac783b */ /* 0x000eac0000000200 */
[----:B------:R-:W5:Y:S01]  /*135b0*/  LDSM.16.M88.4 R180, [R209+0x1800] ;  /* 0x00180000d1b4783b */ /* 0x000f620000000200 */
[C---:B------:R-:W-:Y:S08]  /*135c0*/  HMMA.16816.F32 R4, R184.reuse, R188, R4 ;  /* 0x000000bcb804723c */ /* 0x040ff00000001804 */
[C---:B------:R-:W-:Y:S01]  /*135d0*/  HMMA.16816.F32 R8, R184.reuse, R190, R8 ;  /* 0x000000beb808723c */ /* 0x040fe20000001808 */
[----:B------:R-:W-:Y:S07]  /*135e0*/  LDSM.16.M88.4 R188, [R221+0xd080] ;  /* 0x00d08000ddbc783b */ /* 0x000fee0000000200 */
[C---:B---3--:R-:W-:Y:S08]  /*135f0*/  HMMA.16816.F32 R12, R184.reuse, R164, R12 ;  /* 0x000000a4b80c723c */ /* 0x048ff0000000180c */
[C---:B------:R-:W-:Y:S01]  /*13600*/  HMMA.16816.F32 R16, R184.reuse, R166, R16 ;  /* 0x000000a6b810723c */ /* 0x040fe20000001810 */
[----:B------:R-:W3:Y:S07]  /*13610*/  LDSM.16.M88.4 R164, [R209+0x2000] ;  /* 0x00200000d1a4783b */ /* 0x000eee0000000200 */
[C---:B----4-:R-:W-:Y:S08]  /*13620*/  HMMA.16816.F32 R20, R184.reuse, R168, R20 ;  /* 0x000000a8b814723c */ /* 0x050ff00000001814 */
[----:B------:R-:W-:Y:S01]  /*13630*/  HMMA.16816.F32 R24, R184, R170, R24 ;  /* 0x000000aab818723c */ /* 0x000fe20000001818 */
[----:B------:R-:W4:Y:S06]  /*13640*/  LDSM.16.M88.4 R168, [R209+0x2800] ;  /* 0x00280000d1a8783b */ /* 0x000f2c0000000200 */
[----:B------:R-:W3:Y:S01]  /*13650*/  LDSM.16.M88.4 R184, [R222+0x8000] ;  /* 0x00800000deb8783b */ /* 0x000ee20000000200 */
[C---:B------:R-:W-:Y:S08]  /*13660*/  HMMA.16816.F32 R4, R192.reuse, R196, R4 ;  /* 0x000000c4c004723c */ /* 0x040ff00000001804 */
[C---:B------:R-:W-:Y:S01]  /*13670*/  HMMA.16816.F32 R8, R192.reuse, R198, R8 ;  /* 0x000000c6c008723c */ /* 0x040fe20000001808 */
[----:B------:R-:W-:Y:S07]  /*13680*/  LDSM.16.M88.4 R196, [R205] ;  /* 0x00000000cdc4783b */ /* 0x000fee0000000200 */
[C---:B-1----:R-:W-:Y:S08]  /*13690*/  HMMA.16816.F32 R12, R192.reuse, R160, R12 ;  /* 0x000000a0c00c723c */ /* 0x042ff0000000180c */
[C---:B------:R-:W-:Y:S01]  /*136a0*/  HMMA.16816.F32 R16, R192.reuse, R162, R16 ;  /* 0x000000a2c010723c */ /* 0x040fe20000001810 */
[----:B------:R-:W1:Y:S07]  /*136b0*/  LDSM.16.M88.4 R160, [R221+0xd880] ;  /* 0x00d88000dda0783b */ /* 0x000e6e0000000200 */
[C---:B--2---:R-:W-:Y:S08]  /*136c0*/  HMMA.16816.F32 R20, R192.reuse, R172, R20 ;  /* 0x000000acc014723c */ /* 0x044ff00000001814 */
[----:B------:R-:W-:Y:S01]  /*136d0*/  HMMA.16816.F32 R24, R192, R174, R24 ;  /* 0x000000aec018723c */ /* 0x000fe20000001818 */
[----:B------:R-:W2:Y:S06]  /*136e0*/  LDSM.16.M88.4 R172, [R221+0xe080] ;  /* 0x00e08000ddac783b */ /* 0x000eac0000000200 */
[----:B------:R-:W1:Y:S01]  /*136f0*/  LDSM.16.M88.4 R192, [R220+0x8000] ;  /* 0x00800000dcc0783b */ /* 0x000e620000000200 */
[C---:B-----5:R-:W-:Y:S08]  /*13700*/  HMMA.16816.F32 R4, R176.reuse, R180, R4 ;  /* 0x000000b4b004723c */ /* 0x060ff00000001804 */
[C---:B------:R-:W-:Y:S01]  /*13710*/  HMMA.16816.F32 R8, R176.reuse, R182, R8 ;  /* 0x000000b6b008723c */ /* 0x040fe20000001808 */
[----:B------:R-:W-:Y:S07]  /*13720*/  LDSM.16.M88.4 R180, [R215+0xd080] ;  /* 0x00d08000d7b4783b */ /* 0x000fee0000000200 */
[C---:B---3--:R-:W-:Y:S08]  /*13730*/  HMMA.16816.F32 R12, R176.reuse, R164, R12 ;  /* 0x000000a4b00c723c */ /* 0x048ff0000000180c */
[C---:B------:R-:W-:Y:S01]  /*13740*/  HMMA.16816.F32 R16, R176.reuse, R166, R16 ;  /* 0x000000a6b010723c */ /* 0x040fe20000001810 */
[----:B------:R-:W3:Y:S07]  /*13750*/  LDSM.16.M88.4 R164, [R204] ;  /* 0x00000000cca4783b */ /* 0x000eee0000000200 */
[C---:B----4-:R-:W-:Y:S08]  /*13760*/  HMMA.16816.F32 R20, R176.reuse, R168, R20 ;  /* 0x000000a8b014723c */ /* 0x050ff00000001814 */
[----:B------:R-:W-:Y:S01]  /*13770*/  HMMA.16816.F32 R24, R176, R170, R24 ;  /* 0x000000aab018723c */ /* 0x000fe20000001818 */
[----:B------:R-:W4:Y:S06]  /*13780*/  LDSM.16.M88.4 R168, [R203] ;  /* 0x00000000cba8783b */ /* 0x000f2c0000000200 */
[----:B------:R-:W5:Y:S01]  /*13790*/  LDSM.16.M88.4 R176, [R218+0x8000] ;  /* 0x00800000dab0783b */ /* 0x000f620000000200 */
[C---:B------:R-:W-:Y:S08]  /*137a0*/  HMMA.16816.F32 R4, R184.reuse, R188, R4 ;  /* 0x000000bcb804723c */ /* 0x040ff00000001804 */
        /* <DEDUP_REMOVED lines=8> */
[----:B------:R-:W1:Y:S01]  /*13830*/  LDSM.16.M88.4 R184, [R217+0x8000] ;  /* 0x00800000d9b8783b */ /* 0x000e620000000200 */
        /* <DEDUP_REMOVED lines=10> */
[C---:B-----5:R-:W-:Y:S08]  /*138e0*/  HMMA.16816.F32 R4, R176.reuse, R180, R4 ;  /* 0x000000b4b004723c */ /* 0x060ff00000001804 */
        /* <DEDUP_REMOVED lines=18> */
[----:B------:R-:W3:Y:S01]  /*13a10*/  LDSM.16.M88.4 R184, [R218+0xc000] ;  /* 0x00c00000dab8783b */ /* 0x000ee20000000200 */
        /* <DEDUP_REMOVED lines=11> */
[C---:B------:R-:W-:Y:S08]  /*13ad0*/  HMMA.16816.F32 R8, R176.reuse, R182, R8 ;  /* 0x000000b6b008723c */ /* 0x040ff00000001808 */
[C---:B---3--:R-:W-:Y:S08]  /*13ae0*/  HMMA.16816.F32 R12, R176.reuse, R164, R12 ;  /* 0x000000a4b00c723c */ /* 0x048ff0000000180c */
[C---:B------:R-:W-:Y:S08]  /*13af0*/  HMMA.16816.F32 R16, R176.reuse, R166, R16 ;  /* 0x000000a6b010723c */ /* 0x040ff00000001810 */
[C---:B----4-:R-:W-:Y:S08]  /*13b00*/  HMMA.16816.F32 R20, R176.reuse, R168, R20 ;  /* 0x000000a8b014723c */ /* 0x050ff00000001814 */
[----:B------:R-:W-:Y:S08]  /*13b10*/  HMMA.16816.F32 R24, R176, R170, R24 ;  /* 0x000000aab018723c */ /* 0x000ff00000001818 */
[C---:B------:R-:W-:Y:S08]  /*13b20*/  HMMA.16816.F32 R4, R184.reuse, R188, R4 ;  /* 0x000000bcb804723c */ /* 0x040ff00000001804 */
[C---:B------:R-:W-:Y:S08]  /*13b30*/  HMMA.16816.F32 R8, R184.reuse, R190, R8 ;  /* 0x000000beb808723c */ /* 0x040ff00000001808 */
[C---:B-1----:R-:W-:Y:S08]  /*13b40*/  HMMA.16816.F32 R12, R184.reuse, R160, R12 ;  /* 0x000000a0b80c723c */ /* 0x042ff0000000180c */
[C---:B------:R-:W-:Y:S01]  /*13b50*/  HMMA.16816.F32 R16, R184.reuse, R162, R16 ;  /* 0x000000a2b810723c */ /* 0x040fe20000001810 */
[----:B------:R-:W1:Y:S07]  /*13b60*/  LDSM.16.M88.4 R160, [R209+0x5000] ;  /* 0x00500000d1a0783b */ /* 0x000e6e0000000200 */
[C---:B--2---:R-:W-:Y:S08]  /*13b70*/  HMMA.16816.F32 R20, R184.reuse, R172, R20 ;  /* 0x000000acb814723c */ /* 0x044ff00000001814 */
[----:B------:R-:W-:Y:S08]  /*13b80*/  HMMA.16816.F32 R24, R184, R174, R24 ;  /* 0x000000aeb818723c */ /* 0x000ff00000001818 */
[C---:B------:R-:W-:Y:S08]  /*13b90*/  HMMA.16816.F32 R4, R192.reuse, R196, R4 ;  /* 0x000000c4c004723c */ /* 0x040ff00000001804 */
[C---:B------:R-:W-:Y:S08]  /*13ba0*/  HMMA.16816.F32 R8, R192.reuse, R198, R8 ;  /* 0x000000c6c008723c */ /* 0x040ff00000001808 */
[C---:B-1----:R-:W-:Y:S08]  /*13bb0*/  HMMA.16816.F32 R12, R192.reuse, R160, R12 ;  /* 0x000000a0c00c723c */ /* 0x042ff0000000180c */
[----:B------:R-:W-:Y:S01]  /*13bc0*/  FMUL.FTZ R0, R4, c[0x0][0x320] ;  /* 0x0000c80004007a20 */ /* 0x000fe20000410000 */
[C---:B------:R-:W-:Y:S03]  /*13bd0*/  HMMA.16816.F32 R16, R192.reuse, R162, R16 ;  /* 0x000000a2c010723c */ /* 0x040fe60000001810 */
[----:B------:R-:W-:Y:S02]  /*13be0*/  FMUL.FTZ R164, R5, c[0x0][0x320] ;  /* 0x0000c80005a47a20 */ /* 0x000fe40000410000 */
[----:B------:R-:W1:Y:S01]  /*13bf0*/  MUFU.TANH R0, R0 ;  /* 0x0000000000007308 */ /* 0x000e620000002400 */
[----:B------:R-:W-:Y:S02]  /*13c00*/  FMUL.FTZ R2, R6, c[0x0][0x320] ;  /* 0x0000c80006027a20 */ /* 0x000fe40000410000 */
[----:B------:R-:W-:Y:S02]  /*13c10*/  FMUL.FTZ R158, R7, c[0x0][0x320] ;  /* 0x0000c800079e7a20 */ /* 0x000fe40000410000 */
[----:B------:R-:W2:Y:S01]  /*13c20*/  LDSM.16.M88.4 R4, [R209+0x5800] ;  /* 0x00580000d104783b */ /* 0x000ea20000000200 */
[----:B------:R-:W-:Y:S04]  /*13c30*/  DEPBAR.LE SB0, 0x0 ;  /* 0x000080000000791a */ /* 0x000fe80000000000 */
[----:B------:R-:W3:Y:S01]  /*13c40*/  MUFU.TANH R164, R164 ;  /* 0x000000a400a47308 */ /* 0x000ee20000002400 */
[----:B------:R-:W-:Y:S01]  /*13c50*/  BAR.SYNC.DEFER_BLOCKING 0x0 ;  /* 0x0000000000007b1d */ /* 0x000fe20000010000 */
[----:B------:R-:W-:Y:S02]  /*13c60*/  FMUL.FTZ R165, R8, c[0x0][0x320] ;  /* 0x0000c80008a57a20 */ /* 0x000fe40000410000 */
[----:B------:R-:W-:Y:S02]  /*13c70*/  FMUL.FTZ R160, R9, c[0x0][0x320] ;  /* 0x0000c80009a07a20 */ /* 0x000fe40000410000 */
[----:B------:R-:W-:Y:S02]  /*13c80*/  FMUL.FTZ R8, R10, c[0x0][0x320] ;  /* 0x0000c8000a087a20 */ /* 0x000fe40000410000 */
[----:B------:R-:W-:Y:S02]  /*13c90*/  FMUL.FTZ R9, R11, c[0x0][0x320] ;  /* 0x0000c8000b097a20 */ /* 0x000fe40000410000 */
[----:B------:R-:W4:Y:S01]  /*13ca0*/  MUFU.TANH R2, R2 ;  /* 0x0000000200027308 */ /* 0x000f220000002400 */
[----:B------:R-:W-:Y:S02]  /*13cb0*/  FMUL.FTZ R171, R12, c[0x0][0x320] ;  /* 0x0000c8000cab7a20 */ /* 0x000fe40000410000 */
[----:B------:R-:W-:Y:S02]  /*13cc0*/  FMUL.FTZ R167, R16, c[0x0][0x320] ;  /* 0x0000c80010a77a20 */ /* 0x000fe40000410000 */
[----:B------:R-:W-:Y:S02]  /*13cd0*/  FMUL.FTZ R13, R13, c[0x0][0x320] ;  /* 0x0000c8000d0d7a20 */ /* 0x000fe40000410000 */
[----:B------:R-:W-:Y:S02]  /*13ce0*/  FMUL.FTZ R14, R14, c[0x0][0x320] ;  /* 0x0000c8000e0e7a20 */ /* 0x000fe40000410000 */
[----:B------:R-:W-:Y:S01]  /*13cf0*/  FMUL.FTZ R15, R15, c[0x0][0x320] ;  /* 0x0000c8000f0f7a20 */ /* 0x000fe20000410000 */
[----:B------:R-:W1:Y:S01]  /*13d00*/  MUFU.TANH R158, R158 ;  /* 0x0000009e009e7308 */ /* 0x000e620000002400 */
[----:B------:R-:W-:Y:S09]  /*13d10*/  FMUL.FTZ R18, R18, c[0x0][0x320] ;  /* 0x0000c80012127a20 */ /* 0x000ff20000410000 */
[----:B------:R-:W1:Y:S01]  /*13d20*/  MUFU.TANH R165, R165 ;  /* 0x000000a500a57308 */ /* 0x000e620000002400 */
[C---:B--2---:R-:W-:Y:S09]  /*13d30*/  HMMA.16816.F32 R20, R192.reuse, R4, R20 ;  /* 0x00000004c014723c */ /* 0x044ff20000001814 */
[----:B------:R-:W2:Y:S03]  /*13d40*/  MUFU.TANH R160, R160 ;  /* 0x000000a000a07308 */ /* 0x000ea60000002400 */
[----:B------:R-:W-:Y:S01]  /*13d50*/  FMUL.FTZ R5, R17, c[0x0][0x320] ;  /* 0x0000c80011057a20 */ /* 0x000fe20000410000 */
[----:B------:R-:W-:Y:S03]  /*13d60*/  HMMA.16816.F32 R24, R192, R6, R24 ;  /* 0x00000006c018723c */ /* 0x000fe60000001818 */
[----:B------:R-:W-:Y:S03]  /*13d70*/  FMUL.FTZ R4, R19, c[0x0][0x320] ;  /* 0x0000c80013047a20 */ /* 0x000fe60000410000 */
[----:B------:R-:W1:Y:S06]  /*13d80*/  MUFU.TANH R8, R8 ;  /* 0x0000000800087308 */ /* 0x000e6c0000002400 */
[----:B------:R-:W-:Y:S04]  /*13d90*/  FMUL.FTZ R191, R20, c[0x0][0x320] ;  /* 0x0000c80014bf7a20 */ /* 0x000fe80000410000 */
[----:B------:R-:W1:Y:S01]  /*13da0*/  MUFU.TANH R9, R9 ;  /* 0x0000000900097308 */ /* 0x000e620000002400 */
[----:B------:R-:W-:Y:S02]  /*13db0*/  FMUL.FTZ R21, R21, c[0x0][0x320] ;  /* 0x0000c80015157a20 */ /* 0x000fe40000410000 */
[----:B------:R-:W-:Y:S02]  /*13dc0*/  FMUL.FTZ R22, R22, c[0x0][0x320] ;  /* 0x0000c80016167a20 */ /* 0x000fe40000410000 */
[----:B------:R-:W-:Y:S03]  /*13dd0*/  FMUL.FTZ R23, R23, c[0x0][0x320] ;  /* 0x0000c80017177a20 */ /* 0x000fe60000410000 */
[----:B------:R-:W-:Y:S02]  /*13de0*/  FMUL.FTZ R187, R24, c[0x0][0x320] ;  /* 0x0000c80018bb7a20 */ /* 0x000fe40000410000 */
[----:B------:R-:W-:Y:S01]  /*13df0*/  FMUL.FTZ R7, R27, c[0x0][0x320] ;  /* 0x0000c8001b077a20 */ /* 0x000fe20000410000 */
[----:B------:R-:W1:Y:S01]  /*13e00*/  MUFU.TANH R171, R171 ;  /* 0x000000ab00ab7308 */ /* 0x000e620000002400 */
[----:B------:R-:W-:Y:S02]  /*13e10*/  FMUL.FTZ R25, R25, c[0x0][0x320] ;  /* 0x0000c80019197a20 */ /* 0x000fe40000410000 */
[----:B------:R-:W-:Y:S07]  /*13e20*/  FMUL.FTZ R26, R26, c[0x0][0x320] ;  /* 0x0000c8001a1a7a20 */ /* 0x000fee0000410000 */
[----:B------:R1:W1:Y:S10]  /*13e30*/  MUFU.TANH R169, R13 ;  /* 0x0000000d00a97308 */ /* 0x0002740000002400 */
[----:B------:R1:W1:Y:S10]  /*13e40*/  MUFU.TANH R170, R14 ;  /* 0x0000000e00aa7308 */ /* 0x0002740000002400 */
[----:B------:R1:W1:Y:S10]  /*13e50*/  MUFU.TANH R168, R15 ;  /* 0x0000000f00a87308 */ /* 0x0002740000002400 */
[----:B------:R-:W1:Y:S10]  /*13e60*/  MUFU.TANH R167, R167 ;  /* 0x000000a700a77308 */ /* 0x000e740000002400 */
[----:B------:R-:W1:Y:S10]  /*13e70*/  MUFU.TANH R5, R5 ;  /* 0x0000000500057308 */ /* 0x000e740000002400 */
[----:B------:R1:W1:Y:S10]  /*13e80*/  MUFU.TANH R166, R18 ;  /* 0x0000001200a67308 */ /* 0x0002740000002400 */
        /* <DEDUP_REMOVED lines=8> */
[----:B------:R-:W1:Y:S01]  /*13f10*/  MUFU.TANH R7, R7 ;  /* 0x0000000700077308 */ /* 0x000e620000002400 */
[----:B------:R-:W-:-:S05]  /*13f20*/  @!P0 BRA `(.L_x_1127) ;  /* 0x000003e000008947 */ /* 0x000fca0003800000 */
[----:B--234-:R-:W-:Y:S02]  /*13f30*/  IADD3 R6, R246, -0x1, RZ ;  /* 0xfffffffff6067810 */ /* 0x01cfe40007ffe0ff */
[----:B------:R-:W-:Y:S02]  /*13f40*/  ISETP.GE.AND P1, PT, R248, 0x1, PT ;  /* 0x00000001f800780c */ /* 0x000fe40003f26270 */
[----:B-1----:R-:W-:Y:S01]  /*13f50*/  SHF.R.S32.HI R15, RZ, 0x1f, R6 ;  /* 0x0000001fff0f7819 */ /* 0x002fe20000011406 */
[----:B------:R-:W-:Y:S01]  /*13f60*/  IMAD.WIDE.U32 R26, R6, c[0x0][0x1e0], RZ ;  /* 0x00007800061a7a25 */ /* 0x000fe200078e00ff */
[C---:B------:R-:W-:Y:S03]  /*13f70*/  IADD3 R14, P0, R234.reuse, 0x40, RZ ;  /* 0x00000040ea0e7810 */ /* 0x040fe60007f1e0ff */
[----:B------:R-:W-:Y:S02]  /*13f80*/  IMAD R15, R15, c[0x0][0x1e0], RZ ;  /* 0x000078000f0f7a24 */ /* 0x000fe400078e02ff */
[----:B------:R-:W-:Y:S01]  /*13f90*/  IMAD.X R11, RZ, RZ, R245, P0 ;  /* 0x000000ffff0b7224 */ /* 0x000fe200000e06f5 */
[----:B------:R-:W-:Y:S01]  /*13fa0*/  IADD3 R13, P0, R234, 0x80, RZ ;  /* 0x00000080ea0d7810 */ /* 0x000fe20007f1e0ff */
[----:B------:R-:W-:Y:S04]  /*13fb0*/  IMAD R15, R6, c[0x0][0x1e4], R15 ;  /* 0x00007900060f7a24 */ /* 0x000fe800078e020f */
[----:B------:R-:W-:Y:S02]  /*13fc0*/  IMAD.IADD R15, R27, 0x1, R15 ;  /* 0x000000011b0f7824 */ /* 0x000fe400078e020f */
[----:B------:R-:W-:Y:S04]  /*13fd0*/  IMAD.WIDE.U32 R26, R26, 0x30, RZ ;  /* 0x000000301a1a7825 */ /* 0x000fe800078e00ff */
[----:B------:R-:W-:Y:S02]  /*13fe0*/  IMAD R15, R15, 0x30, RZ ;  /* 0x000000300f0f7824 */ /* 0x000fe400078e02ff */
[----:B------:R-:W-:Y:S01]  /*13ff0*/  IMAD.X R10, RZ, RZ, R245, P0 ;  /* 0x000000ffff0a7224 */ /* 0x000fe200000e06f5 */
[-C--:B------:R-:W-:Y:S01]  /*14000*/  @P1 IADD3 R21, P0, R234, R26.reuse, RZ ;  /* 0x0000001aea151210 */ /* 0x080fe20007f1e0ff */
[----:B------:R-:W-:Y:S04]  /*14010*/  IMAD.IADD R15, R27, 0x1, R15 ;  /* 0x000000011b0f7824 */ /* 0x000fe800078e020f */
[C---:B------:R-:W-:Y:S01]  /*14020*/  @P1 IMAD.X R16, R15.reuse, 0x1, R245, P0 ;  /* 0x000000010f101824 */ /* 0x040fe200000e06f5 */
[-C--:B------:R-:W-:Y:S05]  /*14030*/  @P1 IADD3 R19, P0, R14, R26.reuse, RZ ;  /* 0x0000001a0e131210 */ /* 0x080fea0007f1e0ff */
[----:B------:R-:W-:Y:S01]  /*14040*/  @P1 IMAD.X R12, R15, 0x1, R11, P0 ;  /* 0x000000010f0c1824 */ /* 0x000fe200000e060b */
[-C--:B------:R-:W-:Y:S05]  /*14050*/  @P1 IADD3 R17, P0, R13, R26.reuse, RZ ;  /* 0x0000001a0d111210 */ /* 0x080fea0007f1e0ff */
        /* <DEDUP_REMOVED lines=9> */
[C---:B------:R-:W-:Y:S03]  /*140f0*/  @P1 LEA R20, P0, R17.reuse, c[0x0][0x1c8], 0x1 ;  /* 0x0000720011141a11 */ /* 0x040fe600078008ff */
[----:B------:R1:W-:Y:S01]  /*14100*/  @P1 LDGSTS.E.BYPASS.LTC128B.128 [R231+0xb880], [R22.64], !P5 ;  /* 0x0b88000016e71fae */ /* 0x0003e2000e901d52 */
[----:B------:R-:W-:Y:S02]  /*14110*/  @P1 LEA.HI.X R21, R17, c[0x0][0x1cc], R6, 0x1, P0 ;  /* 0x0000730011151a11 */ /* 0x000fe400000f0c06 */
[----:B------:R-:W-:Y:S03]  /*14120*/  IADD3 R12, P0, R234, 0xc0, RZ ;  /* 0x000000c0ea0c7810 */ /* 0x000fe60007f1e0ff */
[----:B------:R1:W-:Y:S02]  /*14130*/  @P1 LDGSTS.E.BYPASS.LTC128B.128 [R231+0xd080], [R20.64], !P4 ;  /* 0x0d08000014e71fae */ /* 0x0003e4000e101d52 */
[----:B------:R-:W-:Y:S01]  /*14140*/  IMAD.X R6, RZ, RZ, R245, P0 ;  /* 0x000000ffff067224 */ /* 0x000fe200000e06f5 */
[----:B------:R-:W-:Y:S05]  /*14150*/  @P1 IADD3 R17, P0, R12, R26, RZ ;  /* 0x0000001a0c111210 */ /* 0x000fea0007f1e0ff */
[----:B------:R-:W-:Y:S01]  /*14160*/  @P1 IMAD.X R16, R15, 0x1, R6, P0 ;  /* 0x000000010f101824 */ /* 0x000fe200000e0606 */
[C---:B------:R-:W-:Y:S04]  /*14170*/  @P1 LEA R18, P0, R17.reuse, c[0x0][0x1c8], 0x1 ;  /* 0x0000720011121a11 */ /* 0x040fe800078008ff */
[----:B------:R-:W-:Y:S02]  /*14180*/  @P1 LEA.HI.X R19, R17, c[0x0][0x1cc], R16, 0x1, P0 ;  /* 0x0000730011131a11 */ /* 0x000fe400000f0c10 */
[----:B------:R-:W-:Y:S03]  /*14190*/  ISETP.GE.AND P0, PT, R248, 0x21, PT ;  /* 0x00000021f800780c */ /* 0x000fe60003f06270 */
[----:B------:R1:W-:Y:S10]  /*141a0*/  @P1 LDGSTS.E.BYPASS.LTC128B.128 [R231+0xe880], [R18.64], !P3 ;  /* 0x0e88000012e71fae */ /* 0x0003f4000d901d52 */
[----:B------:R-:W-:Y:S04]  /*141b0*/  @P0 IADD3 R17, P2, R26, UR6, RZ ;  /* 0x000000061a110c10 */ /* 0x000fe8000ff5e0ff */
[----:B------:R-:W-:Y:S02]  /*141c0*/  @P0 IADD3.X R15, R15, UR5, RZ, P2, !PT ;  /* 0x000000050f0f0c10 */ /* 0x000fe400097fe4ff */
[----:B------:R-:W-:Y:S05]  /*141d0*/  @P0 IADD3 R14, P2, R17, R14, RZ ;  /* 0x0000000e110e0210 */ /* 0x000fea0007f5e0ff */
[----:B------:R-:W-:Y:S01]  /*141e0*/  @P0 IMAD.X R11, R15, 0x1, R11, P2 ;  /* 0x000000010f0b0824 */ /* 0x000fe200010e060b */
[----:B------:R-:W-:Y:S05]  /*141f0*/  @P0 IADD3 R13, P2, R17, R13, RZ ;  /* 0x0000000d110d0210 */ /* 0x000fea0007f5e0ff */
[----:B------:R-:W-:Y:S01]  /*14200*/  @P0 IMAD.X R10, R15, 0x1, R10, P2 ;  /* 0x000000010f0a0824 */ /* 0x000fe200010e060a */
[----:B------:R-:W-:Y:S05]  /*14210*/  @P0 IADD3 R12, P2, R17, R12, RZ ;  /* 0x0000000c110c0210 */ /* 0x000fea0007f5e0ff */
[----:B------:R-:W-:Y:S01]  /*14220*/  @P0 IMAD.X R27, R15, 0x1, R6, P2 ;  /* 0x000000010f1b0824 */ /* 0x000fe200010e0606 */
[----:B------:R-:W-:Y:S05]  /*14230*/  @P0 IADD3 R17, P2, R17, R234, RZ ;  /* 0x000000ea11110210 */ /* 0x000fea0007f5e0ff */
[----:B------:R-:W-:Y:S01]  /*14240*/  @P0 IMAD.X R6, R15, 0x1, R245, P2 ;  /* 0x000000010f060824 */ /* 0x000fe200010e06f5 */
[C---:B------:R-:W-:Y:S04]  /*14250*/  @P0 LEA R16, P2, R17.reuse, c[0x0][0x1c8], 0x1 ;  /* 0x0000720011100a11 */ /* 0x040fe800078408ff */
[----:B------:R-:W-:Y:S02]  /*14260*/  @P0 LEA.HI.X R17, R17, c[0x0][0x1cc], R6, 0x1, P2 ;  /* 0x0000730011110a11 */ /* 0x000fe400010f0c06 */
[C---:B------:R-:W-:Y:S03]  /*14270*/  @P0 LEA R162, P2, R14.reuse, c[0x0][0x1c8], 0x1 ;  /* 0x000072000ea20a11 */ /* 0x040fe600078408ff */
[----:B------:R1:W-:Y:S01]  /*14280*/  @P0 LDGSTS.E.BYPASS.LTC128B.128 [R231+0xb080], [R16.64], !P6 ;  /* 0x0b08000010e70fae */ /* 0x0003e2000f101d52 */
[----:B------:R-:W-:Y:S02]  /*14290*/  @P0 LEA.HI.X R163, R14, c[0x0][0x1cc], R11, 0x1, P2 ;  /* 0x000073000ea30a11 */ /* 0x000fe400010f0c0b */
[C---:B------:R-:W-:Y:S03]  /*142a0*/  @P0 LEA R14, P2, R13.reuse, c[0x0][0x1c8], 0x1 ;  /* 0x000072000d0e0a11 */ /* 0x040fe600078408ff */
[----:B------:R1:W-:Y:S01]  /*142b0*/  @P0 LDGSTS.E.BYPASS.LTC128B.128 [R231+0xc880], [R162.64], !P5 ;  /* 0x0c880000a2e70fae */ /* 0x0003e2000e901d52 */
[----:B------:R-:W-:Y:S02]  /*142c0*/  @P0 LEA.HI.X R15, R13, c[0x0][0x1cc], R10, 0x1, P2 ;  /* 0x000073000d0f0a11 */ /* 0x000fe400010f0c0a */
[C---:B------:R-:W-:Y:S03]  /*142d0*/  @P0 LEA R10, P2, R12.reuse, c[0x0][0x1c8], 0x1 ;  /* 0x000072000c0a0a11 */ /* 0x040fe600078408ff */
[----:B------:R1:W-:Y:S01]  /*142e0*/  @P0 LDGSTS.E.BYPASS.LTC128B.128 [R231+0xe080], [R14.64], !P4 ;  /* 0x0e0800000ee70fae */ /* 0x0003e2000e101d52 */
[----:B------:R-:W-:Y:S05]  /*142f0*/  @P0 LEA.HI.X R11, R12, c[0x0][0x1cc], R27, 0x1, P2 ;  /* 0x000073000c0b0a11 */ /* 0x000fea00010f0c1b */
[----:B------:R1:W-:Y:S04]  /*14300*/  @P0 LDGSTS.E.BYPASS.LTC128B.128 [R231+0xf880], [R10.64], !P3 ;  /* 0x0f8800000ae70fae */ /* 0x0003e8000d901d52 */
.L_x_1127:
[----:B--234-:R-:W-:Y:S05]  /*14310*/  BSYNC B0 ;  /* 0x0000000000007941 */ /* 0x01cfea0003800000 */
.L_x_1126:
[----:B------:R-:W-:Y:S01]  /*14320*/  ISETP.NE.AND P0, PT, R250, 0x1, PT ;  /* 0x00000001fa00780c */ /* 0x000fe20003f05270 */
[----:B------:R-:W2:Y:S01]  /*14330*/  LDL R6, [R1+0x4] ;  /* 0x0000040001067983 */ /* 0x000ea20000100800 */
[----:B-1----:R-:W-:Y:S01]  /*14340*/  IMAD R23, R246, -0x30, RZ ;  /* 0xffffffd0f6177824 */ /* 0x002fe200078e02ff */
[----:B------:R-:W-:Y:S02]  /*14350*/  ULDC UR4, c[0x0][0x324] ;  /* 0x0000c90000047ab9 */ /* 0x000fe40000000800 */
[----:B------:R-:W-:Y:S01]  /*14360*/  ULOP3.LUT UR4, URZ, UR4, URZ, 0x33, !UPT ;  /* 0x000000043f047292 */ /* 0x000fe2000f8e333f */
[----:B------:R-:W0:Y:S01]  /*14370*/  LDGDEPBAR ;  /* 0x00000000000079af */ /* 0x000e220000000000 */
[----:B------:R-:W-:Y:S01]  /*14380*/  IADD3 R19, -R240, 0x1, R23 ;  /* 0x00000001f0137810 */ /* 0x000fe20007ffe117 */
[----:B------:R-:W-:Y:S03]  /*14390*/  IMAD.IADD R12, R23, 0x1, -R240 ;  /* 0x00000001170c7824 */ /* 0x000fe600078e0af0 */
        /* <DEDUP_REMOVED lines=8> */
[----:B------:R-:W1:Y:S02]  /*14420*/  SHFL.IDX PT, R11, R21, RZ, 0x1c1f ;  /* 0x001c1fff150b7589 */ /* 0x000e6400000e0000 */
[--C-:B-1----:R-:W-:Y:S02]  /*14430*/  IMAD.IADD R24, R20, 0x1, R11.reuse ;  /* 0x0000000114187824 */ /* 0x102fe400078e020b */
        /* <DEDUP_REMOVED lines=15> */
.L_x_1130:
[----:B------:R-:W-:Y:S04]  /*14530*/  MOV R6, c[0x0][0x32c] ;  /* 0x0000cb0000067a02 */ /* 0x000fe80000000f00 */
[----:B------:R-:W-:Y:S11]  /*14540*/  ISETP.NE.AND P0, PT, R6, 0x1, PT ;  /* 0x000000010600780c */ /* 0x000ff60003f05270 */
[----:B------:R-:W-:Y:S02]  /*14550*/  @!UPT UIADD3 URZ, URZ, URZ, URZ ;  /* 0x0000003f3f3ff290 */ /* 0x000fe4000fffe03f */
[----:B------:R-:W-:Y:S05]  /*14560*/  @P0 IMAD.HI.U32 R6, R11, c[0x0][0x330], RZ ;  /* 0x0000cc000b060a27 */ /* 0x000fea00078e00ff */
[----:B------:R-:W-:Y:S02]  /*14570*/  @P0 SHF.R.U32.HI R11, RZ, c[0x0][0x334], R6 ;  /* 0x0000cd00ff0b0a19 */ /* 0x000fe40000011606 */
.L_x_1131:
[----:B------:R-:W-:Y:S05]  /*14580*/  BSYNC B0 ;  /* 0x0000000000007941 */ /* 0x000fea0003800000 */
.L_x_1129:
[----:B------:R-:W-:Y:S05]  /*14590*/  IMAD R13, R11, c[0x0][0x32c], R12 ;  /* 0x0000cb000b0d7a24 */ /* 0x000fea00078e020c */
[----:B------:R-:W-:Y:S02]  /*145a0*/  IADD3 R11, R13, c[0x0][0x32c], RZ ;  /* 0x0000cb000d0b7a10 */ /* 0x000fe40007ffe0ff */
[----:B------:R-:W-:Y:S02]  /*145b0*/  IMNMX R22, R22, R13, !PT ;  /* 0x0000000d16167217 */ /* 0x000fe40007800200 */
[----:B------:R-:W-:Y:S02]  /*145c0*/  IMNMX R24, R24, R11, PT ;  /* 0x0000000b18187217 */ /* 0x000fe40003800200 */
.L_x_1128:
[C---:B------:R-:W-:Y:S01]  /*145d0*/  ISETP.GE.AND P0, PT, R23.reuse, 0x2, PT ;  /* 0x000000021700780c */ /* 0x040fe20003f06270 */
[----:B------:R-:W1:Y:S01]  /*145e0*/  SHFL.IDX PT, R21, R21, 0x1, 0x1c1f ;  /* 0x003c1f0015157f89 */ /* 0x000e6200000e0000 */
[C---:B------:R-:W-:Y:S02]  /*145f0*/  ISETP.GE.AND P1, PT, R23.reuse, 0x9, PT ;  /* 0x000000091700780c */ /* 0x040fe40003f26270 */
[----:B------:R-:W-:Y:S02]  /*14600*/  P2R R10, PR, RZ, 0x1 ;  /* 0x00000001ff0a7803 */ /* 0x000fe40000000000 */
[----:B------:R-:W-:Y:S02]  /*14610*/  ISETP.GT.AND P0, PT, R22, 0x1, !P0 ;  /* 0x000000011600780c */ /* 0x000fe40004704270 */
[----:B------:R-:W-:Y:S02]  /*14620*/  P2R R18, PR, RZ, 0x2 ;  /* 0x00000002ff127803 */ /* 0x000fe40000000000 */
[----:B------:R-:W-:Y:S02]  /*14630*/  ISETP.LT.OR P0, PT, R24, 0x2, P0 ;  /* 0x000000021800780c */ /* 0x000fe40000701670 */
[C---:B------:R-:W-:Y:S02]  /*14640*/  ISETP.GE.AND P6, PT, R23.reuse, 0x19, PT ;  /* 0x000000191700780c */ /* 0x040fe40003fc6270 */
[----:B------:R-:W-:Y:S02]  /*14650*/  FSEL R15, R164, -INF , !P0 ;  /* 0xff800000a40f7808 */ /* 0x000fe40004000000 */
[----:B------:R-:W-:Y:S02]  /*14660*/  ISETP.GT.AND P0, PT, R22, 0x8, !P1 ;  /* 0x000000081600780c */ /* 0x000fe40004f04270 */
[----:B------:R-:W-:Y:S02]  /*14670*/  ISETP.GE.AND P1, PT, R23, 0xa, PT ;  /* 0x0000000a1700780c */ /* 0x000fe40003f26270 */
[----:B------:R-:W-:Y:S02]  /*14680*/  ISETP.LT.OR P0, PT, R24, 0x9, P0 ;  /* 0x000000091800780c */ /* 0x000fe40000701670 */
[----:B------:R-:W-:Y:S02]  /*14690*/  P2R R6, PR, RZ, 0x2 ;  /* 0x00000002ff067803 */ /* 0x000fe40000000000 */
[----:B------:R-:W-:Y:S01]  /*146a0*/  FSEL R13, R165, -INF , !P0 ;  /* 0xff800000a50d7808 */ /* 0x000fe20004000000 */
[--C-:B-1----:R-:W-:Y:S01]  /*146b0*/  IMAD.IADD R20, R20, 0x1, R21.reuse ;  /* 0x0000000114147824 */ /* 0x102fe200078e0215 */
[----:B------:R-:W-:Y:S01]  /*146c0*/  ISETP.GT.AND P0, PT, R22, 0x9, !P1 ;  /* 0x000000091600780c */ /* 0x000fe20004f04270 */
[----:B------:R-:W-:Y:S01]  /*146d0*/  IMAD.IADD R19, R19, 0x1, R21 ;  /* 0x0000000113137824 */ /* 0x000fe200078e0215 */
        /* <DEDUP_REMOVED lines=12> */
[----:B------:R-:W-:Y:S02]  /*147a0*/  ISETP.GE.AND P3, PT, R23, 0x22, PT ;  /* 0x000000221700780c */ /* 0x000fe40003f66270 */
        /* <DEDUP_REMOVED lines=25> */
[----:B------:R-:W-:Y:S04]  /*14940*/  ISETP.LT.OR P0, PT, R24, 0x2a, P0 ;  /* 0x0000002a1800780c */ /* 0x000fe80000701670 */
        /* <DEDUP_REMOVED lines=17> */
.L_x_1134:
[----:B------:R-:W-:Y:S04]  /*14a60*/  MOV R5, c[0x0][0x32c] ;  /* 0x0000cb0000057a02 */ /* 0x000fe80000000f00 */
[----:B------:R-:W-:Y:S11]  /*14a70*/  ISETP.NE.AND P0, PT, R5, 0x1, PT ;  /* 0x000000010500780c */ /* 0x000ff60003f05270 */
[----:B------:R-:W-:Y:S02]  /*14a80*/  @!UPT UIADD3 URZ, URZ, URZ, URZ ;  /* 0x0000003f3f3ff290 */ /* 0x000fe4000fffe03f */
[----:B------:R-:W-:Y:S05]  /*14a90*/  @P0 IMAD.HI.U32 R5, R21, c[0x0][0x330], RZ ;  /* 0x0000cc0015050a27 */ /* 0x000fea00078e00ff */
[----:B------:R-:W-:Y:S02]  /*14aa0*/  @P0 SHF.R.U32.HI R21, RZ, c[0x0][0x334], R5 ;  /* 0x0000cd00ff150a19 */ /* 0x000fe40000011605 */
.L_x_1135:
[----:B------:R-:W-:Y:S05]  /*14ab0*/  BSYNC B0 ;  /* 0x0000000000007941 */ /* 0x000fea0003800000 */
.L_x_1133:
[----:B------:R-:W-:Y:S05]  /*14ac0*/  IMAD R12, R21, c[0x0][0x32c], R12 ;  /* 0x0000cb00150c7a24 */ /* 0x000fea00078e020c */
[----:B------:R-:W-:Y:S02]  /*14ad0*/  IADD3 R5, R12, c[0x0][0x32c], RZ ;  /* 0x0000cb000c057a10 */ /* 0x000fe40007ffe0ff */
[----:B------:R-:W-:Y:S02]  /*14ae0*/  IMNMX R19, R19, R12, !PT ;  /* 0x0000000c13137217 */ /* 0x000fe40007800200 */
[----:B------:R-:W-:Y:S02]  /*14af0*/  IMNMX R20, R20, R5, PT ;  /* 0x0000000514147217 */ /* 0x000fe40003800200 */
.L_x_1132:
[----:B------:R-:W-:Y:S01]  /*14b00*/  ISETP.GT.AND P0, PT, R19, RZ, !P1 ;  /* 0x000000ff1300720c */ /* 0x000fe20004f04270 */
[----:B------:R-:W-:Y:S01]  /*14b10*/  LDSM.16.MT88.4 R172, [R214+0x7880] ;  /* 0x00788000d6ac783b */ /* 0x000fe20000004200 */
[----:B------:R-:W-:Y:S02]  /*14b20*/  ISETP.NE.AND P1, PT, R0, RZ, PT ;  /* 0x000000ff0000720c */ /* 0x000fe40003f25270 */
[----:B------:R-:W-:Y:S02]  /*14b30*/  ISETP.LT.OR P0, PT, R20, 0x1, P0 ;  /* 0x000000011400780c */ /* 0x000fe40000701670 */
[----:B------:R-:W-:Y:S02]  /*14b40*/  FMNMX.FTZ R0, R14, R157, !PT ;  /* 0x0000009d0e007209 */ /* 0x000fe40007810000 */
[----:B------:R-:W-:Y:S02]  /*14b50*/  FSEL R12, R2, -INF , !P0 ;  /* 0xff800000020c7808 */ /* 0x000fe40004000000 */
[----:B------:R-:W-:Y:S02]  /*14b60*/  ISETP.NE.AND P0, PT, R10, RZ, PT ;  /* 0x000000ff0a00720c */ /* 0x000fe40003f05270 */
[----:B------:R-:W-:Y:S02]  /*14b70*/  FMNMX.FTZ R0, R15, R0, !PT ;  /* 0x000000000f007209 */ /* 0x000fe40007810000 */
[----:B------:R-:W-:Y:S02]  /*14b80*/  ISETP.GT.AND P0, PT, R19, 0x1, !P0 ;  /* 0x000000011300780c */ /* 0x000fe40004704270 */
[----:B------:R-:W-:Y:S02]  /*14b90*/  FMNMX.FTZ R0, R13, R0, !PT ;  /* 0x000000000d007209 */ /* 0x000fe40007810000 */
        /* <DEDUP_REMOVED lines=31> */
[C---:B------:R-:W-:Y:S01]  /*14d90*/  ISETP.GT.AND P0, PT, R19.reuse, 0x18, !P6 ;  /* 0x000000181300780c */ /* 0x040fe20007704270 */
[----:B------:R-:W1:Y:S01]  /*14da0*/  SHFL.BFLY PT, R0, R9, 0x2, 0x1f ;  /* 0x0c401f0009007f89 */ /* 0x000e6200000e0000 */
[----:B------:R-:W-:Y:S02]  /*14db0*/  FMNMX.FTZ R5, R170, R5, !PT ;  /* 0x00000005aa057209 */ /* 0x000fe40007810000 */
[----:B------:R-:W-:Y:S02]  /*14dc0*/  ISETP.LT.OR P0, PT, R20, 0x19, P0 ;  /* 0x000000191400780c */ /* 0x000fe40000701670 */
[----:B------:R-:W-:Y:S02]  /*14dd0*/  FMNMX.FTZ R5, R168, R5, !PT ;  /* 0x00000005a8057209 */ /* 0x000fe40007810000 */
[----:B------:R-:W-:Y:S02]  /*14de0*/  FSEL R166, R166, -INF , !P0 ;  /* 0xff800000a6a67808 */ /* 0x000fe40004000000 */
[C---:B------:R-:W-:Y:S02]  /*14df0*/  ISETP.GT.AND P0, PT, R19.reuse, 0x19, !P5 ;  /* 0x000000191300780c */ /* 0x040fe40006f04270 */
[----:B------:R-:W-:Y:S02]  /*14e00*/  FMNMX.FTZ R5, R166, R5, !PT ;  /* 0x00000005a6057209 */ /* 0x000fe40007810000 */
[----:B------:R-:W-:Y:S04]  /*14e10*/  ISETP.LT.OR P0, PT, R20, 0x1a, P0 ;  /* 0x0000001a1400780c */ /* 0x000fe80000701670 */
        /* <DEDUP_REMOVED lines=13> */
[----:B------:R-:W-:Y:S02]  /*14ef0*/  ISETP.GT.AND P0, PT, R19, 0x29, !P1 ;  /* 0x000000291300780c */ /* 0x000fe40004f04270 */
[----:B------:R-:W-:Y:S02]  /*14f00*/  FMNMX.FTZ R5, R186, R5, !PT ;  /* 0x00000005ba057209 */ /* 0x000fe40007810000 */
[----:B------:R-:W-:Y:S02]  /*14f10*/  ISETP.LT.OR P0, PT, R20, 0x2a, P0 ;  /* 0x0000002a1400780c */ /* 0x000fe40000701670 */
[----:B------:R-:W-:Y:S02]  /*14f20*/  LDSM.16.MT88.4 R20, [R214+0x4080] ;  /* 0x00408000d614783b */ /* 0x000fe40000004200 */
[----:B------:R-:W-:Y:S02]  /*14f30*/  FSEL R158, R7, -INF , !P0 ;  /* 0xff800000079e7808 */ /* 0x000fe40004000000 */
[----:B-1----:R-:W-:Y:S02]  /*14f40*/  FMNMX.FTZ R7, R9, R0, !PT ;  /* 0x0000000009077209 */ /* 0x002fe40007810000 */
[----:B------:R-:W-:Y:S03]  /*14f50*/  FMNMX.FTZ R9, R158, R5, !PT ;  /* 0x000000059e097209 */ /* 0x000fe60007810000 */
[----:B------:R-:W1:Y:S08]  /*14f60*/  SHFL.BFLY PT, R0, R7, 0x1, 0x1f ;  /* 0x0c201f0007007f89 */ /* 0x000e7000000e0000 */
[----:B------:R-:W2:Y:S01]  /*14f70*/  SHFL.BFLY PT, R2, R9, 0x2, 0x1f ;  /* 0x0c401f0009027f89 */ /* 0x000ea200000e0000 */
[----:B-1----:R-:W-:Y:S04]  /*14f80*/  FMNMX.FTZ R0, R7, R0, !PT ;  /* 0x0000000007007209 */ /* 0x002fe80007810000 */
[C---:B------:R-:W-:Y:S01]  /*14f90*/  FSETP.NEU.FTZ.AND P0, PT, R0.reuse, -INF , PT ;  /* 0xff8000000000780b */ /* 0x040fe20003f1d000 */
[----:B------:R-:W-:Y:S01]  /*14fa0*/  FMUL.FTZ R192, R0, c[0x0][0x2d0] ;  /* 0x0000b40000c07a20 */ /* 0x000fe20000410000 */
[----:B--2---:R-:W-:Y:S04]  /*14fb0*/  FMNMX.FTZ R7, R9, R2, !PT ;  /* 0x0000000209077209 */ /* 0x004fe80007810000 */
[----:B------:R-:W-:Y:S02]  /*14fc0*/  FSEL R192, R192, RZ, P0 ;  /* 0x000000ffc0c07208 */ /* 0x000fe40000000000 */
[----:B------:R-:W-:Y:S01]  /*14fd0*/  FSEL R4, R0, RZ, P0 ;  /* 0x000000ff00047208 */ /* 0x000fe20000000000 */
[----:B------:R-:W1:Y:S02]  /*14fe0*/  SHFL.BFLY PT, R2, R7, 0x1, 0x1f ;  /* 0x0c201f0007027f89 */ /* 0x000e6400000e0000 */
[--C-:B------:R-:W-:Y:S02]  /*14ff0*/  FFMA.FTZ R180, R14, c[0x0][0x2d0], -R192.reuse ;  /* 0x0000b4000eb47a23 */ /* 0x100fe400000108c0 */
[--C-:B------:R-:W-:Y:S02]  /*15000*/  FFMA.FTZ R178, R15, c[0x0][0x2d0], -R192.reuse ;  /* 0x0000b4000fb27a23 */ /* 0x100fe400000108c0 */
[--C-:B------:R-:W-:Y:S02]  /*15010*/  FFMA.FTZ R177, R13, c[0x0][0x2d0], -R192.reuse ;  /* 0x0000b4000db17a23 */ /* 0x100fe400000108c0 */
[----:B------:R-:W-:Y:S01]  /*15020*/  FADD.FTZ R4, -R4, R157 ;  /* 0x0000009d04047221 */ /* 0x000fe20000010100 */
[----:B------:R-:W-:Y:S01]  /*15030*/  MUFU.EX2 R180, R180 ;  /* 0x000000b400b47308 */ /* 0x000fe20000000800 */
[--C-:B------:R-:W-:Y:S02]  /*15040*/  FFMA.FTZ R176, R11, c[0x0][0x2d0], -R192.reuse ;  /* 0x0000b4000bb07a23 */ /* 0x100fe400000108c0 */
        /* <DEDUP_REMOVED lines=8> */
[--C-:B------:R-:W-:Y:S02]  /*150d0*/  FFMA.FTZ R189, R189, c[0x0][0x2d0], -R192.reuse ;  /* 0x0000b400bdbd7a23 */ /* 0x100fe400000108c0 */
[--C-:B------:R-:W-:Y:S01]  /*150e0*/  FFMA.FTZ R187, R187, c[0x0][0x2d0], -R192.reuse ;  /* 0x0000b400bbbb7a23 */ /* 0x100fe200000108c0 */
[C---:B------:R-:W-:Y:S01]  /*150f0*/  FSETP.NEU.FTZ.AND P0, PT, R2.reuse, -INF , PT ;  /* 0xff8000000200780b */ /* 0x040fe20003f1d000 */
[C---:B------:R-:W-:Y:S01]  /*15100*/  FMUL.FTZ R183, R2.reuse, c[0x0][0x2d0] ;  /* 0x0000b40002b77a20 */ /* 0x040fe20000410000 */
[----:B------:R-:W-:Y:S01]  /*15110*/  MUFU.EX2 R177, R177 ;  /* 0x000000b100b17308 */ /* 0x000fe20000000800 */
[----:B------:R-:W-:Y:S01]  /*15120*/  FFMA.FTZ R192, R185, c[0x0][0x2d0], -R192 ;  /* 0x0000b400b9c07a23 */ /* 0x000fe200000108c0 */
[----:B------:R-:W-:Y:S02]  /*15130*/  FSEL R5, R2, RZ, P0 ;  /* 0x000000ff02057208 */ /* 0x000fe40000000000 */
[----:B------:R-:W-:Y:S02]  /*15140*/  FSEL R183, R183, RZ, P0 ;  /* 0x000000ffb7b77208 */ /* 0x000fe40000000000 */
[----:B------:R-:W-:Y:S01]  /*15150*/  ISETP.GT.AND P0, PT, R246, R229, PT ;  /* 0x000000e5f600720c */ /* 0x000fe20003f04270 */
[----:B------:R-:W-:Y:S02]  /*15160*/  FADD.FTZ R5, -R5, R156 ;  /* 0x0000009c05057221 */ /* 0x000fe40000010100 */
[--C-:B------:R-:W-:Y:S01]  /*15170*/  FFMA.FTZ R184, R12, c[0x0][0x2d0], -R183.reuse ;  /* 0x0000b4000cb87a23 */ /* 0x100fe200000108b7 */
[----:B------:R-:W1:Y:S01]  /*15180*/  MUFU.EX2 R176, R176 ;  /* 0x000000b000b07308 */ /* 0x000e620000000800 */
[----:B------:R-:W3:Y:S01]  /*15190*/  LDSM.16.MT88.4 R12, [R216+0x4080] ;  /* 0x00408000d80c783b */ /* 0x000ee20000004200 */
[--C-:B------:R-:W-:Y:S01]  /*151a0*/  FFMA.FTZ R181, R10, c[0x0][0x2d0], -R183.reuse ;  /* 0x0000b4000ab57a23 */ /* 0x100fe200000108b7 */
[----:B--2---:R-:W-:Y:S01]  /*151b0*/  F2FP.PACK_AB R160, R178, R180 ;  /* 0x000000b4b2a0723e */ /* 0x004fe200000000ff */
[--C-:B------:R-:W-:Y:S02]  /*151c0*/  FFMA.FTZ R179, R6, c[0x0][0x2d0], -R183.reuse ;  /* 0x0000b40006b37a23 */ /* 0x100fe400000108b7 */
[--C-:B------:R-:W-:Y:S02]  /*151d0*/  FFMA.FTZ R182, R8, c[0x0][0x2d0], -R183.reuse ;  /* 0x0000b40008b67a23 */ /* 0x100fe400000108b7 */
[----:B------:R-:W-:Y:S02]  /*151e0*/  FMUL.FTZ R8, R5, c[0x0][0x2d0] ;  /* 0x0000b40005087a20 */ /* 0x000fe40000410000 */
[----:B------:R-:W2:Y:S01]  /*151f0*/  MUFU.EX2 R157, R157 ;  /* 0x0000009d009d7308 */ /* 0x000ea20000000800 */
[--C-:B------:R-:W-:Y:S02]  /*15200*/  FFMA.FTZ R198, R170, c[0x0][0x2d0], -R183.reuse ;  /* 0x0000b400aac67a23 */ /* 0x100fe400000108b7 */
[--C-:B------:R-:W-:Y:S02]  /*15210*/  FFMA.FTZ R197, R168, c[0x0][0x2d0], -R183.reuse ;  /* 0x0000b400a8c57a23 */ /* 0x100fe400000108b7 */
[----:B------:R-:W-:Y:S01]  /*15220*/  LDSM.16.MT88.4 R168, [R212+0x6080] ;  /* 0x00608000d4a8783b */ /* 0x000fe20000004200 */
[--C-:B------:R-:W-:Y:S02]  /*15230*/  FFMA.FTZ R199, R166, c[0x0][0x2d0], -R183.reuse ;  /* 0x0000b400a6c77a23 */ /* 0x100fe400000108b7 */
[--C-:B------:R-:W-:Y:S02]  /*15240*/  FFMA.FTZ R252, R164, c[0x0][0x2d0], -R183.reuse ;  /* 0x0000b400a4fc7a23 */ /* 0x100fe400000108b7 */
[----:B------:R-:W-:Y:S01]  /*15250*/  MUFU.EX2 R184, R184 ;  /* 0x000000b800b87308 */ /* 0x000fe20000000800 */
[--C-:B------:R-:W-:Y:S02]  /*15260*/  FFMA.FTZ R185, R190, c[0x0][0x2d0], -R183.reuse ;  /* 0x0000b400beb97a23 */ /* 0x100fe400000108b7 */
[----:B------:R-:W-:Y:S01]  /*15270*/  LDSM.16.MT88.4 R164, [R216+0x6080] ;  /* 0x00608000d8a4783b */ /* 0x000fe20000004200 */
[----:B-1----:R-:W-:Y:S01]  /*15280*/  F2FP.PACK_AB R162, R176, R177 ;  /* 0x000000b1b0a2723e */ /* 0x002fe200000000ff */
[--C-:B------:R-:W-:Y:S02]  /*15290*/  FFMA.FTZ R188, R188, c[0x0][0x2d0], -R183.reuse ;  /* 0x0000b400bcbc7a23 */ /* 0x100fe400000108b7 */
[--C-:B------:R-:W-:Y:S02]  /*152a0*/  FFMA.FTZ R186, R186, c[0x0][0x2d0], -R183.reuse ;  /* 0x0000b400baba7a23 */ /* 0x100fe400000108b7 */
[----:B------:R-:W-:Y:S01]  /*152b0*/  FFMA.FTZ R183, R158, c[0x0][0x2d0], -R183 ;  /* 0x0000b4009eb77a23 */ /* 0x000fe200000108b7 */
[----:B------:R-:W1:Y:S01]  /*152c0*/  MUFU.EX2 R181, R181 ;  /* 0x000000b500b57308 */ /* 0x000e620000000800 */
[C---:B--2---:R-:W-:Y:S02]  /*152d0*/  FMUL.FTZ R4, R157.reuse, R152 ;  /* 0x000000989d047220 */ /* 0x044fe40000410000 */
[C---:B------:R-:W-:Y:S02]  /*152e0*/  FMUL.FTZ R5, R157.reuse, R153 ;  /* 0x000000999d057220 */ /* 0x040fe40000410000 */
[C---:B------:R-:W-:Y:S05]  /*152f0*/  FMUL.FTZ R9, R157.reuse, R149 ;  /* 0x000000959d097220 */ /* 0x040fea0000410000 */
[----:B------:R-:W-:Y:S01]  /*15300*/  MUFU.EX2 R182, R182 ;  /* 0x000000b600b67308 */ /* 0x000fe20000000800 */
[C---:B------:R-:W-:Y:S02]  /*15310*/  FMUL.FTZ R16, R157.reuse, R140 ;  /* 0x0000008c9d107220 */ /* 0x040fe40000410000 */
[C---:B------:R-:W-:Y:S02]  /*15320*/  FMUL.FTZ R17, R157.reuse, R141 ;  /* 0x0000008d9d117220 */ /* 0x040fe40000410000 */
[C---:B------:R-:W-:Y:S02]  /*15330*/  FMUL.FTZ R24, R157.reuse, R132 ;  /* 0x000000849d187220 */ /* 0x040fe40000410000 */
[C---:B------:R-:W-:Y:S02]  /*15340*/  FMUL.FTZ R25, R157.reuse, R133 ;  /* 0x000000859d197220 */ /* 0x040fe40000410000 */
[C---:B------:R-:W-:Y:S01]  /*15350*/  FMUL.FTZ R28, R157.reuse, R28 ;  /* 0x0000001c9d1c7220 */ /* 0x040fe20000410000 */
[----:B------:R-:W2:Y:S01]  /*15360*/  MUFU.EX2 R179, R179 ;  /* 0x000000b300b37308 */ /* 0x000ea20000000800 */
[C---:B------:R-:W-:Y:S02]  /*15370*/  FMUL.FTZ R29, R157.reuse, R29 ;  /* 0x0000001d9d1d7220 */ /* 0x040fe40000410000 */
[----:B------:R-:W-:Y:S01]  /*15380*/  FMUL.FTZ R32, R157, R32 ;  /* 0x000000209d207220 */ /* 0x000fe20000410000 */
        /* <DEDUP_REMOVED lines=12> */
[----:B------:R-:W-:Y:S01]  /*15450*/  FMUL.FTZ R52, R157, R52 ;  /* 0x000000349d347220 */ /* 0x000fe20000410000 */
[----:B--2---:R-:W-:Y:S01]  /*15460*/  F2FP.PACK_AB R163, R179, R182 ;  /* 0x000000b6b3a3723e */ /* 0x004fe200000000ff */
        /* <DEDUP_REMOVED lines=9> */
[C---:B------:R-:W-:Y:S01]  /*15500*/  FMUL.FTZ R8, R157.reuse, R148 ;  /* 0x000000949d087220 */ /* 0x040fe20000410000 */
[----:B------:R-:W-:Y:S01]  /*15510*/  MUFU.EX2 R195, R195 ;  /* 0x000000c300c37308 */ /* 0x000fe20000000800 */
[C---:B------:R-:W-:Y:S02]  /*15520*/  FMUL.FTZ R10, R156.reuse, R150 ;  /* 0x000000969c0a7220 */ /* 0x040fe40000410000 */
[C---:B---3--:R-:W-:Y:S05]  /*15530*/  HMMA.16816.F32 R4, R160.reuse, R12, R4 ;  /* 0x0000000ca004723c */ /* 0x048fea0000001804 */
[C---:B------:R-:W-:Y:S02]  /*15540*/  FMUL.FTZ R11, R156.reuse, R151 ;  /* 0x000000979c0b7220 */ /* 0x040fe40000410000 */
[----:B------:R-:W-:Y:S01]  /*15550*/  LDSM.16.MT88.4 R148, [R213+0x4880] ;  /* 0x00488000d594783b */ /* 0x000fe20000004200 */
[C---:B------:R-:W-:Y:S01]  /*15560*/  FMUL.FTZ R12, R157.reuse, R144 ;  /* 0x000000909d0c7220 */ /* 0x040fe20000410000 */
[----:B------:R-:W-:Y:S03]  /*15570*/  MUFU.EX2 R196, R196 ;  /* 0x000000c400c47308 */ /* 0x000fe60000000800 */
[C---:B------:R-:W-:Y:S03]  /*15580*/  HMMA.16816.F32 R8, R160.reuse, R14, R8 ;  /* 0x0000000ea008723c */ /* 0x040fe60000001808 */
[C---:B------:R-:W-:Y:S02]  /*15590*/  FMUL.FTZ R13, R157.reuse, R145 ;  /* 0x000000919d0d7220 */ /* 0x040fe40000410000 */
[C---:B------:R-:W-:Y:S02]  /*155a0*/  FMUL.FTZ R18, R156.reuse, R142 ;  /* 0x0000008e9c127220 */ /* 0x040fe40000410000 */
[C---:B------:R-:W-:Y:S01]  /*155b0*/  FMUL.FTZ R14, R156.reuse, R146 ;  /* 0x000000929c0e7220 */ /* 0x040fe20000410000 */
[----:B------:R-:W-:Y:S01]  /*155c0*/  MUFU.EX2 R198, R198 ;  /* 0x000000c600c67308 */ /* 0x000fe20000000800 */
[C---:B------:R-:W-:Y:S02]  /*155d0*/  FMUL.FTZ R15, R156.reuse, R147 ;  /* 0x000000939c0f7220 */ /* 0x040fe40000410000 */
[----:B------:R-:W3:Y:S01]  /*155e0*/  LDSM.16.MT88.4 R144, [R212+0x4080] ;  /* 0x00408000d490783b */ /* 0x000ee20000004200 */
[C---:B------:R-:W-:Y:S02]  /*155f0*/  FMUL.FTZ R19, R156.reuse, R143 ;  /* 0x0000008f9c137220 */ /* 0x040fe40000410000 */
[C---:B------:R-:W-:Y:S02]  /*15600*/  FMUL.FTZ R26, R156.reuse, R134 ;  /* 0x000000869c1a7220 */ /* 0x040fe40000410000 */
[C---:B------:R-:W-:Y:S02]  /*15610*/  HMMA.16816.F32 R12, R160.reuse, R20, R12 ;  /* 0x00000014a00c723c */ /* 0x040fe4000000180c */
[----:B------:R-:W4:Y:S01]  /*15620*/  MUFU.EX2 R197, R197 ;  /* 0x000000c500c57308 */ /* 0x000f220000000800 */
[----:B------:R-:W-:Y:S01]  /*15630*/  LDSM.16.MT88.4 R140, [R213+0x5880] ;  /* 0x00588000d58c783b */ /* 0x000fe20000004200 */
[C---:B------:R-:W-:Y:S02]  /*15640*/  FMUL.FTZ R27, R156.reuse, R135 ;  /* 0x000000879c1b7220 */ /* 0x040fe40000410000 */
[C---:B------:R-:W-:Y:S02]  /*15650*/  FMUL.FTZ R30, R156.reuse, R30 ;  /* 0x0000001e9c1e7220 */ /* 0x040fe40000410000 */
[C---:B------:R-:W-:Y:S03]  /*15660*/  HMMA.16816.F32 R16, R160.reuse, R22, R16 ;  /* 0x00000016a010723c */ /* 0x040fe60000001810 */
[----:B------:R-:W-:Y:S01]  /*15670*/  LDSM.16.MT88.4 R132, [R214+0x5880] ;  /* 0x00588000d684783b */ /* 0x000fe20000004200 */
[C---:B------:R-:W-:Y:S01]  /*15680*/  FMUL.FTZ R20, R157.reuse, R136 ;  /* 0x000000889d147220 */ /* 0x040fe20000410000 */
[----:B------:R-:W-:Y:S01]  /*15690*/  MUFU.EX2 R199, R199 ;  /* 0x000000c700c77308 */ /* 0x000fe20000000800 */
[C---:B------:R-:W-:Y:S02]  /*156a0*/  FMUL.FTZ R21, R157.reuse, R137 ;  /* 0x000000899d157220 */ /* 0x040fe40000410000 */
[C---:B------:R-:W-:Y:S04]  /*156b0*/  FMUL.FTZ R22, R156.reuse, R138 ;  /* 0x0000008a9c167220 */ /* 0x040fe80000410000 */
[C---:B------:R-:W-:Y:S02]  /*156c0*/  FMUL.FTZ R23, R156.reuse, R139 ;  /* 0x0000008b9c177220 */ /* 0x040fe40000410000 */
[----:B------:R-:W5:Y:S01]  /*156d0*/  LDSM.16.MT88.4 R136, [R216+0x5880] ;  /* 0x00588000d888783b */ /* 0x000f620000004200 */
[C---:B------:R-:W-:Y:S01]  /*156e0*/  FMUL.FTZ R31, R156.reuse, R31 ;  /* 0x0000001f9c1f7220 */ /* 0x040fe20000410000 */
[----:B------:R-:W2:Y:S01]  /*156f0*/  MUFU.EX2 R252, R252 ;  /* 0x000000fc00fc7308 */ /* 0x000ea20000000800 */
        /* <DEDUP_REMOVED lines=12> */
[----:B------:R-:W1:Y:S01]  /*157c0*/  MUFU.EX2 R189, R189 ;  /* 0x000000bd00bd7308 */ /* 0x000e620000000800 */
[C---:B------:R-:W-:Y:S02]  /*157d0*/  FMUL.FTZ R47, R156.reuse, R47 ;  /* 0x0000002f9c2f7220 */ /* 0x040fe40000410000 */
[C---:B------:R-:W-:Y:S01]  /*157e0*/  HMMA.16816.F32 R32, R160.reuse, R146, R32 ;  /* 0x00000092a020723c */ /* 0x040fe20000001820 */
[----:B------:R-:W-:Y:S03]  /*157f0*/  LDSM.16.MT88.4 R144, [R214+0x4880] ;  /* 0x00488000d690783b */ /* 0x000fe60000004200 */
[C---:B------:R-:W-:Y:S02]  /*15800*/  FMUL.FTZ R50, R156.reuse, R50 ;  /* 0x000000329c327220 */ /* 0x040fe40000410000 */
[C---:B------:R-:W-:Y:S01]  /*15810*/  FMUL.FTZ R51, R156.reuse, R51 ;  /* 0x000000339c337220 */ /* 0x040fe20000410000 */
[----:B------:R-:W-:Y:S01]  /*15820*/  MUFU.EX2 R187, R187 ;  /* 0x000000bb00bb7308 */ /* 0x000fe20000000800 */
[C---:B------:R-:W-:Y:S01]  /*15830*/  FMUL.FTZ R54, R156.reuse, R54 ;  /* 0x000000369c367220 */ /* 0x040fe20000410000 */
[C---:B-----5:R-:W-:Y:S03]  /*15840*/  HMMA.16816.F32 R36, R160.reuse, R136, R36 ;  /* 0x00000088a024723c */ /* 0x060fe60000001824 */
[C---:B------:R-:W-:Y:S02]  /*15850*/  FMUL.FTZ R55, R156.reuse, R55 ;  /* 0x000000379c377220 */ /* 0x040fe40000410000 */
[C---:B------:R-:W-:Y:S03]  /*15860*/  FMUL.FTZ R58, R156.reuse, R58 ;  /* 0x0000003a9c3a7220 */ /* 0x040fe60000410000 */
[----:B------:R-:W-:Y:S01]  /*15870*/  MUFU.EX2 R192, R192 ;  /* 0x000000c000c07308 */ /* 0x000fe20000000800 */
[C---:B------:R-:W-:Y:S01]  /*15880*/  FMUL.FTZ R59, R156.reuse, R59 ;  /* 0x0000003b9c3b7220 */ /* 0x040fe20000410000 */
[C---:B------:R-:W-:Y:S01]  /*15890*/  HMMA.16816.F32 R40, R160.reuse, R138, R40 ;  /* 0x0000008aa028723c */ /* 0x040fe20000001828 */
[----:B------:R-:W3:Y:S02]  /*158a0*/  LDSM.16.MT88.4 R136, [R212+0x5880] ;  /* 0x00588000d488783b */ /* 0x000ee40000004200 */
[C---:B------:R-:W-:Y:S02]  /*158b0*/  FMUL.FTZ R62, R156.reuse, R62 ;  /* 0x0000003e9c3e7220 */ /* 0x040fe40000410000 */
[C---:B------:R-:W-:Y:S03]  /*158c0*/  FMUL.FTZ R63, R156.reuse, R63 ;  /* 0x0000003f9c3f7220 */ /* 0x040fe60000410000 */
[C---:B------:R-:W-:Y:S01]  /*158d0*/  HMMA.16816.F32 R44, R160.reuse, R132, R44 ;  /* 0x00000084a02c723c */ /* 0x040fe2000000182c */
[----:B------:R-:W-:Y:S03]  /*158e0*/  MUFU.EX2 R185, R185 ;  /* 0x000000b900b97308 */ /* 0x000fe60000000800 */
[C---:B------:R-:W-:Y:S02]  /*158f0*/  FMUL.FTZ R64, R157.reuse, R64 ;  /* 0x000000409d407220 */ /* 0x040fe40000410000 */
[C---:B------:R-:W-:Y:S02]  /*15900*/  FMUL.FTZ R65, R157.reuse, R65 ;  /* 0x000000419d417220 */ /* 0x040fe40000410000 */
[C---:B------:R-:W-:Y:S01]  /*15910*/  HMMA.16816.F32 R48, R160.reuse, R134, R48 ;  /* 0x00000086a030723c */ /* 0x040fe20000001830 */
[----:B------:R-:W5:Y:S02]  /*15920*/  LDSM.16.MT88.4 R132, [R216+0x7080] ;  /* 0x00708000d884783b */ /* 0x000f640000004200 */
[----:B------:R-:W1:Y:S01]  /*15930*/  MUFU.EX2 R188, R188 ;  /* 0x000000bc00bc7308 */ /* 0x000e620000000800 */
[C---:B------:R-:W-:Y:S02]  /*15940*/  FMUL.FTZ R66, R156.reuse, R66 ;  /* 0x000000429c427220 */ /* 0x040fe40000410000 */
[C---:B------:R-:W-:Y:S02]  /*15950*/  FMUL.FTZ R67, R156.reuse, R67 ;  /* 0x000000439c437220 */ /* 0x040fe40000410000 */
[C---:B------:R-:W-:Y:S04]  /*15960*/  HMMA.16816.F32 R52, R160.reuse, R140, R52 ;  /* 0x0000008ca034723c */ /* 0x040fe80000001834 */
[C---:B------:R-:W-:Y:S01]  /*15970*/  FMUL.FTZ R68, R157.reuse, R68 ;  /* 0x000000449d447220 */ /* 0x040fe20000410000 */
[----:B------:R-:W-:Y:S01]  /*15980*/  MUFU.EX2 R186, R186 ;  /* 0x000000ba00ba7308 */ /* 0x000fe20000000800 */
[C---:B------:R-:W-:Y:S02]  /*15990*/  FMUL.FTZ R69, R157.reuse, R69 ;  /* 0x000000459d457220 */ /* 0x040fe40000410000 */
[C---:B------:R-:W-:Y:S01]  /*159a0*/  HMMA.16816.F32 R56, R160.reuse, R142, R56 ;  /* 0x0000008ea038723c */ /* 0x040fe20000001838 */
[----:B------:R-:W1:Y:S03]  /*159b0*/  LDSM.16.MT88.4 R140, [R214+0x7080] ;  /* 0x00708000d68c783b */ /* 0x000e660000004200 */
[C---:B------:R-:W-:Y:S02]  /*159c0*/  FMUL.FTZ R70, R156.reuse, R70 ;  /* 0x000000469c467220 */ /* 0x040fe40000410000 */
[C---:B------:R-:W-:Y:S01]  /*159d0*/  FMUL.FTZ R71, R156.reuse, R71 ;  /* 0x000000479c477220 */ /* 0x040fe20000410000 */
[----:B------:R-:W1:Y:S01]  /*159e0*/  MUFU.EX2 R183, R183 ;  /* 0x000000b700b77308 */ /* 0x000e620000000800 */
        /* <DEDUP_REMOVED lines=19> */
[C---:B------:R-:W-:Y:S04]  /*15b20*/  FMUL.FTZ R84, R157.reuse, R84 ;  /* 0x000000549d547220 */ /* 0x040fe80000410000 */
[C---:B------:R-:W-:Y:S01]  /*15b30*/  FMUL.FTZ R85, R157.reuse, R85 ;  /* 0x000000559d557220 */ /* 0x040fe20000410000 */
[C---:B------:R-:W-:Y:S01]  /*15b40*/  HMMA.16816.F32 R80, R160.reuse, R142, R80 ;  /* 0x0000008ea050723c */ /* 0x040fe20000001850 */
[----:B------:R-:W1:Y:S02]  /*15b50*/  LDSM.16.MT88.4 R140, [R216+0x8880] ;  /* 0x00888000d88c783b */ /* 0x000e640000004200 */
        /* <DEDUP_REMOVED lines=15> */
[C---:B-----5:R-:W-:Y:S03]  /*15c50*/  HMMA.16816.F32 R92, R160.reuse, R132, R92 ;  /* 0x00000084a05c723c */ /* 0x060fe6000000185c */
[C---:B------:R-:W-:Y:S02]  /*15c60*/  FMUL.FTZ R98, R156.reuse, R98 ;  /* 0x000000629c627220 */ /* 0x040fe40000410000 */
[C---:B------:R-:W-:Y:S02]  /*15c70*/  FMUL.FTZ R99, R156.reuse, R99 ;  /* 0x000000639c637220 */ /* 0x040fe40000410000 */
[C---:B------:R-:W-:Y:S02]  /*15c80*/  FMUL.FTZ R100, R157.reuse, R100 ;  /* 0x000000649d647220 */ /* 0x040fe40000410000 */
[C---:B------:R-:W-:Y:S03]  /*15c90*/  FMUL.FTZ R101, R157.reuse, R101 ;  /* 0x000000659d657220 */ /* 0x040fe60000410000 */
[C---:B------:R-:W-:Y:S01]  /*15ca0*/  HMMA.16816.F32 R96, R160.reuse, R134, R96 ;  /* 0x00000086a060723c */ /* 0x040fe20000001860 */
[----:B------:R-:W5:Y:S02]  /*15cb0*/  LDSM.16.MT88.4 R132, [R213+0x8880] ;  /* 0x00888000d584783b */ /* 0x000f640000004200 */
        /* <DEDUP_REMOVED lines=28> */
[----:B------:R-:W-:Y:S02]  /*15e80*/  FMUL.FTZ R123, R156, R123 ;  /* 0x0000007b9c7b7220 */ /* 0x000fe40000410000 */
[C---:B------:R-:W-:Y:S01]  /*15e90*/  FMUL.FTZ R124, R157.reuse, R124 ;  /* 0x0000007c9d7c7220 */ /* 0x040fe20000410000 */
[----:B--2---:R-:W-:Y:S01]  /*15ea0*/  F2FP.PACK_AB R132, R194, R193 ;  /* 0x000000c1c284723e */ /* 0x004fe200000000ff */
[----:B------:R-:W-:Y:S03]  /*15eb0*/  FMUL.FTZ R125, R157, R125 ;  /* 0x0000007d9d7d7220 */ /* 0x000fe60000410000 */
[C---:B------:R-:W-:Y:S03]  /*15ec0*/  HMMA.16816.F32 R120, R160.reuse, R134, R120 ;  /* 0x00000086a078723c */ /* 0x040fe60000001878 */
[C---:B------:R-:W-:Y:S01]  /*15ed0*/  FMUL.FTZ R126, R156.reuse, R126 ;  /* 0x0000007e9c7e7220 */ /* 0x040fe20000410000 */
[----:B----4-:R-:W-:Y:S01]  /*15ee0*/  F2FP.PACK_AB R133, R197, R198 ;  /* 0x000000c6c585723e */ /* 0x010fe200000000ff */
[----:B------:R-:W-:Y:S02]  /*15ef0*/  FMUL.FTZ R127, R156, R127 ;  /* 0x0000007f9c7f7220 */ /* 0x000fe40000410000 */
[C---:B------:R-:W-:Y:S01]  /*15f00*/  FMUL.FTZ R128, R157.reuse, R128 ;  /* 0x000000809d807220 */ /* 0x040fe20000410000 */
[----:B------:R-:W-:Y:S01]  /*15f10*/  F2FP.PACK_AB R134, R196, R195 ;  /* 0x000000c3c486723e */ /* 0x000fe200000000ff */
[C---:B------:R-:W-:Y:S03]  /*15f20*/  FMUL.FTZ R129, R157.reuse, R129 ;  /* 0x000000819d817220 */ /* 0x040fe60000410000 */
[C---:B-1----:R-:W-:Y:S03]  /*15f30*/  HMMA.16816.F32 R124, R160.reuse, R140, R124 ;  /* 0x0000008ca07c723c */ /* 0x042fe6000000187c */
[----:B------:R-:W-:Y:S01]  /*15f40*/  FMUL.FTZ R130, R156, R130 ;  /* 0x000000829c827220 */ /* 0x000fe20000410000 */
[----:B------:R-:W-:Y:S01]  /*15f50*/  F2FP.PACK_AB R135, R252, R199 ;  /* 0x000000c7fc87723e */ /* 0x000fe200000000ff */
[C---:B------:R-:W-:Y:S02]  /*15f60*/  FMUL.FTZ R131, R156.reuse, R131 ;  /* 0x000000839c837220 */ /* 0x040fe40000410000 */
[----:B------:R-:W-:Y:S01]  /*15f70*/  FFMA.FTZ R180, R157, R247, R180 ;  /* 0x000000f79db47223 */ /* 0x000fe200000100b4 */
[----:B------:R-:W-:Y:S01]  /*15f80*/  MOV R157, R0 ;  /* 0x00000000009d7202 */ /* 0x000fe20000000f00 */
[----:B------:R-:W-:Y:S03]  /*15f90*/  FFMA.FTZ R184, R156, R243, R184 ;  /* 0x000000f39cb87223 */ /* 0x000fe600000100b8 */
[----:B------:R-:W-:Y:S01]  /*15fa0*/  HMMA.16816.F32 R128, R160, R142, R128 ;  /* 0x0000008ea080723c */ /* 0x000fe20000001880 */
[----:B------:R-:W1:Y:S02]  /*15fb0*/  LDSM.16.MT88.4 R140, [R214+0x6080] ;  /* 0x00608000d68c783b */ /* 0x000e640000004200 */
[----:B------:R-:W-:Y:S01]  /*15fc0*/  FADD.FTZ R180, R178, R180 ;  /* 0x000000b4b2b47221 */ /* 0x000fe20000010000 */
[----:B------:R-:W-:Y:S01]  /*15fd0*/  MOV R156, R2 ;  /* 0x00000002009c7202 */ /* 0x000fe20000000f00 */
[----:B------:R-:W-:Y:S02]  /*15fe0*/  FADD.FTZ R181, R181, R184 ;  /* 0x000000b8b5b57221 */ /* 0x000fe40000010000 */
[----:B------:R-:W-:Y:S01]  /*15ff0*/  FADD.FTZ R177, R177, R180 ;  /* 0x000000b4b1b17221 */ /* 0x000fe20000010000 */
[C---:B---3--:R-:W-:Y:S01]  /*16000*/  HMMA.16816.F32 R4, R132.reuse, R136, R4 ;  /* 0x000000888404723c */ /* 0x048fe20000001804 */
[----:B------:R-:W2:Y:S04]  /*16010*/  LDSM.16.MT88.4 R160, [R213+0x6080] ;  /* 0x00608000d5a0783b */ /* 0x000ea80000004200 */
[----:B------:R-:W-:Y:S02]  /*16020*/  FADD.FTZ R182, R182, R181 ;  /* 0x000000b5b6b67221 */ /* 0x000fe40000010000 */
[----:B------:R-:W-:Y:S01]  /*16030*/  FADD.FTZ R176, R176, R177 ;  /* 0x000000b1b0b07221 */ /* 0x000fe20000010000 */
[C---:B------:R-:W-:Y:S01]  /*16040*/  HMMA.16816.F32 R8, R132.reuse, R138, R8 ;  /* 0x0000008a8408723c */ /* 0x040fe20000001808 */
[----:B------:R-:W3:Y:S03]  /*16050*/  LDSM.16.MT88.4 R136, [R216+0x7880] ;  /* 0x00788000d888783b */ /* 0x000ee60000004200 */
        /* <DEDUP_REMOVED lines=12> */
[C---:B------:R-:W-:Y:S01]  /*16120*/  HMMA.16816.F32 R24, R132.reuse, R150, R24 ;  /* 0x000000968418723c */ /* 0x040fe20000001818 */
[----:B------:R-:W5:Y:S03]  /*16130*/  LDSM.16.MT88.4 R148, [R212+0x7880] ;  /* 0x00788000d494783b */ /* 0x000f660000004200 */
[----:B------:R-:W-:Y:S04]  /*16140*/  FADD.FTZ R252, R252, R199 ;  /* 0x000000c7fcfc7221 */ /* 0x000fe80000010000 */
[C---:B------:R-:W-:Y:S08]  /*16150*/  HMMA.16816.F32 R28, R132.reuse, R152, R28 ;  /* 0x00000098841c723c */ /* 0x040ff0000000181c */
[C---:B------:R-:W-:Y:S08]  /*16160*/  HMMA.16816.F32 R32, R132.reuse, R154, R32 ;  /* 0x0000009a8420723c */ /* 0x040ff00000001820 */
[C---:B------:R-:W-:Y:S08]  /*16170*/  HMMA.16816.F32 R36, R132.reuse, R164, R36 ;  /* 0x000000a48424723c */ /* 0x040ff00000001824 */
[C---:B------:R-:W-:Y:S01]  /*16180*/  HMMA.16816.F32 R40, R132.reuse, R166, R40 ;  /* 0x000000a68428723c */ /* 0x040fe20000001828 */
[----:B------:R-:W-:Y:S07]  /*16190*/  LDSM.16.MT88.4 R164, [R213+0x5080] ;  /* 0x00508000d5a4783b */ /* 0x000fee0000004200 */
[C---:B-1----:R-:W-:Y:S08]  /*161a0*/  HMMA.16816.F32 R44, R132.reuse, R140, R44 ;  /* 0x0000008c842c723c */ /* 0x042ff0000000182c */
[C---:B------:R-:W-:Y:S01]  /*161b0*/  HMMA.16816.F32 R48, R132.reuse, R142, R48 ;  /* 0x0000008e8430723c */ /* 0x040fe20000001830 */
[----:B------:R-:W1:Y:S07]  /*161c0*/  LDSM.16.MT88.4 R140, [R216+0x9080] ;  /* 0x00908000d88c783b */ /* 0x000e6e0000004200 */
[C---:B--2---:R-:W-:Y:S07]  /*161d0*/  HMMA.16816.F32 R52, R132.reuse, R160, R52 ;  /* 0x000000a08434723c */ /* 0x044fee0000001834 */
[----:B------:R-:W-:Y:S01]  /*161e0*/  F2FP.PACK_AB R160, R189, R191 ;  /* 0x000000bfbda0723e */ /* 0x000fe200000000ff */
[C---:B------:R-:W-:Y:S04]  /*161f0*/  HMMA.16816.F32 R56, R132.reuse, R162, R56 ;  /* 0x000000a28438723c */ /* 0x040fe80000001838 */
[----:B------:R-:W-:Y:S01]  /*16200*/  F2FP.PACK_AB R161, R188, R185 ;  /* 0x000000b9bca1723e */ /* 0x000fe200000000ff */
[----:B------:R-:W-:Y:S02]  /*16210*/  FADD.FTZ R185, R185, R252 ;  /* 0x000000fcb9b97221 */ /* 0x000fe40000010000 */
[----:B------:R-:W-:Y:S01]  /*16220*/  F2FP.PACK_AB R162, R192, R187 ;  /* 0x000000bbc0a2723e */ /* 0x000fe200000000ff */
[C---:B------:R-:W-:Y:S04]  /*16230*/  HMMA.16816.F32 R60, R132.reuse, R168, R60 ;  /* 0x000000a8843c723c */ /* 0x040fe8000000183c */
[C---:B------:R-:W-:Y:S01]  /*16240*/  F2FP.PACK_AB R163, R183.reuse, R186 ;  /* 0x000000bab7a3723e */ /* 0x040fe200000000ff */
[----:B------:R-:W-:Y:S03]  /*16250*/  FADD.FTZ R185, R188, R185 ;  /* 0x000000b9bcb97221 */ /* 0x000fe60000010000 */
[C---:B------:R-:W-:Y:S01]  /*16260*/  HMMA.16816.F32 R64, R132.reuse, R170, R64 ;  /* 0x000000aa8440723c */ /* 0x040fe20000001840 */
[----:B------:R-:W-:Y:S03]  /*16270*/  LDSM.16.MT88.4 R168, [R212+0x5080] ;  /* 0x00508000d4a8783b */ /* 0x000fe60000004200 */
[----:B------:R-:W-:Y:S04]  /*16280*/  FADD.FTZ R186, R186, R185 ;  /* 0x000000b9baba7221 */ /* 0x000fe80000010000 */
[C---:B---3--:R-:W-:Y:S04]  /*16290*/  HMMA.16816.F32 R68, R132.reuse, R136, R68 ;  /* 0x000000888444723c */ /* 0x048fe80000001844 */
[----:B------:R-:W-:Y:S04]  /*162a0*/  FADD.FTZ R243, R183, R186 ;  /* 0x000000bab7f37221 */ /* 0x000fe80000010000 */
[C---:B------:R-:W-:Y:S01]  /*162b0*/  HMMA.16816.F32 R72, R132.reuse, R138, R72 ;  /* 0x0000008a8448723c */ /* 0x040fe20000001848 */
[----:B------:R-:W2:Y:S07]  /*162c0*/  LDSM.16.MT88.4 R136, [R214+0x9080] ;  /* 0x00908000d688783b */ /* 0x000eae0000004200 */
[C---:B------:R-:W-:Y:S08]  /*162d0*/  HMMA.16816.F32 R76, R132.reuse, R172, R76 ;  /* 0x000000ac844c723c */ /* 0x040ff0000000184c */
[C---:B------:R-:W-:Y:S01]  /*162e0*/  HMMA.16816.F32 R80, R132.reuse, R174, R80 ;  /* 0x000000ae8450723c */ /* 0x040fe20000001850 */
[----:B------:R-:W-:Y:S07]  /*162f0*/  LDSM.16.MT88.4 R172, [R216+0x6880] ;  /* 0x00688000d8ac783b */ /* 0x000fee0000004200 */
[C---:B----4-:R-:W-:Y:S08]  /*16300*/  HMMA.16816.F32 R84, R132.reuse, R144, R84 ;  /* 0x000000908454723c */ /* 0x050ff00000001854 */
[C---:B------:R-:W-:Y:S01]  /*16310*/  HMMA.16816.F32 R88, R132.reuse, R146, R88 ;  /* 0x000000928458723c */ /* 0x040fe20000001858 */
[----:B------:R-:W3:Y:S07]  /*16320*/  LDSM.16.MT88.4 R144, [R213+0x9080] ;  /* 0x00908000d590783b */ /* 0x000eee0000004200 */
[C---:B-----5:R-:W-:Y:S08]  /*16330*/  HMMA.16816.F32 R92, R132.reuse, R148, R92 ;  /* 0x00000094845c723c */ /* 0x060ff0000000185c */
[C---:B------:R-:W-:Y:S01]  /*16340*/  HMMA.16816.F32 R96, R132.reuse, R150, R96 ;  /* 0x000000968460723c */ /* 0x040fe20000001860 */
[----:B------:R-:W4:Y:S07]  /*16350*/  LDSM.16.MT88.4 R148, [R212+0x9080] ;  /* 0x00908000d494783b */ /* 0x000f2e0000004200 */
[C---:B-1----:R-:W-:Y:S08]  /*16360*/  HMMA.16816.F32 R100, R132.reuse, R140, R100 ;  /* 0x0000008c8464723c */ /* 0x042ff00000001864 */
[C---:B------:R-:W-:Y:S01]  /*16370*/  HMMA.16816.F32 R104, R132.reuse, R142, R104 ;  /* 0x0000008e8468723c */ /* 0x040fe20000001868 */
[----:B------:R-:W-:Y:S07]  /*16380*/  LDSM.16.MT88.4 R140, [R214+0x5080] ;  /* 0x00508000d68c783b */ /* 0x000fee0000004200 */
[C---:B--2---:R-:W-:Y:S08]  /*16390*/  HMMA.16816.F32 R108, R132.reuse, R136, R108 ;  /* 0x00000088846c723c */ /* 0x044ff0000000186c */
        /* <DEDUP_REMOVED lines=50> */
[----:B------:R-:W-:Y:S01]  /*166c0*/  FADD.FTZ R187, R187, R4 ;  /* 0x00000004bbbb7221 */ /* 0x000fe20000010000 */
[----:B------:R-:W-:Y:S03]  /*166d0*/  IADD3 R4, R246, -0x1, RZ ;  /* 0xfffffffff6047810 */ /* 0x000fe60007ffe0ff */
[----:B------:R-:W-:Y:S04]  /*166e0*/  HMMA.16816.F32 R128, R160, R10, R128 ;  /* 0x0000000aa080723c */ /* 0x000fe80000001880 */
[----:B------:R-:W-:Y:S01]  /*166f0*/  MOV R246, R4 ;  /* 0x0000000400f67202 */ /* 0x000fe20000000f00 */
[----:B------:R-:W-:Y:S03]  /*16700*/  FADD.FTZ R247, R192, R187 ;  /* 0x000000bbc0f77221 */ /* 0x000fe60000010000 */
[----:B------:R-:W-:-:S05]  /*16710*/  @P0 BRA `(.L_x_1136) ;  /* 0xffffc68000000947 */ /* 0x000fca000383ffff */
.L_x_1125:
[----:B------:R-:W-:Y:S02]  /*16720*/  @!UPT UIADD3 URZ, URZ, URZ, URZ ;  /* 0x0000003f3f3ff290 */ /* 0x000fe4000fffe03f */
[----:B------:R-:W-:Y:S02]  /*16730*/  MOV R4, 0x1f ;  /* 0x0000001f00047802 */ /* 0x000fe40000000f00 */
[----:B------:R-:W-:Y:S01]  /*16740*/  MOV R3, 0xffffffff ;  /* 0xffffffff00037802 */ /* 0x000fe20000000f00 */
[----:B------:R-:W-:Y:S06]  /*16750*/  BRA.DIV ~URZ, `(.L_x_1137) ;  /* 0x000036327f007947 */ /* 0x000fec000b800000 */
[----:B------:R1:W2:Y:S02]  /*16760*/  SHFL.BFLY PT, R6, R247, 0x2, 0x1f ;  /* 0x0c401f00f7067f89 */ /* 0x0002a400000e0000 */
.L_x_1168:
[----:B-12---:R-:W-:Y:S01]  /*16770*/  FADD.FTZ R247, R6, R247 ;  /* 0x000000f706f77221 */ /* 0x006fe20000010000 */
[----:B------:R-:W-:Y:S05]  /*16780*/  BRA.DIV ~URZ, `(.L_x_1138) ;  /* 0x000036427f007947 */ /* 0x000fea000b800000 */
[----:B------:R-:W1:Y:S04]  /*16790*/  SHFL.BFLY PT, R6, R243, 0x2, 0x1f ;  /* 0x0c401f00f3067f89 */ /* 0x000e6800000e0000 */
[----:B------:R-:W2:Y:S01]  /*167a0*/  SHFL.BFLY PT, R4, R247, 0x1, 0x1f ;  /* 0x0c201f00f7047f89 */ /* 0x000ea200000e0000 */
[----:B-1----:R-:W-:-:S02]  /*167b0*/  FADD.FTZ R5, R6, R243 ;  /* 0x000000f306057221 */ /* 0x002fc40000010000 */
[----:B--2---:R-:W-:-:S03]  /*167c0*/  FADD.FTZ R9, R247, R4 ;  /* 0x00000004f7097221 */ /* 0x004fc60000010000 */
[----:B------:R1:W2:Y:S04]  /*167d0*/  SHFL.BFLY PT, R6, R5, 0x1, 0x1f ;  /* 0x0c201f0005067f89 */ /* 0x0002a800000e0000 */
.L_x_1169:
[----:B--2---:R-:W-:Y:S01]  /*167e0*/  FADD.FTZ R3, R6, R5 ;  /* 0x0000000506037221 */ /* 0x004fe20000010000 */
[----:B------:R-:W-:Y:S02]  /*167f0*/  FSETP.NE.FTZ.AND P1, PT, R9, RZ, PT ;  /* 0x000000ff0900720b */ /* 0x000fe40003f35000 */
[----:B------:R-:W-:Y:S02]  /*16800*/  MOV R6, RZ ;  /* 0x000000ff00067202 */ /* 0x000fe40000000f00 */
[----:B------:R-:W-:Y:S02]  /*16810*/  FSETP.NE.FTZ.AND P0, PT, R3, RZ, PT ;  /* 0x000000ff0300720b */ /* 0x000fe40003f15000 */
[----:B------:R-:W-:Y:S02]  /*16820*/  MOV R8, RZ ;  /* 0x000000ff00087202 */ /* 0x000fe40000000f00 */
[----:B------:R-:W-:-:S05]  /*16830*/  MOV R4, 0xff800000 ;  /* 0xff80000000047802 */ /* 0x000fca0000000f00 */
[----:B------:R-:W2:Y:S01]  /*16840*/  @P1 MUFU.LG2 R7, R9 ;  /* 0x0000000900071308 */ /* 0x000ea20000000c00 */
[----:B-1----:R-:W-:-:S03]  /*16850*/  @P1 MOV R5, 0x3f317218 ;  /* 0x3f31721800051802 */ /* 0x002fc60000000f00 */
[----:B------:R-:W-:Y:S02]  /*16860*/  @P0 MOV R10, 0x3f317218 ;  /* 0x3f317218000a0802 */ /* 0x000fe40000000f00 */
[----:B------:R-:W-:Y:S02]  /*16870*/  @P1 FMUL.FTZ R5, R5, c[0x0][0x2d0] ;  /* 0x0000b40005051a20 */ /* 0x000fe40000410000 */
[----:B------:R-:W1:Y:S08]  /*16880*/  @P0 MUFU.RCP R6, R3 ;  /* 0x0000000300060308 */ /* 0x000e700000001000 */
[----:B------:R-:W3:Y:S01]  /*16890*/  @P0 MUFU.LG2 R3, R3 ;  /* 0x0000000300030308 */ /* 0x000ee20000000c00 */
[----:B--2---:R-:W-:-:S04]  /*168a0*/  @P1 FMUL.FTZ R7, R7, 0.69314718246459960938 ;  /* 0x3f31721807071820 */ /* 0x004fc80000410000 */
[----:B------:R-:W-:Y:S01]  /*168b0*/  @P1 FFMA.FTZ R4, R5, R0, R7 ;  /* 0x0000000005041223 */ /* 0x000fe20000010007 */
[----:B------:R-:W-:Y:S02]  /*168c0*/  MOV R7, 0xff800000 ;  /* 0xff80000000077802 */ /* 0x000fe40000000f00 */
[----:B------:R-:W2:Y:S01]  /*168d0*/  @P1 MUFU.RCP R8, R9 ;  /* 0x0000000900081308 */ /* 0x000ea20000001000 */
[C---:B-1----:R-:W-:Y:S01]  /*168e0*/  FMUL.FTZ R154, R6.reuse, R154 ;  /* 0x0000009a069a7220 */ /* 0x042fe20000410000 */
[----:B------:R-:W-:Y:S01]  /*168f0*/  PLOP3.LUT P1, PT, PT, PT, PT, 0x8, 0x0 ;  /* 0x000000000000781c */ /* 0x000fe20003f2e170 */
[C---:B------:R-:W-:Y:S02]  /*16900*/  FMUL.FTZ R155, R6.reuse, R155 ;  /* 0x0000009b069b7220 */ /* 0x040fe40000410000 */
[C---:B------:R-:W-:Y:S02]  /*16910*/  FMUL.FTZ R150, R6.reuse, R150 ;  /* 0x0000009606967220 */ /* 0x040fe40000410000 */
[----:B------:R-:W-:-:S02]  /*16920*/  FMUL.FTZ R151, R6, R151 ;  /* 0x0000009706977220 */ /* 0x000fc40000410000 */
[----:B---3--:R-:W-:Y:S02]  /*16930*/  @P0 FMUL.FTZ R0, R3, 0.69314718246459960938 ;  /* 0x3f31721803000820 */ /* 0x008fe40000410000 */
[----:B------:R-:W-:Y:S02]  /*16940*/  @P0 FMUL.FTZ R3, R10, c[0x0][0x2d0] ;  /* 0x0000b4000a030a20 */ /* 0x000fe40000410000 */
[C---:B------:R-:W-:Y:S02]  /*16950*/  FMUL.FTZ R146, R6.reuse, R146 ;  /* 0x0000009206927220 */ /* 0x040fe40000410000 */
[----:B------:R-:W-:Y:S02]  /*16960*/  FMUL.FTZ R147, R6, R147 ;  /* 0x0000009306937220 */ /* 0x000fe40000410000 */
[C---:B--2---:R-:W-:Y:S02]  /*16970*/  FMUL.FTZ R152, R8.reuse, R152 ;  /* 0x0000009808987220 */ /* 0x044fe40000410000 */
        /* <DEDUP_REMOVED lines=121> */
[----:B------:R-:W-:Y:S02]  /*17110*/  @P0 FFMA.FTZ R7, R3, R2, R0 ;  /* 0x0000000203070223 */ /* 0x000fe40000010000 */
.L_x_1071:
[----:B--2---:R-:W-:Y:S01]  /*17120*/  SHF.R.S32.HI R0, RZ, 0x1f, R223 ;  /* 0x0000001fff007819 */ /* 0x004fe200000114df */
[----:B------:R-:W-:Y:S05]  /*17130*/  @P1 BRA `(.L_x_1139) ;  /* 0x00001a9000001947 */ /* 0x000fea0003800000 */
[----:B------:R-:W1:Y:S01]  /*17140*/  S2R R2, SR_TID.X ;  /* 0x0000000000027919 */ /* 0x000e620000002100 */
[----:B------:R-:W-:Y:S01]  /*17150*/  F2FP.PACK_AB R5, R8, R5 ;  /* 0x000000050805723e */ /* 0x000fe200000000ff */
[----:B------:R-:W-:Y:S01]  /*17160*/  WARPSYNC 0xffffffff ;  /* 0xffffffff00007948 */ /* 0x000fe20003800000 */
        /* <DEDUP_REMOVED lines=18> */
[----:B------:R-:W-:Y:S02]  /*17290*/  F2FP.PACK_AB R28, R29, R28 ;  /* 0x0000001c1d1c723e */ /* 0x000fe400000000ff */
[----:B------:R-:W-:Y:S02]  /*172a0*/  LEA.HI R10, R10, R11, RZ, 0x3 ;  /* 0x0000000b0a0a7211 */ /* 0x000fe400078f18ff */
[----:B------:R-:W-:Y:S02]  /*172b0*/  F2FP.PACK_AB R30, R31, R30 ;  /* 0x0000001e1f1e723e */ /* 0x000fe400000000ff */
[----:B------:R-:W-:Y:S02]  /*172c0*/  LOP3.LUT R10, R10, 0xfffffff8, RZ, 0xc0, !PT ;  /* 0xfffffff80a0a7812 */ /* 0x000fe400078ec0ff */
[----:B------:R-:W-:-:S02]  /*172d0*/  F2FP.PACK_AB R32, R33, R32 ;  /* 0x000000202120723e */ /* 0x000fc400000000ff */
[----:B------:R-:W-:Y:S01]  /*172e0*/  F2FP.PACK_AB R34, R35, R34 ;  /* 0x000000222322723e */ /* 0x000fe200000000ff */
[----:B------:R-:W-:Y:S01]  /*172f0*/  IMAD.IADD R10, R11, 0x1, -R10 ;  /* 0x000000010b0a7824 */ /* 0x000fe200078e0a0a */
[----:B------:R-:W-:Y:S02]  /*17300*/  LOP3.LUT R11, R6, 0xfffffffc, RZ, 0xc0, !PT ;  /* 0xfffffffc060b7812 */ /* 0x000fe400078ec0ff */
[----:B------:R-:W-:Y:S01]  /*17310*/  SHF.R.S32.HI R6, RZ, 0x5, R8 ;  /* 0x00000005ff067819 */ /* 0x000fe20000011408 */
        /* <DEDUP_REMOVED lines=126> */
[----:B------:R1:W-:Y:S04]  /*17b00*/  STS [R15+0xc400], R106 ;  /* 0x00c4006a0f007388 */ /* 0x0003e80000000800 */
[----:B------:R-:W-:Y:S04]  /*17b10*/  STS [R17+0xc080], R108 ;  /* 0x00c0806c11007388 */ /* 0x000fe80000000800 */
[----:B------:R-:W-:Y:S04]  /*17b20*/  STS [R17+0xc480], R110 ;  /* 0x00c4806e11007388 */ /* 0x000fe80000000800 */
        /* <DEDUP_REMOVED lines=20> */
[----:B---3--:R-:W-:Y:S05]  /*17c70*/  @!P0 BRA `(.L_x_1140) ;  /* 0x0000003000008947 */ /* 0x008fea0003800000 */
[----:B-----5:R-:W2:Y:S04]  /*17c80*/  LDG.E R5, [R14.64] ;  /* 0x000000120e057981 */ /* 0x020ea8000c1e1900 */
[----:B------:R-:W2:Y:S02]  /*17c90*/  LDG.E R10, [R14.64+0x4] ;  /* 0x000004120e0a7981 */ /* 0x000ea4000c1e1900 */
[----:B--2---:R-:W-:-:S02]  /*17ca0*/  IADD3 R5, -R5, R10, RZ ;  /* 0x0000000a05057210 */ /* 0x004fc40007ffe1ff */
.L_x_1140:
[----:B---3--:R-:W-:Y:S01]  /*17cb0*/  LOP3.LUT R9, R8, 0xffffffe0, RZ, 0xc0, !PT ;  /* 0xffffffe008097812 */ /* 0x008fe200078ec0ff */
[----:B------:R-:W1:Y:S01]  /*17cc0*/  S2R R75, SR_CTAID.X ;  /* 0x00000000004b7919 */ /* 0x000e620000002500 */
[----:B------:R-:W-:Y:S01]  /*17cd0*/  SHF.R.S32.HI R15, RZ, 0x1f, R6 ;  /* 0x0000001fff0f7819 */ /* 0x000fe20000011406 */
[----:B------:R-:W-:Y:S01]  /*17ce0*/  IMAD.MOV.U32 R8, RZ, RZ, c[0x0][0x4e8] ;  /* 0x00013a00ff087624 */ /* 0x000fe200078e00ff */
[----:B------:R-:W-:Y:S01]  /*17cf0*/  MOV R18, R12 ;  /* 0x0000000c00127202 */ /* 0x000fe20000000f00 */
[----:B------:R-:W-:Y:S01]  /*17d00*/  IMAD.IADD R14, R2, 0x1, -R9 ;  /* 0x00000001020e7824 */ /* 0x000fe200078e0a09 */
[----:B------:R-:W-:Y:S01]  /*17d10*/  LEA.HI R15, R15, R6, RZ, 0x3 ;  /* 0x000000060f0f7211 */ /* 0x000fe200078f18ff */
[----:B------:R-:W-:Y:S01]  /*17d20*/  IMAD.MOV.U32 R19, RZ, RZ, R13 ;  /* 0x000000ffff137224 */ /* 0x000fe200078e000d */
[----:B------:R-:W-:Y:S01]  /*17d30*/  LEA.HI R9, R11, R11, RZ, 0x1 ;  /* 0x0000000b0b097211 */ /* 0x000fe200078f08ff */
[----:B------:R-:W-:Y:S01]  /*17d40*/  BSSY B0, `(.L_x_1141) ;  /* 0x000008b000007945 */ /* 0x000fe20003800000 */
[----:B------:R-:W-:Y:S01]  /*17d50*/  SHF.R.S32.HI R17, RZ, 0x1f, R14 ;  /* 0x0000001fff117819 */ /* 0x000fe2000001140e */
[----:B------:R-:W-:Y:S01]  /*17d60*/  IMAD.WIDE.U32 R18, R223, c[0x0][0x490], R18 ;  /* 0x00012400df127a25 */ /* 0x000fe200078e0012 */
[----:B------:R-:W-:-:S02]  /*17d70*/  LOP3.LUT R15, R15, 0xffffff8, RZ, 0xc0, !PT ;  /* 0x0ffffff80f0f7812 */ /* 0x000fc400078ec0ff */
[----:B------:R-:W-:Y:S02]  /*17d80*/  LEA.HI R10, R17, R14, RZ, 0x2 ;  /* 0x0000000e110a7211 */ /* 0x000fe400078f10ff */
[----:B------:R-:W-:Y:S02]  /*17d90*/  IADD3 R6, R6, -R15, RZ ;  /* 0x8000000f06067210 */ /* 0x000fe40007ffe0ff */
[----:B------:R-:W-:Y:S02]  /*17da0*/  LOP3.LUT R16, R9, 0x1ffffffe, RZ, 0xc0, !PT ;  /* 0x1ffffffe09107812 */ /* 0x000fe400078ec0ff */
[----:B------:R-:W-:Y:S02]  /*17db0*/  SHF.R.S32.HI R15, RZ, 0x2, R10 ;  /* 0x00000002ff0f7819 */ /* 0x000fe4000001140a */
[----:B------:R-:W-:Y:S01]  /*17dc0*/  ISETP.NE.AND P1, PT, R8, 0x1, PT ;  /* 0x000000010800780c */ /* 0x000fe20003f25270 */
[----:B------:R-:W-:Y:S01]  /*17dd0*/  IMAD.IADD R9, R11, 0x1, -R16 ;  /* 0x000000010b097824 */ /* 0x000fe200078e0a10 */
[CC--:B------:R-:W-:Y:S01]  /*17de0*/  LEA.HI R16, R3.reuse, R2.reuse, RZ, 0x3 ;  /* 0x0000000203107211 */ /* 0x0c0fe200078f18ff */
[----:B------:R-:W-:Y:S01]  /*17df0*/  IMAD R6, R6, 0x10, R15 ;  /* 0x0000001006067824 */ /* 0x000fe200078e020f */
[----:B------:R-:W-:Y:S01]  /*17e00*/  LEA.HI R3, R3, R2, RZ, 0x6 ;  /* 0x0000000203037211 */ /* 0x000fe200078f30ff */
[----:B------:R-:W-:Y:S01]  /*17e10*/  IMAD R11, R13, c[0x0][0x3a0], RZ ;  /* 0x0000e8000d0b7a24 */ /* 0x000fe200078e02ff */
[----:B------:R-:W-:Y:S01]  /*17e20*/  LOP3.LUT P2, RZ, R14, 0x3, RZ, 0xc0, !PT ;  /* 0x000000030eff7812 */ /* 0x000fe2000784c0ff */
[----:B------:R-:W-:Y:S01]  /*17e30*/  IMAD R10, R9, 0x8, R6 ;  /* 0x00000008090a7824 */ /* 0x000fe200078e0206 */
[----:B------:R-:W-:Y:S01]  /*17e40*/  LOP3.LUT R9, R16, 0xfffffff8, RZ, 0xc0, !PT ;  /* 0xfffffff810097812 */ /* 0x000fe200078ec0ff */
[C---:B------:R-:W-:Y:S01]  /*17e50*/  IMAD R11, R12.reuse, c[0x0][0x3a4], R11 ;  /* 0x0000e9000c0b7a24 */ /* 0x040fe200078e020b */
[----:B------:R-:W-:Y:S01]  /*17e60*/  SHF.R.S32.HI R16, RZ, 0x3, R16 ;  /* 0x00000003ff107819 */ /* 0x000fe20000011410 */
[----:B------:R-:W-:Y:S01]  /*17e70*/  IMAD.WIDE.U32 R12, R12, c[0x0][0x3a0], RZ ;  /* 0x0000e8000c0c7a25 */ /* 0x000fe200078e00ff */
[----:B-1----:R-:W-:-:S03]  /*17e80*/  LEA R10, R75, R10, 0x7 ;  /* 0x0000000a4b0a7211 */ /* 0x002fc600078e38ff */
[----:B------:R-:W-:Y:S01]  /*17e90*/  IMAD R8, R0, c[0x0][0x490], RZ ;  /* 0x0001240000087a24 */ /* 0x000fe200078e02ff */
[----:B------:R-:W-:Y:S01]  /*17ea0*/  IADD3 R13, R13, R11, RZ ;  /* 0x0000000b0d0d7210 */ /* 0x000fe20007ffe0ff */
[----:B------:R-:W-:-:S04]  /*17eb0*/  @P1 IMAD.HI.U32 R11, R10, c[0x0][0x4ec], RZ ;  /* 0x00013b000a0b1a27 */ /* 0x000fc800078e00ff */
[----:B------:R-:W-:Y:S02]  /*17ec0*/  IMAD R15, R223, c[0x0][0x494], R8 ;  /* 0x00012500df0f7a24 */ /* 0x000fe400078e0208 */
[----:B------:R-:W-:Y:S01]  /*17ed0*/  IMAD.IADD R9, R2, 0x1, -R9 ;  /* 0x0000000102097824 */ /* 0x000fe200078e0a09 */
[----:B------:R-:W-:Y:S01]  /*17ee0*/  SHF.R.S32.HI R2, RZ, 0x1f, R226 ;  /* 0x0000001fff027819 */ /* 0x000fe200000114e2 */
[----:B------:R-:W-:Y:S01]  /*17ef0*/  IMAD.MOV.U32 R8, RZ, RZ, R10 ;  /* 0x000000ffff087224 */ /* 0x000fe200078e000a */
[----:B------:R-:W-:Y:S01]  /*17f00*/  @P1 SHF.R.U32.HI R8, RZ, c[0x0][0x4f0], R11 ;  /* 0x00013c00ff081a19 */ /* 0x000fe2000001160b */
[----:B------:R-:W-:Y:S01]  /*17f10*/  IMAD.IADD R19, R19, 0x1, R15 ;  /* 0x0000000113137824 */ /* 0x000fe200078e020f */
[----:B------:R-:W-:Y:S01]  /*17f20*/  SEL R226, R226, RZ, !P0 ;  /* 0x000000ffe2e27207 */ /* 0x000fe20004000000 */
[----:B------:R-:W-:Y:S01]  /*17f30*/  IMAD R0, R0, c[0x0][0x3e8], RZ ;  /* 0x0000fa0000007a24 */ /* 0x000fe200078e02ff */
[----:B------:R-:W-:Y:S01]  /*17f40*/  SEL R2, R2, RZ, !P0 ;  /* 0x000000ff02027207 */ /* 0x000fe20004000000 */
[----:B------:R-:W-:-:S02]  /*17f50*/  IMAD.MOV R11, RZ, RZ, -R8 ;  /* 0x000000ffff0b7224 */ /* 0x000fc400078e0a08 */
[----:B------:R-:W-:Y:S01]  /*17f60*/  IMAD R15, R223, c[0x0][0x3ec], R0 ;  /* 0x0000fb00df0f7a24 */ /* 0x000fe200078e0200 */
[----:B------:R-:W-:Y:S01]  /*17f70*/  LEA R0, R9, R16, 0x5 ;  /* 0x0000001009007211 */ /* 0x000fe200078e28ff */
[----:B------:R-:W-:-:S04]  /*17f80*/  IMAD.WIDE.U32 R12, R223, c[0x0][0x3e8], R12 ;  /* 0x0000fa00df0c7a25 */ /* 0x000fc800078e000c */
[----:B------:R-:W-:Y:S01]  /*17f90*/  IMAD.WIDE.U32 R18, R226, c[0x0][0x498], R18 ;  /* 0x00012600e2127a25 */ /* 0x000fe200078e0012 */
[----:B------:R-:W-:Y:S02]  /*17fa0*/  IADD3 R13, R13, R15, RZ ;  /* 0x0000000f0d0d7210 */ /* 0x000fe40007ffe0ff */
[----:B------:R-:W-:Y:S01]  /*17fb0*/  SHF.R.S32.HI R15, RZ, 0x1f, R8 ;  /* 0x0000001fff0f7819 */ /* 0x000fe20000011408 */
[----:B------:R-:W-:Y:S01]  /*17fc0*/  IMAD R11, R11, c[0x0][0x4e8], R10 ;  /* 0x00013a000b0b7a24 */ /* 0x000fe200078e020a */
[----:B------:R-:W-:Y:S01]  /*17fd0*/  IADD3 R20, P0, R8, R18, RZ ;  /* 0x0000001208147210 */ /* 0x000fe20007f1e0ff */
[----:B------:R-:W-:Y:S02]  /*17fe0*/  IMAD R17, R2, c[0x0][0x498], RZ ;  /* 0x0001260002117a24 */ /* 0x000fe400078e02ff */
[----:B------:R-:W-:Y:S01]  /*17ff0*/  IMAD R10, R75, 0x80, R0 ;  /* 0x000000804b0a7824 */ /* 0x000fe200078e0200 */
[----:B------:R-:W-:Y:S01]  /*18000*/  SHF.R.S32.HI R18, RZ, 0x1f, R11 ;  /* 0x0000001fff127819 */ /* 0x000fe2000001140b */
[----:B------:R-:W-:-:S02]  /*18010*/  IMAD R14, R226, c[0x0][0x49c], R17 ;  /* 0x00012700e20e7a24 */ /* 0x000fc400078e0211 */
        /* <DEDUP_REMOVED lines=31> */
[----:B------:R-:W-:-:S02]  /*18210*/  IMAD R19, R19, c[0x0][0x4e8], R10 ;  /* 0x00013a0013137a24 */ /* 0x000fc400078e020a */
[C---:B------:R-:W-:Y:S01]  /*18220*/  IMAD R21, R8.reuse, c[0x0][0x3e4], R21 ;  /* 0x0000f90008157a24 */ /* 0x040fe200078e0215 */
[-C--:B------:R-:W-:Y:S01]  /*18230*/  ISETP.GE.OR P1, PT, R9, R2.reuse, P2 ;  /* 0x000000020900720c */ /* 0x080fe20001726670 */
[----:B------:R-:W-:Y:S01]  /*18240*/  IMAD.WIDE.U32 R12, R8, c[0x0][0x3e0], R12 ;  /* 0x0000f800080c7a25 */ /* 0x000fe200078e000c */
[----:B------:R-:W-:Y:S02]  /*18250*/  ISETP.GE.OR P0, PT, R5, R2, P2 ;  /* 0x000000020500720c */ /* 0x000fe40001706670 */
[----:B------:R-:W-:Y:S01]  /*18260*/  SHF.L.U32 R8, R3, 0x3, RZ ;  /* 0x0000000303087819 */ /* 0x000fe200000006ff */
[----:B------:R-:W-:Y:S01]  /*18270*/  IMAD.IADD R13, R13, 0x1, R21 ;  /* 0x000000010d0d7824 */ /* 0x000fe200078e0215 */
[----:B------:R-:W-:Y:S02]  /*18280*/  SHF.R.S32.HI R6, RZ, 0x1f, R19 ;  /* 0x0000001fff067819 */ /* 0x000fe40000011413 */
[----:B------:R-:W-:-:S03]  /*18290*/  LOP3.LUT R8, R15, 0x7ffffe00, R8, 0xf8, !PT ;  /* 0x7ffffe000f087812 */ /* 0x000fc600078ef808 */
[----:B------:R-:W-:Y:S01]  /*182a0*/  IMAD R6, R6, c[0x0][0x3d8], RZ ;  /* 0x0000f60006067a24 */ /* 0x000fe200078e02ff */
[----:B------:R-:W-:Y:S01]  /*182b0*/  SHF.L.U32 R76, R8, 0x1, RZ ;  /* 0x00000001084c7819 */ /* 0x000fe200000006ff */
[----:B-1----:R1:W-:Y:S02]  /*182c0*/  @!P1 ST.E [R32.64], R4 ;  /* 0x0000000420009985 */ /* 0x0023e4000c101912 */
[C---:B------:R-:W-:Y:S02]  /*182d0*/  IMAD R3, R19.reuse, c[0x0][0x3dc], R6 ;  /* 0x0000f70013037a24 */ /* 0x040fe400078e0206 */
[----:B------:R-:W-:Y:S01]  /*182e0*/  IMAD.WIDE.U32 R18, R19, c[0x0][0x3d8], R12 ;  /* 0x0000f60013127a25 */ /* 0x000fe200078e000c */
[----:B--2---:R1:W-:Y:S03]  /*182f0*/  @!P0 ST.E [R34.64], R7 ;  /* 0x0000000722008985 */ /* 0x0043e6000c101912 */
[----:B------:R-:W-:Y:S01]  /*18300*/  IMAD.IADD R3, R19, 0x1, R3 ;  /* 0x0000000113037824 */ /* 0x000fe200078e0203 */
[----:B------:R1:W2:Y:S01]  /*18310*/  LDS.128 R60, [R76+0x1080] ;  /* 0x001080004c3c7984 */ /* 0x0002a20000000c00 */
[----:B------:R-:W-:-:S03]  /*18320*/  LEA R74, P0, R18, c[0x0][0x380], 0x1 ;  /* 0x0000e000124a7a11 */ /* 0x000fc600078008ff */
[----:B------:R1:W3:Y:S01]  /*18330*/  LDS.128 R56, [R76+0x2080] ;  /* 0x002080004c387984 */ /* 0x0002e20000000c00 */
[----:B------:R-:W-:Y:S02]  /*18340*/  LEA.HI.X R73, R18, c[0x0][0x384], R3, 0x1, P0 ;  /* 0x0000e10012497a11 */ /* 0x000fe400000f0c03 */
[----:B------:R-:W-:Y:S01]  /*18350*/  ISETP.GE.AND P0, PT, R75, R2, PT ;  /* 0x000000024b00720c */ /* 0x000fe20003f06270 */
        /* <DEDUP_REMOVED lines=41> */
.L_x_1142:
[----:B--234-:R-:W-:Y:S05]  /*185f0*/  BSYNC B0 ;  /* 0x0000000000007941 */ /* 0x01cfea0003800000 */
.L_x_1141:
        /* <DEDUP_REMOVED lines=30> */
.L_x_1144:
[----:B------:R-:W-:Y:S05]  /*187e0*/  BSYNC B0 ;  /* 0x0000000000007941 */ /* 0x000fea0003800000 */
.L_x_1143:
        /* <DEDUP_REMOVED lines=30> */
.L_x_1146:
[----:B------:R-:W-:Y:S05]  /*189d0*/  BSYNC B0 ;  /* 0x0000000000007941 */ /* 0x000fea0003800000 */
.L_x_1145:
        /* <DEDUP_REMOVED lines=31> */
.L_x_1139:
        /* <DEDUP_REMOVED lines=18> */
.L_x_1147:
        /* <DEDUP_REMOVED lines=41> */
.L_x_1149:
[----:B------:R-:W-:Y:S05]  /*18f80*/  BSYNC B0 ;  /* 0x0000000000007941 */ /* 0x000fea0003800000 */
.L_x_1148:
[----:B-1----:R-:W1:Y:S01]  /*18f90*/  S2R R4, SR_CTAID.X ;  /* 0x0000000000047919 */ /* 0x002e620000002500 */
[----:B------:R-:W-:Y:S01]  /*18fa0*/  SHF.R.S32.HI R6, RZ, 0x1f, R3 ;  /* 0x0000001fff067819 */ /* 0x000fe20000011403 */
[----:B------:R-:W-:Y:S01]  /*18fb0*/  IMAD R7, R11, c[0x0][0x3a0], RZ ;  /* 0x0000e8000b077a24 */ /* 0x000fe200078e02ff */
[----:B------:R-:W-:Y:S01]  /*18fc0*/  MOV R8, c[0x0][0x4e8] ;  /* 0x00013a0000087a02 */ /* 0x000fe20000000f00 */
[----:B------:R-:W-:Y:S01]  /*18fd0*/  IMAD.WIDE.U32 R12, R10, c[0x0][0x3a0], RZ ;  /* 0x0000e8000a0c7a25 */ /* 0x000fe200078e00ff */
[----:B------:R-:W-:Y:S02]  /*18fe0*/  LEA.HI R6, R6, R3, RZ, 0x3 ;  /* 0x0000000306067211 */ /* 0x000fe400078f18ff */
[----:B------:R-:W-:Y:S01]  /*18ff0*/  ISETP.NE.AND P0, PT, R8, 0x1, PT ;  /* 0x000000010800780c */ /* 0x000fe20003f05270 */
[----:B------:R-:W-:Y:S01]  /*19000*/  IMAD R7, R10, c[0x0][0x3a4], R7 ;  /* 0x0000e9000a077a24 */ /* 0x000fe200078e0207 */
[----:B------:R-:W-:Y:S01]  /*19010*/  LOP3.LUT R10, R6, 0xfffffff8, RZ, 0xc0, !PT ;  /* 0xfffffff8060a7812 */ /* 0x000fe200078ec0ff */
[----:B------:R-:W-:-:S02]  /*19020*/  IMAD R0, R0, c[0x0][0x3e8], RZ ;  /* 0x0000fa0000007a24 */ /* 0x000fc400078e02ff */
[----:B------:R-:W-:Y:S01]  /*19030*/  IMAD R5, R5, c[0x0][0x3f0], RZ ;  /* 0x0000fc0005057a24 */ /* 0x000fe200078e02ff */
[----:B------:R-:W-:Y:S01]  /*19040*/  IADD3 R13, R13, R7, RZ ;  /* 0x000000070d0d7210 */ /* 0x000fe20007ffe0ff */
[----:B------:R-:W-:Y:S01]  /*19050*/  IMAD.IADD R10, R3, 0x1, -R10 ;  /* 0x00000001030a7824 */ /* 0x000fe200078e0a0a */
[----:B------:R-:W-:Y:S01]  /*19060*/  SHF.R.S32.HI R3, RZ, 0x3, R6 ;  /* 0x00000003ff037819 */ /* 0x000fe20000011406 */
[C---:B------:R-:W-:Y:S02]  /*19070*/  IMAD R0, R223.reuse, c[0x0][0x3ec], R0 ;  /* 0x0000fb00df007a24 */ /* 0x040fe400078e0200 */
[----:B------:R-:W-:Y:S01]  /*19080*/  IMAD.WIDE.U32 R12, R223, c[0x0][0x3e8], R12 ;  /* 0x0000fa00df0c7a25 */ /* 0x000fe200078e000c */
[----:B------:R-:W-:-:S03]  /*19090*/  LEA R7, R10, R3, 0x5 ;  /* 0x000000030a077211 */ /* 0x000fc600078e28ff */
[----:B------:R-:W-:Y:S01]  /*190a0*/  IMAD R5, R226, c[0x0][0x3f4], R5 ;  /* 0x0000fd00e2057a24 */ /* 0x000fe200078e0205 */
[----:B------:R-:W-:Y:S01]  /*190b0*/  IADD3 R13, R0, R13, RZ ;  /* 0x0000000d000d7210 */ /* 0x000fe20007ffe0ff */
[----:B-1----:R-:W-:-:S04]  /*190c0*/  IMAD R7, R4, 0x80, R7 ;  /* 0x0000008004077824 */ /* 0x002fc800078e0207 */
[----:B------:R-:W-:Y:S01]  /*190d0*/  @P0 IMAD.HI.U32 R0, R7, c[0x0][0x4ec], RZ ;  /* 0x00013b0007000a27 */ /* 0x000fe200078e00ff */
[----:B------:R-:W-:-:S03]  /*190e0*/  MOV R6, R7 ;  /* 0x0000000700067202 */ /* 0x000fc60000000f00 */
[----:B------:R-:W-:Y:S01]  /*190f0*/  IMAD.WIDE.U32 R12, R226, c[0x0][0x3f0], R12 ;  /* 0x0000fc00e20c7a25 */ /* 0x000fe200078e000c */
[----:B------:R-:W-:-:S04]  /*19100*/  @P0 SHF.R.U32.HI R6, RZ, c[0x0][0x4f0], R0 ;  /* 0x00013c00ff060a19 */ /* 0x000fc80000011600 */
[--C-:B------:R-:W-:Y:S01]  /*19110*/  SHF.R.S32.HI R8, RZ, 0x1f, R6.reuse ;  /* 0x0000001fff087819 */ /* 0x100fe20000011406 */
[----:B------:R-:W-:Y:S01]  /*19120*/  IMAD.MOV R0, RZ, RZ, -R6 ;  /* 0x000000ffff007224 */ /* 0x000fe200078e0a06 */
[----:B------:R-:W-:-:S03]  /*19130*/  IADD3 R13, R13, R5, RZ ;  /* 0x000000050d0d7210 */ /* 0x000fc60007ffe0ff */
[----:B------:R-:W-:Y:S02]  /*19140*/  IMAD R5, R8, c[0x0][0x3e0], RZ ;  /* 0x0000f80008057a24 */ /* 0x000fe400078e02ff */
[----:B------:R-:W-:Y:S02]  /*19150*/  IMAD R0, R0, c[0x0][0x4e8], R7 ;  /* 0x00013a0000007a24 */ /* 0x000fe400078e0207 */
[----:B------:R-:W-:-:S03]  /*19160*/  IMAD.WIDE.U32 R12, R6, c[0x0][0x3e0], R12 ;  /* 0x0000f800060c7a25 */ /* 0x000fc600078e000c */
[----:B------:R-:W-:Y:S01]  /*19170*/  SHF.R.S32.HI R7, RZ, 0x1f, R0 ;  /* 0x0000001fff077819 */ /* 0x000fe20000011400 */
[----:B------:R-:W-:Y:S02]  /*19180*/  IMAD R5, R6, c[0x0][0x3e4], R5 ;  /* 0x0000f90006057a24 */ /* 0x000fe400078e0205 */
[----:B------:R-:W-:Y:S02]  /*19190*/  IMAD.SHL.U32 R6, R10, 0x8, RZ ;  /* 0x000000080a067824 */ /* 0x000fe400078e00ff */
[----:B------:R-:W-:Y:S01]  /*191a0*/  IMAD R7, R7, c[0x0][0x3d8], RZ ;  /* 0x0000f60007077a24 */ /* 0x000fe200078e02ff */
[----:B------:R-:W-:Y:S02]  /*191b0*/  IADD3 R13, R13, R5, RZ ;  /* 0x000000050d0d7210 */ /* 0x000fe40007ffe0ff */
[----:B------:R-:W-:Y:S01]  /*191c0*/  IADD3 R5, R6, 0x40, RZ ;  /* 0x0000004006057810 */ /* 0x000fe20007ffe0ff */
[C---:B------:R-:W-:Y:S02]  /*191d0*/  IMAD R7, R0.reuse, c[0x0][0x3dc], R7 ;  /* 0x0000f70000077a24 */ /* 0x040fe400078e0207 */
[----:B------:R-:W-:Y:S01]  /*191e0*/  IMAD.WIDE.U32 R12, R0, c[0x0][0x3d8], R12 ;  /* 0x0000f600000c7a25 */ /* 0x000fe200078e000c */
[----:B------:R-:W-:-:S02]  /*191f0*/  LEA R0, R4, R3, 0x7 ;  /* 0x0000000304007211 */ /* 0x000fc400078e38ff */
[----:B------:R-:W-:Y:S02]  /*19200*/  IADD3 R4, R6, 0x80, RZ ;  /* 0x0000008006047810 */ /* 0x000fe40007ffe0ff */
[----:B------:R-:W-:Y:S02]  /*19210*/  IADD3 R7, R13, R7, RZ ;  /* 0x000000070d077210 */ /* 0x000fe40007ffe0ff */
[----:B------:R-:W-:Y:S02]  /*19220*/  LEA R8, P0, R12, c[0x0][0x380], 0x1 ;  /* 0x0000e0000c087a11 */ /* 0x000fe400078008ff */
[----:B------:R-:W-:Y:S02]  /*19230*/  IADD3 R3, R6, 0xc0, RZ ;  /* 0x000000c006037810 */ /* 0x000fe40007ffe0ff */
[----:B------:R-:W-:Y:S01]  /*19240*/  LEA.HI.X R7, R12, c[0x0][0x384], R7, 0x1, P0 ;  /* 0x0000e1000c077a11 */ /* 0x000fe200000f0c07 */
[----:B------:R-:W-:Y:S06]  /*19250*/  BRA.DIV ~URZ, `(.L_x_1150) ;  /* 0x00000c527f007947 */ /* 0x000fec000b800000 */
[----:B------:R1:W2:Y:S02]  /*19260*/  SHFL.IDX PT, R9, R7, RZ, 0x181f ;  /* 0x00181fff07097589 */ /* 0x0002a400000e0000 */
.L_x_1170:
[----:B------:R-:W-:Y:S05]  /*19270*/  BRA.DIV ~URZ, `(.L_x_1151) ;  /* 0x00000cb27f007947 */ /* 0x000fea000b800000 */
[----:B------:R3:W4:Y:S02]  /*19280*/  SHFL.IDX PT, R12, R8, RZ, 0x181f ;  /* 0x00181fff080c7589 */ /* 0x00072400000e0000 */
.L_x_1171:
[----:B-----5:R-:W-:Y:S01]  /*19290*/  IMAD R15, R2, c[0x0][0x4e8], RZ ;  /* 0x00013a00020f7a24 */ /* 0x020fe200078e02ff */
[----:B------:R-:W-:Y:S01]  /*192a0*/  BSSY B0, `(.L_x_1152) ;  /* 0x0000019000007945 */ /* 0x000fe20003800000 */
[----:B--2---:R-:W-:-:S03]  /*192b0*/  MOV R13, R9 ;  /* 0x00000009000d7202 */ /* 0x004fc60000000f00 */
[----:B------:R-:W-:-:S13]  /*192c0*/  ISETP.GE.AND P0, PT, R0, R15, PT ;  /* 0x0000000f0000720c */ /* 0x000fda0003f06270 */
        /* <DEDUP_REMOVED lines=9> */
[----:B----4-:R-:W-:Y:S01]  /*19360*/  @!P3 IMAD.WIDE R16, R6, 0x2, R12 ;  /* 0x000000020610b825 */ /* 0x010fe200078e020c */
        /* <DEDUP_REMOVED lines=12> */
.L_x_1153:
[----:B------:R-:W-:Y:S05]  /*19430*/  BSYNC B0 ;  /* 0x0000000000007941 */ /* 0x000fea0003800000 */
.L_x_1152:
[----:B------:R-:W-:Y:S05]  /*19440*/  BRA.DIV ~URZ, `(.L_x_1154) ;  /* 0x00000b627f007947 */ /* 0x000fea000b800000 */
[----:B------:R1:W2:Y:S04]  /*19450*/  SHFL.IDX PT, R9, R7, 0x1, 0x181f ;  /* 0x00381f0007097f89 */ /* 0x0002a800000e0000 */
[----:B--2-4-:R1:W2:Y:S02]  /*19460*/  SHFL.IDX PT, R12, R8, 0x1, 0x181f ;  /* 0x00381f00080c7f89 */ /* 0x0142a400000e0000 */
.L_x_1172:
[----:B------:R-:W-:Y:S01]  /*19470*/  IADD3 R2, R0, 0x20, RZ ;  /* 0x0000002000027810 */ /* 0x000fe20007ffe0ff */
[----:B------:R-:W-:Y:S01]  /*19480*/  BSSY B0, `(.L_x_1155) ;  /* 0x0000019000007945 */ /* 0x000fe20003800000 */
[----:B------:R-:W-:-:S02]  /*19490*/  IMAD.MOV.U32 R13, RZ, RZ, R9 ;  /* 0x000000ffff0d7224 */ /* 0x000fc400078e0009 */
        /* <DEDUP_REMOVED lines=10> */
[----:B--2---:R-:W-:Y:S01]  /*19540*/  @!P3 IMAD.WIDE R16, R6, 0x2, R12 ;  /* 0x000000020610b825 */ /* 0x004fe200078e020c */
        /* <DEDUP_REMOVED lines=12> */
.L_x_1156:
[----:B------:R-:W-:Y:S05]  /*19610*/  BSYNC B0 ;  /* 0x0000000000007941 */ /* 0x000fea0003800000 */
.L_x_1155:
[----:B------:R-:W-:Y:S05]  /*19620*/  BRA.DIV ~URZ, `(.L_x_1157) ;  /* 0x00000a727f007947 */ /* 0x000fea000b800000 */
[----:B------:R4:W1:Y:S02]  /*19630*/  SHFL.IDX PT, R9, R7, 0x2, 0x181f ;  /* 0x00581f0007097f89 */ /* 0x00086400000e0000 */
.L_x_1173:
[----:B------:R-:W-:Y:S05]  /*19640*/  BRA.DIV ~URZ, `(.L_x_1158) ;  /* 0x00000ad27f007947 */ /* 0x000fea000b800000 */
[----:B--2---:R2:W3:Y:S02]  /*19650*/  SHFL.IDX PT, R12, R8, 0x2, 0x181f ;  /* 0x00581f00080c7f89 */ /* 0x0044e400000e0000 */
.L_x_1174:
[----:B------:R-:W-:Y:S01]  /*19660*/  IADD3 R2, R0, 0x40, RZ ;  /* 0x0000004000027810 */ /* 0x000fe20007ffe0ff */
[----:B------:R-:W-:Y:S01]  /*19670*/  BSSY B0, `(.L_x_1159) ;  /* 0x0000019000007945 */ /* 0x000fe20003800000 */
[----:B-1----:R-:W-:-:S02]  /*19680*/  IMAD.MOV.U32 R13, RZ, RZ, R9 ;  /* 0x000000ffff0d7224 */ /* 0x002fc400078e0009 */
        /* <DEDUP_REMOVED lines=10> */
[----:B---3--:R-:W-:Y:S01]  /*19730*/  @!P3 IMAD.WIDE R16, R6, 0x2, R12 ;  /* 0x000000020610b825 */ /* 0x008fe200078e020c */
        /* <DEDUP_REMOVED lines=12> */
.L_x_1160:
[----:B------:R-:W-:Y:S05]  /*19800*/  BSYNC B0 ;  /* 0x0000000000007941 */ /* 0x000fea0003800000 */
.L_x_1159:
[----:B------:R-:W-:Y:S05]  /*19810*/  BRA.DIV ~URZ, `(.L_x_1161) ;  /* 0x000009827f007947 */ /* 0x000fea000b800000 */
[----:B----4-:R-:W4:Y:S04]  /*19820*/  SHFL.IDX PT, R7, R7, 0x3, 0x181f ;  /* 0x00781f0007077f89 */ /* 0x010f2800000e0000 */
[----:B-1----:R1:W2:Y:S02]  /*19830*/  SHFL.IDX PT, R16, R8, 0x3, 0x181f ;  /* 0x00781f0008107f89 */ /* 0x0022a400000e0000 */
.L_x_1175:
[----:B------:R-:W-:Y:S01]  /*19840*/  IADD3 R0, R0, 0x60, RZ ;  /* 0x0000006000007810 */ /* 0x000fe20007ffe0ff */
[----:B----4-:R-:W-:-:S03]  /*19850*/  IMAD.MOV.U32 R17, RZ, RZ, R7 ;  /* 0x000000ffff117224 */ /* 0x010fc600078e0007 */
[----:B------:R-:W-:-:S13]  /*19860*/  ISETP.GE.AND P0, PT, R0, R15, PT ;  /* 0x0000000f0000720c */ /* 0x000fda0003f06270 */
[----:B------:R-:W-:Y:S05]  /*19870*/  @P0 EXIT ;  /* 0x000000000000094d */ /* 0x000fea0003800000 */
[----:B------:R-:W-:Y:S02]  /*19880*/  ISETP.GE.AND P1, PT, R5, c[0x0][0x3c8], PT ;  /* 0x0000f20005007a0c */ /* 0x000fe40003f26270 */
[----:B------:R-:W-:Y:S02]  /*19890*/  ISETP.GE.AND P0, PT, R4, c[0x0][0x3c8], PT ;  /* 0x0000f20004007a0c */ /* 0x000fe40003f06270 */
[----:B------:R-:W-:-:S09]  /*198a0*/  ISETP.GE.AND P2, PT, R6, c[0x0][0x3c8], PT ;  /* 0x0000f20006007a0c */ /* 0x000fd20003f46270 */
[----:B------:R-:W-:Y:S02]  /*198b0*/  @!P1 SHF.R.S32.HI R0, RZ, 0x1f, R5 ;  /* 0x0000001fff009819 */ /* 0x000fe40000011405 */
[----:B------:R-:W-:Y:S02]  /*198c0*/  @!P0 SHF.R.S32.HI R7, RZ, 0x1f, R4 ;  /* 0x0000001fff078819 */ /* 0x000fe40000011404 */
[----:B------:R-:W-:Y:S01]  /*198d0*/  @!P1 LEA.HI R0, R0, R5, RZ, 0x3 ;  /* 0x0000000500009211 */ /* 0x000fe200078f18ff */
[--C-:B-123--:R-:W-:Y:S01]  /*198e0*/  @!P2 IMAD.WIDE R8, R6, 0x2, R16.reuse ;  /* 0x000000020608a825 */ /* 0x10efe200078e0210 */
        /* <DEDUP_REMOVED lines=16> */
.L_x_1072:
[----:B--2---:R-:W-:Y:S01]  /*199f0*/  IMAD.MOV.U32 R14, RZ, RZ, R15 ;  /* 0x000000ffff0e7224 */ /* 0x004fe200078e000f */
[----:B------:R-:W-:Y:S01]  /*19a00*/  MOV R12, 0x181f ;  /* 0x0000181f000c7802 */ /* 0x000fe20000000f00 */
[----:B------:R-:W-:Y:S01]  /*19a10*/  IMAD.MOV.U32 R13, RZ, RZ, RZ ;  /* 0x000000ffff0d7224 */ /* 0x000fe200078e00ff */
[----:B------:R-:W-:Y:S02]  /*19a20*/  MOV R11, 0xffffffff ;  /* 0xffffffff000b7802 */ /* 0x000fe40000000f00 */
[----:B------:R-:W-:Y:S02]  /*19a30*/  MOV R10, 0x19a50 ;  /* 0x00019a50000a7802 */ /* 0x000fe40000000f00 */
[----:B------:R-:W-:Y:S05]  /*19a40*/  CALL.REL.NOINC `($__internal_3_$__cuda_sm70_shflsync_idx_p) ;  /* 0x0000ad0000007944 */ /* 0x000fea0003c00000 */
[----:B--2---:R-:W-:Y:S01]  /*19a50*/  MOV R17, R16 ;  /* 0x0000001000117202 */ /* 0x004fe20000000f00 */
[----:B-1----:R-:W-:Y:S05]  /*19a60*/  BRA `(.L_x_1162) ;  /* 0xfffeee3000007947 */ /* 0x002fea000383ffff */
.L_x_1073:
[----:B------:R-:W-:Y:S01]  /*19a70*/  IMAD.MOV.U32 R14, RZ, RZ, R2 ;  /* 0x000000ffff0e7224 */ /* 0x000fe200078e0002 */
[----:B------:R-:W-:Y:S01]  /*19a80*/  MOV R12, 0x181f ;  /* 0x0000181f000c7802 */ /* 0x000fe20000000f00 */
[----:B------:R-:W-:Y:S01]  /*19a90*/  IMAD.MOV.U32 R13, RZ, RZ, RZ ;  /* 0x000000ffff0d7224 */ /* 0x000fe200078e00ff */
[----:B------:R-:W-:-:S02]  /*19aa0*/  MOV R11, 0xffffffff ;  /* 0xffffffff000b7802 */ /* 0x000fc40000000f00 */
[----:B------:R-:W-:Y:S02]  /*19ab0*/  MOV R10, 0x19ad0 ;  /* 0x00019ad0000a7802 */ /* 0x000fe40000000f00 */
[----:B-12---:R-:W-:Y:S05]  /*19ac0*/  CALL.REL.NOINC `($__internal_3_$__cuda_sm70_shflsync_idx_p) ;  /* 0x0000ac8000007944 */ /* 0x006fea0003c00000 */
[----:B-12---:R-:W-:Y:S05]  /*19ad0*/  BRA `(.L_x_1163) ;  /* 0xfffeede000007947 */ /* 0x006fea000383ffff */
.L_x_1076:
[----:B------:R-:W-:Y:S01]  /*19ae0*/  IMAD.MOV.U32 R14, RZ, RZ, R15 ;  /* 0x000000ffff0e7224 */ /* 0x000fe200078e000f */
[----:B--2---:R-:W-:Y:S01]  /*19af0*/  MOV R12, 0x181f ;  /* 0x0000181f000c7802 */ /* 0x004fe20000000f00 */
[----:B------:R-:W-:Y:S01]  /*19b00*/  IMAD.MOV.U32 R13, RZ, RZ, 0x1 ;  /* 0x00000001ff0d7424 */ /* 0x000fe200078e00ff */
[----:B------:R-:W-:Y:S02]  /*19b10*/  MOV R11, 0xffffffff ;  /* 0xffffffff000b7802 */ /* 0x000fe40000000f00 */
[----:B------:R-:W-:Y:S02]  /*19b20*/  MOV R10, 0x19b40 ;  /* 0x00019b40000a7802 */ /* 0x000fe40000000f00 */
[----:B-1-34-:R-:W-:Y:S05]  /*19b30*/  CALL.REL.NOINC `($__internal_3_$__cuda_sm70_shflsync_idx_p) ;  /* 0x0000ac1000007944 */ /* 0x01afea0003c00000 */
[----:B--2---:R-:W-:Y:S01]  /*19b40*/  IMAD.MOV.U32 R17, RZ, RZ, R16 ;  /* 0x000000ffff117224 */ /* 0x004fe200078e0010 */
[----:B-1----:R-:W-:Y:S01]  /*19b50*/  MOV R14, R2 ;  /* 0x00000002000e7202 */ /* 0x002fe20000000f00 */
[----:B------:R-:W-:Y:S01]  /*19b60*/  IMAD.MOV.U32 R13, RZ, RZ, 0x1 ;  /* 0x00000001ff0d7424 */ /* 0x000fe200078e00ff */
[----:B------:R-:W-:Y:S01]  /*19b70*/  MOV R12, 0x181f ;  /* 0x0000181f000c7802 */ /* 0x000fe20000000f00 */
[----:B------:R-:W-:Y:S01]  /*19b80*/  IMAD.MOV.U32 R11, RZ, RZ, -0x1 ;  /* 0xffffffffff0b7424 */ /* 0x000fe200078e00ff */
[----:B------:R-:W-:-:S02]  /*19b90*/  MOV R10, 0x19bb0 ;  /* 0x00019bb0000a7802 */ /* 0x000fc40000000f00 */
[----:B------:R-:W-:Y:S05]  /*19ba0*/  CALL.REL.NOINC `($__internal_3_$__cuda_sm70_shflsync_idx_p) ;  /* 0x0000aba000007944 */ /* 0x000fea0003c00000 */
[----:B-12---:R-:W-:Y:S05]  /*19bb0*/  BRA `(.L_x_1164) ;  /* 0xfffeef3000007947 */ /* 0x006fea000383ffff */
.L_x_1079:
[----:B------:R-:W-:Y:S01]  /*19bc0*/  IMAD.MOV.U32 R14, RZ, RZ, R15 ;  /* 0x000000ffff0e7224 */ /* 0x000fe200078e000f */
[----:B-1----:R-:W-:Y:S01]  /*19bd0*/  MOV R12, 0x181f ;  /* 0x0000181f000c7802 */ /* 0x002fe20000000f00 */
[----:B------:R-:W-:Y:S01]  /*19be0*/  IMAD.MOV.U32 R13, RZ, RZ, 0x2 ;  /* 0x00000002ff0d7424 */ /* 0x000fe200078e00ff */
[----:B------:R-:W-:-:S02]  /*19bf0*/  MOV R11, 0xffffffff ;  /* 0xffffffff000b7802 */ /* 0x000fc40000000f00 */
[----:B------:R-:W-:Y:S02]  /*19c00*/  MOV R10, 0x19c20 ;  /* 0x00019c20000a7802 */ /* 0x000fe40000000f00 */
[----:B--234-:R-:W-:Y:S05]  /*19c10*/  CALL.REL.NOINC `($__internal_3_$__cuda_sm70_shflsync_idx_p) ;  /* 0x0000ab3000007944 */ /* 0x01cfea0003c00000 */
[----:B--2---:R-:W-:Y:S01]  /*19c20*/  MOV R17, R16 ;  /* 0x0000001000117202 */ /* 0x004fe20000000f00 */
[----:B-1----:R-:W-:Y:S05]  /*19c30*/  BRA `(.L_x_1165) ;  /* 0xfffef0a000007947 */ /* 0x002fea000383ffff */
.L_x_1080:
[----:B------:R-:W-:Y:S01]  /*19c40*/  IMAD.MOV.U32 R14, RZ, RZ, R2 ;  /* 0x000000ffff0e7224 */ /* 0x000fe200078e0002 */
[----:B------:R-:W-:Y:S01]  /*19c50*/  MOV R12, 0x181f ;  /* 0x0000181f000c7802 */ /* 0x000fe20000000f00 */
[----:B------:R-:W-:Y:S01]  /*19c60*/  IMAD.MOV.U32 R13, RZ, RZ, 0x2 ;  /* 0x00000002ff0d7424 */ /* 0x000fe200078e00ff */
[----:B------:R-:W-:Y:S02]  /*19c70*/  MOV R11, 0xffffffff ;  /* 0xffffffff000b7802 */ /* 0x000fe40000000f00 */
[----:B------:R-:W-:Y:S02]  /*19c80*/  MOV R10, 0x19ca0 ;  /* 0x00019ca0000a7802 */ /* 0x000fe40000000f00 */
[----:B-1234-:R-:W-:Y:S05]  /*19c90*/  CALL.REL.NOINC `($__internal_3_$__cuda_sm70_shflsync_idx_p) ;  /* 0x0000aab000007944 */ /* 0x01efea0003c00000 */
[----:B-12---:R-:W-:Y:S05]  /*19ca0*/  BRA `(.L_x_1166) ;  /* 0xfffef05000007947 */ /* 0x006fea000383ffff */
.L_x_1083:
[----:B------:R-:W-:Y:S01]  /*19cb0*/  IMAD.MOV.U32 R14, RZ, RZ, R15 ;  /* 0x000000ffff0e7224 */ /* 0x000fe200078e000f */
[----:B-1----:R-:W-:Y:S01]  /*19cc0*/  MOV R12, 0x181f ;  /* 0x0000181f000c7802 */ /* 0x002fe20000000f00 */
[----:B------:R-:W-:Y:S01]  /*19cd0*/  IMAD.MOV.U32 R13, RZ, RZ, 0x3 ;  /* 0x00000003ff0d7424 */ /* 0x000fe200078e00ff */
[----:B------:R-:W-:Y:S02]  /*19ce0*/  MOV R11, 0xffffffff ;  /* 0xffffffff000b7802 */ /* 0x000fe40000000f00 */
[----:B------:R-:W-:-:S02]  /*19cf0*/  MOV R10, 0x19d10 ;  /* 0x00019d10000a7802 */ /* 0x000fc40000000f00 */
[----:B--234-:R-:W-:Y:S05]  /*19d00*/  CALL.REL.NOINC `($__internal_3_$__cuda_sm70_shflsync_idx_p) ;  /* 0x0000aa4000007944 */ /* 0x01cfea0003c00000 */
        /* <DEDUP_REMOVED lines=8> */
.L_x_1137:
[----:B------:R-:W-:Y:S02]  /*19d90*/  MOV R6, 0x2 ;  /* 0x0000000200067802 */ /* 0x000fe40000000f00 */
[----:B------:R-:W-:-:S02]  /*19da0*/  MOV R10, 0x19dc0 ;  /* 0x00019dc0000a7802 */ /* 0x000fc40000000f00 */
[----:B------:R-:W-:Y:S05]  /*19db0*/  CALL.REL.NOINC `($__internal_2_$__cuda_sm70_shflsync_bfly_p) ;  /* 0x0000a95000007944 */ /* 0x000fea0003c00000 */
[----:B-12---:R-:W-:Y:S05]  /*19dc0*/  BRA `(.L_x_1168) ;  /* 0xffffc9a000007947 */ /* 0x006fea000383ffff */
.L_x_1138:
[----:B------:R-:W-:Y:S02]  /*19dd0*/  MOV R6, 0x1 ;  /* 0x0000000100067802 */ /* 0x000fe40000000f00 */
[----:B------:R-:W-:-:S02]  /*19de0*/  MOV R10, 0x19e00 ;  /* 0x00019e00000a7802 */ /* 0x000fc40000000f00 */
[----:B------:R-:W-:Y:S05]  /*19df0*/  CALL.REL.NOINC `($__internal_2_$__cuda_sm70_shflsync_bfly_p) ;  /* 0x0000a91000007944 */ /* 0x000fea0003c00000 */
[----:B--2---:R-:W-:Y:S01]  /*19e00*/  FADD.FTZ R9, R247, R6 ;  /* 0x00000006f7097221 */ /* 0x004fe20000010000 */
[----:B-1----:R-:W-:-:S02]  /*19e10*/  MOV R247, R243 ;  /* 0x000000f300f77202 */ /* 0x002fc40000000f00 */
[----:B------:R-:W-:Y:S02]  /*19e20*/  MOV R6, 0x2 ;  /* 0x0000000200067802 */ /* 0x000fe40000000f00 */
[----:B------:R-:W-:Y:S02]  /*19e30*/  MOV R10, 0x19e50 ;  /* 0x00019e50000a7802 */ /* 0x000fe40000000f00 */
[----:B------:R-:W-:Y:S05]  /*19e40*/  CALL.REL.NOINC `($__internal_2_$__cuda_sm70_shflsync_bfly_p) ;  /* 0x0000a8c000007944 */ /* 0x000fea0003c00000 */
[----:B--2---:R-:W-:Y:S01]  /*19e50*/  FADD.FTZ R5, R243, R6 ;  /* 0x00000006f3057221 */ /* 0x004fe20000010000 */
[----:B------:R-:W-:Y:S02]  /*19e60*/  MOV R6, 0x1 ;  /* 0x0000000100067802 */ /* 0x000fe40000000f00 */
[----:B------:R-:W-:Y:S02]  /*19e70*/  MOV R10, 0x19ea0 ;  /* 0x00019ea0000a7802 */ /* 0x000fe40000000f00 */
[----:B-1----:R-:W-:Y:S02]  /*19e80*/  MOV R247, R5 ;  /* 0x0000000500f77202 */ /* 0x002fe40000000f00 */
[----:B------:R-:W-:Y:S05]  /*19e90*/  CALL.REL.NOINC `($__internal_2_$__cuda_sm70_shflsync_bfly_p) ;  /* 0x0000a87000007944 */ /* 0x000fea0003c00000 */
[----:B-12---:R-:W-:Y:S05]  /*19ea0*/  BRA `(.L_x_1169) ;  /* 0xffffc93000007947 */ /* 0x006fea000383ffff */
.L_x_1150:
[----:B------:R-:W-:Y:S01]  /*19eb0*/  IMAD.MOV.U32 R14, RZ, RZ, R7 ;  /* 0x000000ffff0e7224 */ /* 0x000fe200078e0007 */
[----:B------:R-:W-:Y:S01]  /*19ec0*/  MOV R12, 0x181f ;  /* 0x0000181f000c7802 */ /* 0x000fe20000000f00 */
[----:B------:R-:W-:Y:S01]  /*19ed0*/  IMAD.MOV.U32 R13, RZ, RZ, RZ ;  /* 0x000000ffff0d7224 */ /* 0x000fe200078e00ff */
[----:B------:R-:W-:-:S02]  /*19ee0*/  MOV R11, 0xffffffff ;  /* 0xffffffff000b7802 */ /* 0x000fc40000000f00 */
[----:B------:R-:W-:Y:S02]  /*19ef0*/  MOV R10, 0x19f10 ;  /* 0x00019f10000a7802 */ /* 0x000fe40000000f00 */
[----:B-----5:R-:W-:Y:S05]  /*19f00*/  CALL.REL.NOINC `($__internal_3_$__cuda_sm70_shflsync_idx_p) ;  /* 0x0000a84000007944 */ /* 0x020fea0003c00000 */
[----:B--2---:R-:W-:Y:S01]  /*19f10*/  MOV R9, R16 ;  /* 0x0000001000097202 */ /* 0x004fe20000000f00 */
[----:B-1----:R-:W-:Y:S05]  /*19f20*/  BRA `(.L_x_1170) ;  /* 0xfffff34000007947 */ /* 0x002fea000383ffff */
.L_x_1151:
[----:B------:R-:W-:Y:S01]  /*19f30*/  IMAD.MOV.U32 R14, RZ, RZ, R8 ;  /* 0x000000ffff0e7224 */ /* 0x000fe200078e0008 */
[----:B------:R-:W-:Y:S01]  /*19f40*/  MOV R12, 0x181f ;  /* 0x0000181f000c7802 */ /* 0x000fe20000000f00 */
[----:B------:R-:W-:Y:S01]  /*19f50*/  IMAD.MOV.U32 R13, RZ, RZ, RZ ;  /* 0x000000ffff0d7224 */ /* 0x000fe200078e00ff */
[----:B------:R-:W-:Y:S02]  /*19f60*/  MOV R11, 0xffffffff ;  /* 0xffffffff000b7802 */ /* 0x000fe40000000f00 */
[----:B------:R-:W-:Y:S02]  /*19f70*/  MOV R10, 0x19f90 ;  /* 0x00019f90000a7802 */ /* 0x000fe40000000f00 */
[----:B-12--5:R-:W-:Y:S05]  /*19f80*/  CALL.REL.NOINC `($__internal_3_$__cuda_sm70_shflsync_idx_p) ;  /* 0x0000a7c000007944 */ /* 0x026fea0003c00000 */
[----:B-12---:R-:W-:Y:S01]  /*19f90*/  MOV R12, R16 ;  /* 0x00000010000c7202 */ /* 0x006fe20000000f00 */
[----:B------:R-:W-:Y:S05]  /*19fa0*/  BRA `(.L_x_1171) ;  /* 0xfffff2e000007947 */ /* 0x000fea000383ffff */
.L_x_1154:
[----:B------:R-:W-:Y:S01]  /*19fb0*/  IMAD.MOV.U32 R14, RZ, RZ, R7 ;  /* 0x000000ffff0e7224 */ /* 0x000fe200078e0007 */
[----:B--2-4-:R-:W-:Y:S01]  /*19fc0*/  MOV R12, 0x181f ;  /* 0x0000181f000c7802 */ /* 0x014fe20000000f00 */
[----:B------:R-:W-:Y:S01]  /*19fd0*/  IMAD.MOV.U32 R13, RZ, RZ, 0x1 ;  /* 0x00000001ff0d7424 */ /* 0x000fe200078e00ff */
[----:B------:R-:W-:-:S02]  /*19fe0*/  MOV R11, 0xffffffff ;  /* 0xffffffff000b7802 */ /* 0x000fc40000000f00 */
[----:B------:R-:W-:Y:S02]  /*19ff0*/  MOV R10, 0x1a010 ;  /* 0x0001a010000a7802 */ /* 0x000fe40000000f00 */
[----:B-1-3--:R-:W-:Y:S05]  /*1a000*/  CALL.REL.NOINC `($__internal_3_$__cuda_sm70_shflsync_idx_p) ;  /* 0x0000a74000007944 */ /* 0x00afea0003c00000 */
[----:B--2---:R-:W-:Y:S01]  /*1a010*/  IMAD.MOV.U32 R9, RZ, RZ, R16 ;  /* 0x000000ffff097224 */ /* 0x004fe200078e0010 */
[----:B-1----:R-:W-:Y:S01]  /*1a020*/  MOV R14, R8 ;  /* 0x00000008000e7202 */ /* 0x002fe20000000f00 */
[----:B------:R-:W-:Y:S01]  /*1a030*/  IMAD.MOV.U32 R13, RZ, RZ, 0x1 ;  /* 0x00000001ff0d7424 */ /* 0x000fe200078e00ff */
[----:B------:R-:W-:Y:S01]  /*1a040*/  MOV R12, 0x181f ;  /* 0x0000181f000c7802 */ /* 0x000fe20000000f00 */
[----:B------:R-:W-:Y:S01]  /*1a050*/  IMAD.MOV.U32 R11, RZ, RZ, -0x1 ;  /* 0xffffffffff0b7424 */ /* 0x000fe200078e00ff */
[----:B------:R-:W-:Y:S02]  /*1a060*/  MOV R10, 0x1a080 ;  /* 0x0001a080000a7802 */ /* 0x000fe40000000f00 */
[----:B------:R-:W-:Y:S05]  /*1a070*/  CALL.REL.NOINC `($__internal_3_$__cuda_sm70_shflsync_idx_p) ;  /* 0x0000a6d000007944 */ /* 0x000fea0003c00000 */
[----:B-12---:R-:W-:Y:S01]  /*1a080*/  MOV R12, R16 ;  /* 0x00000010000c7202 */ /* 0x006fe20000000f00 */
[----:B------:R-:W-:Y:S05]  /*1a090*/  BRA `(.L_x_1172) ;  /* 0xfffff3d000007947 */ /* 0x000fea000383ffff */
.L_x_1157:
[----:B------:R-:W-:Y:S01]  /*1a0a0*/  IMAD.MOV.U32 R14, RZ, RZ, R7 ;  /* 0x000000ffff0e7224 */ /* 0x000fe200078e0007 */
[----:B--2---:R-:W-:Y:S01]  /*1a0b0*/  MOV R12, 0x181f ;  /* 0x0000181f000c7802 */ /* 0x004fe20000000f00 */
[----:B------:R-:W-:Y:S01]  /*1a0c0*/  IMAD.MOV.U32 R13, RZ, RZ, 0x2 ;  /* 0x00000002ff0d7424 */ /* 0x000fe200078e00ff */
[----:B------:R-:W-:Y:S02]  /*1a0d0*/  MOV R11, 0xffffffff ;  /* 0xffffffff000b7802 */ /* 0x000fe40000000f00 */
[----:B------:R-:W-:-:S02]  /*1a0e0*/  MOV R10, 0x1a100 ;  /* 0x0001a100000a7802 */ /* 0x000fc40000000f00 */
[----:B-1-3--:R-:W-:Y:S05]  /*1a0f0*/  CALL.REL.NOINC `($__internal_3_$__cuda_sm70_shflsync_idx_p) ;  /* 0x0000a65000007944 */ /* 0x00afea0003c00000 */
[----:B--2---:R-:W-:Y:S01]  /*1a100*/  MOV R9, R16 ;  /* 0x0000001000097202 */ /* 0x004fe20000000f00 */
[----:B-1----:R-:W-:Y:S05]  /*1a110*/  BRA `(.L_x_1173) ;  /* 0xfffff52000007947 */ /* 0x002fea000383ffff */
.L_x_1158:
[----:B------:R-:W-:Y:S01]  /*1a120*/  IMAD.MOV.U32 R14, RZ, RZ, R8 ;  /* 0x000000ffff0e7224 */ /* 0x000fe200078e0008 */
[----:B--2---:R-:W-:Y:S01]  /*1a130*/  MOV R12, 0x181f ;  /* 0x0000181f000c7802 */ /* 0x004fe20000000f00 */
[----:B------:R-:W-:Y:S01]  /*1a140*/  IMAD.MOV.U32 R13, RZ, RZ, 0x2 ;  /* 0x00000002ff0d7424 */ /* 0x000fe200078e00ff */
[----:B------:R-:W-:-:S02]  /*1a150*/  MOV R11, 0xffffffff ;  /* 0xffffffff000b7802 */ /* 0x000fc40000000f00 */
[----:B------:R-:W-:Y:S02]  /*1a160*/  MOV R10, 0x1a180 ;  /* 0x0001a180000a7802 */ /* 0x000fe40000000f00 */
[----:B-1-34-:R-:W-:Y:S05]  /*1a170*/  CALL.REL.NOINC `($__internal_3_$__cuda_sm70_shflsync_idx_p) ;  /* 0x0000a5d000007944 */ /* 0x01afea0003c00000 */
[----:B-12---:R-:W-:Y:S01]  /*1a180*/  MOV R12, R16 ;  /* 0x00000010000c7202 */ /* 0x006fe20000000f00 */
[----:B------:R-:W-:Y:S05]  /*1a190*/  BRA `(.L_x_1174) ;  /* 0xfffff4c000007947 */ /* 0x000fea000383ffff */
.L_x_1161:
[----:B------:R-:W-:Y:S01]  /*1a1a0*/  IMAD.MOV.U32 R14, RZ, RZ, R7 ;  /* 0x000000ffff0e7224 */ /* 0x000fe200078e0007 */
[----:B-1-3--:R-:W-:Y:S01]  /*1a1b0*/  MOV R12, 0x181f ;  /* 0x0000181f000c7802 */ /* 0x00afe20000000f00 */
[----:B------:R-:W-:Y:S01]  /*1a1c0*/  IMAD.MOV.U32 R13, RZ, RZ, 0x3 ;  /* 0x00000003ff0d7424 */ /* 0x000fe200078e00ff */
[----:B------:R-:W-:Y:S02]  /*1a1d0*/  MOV R11, 0xffffffff ;  /* 0xffffffff000b7802 */ /* 0x000fe40000000f00 */
[----:B------:R-:W-:Y:S02]  /*1a1e0*/  MOV R10, 0x1a200 ;  /* 0x0001a200000a7802 */ /* 0x000fe40000000f00 */
[----:B--2-4-:R-:W-:Y:S05]  /*1a1f0*/  CALL.REL.NOINC `($__internal_3_$__cuda_sm70_shflsync_idx_p) ;  /* 0x0000a55000007944 */ /* 0x014fea0003c00000 */
        /* <DEDUP_REMOVED lines=8> */
        .type           $_ZN7cutlass13device_kernelIN5flash19enable_sm80_to_sm89INS1_16FlashAttnFwdSm80INS1_25CollectiveMainloopFwdSm80ILi8ELi1ELb0EN4cute5tupleIJNS5_1CILi128EEENS7_ILi48EEENS7_ILi256EEEEEELi256ENS_6half_tEfNS_4arch4Sm80ELb0ELb1ELb1ELb1ELb0ELb1ELb1ELb0EEENS1_21CollectiveEpilogueFwdINS6_IJS8_SA_S9_EEENS6_IJNS7_ILi1EEESI_SI_EEESC_SE_Li256ELb1ELb1ELb0ELb0EEENS1_19SingleTileSchedulerILb1ELb0ELb1ELi128EEEEEEEEEvNT_6ParamsE$_ZZN5flash25CollectiveMainloopFwdSm80ILi8ELi1ELb0EN4cute5tupleIJNS1_1CILi128EEENS3_ILi48EEENS3_ILi256EEEEEELi256EN7cutlass6half_tEfNS8_4arch4Sm80ELb0ELb1ELb1ELb1ELb0ELb1ELb1ELb0EE3mmaINS_16FlashAttnFwdSm80ISC_NS_21CollectiveEpilogueFwdINS2_IJS4_S6_S5_EEENS2_IJNS3_ILi1EEESH_SH_EEES9_SB_Li256ELb1ELb1ELb0ELb0EEENS_19SingleTileSchedulerILb1ELb0ELb1ELi128EEEE13SharedStorageENS1_6TensorINS1_11ArrayEngineIfLm128EEENS1_6LayoutINS2_IJNS2_IJNS3_ILi2EEESS_EEESH_NS3_ILi32EEEEEENS2_IJNS2_IJSH_SS_EEENS3_ILi0EEENS3_ILi4EEEEEEEEEENS_7SoftmaxILi2ELi0EEEEEbRKNSC_6ParamsERT0_RT1_iRKNS_16SeqlenInfoQKNewKILb1ELb1EEENS2_IJiiiiEEERT_ENKUlvE_clEv,@function
        .size           $_ZN7cutlass13device_kernelIN5flash19enable_sm80_to_sm89INS1_16FlashAttnFwdSm80INS1_25CollectiveMainloopFwdSm80ILi8ELi1ELb0EN4cute5tupleIJNS5_1CILi128EEENS7_ILi48EEENS7_ILi256EEEEEELi256ENS_6half_tEfNS_4arch4Sm80ELb0ELb1ELb1ELb1ELb0ELb1ELb1ELb0EEENS1_21CollectiveEpilogueFwdINS6_IJS8_SA_S9_EEENS6_IJNS7_ILi1EEESI_SI_EEESC_SE_Li256ELb1ELb1ELb0ELb0EEENS1_19SingleTileSchedulerILb1ELb0ELb1ELi128EEEEEEEEEvNT_6ParamsE$_ZZN5flash25CollectiveMainloopFwdSm80ILi8ELi1ELb0EN4cute5tupleIJNS1_1CILi128EEENS3_ILi48EEENS3_ILi256EEEEEELi256EN7cutlass6half_tEfNS8_4arch4Sm80ELb0ELb1ELb1ELb1ELb0ELb1ELb1ELb0EE3mmaINS_16FlashAttnFwdSm80ISC_NS_21CollectiveEpilogueFwdINS2_IJS4_S6_S5_EEENS2_IJNS3_ILi1EEESH_SH_EEES9_SB_Li256ELb1ELb1ELb0ELb0EEENS_19SingleTileSchedulerILb1ELb0ELb1ELi128EEEE13SharedStorageENS1_6TensorINS1_11ArrayEngineIfLm128EEENS1_6LayoutINS2_IJNS2_IJNS3_ILi2EEESS_EEESH_NS3_ILi32EEEEEENS2_IJNS2_IJSH_SS_EEENS3_ILi0EEENS3_ILi4EEEEEEEEEENS_7SoftmaxILi2ELi0EEEEEbRKNSC_6ParamsERT0_RT1_iRKNS_16SeqlenInfoQKNewKILb1ELb1EEENS2_IJiiiiEEERT_ENKUlvE_clEv,($__internal_2_$__cuda_sm70_shflsync_bfly_p - $_ZN7cutlass13device_kernelIN5flash19enable_sm80_to_sm89INS1_16FlashAttnFwdSm80INS1_25CollectiveMainloopFwdSm80ILi8ELi1ELb0EN4cute5tupleIJNS5_1CILi128EEENS7_ILi48EEENS7_ILi256EEEEEELi256ENS_6half_tEfNS_4arch4Sm80ELb0ELb1ELb1ELb1ELb0ELb1ELb1ELb0EEENS1_21CollectiveEpilogueFwdINS6_IJS8_SA_S9_EEENS6_IJNS7_ILi1EEESI_SI_EEESC_SE_Li256ELb1ELb1ELb0ELb0EEENS1_19SingleTileSchedulerILb1ELb0ELb1ELi128EEEEEEEEEvNT_6ParamsE$_ZZN5flash25CollectiveMainloopFwdSm80ILi8ELi1ELb0EN4cute5tupleIJNS1_1CILi128EEENS3_ILi48EEENS3_ILi256EEEEEELi256EN7cutlass6half_tEfNS8_4arch4Sm80ELb0ELb1ELb1ELb1ELb0ELb1ELb1ELb0EE3mmaINS_16FlashAttnFwdSm80ISC_NS_21CollectiveEpilogueFwdINS2_IJS4_S6_S5_EEENS2_IJNS3_ILi1EEESH_SH_EEES9_SB_Li256ELb1ELb1ELb0ELb0EEENS_19SingleTileSchedulerILb1ELb0ELb1ELi128EEEE13SharedStorageENS1_6TensorINS1_11ArrayEngineIfLm128EEENS1_6LayoutINS2_IJNS2_IJNS3_ILi2EEESS_EEESH_NS3_ILi32EEEEEENS2_IJNS2_IJSH_SS_EEENS3_ILi0EEENS3_ILi4EEEEEEEEEENS_7SoftmaxILi2ELi0EEEEEbRKNSC_6ParamsERT0_RT1_iRKNS_16SeqlenInfoQKNewKILb1ELb1EEENS2_IJiiiiEEERT_ENKUlvE_clEv)
$_ZN7cutlass13device_kernelIN5flash19enable_sm80_to_sm89INS1_16FlashAttnFwdSm80INS1_25CollectiveMainloopFwdSm80ILi8ELi1ELb0EN4cute5tupleIJNS5_1CILi128EEENS7_ILi48EEENS7_ILi256EEEEEELi256ENS_6half_tEfNS_4arch4Sm80ELb0ELb1ELb1ELb1ELb0ELb1ELb1ELb0EEENS1_21CollectiveEpilogueFwdINS6_IJS8_SA_S9_EEENS6_IJNS7_ILi1EEESI_SI_EEESC_SE_Li256ELb1ELb1ELb0ELb0EEENS1_19SingleTileSchedulerILb1ELb0ELb1ELi128EEEEEEEEEvNT_6ParamsE$_ZZN5flash25CollectiveMainloopFwdSm80ILi8ELi1ELb0EN4cute5tupleIJNS1_1CILi128EEENS3_ILi48EEENS3_ILi256EEEEEELi256EN7cutlass6half_tEfNS8_4arch4Sm80ELb0ELb1ELb1ELb1ELb0ELb1ELb1ELb0EE3mmaINS_16FlashAttnFwdSm80ISC_NS_21CollectiveEpilogueFwdINS2_IJS4_S6_S5_EEENS2_IJNS3_ILi1EEESH_SH_EEES9_SB_Li256ELb1ELb1ELb0ELb0EEENS_19SingleTileSchedulerILb1ELb0ELb1ELi128EEEE13SharedStorageENS1_6TensorINS1_11ArrayEngineIfLm128EEENS1_6LayoutINS2_IJNS2_IJNS3_ILi2EEESS_EEESH_NS3_ILi32EEEEEENS2_IJNS2_IJSH_SS_EEENS3_ILi0EEENS3_ILi4EEEEEEEEEENS_7SoftmaxILi2ELi0EEEEEbRKNSC_6ParamsERT0_RT1_iRKNS_16SeqlenInfoQKNewKILb1ELb1EEENS2_IJiiiiEEERT_ENKUlvE_clEv:
[----:B------:R-:W-:-:S05]  /*1a280*/  IADD3 R11, R9, -c[0x0][0x20], RZ ;  /* 0x80000800090b7a10 */ /* 0x000fca0007ffe0ff */
[----:B------:R-:W2:Y:S01]  /*1a290*/  LDL.64 R34, [R11] ;  /* 0x000000000b227983 */ /* 0x000ea20000100a00 */
[----:B------:R-:W-:-:S03]  /*1a2a0*/  ULDC.64 UR8, c[0x0][0x118] ;  /* 0x0000460000087ab9 */ /* 0x000fc60000000a00 */
[----:B--2---:R-:W2:Y:S02]  /*1a2b0*/  LD.E R70, [R34.64+0x11c] ;  /* 0x00011c0822467980 */ /* 0x004ea4000c101900 */
[----:B--2---:R-:W-:-:S13]  /*1a2c0*/  ISETP.GT.AND P0, PT, R70, RZ, PT ;  /* 0x000000ff4600720c */ /* 0x004fda0003f04270 */
[----:B------:R-:W-:Y:S05]  /*1a2d0*/  @P0 BRA `(.L_x_1176) ;  /* 0x0000004000000947 */ /* 0x000fea0003800000 */
[----:B------:R-:W-:Y:S01]  /*1a2e0*/  MOV R8, R64 ;  /* 0x0000004000087202 */ /* 0x000fe20000000f00 */
[----:B------:R-:W-:-:S04]  /*1a2f0*/  DEPBAR.LE SB0, 0x1 ;  /* 0x000080400000791a */ /* 0x000fc80000000000 */
[----:B------:R-:W-:-:S04]  /*1a300*/  MOV R9, 0x0 ;  /* 0x0000000000097802 */ /* 0x000fc80000000f00 */
[----:B------:R-:W-:Y:S05]  /*1a310*/  RET.REL.NODEC R8 `(_ZN7cutlass13device_kernelIN5flash19enable_sm80_to_sm89INS1_16FlashAttnFwdSm80INS1_25CollectiveMainloopFwdSm80ILi8ELi1ELb0EN4cute5tupleIJNS5_1CILi128EEENS7_ILi48EEENS7_ILi256EEEEEELi256ENS_6half_tEfNS_4arch4Sm80ELb0ELb1ELb1ELb1ELb0ELb1ELb1ELb0EEENS1_21CollectiveEpilogueFwdINS6_IJS8_SA_S9_EEENS6_IJNS7_ILi1EEESI_SI_EEESC_SE_Li256ELb1ELb1ELb0ELb0EEENS1_19SingleTileSchedulerILb1ELb0ELb1ELi128EEEEEEEEEvNT_6ParamsE) ;  /* 0xfffe5ce008007950 */ /* 0x000fea0003c3ffff */
.L_x_1176:
[----:B------:R-:W2:Y:S04]  /*1a320*/  LDL.64 R12, [R11+0x8] ;  /* 0x000008000b0c7983 */ /* 0x000ea80000100a00 */
[----:B------:R-:W3:Y:S04]  /*1a330*/  LDL.64 R18, [R11+0x20] ;  /* 0x000020000b127983 */ /* 0x000ee80000100a00 */
[----:B------:R-:W4:Y:S04]  /*1a340*/  LDL.64 R16, [R11+0x18] ;  /* 0x000018000b107983 */ /* 0x000f280000100a00 */
[----:B------:R-:W4:Y:S04]  /*1a350*/  LDL.64 R26, [R11+0x10] ;  /* 0x000010000b1a7983 */ /* 0x000f280000100a00 */
[----:B------:R-:W4:Y:S04]  /*1a360*/  LD.E.U8 R10, [R34.64+0x138] ;  /* 0x00013808220a7980 */ /* 0x000f28000c101100 */
[----:B------:R1:W5:Y:S04]  /*1a370*/  LD.E R15, [R34.64+0x164] ;  /* 0x00016408220f7980 */ /* 0x000368000c101900 */
[----:B------:R1:W5:Y:S04]  /*1a380*/  LD.E.64 R28, [R34.64+0x110] ;  /* 0x00011008221c7980 */ /* 0x000368000c101b00 */
[----:B------:R1:W5:Y:S04]  /*1a390*/  LD.E.64 R22, [R34.64+0x128] ;  /* 0x0001280822167980 */ /* 0x000368000c101b00 */
[----:B------:R1:W5:Y:S04]  /*1a3a0*/  LD.E.64 R32, [R34.64+0x120] ;  /* 0x0001200822207980 */ /* 0x000368000c101b00 */
[----:B------:R1:W5:Y:S04]  /*1a3b0*/  LD.E.64 R30, [R34.64+0x130] ;  /* 0x00013008221e7980 */ /* 0x000368000c101b00 */
[----:B--2---:R-:W2:Y:S04]  /*1a3c0*/  LD.E R8, [R12.64] ;  /* 0x000000080c087980 */ /* 0x004ea8000c101900 */
[----:B---3--:R-:W3:Y:S04]  /*1a3d0*/  LD.E R18, [R18.64] ;  /* 0x0000000812127980 */ /* 0x008ee8000c101900 */
[----:B----4-:R-:W4:Y:S04]  /*1a3e0*/  LD.E R16, [R16.64+0x20] ;  /* 0x0000200810107980 */ /* 0x010f28000c101900 */
[----:B------:R1:W5:Y:S01]  /*1a3f0*/  LD.E R26, [R26.64] ;  /* 0x000000081a1a7980 */ /* 0x000362000c101900 */
[----:B------:R-:W-:-:S02]  /*1a400*/  ISETP.NE.AND P0, PT, R10, RZ, PT ;  /* 0x000000ff0a00720c */ /* 0x000fc40003f05270 */
[----:B--2---:R-:W-:-:S04]  /*1a410*/  SHF.R.S32.HI R97, RZ, 0x1f, R8 ;  /* 0x0000001fff617819 */ /* 0x004fc80000011408 */
[----:B------:R-:W-:-:S04]  /*1a420*/  LEA.HI R97, R97, R8, RZ, 0x3 ;  /* 0x0000000861617211 */ /* 0x000fc800078f18ff */
[----:B------:R-:W-:Y:S02]  /*1a430*/  LOP3.LUT R11, R97, 0xfffffff8, RZ, 0xc0, !PT ;  /* 0xfffffff8610b7812 */ /* 0x000fe400078ec0ff */
[----:B------:R-:W-:-:S03]  /*1a440*/  SHF.R.S32.HI R97, RZ, 0x3, R97 ;  /* 0x00000003ff617819 */ /* 0x000fc60000011461 */
[----:B------:R-:W-:Y:S02]  /*1a450*/  IMAD.IADD R11, R8, 0x1, -R11 ;  /* 0x00000001080b7824 */ /* 0x000fe400078e0a0b */
[----:B---3--:R-:W-:Y:S01]  /*1a460*/  IMAD R20, R18, 0x80, R97 ;  /* 0x0000008012147824 */ /* 0x008fe200078e0261 */
[----:B----4-:R-:W-:-:S03]  /*1a470*/  SHF.R.S32.HI R12, RZ, 0x1f, R16 ;  /* 0x0000001fff0c7819 */ /* 0x010fc60000011410 */
[----:B------:R-:W-:Y:S01]  /*1a480*/  IMAD R14, R11, 0x20, R20 ;  /* 0x000000200b0e7824 */ /* 0x000fe200078e0214 */
[----:B------:R-:W-:Y:S05]  /*1a490*/  @!P0 BRA `(.L_x_1177) ;  /* 0x000048c000008947 */ /* 0x000fea0003800000 */
[----:B-1---5:R-:W-:-:S13]  /*1a4a0*/  ISETP.NE.AND P0, PT, R15, 0x1, PT ;  /* 0x000000010f00780c */ /* 0x022fda0003f05270 */
[----:B------:R-:W2:Y:S04]  /*1a4b0*/  @P0 LD.E R11, [R34.64+0x168] ;  /* 0x00016808220b0980 */ /* 0x000ea8000c101900 */
[----:B------:R-:W3:Y:S01]  /*1a4c0*/  @P0 LD.E R10, [R34.64+0x16c] ;  /* 0x00016c08220a0980 */ /* 0x000ee2000c101900 */
[----:B--2---:R-:W-:-:S05]  /*1a4d0*/  @P0 IMAD.HI.U32 R11, R14, R11, RZ ;  /* 0x0000000b0e0b0227 */ /* 0x004fca00078e00ff */
[----:B---3--:R-:W-:-:S04]  /*1a4e0*/  @P0 SHF.R.U32.HI R14, RZ, R10, R11 ;  /* 0x0000000aff0e0219 */ /* 0x008fc8000001160b */
[----:B------:R-:W-:Y:S01]  /*1a4f0*/  SHF.R.S32.HI R13, RZ, 0x1f, R14 ;  /* 0x0000001fff0d7819 */ /* 0x000fe2000001140e */
[-C--:B------:R-:W-:Y:S02]  /*1a500*/  IMAD R24, R33, R14.reuse, RZ ;  /* 0x0000000e21187224 */ /* 0x080fe400078e02ff */
[-C--:B------:R-:W-:Y:S02]  /*1a510*/  IMAD R10, R31, R14.reuse, RZ ;  /* 0x0000000e1f0a7224 */ /* 0x080fe400078e02ff */
[----:B------:R-:W-:-:S04]  /*1a520*/  IMAD.WIDE.U32 R36, R32, R14, RZ ;  /* 0x0000000e20247225 */ /* 0x000fc800078e00ff */
[-C--:B------:R-:W-:Y:S02]  /*1a530*/  IMAD R11, R32, R13.reuse, R24 ;  /* 0x0000000d200b7224 */ /* 0x080fe400078e0218 */
[C---:B------:R-:W-:Y:S02]  /*1a540*/  IMAD R10, R30.reuse, R13, R10 ;  /* 0x0000000d1e0a7224 */ /* 0x040fe400078e020a */
[----:B------:R-:W-:Y:S01]  /*1a550*/  IMAD.WIDE.U32 R24, R30, R14, RZ ;  /* 0x0000000e1e187225 */ /* 0x000fe200078e00ff */
[----:B------:R-:W-:-:S03]  /*1a560*/  IADD3 R37, R37, R11, RZ ;  /* 0x0000000b25257210 */ /* 0x000fc60007ffe0ff */
[----:B------:R-:W-:Y:S01]  /*1a570*/  IMAD R13, R33, R16, RZ ;  /* 0x00000010210d7224 */ /* 0x000fe200078e02ff */
[----:B------:R-:W-:Y:S01]  /*1a580*/  IADD3 R25, R25, R10, RZ ;  /* 0x0000000a19197210 */ /* 0x000fe20007ffe0ff */
[----:B------:R-:W-:Y:S02]  /*1a590*/  IMAD R11, R31, R16, RZ ;  /* 0x000000101f0b7224 */ /* 0x000fe400078e02ff */
[----:B------:R-:W-:-:S04]  /*1a5a0*/  IMAD.WIDE.U32 R34, R16, R32, R36 ;  /* 0x0000002010227225 */ /* 0x000fc800078e0024 */
[----:B------:R-:W-:Y:S01]  /*1a5b0*/  IMAD.WIDE.U32 R16, R16, R30, R24 ;  /* 0x0000001e10107225 */ /* 0x000fe200078e0018 */
[----:B------:R-:W-:-:S03]  /*1a5c0*/  LEA R24, P1, R34, R28, 0x1 ;  /* 0x0000001c22187211 */ /* 0x000fc600078208ff */
[----:B------:R-:W-:Y:S01]  /*1a5d0*/  IMAD R13, R32, R12, R13 ;  /* 0x0000000c200d7224 */ /* 0x000fe200078e020d */
[----:B------:R-:W-:Y:S01]  /*1a5e0*/  LEA R19, P0, R16, R22, 0x1 ;  /* 0x0000001610137211 */ /* 0x000fe200078008ff */
[----:B------:R-:W-:-:S03]  /*1a5f0*/  IMAD R11, R30, R12, R11 ;  /* 0x0000000c1e0b7224 */ /* 0x000fc600078e020b */
[----:B------:R-:W-:Y:S02]  /*1a600*/  IADD3 R13, R35, R13, RZ ;  /* 0x0000000d230d7210 */ /* 0x000fe40007ffe0ff */
[----:B------:R-:W-:Y:S02]  /*1a610*/  IADD3 R11, R17, R11, RZ ;  /* 0x0000000b110b7210 */ /* 0x000fe40007ffe0ff */
[----:B------:R-:W-:Y:S02]  /*1a620*/  LEA.HI.X R27, R34, R29, R13, 0x1, P1 ;  /* 0x0000001d221b7211 */ /* 0x000fe400008f0c0d */
[----:B------:R-:W-:Y:S01]  /*1a630*/  LEA.HI.X R25, R16, R23, R11, 0x1, P0 ;  /* 0x0000001710197211 */ /* 0x000fe200000f0c0b */
[----:B------:R-:W-:Y:S05]  /*1a640*/  BRA.DIV ~URZ, `(.L_x_1178) ;  /* 0x000092127f007947 */ /* 0x000fea000b800000 */
[----:B------:R1:W2:Y:S02]  /*1a650*/  SHFL.IDX PT, R29, R27, RZ, 0x181f ;  /* 0x00181fff1b1d7589 */ /* 0x0002a400000e0000 */
.L_x_1252:
[----:B------:R-:W-:Y:S05]  /*1a660*/  BRA.DIV ~URZ, `(.L_x_1179) ;  /* 0x000092727f007947 */ /* 0x000fea000b800000 */
[----:B------:R3:W4:Y:S04]  /*1a670*/  SHFL.IDX PT, R28, R24, RZ, 0x181f ;  /* 0x00181fff181c7589 */ /* 0x00072800000e0000 */
[----:B------:R3:W1:Y:S04]  /*1a680*/  SHFL.IDX PT, R21, R25, RZ, 0x181f ;  /* 0x00181fff19157589 */ /* 0x00066800000e0000 */
[----:B------:R3:W2:Y:S02]  /*1a690*/  SHFL.IDX PT, R16, R19, RZ, 0x181f ;  /* 0x00181fff13107589 */ /* 0x0006a400000e0000 */
.L_x_1253:
[----:B------:R-:W-:Y:S01]  /*1a6a0*/  IMAD R15, R26, R15, RZ ;  /* 0x0000000f1a0f7224 */ /* 0x000fe200078e02ff */
[----:B------:R-:W-:Y:S01]  /*1a6b0*/  SHF.R.S32.HI R17, RZ, 0x1f, R8 ;  /* 0x0000001fff117819 */ /* 0x000fe20000011408 */
[----:B------:R-:W-:Y:S01]  /*1a6c0*/  BSSY B0, `(.L_x_1180) ;  /* 0x000003a000007945 */ /* 0x000fe20003800000 */
[----:B------:R-:W-:Y:S01]  /*1a6d0*/  CS2R R88, SRZ ;  /* 0x0000000000587805 */ /* 0x000fe2000001ff00 */
[----:B------:R-:W-:Y:S01]  /*1a6e0*/  CS2R R114, SRZ ;  /* 0x0000000000727805 */ /* 0x000fe2000001ff00 */
[----:B------:R-:W-:Y:S01]  /*1a6f0*/  ISETP.GE.AND P0, PT, R20, R15, PT ;  /* 0x0000000f1400720c */ /* 0x000fe20003f06270 */
[----:B------:R-:W-:Y:S01]  /*1a700*/  CS2R R128, SRZ ;  /* 0x0000000000807805 */ /* 0x000fe2000001ff00 */
[----:B------:R-:W-:Y:S01]  /*1a710*/  LEA.HI R17, R17, R8, RZ, 0x3 ;  /* 0x0000000811117211 */ /* 0x000fe200078f18ff */
[----:B------:R-:W-:Y:S01]  /*1a720*/  CS2R R134, SRZ ;  /* 0x0000000000867805 */ /* 0x000fe2000001ff00 */
[----:B------:R-:W-:Y:S01]  /*1a730*/  CS2R R116, SRZ ;  /* 0x0000000000747805 */ /* 0x000fe2000001ff00 */
[----:B------:R-:W-:Y:S01]  /*1a740*/  CS2R R112, SRZ ;  /* 0x0000000000707805 */ /* 0x000fe2000001ff00 */
[----:B------:R-:W-:Y:S01]  /*1a750*/  LOP3.LUT R17, R17, 0xfffffff8, RZ, 0xc0, !PT ;  /* 0xfffffff811117812 */ /* 0x000fe200078ec0ff */
[----:B------:R-:W-:Y:S01]  /*1a760*/  CS2R R124, SRZ ;  /* 0x00000000007c7805 */ /* 0x000fe2000001ff00 */
[----:B------:R-:W-:Y:S01]  /*1a770*/  CS2R R132, SRZ ;  /* 0x0000000000847805 */ /* 0x000fe2000001ff00 */
[----:B------:R-:W-:Y:S01]  /*1a780*/  CS2R R118, SRZ ;  /* 0x0000000000767805 */ /* 0x000fe2000001ff00 */
[----:B--2---:R-:W-:Y:S01]  /*1a790*/  MOV R22, R16 ;  /* 0x0000001000167202 */ /* 0x004fe20000000f00 */
[----:B------:R-:W-:-:S02]  /*1a7a0*/  IMAD.IADD R17, R8, 0x1, -R17 ;  /* 0x0000000108117824 */ /* 0x000fc400078e0a11 */
[----:B-1----:R-:W-:Y:S02]  /*1a7b0*/  IMAD.MOV.U32 R23, RZ, RZ, R21 ;  /* 0x000000ffff177224 */ /* 0x002fe400078e0015 */
[----:B------:R-:W-:Y:S01]  /*1a7c0*/  IMAD.SHL.U32 R17, R17, 0x4, RZ ;  /* 0x0000000411117824 */ /* 0x000fe200078e00ff */
[----:B------:R-:W-:Y:S05]  /*1a7d0*/  @P0 BRA `(.L_x_1181) ;  /* 0x0000028000000947 */ /* 0x000fea0003800000 */
[C---:B------:R-:W-:Y:S01]  /*1a7e0*/  ISETP.GE.AND P0, PT, R17.reuse, R70, PT ;  /* 0x000000461100720c */ /* 0x040fe20003f06270 */
[----:B------:R-:W-:Y:S01]  /*1a7f0*/  CS2R R116, SRZ ;  /* 0x0000000000747805 */ /* 0x000fe2000001ff00 */
[----:B------:R-:W-:Y:S01]  /*1a800*/  CS2R R118, SRZ ;  /* 0x0000000000767805 */ /* 0x000fe2000001ff00 */
[C---:B------:R-:W-:Y:S02]  /*1a810*/  IADD3 R13, R17.reuse, 0x40, RZ ;  /* 0x00000040110d7810 */ /* 0x040fe40007ffe0ff */
[C---:B------:R-:W-:Y:S02]  /*1a820*/  IADD3 R21, R17.reuse, 0x20, RZ ;  /* 0x0000002011157810 */ /* 0x040fe40007ffe0ff */
[----:B------:R-:W-:-:S02]  /*1a830*/  IADD3 R11, R17, 0x60, RZ ;  /* 0x00000060110b7810 */ /* 0x000fc40007ffe0ff */
[----:B------:R-:W-:-:S04]  /*1a840*/  ISETP.GE.AND P1, PT, R13, R70, PT ;  /* 0x000000460d00720c */ /* 0x000fc80003f26270 */
[----:B----4-:R-:W-:-:S04]  /*1a850*/  @!P0 IMAD.WIDE R32, R17, 0x2, R28 ;  /* 0x0000000211208825 */ /* 0x010fc800078e021c */
[----:B------:R-:W-:Y:S01]  /*1a860*/  @!P0 IMAD.WIDE R30, R17, 0x2, R22 ;  /* 0x00000002111e8825 */ /* 0x000fe200078e0216 */
[----:B------:R1:W5:Y:S01]  /*1a870*/  @!P0 LD.E.64 R116, [R32.64] ;  /* 0x0000000820748980 */ /* 0x000362000c101b00 */
[----:B------:R-:W-:-:S03]  /*1a880*/  ISETP.GE.AND P2, PT, R21, R70, PT ;  /* 0x000000461500720c */ /* 0x000fc60003f46270 */
[----:B------:R2:W5:Y:S01]  /*1a890*/  @!P0 LD.E.64 R118, [R30.64] ;  /* 0x000000081e768980 */ /* 0x000562000c101b00 */
[----:B------:R-:W-:Y:S01]  /*1a8a0*/  ISETP.GE.AND P0, PT, R11, R70, PT ;  /* 0x000000460b00720c */ /* 0x000fe20003f06270 */
[----:B------:R-:W-:Y:S01]  /*1a8b0*/  CS2R R134, SRZ ;  /* 0x0000000000867805 */ /* 0x000fe2000001ff00 */
[----:B------:R-:W-:-:S04]  /*1a8c0*/  @!P1 SHF.R.S32.HI R12, RZ, 0x1f, R13 ;  /* 0x0000001fff0c9819 */ /* 0x000fc8000001140d */
[----:B------:R-:W-:-:S03]  /*1a8d0*/  @!P1 LEA.HI R13, R12, R13, RZ, 0x2 ;  /* 0x0000000d0c0d9211 */ /* 0x000fc600078f10ff */
[----:B------:R-:W-:Y:S02]  /*1a8e0*/  @!P2 SHF.R.S32.HI R14, RZ, 0x1f, R21 ;  /* 0x0000001fff0ea819 */ /* 0x000fe40000011415 */
[----:B------:R-:W-:Y:S02]  /*1a8f0*/  @!P1 LOP3.LUT R13, R13, 0xfffffffc, RZ, 0xc0, !PT ;  /* 0xfffffffc0d0d9812 */ /* 0x000fe400078ec0ff */
[----:B------:R-:W-:Y:S02]  /*1a900*/  @!P0 SHF.R.S32.HI R10, RZ, 0x1f, R11 ;  /* 0x0000001fff0a8819 */ /* 0x000fe4000001140b */
[----:B------:R-:W-:Y:S02]  /*1a910*/  @!P2 LEA.HI R21, R14, R21, RZ, 0x2 ;  /* 0x000000150e15a211 */ /* 0x000fe400078f10ff */
[----:B------:R-:W-:Y:S02]  /*1a920*/  @!P0 LEA.HI R11, R10, R11, RZ, 0x2 ;  /* 0x0000000b0a0b8211 */ /* 0x000fe400078f10ff */
[----:B------:R-:W-:-:S02]  /*1a930*/  @!P2 LOP3.LUT R21, R21, 0xfffffffc, RZ, 0xc0, !PT ;  /* 0xfffffffc1515a812 */ /* 0x000fc400078ec0ff */
[----:B------:R-:W-:Y:S01]  /*1a940*/  @!P0 LOP3.LUT R11, R11, 0xfffffffc, RZ, 0xc0, !PT ;  /* 0xfffffffc0b0b8812 */ /* 0x000fe200078ec0ff */
[----:B------:R-:W-:Y:S01]  /*1a950*/  CS2R R132, SRZ ;  /* 0x0000000000847805 */ /* 0x000fe2000001ff00 */
[----:B------:R-:W-:Y:S01]  /*1a960*/  CS2R R128, SRZ ;  /* 0x0000000000807805 */ /* 0x000fe2000001ff00 */
[--C-:B--2---:R-:W-:Y:S01]  /*1a970*/  @!P1 IMAD.WIDE R30, R13, 0x2, R28.reuse ;  /* 0x000000020d1e9825 */ /* 0x104fe200078e021c */
[----:B------:R-:W-:Y:S01]  /*1a980*/  CS2R R114, SRZ ;  /* 0x0000000000727805 */ /* 0x000fe2000001ff00 */
[----:B------:R-:W-:Y:S01]  /*1a990*/  CS2R R124, SRZ ;  /* 0x00000000007c7805 */ /* 0x000fe2000001ff00 */
[----:B------:R-:W-:Y:S01]  /*1a9a0*/  CS2R R112, SRZ ;  /* 0x0000000000707805 */ /* 0x000fe2000001ff00 */
[C---:B------:R-:W-:Y:S01]  /*1a9b0*/  @!P2 IMAD.WIDE R34, R21.reuse, 0x2, R28 ;  /* 0x000000021522a825 */ /* 0x040fe200078e021c */
[----:B------:R2:W5:Y:S03]  /*1a9c0*/  @!P1 LD.E.64 R128, [R30.64] ;  /* 0x000000081e809980 */ /* 0x000566000c101b00 */
[--C-:B-1----:R-:W-:Y:S01]  /*1a9d0*/  @!P2 IMAD.WIDE R32, R21, 0x2, R22.reuse ;  /* 0x000000021520a825 */ /* 0x102fe200078e0216 */
[----:B------:R2:W5:Y:S03]  /*1a9e0*/  @!P2 LD.E.64 R134, [R34.64] ;  /* 0x000000082286a980 */ /* 0x000566000c101b00 */
[----:B------:R-:W-:Y:S01]  /*1a9f0*/  @!P1 IMAD.WIDE R12, R13, 0x2, R22 ;  /* 0x000000020d0c9825 */ /* 0x000fe200078e0216 */
[----:B------:R2:W5:Y:S03]  /*1aa00*/  @!P2 LD.E.64 R132, [R32.64] ;  /* 0x000000082084a980 */ /* 0x000566000c101b00 */
[C---:B------:R-:W-:Y:S01]  /*1aa10*/  @!P0 IMAD.WIDE R28, R11.reuse, 0x2, R28 ;  /* 0x000000020b1c8825 */ /* 0x040fe200078e021c */
[----:B------:R2:W5:Y:S03]  /*1aa20*/  @!P1 LD.E.64 R124, [R12.64] ;  /* 0x000000080c7c9980 */ /* 0x000566000c101b00 */
[----:B------:R-:W-:Y:S01]  /*1aa30*/  @!P0 IMAD.WIDE R22, R11, 0x2, R22 ;  /* 0x000000020b168825 */ /* 0x000fe200078e0216 */
[----:B------:R2:W5:Y:S04]  /*1aa40*/  @!P0 LD.E.64 R114, [R28.64] ;  /* 0x000000081c728980 */ /* 0x000568000c101b00 */
[----:B------:R2:W5:Y:S02]  /*1aa50*/  @!P0 LD.E.64 R112, [R22.64] ;  /* 0x0000000816708980 */ /* 0x000564000c101b00 */
.L_x_1181:
[----:B------:R-:W-:Y:S05]  /*1aa60*/  BSYNC B0 ;  /* 0x0000000000007941 */ /* 0x000fea0003800000 */
.L_x_1180:
[----:B--2--5:R-:W-:Y:S01]  /*1aa70*/  IMAD.MOV.U32 R13, RZ, RZ, R114 ;  /* 0x000000ffff0d7224 */ /* 0x024fe200078e0072 */
[----:B------:R-:W-:Y:S01]  /*1aa80*/  MOV R10, R129 ;  /* 0x00000081000a7202 */ /* 0x000fe20000000f00 */
[----:B------:R-:W-:-:S02]  /*1aa90*/  IMAD.MOV.U32 R12, RZ, RZ, R115 ;  /* 0x000000ffff0c7224 */ /* 0x000fc400078e0073 */
[----:B------:R-:W-:-:S03]  /*1aaa0*/  IMAD.MOV.U32 R11, RZ, RZ, R128 ;  /* 0x000000ffff0b7224 */ /* 0x000fc600078e0080 */
[----:B------:R-:W-:Y:S01]  /*1aab0*/  PRMT R91, R12, 0x5410, R13 ;  /* 0x000054100c5b7816 */ /* 0x000fe2000000000d */
[----:B------:R-:W-:Y:S01]  /*1aac0*/  IMAD.MOV.U32 R13, RZ, RZ, R134 ;  /* 0x000000ffff0d7224 */ /* 0x000fe200078e0086 */
[----:B------:R-:W-:Y:S01]  /*1aad0*/  PRMT R98, R10, 0x5410, R11 ;  /* 0x000054100a627816 */ /* 0x000fe2000000000b */
[----:B------:R-:W-:Y:S01]  /*1aae0*/  IMAD.MOV.U32 R12, RZ, RZ, R135 ;  /* 0x000000ffff0c7224 */ /* 0x000fe200078e0087 */
[----:B------:R-:W-:Y:S01]  /*1aaf0*/  MOV R11, R116 ;  /* 0x00000074000b7202 */ /* 0x000fe20000000f00 */
        /* <DEDUP_REMOVED lines=15> */
[----:B------:R-:W-:Y:S05]  /*1abf0*/  BRA.DIV ~URZ, `(.L_x_1182) ;  /* 0x00008e327f007947 */ /* 0x000fea000b800000 */
[----:B------:R1:W2:Y:S04]  /*1ac00*/  SHFL.IDX PT, R29, R27, 0x1, 0x181f ;  /* 0x00381f001b1d7f89 */ /* 0x0002a800000e0000 */
[----:B----4-:R1:W4:Y:S04]  /*1ac10*/  SHFL.IDX PT, R28, R24, 0x1, 0x181f ;  /* 0x00381f00181c7f89 */ /* 0x01032800000e0000 */
[----:B------:R1:W3:Y:S04]  /*1ac20*/  SHFL.IDX PT, R21, R25, 0x1, 0x181f ;  /* 0x00381f0019157f89 */ /* 0x0002e800000e0000 */
[----:B------:R1:W1:Y:S02]  /*1ac30*/  SHFL.IDX PT, R16, R19, 0x1, 0x181f ;  /* 0x00381f0013107f89 */ /* 0x00026400000e0000 */
.L_x_1254:
[----:B------:R-:W-:Y:S01]  /*1ac40*/  IADD3 R10, R20, 0x20, RZ ;  /* 0x00000020140a7810 */ /* 0x000fe20007ffe0ff */
[----:B------:R-:W-:Y:S01]  /*1ac50*/  BSSY B0, `(.L_x_1183) ;  /* 0x0000034000007945 */ /* 0x000fe20003800000 */
[----:B------:R-:W-:Y:S01]  /*1ac60*/  CS2R R94, SRZ ;  /* 0x00000000005e7805 */ /* 0x000fe2000001ff00 */
[----:B------:R-:W-:Y:S01]  /*1ac70*/  CS2R R102, SRZ ;  /* 0x0000000000667805 */ /* 0x000fe2000001ff00 */
[----:B------:R-:W-:Y:S01]  /*1ac80*/  ISETP.GE.AND P0, PT, R10, R15, PT ;  /* 0x0000000f0a00720c */ /* 0x000fe20003f06270 */
[----:B------:R-:W-:Y:S01]  /*1ac90*/  CS2R R110, SRZ ;  /* 0x00000000006e7805 */ /* 0x000fe2000001ff00 */
[----:B------:R-:W-:Y:S01]  /*1aca0*/  CS2R R84, SRZ ;  /* 0x0000000000547805 */ /* 0x000fe2000001ff00 */
[----:B------:R-:W-:Y:S01]  /*1acb0*/  CS2R R92, SRZ ;  /* 0x00000000005c7805 */ /* 0x000fe2000001ff00 */
[----:B------:R-:W-:Y:S01]  /*1acc0*/  CS2R R100, SRZ ;  /* 0x0000000000647805 */ /* 0x000fe2000001ff00 */
[----:B------:R-:W-:Y:S01]  /*1acd0*/  CS2R R106, SRZ ;  /* 0x00000000006a7805 */ /* 0x000fe2000001ff00 */
[----:B-1----:R-:W-:-:S02]  /*1ace0*/  IMAD.MOV.U32 R22, RZ, RZ, R16 ;  /* 0x000000ffff167224 */ /* 0x002fc400078e0010 */
[----:B---3--:R-:W-:-:S05]  /*1acf0*/  IMAD.MOV.U32 R23, RZ, RZ, R21 ;  /* 0x000000ffff177224 */ /* 0x008fca00078e0015 */
[----:B------:R-:W-:Y:S05]  /*1ad00*/  @P0 BRA `(.L_x_1184) ;  /* 0x0000028000000947 */ /* 0x000fea0003800000 */
[CC--:B------:R-:W-:Y:S01]  /*1ad10*/  ISETP.GE.AND P0, PT, R17.reuse, R70.reuse, PT ;  /* 0x000000461100720c */ /* 0x0c0fe20003f06270 */
[----:B------:R-:W-:Y:S01]  /*1ad20*/  CS2R R110, SRZ ;  /* 0x00000000006e7805 */ /* 0x000fe2000001ff00 */
[----:B------:R-:W-:Y:S01]  /*1ad30*/  CS2R R106, SRZ ;  /* 0x00000000006a7805 */ /* 0x000fe2000001ff00 */
[C---:B------:R-:W-:Y:S02]  /*1ad40*/  IADD3 R13, R17.reuse, 0x40, RZ ;  /* 0x00000040110d7810 */ /* 0x040fe40007ffe0ff */
[C---:B------:R-:W-:Y:S02]  /*1ad50*/  IADD3 R21, R17.reuse, 0x20, RZ ;  /* 0x0000002011157810 */ /* 0x040fe40007ffe0ff */
[----:B------:R-:W-:Y:S02]  /*1ad60*/  IADD3 R11, R17, 0x60, RZ ;  /* 0x00000060110b7810 */ /* 0x000fe40007ffe0ff */
[----:B------:R-:W-:-:S04]  /*1ad70*/  ISETP.GE.AND P1, PT, R13, R70, PT ;  /* 0x000000460d00720c */ /* 0x000fc80003f26270 */
[----:B--2-4-:R-:W-:-:S04]  /*1ad80*/  @!P0 IMAD.WIDE R32, R17, 0x2, R28 ;  /* 0x0000000211208825 */ /* 0x014fc800078e021c */
        /* <DEDUP_REMOVED lines=32> */
.L_x_1184:
[----:B------:R-:W-:Y:S05]  /*1af90*/  BSYNC B0 ;  /* 0x0000000000007941 */ /* 0x000fea0003800000 */
.L_x_1183:
        /* <DEDUP_REMOVED lines=25> */
[----:B------:R1:W2:Y:S02]  /*1b130*/  SHFL.IDX PT, R29, R27, 0x2, 0x181f ;  /* 0x00581f001b1d7f89 */ /* 0x0002a400000e0000 */
.L_x_1255:
[----:B------:R-:W-:Y:S05]  /*1b140*/  BRA.DIV ~URZ, `(.L_x_1186) ;  /* 0x00008b327f007947 */ /* 0x000fea000b800000 */
[----:B----4-:R3:W4:Y:S04]  /*1b150*/  SHFL.IDX PT, R28, R24, 0x2, 0x181f ;  /* 0x00581f00181c7f89 */ /* 0x01072800000e0000 */
[----:B------:R3:W1:Y:S04]  /*1b160*/  SHFL.IDX PT, R21, R25, 0x2, 0x181f ;  /* 0x00581f0019157f89 */ /* 0x00066800000e0000 */
[----:B------:R3:W2:Y:S02]  /*1b170*/  SHFL.IDX PT, R16, R19, 0x2, 0x181f ;  /* 0x00581f0013107f89 */ /* 0x0006a400000e0000 */
.L_x_1256:
        /* <DEDUP_REMOVED lines=10> */
[----:B------:R-:W-:Y:S01]  /*1b220*/  CS2R R74, SRZ ;  /* 0x00000000004a7805 */ /* 0x000fe2000001ff00 */
[----:B--2---:R-:W-:-:S02]  /*1b230*/  IMAD.MOV.U32 R22, RZ, RZ, R16 ;  /* 0x000000ffff167224 */ /* 0x004fc400078e0010 */
[----:B-1----:R-:W-:-:S04]  /*1b240*/  IMAD.MOV.U32 R23, RZ, RZ, R21 ;  /* 0x000000ffff177224 */ /* 0x002fc800078e0015 */
[----:B------:R-:W-:Y:S05]  /*1b250*/  @P0 BRA `(.L_x_1188) ;  /* 0x0000028000000947 */ /* 0x000fea0003800000 */
[C---:B------:R-:W-:Y:S01]  /*1b260*/  ISETP.GE.AND P0, PT, R17.reuse, R70, PT ;  /* 0x000000461100720c */ /* 0x040fe20003f06270 */
[----:B------:R-:W-:Y:S01]  /*1b270*/  CS2R R82, SRZ ;  /* 0x0000000000527805 */ /* 0x000fe2000001ff00 */
[----:B------:R-:W-:Y:S01]  /*1b280*/  CS2R R74, SRZ ;  /* 0x00000000004a7805 */ /* 0x000fe2000001ff00 */
[C---:B------:R-:W-:Y:S02]  /*1b290*/  IADD3 R21, R17.reuse, 0x20, RZ ;  /* 0x0000002011157810 */ /* 0x040fe40007ffe0ff */
[C---:B------:R-:W-:Y:S02]  /*1b2a0*/  IADD3 R13, R17.reuse, 0x40, RZ ;  /* 0x00000040110d7810 */ /* 0x040fe40007ffe0ff */
[----:B------:R-:W-:-:S06]  /*1b2b0*/  IADD3 R11, R17, 0x60, RZ ;  /* 0x00000060110b7810 */ /* 0x000fcc0007ffe0ff */
[----:B----4-:R-:W-:-:S04]  /*1b2c0*/  @!P0 IMAD.WIDE R32, R17, 0x2, R28 ;  /* 0x0000000211208825 */ /* 0x010fc800078e021c */
[----:B------:R-:W-:Y:S01]  /*1b2d0*/  @!P0 IMAD.WIDE R30, R17, 0x2, R22 ;  /* 0x00000002111e8825 */ /* 0x000fe200078e0216 */
[----:B------:R1:W5:Y:S01]  /*1b2e0*/  @!P0 LD.E.64 R82, [R32.64] ;  /* 0x0000000820528980 */ /* 0x000362000c101b00 */
[-C--:B------:R-:W-:Y:S02]  /*1b2f0*/  ISETP.GE.AND P2, PT, R21, R70.reuse, PT ;  /* 0x000000461500720c */ /* 0x080fe40003f46270 */
[-C--:B------:R-:W-:Y:S01]  /*1b300*/  ISETP.GE.AND P1, PT, R13, R70.reuse, PT ;  /* 0x000000460d00720c */ /* 0x080fe20003f26270 */
[----:B------:R2:W5:Y:S01]  /*1b310*/  @!P0 LD.E.64 R74, [R30.64] ;  /* 0x000000081e4a8980 */ /* 0x000562000c101b00 */
[----:B------:R-:W-:Y:S01]  /*1b320*/  ISETP.GE.AND P0, PT, R11, R70, PT ;  /* 0x000000460b00720c */ /* 0x000fe20003f06270 */
        /* <DEDUP_REMOVED lines=10> */
[--C-:B-1----:R-:W-:Y:S01]  /*1b3d0*/  @!P2 IMAD.WIDE R32, R12, 0x2, R28.reuse ;  /* 0x000000020c20a825 */ /* 0x102fe200078e021c */
[----:B------:R-:W-:Y:S01]  /*1b3e0*/  CS2R R62, SRZ ;  /* 0x00000000003e7805 */ /* 0x000fe2000001ff00 */
[----:B------:R-:W-:Y:S01]  /*1b3f0*/  CS2R R54, SRZ ;  /* 0x0000000000367805 */ /* 0x000fe2000001ff00 */
[----:B------:R-:W-:Y:S01]  /*1b400*/  CS2R R52, SRZ ;  /* 0x0000000000347805 */ /* 0x000fe2000001ff00 */
[--C-:B------:R-:W-:Y:S01]  /*1b410*/  @!P1 IMAD.WIDE R20, R11, 0x2, R28.reuse ;  /* 0x000000020b149825 */ /* 0x100fe200078e021c */
[----:B------:R-:W-:Y:S01]  /*1b420*/  CS2R R48, SRZ ;  /* 0x0000000000307805 */ /* 0x000fe2000001ff00 */
[----:B------:R-:W-:Y:S01]  /*1b430*/  CS2R R44, SRZ ;  /* 0x00000000002c7805 */ /* 0x000fe2000001ff00 */
[----:B------:R1:W5:Y:S01]  /*1b440*/  @!P2 LD.E.64 R72, [R32.64] ;  /* 0x000000082048a980 */ /* 0x000362000c101b00 */
[----:B------:R-:W-:-:S03]  /*1b450*/  @!P0 IMAD.WIDE R28, R10, 0x2, R28 ;  /* 0x000000020a1c8825 */ /* 0x000fc600078e021c */
[----:B------:R1:W5:Y:S01]  /*1b460*/  @!P1 LD.E.64 R54, [R20.64] ;  /* 0x0000000814369980 */ /* 0x000362000c101b00 */
[----:B--2---:R-:W-:-:S03]  /*1b470*/  @!P1 IMAD.WIDE R30, R11, 0x2, R22 ;  /* 0x000000020b1e9825 */ /* 0x004fc600078e0216 */
[----:B------:R1:W5:Y:S01]  /*1b480*/  @!P0 LD.E.64 R48, [R28.64] ;  /* 0x000000081c308980 */ /* 0x000362000c101b00 */
[----:B------:R-:W-:-:S03]  /*1b490*/  @!P2 IMAD.WIDE R12, R12, 0x2, R22 ;  /* 0x000000020c0ca825 */ /* 0x000fc600078e0216 */
[----:B------:R1:W5:Y:S01]  /*1b4a0*/  @!P1 LD.E.64 R52, [R30.64] ;  /* 0x000000081e349980 */ /* 0x000362000c101b00 */
[----:B------:R-:W-:-:S03]  /*1b4b0*/  @!P0 IMAD.WIDE R10, R10, 0x2, R22 ;  /* 0x000000020a0a8825 */ /* 0x000fc600078e0216 */
[----:B------:R1:W5:Y:S04]  /*1b4c0*/  @!P2 LD.E.64 R62, [R12.64] ;  /* 0x000000080c3ea980 */ /* 0x000368000c101b00 */
[----:B------:R1:W5:Y:S02]  /*1b4d0*/  @!P0 LD.E.64 R44, [R10.64] ;  /* 0x000000080a2c8980 */ /* 0x000364000c101b00 */
.L_x_1188:
[----:B------:R-:W-:Y:S05]  /*1b4e0*/  BSYNC B0 ;  /* 0x0000000000007941 */ /* 0x000fea0003800000 */
.L_x_1187:
[----:B-1---5:R-:W-:Y:S01]  /*1b4f0*/  IMAD.MOV.U32 R13, RZ, RZ, R48 ;  /* 0x000000ffff0d7224 */ /* 0x022fe200078e0030 */
[----:B------:R-:W-:Y:S01]  /*1b500*/  MOV R10, R55 ;  /* 0x00000037000a7202 */ /* 0x000fe20000000f00 */
[----:B------:R-:W-:Y:S01]  /*1b510*/  IMAD.MOV.U32 R12, RZ, RZ, R49 ;  /* 0x000000ffff0c7224 */ /* 0x000fe200078e0031 */
[----:B------:R-:W-:Y:S01]  /*1b520*/  CS2R R20, SRZ ;  /* 0x0000000000147805 */ /* 0x000fe2000001ff00 */
        /* <DEDUP_REMOVED lines=22> */
[----:B------:R-:W1:Y:S02]  /*1b690*/  SHFL.IDX PT, R27, R27, 0x3, 0x181f ;  /* 0x00781f001b1b7f89 */ /* 0x000e6400000e0000 */
.L_x_1257:
[----:B------:R-:W-:Y:S01]  /*1b6a0*/  SHF.R.S32.HI R11, RZ, 0x1f, R8 ;  /* 0x0000001fff0b7819 */ /* 0x000fe20000011408 */
[----:B------:R-:W-:-:S03]  /*1b6b0*/  IMAD.SHL.U32 R18, R18, 0x80, RZ ;  /* 0x0000008012127824 */ /* 0x000fc600078e00ff */
[----:B------:R-:W-:-:S04]  /*1b6c0*/  LEA.HI R11, R11, R8, RZ, 0x3 ;  /* 0x000000080b0b7211 */ /* 0x000fc800078f18ff */
[----:B------:R-:W-:Y:S01]  /*1b6d0*/  LEA.HI.SX32 R18, R11, R18, 0x1d ;  /* 0x000000120b127211 */ /* 0x000fe200078feaff */
[----:B------:R-:W-:Y:S05]  /*1b6e0*/  BRA.DIV ~URZ, `(.L_x_1190) ;  /* 0x000087627f007947 */ /* 0x000fea000b800000 */
[----:B------:R2:W3:Y:S01]  /*1b6f0*/  SHFL.IDX PT, R120, R24, 0x3, 0x181f ;  /* 0x00781f0018787f89 */ /* 0x0004e200000e0000 */
[----:B-1----:R-:W-:-:S03]  /*1b700*/  MOV R121, R27 ;  /* 0x0000001b00797202 */ /* 0x002fc60000000f00 */
[----:B---3--:R-:W1:Y:S04]  /*1b710*/  SHFL.IDX PT, R25, R25, 0x3, 0x181f ;  /* 0x00781f0019197f89 */ /* 0x008e6800000e0000 */
[----:B------:R2:W3:Y:S02]  /*1b720*/  SHFL.IDX PT, R16, R19, 0x3, 0x181f ;  /* 0x00781f0013107f89 */ /* 0x0004e400000e0000 */
.L_x_1258:
[----:B------:R-:W-:Y:S01]  /*1b730*/  IADD3 R18, R18, 0x60, RZ ;  /* 0x0000006012127810 */ /* 0x000fe20007ffe0ff */
[----:B------:R-:W-:Y:S01]  /*1b740*/  BSSY B0, `(.L_x_1191) ;  /* 0x0000033000007945 */ /* 0x000fe20003800000 */
[----:B----4-:R-:W-:Y:S01]  /*1b750*/  CS2R R28, SRZ ;  /* 0x00000000001c7805 */ /* 0x010fe2000001ff00 */
[----:B------:R-:W-:Y:S01]  /*1b760*/  CS2R R34, SRZ ;  /* 0x0000000000227805 */ /* 0x000fe2000001ff00 */
[----:B------:R-:W-:Y:S01]  /*1b770*/  ISETP.GE.AND P0, PT, R18, R15, PT ;  /* 0x0000000f1200720c */ /* 0x000fe20003f06270 */
[----:B------:R-:W-:Y:S01]  /*1b780*/  CS2R R40, SRZ ;  /* 0x0000000000287805 */ /* 0x000fe2000001ff00 */
[----:B--2---:R-:W-:Y:S01]  /*1b790*/  CS2R R18, SRZ ;  /* 0x0000000000127805 */ /* 0x004fe2000001ff00 */
[----:B------:R-:W-:Y:S01]  /*1b7a0*/  CS2R R26, SRZ ;  /* 0x00000000001a7805 */ /* 0x000fe2000001ff00 */
[----:B------:R-:W-:Y:S01]  /*1b7b0*/  CS2R R32, SRZ ;  /* 0x0000000000207805 */ /* 0x000fe2000001ff00 */
[----:B------:R-:W-:Y:S01]  /*1b7c0*/  CS2R R38, SRZ ;  /* 0x0000000000267805 */ /* 0x000fe2000001ff00 */
[----:B---3--:R-:W-:-:S07]  /*1b7d0*/  IMAD.MOV.U32 R24, RZ, RZ, R16 ;  /* 0x000000ffff187224 */ /* 0x008fce00078e0010 */
[----:B------:R-:W-:Y:S05]  /*1b7e0*/  @P0 BRA `(.L_x_1192) ;  /* 0x0000028000000947 */ /* 0x000fea0003800000 */
[C---:B------:R-:W-:Y:S01]  /*1b7f0*/  ISETP.GE.AND P0, PT, R17.reuse, R70, PT ;  /* 0x000000461100720c */ /* 0x040fe20003f06270 */
[----:B------:R-:W-:Y:S01]  /*1b800*/  CS2R R40, SRZ ;  /* 0x0000000000287805 */ /* 0x000fe2000001ff00 */
[----:B------:R-:W-:Y:S01]  /*1b810*/  CS2R R38, SRZ ;  /* 0x0000000000267805 */ /* 0x000fe2000001ff00 */
[C---:B------:R-:W-:Y:S02]  /*1b820*/  IADD3 R19, R17.reuse, 0x20, RZ ;  /* 0x0000002011137810 */ /* 0x040fe40007ffe0ff */
[C---:B------:R-:W-:Y:S02]  /*1b830*/  IADD3 R13, R17.reuse, 0x40, RZ ;  /* 0x00000040110d7810 */ /* 0x040fe40007ffe0ff */
[----:B------:R-:W-:-:S06]  /*1b840*/  IADD3 R11, R17, 0x60, RZ ;  /* 0x00000060110b7810 */ /* 0x000fcc0007ffe0ff */
[----:B------:R-:W-:-:S04]  /*1b850*/  @!P0 IMAD.WIDE R22, R17, 0x2, R120 ;  /* 0x0000000211168825 */ /* 0x000fc800078e0278 */
[----:B-1----:R-:W-:Y:S01]  /*1b860*/  @!P0 IMAD.WIDE R20, R17, 0x2, R24 ;  /* 0x0000000211148825 */ /* 0x002fe200078e0218 */
        /* <DEDUP_REMOVED lines=19> */
[--C-:B-1----:R-:W-:Y:S01]  /*1b9a0*/  @!P1 IMAD.WIDE R22, R11, 0x2, R120.reuse ;  /* 0x000000020b169825 */ /* 0x102fe200078e0278 */
[----:B--2---:R-:W-:Y:S01]  /*1b9b0*/  CS2R R20, SRZ ;  /* 0x0000000000147805 */ /* 0x004fe2000001ff00 */
[----:B------:R-:W-:Y:S01]  /*1b9c0*/  CS2R R18, SRZ ;  /* 0x0000000000127805 */ /* 0x000fe2000001ff00 */
        /* <DEDUP_REMOVED lines=10> */
.L_x_1192:
[----:B------:R-:W-:Y:S05]  /*1ba70*/  BSYNC B0 ;  /* 0x0000000000007941 */ /* 0x000fea0003800000 */
.L_x_1191:
[----:B-1----:R-:W-:Y:S01]  /*1ba80*/  IADD3 R10, R9, -c[0x0][0x20], RZ ;  /* 0x80000800090a7a10 */ /* 0x002fe20007ffe0ff */
[----:B------:R-:W-:-:S04]  /*1ba90*/  DEPBAR.LE SB0, 0x1 ;  /* 0x000080400000791a */ /* 0x000fc80000000000 */
[----:B------:R-:W2:Y:S04]  /*1baa0*/  LDL.64 R22, [R10+0x20] ;  /* 0x000020000a167983 */ /* 0x000ea80000100a00 */
[----:B------:R-:W3:Y:S01]  /*1bab0*/  LDL.64 R120, [R10+0x28] ;  /* 0x000028000a787983 */ /* 0x000ee20000100a00 */
[----:B------:R-:W-:Y:S03]  /*1bac0*/  WARPSYNC 0xffffffff ;  /* 0xffffffff00007948 */ /* 0x000fe60003800000 */
[----:B------:R-:W-:Y:S01]  /*1bad0*/  BAR.SYNC.DEFER_BLOCKING 0x0 ;  /* 0x0000000000007b1d */ /* 0x000fe20000010000 */
[----:B-----5:R-:W-:Y:S02]  /*1bae0*/  IMAD.MOV.U32 R9, RZ, RZ, R20 ;  /* 0x000000ffff097224 */ /* 0x020fe400078e0014 */
[----:B------:R-:W-:-:S03]  /*1baf0*/  IMAD.MOV.U32 R11, RZ, RZ, R21 ;  /* 0x000000ffff0b7224 */ /* 0x000fc600078e0015 */
[----:B------:R-:W-:Y:S01]  /*1bb00*/  PRMT R12, R12, 0x5410, R9 ;  /* 0x000054100c0c7816 */ /* 0x000fe20000000009 */
[----:B--2---:R1:W2:Y:S04]  /*1bb10*/  LD.E R36, [R22.64] ;  /* 0x0000000816247980 */ /* 0x0042a8000c101900 */
[----:B---3--:R-:W3:Y:S01]  /*1bb20*/  LD.E.64 R120, [R120.64] ;  /* 0x0000000878787980 */ /* 0x008ee2000c101b00 */
[----:B------:R-:W-:Y:S01]  /*1bb30*/  SHF.R.S32.HI R9, RZ, 0x1f, R8 ;  /* 0x0000001fff097819 */ /* 0x000fe20000011408 */
[----:B------:R-:W-:Y:S01]  /*1bb40*/  IMAD.MOV.U32 R13, RZ, RZ, R28 ;  /* 0x000000ffff0d7224 */ /* 0x000fe200078e001c */
[----:B------:R-:W-:Y:S01]  /*1bb50*/  PRMT R12, R11, 0x7610, R12 ;  /* 0x000076100b0c7816 */ /* 0x000fe2000000000c */
[----:B------:R-:W-:Y:S01]  /*1bb60*/  IMAD.MOV.U32 R10, RZ, RZ, R29 ;  /* 0x000000ffff0a7224 */ /* 0x000fe200078e001d */
[-C--:B------:R-:W-:Y:S01]  /*1bb70*/  LEA.HI R11, R9, R8.reuse, RZ, 0x3 ;  /* 0x00000008090b7211 */ /* 0x080fe200078f18ff */
[----:B------:R-:W-:Y:S01]  /*1bb80*/  IMAD.SHL.U32 R14, R97, 0x40, RZ ;  /* 0x00000040610e7824 */ /* 0x000fe200078e00ff */
[----:B------:R-:W-:Y:S01]  /*1bb90*/  LEA.HI R9, R9, R8, RZ, 0x6 ;  /* 0x0000000809097211 */ /* 0x000fe200078f30ff */
[----:B------:R-:W-:Y:S01]  /*1bba0*/  BSSY B1, `(.L_x_1193) ;  /* 0x00000dc000017945 */ /* 0x000fe20003800000 */
[----:B------:R-:W-:-:S02]  /*1bbb0*/  LOP3.LUT R11, R11, 0xfffffff8, RZ, 0xc0, !PT ;  /* 0xfffffff80b0b7812 */ /* 0x000fc400078ec0ff */
[----:B------:R-:W-:Y:S01]  /*1bbc0*/  PRMT R16, R10, 0x5410, R13 ;  /* 0x000054100a107816 */ /* 0x000fe2000000000d */
[----:B------:R-:W-:Y:S01]  /*1bbd0*/  IMAD.MOV.U32 R13, RZ, RZ, R34 ;  /* 0x000000ffff0d7224 */ /* 0x000fe200078e0022 */
[----:B------:R-:W-:Y:S01]  /*1bbe0*/  LOP3.LUT R14, R14, 0x1c0, RZ, 0xc0, !PT ;  /* 0x000001c00e0e7812 */ /* 0x000fe200078ec0ff */
[----:B------:R-:W-:Y:S02]  /*1bbf0*/  IMAD.IADD R11, R8, 0x1, -R11 ;  /* 0x00000001080b7824 */ /* 0x000fe400078e0a0b */
[----:B------:R-:W-:Y:S02]  /*1bc00*/  IMAD.MOV.U32 R10, RZ, RZ, R35 ;  /* 0x000000ffff0a7224 */ /* 0x000fe400078e0023 */
[----:B------:R-:W-:Y:S02]  /*1bc10*/  IMAD.SHL.U32 R11, R11, 0x8, RZ ;  /* 0x000000080b0b7824 */ /* 0x000fe400078e00ff */
[----:B------:R-:W-:Y:S01]  /*1bc20*/  IMAD.MOV.U32 R8, RZ, RZ, R18 ;  /* 0x000000ffff087224 */ /* 0x000fe200078e0012 */
[----:B------:R-:W-:Y:S01]  /*1bc30*/  PRMT R24, R10, 0x5410, R13 ;  /* 0x000054100a187816 */ /* 0x000fe2000000000d */
[----:B------:R-:W-:Y:S01]  /*1bc40*/  IMAD.MOV.U32 R13, RZ, RZ, R40 ;  /* 0x000000ffff0d7224 */ /* 0x000fe200078e0028 */
[----:B------:R-:W-:Y:S01]  /*1bc50*/  LOP3.LUT R11, R14, 0x38, R11, 0xf8, !PT ;  /* 0x000000380e0b7812 */ /* 0x000fe200078ef80b */
[----:B------:R-:W-:Y:S01]  /*1bc60*/  IMAD.MOV.U32 R10, RZ, RZ, R41 ;  /* 0x000000ffff0a7224 */ /* 0x000fe200078e0029 */
[----:B------:R-:W-:Y:S01]  /*1bc70*/  SHF.R.U32.HI R14, RZ, 0x3, R14 ;  /* 0x00000003ff0e7819 */ /* 0x000fe2000001160e */
[----:B------:R-:W-:-:S03]  /*1bc80*/  IMAD.SHL.U32 R9, R9, 0x8, RZ ;  /* 0x0000000809097824 */ /* 0x000fc600078e00ff */
[----:B------:R-:W-:Y:S01]  /*1bc90*/  PRMT R30, R10, 0x5410, R13 ;  /* 0x000054100a1e7816 */ /* 0x000fe2000000000d */
[----:B------:R-:W-:Y:S01]  /*1bca0*/  IMAD.MOV.U32 R10, RZ, RZ, R26 ;  /* 0x000000ffff0a7224 */ /* 0x000fe200078e001a */
[----:B------:R-:W-:Y:S01]  /*1bcb0*/  PRMT R13, R13, 0x5410, R8 ;  /* 0x000054100d0d7816 */ /* 0x000fe20000000008 */
[----:B------:R-:W-:Y:S01]  /*1bcc0*/  IMAD.MOV.U32 R8, RZ, RZ, R27 ;  /* 0x000000ffff087224 */ /* 0x000fe200078e001b */
[----:B------:R-:W-:Y:S01]  /*1bcd0*/  LOP3.LUT R14, R11, R14, RZ, 0x3c, !PT ;  /* 0x0000000e0b0e7212 */ /* 0x000fe200078e3cff */
[----:B------:R-:W-:-:S03]  /*1bce0*/  IMAD.MOV.U32 R11, RZ, RZ, R19 ;  /* 0x000000ffff0b7224 */ /* 0x000fc600078e0013 */
[----:B-1----:R-:W-:Y:S01]  /*1bcf0*/  PRMT R22, R8, 0x5410, R10 ;  /* 0x0000541008167816 */ /* 0x002fe2000000000a */
[----:B------:R-:W-:Y:S01]  /*1bd00*/  IMAD.MOV.U32 R10, RZ, RZ, R33 ;  /* 0x000000ffff0a7224 */ /* 0x000fe200078e0021 */
[----:B------:R-:W-:Y:S01]  /*1bd10*/  PRMT R13, R11, 0x7610, R13 ;  /* 0x000076100b0d7816 */ /* 0x000fe2000000000d */
[----:B------:R-:W-:Y:S01]  /*1bd20*/  IMAD.MOV.U32 R11, RZ, RZ, R32 ;  /* 0x000000ffff0b7224 */ /* 0x000fe200078e0020 */
[----:B------:R-:W-:Y:S01]  /*1bd30*/  LOP3.LUT R14, R14, 0xfffffe00, R9, 0xf8, !PT ;  /* 0xfffffe000e0e7812 */ /* 0x000fe200078ef809 */
[----:B------:R-:W-:Y:S02]  /*1bd40*/  IMAD.MOV.U32 R9, RZ, RZ, R38 ;  /* 0x000000ffff097224 */ /* 0x000fe400078e0026 */
[----:B------:R-:W-:Y:S01]  /*1bd50*/  IMAD.MOV.U32 R8, RZ, RZ, R39 ;  /* 0x000000ffff087224 */ /* 0x000fe200078e0027 */
[----:B------:R-:W-:-:S04]  /*1bd60*/  PRMT R23, R10, 0x5410, R11 ;  /* 0x000054100a177816 */ /* 0x000fc8000000000b */
[----:B------:R-:W-:Y:S01]  /*1bd70*/  PRMT R25, R8, 0x5410, R9 ;  /* 0x0000541008197816 */ /* 0x000fe20000000009 */
[----:B--2---:R-:W-:Y:S02]  /*1bd80*/  IMAD R36, R36, -0x80, R15 ;  /* 0xffffff8024247824 */ /* 0x004fe400078e020f */
[----:B---3--:R-:W-:-:S03]  /*1bd90*/  IMAD.WIDE.U32 R14, R14, 0x2, R120 ;  /* 0x000000020e0e7825 */ /* 0x008fc600078e0078 */
[----:B------:R-:W-:-:S04]  /*1bda0*/  IMNMX R36, R36, 0x80, PT ;  /* 0x0000008024247817 */ /* 0x000fc80003800200 */
[----:B------:R-:W-:-:S13]  /*1bdb0*/  ISETP.GE.AND P0, PT, R97, R36, PT ;  /* 0x000000246100720c */ /* 0x000fda0003f06270 */
[----:B------:R-:W-:Y:S05]  /*1bdc0*/  @P0 BRA `(.L_x_1194) ;  /* 0x00000b9000000947 */ /* 0x000fea0003800000 */
[----:B------:R-:W-:Y:S01]  /*1bdd0*/  ISETP.GE.AND P0, PT, R17, R70, PT ;  /* 0x000000461100720c */ /* 0x000fe20003f06270 */
[----:B------:R-:W-:-:S12]  /*1bde0*/  BSSY B0, `(.L_x_1195) ;  /* 0x000002c000007945 */ /* 0x000fd80003800000 */
[----:B------:R-:W-:Y:S05]  /*1bdf0*/  @P0 BRA `(.L_x_1196) ;  /* 0x000002a000000947 */ /* 0x000fea0003800000 */
[----:B------:R-:W2:Y:S01]  /*1be00*/  LD.E.128 R8, [R14.64] ;  /* 0x000000080e087980 */ /* 0x000ea2000c101d00 */
        /* <DEDUP_REMOVED lines=12> */
[--C-:B--2---:R-:W-:Y:S02]  /*1bed0*/  HADD2.F32 R121, -RZ, R11.reuse.H0_H0 ;  /* 0x2000000bff797230 */ /* 0x104fe40000004100 */
[----:B------:R-:W-:Y:S02]  /*1bee0*/  HADD2.F32 R11, -RZ, R11.H1_H1 ;  /* 0x3000000bff0b7230 */ /* 0x000fe40000004100 */
[----:B------:R-:W-:-:S02]  /*1bef0*/  HADD2.F32 R122, -RZ, R8.H0_H0 ;  /* 0x20000008ff7a7230 */ /* 0x000fc40000004100 */
[----:B------:R-:W-:Y:S02]  /*1bf00*/  HADD2.F32 R8, -RZ, R8.H1_H1 ;  /* 0x30000008ff087230 */ /* 0x000fe40000004100 */
[--C-:B------:R-:W-:Y:S02]  /*1bf10*/  HADD2.F32 R123, -RZ, R10.reuse.H0_H0 ;  /* 0x2000000aff7b7230 */ /* 0x100fe40000004100 */
[----:B------:R-:W-:Y:S01]  /*1bf20*/  HADD2.F32 R126, -RZ, R10.H1_H1 ;  /* 0x3000000aff7e7230 */ /* 0x000fe20000004100 */
[C---:B------:R-:W-:Y:S01]  /*1bf30*/  FMUL.FTZ R10, R11.reuse, R118 ;  /* 0x000000760b0a7220 */ /* 0x040fe20000410000 */
[--C-:B------:R-:W-:Y:S01]  /*1bf40*/  HADD2.F32 R127, -RZ, R9.reuse.H0_H0 ;  /* 0x20000009ff7f7230 */ /* 0x100fe20000004100 */
[----:B------:R-:W-:Y:S01]  /*1bf50*/  FMUL.FTZ R11, R11, R116 ;  /* 0x000000740b0b7220 */ /* 0x000fe20000410000 */
[----:B------:R-:W-:Y:S01]  /*1bf60*/  HADD2.F32 R130, -RZ, R9.H1_H1 ;  /* 0x30000009ff827230 */ /* 0x000fe20000004100 */
[----:B------:R-:W-:Y:S02]  /*1bf70*/  FMUL.FTZ R9, R8, R120 ;  /* 0x0000007808097220 */ /* 0x000fe40000410000 */
[----:B------:R-:W-:-:S02]  /*1bf80*/  FFMA.FTZ R10, R121, R116, -R10 ;  /* 0x00000074790a7223 */ /* 0x000fc4000001080a */
[----:B------:R-:W-:Y:S02]  /*1bf90*/  FFMA.FTZ R11, R121, R118, R11 ;  /* 0x00000076790b7223 */ /* 0x000fe4000001000b */
[-C--:B------:R-:W-:Y:S02]  /*1bfa0*/  FMUL.FTZ R121, R8, R119.reuse ;  /* 0x0000007708797220 */ /* 0x080fe40000410000 */
[----:B------:R-:W-:Y:S01]  /*1bfb0*/  FFMA.FTZ R8, R122, R119, -R9 ;  /* 0x000000777a087223 */ /* 0x000fe20000010809 */
[----:B------:R-:W-:Y:S01]  /*1bfc0*/  F2FP.PACK_AB R11, R11, R10 ;  /* 0x0000000a0b0b723e */ /* 0x000fe200000000ff */
[C---:B------:R-:W-:Y:S02]  /*1bfd0*/  FMUL.FTZ R9, R126.reuse, R105 ;  /* 0x000000697e097220 */ /* 0x040fe40000410000 */
[----:B------:R-:W-:Y:S02]  /*1bfe0*/  FMUL.FTZ R126, R126, R108 ;  /* 0x0000006c7e7e7220 */ /* 0x000fe40000410000 */
[----:B------:R-:W-:-:S02]  /*1bff0*/  FMUL.FTZ R116, R130, R117 ;  /* 0x0000007582747220 */ /* 0x000fc40000410000 */
[----:B------:R-:W-:Y:S02]  /*1c000*/  FMUL.FTZ R130, R130, R109 ;  /* 0x0000006d82827220 */ /* 0x000fe40000410000 */
[C---:B------:R-:W-:Y:S02]  /*1c010*/  FFMA.FTZ R9, R123.reuse, R108, -R9 ;  /* 0x0000006c7b097223 */ /* 0x040fe40000010809 */
[----:B------:R-:W-:Y:S02]  /*1c020*/  FFMA.FTZ R126, R123, R105, R126 ;  /* 0x000000697b7e7223 */ /* 0x000fe4000001007e */
[----:B------:R-:W-:Y:S02]  /*1c030*/  FFMA.FTZ R121, R122, R120, R121 ;  /* 0x000000787a797223 */ /* 0x000fe40000010079 */
[C---:B------:R-:W-:Y:S01]  /*1c040*/  FFMA.FTZ R116, R127.reuse, R109, -R116 ;  /* 0x0000006d7f747223 */ /* 0x040fe20000010874 */
[----:B------:R-:W-:Y:S01]  /*1c050*/  F2FP.PACK_AB R10, R126, R9 ;  /* 0x000000097e0a723e */ /* 0x000fe200000000ff */
[----:B------:R-:W-:Y:S01]  /*1c060*/  FFMA.FTZ R117, R127, R117, R130 ;  /* 0x000000757f757223 */ /* 0x000fe20000010082 */
[----:B------:R-:W-:-:S04]  /*1c070*/  F2FP.PACK_AB R8, R121, R8 ;  /* 0x000000087908723e */ /* 0x000fc800000000ff */
[----:B------:R-:W-:-:S05]  /*1c080*/  F2FP.PACK_AB R9, R117, R116 ;  /* 0x000000747509723e */ /* 0x000fca00000000ff */
[----:B------:R1:W-:Y:S02]  /*1c090*/  ST.E.128 [R14.64], R8 ;  /* 0x000000080e007985 */ /* 0x0003e4000c101d08 */
.L_x_1196:
[----:B------:R-:W-:Y:S05]  /*1c0a0*/  BSYNC B0 ;  /* 0x0000000000007941 */ /* 0x000fea0003800000 */
.L_x_1195:
[----:B-1----:R-:W-:Y:S01]  /*1c0b0*/  IADD3 R9, R17, 0x20, RZ ;  /* 0x0000002011097810 */ /* 0x002fe20007ffe0ff */
[----:B------:R-:W-:Y:S03]  /*1c0c0*/  BSSY B0, `(.L_x_1197) ;  /* 0x000002d000007945 */ /* 0x000fe60003800000 */
[----:B------:R-:W-:-:S13]  /*1c0d0*/  ISETP.GE.AND P0, PT, R9, R70, PT ;  /* 0x000000460900720c */ /* 0x000fda0003f06270 */
[----:B------:R-:W-:Y:S05]  /*1c0e0*/  @P0 BRA `(.L_x_1198) ;  /* 0x000002a000000947 */ /* 0x000fea0003800000 */
[----:B------:R-:W2:Y:S01]  /*1c0f0*/  LD.E.128 R8, [R14.64+0x4000] ;  /* 0x004000080e087980 */ /* 0x000ea2000c101d00 */
[----:B------:R-:W-:Y:S01]  /*1c100*/  SHF.R.U64 R108, R132, 0x10, R133 ;  /* 0x00000010846c7819 */ /* 0x000fe20000001285 */
[--C-:B------:R-:W-:Y:S01]  /*1c110*/  HADD2.F32 R116, -RZ, R99.reuse.H1_H1 ;  /* 0x30000063ff747230 */ /* 0x100fe20000004100 */
[----:B------:R-:W-:Y:S01]  /*1c120*/  SHF.R.U64 R105, R134, 0x10, R135 ;  /* 0x0000001086697819 */ /* 0x000fe20000001287 */
[--C-:B------:R-:W-:Y:S01]  /*1c130*/  HADD2.F32 R109, -RZ, R104.reuse.H1_H1 ;  /* 0x30000068ff6d7230 */ /* 0x100fe20000004100 */
[----:B------:R-:W-:Y:S01]  /*1c140*/  SHF.R.U32.HI R132, RZ, 0x10, R133 ;  /* 0x00000010ff847819 */ /* 0x000fe20000011685 */
[----:B------:R-:W-:Y:S01]  /*1c150*/  HADD2.F32 R99, -RZ, R99.H0_H0 ;  /* 0x20000063ff637230 */ /* 0x000fe20000004100 */
[----:B------:R-:W-:Y:S01]  /*1c160*/  SHF.R.U32.HI R134, RZ, 0x10, R135 ;  /* 0x00000010ff867819 */ /* 0x000fe20000011687 */
[----:B------:R-:W-:Y:S02]  /*1c170*/  HADD2.F32 R104, -RZ, R104.H0_H0 ;  /* 0x20000068ff687230 */ /* 0x000fe40000004100 */
[----:B------:R-:W-:-:S02]  /*1c180*/  HADD2.F32 R132, -RZ, R132.H0_H0 ;  /* 0x20000084ff847230 */ /* 0x000fc40000004100 */
[----:B------:R-:W-:Y:S02]  /*1c190*/  HADD2.F32 R134, -RZ, R134.H0_H0 ;  /* 0x20000086ff867230 */ /* 0x000fe40000004100 */
[----:B------:R-:W-:Y:S02]  /*1c1a0*/  HADD2.F32 R108, -RZ, R108.H0_H0 ;  /* 0x2000006cff6c7230 */ /* 0x000fe40000004100 */
[----:B------:R-:W-:Y:S02]  /*1c1b0*/  HADD2.F32 R105, -RZ, R105.H0_H0 ;  /* 0x20000069ff697230 */ /* 0x000fe40000004100 */
[--C-:B--2---:R-:W-:Y:S02]  /*1c1c0*/  HADD2.F32 R117, -RZ, R11.reuse.H0_H0 ;  /* 0x2000000bff757230 */ /* 0x104fe40000004100 */
[----:B------:R-:W-:Y:S02]  /*1c1d0*/  HADD2.F32 R11, -RZ, R11.H1_H1 ;  /* 0x3000000bff0b7230 */ /* 0x000fe40000004100 */
[----:B------:R-:W-:-:S02]  /*1c1e0*/  HADD2.F32 R118, -RZ, R8.H0_H0 ;  /* 0x20000008ff767230 */ /* 0x000fc40000004100 */
[--C-:B------:R-:W-:Y:S02]  /*1c1f0*/  HADD2.F32 R119, -RZ, R10.reuse.H0_H0 ;  /* 0x2000000aff777230 */ /* 0x100fe40000004100 */
[----:B------:R-:W-:Y:S01]  /*1c200*/  HADD2.F32 R120, -RZ, R10.H1_H1 ;  /* 0x3000000aff787230 */ /* 0x000fe20000004100 */
[C---:B------:R-:W-:Y:S01]  /*1c210*/  FMUL.FTZ R10, R11.reuse, R132 ;  /* 0x000000840b0a7220 */ /* 0x040fe20000410000 */
[----:B------:R-:W-:Y:S01]  /*1c220*/  HADD2.F32 R8, -RZ, R8.H1_H1 ;  /* 0x30000008ff087230 */ /* 0x000fe20000004100 */
[-C--:B------:R-:W-:Y:S01]  /*1c230*/  FMUL.FTZ R11, R11, R134.reuse ;  /* 0x000000860b0b7220 */ /* 0x080fe20000410000 */
[--C-:B------:R-:W-:Y:S01]  /*1c240*/  HADD2.F32 R121, -RZ, R9.reuse.H0_H0 ;  /* 0x20000009ff797230 */ /* 0x100fe20000004100 */
[C---:B------:R-:W-:Y:S01]  /*1c250*/  FFMA.FTZ R10, R117.reuse, R134, -R10 ;  /* 0x00000086750a7223 */ /* 0x040fe2000001080a */
[----:B------:R-:W-:Y:S01]  /*1c260*/  HADD2.F32 R122, -RZ, R9.H1_H1 ;  /* 0x30000009ff7a7230 */ /* 0x000fe20000004100 */
[----:B------:R-:W-:Y:S02]  /*1c270*/  FMUL.FTZ R9, R8, R116 ;  /* 0x0000007408097220 */ /* 0x000fe40000410000 */
[----:B------:R-:W-:-:S02]  /*1c280*/  FFMA.FTZ R11, R117, R132, R11 ;  /* 0x00000084750b7223 */ /* 0x000fc4000001000b */
[-C--:B------:R-:W-:Y:S02]  /*1c290*/  FMUL.FTZ R117, R8, R109.reuse ;  /* 0x0000006d08757220 */ /* 0x080fe40000410000 */
[C---:B------:R-:W-:Y:S01]  /*1c2a0*/  FFMA.FTZ R8, R118.reuse, R109, -R9 ;  /* 0x0000006d76087223 */ /* 0x040fe20000010809 */
[----:B------:R-:W-:Y:S01]  /*1c2b0*/  F2FP.PACK_AB R11, R11, R10 ;  /* 0x0000000a0b0b723e */ /* 0x000fe200000000ff */
[----:B------:R-:W-:Y:S02]  /*1c2c0*/  FFMA.FTZ R117, R118, R116, R117 ;  /* 0x0000007476757223 */ /* 0x000fe40000010075 */
[C---:B------:R-:W-:Y:S02]  /*1c2d0*/  FMUL.FTZ R9, R120.reuse, R99 ;  /* 0x0000006378097220 */ /* 0x040fe40000410000 */
[----:B------:R-:W-:Y:S01]  /*1c2e0*/  FMUL.FTZ R120, R120, R104 ;  /* 0x0000006878787220 */ /* 0x000fe20000410000 */
[----:B------:R-:W-:Y:S01]  /*1c2f0*/  F2FP.PACK_AB R8, R117, R8 ;  /* 0x000000087508723e */ /* 0x000fe200000000ff */
[----:B------:R-:W-:-:S02]  /*1c300*/  FMUL.FTZ R116, R122, R108 ;  /* 0x0000006c7a747220 */ /* 0x000fc40000410000 */
[----:B------:R-:W-:Y:S02]  /*1c310*/  FMUL.FTZ R122, R122, R105 ;  /* 0x000000697a7a7220 */ /* 0x000fe40000410000 */
[C---:B------:R-:W-:Y:S02]  /*1c320*/  FFMA.FTZ R9, R119.reuse, R104, -R9 ;  /* 0x0000006877097223 */ /* 0x040fe40000010809 */
[----:B------:R-:W-:Y:S02]  /*1c330*/  FFMA.FTZ R120, R119, R99, R120 ;  /* 0x0000006377787223 */ /* 0x000fe40000010078 */
[C---:B------:R-:W-:Y:S02]  /*1c340*/  FFMA.FTZ R116, R121.reuse, R105, -R116 ;  /* 0x0000006979747223 */ /* 0x040fe40000010874 */
[----:B------:R-:W-:Y:S01]  /*1c350*/  FFMA.FTZ R121, R121, R108, R122 ;  /* 0x0000006c79797223 */ /* 0x000fe2000001007a */
[----:B------:R-:W-:-:S04]  /*1c360*/  F2FP.PACK_AB R10, R120, R9 ;  /* 0x00000009780a723e */ /* 0x000fc800000000ff */
[----:B------:R-:W-:-:S05]  /*1c370*/  F2FP.PACK_AB R9, R121, R116 ;  /* 0x000000747909723e */ /* 0x000fca00000000ff */
[----:B------:R1:W-:Y:S02]  /*1c380*/  ST.E.128 [R14.64+0x4000], R8 ;  /* 0x004000080e007985 */ /* 0x0003e4000c101d08 */
.L_x_1198:
[----:B------:R-:W-:Y:S05]  /*1c390*/  BSYNC B0 ;  /* 0x0000000000007941 */ /* 0x000fea0003800000 */
.L_x_1197:
[----:B-1----:R-:W-:Y:S01]  /*1c3a0*/  IADD3 R9, R17, 0x40, RZ ;  /* 0x0000004011097810 */ /* 0x002fe20007ffe0ff */
[----:B------:R-:W-:Y:S03]  /*1c3b0*/  BSSY B0, `(.L_x_1199) ;  /* 0x000002d000007945 */ /* 0x000fe60003800000 */
[----:B------:R-:W-:-:S13]  /*1c3c0*/  ISETP.GE.AND P0, PT, R9, R70, PT ;  /* 0x000000460900720c */ /* 0x000fda0003f06270 */
[----:B------:R-:W-:Y:S05]  /*1c3d0*/  @P0 BRA `(.L_x_1200) ;  /* 0x000002a000000947 */ /* 0x000fea0003800000 */
[----:B------:R-:W2:Y:S01]  /*1c3e0*/  LD.E.128 R8, [R14.64+0x8000] ;  /* 0x008000080e087980 */ /* 0x000ea2000c101d00 */
[----:B------:R-:W-:Y:S01]  /*1c3f0*/  SHF.R.U64 R104, R124, 0x10, R125 ;  /* 0x000000107c687819 */ /* 0x000fe2000000127d */
[----:B------:R-:W-:Y:S01]  /*1c400*/  HADD2.F32 R108, -RZ, R96.H1_H1 ;  /* 0x30000060ff6c7230 */ /* 0x000fe20000004100 */
[----:B------:R-:W-:Y:S01]  /*1c410*/  SHF.R.U64 R99, R128, 0x10, R129 ;  /* 0x0000001080637819 */ /* 0x000fe20000001281 */
[----:B------:R-:W-:Y:S01]  /*1c420*/  HADD2.F32 R105, -RZ, R98.H1_H1 ;  /* 0x30000062ff697230 */ /* 0x000fe20000004100 */
        /* <DEDUP_REMOVED lines=29> */
[-C--:B------:R-:W-:Y:S02]  /*1c600*/  FMUL.FTZ R120, R120, R99.reuse ;  /* 0x0000006378787220 */ /* 0x080fe40000410000 */
[C---:B------:R-:W-:Y:S02]  /*1c610*/  FFMA.FTZ R9, R117.reuse, R98, -R9 ;  /* 0x0000006275097223 */ /* 0x040fe40000010809 */
[----:B------:R-:W-:Y:S02]  /*1c620*/  FFMA.FTZ R118, R117, R96, R118 ;  /* 0x0000006075767223 */ /* 0x000fe40000010076 */
[C---:B------:R-:W-:Y:S02]  /*1c630*/  FFMA.FTZ R108, R119.reuse, R99, -R108 ;  /* 0x00000063776c7223 */ /* 0x040fe4000001086c */
[----:B------:R-:W-:Y:S01]  /*1c640*/  FFMA.FTZ R119, R119, R104, R120 ;  /* 0x0000006877777223 */ /* 0x000fe20000010078 */
[----:B------:R-:W-:-:S04]  /*1c650*/  F2FP.PACK_AB R10, R118, R9 ;  /* 0x00000009760a723e */ /* 0x000fc800000000ff */
[----:B------:R-:W-:-:S05]  /*1c660*/  F2FP.PACK_AB R9, R119, R108 ;  /* 0x0000006c7709723e */ /* 0x000fca00000000ff */
[----:B------:R1:W-:Y:S02]  /*1c670*/  ST.E.128 [R14.64+0x8000], R8 ;  /* 0x008000080e007985 */ /* 0x0003e4000c101d08 */
.L_x_1200:
[----:B------:R-:W-:Y:S05]  /*1c680*/  BSYNC B0 ;  /* 0x0000000000007941 */ /* 0x000fea0003800000 */
.L_x_1199:
[----:B-1----:R-:W-:-:S04]  /*1c690*/  IADD3 R9, R17, 0x60, RZ ;  /* 0x0000006011097810 */ /* 0x002fc80007ffe0ff */
[----:B------:R-:W-:-:S13]  /*1c6a0*/  ISETP.GE.AND P0, PT, R9, R70, PT ;  /* 0x000000460900720c */ /* 0x000fda0003f06270 */
[----:B------:R-:W-:Y:S05]  /*1c6b0*/  @P0 BRA `(.L_x_1194) ;  /* 0x000002a000000947 */ /* 0x000fea0003800000 */
[----:B------:R-:W2:Y:S01]  /*1c6c0*/  LD.E.128 R8, [R14.64+0xc000] ;  /* 0x00c000080e087980 */ /* 0x000ea2000c101d00 */
[----:B------:R-:W-:Y:S01]  /*1c6d0*/  SHF.R.U64 R98, R112, 0x10, R113 ;  /* 0x0000001070627819 */ /* 0x000fe20000001271 */
[--C-:B------:R-:W-:Y:S01]  /*1c6e0*/  HADD2.F32 R104, -RZ, R90.reuse.H1_H1 ;  /* 0x3000005aff687230 */ /* 0x100fe20000004100 */
        /* <DEDUP_REMOVED lines=9> */
[--C-:B--2---:R-:W-:Y:S02]  /*1c780*/  HADD2.F32 R105, -RZ, R11.reuse.H0_H0 ;  /* 0x2000000bff697230 */ /* 0x104fe40000004100 */
[----:B------:R-:W-:Y:S02]  /*1c790*/  HADD2.F32 R11, -RZ, R11.H1_H1 ;  /* 0x3000000bff0b7230 */ /* 0x000fe40000004100 */
[----:B------:R-:W-:Y:S02]  /*1c7a0*/  HADD2.F32 R108, -RZ, R8.H0_H0 ;  /* 0x20000008ff6c7230 */ /* 0x000fe40000004100 */
[----:B------:R-:W-:-:S02]  /*1c7b0*/  HADD2.F32 R109, -RZ, R10.H0_H0 ;  /* 0x2000000aff6d7230 */ /* 0x000fc40000004100 */
[----:B------:R-:W-:Y:S01]  /*1c7c0*/  HADD2.F32 R113, -RZ, R10.H1_H1 ;  /* 0x3000000aff717230 */ /* 0x000fe20000004100 */
[C---:B------:R-:W-:Y:S01]  /*1c7d0*/  FMUL.FTZ R10, R11.reuse, R112 ;  /* 0x000000700b0a7220 */ /* 0x040fe20000410000 */
[----:B------:R-:W-:Y:S01]  /*1c7e0*/  HADD2.F32 R8, -RZ, R8.H1_H1 ;  /* 0x30000008ff087230 */ /* 0x000fe20000004100 */
[-C--:B------:R-:W-:Y:S01]  /*1c7f0*/  FMUL.FTZ R11, R11, R114.reuse ;  /* 0x000000720b0b7220 */ /* 0x080fe20000410000 */
[--C-:B------:R-:W-:Y:S01]  /*1c800*/  HADD2.F32 R115, -RZ, R9.reuse.H0_H0 ;  /* 0x20000009ff737230 */ /* 0x100fe20000004100 */
[C---:B------:R-:W-:Y:S01]  /*1c810*/  FFMA.FTZ R10, R105.reuse, R114, -R10 ;  /* 0x00000072690a7223 */ /* 0x040fe2000001080a */
[----:B------:R-:W-:Y:S01]  /*1c820*/  HADD2.F32 R116, -RZ, R9.H1_H1 ;  /* 0x30000009ff747230 */ /* 0x000fe20000004100 */
[C---:B------:R-:W-:Y:S02]  /*1c830*/  FMUL.FTZ R9, R8.reuse, R104 ;  /* 0x0000006808097220 */ /* 0x040fe40000410000 */
[----:B------:R-:W-:Y:S01]  /*1c840*/  FFMA.FTZ R11, R105, R112, R11 ;  /* 0x00000070690b7223 */ /* 0x000fe2000001000b */
[----:B------:R-:W-:Y:S01]  /*1c850*/  HADD2.F32 R112, -RZ, R91.H0_H0 ;  /* 0x2000005bff707230 */ /* 0x000fe20000004100 */
[----:B------:R-:W-:-:S02]  /*1c860*/  FMUL.FTZ R105, R8, R99 ;  /* 0x0000006308697220 */ /* 0x000fc40000410000 */
[----:B------:R-:W-:Y:S01]  /*1c870*/  FFMA.FTZ R8, R108, R99, -R9 ;  /* 0x000000636c087223 */ /* 0x000fe20000010809 */
[----:B------:R-:W-:Y:S01]  /*1c880*/  F2FP.PACK_AB R11, R11, R10 ;  /* 0x0000000a0b0b723e */ /* 0x000fe200000000ff */
[C---:B------:R-:W-:Y:S02]  /*1c890*/  FMUL.FTZ R9, R113.reuse, R90 ;  /* 0x0000005a71097220 */ /* 0x040fe40000410000 */
[----:B------:R-:W-:Y:S02]  /*1c8a0*/  FMUL.FTZ R113, R113, R112 ;  /* 0x0000007071717220 */ /* 0x000fe40000410000 */
[C---:B------:R-:W-:Y:S02]  /*1c8b0*/  FMUL.FTZ R91, R116.reuse, R98 ;  /* 0x00000062745b7220 */ /* 0x040fe40000410000 */
[----:B------:R-:W-:Y:S02]  /*1c8c0*/  FMUL.FTZ R116, R116, R96 ;  /* 0x0000006074747220 */ /* 0x000fe40000410000 */
[----:B------:R-:W-:-:S02]  /*1c8d0*/  FFMA.FTZ R9, R109, R112, -R9 ;  /* 0x000000706d097223 */ /* 0x000fc40000010809 */
[----:B------:R-:W-:Y:S02]  /*1c8e0*/  FFMA.FTZ R90, R109, R90, R113 ;  /* 0x0000005a6d5a7223 */ /* 0x000fe40000010071 */
[----:B------:R-:W-:Y:S02]  /*1c8f0*/  FFMA.FTZ R105, R108, R104, R105 ;  /* 0x000000686c697223 */ /* 0x000fe40000010069 */
[C---:B------:R-:W-:Y:S01]  /*1c900*/  FFMA.FTZ R91, R115.reuse, R96, -R91 ;  /* 0x00000060735b7223 */ /* 0x040fe2000001085b */
[----:B------:R-:W-:Y:S01]  /*1c910*/  F2FP.PACK_AB R10, R90, R9 ;  /* 0x000000095a0a723e */ /* 0x000fe200000000ff */
[----:B------:R-:W-:Y:S01]  /*1c920*/  FFMA.FTZ R116, R115, R98, R116 ;  /* 0x0000006273747223 */ /* 0x000fe20000010074 */
[----:B------:R-:W-:-:S04]  /*1c930*/  F2FP.PACK_AB R8, R105, R8 ;  /* 0x000000086908723e */ /* 0x000fc800000000ff */
[----:B------:R-:W-:-:S05]  /*1c940*/  F2FP.PACK_AB R9, R116, R91 ;  /* 0x0000005b7409723e */ /* 0x000fca00000000ff */
[----:B------:R1:W-:Y:S02]  /*1c950*/  ST.E.128 [R14.64+0xc000], R8 ;  /* 0x00c000080e007985 */ /* 0x0003e4000c101d08 */
.L_x_1194:
[----:B------:R-:W-:Y:S05]  /*1c960*/  BSYNC B1 ;  /* 0x0000000000017941 */ /* 0x000fea0003800000 */
.L_x_1193:
[----:B-1----:R-:W-:Y:S01]  /*1c970*/  IADD3 R9, R97, 0x20, RZ ;  /* 0x0000002061097810 */ /* 0x002fe20007ffe0ff */
[----:B------:R-:W-:Y:S03]  /*1c980*/  BSSY B1, `(.L_x_1201) ;  /* 0x00000bc000017945 */ /* 0x000fe60003800000 */
[----:B------:R-:W-:-:S13]  /*1c990*/  ISETP.GE.AND P0, PT, R9, R36, PT ;  /* 0x000000240900720c */ /* 0x000fda0003f06270 */
[----:B------:R-:W-:Y:S05]  /*1c9a0*/  @P0 BRA `(.L_x_1202) ;  /* 0x00000b9000000947 */ /* 0x000fea0003800000 */
[----:B------:R-:W-:Y:S01]  /*1c9b0*/  ISETP.GE.AND P0, PT, R17, R70, PT ;  /* 0x000000461100720c */ /* 0x000fe20003f06270 */
[----:B------:R-:W-:-:S12]  /*1c9c0*/  BSSY B0, `(.L_x_1203) ;  /* 0x000002c000007945 */ /* 0x000fd80003800000 */
        /* <DEDUP_REMOVED lines=15> */
[--C-:B------:R-:W-:Y:S02]  /*1cac0*/  HADD2.F32 R105, -RZ, R8.reuse.H0_H0 ;  /* 0x20000008ff697230 */ /* 0x100fe40000004100 */
[----:B------:R-:W-:-:S02]  /*1cad0*/  HADD2.F32 R107, -RZ, R8.H1_H1 ;  /* 0x30000008ff6b7230 */ /* 0x000fc40000004100 */
[--C-:B------:R-:W-:Y:S02]  /*1cae0*/  HADD2.F32 R8, -RZ, R10.reuse.H0_H0 ;  /* 0x2000000aff087230 */ /* 0x100fe40000004100 */
[----:B------:R-:W-:Y:S01]  /*1caf0*/  HADD2.F32 R104, -RZ, R10.H1_H1 ;  /* 0x3000000aff687230 */ /* 0x000fe20000004100 */
[C---:B------:R-:W-:Y:S01]  /*1cb00*/  FMUL.FTZ R10, R11.reuse, R106 ;  /* 0x0000006a0b0a7220 */ /* 0x040fe20000410000 */
[--C-:B------:R-:W-:Y:S01]  /*1cb10*/  HADD2.F32 R108, -RZ, R9.reuse.H0_H0 ;  /* 0x20000009ff6c7230 */ /* 0x100fe20000004100 */
[----:B------:R-:W-:Y:S01]  /*1cb20*/  FMUL.FTZ R11, R11, R110 ;  /* 0x0000006e0b0b7220 */ /* 0x000fe20000410000 */
[----:B------:R-:W-:Y:S01]  /*1cb30*/  HADD2.F32 R109, -RZ, R9.H1_H1 ;  /* 0x30000009ff6d7230 */ /* 0x000fe20000004100 */
[----:B------:R-:W-:Y:S02]  /*1cb40*/  FMUL.FTZ R9, R107, R98 ;  /* 0x000000626b097220 */ /* 0x000fe40000410000 */
[C---:B------:R-:W-:Y:S02]  /*1cb50*/  FFMA.FTZ R10, R99.reuse, R110, -R10 ;  /* 0x0000006e630a7223 */ /* 0x040fe4000001080a */
[----:B------:R-:W-:Y:S01]  /*1cb60*/  FFMA.FTZ R11, R99, R106, R11 ;  /* 0x0000006a630b7223 */ /* 0x000fe2000001000b */
[----:B------:R-:W-:Y:S01]  /*1cb70*/  HADD2.F32 R99, -RZ, R86.H0_H0 ;  /* 0x20000056ff637230 */ /* 0x000fe20000004100 */
[----:B------:R-:W-:-:S02]  /*1cb80*/  FMUL.FTZ R107, R107, R96 ;  /* 0x000000606b6b7220 */ /* 0x000fc40000410000 */
[----:B------:R-:W-:Y:S01]  /*1cb90*/  FFMA.FTZ R9, R105, R96, -R9 ;  /* 0x0000006069097223 */ /* 0x000fe20000010809 */
[----:B------:R-:W-:Y:S01]  /*1cba0*/  F2FP.PACK_AB R11, R11, R10 ;  /* 0x0000000a0b0b723e */ /* 0x000fe200000000ff */
[----:B------:R-:W-:Y:S02]  /*1cbb0*/  FFMA.FTZ R98, R105, R98, R107 ;  /* 0x0000006269627223 */ /* 0x000fe4000001006b */
[C---:B------:R-:W-:Y:S02]  /*1cbc0*/  FMUL.FTZ R86, R104.reuse, R99 ;  /* 0x0000006368567220 */ /* 0x040fe40000410000 */
[C---:B------:R-:W-:Y:S02]  /*1cbd0*/  FMUL.FTZ R105, R109.reuse, R91 ;  /* 0x0000005b6d697220 */ /* 0x040fe40000410000 */
[----:B------:R-:W-:Y:S02]  /*1cbe0*/  FMUL.FTZ R104, R104, R87 ;  /* 0x0000005768687220 */ /* 0x000fe40000410000 */
[----:B------:R-:W-:-:S02]  /*1cbf0*/  FMUL.FTZ R109, R109, R90 ;  /* 0x0000005a6d6d7220 */ /* 0x000fc40000410000 */
[----:B------:R-:W-:Y:S02]  /*1cc00*/  FFMA.FTZ R105, R108, R90, -R105 ;  /* 0x0000005a6c697223 */ /* 0x000fe40000010869 */
[C---:B------:R-:W-:Y:S02]  /*1cc10*/  FFMA.FTZ R86, R8.reuse, R87, -R86 ;  /* 0x0000005708567223 */ /* 0x040fe40000010856 */
[----:B------:R-:W-:Y:S01]  /*1cc20*/  FFMA.FTZ R99, R8, R99, R104 ;  /* 0x0000006308637223 */ /* 0x000fe20000010068 */
[----:B------:R-:W-:Y:S01]  /*1cc30*/  F2FP.PACK_AB R8, R98, R9 ;  /* 0x000000096208723e */ /* 0x000fe200000000ff */
[----:B------:R-:W-:-:S03]  /*1cc40*/  FFMA.FTZ R108, R108, R91, R109 ;  /* 0x0000005b6c6c7223 */ /* 0x000fc6000001006d */
[----:B------:R-:W-:Y:S02]  /*1cc50*/  F2FP.PACK_AB R10, R99, R86 ;  /* 0x00000056630a723e */ /* 0x000fe400000000ff */
[----:B------:R-:W-:-:S05]  /*1cc60*/  F2FP.PACK_AB R9, R108, R105 ;  /* 0x000000696c09723e */ /* 0x000fca00000000ff */
[----:B------:R1:W-:Y:S02]  /*1cc70*/  ST.E.128 [R14.64+0x1000], R8 ;  /* 0x001000080e007985 */ /* 0x0003e4000c101d08 */
.L_x_1204:
[----:B------:R-:W-:Y:S05]  /*1cc80*/  BSYNC B0 ;  /* 0x0000000000007941 */ /* 0x000fea0003800000 */
.L_x_1203:
        /* <DEDUP_REMOVED lines=20> */
[----:B------:R-:W-:Y:S01]  /*1cdd0*/  HADD2.F32 R8, -RZ, R8.H1_H1 ;  /* 0x30000008ff087230 */ /* 0x000fe20000004100 */
[C---:B------:R-:W-:Y:S01]  /*1cde0*/  FMUL.FTZ R101, R11.reuse, R100 ;  /* 0x000000640b657220 */ /* 0x040fe20000410000 */
[--C-:B------:R-:W-:Y:S01]  /*1cdf0*/  HADD2.F32 R99, -RZ, R10.reuse.H0_H0 ;  /* 0x2000000aff637230 */ /* 0x100fe20000004100 */
[-C--:B------:R-:W-:Y:S01]  /*1ce00*/  FMUL.FTZ R11, R11, R102.reuse ;  /* 0x000000660b0b7220 */ /* 0x080fe20000410000 */
[--C-:B------:R-:W-:Y:S01]  /*1ce10*/  HADD2.F32 R103, -RZ, R9.reuse.H0_H0 ;  /* 0x20000009ff677230 */ /* 0x100fe20000004100 */
[----:B------:R-:W-:Y:S01]  /*1ce20*/  FFMA.FTZ R101, R96, R102, -R101 ;  /* 0x0000006660657223 */ /* 0x000fe20000010865 */
[----:B------:R-:W-:Y:S01]  /*1ce30*/  HADD2.F32 R104, -RZ, R9.H1_H1 ;  /* 0x30000009ff687230 */ /* 0x000fe20000004100 */
[----:B------:R-:W-:Y:S01]  /*1ce40*/  FMUL.FTZ R9, R8, R91 ;  /* 0x0000005b08097220 */ /* 0x000fe20000410000 */
[----:B------:R-:W-:Y:S01]  /*1ce50*/  HADD2.F32 R10, -RZ, R10.H1_H1 ;  /* 0x3000000aff0a7230 */ /* 0x000fe20000004100 */
[----:B------:R-:W-:Y:S02]  /*1ce60*/  FFMA.FTZ R96, R96, R100, R11 ;  /* 0x0000006460607223 */ /* 0x000fe4000001000b */
[----:B------:R-:W-:-:S02]  /*1ce70*/  FMUL.FTZ R8, R8, R90 ;  /* 0x0000005a08087220 */ /* 0x000fc40000410000 */
[----:B------:R-:W-:Y:S02]  /*1ce80*/  FFMA.FTZ R9, R98, R90, -R9 ;  /* 0x0000005a62097223 */ /* 0x000fe40000010809 */
[----:B------:R-:W-:Y:S02]  /*1ce90*/  FMUL.FTZ R11, R10, R76 ;  /* 0x0000004c0a0b7220 */ /* 0x000fe40000410000 */
[----:B------:R-:W-:Y:S02]  /*1cea0*/  FMUL.FTZ R90, R104, R87 ;  /* 0x00000057685a7220 */ /* 0x000fe40000410000 */
[----:B------:R-:W-:Y:S02]  /*1ceb0*/  FMUL.FTZ R10, R10, R80 ;  /* 0x000000500a0a7220 */ /* 0x000fe40000410000 */
[----:B------:R-:W-:Y:S02]  /*1cec0*/  FMUL.FTZ R104, R104, R86 ;  /* 0x0000005668687220 */ /* 0x000fe40000410000 */
[----:B------:R-:W-:-:S02]  /*1ced0*/  FFMA.FTZ R8, R98, R91, R8 ;  /* 0x0000005b62087223 */ /* 0x000fc40000010008 */
[C---:B------:R-:W-:Y:S01]  /*1cee0*/  FFMA.FTZ R80, R99.reuse, R80, -R11 ;  /* 0x0000005063507223 */ /* 0x040fe2000001080b */
[----:B------:R-:W-:Y:S01]  /*1cef0*/  F2FP.PACK_AB R11, R96, R101 ;  /* 0x00000065600b723e */ /* 0x000fe200000000ff */
[----:B------:R-:W-:Y:S01]  /*1cf00*/  FFMA.FTZ R99, R99, R76, R10 ;  /* 0x0000004c63637223 */ /* 0x000fe2000001000a */
[----:B------:R-:W-:Y:S01]  /*1cf10*/  F2FP.PACK_AB R8, R8, R9 ;  /* 0x000000090808723e */ /* 0x000fe200000000ff */
[C---:B------:R-:W-:Y:S02]  /*1cf20*/  FFMA.FTZ R90, R103.reuse, R86, -R90 ;  /* 0x00000056675a7223 */ /* 0x040fe4000001085a */
[----:B------:R-:W-:Y:S01]  /*1cf30*/  FFMA.FTZ R87, R103, R87, R104 ;  /* 0x0000005767577223 */ /* 0x000fe20000010068 */
[----:B------:R-:W-:-:S04]  /*1cf40*/  F2FP.PACK_AB R10, R99, R80 ;  /* 0x00000050630a723e */ /* 0x000fc800000000ff */
[----:B------:R-:W-:-:S05]  /*1cf50*/  F2FP.PACK_AB R9, R87, R90 ;  /* 0x0000005a5709723e */ /* 0x000fca00000000ff */
[----:B------:R1:W-:Y:S02]  /*1cf60*/  ST.E.128 [R14.64+0x5000], R8 ;  /* 0x005000080e007985 */ /* 0x0003e4000c101d08 */
.L_x_1206:
[----:B------:R-:W-:Y:S05]  /*1cf70*/  BSYNC B0 ;  /* 0x0000000000007941 */ /* 0x000fea0003800000 */
.L_x_1205:
        /* <DEDUP_REMOVED lines=19> */
[----:B------:R-:W-:Y:S01]  /*1d0b0*/  HADD2.F32 R8, -RZ, R8.H1_H1 ;  /* 0x30000008ff087230 */ /* 0x000fe20000004100 */
[C---:B------:R-:W-:Y:S01]  /*1d0c0*/  FMUL.FTZ R95, R11.reuse, R92 ;  /* 0x0000005c0b5f7220 */ /* 0x040fe20000410000 */
[--C-:B------:R-:W-:Y:S01]  /*1d0d0*/  HADD2.F32 R93, -RZ, R10.reuse.H0_H0 ;  /* 0x2000000aff5d7230 */ /* 0x100fe20000004100 */
[-C--:B------:R-:W-:Y:S01]  /*1d0e0*/  FMUL.FTZ R11, R11, R94.reuse ;  /* 0x0000005e0b0b7220 */ /* 0x080fe20000410000 */
[----:B------:R-:W-:Y:S01]  /*1d0f0*/  HADD2.F32 R10, -RZ, R10.H1_H1 ;  /* 0x3000000aff0a7230 */ /* 0x000fe20000004100 */
[C---:B------:R-:W-:Y:S01]  /*1d100*/  FFMA.FTZ R95, R90.reuse, R94, -R95 ;  /* 0x0000005e5a5f7223 */ /* 0x040fe2000001085f */
[--C-:B------:R-:W-:Y:S01]  /*1d110*/  HADD2.F32 R98, -RZ, R9.reuse.H1_H1 ;  /* 0x30000009ff627230 */ /* 0x100fe20000004100 */
[----:B------:R-:W-:Y:S01]  /*1d120*/  FFMA.FTZ R90, R90, R92, R11 ;  /* 0x0000005c5a5a7223 */ /* 0x000fe2000001000b */
[----:B------:R-:W-:Y:S01]  /*1d130*/  HADD2.F32 R11, -RZ, R80.H0_H0 ;  /* 0x20000050ff0b7230 */ /* 0x000fe20000004100 */
[----:B------:R-:W-:Y:S01]  /*1d140*/  FMUL.FTZ R76, R10, R69 ;  /* 0x000000450a4c7220 */ /* 0x000fe20000410000 */
[----:B------:R-:W-:Y:S01]  /*1d150*/  HADD2.F32 R96, -RZ, R9.H0_H0 ;  /* 0x20000009ff607230 */ /* 0x000fe20000004100 */
[----:B------:R-:W-:-:S02]  /*1d160*/  FMUL.FTZ R9, R8, R87 ;  /* 0x0000005708097220 */ /* 0x000fc40000410000 */
[-C--:B------:R-:W-:Y:S02]  /*1d170*/  FMUL.FTZ R8, R8, R86.reuse ;  /* 0x0000005608087220 */ /* 0x080fe40000410000 */
[----:B------:R-:W-:Y:S02]  /*1d180*/  FMUL.FTZ R80, R98, R11 ;  /* 0x0000000b62507220 */ /* 0x000fe40000410000 */
[----:B------:R-:W-:Y:S02]  /*1d190*/  FMUL.FTZ R10, R10, R71 ;  /* 0x000000470a0a7220 */ /* 0x000fe40000410000 */
[----:B------:R-:W-:Y:S02]  /*1d1a0*/  FMUL.FTZ R98, R98, R99 ;  /* 0x0000006362627220 */ /* 0x000fe40000410000 */
[C---:B------:R-:W-:Y:S02]  /*1d1b0*/  FFMA.FTZ R9, R91.reuse, R86, -R9 ;  /* 0x000000565b097223 */ /* 0x040fe40000010809 */
[----:B------:R-:W-:-:S02]  /*1d1c0*/  FFMA.FTZ R8, R91, R87, R8 ;  /* 0x000000575b087223 */ /* 0x000fc40000010008 */
[C---:B------:R-:W-:Y:S02]  /*1d1d0*/  FFMA.FTZ R76, R93.reuse, R71, -R76 ;  /* 0x000000475d4c7223 */ /* 0x040fe4000001084c */
[----:B------:R-:W-:Y:S01]  /*1d1e0*/  FFMA.FTZ R69, R93, R69, R10 ;  /* 0x000000455d457223 */ /* 0x000fe2000001000a */
[----:B------:R-:W-:Y:S01]  /*1d1f0*/  F2FP.PACK_AB R8, R8, R9 ;  /* 0x000000090808723e */ /* 0x000fe200000000ff */
[C---:B------:R-:W-:Y:S02]  /*1d200*/  FFMA.FTZ R80, R96.reuse, R99, -R80 ;  /* 0x0000006360507223 */ /* 0x040fe40000010850 */
[----:B------:R-:W-:Y:S01]  /*1d210*/  FFMA.FTZ R71, R96, R11, R98 ;  /* 0x0000000b60477223 */ /* 0x000fe20000010062 */
[----:B------:R-:W-:Y:S02]  /*1d220*/  F2FP.PACK_AB R11, R90, R95 ;  /* 0x0000005f5a0b723e */ /* 0x000fe400000000ff */
[----:B------:R-:W-:Y:S02]  /*1d230*/  F2FP.PACK_AB R10, R69, R76 ;  /* 0x0000004c450a723e */ /* 0x000fe400000000ff */
[----:B------:R-:W-:-:S05]  /*1d240*/  F2FP.PACK_AB R9, R71, R80 ;  /* 0x000000504709723e */ /* 0x000fca00000000ff */
[----:B------:R1:W-:Y:S02]  /*1d250*/  ST.E.128 [R14.64+0x9000], R8 ;  /* 0x009000080e007985 */ /* 0x0003e4000c101d08 */
.L_x_1208:
[----:B------:R-:W-:Y:S05]  /*1d260*/  BSYNC B0 ;  /* 0x0000000000007941 */ /* 0x000fea0003800000 */
.L_x_1207:
[----:B-1----:R-:W-:-:S04]  /*1d270*/  IADD3 R9, R17, 0x60, RZ ;  /* 0x0000006011097810 */ /* 0x002fc80007ffe0ff */
        /* <DEDUP_REMOVED lines=22> */
[-C--:B------:R-:W-:Y:S01]  /*1d3e0*/  FMUL.FTZ R11, R11, R88.reuse ;  /* 0x000000580b0b7220 */ /* 0x080fe20000410000 */
[----:B------:R-:W-:Y:S01]  /*1d3f0*/  HADD2.F32 R91, -RZ, R9.H1_H1 ;  /* 0x30000009ff5b7230 */ /* 0x000fe20000004100 */
[C---:B------:R-:W-:Y:S02]  /*1d400*/  FFMA.FTZ R10, R85.reuse, R88, -R10 ;  /* 0x00000058550a7223 */ /* 0x040fe4000001080a */
[----:B------:R-:W-:Y:S01]  /*1d410*/  FFMA.FTZ R11, R85, R84, R11 ;  /* 0x00000054550b7223 */ /* 0x000fe2000001000b */
[----:B------:R-:W-:Y:S01]  /*1d420*/  HADD2.F32 R85, -RZ, R60.H0_H0 ;  /* 0x2000003cff557230 */ /* 0x000fe20000004100 */
[----:B------:R-:W-:-:S02]  /*1d430*/  FMUL.FTZ R9, R89, R80 ;  /* 0x0000005059097220 */ /* 0x000fc40000410000 */
[----:B------:R-:W-:Y:S01]  /*1d440*/  FMUL.FTZ R89, R89, R76 ;  /* 0x0000004c59597220 */ /* 0x000fe20000410000 */
[----:B------:R-:W-:Y:S01]  /*1d450*/  F2FP.PACK_AB R11, R11, R10 ;  /* 0x0000000a0b0b723e */ /* 0x000fe200000000ff */
[----:B------:R-:W-:Y:S02]  /*1d460*/  FFMA.FTZ R9, R87, R76, -R9 ;  /* 0x0000004c57097223 */ /* 0x000fe40000010809 */
[C---:B------:R-:W-:Y:S02]  /*1d470*/  FMUL.FTZ R60, R86.reuse, R85 ;  /* 0x00000055563c7220 */ /* 0x040fe40000410000 */
[C---:B------:R-:W-:Y:S02]  /*1d480*/  FMUL.FTZ R76, R91.reuse, R71 ;  /* 0x000000475b4c7220 */ /* 0x040fe40000410000 */
[----:B------:R-:W-:Y:S02]  /*1d490*/  FMUL.FTZ R86, R86, R61 ;  /* 0x0000003d56567220 */ /* 0x000fe40000410000 */
[----:B------:R-:W-:-:S02]  /*1d4a0*/  FMUL.FTZ R91, R91, R69 ;  /* 0x000000455b5b7220 */ /* 0x000fc40000410000 */
[----:B------:R-:W-:Y:S02]  /*1d4b0*/  FFMA.FTZ R80, R87, R80, R89 ;  /* 0x0000005057507223 */ /* 0x000fe40000010059 */
[C---:B------:R-:W-:Y:S02]  /*1d4c0*/  FFMA.FTZ R60, R8.reuse, R61, -R60 ;  /* 0x0000003d083c7223 */ /* 0x040fe4000001083c */
[----:B------:R-:W-:Y:S01]  /*1d4d0*/  FFMA.FTZ R85, R8, R85, R86 ;  /* 0x0000005508557223 */ /* 0x000fe20000010056 */
[----:B------:R-:W-:Y:S01]  /*1d4e0*/  F2FP.PACK_AB R8, R80, R9 ;  /* 0x000000095008723e */ /* 0x000fe200000000ff */
[C---:B------:R-:W-:Y:S02]  /*1d4f0*/  FFMA.FTZ R76, R90.reuse, R69, -R76 ;  /* 0x000000455a4c7223 */ /* 0x040fe4000001084c */
[----:B------:R-:W-:Y:S01]  /*1d500*/  FFMA.FTZ R91, R90, R71, R91 ;  /* 0x000000475a5b7223 */ /* 0x000fe2000001005b */
[----:B------:R-:W-:-:S04]  /*1d510*/  F2FP.PACK_AB R10, R85, R60 ;  /* 0x0000003c550a723e */ /* 0x000fc800000000ff */
[----:B------:R-:W-:-:S05]  /*1d520*/  F2FP.PACK_AB R9, R91, R76 ;  /* 0x0000004c5b09723e */ /* 0x000fca00000000ff */
[----:B------:R1:W-:Y:S02]  /*1d530*/  ST.E.128 [R14.64+0xd000], R8 ;  /* 0x00d000080e007985 */ /* 0x0003e4000c101d08 */
.L_x_1202:
[----:B------:R-:W-:Y:S05]  /*1d540*/  BSYNC B1 ;  /* 0x0000000000017941 */ /* 0x000fea0003800000 */
.L_x_1201:
        /* <DEDUP_REMOVED lines=28> */
[--C-:B------:R-:W-:Y:S01]  /*1d710*/  HADD2.F32 R83, -RZ, R10.reuse.H1_H1 ;  /* 0x3000000aff537230 */ /* 0x100fe20000004100 */
[C---:B------:R-:W-:Y:S01]  /*1d720*/  FFMA.FTZ R9, R76.reuse, R69, -R9 ;  /* 0x000000454c097223 */ /* 0x040fe20000010809 */
[----:B------:R-:W-:Y:S01]  /*1d730*/  HADD2.F32 R80, -RZ, R10.H0_H0 ;  /* 0x2000000aff507230 */ /* 0x000fe20000004100 */
[----:B------:R-:W-:Y:S02]  /*1d740*/  FMUL.FTZ R10, R11, R74 ;  /* 0x0000004a0b0a7220 */ /* 0x000fe40000410000 */
[----:B------:R-:W-:-:S02]  /*1d750*/  FFMA.FTZ R8, R76, R71, R8 ;  /* 0x000000474c087223 */ /* 0x000fc40000010008 */
[----:B------:R-:W-:Y:S02]  /*1d760*/  FMUL.FTZ R11, R11, R82 ;  /* 0x000000520b0b7220 */ /* 0x000fe40000410000 */
[----:B------:R-:W-:Y:S01]  /*1d770*/  FMUL.FTZ R69, R83, R50 ;  /* 0x0000003253457220 */ /* 0x000fe20000410000 */
[----:B------:R-:W-:Y:S01]  /*1d780*/  F2FP.PACK_AB R8, R8, R9 ;  /* 0x000000090808723e */ /* 0x000fe200000000ff */
[----:B------:R-:W-:Y:S02]  /*1d790*/  FMUL.FTZ R71, R85, R61 ;  /* 0x0000003d55477220 */ /* 0x000fe40000410000 */
[----:B------:R-:W-:Y:S02]  /*1d7a0*/  FMUL.FTZ R83, R83, R51 ;  /* 0x0000003353537220 */ /* 0x000fe40000410000 */
[----:B------:R-:W-:Y:S02]  /*1d7b0*/  FMUL.FTZ R85, R85, R60 ;  /* 0x0000003c55557220 */ /* 0x000fe40000410000 */
[----:B------:R-:W-:-:S02]  /*1d7c0*/  FFMA.FTZ R10, R75, R82, -R10 ;  /* 0x000000524b0a7223 */ /* 0x000fc4000001080a */
[----:B------:R-:W-:Y:S02]  /*1d7d0*/  FFMA.FTZ R11, R75, R74, R11 ;  /* 0x0000004a4b0b7223 */ /* 0x000fe4000001000b */
[----:B------:R-:W-:Y:S02]  /*1d7e0*/  FFMA.FTZ R71, R84, R60, -R71 ;  /* 0x0000003c54477223 */ /* 0x000fe40000010847 */
[C---:B------:R-:W-:Y:S01]  /*1d7f0*/  FFMA.FTZ R69, R80.reuse, R51, -R69 ;  /* 0x0000003350457223 */ /* 0x040fe20000010845 */
[----:B------:R-:W-:Y:S01]  /*1d800*/  F2FP.PACK_AB R11, R11, R10 ;  /* 0x0000000a0b0b723e */ /* 0x000fe200000000ff */
[----:B------:R-:W-:Y:S02]  /*1d810*/  FFMA.FTZ R50, R80, R50, R83 ;  /* 0x0000003250327223 */ /* 0x000fe40000010053 */
[----:B------:R-:W-:-:S03]  /*1d820*/  FFMA.FTZ R84, R84, R61, R85 ;  /* 0x0000003d54547223 */ /* 0x000fc60000010055 */
[----:B------:R-:W-:Y:S02]  /*1d830*/  F2FP.PACK_AB R10, R50, R69 ;  /* 0x00000045320a723e */ /* 0x000fe400000000ff */
[----:B------:R-:W-:-:S05]  /*1d840*/  F2FP.PACK_AB R9, R84, R71 ;  /* 0x000000475409723e */ /* 0x000fca00000000ff */
[----:B------:R1:W-:Y:S02]  /*1d850*/  ST.E.128 [R14.64+0x2000], R8 ;  /* 0x002000080e007985 */ /* 0x0003e4000c101d08 */
.L_x_1212:
[----:B------:R-:W-:Y:S05]  /*1d860*/  BSYNC B0 ;  /* 0x0000000000007941 */ /* 0x000fea0003800000 */
.L_x_1211:
[----:B-1----:R-:W-:Y:S01]  /*1d870*/  IADD3 R9, R17, 0x20, RZ ;  /* 0x0000002011097810 */ /* 0x002fe20007ffe0ff */
[----:B------:R-:W-:Y:S03]  /*1d880*/  BSSY B0, `(.L_x_1213) ;  /* 0x000002d000007945 */ /* 0x000fe60003800000 */
[----:B------:R-:W-:-:S13]  /*1d890*/  ISETP.GE.AND P0, PT, R9, R70, PT ;  /* 0x000000460900720c */ /* 0x000fda0003f06270 */
[----:B------:R-:W-:Y:S05]  /*1d8a0*/  @P0 BRA `(.L_x_1214) ;  /* 0x000002a000000947 */ /* 0x000fea0003800000 */
[----:B------:R-:W2:Y:S01]  /*1d8b0*/  LD.E.128 R8, [R14.64+0x6000] ;  /* 0x006000080e087980 */ /* 0x000ea2000c101d00 */
[--C-:B------:R-:W-:Y:S01]  /*1d8c0*/  HADD2.F32 R61, -RZ, R46.reuse.H1_H1 ;  /* 0x3000002eff3d7230 */ /* 0x100fe20000004100 */
[----:B------:R-:W-:Y:S01]  /*1d8d0*/  SHF.R.U64 R51, R62, 0x10, R63 ;  /* 0x000000103e337819 */ /* 0x000fe2000000123f */
[----:B------:R-:W-:Y:S01]  /*1d8e0*/  HADD2.F32 R60, -RZ, R47.H1_H1 ;  /* 0x3000002fff3c7230 */ /* 0x000fe20000004100 */
[----:B------:R-:W-:Y:S01]  /*1d8f0*/  SHF.R.U64 R50, R72, 0x10, R73 ;  /* 0x0000001048327819 */ /* 0x000fe20000001249 */
[----:B------:R-:W-:Y:S01]  /*1d900*/  HADD2.F32 R46, -RZ, R46.H0_H0 ;  /* 0x2000002eff2e7230 */ /* 0x000fe20000004100 */
[----:B------:R-:W-:Y:S01]  /*1d910*/  SHF.R.U32.HI R62, RZ, 0x10, R63 ;  /* 0x00000010ff3e7819 */ /* 0x000fe2000001163f */
[----:B------:R-:W-:Y:S01]  /*1d920*/  HADD2.F32 R51, -RZ, R51.H0_H0 ;  /* 0x20000033ff337230 */ /* 0x000fe20000004100 */
[----:B------:R-:W-:Y:S01]  /*1d930*/  SHF.R.U32.HI R72, RZ, 0x10, R73 ;  /* 0x00000010ff487819 */ /* 0x000fe20000011649 */
[----:B------:R-:W-:Y:S02]  /*1d940*/  HADD2.F32 R50, -RZ, R50.H0_H0 ;  /* 0x20000032ff327230 */ /* 0x000fe40000004100 */
[----:B------:R-:W-:-:S02]  /*1d950*/  HADD2.F32 R62, -RZ, R62.H0_H0 ;  /* 0x2000003eff3e7230 */ /* 0x000fc40000004100 */
[----:B------:R-:W-:Y:S02]  /*1d960*/  HADD2.F32 R72, -RZ, R72.H0_H0 ;  /* 0x20000048ff487230 */ /* 0x000fe40000004100 */
[--C-:B--2---:R-:W-:Y:S02]  /*1d970*/  HADD2.F32 R69, -RZ, R8.reuse.H0_H0 ;  /* 0x20000008ff457230 */ /* 0x104fe40000004100 */
[----:B------:R-:W-:Y:S02]  /*1d980*/  HADD2.F32 R8, -RZ, R8.H1_H1 ;  /* 0x30000008ff087230 */ /* 0x000fe40000004100 */
[--C-:B------:R-:W-:Y:S02]  /*1d990*/  HADD2.F32 R74, -RZ, R9.reuse.H0_H0 ;  /* 0x20000009ff4a7230 */ /* 0x100fe40000004100 */
[----:B------:R-:W-:Y:S01]  /*1d9a0*/  HADD2.F32 R75, -RZ, R9.H1_H1 ;  /* 0x30000009ff4b7230 */ /* 0x000fe20000004100 */
[CC--:B------:R-:W-:Y:S01]  /*1d9b0*/  FMUL.FTZ R9, R8.reuse, R61.reuse ;  /* 0x0000003d08097220 */ /* 0x0c0fe20000410000 */
        /* <DEDUP_REMOVED lines=9> */
[C---:B------:R-:W-:Y:S01]  /*1da50*/  FMUL.FTZ R10, R11.reuse, R62 ;  /* 0x0000003e0b0a7220 */ /* 0x040fe20000410000 */
[----:B------:R-:W-:Y:S01]  /*1da60*/  F2FP.PACK_AB R8, R8, R9 ;  /* 0x000000090808723e */ /* 0x000fe200000000ff */
[----:B------:R-:W-:-:S02]  /*1da70*/  FMUL.FTZ R11, R11, R72 ;  /* 0x000000480b0b7220 */ /* 0x000fc40000410000 */
[C---:B------:R-:W-:Y:S02]  /*1da80*/  FMUL.FTZ R47, R73.reuse, R46 ;  /* 0x0000002e492f7220 */ /* 0x040fe40000410000 */
[----:B------:R-:W-:Y:S02]  /*1da90*/  FMUL.FTZ R73, R73, R60 ;  /* 0x0000003c49497220 */ /* 0x000fe40000410000 */
[----:B------:R-:W-:Y:S02]  /*1daa0*/  FMUL.FTZ R75, R75, R50 ;  /* 0x000000324b4b7220 */ /* 0x000fe40000410000 */
[C---:B------:R-:W-:Y:S02]  /*1dab0*/  FFMA.FTZ R10, R63.reuse, R72, -R10 ;  /* 0x000000483f0a7223 */ /* 0x040fe4000001080a */
[----:B------:R-:W-:Y:S02]  /*1dac0*/  FFMA.FTZ R11, R63, R62, R11 ;  /* 0x0000003e3f0b7223 */ /* 0x000fe4000001000b */
[----:B------:R-:W-:-:S02]  /*1dad0*/  FFMA.FTZ R61, R74, R50, -R61 ;  /* 0x000000324a3d7223 */ /* 0x000fc4000001083d */
[----:B------:R-:W-:Y:S01]  /*1dae0*/  FFMA.FTZ R47, R71, R60, -R47 ;  /* 0x0000003c472f7223 */ /* 0x000fe2000001082f */
[----:B------:R-:W-:Y:S01]  /*1daf0*/  F2FP.PACK_AB R11, R11, R10 ;  /* 0x0000000a0b0b723e */ /* 0x000fe200000000ff */
[----:B------:R-:W-:Y:S02]  /*1db00*/  FFMA.FTZ R46, R71, R46, R73 ;  /* 0x0000002e472e7223 */ /* 0x000fe40000010049 */
[----:B------:R-:W-:-:S03]  /*1db10*/  FFMA.FTZ R74, R74, R51, R75 ;  /* 0x000000334a4a7223 */ /* 0x000fc6000001004b */
[----:B------:R-:W-:Y:S02]  /*1db20*/  F2FP.PACK_AB R10, R46, R47 ;  /* 0x0000002f2e0a723e */ /* 0x000fe400000000ff */
[----:B------:R-:W-:-:S05]  /*1db30*/  F2FP.PACK_AB R9, R74, R61 ;  /* 0x0000003d4a09723e */ /* 0x000fca00000000ff */
[----:B------:R1:W-:Y:S02]  /*1db40*/  ST.E.128 [R14.64+0x6000], R8 ;  /* 0x006000080e007985 */ /* 0x0003e4000c101d08 */
.L_x_1214:
[----:B------:R-:W-:Y:S05]  /*1db50*/  BSYNC B0 ;  /* 0x0000000000007941 */ /* 0x000fea0003800000 */
.L_x_1213:
[----:B-1----:R-:W-:Y:S01]  /*1db60*/  IADD3 R9, R17, 0x40, RZ ;  /* 0x0000004011097810 */ /* 0x002fe20007ffe0ff */
[----:B------:R-:W-:Y:S03]  /*1db70*/  BSSY B0, `(.L_x_1215) ;  /* 0x000002d000007945 */ /* 0x000fe60003800000 */
[----:B------:R-:W-:-:S13]  /*1db80*/  ISETP.GE.AND P0, PT, R9, R70, PT ;  /* 0x000000460900720c */ /* 0x000fda0003f06270 */
[----:B------:R-:W-:Y:S05]  /*1db90*/  @P0 BRA `(.L_x_1216) ;  /* 0x000002a000000947 */ /* 0x000fea0003800000 */
[----:B------:R-:W2:Y:S01]  /*1dba0*/  LD.E.128 R8, [R14.64+0xa000] ;  /* 0x00a000080e087980 */ /* 0x000ea2000c101d00 */
        /* <DEDUP_REMOVED lines=17> */
[CC--:B------:R-:W-:Y:S01]  /*1dcc0*/  FMUL.FTZ R9, R8.reuse, R51.reuse ;  /* 0x0000003308097220 */ /* 0x0c0fe20000410000 */
[----:B------:R-:W-:Y:S01]  /*1dcd0*/  HADD2.F32 R11, -RZ, R11.H1_H1 ;  /* 0x3000000bff0b7230 */ /* 0x000fe20000004100 */
[-C--:B------:R-:W-:Y:S01]  /*1dce0*/  FMUL.FTZ R8, R8, R50.reuse ;  /* 0x0000003208087220 */ /* 0x080fe20000410000 */
[--C-:B------:R-:W-:Y:S01]  /*1dcf0*/  HADD2.F32 R61, -RZ, R10.reuse.H1_H1 ;  /* 0x3000000aff3d7230 */ /* 0x100fe20000004100 */
[----:B------:R-:W-:Y:S01]  /*1dd00*/  FFMA.FTZ R9, R55, R50, -R9 ;  /* 0x0000003237097223 */ /* 0x000fe20000010809 */
        /* <DEDUP_REMOVED lines=19> */
.L_x_1216:
[----:B------:R-:W-:Y:S05]  /*1de40*/  BSYNC B0 ;  /* 0x0000000000007941 */ /* 0x000fea0003800000 */
.L_x_1215:
[----:B-1----:R-:W-:-:S04]  /*1de50*/  IADD3 R9, R17, 0x60, RZ ;  /* 0x0000006011097810 */ /* 0x002fc80007ffe0ff */
[----:B------:R-:W-:-:S13]  /*1de60*/  ISETP.GE.AND P0, PT, R9, R70, PT ;  /* 0x000000460900720c */ /* 0x000fda0003f06270 */
[----:B------:R-:W-:Y:S05]  /*1de70*/  @P0 BRA `(.L_x_1210) ;  /* 0x000002a000000947 */ /* 0x000fea0003800000 */
[----:B------:R-:W2:Y:S01]  /*1de80*/  LD.E.128 R8, [R14.64+0xe000] ;  /* 0x00e000080e087980 */ /* 0x000ea2000c101d00 */
[--C-:B------:R-:W-:Y:S01]  /*1de90*/  SHF.R.U64 R42, R48, 0x10, R49.reuse ;  /* 0x00000010302a7819 */ /* 0x100fe20000001231 */
[--C-:B------:R-:W-:Y:S01]  /*1dea0*/  HADD2.F32 R46, -RZ, R31.reuse.H1_H1 ;  /* 0x3000001fff2e7230 */ /* 0x100fe20000004100 */
[----:B------:R-:W-:Y:S01]  /*1deb0*/  SHF.R.U32.HI R48, RZ, 0x10, R49 ;  /* 0x00000010ff307819 */ /* 0x000fe20000011631 */
[----:B------:R-:W-:Y:S01]  /*1dec0*/  HADD2.F32 R31, -RZ, R31.H0_H0 ;  /* 0x2000001fff1f7230 */ /* 0x000fe20000004100 */
[--C-:B------:R-:W-:Y:S01]  /*1ded0*/  SHF.R.U64 R43, R44, 0x10, R45.reuse ;  /* 0x000000102c2b7819 */ /* 0x100fe2000000122d */
[----:B------:R-:W-:Y:S01]  /*1dee0*/  HADD2.F32 R42, -RZ, R42.H0_H0 ;  /* 0x2000002aff2a7230 */ /* 0x000fe20000004100 */
[----:B------:R-:W-:Y:S01]  /*1def0*/  SHF.R.U32.HI R44, RZ, 0x10, R45 ;  /* 0x00000010ff2c7819 */ /* 0x000fe2000001162d */
[----:B------:R-:W-:Y:S02]  /*1df00*/  HADD2.F32 R45, -RZ, R37.H1_H1 ;  /* 0x30000025ff2d7230 */ /* 0x000fe40000004100 */
        /* <DEDUP_REMOVED lines=8> */
[CC--:B------:R-:W-:Y:S01]  /*1df90*/  FMUL.FTZ R54, R8.reuse, R46.reuse ;  /* 0x0000002e08367220 */ /* 0x0c0fe20000410000 */
[--C-:B------:R-:W-:Y:S01]  /*1dfa0*/  HADD2.F32 R51, -RZ, R10.reuse.H1_H1 ;  /* 0x3000000aff337230 */ /* 0x100fe20000004100 */
[-C--:B------:R-:W-:Y:S01]  /*1dfb0*/  FMUL.FTZ R8, R8, R45.reuse ;  /* 0x0000002d08087220 */ /* 0x080fe20000410000 */
[--C-:B------:R-:W-:Y:S01]  /*1dfc0*/  HADD2.F32 R52, -RZ, R9.reuse.H0_H0 ;  /* 0x20000009ff347230 */ /* 0x100fe20000004100 */
[C---:B------:R-:W-:Y:S01]  /*1dfd0*/  FFMA.FTZ R54, R49.reuse, R45, -R54 ;  /* 0x0000002d31367223 */ /* 0x040fe20000010836 */
[----:B------:R-:W-:Y:S01]  /*1dfe0*/  HADD2.F32 R9, -RZ, R9.H1_H1 ;  /* 0x30000009ff097230 */ /* 0x000fe20000004100 */
[----:B------:R-:W-:Y:S01]  /*1dff0*/  FFMA.FTZ R49, R49, R46, R8 ;  /* 0x0000002e31317223 */ /* 0x000fe20000010008 */
[----:B------:R-:W-:Y:S01]  /*1e000*/  HADD2.F32 R50, -RZ, R10.H0_H0 ;  /* 0x2000000aff327230 */ /* 0x000fe20000004100 */
[C---:B------:R-:W-:Y:S02]  /*1e010*/  FMUL.FTZ R10, R11.reuse, R44 ;  /* 0x0000002c0b0a7220 */ /* 0x040fe40000410000 */
[----:B------:R-:W-:-:S02]  /*1e020*/  FMUL.FTZ R11, R11, R48 ;  /* 0x000000300b0b7220 */ /* 0x000fc40000410000 */
[C---:B------:R-:W-:Y:S02]  /*1e030*/  FMUL.FTZ R8, R51.reuse, R31 ;  /* 0x0000001f33087220 */ /* 0x040fe40000410000 */
[----:B------:R-:W-:Y:S02]  /*1e040*/  FMUL.FTZ R51, R51, R37 ;  /* 0x0000002533337220 */ /* 0x000fe40000410000 */
[C---:B------:R-:W-:Y:S02]  /*1e050*/  FMUL.FTZ R45, R9.reuse, R43 ;  /* 0x0000002b092d7220 */ /* 0x040fe40000410000 */
        /* <DEDUP_REMOVED lines=12> */
.L_x_1210:
[----:B------:R-:W-:Y:S05]  /*1e120*/  BSYNC B1 ;  /* 0x0000000000017941 */ /* 0x000fea0003800000 */
.L_x_1209:
[----:B------:R-:W-:Y:S01]  /*1e130*/  IADD3 R97, R97, 0x60, RZ ;  /* 0x0000006061617810 */ /* 0x000fe20007ffe0ff */
[----:B-1----:R-:W-:Y:S02]  /*1e140*/  IMAD.MOV.U32 R8, RZ, RZ, R64 ;  /* 0x000000ffff087224 */ /* 0x002fe400078e0040 */
[----:B------:R-:W-:Y:S01]  /*1e150*/  IMAD.MOV.U32 R9, RZ, RZ, 0x0 ;  /* 0x00000000ff097424 */ /* 0x000fe200078e00ff */
[----:B------:R-:W-:-:S13]  /*1e160*/  ISETP.GE.AND P0, PT, R97, R36, PT ;  /* 0x000000246100720c */ /* 0x000fda0003f06270 */
[----:B------:R-:W-:Y:S05]  /*1e170*/  @P0 RET.REL.NODEC R8 `(_ZN7cutlass13device_kernelIN5flash19enable_sm80_to_sm89INS1_16FlashAttnFwdSm80INS1_25CollectiveMainloopFwdSm80ILi8ELi1ELb0EN4cute5tupleIJNS5_1CILi128EEENS7_ILi48EEENS7_ILi256EEEEEELi256ENS_6half_tEfNS_4arch4Sm80ELb0ELb1ELb1ELb1ELb0ELb1ELb1ELb0EEENS1_21CollectiveEpilogueFwdINS6_IJS8_SA_S9_EEENS6_IJNS7_ILi1EEESI_SI_EEESC_SE_Li256ELb1ELb1ELb0ELb0EEENS1_19SingleTileSchedulerILb1ELb0ELb1ELi128EEEEEEEEEvNT_6ParamsE) ;  /* 0xfffe1e8008000950 */ /* 0x000fea0003c3ffff */
[----:B------:R-:W-:Y:S01]  /*1e180*/  ISETP.GE.AND P0, PT, R17, R70, PT ;  /* 0x000000461100720c */ /* 0x000fe20003f06270 */
[----:B------:R-:W-:-:S12]  /*1e190*/  BSSY B0, `(.L_x_1217) ;  /* 0x000002c000007945 */ /* 0x000fd80003800000 */
[----:B------:R-:W-:Y:S05]  /*1e1a0*/  @P0 BRA `(.L_x_1218) ;  /* 0x000002a000000947 */ /* 0x000fea0003800000 */
[----:B------:R-:W2:Y:S01]  /*1e1b0*/  LD.E.128 R8, [R14.64+0x3000] ;  /* 0x003000080e087980 */ /* 0x000ea2000c101d00 */
[----:B------:R-:W-:Y:S01]  /*1e1c0*/  SHF.R.U64 R36, R38, 0x10, R39 ;  /* 0x0000001026247819 */ /* 0x000fe20000001227 */
[--C-:B------:R-:W-:Y:S01]  /*1e1d0*/  HADD2.F32 R37, -RZ, R30.reuse.H1_H1 ;  /* 0x3000001eff257230 */ /* 0x100fe20000004100 */
[----:B------:R-:W-:Y:S01]  /*1e1e0*/  SHF.R.U64 R31, R40, 0x10, R41 ;  /* 0x00000010281f7819 */ /* 0x000fe20000001229 */
[----:B------:R-:W-:Y:S01]  /*1e1f0*/  HADD2.F32 R30, -RZ, R30.H0_H0 ;  /* 0x2000001eff1e7230 */ /* 0x000fe20000004100 */
[----:B------:R-:W-:Y:S01]  /*1e200*/  SHF.R.U32.HI R38, RZ, 0x10, R39 ;  /* 0x00000010ff267819 */ /* 0x000fe20000011627 */
[--C-:B------:R-:W-:Y:S01]  /*1e210*/  HADD2.F32 R39, -RZ, R25.reuse.H1_H1 ;  /* 0x30000019ff277230 */ /* 0x100fe20000004100 */
        /* <DEDUP_REMOVED lines=17> */
[----:B------:R-:W-:-:S02]  /*1e330*/  FFMA.FTZ R11, R41, R38, R11 ;  /* 0x00000026290b7223 */ /* 0x000fc4000001000b */
[-C--:B------:R-:W-:Y:S02]  /*1e340*/  FMUL.FTZ R8, R8, R37.reuse ;  /* 0x0000002508087220 */ /* 0x080fe40000410000 */
[----:B------:R-:W-:Y:S02]  /*1e350*/  FFMA.FTZ R9, R42, R37, -R9 ;  /* 0x000000252a097223 */ /* 0x000fe40000010809 */
[----:B------:R-:W-:Y:S02]  /*1e360*/  FMUL.FTZ R37, R44, R25 ;  /* 0x000000192c257220 */ /* 0x000fe40000410000 */
[----:B------:R-:W-:Y:S02]  /*1e370*/  FMUL.FTZ R38, R46, R36 ;  /* 0x000000242e267220 */ /* 0x000fe40000410000 */
[----:B------:R-:W-:Y:S02]  /*1e380*/  FMUL.FTZ R44, R44, R30 ;  /* 0x0000001e2c2c7220 */ /* 0x000fe40000410000 */
[----:B------:R-:W-:-:S02]  /*1e390*/  FMUL.FTZ R46, R46, R31 ;  /* 0x0000001f2e2e7220 */ /* 0x000fc40000410000 */
[----:B------:R-:W-:Y:S02]  /*1e3a0*/  FFMA.FTZ R10, R41, R40, -R10 ;  /* 0x00000028290a7223 */ /* 0x000fe4000001080a */
[----:B------:R-:W-:Y:S02]  /*1e3b0*/  FFMA.FTZ R8, R42, R39, R8 ;  /* 0x000000272a087223 */ /* 0x000fe40000010008 */
[----:B------:R-:W-:Y:S01]  /*1e3c0*/  FFMA.FTZ R38, R45, R31, -R38 ;  /* 0x0000001f2d267223 */ /* 0x000fe20000010826 */
[----:B------:R-:W-:Y:S01]  /*1e3d0*/  F2FP.PACK_AB R11, R11, R10 ;  /* 0x0000000a0b0b723e */ /* 0x000fe200000000ff */
[C---:B------:R-:W-:Y:S01]  /*1e3e0*/  FFMA.FTZ R37, R43.reuse, R30, -R37 ;  /* 0x0000001e2b257223 */ /* 0x040fe20000010825 */
[----:B------:R-:W-:Y:S01]  /*1e3f0*/  F2FP.PACK_AB R8, R8, R9 ;  /* 0x000000090808723e */ /* 0x000fe200000000ff */
[----:B------:R-:W-:Y:S02]  /*1e400*/  FFMA.FTZ R44, R43, R25, R44 ;  /* 0x000000192b2c7223 */ /* 0x000fe4000001002c */
[----:B------:R-:W-:-:S03]  /*1e410*/  FFMA.FTZ R45, R45, R36, R46 ;  /* 0x000000242d2d7223 */ /* 0x000fc6000001002e */
[----:B------:R-:W-:Y:S02]  /*1e420*/  F2FP.PACK_AB R10, R44, R37 ;  /* 0x000000252c0a723e */ /* 0x000fe400000000ff */
[----:B------:R-:W-:-:S05]  /*1e430*/  F2FP.PACK_AB R9, R45, R38 ;  /* 0x000000262d09723e */ /* 0x000fca00000000ff */
[----:B------:R1:W-:Y:S02]  /*1e440*/  ST.E.128 [R14.64+0x3000], R8 ;  /* 0x003000080e007985 */ /* 0x0003e4000c101d08 */
.L_x_1218:
[----:B------:R-:W-:Y:S05]  /*1e450*/  BSYNC B0 ;  /* 0x0000000000007941 */ /* 0x000fea0003800000 */
.L_x_1217:
        /* <DEDUP_REMOVED lines=46> */
.L_x_1220:
[----:B------:R-:W-:Y:S05]  /*1e740*/  BSYNC B0 ;  /* 0x0000000000007941 */ /* 0x000fea0003800000 */
.L_x_1219:
        /* <DEDUP_REMOVED lines=46> */
.L_x_1222:
[----:B------:R-:W-:Y:S05]  /*1ea30*/  BSYNC B0 ;  /* 0x0000000000007941 */ /* 0x000fea0003800000 */
.L_x_1221:
[----:B------:R-:W-:Y:S01]  /*1ea40*/  IADD3 R17, R17, 0x60, RZ ;  /* 0x0000006011117810 */ /* 0x000fe20007ffe0ff */
[----:B-1----:R-:W-:Y:S02]  /*1ea50*/  IMAD.MOV.U32 R8, RZ, RZ, R64 ;  /* 0x000000ffff087224 */ /* 0x002fe400078e0040 */
[----:B------:R-:W-:Y:S01]  /*1ea60*/  IMAD.MOV.U32 R9, RZ, RZ, 0x0 ;  /* 0x00000000ff097424 */ /* 0x000fe200078e00ff */
[----:B------:R-:W-:-:S13]  /*1ea70*/  ISETP.GE.AND P0, PT, R17, R70, PT ;  /* 0x000000461100720c */ /* 0x000fda0003f06270 */
[----:B------:R-:W-:Y:S05]  /*1ea80*/  @P0 RET.REL.NODEC R8 `(_ZN7cutlass13device_kernelIN5flash19enable_sm80_to_sm89INS1_16FlashAttnFwdSm80INS1_25CollectiveMainloopFwdSm80ILi8ELi1ELb0EN4cute5tupleIJNS5_1CILi128EEENS7_ILi48EEENS7_ILi256EEEEEELi256ENS_6half_tEfNS_4arch4Sm80ELb0ELb1ELb1ELb1ELb0ELb1ELb1ELb0EEENS1_21CollectiveEpilogueFwdINS6_IJS8_SA_S9_EEENS6_IJNS7_ILi1EEESI_SI_EEESC_SE_Li256ELb1ELb1ELb0ELb0EEENS1_19SingleTileSchedulerILb1ELb0ELb1ELi128EEEEEEEEEvNT_6ParamsE) ;  /* 0xfffe157008000950 */ /* 0x000fea0003c3ffff */
[----:B------:R-:W2:Y:S01]  /*1ea90*/  LD.E.128 R8, [R14.64+0xf000] ;  /* 0x00f000080e087980 */ /* 0x000ea2000c101d00 */
[----:B------:R-:W-:Y:S02]  /*1eaa0*/  SHF.R.U64 R17, R18, 0x10, R19 ;  /* 0x0000001012117819 */ /* 0x000fe40000001213 */
[----:B------:R-:W-:Y:S02]  /*1eab0*/  SHF.R.U64 R16, R20, 0x10, R21 ;  /* 0x0000001014107819 */ /* 0x000fe40000001215 */
[----:B------:R-:W-:Y:S01]  /*1eac0*/  SHF.R.U32.HI R18, RZ, 0x10, R19 ;  /* 0x00000010ff127819 */ /* 0x000fe20000011613 */
[----:B------:R-:W-:Y:S01]  /*1ead0*/  HADD2.F32 R19, -RZ, R12.H1_H1 ;  /* 0x3000000cff137230 */ /* 0x000fe20000004100 */
[----:B------:R-:W-:Y:S01]  /*1eae0*/  SHF.R.U32.HI R20, RZ, 0x10, R21 ;  /* 0x00000010ff147819 */ /* 0x000fe20000011615 */
[----:B------:R-:W-:Y:S02]  /*1eaf0*/  HADD2.F32 R21, -RZ, R13.H1_H1 ;  /* 0x3000000dff157230 */ /* 0x000fe40000004100 */
[----:B------:R-:W-:-:S02]  /*1eb00*/  HADD2.F32 R18, -RZ, R18.H0_H0 ;  /* 0x20000012ff127230 */ /* 0x000fc40000004100 */
[----:B------:R-:W-:Y:S02]  /*1eb10*/  HADD2.F32 R20, -RZ, R20.H0_H0 ;  /* 0x20000014ff147230 */ /* 0x000fe40000004100 */
[----:B------:R-:W-:Y:S02]  /*1eb20*/  HADD2.F32 R13, -RZ, R13.H0_H0 ;  /* 0x2000000dff0d7230 */ /* 0x000fe40000004100 */
[----:B------:R-:W-:Y:S02]  /*1eb30*/  HADD2.F32 R17, -RZ, R17.H0_H0 ;  /* 0x20000011ff117230 */ /* 0x000fe40000004100 */
[----:B------:R-:W-:Y:S02]  /*1eb40*/  HADD2.F32 R12, -RZ, R12.H0_H0 ;  /* 0x2000000cff0c7230 */ /* 0x000fe40000004100 */
[----:B------:R-:W-:Y:S02]  /*1eb50*/  HADD2.F32 R16, -RZ, R16.H0_H0 ;  /* 0x20000010ff107230 */ /* 0x000fe40000004100 */
[----:B--2---:R-:W-:-:S02]  /*1eb60*/  HADD2.F32 R22, -RZ, R11.H0_H0 ;  /* 0x2000000bff167230 */ /* 0x004fc40000004100 */
[----:B------:R-:W-:Y:S02]  /*1eb70*/  HADD2.F32 R11, -RZ, R11.H1_H1 ;  /* 0x3000000bff0b7230 */ /* 0x000fe40000004100 */
[--C-:B------:R-:W-:Y:S02]  /*1eb80*/  HADD2.F32 R24, -RZ, R8.reuse.H0_H0 ;  /* 0x20000008ff187230 */ /* 0x100fe40000004100 */
        /* <DEDUP_REMOVED lines=9> */
[----:B------:R-:W-:-:S02]  /*1ec20*/  FFMA.FTZ R18, R22, R18, R11 ;  /* 0x0000001216127223 */ /* 0x000fc4000001000b */
[-C--:B------:R-:W-:Y:S02]  /*1ec30*/  FMUL.FTZ R8, R8, R19.reuse ;  /* 0x0000001308087220 */ /* 0x080fe40000410000 */
[----:B------:R-:W-:Y:S02]  /*1ec40*/  FFMA.FTZ R9, R24, R19, -R9 ;  /* 0x0000001318097223 */ /* 0x000fe40000010809 */
[C---:B------:R-:W-:Y:S02]  /*1ec50*/  FMUL.FTZ R11, R10.reuse, R13 ;  /* 0x0000000d0a0b7220 */ /* 0x040fe40000410000 */
[C---:B------:R-:W-:Y:S02]  /*1ec60*/  FMUL.FTZ R19, R27.reuse, R17 ;  /* 0x000000111b137220 */ /* 0x040fe40000410000 */
[----:B------:R-:W-:Y:S02]  /*1ec70*/  FMUL.FTZ R10, R10, R12 ;  /* 0x0000000c0a0a7220 */ /* 0x000fe40000410000 */
[----:B------:R-:W-:-:S02]  /*1ec80*/  FMUL.FTZ R27, R27, R16 ;  /* 0x000000101b1b7220 */ /* 0x000fc40000410000 */
[----:B------:R-:W-:Y:S02]  /*1ec90*/  FFMA.FTZ R8, R24, R21, R8 ;  /* 0x0000001518087223 */ /* 0x000fe40000010008 */
[----:B------:R-:W-:Y:S02]  /*1eca0*/  FFMA.FTZ R19, R26, R16, -R19 ;  /* 0x000000101a137223 */ /* 0x000fe40000010813 */
[C---:B------:R-:W-:Y:S01]  /*1ecb0*/  FFMA.FTZ R12, R23.reuse, R12, -R11 ;  /* 0x0000000c170c7223 */ /* 0x040fe2000001080b */
[----:B------:R-:W-:Y:S01]  /*1ecc0*/  F2FP.PACK_AB R8, R8, R9 ;  /* 0x000000090808723e */ /* 0x000fe200000000ff */
[----:B------:R-:W-:Y:S01]  /*1ecd0*/  FFMA.FTZ R13, R23, R13, R10 ;  /* 0x0000000d170d7223 */ /* 0x000fe2000001000a */
[----:B------:R-:W-:Y:S01]  /*1ece0*/  F2FP.PACK_AB R11, R18, R25 ;  /* 0x00000019120b723e */ /* 0x000fe200000000ff */
[----:B------:R-:W-:-:S03]  /*1ecf0*/  FFMA.FTZ R26, R26, R17, R27 ;  /* 0x000000111a1a7223 */ /* 0x000fc6000001001b */
[----:B------:R-:W-:Y:S02]  /*1ed00*/  F2FP.PACK_AB R10, R13, R12 ;  /* 0x0000000c0d0a723e */ /* 0x000fe400000000ff */
[----:B------:R-:W-:Y:S02]  /*1ed10*/  F2FP.PACK_AB R9, R26, R19 ;  /* 0x000000131a09723e */ /* 0x000fe400000000ff */
[----:B------:R-:W-:Y:S02]  /*1ed20*/  MOV R12, R64 ;  /* 0x00000040000c7202 */ /* 0x000fe40000000f00 */
[----:B------:R-:W-:Y:S01]  /*1ed30*/  MOV R13, 0x0 ;  /* 0x00000000000d7802 */ /* 0x000fe20000000f00 */
[----:B------:R1:W-:Y:S03]  /*1ed40*/  ST.E.128 [R14.64+0xf000], R8 ;  /* 0x00f000080e007985 */ /* 0x0003e6000c101d08 */
[----:B------:R-:W-:Y:S05]  /*1ed50*/  RET.REL.NODEC R12 `(_ZN7cutlass13device_kernelIN5flash19enable_sm80_to_sm89INS1_16FlashAttnFwdSm80INS1_25CollectiveMainloopFwdSm80ILi8ELi1ELb0EN4cute5tupleIJNS5_1CILi128EEENS7_ILi48EEENS7_ILi256EEEEEELi256ENS_6half_tEfNS_4arch4Sm80ELb0ELb1ELb1ELb1ELb0ELb1ELb1ELb0EEENS1_21CollectiveEpilogueFwdINS6_IJS8_SA_S9_EEENS6_IJNS7_ILi1EEESI_SI_EEESC_SE_Li256ELb1ELb1ELb0ELb0EEENS1_19SingleTileSchedulerILb1ELb0ELb1ELi128EEEEEEEEEvNT_6ParamsE) ;  /* 0xfffe12a00c007950 */ /* 0x000fea0003c3ffff */
.L_x_1177:
        /* <DEDUP_REMOVED lines=15> */
[----:B------:R-:W-:Y:S01]  /*1ee50*/  IMAD R11, R31, R16, RZ ;  /* 0x000000101f0b7224 */ /* 0x000fe200078e02ff */
[----:B------:R-:W-:Y:S01]  /*1ee60*/  MOV R34, R24 ;  /* 0x0000001800227202 */ /* 0x000fe20000000f00 */
        /* <DEDUP_REMOVED lines=12> */
.L_x_1259:
[----:B------:R-:W-:Y:S05]  /*1ef30*/  BRA.DIV ~URZ, `(.L_x_1224) ;  /* 0x000050f27f007947 */ /* 0x000fea000b800000 */
[----:B------:R3:W4:Y:S04]  /*1ef40*/  SHFL.IDX PT, R24, R19, RZ, 0x181f ;  /* 0x00181fff13187589 */ /* 0x00072800000e0000 */
[----:B------:R3:W1:Y:S04]  /*1ef50*/  SHFL.IDX PT, R21, R61, RZ, 0x181f ;  /* 0x00181fff3d157589 */ /* 0x00066800000e0000 */
[----:B------:R3:W2:Y:S02]  /*1ef60*/  SHFL.IDX PT, R16, R60, RZ, 0x181f ;  /* 0x00181fff3c107589 */ /* 0x0006a400000e0000 */
.L_x_1260:
        /* <DEDUP_REMOVED lines=20> */
[C---:B------:R-:W-:Y:S01]  /*1f0b0*/  IADD3 R10, R69.reuse, 0x40, RZ ;  /* 0x00000040450a7810 */ /* 0x040fe20007ffe0ff */
[----:B------:R-:W-:Y:S01]  /*1f0c0*/  CS2R R110, SRZ ;  /* 0x00000000006e7805 */ /* 0x000fe2000001ff00 */
[-C--:B------:R-:W-:Y:S01]  /*1f0d0*/  ISETP.GE.AND P1, PT, R69, R70.reuse, PT ;  /* 0x000000464500720c */ /* 0x080fe20003f26270 */
[----:B------:R-:W-:Y:S01]  /*1f0e0*/  CS2R R108, SRZ ;  /* 0x00000000006c7805 */ /* 0x000fe2000001ff00 */
[----:B------:R-:W-:Y:S01]  /*1f0f0*/  ISETP.GE.AND P0, PT, R10, R70, PT ;  /* 0x000000460a00720c */ /* 0x000fe20003f06270 */
[----:B------:R-:W-:Y:S01]  /*1f100*/  CS2R R106, SRZ ;  /* 0x00000000006a7805 */ /* 0x000fe2000001ff00 */
[----:B------:R-:W-:Y:S01]  /*1f110*/  CS2R R104, SRZ ;  /* 0x0000000000687805 */ /* 0x000fe2000001ff00 */
[----:B------:R-:W-:Y:S01]  /*1f120*/  CS2R R94, SRZ ;  /* 0x00000000005e7805 */ /* 0x000fe2000001ff00 */
[----:B------:R-:W-:Y:S01]  /*1f130*/  CS2R R92, SRZ ;  /* 0x00000000005c7805 */ /* 0x000fe2000001ff00 */
[----:B------:R-:W-:Y:S01]  /*1f140*/  CS2R R90, SRZ ;  /* 0x00000000005a7805 */ /* 0x000fe2000001ff00 */
[----:B------:R-:W-:-:S05]  /*1f150*/  CS2R R88, SRZ ;  /* 0x0000000000587805 */ /* 0x000fca000001ff00 */
[----:B----4-:R-:W-:Y:S02]  /*1f160*/  @!P1 IMAD.WIDE R22, R69, 0x2, R24 ;  /* 0x0000000245169825 */ /* 0x010fe400078e0218 */
[----:B------:R-:W-:-:S03]  /*1f170*/  @!P0 SHF.R.S32.HI R11, RZ, 0x1f, R10 ;  /* 0x0000001fff0b8819 */ /* 0x000fc6000001140a */
[----:B------:R1:W5:Y:S01]  /*1f180*/  @!P1 LD.E.128 R108, [R22.64] ;  /* 0x00000008166c9980 */ /* 0x000362000c101d00 */
[----:B------:R-:W-:-:S04]  /*1f190*/  @!P0 LEA.HI R11, R11, R10, RZ, 0x3 ;  /* 0x0000000a0b0b8211 */ /* 0x000fc800078f18ff */
[----:B------:R-:W-:-:S05]  /*1f1a0*/  @!P0 LOP3.LUT R11, R11, 0xfffffff8, RZ, 0xc0, !PT ;  /* 0xfffffff80b0b8812 */ /* 0x000fca00078ec0ff */
[----:B------:R-:W-:-:S04]  /*1f1b0*/  @!P0 IMAD.WIDE R24, R11, 0x2, R24 ;  /* 0x000000020b188825 */ /* 0x000fc800078e0218 */
[--C-:B------:R-:W-:Y:S01]  /*1f1c0*/  @!P0 IMAD.WIDE R10, R11, 0x2, R12.reuse ;  /* 0x000000020b0a8825 */ /* 0x100fe200078e020c */
[----:B------:R1:W5:Y:S03]  /*1f1d0*/  @!P0 LD.E.128 R92, [R24.64] ;  /* 0x00000008185c8980 */ /* 0x000366000c101d00 */
[----:B------:R-:W-:Y:S01]  /*1f1e0*/  @!P1 IMAD.WIDE R12, R69, 0x2, R12 ;  /* 0x00000002450c9825 */ /* 0x000fe200078e020c */
[----:B------:R1:W5:Y:S04]  /*1f1f0*/  @!P0 LD.E.128 R88, [R10.64] ;  /* 0x000000080a588980 */ /* 0x000368000c101d00 */
[----:B------:R1:W5:Y:S02]  /*1f200*/  @!P1 LD.E.128 R104, [R12.64] ;  /* 0x000000080c689980 */ /* 0x000364000c101d00 */
.L_x_1226:
[----:B------:R-:W-:Y:S05]  /*1f210*/  BSYNC B0 ;  /* 0x0000000000007941 */ /* 0x000fea0003800000 */
.L_x_1225:
[----:B-1---5:R-:W-:Y:S01]  /*1f220*/  IMAD.MOV.U32 R13, RZ, RZ, R94 ;  /* 0x000000ffff0d7224 */ /* 0x022fe200078e005e */
        /* <DEDUP_REMOVED lines=28> */
.L_x_1261:
        /* <DEDUP_REMOVED lines=24> */
[----:B--2-4-:R-:W-:Y:S02]  /*1f570*/  @!P1 IMAD.WIDE R22, R69, 0x2, R24 ;  /* 0x0000000245169825 */ /* 0x014fe400078e0218 */
        /* <DEDUP_REMOVED lines=10> */
.L_x_1229:
[----:B------:R-:W-:Y:S05]  /*1f620*/  BSYNC B0 ;  /* 0x0000000000007941 */ /* 0x000fea0003800000 */
.L_x_1228:
        /* <DEDUP_REMOVED lines=25> */
[----:B--2---:R1:W2:Y:S02]  /*1f7c0*/  SHFL.IDX PT, R25, R17, 0x2, 0x181f ;  /* 0x00581f0011197f89 */ /* 0x0042a400000e0000 */
.L_x_1262:
[----:B------:R-:W-:Y:S05]  /*1f7d0*/  BRA.DIV ~URZ, `(.L_x_1231) ;  /* 0x00004bf27f007947 */ /* 0x000fea000b800000 */
[----:B----4-:R3:W4:Y:S04]  /*1f7e0*/  SHFL.IDX PT, R24, R19, 0x2, 0x181f ;  /* 0x00581f0013187f89 */ /* 0x01072800000e0000 */
[----:B------:R3:W1:Y:S04]  /*1f7f0*/  SHFL.IDX PT, R21, R61, 0x2, 0x181f ;  /* 0x00581f003d157f89 */ /* 0x00066800000e0000 */
[----:B------:R3:W2:Y:S02]  /*1f800*/  SHFL.IDX PT, R16, R60, 0x2, 0x181f ;  /* 0x00581f003c107f89 */ /* 0x0006a400000e0000 */
.L_x_1263:
        /* <DEDUP_REMOVED lines=11> */
[----:B--2---:R-:W-:-:S06]  /*1f8c0*/  IMAD.MOV.U32 R20, RZ, RZ, R16 ;  /* 0x000000ffff147224 */ /* 0x004fcc00078e0010 */
        /* <DEDUP_REMOVED lines=18> */
[--C-:B-1----:R-:W-:Y:S01]  /*1f9f0*/  @!P0 IMAD.WIDE R10, R10, 0x2, R20.reuse ;  /* 0x000000020a0a8825 */ /* 0x102fe200078e0214 */
[----:B------:R2:W5:Y:S03]  /*1fa00*/  @!P0 LD.E.128 R36, [R24.64] ;  /* 0x0000000818248980 */ /* 0x000566000c101d00 */
[----:B------:R-:W-:Y:S01]  /*1fa10*/  @!P1 IMAD.WIDE R20, R69, 0x2, R20 ;  /* 0x0000000245149825 */ /* 0x000fe200078e0214 */
[----:B------:R2:W5:Y:S04]  /*1fa20*/  @!P0 LD.E.128 R32, [R10.64] ;  /* 0x000000080a208980 */ /* 0x000568000c101d00 */
[----:B------:R2:W5:Y:S02]  /*1fa30*/  @!P1 LD.E.128 R40, [R20.64] ;  /* 0x0000000814289980 */ /* 0x000564000c101d00 */
.L_x_1233:
[----:B------:R-:W-:Y:S05]  /*1fa40*/  BSYNC B0 ;  /* 0x0000000000007941 */ /* 0x000fea0003800000 */
.L_x_1232:
[----:B--2--5:R-:W-:Y:S01]  /*1fa50*/  IMAD.MOV.U32 R13, RZ, RZ, R38 ;  /* 0x000000ffff0d7224 */ /* 0x024fe200078e0026 */
        /* <DEDUP_REMOVED lines=25> */
[----:B-1----:R-:W1:Y:S02]  /*1fbf0*/  SHFL.IDX PT, R17, R17, 0x3, 0x181f ;  /* 0x00781f0011117f89 */ /* 0x002e6400000e0000 */
.L_x_1264:
        /* <DEDUP_REMOVED lines=8> */
[----:B------:R-:W3:Y:S02]  /*1fc80*/  SHFL.IDX PT, R60, R60, 0x3, 0x181f ;  /* 0x00781f003c3c7f89 */ /* 0x000ee400000e0000 */
.L_x_1265:
[----:B------:R-:W-:Y:S01]  /*1fc90*/  IADD3 R18, R18, 0x60, RZ ;  /* 0x0000006012127810 */ /* 0x000fe20007ffe0ff */
[----:B------:R-:W-:Y:S01]  /*1fca0*/  BSSY B0, `(.L_x_1236) ;  /* 0x0000020000007945 */ /* 0x000fe20003800000 */
[----:B------:R-:W-:Y:S01]  /*1fcb0*/  CS2R R28, SRZ ;  /* 0x00000000001c7805 */ /* 0x000fe2000001ff00 */
[----:B------:R-:W-:Y:S01]  /*1fcc0*/  CS2R R26, SRZ ;  /* 0x00000000001a7805 */ /* 0x000fe2000001ff00 */
[----:B------:R-:W-:Y:S01]  /*1fcd0*/  ISETP.GE.AND P0, PT, R18, R15, PT ;  /* 0x0000000f1200720c */ /* 0x000fe20003f06270 */
[----:B----4-:R-:W-:Y:S01]  /*1fce0*/  CS2R R24, SRZ ;  /* 0x0000000000187805 */ /* 0x010fe2000001ff00 */
[----:B------:R-:W-:Y:S01]  /*1fcf0*/  CS2R R22, SRZ ;  /* 0x0000000000167805 */ /* 0x000fe2000001ff00 */
[----:B------:R-:W-:Y:S01]  /*1fd00*/  CS2R R20, SRZ ;  /* 0x0000000000147805 */ /* 0x000fe2000001ff00 */
[----:B--2---:R-:W-:Y:S01]  /*1fd10*/  CS2R R18, SRZ ;  /* 0x0000000000127805 */ /* 0x004fe2000001ff00 */
[----:B------:R-:W-:-:S08]  /*1fd20*/  CS2R R16, SRZ ;  /* 0x0000000000107805 */ /* 0x000fd0000001ff00 */
        /* <DEDUP_REMOVED lines=12> */
[----:B------:R-:W-:Y:S02]  /*1fdf0*/  @!P1 IMAD.WIDE R12, R69, 0x2, R62 ;  /* 0x00000002450c9825 */ /* 0x000fe400078e023e */
[----:B------:R-:W-:-:S03]  /*1fe00*/  @!P0 SHF.R.S32.HI R10, RZ, 0x1f, R11 ;  /* 0x0000001fff0a8819 */ /* 0x000fc6000001140b */
[----:B------:R2:W5:Y:S01]  /*1fe10*/  @!P1 LD.E.128 R24, [R12.64] ;  /* 0x000000080c189980 */ /* 0x000562000c101d00 */
[----:B------:R-:W-:-:S04]  /*1fe20*/  @!P0 LEA.HI R10, R10, R11, RZ, 0x3 ;  /* 0x0000000b0a0a8211 */ /* 0x000fc800078f18ff */
[----:B------:R-:W-:-:S05]  /*1fe30*/  @!P0 LOP3.LUT R10, R10, 0xfffffff8, RZ, 0xc0, !PT ;  /* 0xfffffff80a0a8812 */ /* 0x000fca00078ec0ff */
[----:B------:R-:W-:-:S04]  /*1fe40*/  @!P0 IMAD.WIDE R62, R10, 0x2, R62 ;  /* 0x000000020a3e8825 */ /* 0x000fc800078e023e */
[--C-:B-1-3--:R-:W-:Y:S01]  /*1fe50*/  @!P0 IMAD.WIDE R10, R10, 0x2, R60.reuse ;  /* 0x000000020a0a8825 */ /* 0x10afe200078e023c */
[----:B------:R2:W5:Y:S03]  /*1fe60*/  @!P0 LD.E.128 R28, [R62.64] ;  /* 0x000000083e1c8980 */ /* 0x000566000c101d00 */
[----:B------:R-:W-:Y:S01]  /*1fe70*/  @!P1 IMAD.WIDE R60, R69, 0x2, R60 ;  /* 0x00000002453c9825 */ /* 0x000fe200078e023c */
[----:B------:R2:W5:Y:S04]  /*1fe80*/  @!P0 LD.E.128 R20, [R10.64] ;  /* 0x000000080a148980 */ /* 0x000568000c101d00 */
[----:B------:R2:W5:Y:S02]  /*1fe90*/  @!P1 LD.E.128 R16, [R60.64] ;  /* 0x000000083c109980 */ /* 0x000564000c101d00 */
.L_x_1237:
[----:B------:R-:W-:Y:S05]  /*1fea0*/  BSYNC B0 ;  /* 0x0000000000007941 */ /* 0x000fea0003800000 */
.L_x_1236:
[----:B--2---:R-:W-:Y:S01]  /*1feb0*/  IADD3 R13, R9, -c[0x0][0x20], RZ ;  /* 0x80000800090d7a10 */ /* 0x004fe20007ffe0ff */
[----:B------:R-:W-:-:S04]  /*1fec0*/  DEPBAR.LE SB0, 0x1 ;  /* 0x000080400000791a */ /* 0x000fc80000000000 */
[----:B-1-3--:R-:W2:Y:S04]  /*1fed0*/  LDL.64 R60, [R13+0x20] ;  /* 0x000020000d3c7983 */ /* 0x00aea80000100a00 */
[----:B------:R-:W3:Y:S01]  /*1fee0*/  LDL.64 R102, [R13+0x28] ;  /* 0x000028000d667983 */ /* 0x000ee20000100a00 */
[----:B------:R-:W-:Y:S03]  /*1fef0*/  WARPSYNC 0xffffffff ;  /* 0xffffffff00007948 */ /* 0x000fe60003800000 */
[----:B------:R-:W-:Y:S06]  /*1ff00*/  BAR.SYNC.DEFER_BLOCKING 0x0 ;  /* 0x0000000000007b1d */ /* 0x000fec0000010000 */
[----:B--2---:R1:W2:Y:S04]  /*1ff10*/  LD.E R96, [R60.64] ;  /* 0x000000083c607980 */ /* 0x0042a8000c101900 */
[----:B---3--:R-:W5:Y:S02]  /*1ff20*/  LD.E.64 R102, [R102.64] ;  /* 0x0000000866667980 */ /* 0x008f64000c101b00 */
[----:B-----5:R-:W-:Y:S01]  /*1ff30*/  IMAD.MOV.U32 R12, RZ, RZ, R30 ;  /* 0x000000ffff0c7224 */ /* 0x020fe200078e001e */
[----:B------:R-:W-:Y:S01]  /*1ff40*/  BSSY B1, `(.L_x_1238) ;  /* 0x00000f5000017945 */ /* 0x000fe20003800000 */
[----:B------:R-:W-:-:S02]  /*1ff50*/  IMAD.MOV.U32 R11, RZ, RZ, R31 ;  /* 0x000000ffff0b7224 */ /* 0x000fc400078e001f */
[----:B------:R-:W-:Y:S02]  /*1ff60*/  IMAD.MOV.U32 R10, RZ, RZ, R28 ;  /* 0x000000ffff0a7224 */ /* 0x000fe400078e001c */
[----:B------:R-:W-:Y:S01]  /*1ff70*/  IMAD.MOV.U32 R9, RZ, RZ, R29 ;  /* 0x000000ffff097224 */ /* 0x000fe200078e001d */
[----:B------:R-:W-:Y:S01]  /*1ff80*/  PRMT R63, R11, 0x5410, R12 ;  /* 0x000054100b3f7816 */ /* 0x000fe2000000000c */
[----:B------:R-:W-:Y:S01]  /*1ff90*/  IMAD.MOV.U32 R11, RZ, RZ, R27 ;  /* 0x000000ffff0b7224 */ /* 0x000fe200078e001b */
[----:B------:R-:W-:Y:S02]  /*1ffa0*/  MOV R12, R26 ;  /* 0x0000001a000c7202 */ /* 0x000fe40000000f00 */
[----:B------:R-:W-:Y:S01]  /*1ffb0*/  PRMT R62, R9, 0x5410, R10 ;  /* 0x00005410093e7816 */ /* 0x000fe2000000000a */
[----:B------:R-:W-:Y:S01]  /*1ffc0*/  IMAD.MOV.U32 R10, RZ, RZ, R24 ;  /* 0x000000ffff0a7224 */ /* 0x000fe200078e0018 */
[----:B------:R-:W-:Y:S01]  /*1ffd0*/  PRMT R82, R11, 0x5410, R12 ;  /* 0x000054100b527816 */ /* 0x000fe2000000000c */
[----:B------:R-:W-:-:S02]  /*1ffe0*/  IMAD.MOV.U32 R9, RZ, RZ, R25 ;  /* 0x000000ffff097224 */ /* 0x000fc400078e0019 */
[----:B------:R-:W-:Y:S02]  /*1fff0*/  IMAD.MOV.U32 R11, RZ, RZ, R23 ;  /* 0x000000ffff0b7224 */ /* 0x000fe400078e0017 */
[----:B------:R-:W-:Y:S01]  /*20000*/  IMAD.MOV.U32 R12, RZ, RZ, R18 ;  /* 0x000000ffff0c7224 */ /* 0x000fe200078e0012 */
[----:B------:R-:W-:Y:S01]  /*20010*/  PRMT R80, R9, 0x5410, R10 ;  /* 0x0000541009507816 */ /* 0x000fe2000000000a */
[----:B------:R-:W-:Y:S01]  /*20020*/  IMAD.MOV.U32 R10, RZ, RZ, R20 ;  /* 0x000000ffff0a7224 */ /* 0x000fe200078e0014 */
[----:B------:R-:W-:-:S04]  /*20030*/  MOV R9, R22 ;  /* 0x0000001600097202 */ /* 0x000fc80000000f00 */
[----:B-1----:R-:W-:Y:S01]  /*20040*/  PRMT R61, R11, 0x5410, R9 ;  /* 0x000054100b3d7816 */ /* 0x002fe20000000009 */
[----:B------:R-:W-:Y:S01]  /*20050*/  IMAD.MOV.U32 R11, RZ, RZ, R19 ;  /* 0x000000ffff0b7224 */ /* 0x000fe200078e0013 */
[----:B------:R-:W-:-:S04]  /*20060*/  MOV R9, R21 ;  /* 0x0000001500097202 */ /* 0x000fc80000000f00 */
[----:B------:R-:W-:Y:S01]  /*20070*/  PRMT R60, R9, 0x5410, R10 ;  /* 0x00005410093c7816 */ /* 0x000fe2000000000a */
[----:B------:R-:W-:Y:S01]  /*20080*/  IMAD.MOV.U32 R9, RZ, RZ, R17 ;  /* 0x000000ffff097224 */ /* 0x000fe200078e0011 */
[----:B------:R-:W-:Y:S02]  /*20090*/  MOV R10, R16 ;  /* 0x00000010000a7202 */ /* 0x000fe40000000f00 */
[----:B------:R-:W-:Y:S02]  /*200a0*/  PRMT R76, R11, 0x5410, R12 ;  /* 0x000054100b4c7816 */ /* 0x000fe4000000000c */
[----:B------:R-:W-:Y:S01]  /*200b0*/  PRMT R71, R9, 0x5410, R10 ;  /* 0x0000541009477816 */ /* 0x000fe2000000000a */
[----:B--2---:R-:W-:-:S05]  /*200c0*/  IMAD R96, R96, -0x80, R15 ;  /* 0xffffff8060607824 */ /* 0x004fca00078e020f */
[----:B------:R-:W-:-:S04]  /*200d0*/  IMNMX R96, R96, 0x80, PT ;  /* 0x0000008060607817 */ /* 0x000fc80003800200 */
[----:B------:R-:W-:-:S13]  /*200e0*/  ISETP.GE.AND P0, PT, R97, R96, PT ;  /* 0x000000606100720c */ /* 0x000fda0003f06270 */
[----:B------:R-:W-:Y:S05]  /*200f0*/  @P0 BRA `(.L_x_1239) ;  /* 0x00000d9000000947 */ /* 0x000fea0003800000 */
[----:B------:R-:W-:Y:S01]  /*20100*/  ISETP.GE.AND P0, PT, R69, R70, PT ;  /* 0x000000464500720c */ /* 0x000fe20003f06270 */
[----:B------:R-:W-:Y:S01]  /*20110*/  IMAD.SHL.U32 R130, R97, 0x40, RZ ;  /* 0x0000004061827824 */ /* 0x000fe200078e00ff */
[----:B------:R-:W-:Y:S01]  /*20120*/  SHF.R.S32.HI R9, RZ, 0x1f, R8 ;  /* 0x0000001fff097819 */ /* 0x000fe20000011408 */
[----:B------:R-:W-:Y:S03]  /*20130*/  BSSY B0, `(.L_x_1240) ;  /* 0x0000069000007945 */ /* 0x000fe60003800000 */
[----:B------:R-:W-:Y:S02]  /*20140*/  LEA.HI R128, R9, R8, RZ, 0x6 ;  /* 0x0000000809807211 */ /* 0x000fe400078f30ff */
[----:B------:R-:W-:-:S03]  /*20150*/  LOP3.LUT R130, R130, 0x1c0, RZ, 0xc0, !PT ;  /* 0x000001c082827812 */ /* 0x000fc600078ec0ff */
[----:B------:R-:W-:-:S05]  /*20160*/  IMAD.SHL.U32 R128, R128, 0x8, RZ ;  /* 0x0000000880807824 */ /* 0x000fca00078e00ff */
[----:B------:R-:W-:Y:S01]  /*20170*/  LOP3.LUT R128, R128, 0xfffffe00, RZ, 0xc0, !PT ;  /* 0xfffffe0080807812 */ /* 0x000fe200078ec0ff */
[----:B------:R-:W-:Y:S05]  /*20180*/  @P0 BRA `(.L_x_1241) ;  /* 0x0000063000000947 */ /* 0x000fea0003800000 */
[----:B------:R-:W-:Y:S02]  /*20190*/  LEA.HI R13, R70, R83, RZ, 0x1d ;  /* 0x00000053460d7211 */ /* 0x000fe400078fe8ff */
[----:B------:R-:W-:Y:S02]  /*201a0*/  SHF.R.U32.HI R9, RZ, 0x3, R130 ;  /* 0x00000003ff097819 */ /* 0x000fe40000011682 */
[----:B------:R-:W-:Y:S02]  /*201b0*/  SHF.R.S32.HI R8, RZ, 0x1f, R13 ;  /* 0x0000001fff087819 */ /* 0x000fe4000001140d */
[----:B------:R-:W-:Y:S02]  /*201c0*/  LOP3.LUT R10, R130, 0x38, R69, 0xf8, !PT ;  /* 0x00000038820a7812 */ /* 0x000fe400078ef845 */
[----:B------:R-:W-:Y:S02]  /*201d0*/  SHF.L.U32 R11, R13, 0x3, RZ ;  /* 0x000000030d0b7819 */ /* 0x000fe400000006ff */
[----:B------:R-:W-:-:S02]  /*201e0*/  LEA.HI R8, R8, R13, RZ, 0x3 ;  /* 0x0000000d08087211 */ /* 0x000fc400078f18ff */
[-C--:B------:R-:W-:Y:S02]  /*201f0*/  LOP3.LUT R151, R10, R9.reuse, RZ, 0x3c, !PT ;  /* 0x000000090a977212 */ /* 0x080fe400078e3cff */
[----:B------:R-:W-:Y:S02]  /*20200*/  LOP3.LUT R10, R130, 0x38, R11, 0xf8, !PT ;  /* 0x00000038820a7812 */ /* 0x000fe400078ef80b */
[----:B------:R-:W-:Y:S02]  /*20210*/  SHF.L.U32 R8, R8, 0xa, RZ ;  /* 0x0000000a08087819 */ /* 0x000fe400000006ff */
[----:B------:R-:W-:Y:S02]  /*20220*/  LOP3.LUT R9, R10, R9, RZ, 0x3c, !PT ;  /* 0x000000090a097212 */ /* 0x000fe400078e3cff */
[----:B------:R-:W-:Y:S02]  /*20230*/  LOP3.LUT R8, R8, 0xffffe000, RZ, 0xc0, !PT ;  /* 0xffffe00008087812 */ /* 0x000fe400078ec0ff */
[----:B------:R-:W-:-:S02]  /*20240*/  IADD3 R151, R128, R151, RZ ;  /* 0x0000009780977210 */ /* 0x000fc40007ffe0ff */
[----:B------:R-:W-:-:S03]  /*20250*/  IADD3 R9, R9, R8, R128 ;  /* 0x0000000809097210 */ /* 0x000fc60007ffe080 */
[----:B------:R-:W-:-:S04]  /*20260*/  IMAD.WIDE.U32 R150, R151, 0x2, R102 ;  /* 0x0000000297967825 */ /* 0x000fc800078e0066 */
[----:B------:R-:W-:Y:S01]  /*20270*/  IMAD.WIDE.U32 R148, R9, 0x2, R102 ;  /* 0x0000000209947825 */ /* 0x000fe200078e0066 */
[----:B------:R-:W2:Y:S04]  /*20280*/  LD.E.128 R12, [R150.64] ;  /* 0x00000008960c7980 */ /* 0x000ea8000c101d00 */
[----:B------:R-:W3:Y:S01]  /*20290*/  LD.E.128 R8, [R148.64] ;  /* 0x0000000894087980 */ /* 0x000ee2000c101d00 */
[----:B------:R-:W-:Y:S01]  /*202a0*/  HADD2.F32 R140, -RZ, R129.H0_H0 ;  /* 0x20000081ff8c7230 */ /* 0x000fe20000004100 */
[--C-:B------:R-:W-:Y:S01]  /*202b0*/  SHF.R.U64 R104, R104, 0x10, R105.reuse ;  /* 0x0000001068687819 */ /* 0x100fe20000001269 */
[----:B------:R-:W-:Y:S01]  /*202c0*/  HADD2.F32 R138, -RZ, R132.H0_H0 ;  /* 0x20000084ff8a7230 */ /* 0x000fe20000004100 */
[----:B------:R-:W-:Y:S01]  /*202d0*/  SHF.R.U32.HI R134, RZ, 0x10, R105 ;  /* 0x00000010ff867819 */ /* 0x000fe20000011669 */
[----:B------:R-:W-:Y:S01]  /*202e0*/  HADD2.F32 R146, -RZ, R131.H0_H0 ;  /* 0x20000083ff927230 */ /* 0x000fe20000004100 */
[--C-:B------:R-:W-:Y:S01]  /*202f0*/  SHF.R.U64 R105, R110, 0x10, R111.reuse ;  /* 0x000000106e697819 */ /* 0x100fe2000000126f */
[----:B------:R-:W-:Y:S01]  /*20300*/  HADD2.F32 R129, -RZ, R129.H1_H1 ;  /* 0x30000081ff817230 */ /* 0x000fe20000004100 */
[----:B------:R-:W-:Y:S01]  /*20310*/  SHF.R.U32.HI R110, RZ, 0x10, R111 ;  /* 0x00000010ff6e7819 */ /* 0x000fe2000001166f */
[----:B------:R-:W-:Y:S01]  /*20320*/  HADD2.F32 R134, -RZ, R134.H0_H0 ;  /* 0x20000086ff867230 */ /* 0x000fe20000004100 */
        /* <DEDUP_REMOVED lines=9> */
[--C-:B--2---:R-:W-:Y:S02]  /*203c0*/  HADD2.F32 R111, -RZ, R13.reuse.H0_H0 ;  /* 0x2000000dff6f7230 */ /* 0x104fe40000004100 */
[----:B------:R-:W-:Y:S02]  /*203d0*/  HADD2.F32 R135, -RZ, R13.H1_H1 ;  /* 0x3000000dff877230 */ /* 0x000fe40000004100 */
[--C-:B---3--:R-:W-:Y:S02]  /*203e0*/  HADD2.F32 R139, -RZ, R9.reuse.H0_H0 ;  /* 0x20000009ff8b7230 */ /* 0x108fe40000004100 */
[--C-:B------:R-:W-:Y:S02]  /*203f0*/  HADD2.F32 R142, -RZ, R8.reuse.H0_H0 ;  /* 0x20000008ff8e7230 */ /* 0x100fe40000004100 */
[----:B------:R-:W-:Y:S01]  /*20400*/  HADD2.F32 R144, -RZ, R8.H1_H1 ;  /* 0x30000008ff907230 */ /* 0x000fe20000004100 */
[C---:B------:R-:W-:Y:S01]  /*20410*/  FMUL.FTZ R8, R139.reuse, R140 ;  /* 0x0000008c8b087220 */ /* 0x040fe20000410000 */
[----:B------:R-:W-:Y:S01]  /*20420*/  HADD2.F32 R141, -RZ, R9.H1_H1 ;  /* 0x30000009ff8d7230 */ /* 0x000fe20000004100 */
[-C--:B------:R-:W-:Y:S01]  /*20430*/  FMUL.FTZ R139, R139, R138.reuse ;  /* 0x0000008a8b8b7220 */ /* 0x080fe20000410000 */
[----:B------:R-:W-:Y:S01]  /*20440*/  HADD2.F32 R9, -RZ, R11.H0_H0 ;  /* 0x2000000bff097230 */ /* 0x000fe20000004100 */
[----:B------:R-:W-:Y:S01]  /*20450*/  FFMA.FTZ R8, R111, R138, -R8 ;  /* 0x0000008a6f087223 */ /* 0x000fe20000010808 */
[----:B------:R-:W-:Y:S01]  /*20460*/  HADD2.F32 R138, -RZ, R109.H0_H0 ;  /* 0x2000006dff8a7230 */ /* 0x000fe20000004100 */
[----:B------:R-:W-:Y:S01]  /*20470*/  FMUL.FTZ R109, R141, R134 ;  /* 0x000000868d6d7220 */ /* 0x000fe20000410000 */
[----:B------:R-:W-:Y:S01]  /*20480*/  HADD2.F32 R13, -RZ, R15.H0_H0 ;  /* 0x2000000fff0d7230 */ /* 0x000fe20000004100 */
[----:B------:R-:W-:Y:S01]  /*20490*/  FFMA.FTZ R139, R111, R140, R139 ;  /* 0x0000008c6f8b7223 */ /* 0x000fe2000001008b */
[----:B------:R-:W-:Y:S01]  /*204a0*/  HADD2.F32 R140, -RZ, R133.H0_H0 ;  /* 0x20000085ff8c7230 */ /* 0x000fe20000004100 */
[-C--:B------:R-:W-:Y:S01]  /*204b0*/  FFMA.FTZ R111, R135, R138.reuse, -R109 ;  /* 0x0000008a876f7223 */ /* 0x080fe2000001086d */
[----:B------:R-:W-:Y:S01]  /*204c0*/  HADD2.F32 R11, -RZ, R11.H1_H1 ;  /* 0x3000000bff0b7230 */ /* 0x000fe20000004100 */
[----:B------:R-:W-:Y:S01]  /*204d0*/  FMUL.FTZ R141, R141, R138 ;  /* 0x0000008a8d8d7220 */ /* 0x000fe20000410000 */
[----:B------:R-:W-:Y:S01]  /*204e0*/  HADD2.F32 R138, -RZ, R107.H0_H0 ;  /* 0x2000006bff8a7230 */ /* 0x000fe20000004100 */
[C---:B------:R-:W-:Y:S01]  /*204f0*/  FMUL.FTZ R109, R9.reuse, R146 ;  /* 0x00000092096d7220 */ /* 0x040fe20000410000 */
[----:B------:R-:W-:Y:S01]  /*20500*/  HADD2.F32 R15, -RZ, R15.H1_H1 ;  /* 0x3000000fff0f7230 */ /* 0x000fe20000004100 */
[-C--:B------:R-:W-:Y:S01]  /*20510*/  FMUL.FTZ R9, R9, R140.reuse ;  /* 0x0000008c09097220 */ /* 0x080fe20000410000 */
[----:B------:R-:W-:Y:S01]  /*20520*/  HADD2.F32 R143, -RZ, R10.H0_H0 ;  /* 0x2000000aff8f7230 */ /* 0x000fe20000004100 */
[C---:B------:R-:W-:Y:S01]  /*20530*/  FFMA.FTZ R109, R13.reuse, R140, -R109 ;  /* 0x0000008c0d6d7223 */ /* 0x040fe2000001086d */
[----:B------:R-:W-:Y:S01]  /*20540*/  HADD2.F32 R136, -RZ, R12.H0_H0 ;  /* 0x2000000cff887230 */ /* 0x000fe20000004100 */
[----:B------:R-:W-:Y:S01]  /*20550*/  FFMA.FTZ R146, R13, R146, R9 ;  /* 0x000000920d927223 */ /* 0x000fe20000010009 */
[----:B------:R-:W-:Y:S01]  /*20560*/  HADD2.F32 R13, -RZ, R132.H1_H1 ;  /* 0x30000084ff0d7230 */ /* 0x000fe20000004100 */
[C---:B------:R-:W-:Y:S01]  /*20570*/  FMUL.FTZ R9, R11.reuse, R138 ;  /* 0x0000008a0b097220 */ /* 0x040fe20000410000 */
[----:B------:R-:W-:Y:S01]  /*20580*/  HADD2.F32 R133, -RZ, R133.H1_H1 ;  /* 0x30000085ff857230 */ /* 0x000fe20000004100 */
[-C--:B------:R-:W-:Y:S01]  /*20590*/  FMUL.FTZ R11, R11, R110.reuse ;  /* 0x0000006e0b0b7220 */ /* 0x080fe20000410000 */
[----:B------:R-:W-:Y:S01]  /*205a0*/  HADD2.F32 R137, -RZ, R12.H1_H1 ;  /* 0x3000000cff897230 */ /* 0x000fe20000004100 */
[C---:B------:R-:W-:Y:S01]  /*205b0*/  FFMA.FTZ R110, R15.reuse, R110, -R9 ;  /* 0x0000006e0f6e7223 */ /* 0x040fe20000010809 */
[----:B------:R-:W-:Y:S01]  /*205c0*/  HADD2.F32 R12, -RZ, R14.H0_H0 ;  /* 0x2000000eff0c7230 */ /* 0x000fe20000004100 */
[----:B------:R-:W-:Y:S01]  /*205d0*/  FMUL.FTZ R9, R142, R129 ;  /* 0x000000818e097220 */ /* 0x000fe20000410000 */
[----:B------:R-:W-:Y:S01]  /*205e0*/  HADD2.F32 R10, -RZ, R10.H1_H1 ;  /* 0x3000000aff0a7230 */ /* 0x000fe20000004100 */
[----:B------:R-:W-:Y:S01]  /*205f0*/  FFMA.FTZ R11, R15, R138, R11 ;  /* 0x0000008a0f0b7223 */ /* 0x000fe2000001000b */
[----:B------:R-:W-:Y:S01]  /*20600*/  HADD2.F32 R14, -RZ, R14.H1_H1 ;  /* 0x3000000eff0e7230 */ /* 0x000fe20000004100 */
[----:B------:R-:W-:-:S02]  /*20610*/  FMUL.FTZ R15, R143, R131 ;  /* 0x000000838f0f7220 */ /* 0x000fc40000410000 */
[----:B------:R-:W-:Y:S01]  /*20620*/  FFMA.FTZ R107, R136, R13, -R9 ;  /* 0x0000000d886b7223 */ /* 0x000fe20000010809 */
[----:B------:R-:W-:Y:S01]  /*20630*/  HADD2.F32 R9, -RZ, R106.H0_H0 ;  /* 0x2000006aff097230 */ /* 0x000fe20000004100 */
[-C--:B------:R-:W-:Y:S01]  /*20640*/  FMUL.FTZ R143, R143, R133.reuse ;  /* 0x000000858f8f7220 */ /* 0x080fe20000410000 */
[----:B------:R-:W-:Y:S01]  /*20650*/  F2FP.PACK_AB R11, R11, R146 ;  /* 0x000000920b0b723e */ /* 0x000fe200000000ff */
[C---:B------:R-:W-:Y:S02]  /*20660*/  FFMA.FTZ R133, R12.reuse, R133, -R15 ;  /* 0x000000850c857223 */ /* 0x040fe4000001080f */
[----:B------:R-:W-:Y:S02]  /*20670*/  FFMA.FTZ R143, R12, R131, R143 ;  /* 0x000000830c8f7223 */ /* 0x000fe4000001008f */
[----:B------:R-:W-:Y:S02]  /*20680*/  FMUL.FTZ R12, R144, R104 ;  /* 0x00000068900c7220 */ /* 0x000fe40000410000 */
[----:B------:R-:W-:-:S02]  /*20690*/  FMUL.FTZ R142, R142, R13 ;  /* 0x0000000d8e8e7220 */ /* 0x000fc40000410000 */
[-C--:B------:R-:W-:Y:S02]  /*206a0*/  FMUL.FTZ R144, R144, R108.reuse ;  /* 0x0000006c90907220 */ /* 0x080fe40000410000 */
[C---:B------:R-:W-:Y:S02]  /*206b0*/  FMUL.FTZ R15, R10.reuse, R9 ;  /* 0x000000090a0f7220 */ /* 0x040fe40000410000 */
[-C--:B------:R-:W-:Y:S02]  /*206c0*/  FMUL.FTZ R13, R10, R105.reuse ;  /* 0x000000690a0d7220 */ /* 0x080fe40000410000 */
[C---:B------:R-:W-:Y:S02]  /*206d0*/  FFMA.FTZ R12, R137.reuse, R108, -R12 ;  /* 0x0000006c890c7223 */ /* 0x040fe4000001080c */
[----:B------:R-:W-:Y:S02]  /*206e0*/  FFMA.FTZ R137, R137, R104, R144 ;  /* 0x0000006889897223 */ /* 0x000fe40000010090 */
[----:B------:R-:W-:Y:S01]  /*206f0*/  FFMA.FTZ R10, R14, R105, -R15 ;  /* 0x000000690e0a7223 */ /* 0x000fe2000001080f */
[----:B------:R-:W-:Y:S01]  /*20700*/  F2FP.PACK_AB R15, R110, R109 ;  /* 0x0000006d6e0f723e */ /* 0x000fe200000000ff */
[----:B------:R-:W-:Y:S01]  /*20710*/  FFMA.FTZ R134, R135, R134, R141 ;  /* 0x0000008687867223 */ /* 0x000fe2000001008d */
[----:B------:R-:W-:Y:S01]  /*20720*/  F2FP.PACK_AB R12, R12, R107 ;  /* 0x0000006b0c0c723e */ /* 0x000fe200000000ff */
[----:B------:R-:W-:-:S02]  /*20730*/  FFMA.FTZ R142, R136, R129, R142 ;  /* 0x00000081888e7223 */ /* 0x000fc4000001008e */
[----:B------:R-:W-:Y:S01]  /*20740*/  FFMA.FTZ R104, R14, R9, R13 ;  /* 0x000000090e687223 */ /* 0x000fe2000001000d */
[----:B------:R-:W-:Y:S02]  /*20750*/  F2FP.PACK_AB R13, R111, R8 ;  /* 0x000000086f0d723e */ /* 0x000fe400000000ff */
[----:B------:R-:W-:Y:S02]  /*20760*/  F2FP.PACK_AB R14, R10, R133 ;  /* 0x000000850a0e723e */ /* 0x000fe400000000ff */
[----:B------:R-:W-:Y:S02]  /*20770*/  F2FP.PACK_AB R9, R134, R139 ;  /* 0x0000008b8609723e */ /* 0x000fe400000000ff */
[----:B------:R-:W-:Y:S01]  /*20780*/  F2FP.PACK_AB R8, R137, R142 ;  /* 0x0000008e8908723e */ /* 0x000fe200000000ff */
[----:B------:R1:W-:Y:S01]  /*20790*/  ST.E.128 [R150.64], R12 ;  /* 0x0000000c96007985 */ /* 0x0003e2000c101d08 */
[----:B------:R-:W-:-:S05]  /*207a0*/  F2FP.PACK_AB R10, R104, R143 ;  /* 0x0000008f680a723e */ /* 0x000fca00000000ff */
[----:B------:R1:W-:Y:S02]  /*207b0*/  ST.E.128 [R148.64], R8 ;  /* 0x0000000894007985 */ /* 0x0003e4000c101d08 */
.L_x_1241:
[----:B------:R-:W-:Y:S05]  /*207c0*/  BSYNC B0 ;  /* 0x0000000000007941 */ /* 0x000fea0003800000 */
.L_x_1240:
[----:B-1----:R-:W-:-:S04]  /*207d0*/  IADD3 R9, R69, 0x40, RZ ;  /* 0x0000004045097810 */ /* 0x002fc80007ffe0ff */
[----:B------:R-:W-:-:S13]  /*207e0*/  ISETP.GE.AND P0, PT, R9, R70, PT ;  /* 0x000000460900720c */ /* 0x000fda0003f06270 */
[----:B------:R-:W-:Y:S05]  /*207f0*/  @P0 BRA `(.L_x_1239) ;  /* 0x0000069000000947 */ /* 0x000fea0003800000 */
[----:B------:R-:W-:-:S04]  /*20800*/  SHF.R.S32.HI R10, RZ, 0x1f, R9 ;  /* 0x0000001fff0a7819 */ /* 0x000fc80000011409 */
[CC--:B------:R-:W-:Y:S02]  /*20810*/  LEA.HI R11, R10.reuse, R9.reuse, RZ, 0x3 ;  /* 0x000000090a0b7211 */ /* 0x0c0fe400078f18ff */
[----:B------:R-:W-:Y:S02]  /*20820*/  LEA.HI R10, R10, R9, RZ, 0x6 ;  /* 0x000000090a0a7211 */ /* 0x000fe400078f30ff */
[--C-:B------:R-:W-:Y:S02]  /*20830*/  SHF.R.S32.HI R13, RZ, 0x3, R11.reuse ;  /* 0x00000003ff0d7819 */ /* 0x100fe4000001140b */
[----:B------:R-:W-:Y:S02]  /*20840*/  LOP3.LUT R12, R130, 0x38, R11, 0xf8, !PT ;  /* 0x00000038820c7812 */ /* 0x000fe400078ef80b */
[----:B------:R-:W-:Y:S02]  /*20850*/  LEA.HI R13, R70, R13, RZ, 0x1d ;  /* 0x0000000d460d7211 */ /* 0x000fe400078fe8ff */
[----:B------:R-:W-:-:S02]  /*20860*/  SHF.R.U32.HI R9, RZ, 0x3, R130 ;  /* 0x00000003ff097819 */ /* 0x000fc40000011682 */
[----:B------:R-:W-:Y:S02]  /*20870*/  SHF.R.S32.HI R8, RZ, 0x1f, R13 ;  /* 0x0000001fff087819 */ /* 0x000fe4000001140d */
[----:B------:R-:W-:Y:S02]  /*20880*/  SHF.L.U32 R11, R13, 0x3, RZ ;  /* 0x000000030d0b7819 */ /* 0x000fe400000006ff */
[----:B------:R-:W-:Y:S02]  /*20890*/  LEA.HI R8, R8, R13, RZ, 0x3 ;  /* 0x0000000d08087211 */ /* 0x000fe400078f18ff */
[----:B------:R-:W-:Y:S02]  /*208a0*/  LOP3.LUT R130, R130, 0x38, R11, 0xf8, !PT ;  /* 0x0000003882827812 */ /* 0x000fe400078ef80b */
[----:B------:R-:W-:Y:S02]  /*208b0*/  SHF.L.U32 R8, R8, 0xa, RZ ;  /* 0x0000000a08087819 */ /* 0x000fe400000006ff */
[----:B------:R-:W-:-:S02]  /*208c0*/  LOP3.LUT R15, R12, R9, RZ, 0x3c, !PT ;  /* 0x000000090c0f7212 */ /* 0x000fc400078e3cff */
[----:B------:R-:W-:Y:S02]  /*208d0*/  SHF.L.U32 R10, R10, 0x7, RZ ;  /* 0x000000070a0a7819 */ /* 0x000fe400000006ff */
[----:B------:R-:W-:Y:S02]  /*208e0*/  LOP3.LUT R9, R130, R9, RZ, 0x3c, !PT ;  /* 0x0000000982097212 */ /* 0x000fe400078e3cff */
[----:B------:R-:W-:Y:S02]  /*208f0*/  LOP3.LUT R8, R8, 0xffffe000, RZ, 0xc0, !PT ;  /* 0xffffe00008087812 */ /* 0x000fe400078ec0ff */
[----:B------:R-:W-:Y:S02]  /*20900*/  LOP3.LUT R10, R10, 0xffffe000, RZ, 0xc0, !PT ;  /* 0xffffe0000a0a7812 */ /* 0x000fe400078ec0ff */
[--C-:B------:R-:W-:Y:S02]  /*20910*/  IADD3 R9, R9, R8, R128.reuse ;  /* 0x0000000809097210 */ /* 0x100fe40007ffe080 */
        /* <DEDUP_REMOVED lines=8> */
[----:B------:R-:W-:Y:S02]  /*209a0*/  SHF.R.U32.HI R104, RZ, 0x10, R89 ;  /* 0x00000010ff687819 */ /* 0x000fe40000011659 */
[----:B------:R-:W-:-:S02]  /*209b0*/  SHF.R.U64 R89, R94, 0x10, R95 ;  /* 0x000000105e597819 */ /* 0x000fc4000000125f */
[----:B------:R-:W-:Y:S02]  /*209c0*/  SHF.R.U32.HI R94, RZ, 0x10, R95 ;  /* 0x00000010ff5e7819 */ /* 0x000fe4000001165f */
[--C-:B------:R-:W-:Y:S01]  /*209d0*/  SHF.R.U64 R92, R92, 0x10, R93.reuse ;  /* 0x000000105c5c7819 */ /* 0x100fe2000000125d */
[----:B------:R-:W-:Y:S01]  /*209e0*/  HADD2.F32 R104, -RZ, R104.H0_H0 ;  /* 0x20000068ff687230 */ /* 0x000fe20000004100 */
[----:B------:R-:W-:Y:S01]  /*209f0*/  SHF.R.U32.HI R93, RZ, 0x10, R93 ;  /* 0x00000010ff5d7819 */ /* 0x000fe2000001165d */
[--C-:B------:R-:W-:Y:S01]  /*20a00*/  HADD2.F32 R132, -RZ, R125.reuse.H0_H0 ;  /* 0x2000007dff847230 */ /* 0x100fe20000004100 */
[--C-:B------:R-:W-:Y:S02]  /*20a10*/  SHF.R.U64 R90, R90, 0x10, R91.reuse ;  /* 0x000000105a5a7819 */ /* 0x100fe4000000125b */
[----:B------:R-:W-:Y:S01]  /*20a20*/  SHF.R.U32.HI R91, RZ, 0x10, R91 ;  /* 0x00000010ff5b7819 */ /* 0x000fe2000001165b */
[----:B------:R-:W-:Y:S02]  /*20a30*/  HADD2.F32 R94, -RZ, R94.H0_H0 ;  /* 0x2000005eff5e7230 */ /* 0x000fe40000004100 */
[----:B------:R-:W-:-:S02]  /*20a40*/  HADD2.F32 R125, -RZ, R125.H1_H1 ;  /* 0x3000007dff7d7230 */ /* 0x000fc40000004100 */
[----:B------:R-:W-:Y:S02]  /*20a50*/  HADD2.F32 R88, -RZ, R88.H0_H0 ;  /* 0x20000058ff587230 */ /* 0x000fe40000004100 */
[----:B------:R-:W-:Y:S02]  /*20a60*/  HADD2.F32 R92, -RZ, R92.H0_H0 ;  /* 0x2000005cff5c7230 */ /* 0x000fe40000004100 */
[----:B------:R-:W-:Y:S02]  /*20a70*/  HADD2.F32 R89, -RZ, R89.H0_H0 ;  /* 0x20000059ff597230 */ /* 0x000fe40000004100 */
[----:B--2---:R-:W-:Y:S02]  /*20a80*/  HADD2.F32 R109, -RZ, R9.H0_H0 ;  /* 0x20000009ff6d7230 */ /* 0x004fe40000004100 */
[----:B------:R-:W-:Y:S02]  /*20a90*/  HADD2.F32 R128, -RZ, R8.H0_H0 ;  /* 0x20000008ff807230 */ /* 0x000fe40000004100 */
[----:B---3--:R-:W-:-:S02]  /*20aa0*/  HADD2.F32 R95, -RZ, R13.H0_H0 ;  /* 0x2000000dff5f7230 */ /* 0x008fc40000004100 */
[----:B------:R-:W-:Y:S01]  /*20ab0*/  HADD2.F32 R130, -RZ, R8.H1_H1 ;  /* 0x30000008ff827230 */ /* 0x000fe20000004100 */
[C---:B------:R-:W-:Y:S01]  /*20ac0*/  FMUL.FTZ R8, R109.reuse, R110 ;  /* 0x0000006e6d087220 */ /* 0x040fe20000410000 */
[----:B------:R-:W-:Y:S01]  /*20ad0*/  HADD2.F32 R111, -RZ, R9.H1_H1 ;  /* 0x30000009ff6f7230 */ /* 0x000fe20000004100 */
[-C--:B------:R-:W-:Y:S01]  /*20ae0*/  FMUL.FTZ R109, R109, R108.reuse ;  /* 0x0000006c6d6d7220 */ /* 0x080fe20000410000 */
[----:B------:R-:W-:Y:S01]  /*20af0*/  HADD2.F32 R105, -RZ, R13.H1_H1 ;  /* 0x3000000dff697230 */ /* 0x000fe20000004100 */
[----:B------:R-:W-:Y:S01]  /*20b00*/  FFMA.FTZ R8, R95, R108, -R8 ;  /* 0x0000006c5f087223 */ /* 0x000fe20000010808 */
[----:B------:R-:W-:Y:S01]  /*20b10*/  HADD2.F32 R108, -RZ, R93.H0_H0 ;  /* 0x2000005dff6c7230 */ /* 0x000fe20000004100 */
[----:B------:R-:W-:Y:S01]  /*20b20*/  FMUL.FTZ R93, R111, R104 ;  /* 0x000000686f5d7220 */ /* 0x000fe20000410000 */
[----:B------:R-:W-:Y:S01]  /*20b30*/  HADD2.F32 R9, -RZ, R11.H0_H0 ;  /* 0x2000000bff097230 */ /* 0x000fe20000004100 */
[----:B------:R-:W-:Y:S01]  /*20b40*/  FFMA.FTZ R109, R95, R110, R109 ;  /* 0x0000006e5f6d7223 */ /* 0x000fe2000001006d */
[----:B------:R-:W-:Y:S01]  /*20b50*/  HADD2.F32 R110, -RZ, R127.H0_H0 ;  /* 0x2000007fff6e7230 */ /* 0x000fe20000004100 */
[-C--:B------:R-:W-:Y:S01]  /*20b60*/  FFMA.FTZ R95, R105, R108.reuse, -R93 ;  /* 0x0000006c695f7223 */ /* 0x080fe2000001085d */
[----:B------:R-:W-:Y:S01]  /*20b70*/  HADD2.F32 R13, -RZ, R15.H0_H0 ;  /* 0x2000000fff0d7230 */ /* 0x000fe20000004100 */
[----:B------:R-:W-:Y:S01]  /*20b80*/  FMUL.FTZ R111, R111, R108 ;  /* 0x0000006c6f6f7220 */ /* 0x000fe20000410000 */
[----:B------:R-:W-:Y:S01]  /*20b90*/  HADD2.F32 R11, -RZ, R11.H1_H1 ;  /* 0x3000000bff0b7230 */ /* 0x000fe20000004100 */
[C---:B------:R-:W-:Y:S01]  /*20ba0*/  FMUL.FTZ R93, R9.reuse, R132 ;  /* 0x00000084095d7220 */ /* 0x040fe20000410000 */
[----:B------:R-:W-:Y:S01]  /*20bb0*/  HADD2.F32 R108, -RZ, R91.H0_H0 ;  /* 0x2000005bff6c7230 */ /* 0x000fe20000004100 */
[----:B------:R-:W-:Y:S01]  /*20bc0*/  FMUL.FTZ R9, R9, R110 ;  /* 0x0000006e09097220 */ /* 0x000fe20000410000 */
[----:B------:R-:W-:-:S02]  /*20bd0*/  HADD2.F32 R15, -RZ, R15.H1_H1 ;  /* 0x3000000fff0f7230 */ /* 0x000fc40000004100 */
[----:B------:R-:W-:Y:S01]  /*20be0*/  HADD2.F32 R91, -RZ, R124.H1_H1 ;  /* 0x3000007cff5b7230 */ /* 0x000fe20000004100 */
[----:B------:R-:W-:Y:S02]  /*20bf0*/  FFMA.FTZ R132, R13, R132, R9 ;  /* 0x000000840d847223 */ /* 0x000fe40000010009 */
[----:B------:R-:W-:Y:S01]  /*20c00*/  FMUL.FTZ R9, R11, R108 ;  /* 0x0000006c0b097220 */ /* 0x000fe20000410000 */
[----:B------:R-:W-:Y:S01]  /*20c10*/  HADD2.F32 R129, -RZ, R10.H0_H0 ;  /* 0x2000000aff817230 */ /* 0x000fe20000004100 */
[----:B------:R-:W-:Y:S01]  /*20c20*/  FFMA.FTZ R93, R13, R110, -R93 ;  /* 0x0000006e0d5d7223 */ /* 0x000fe2000001085d */
[----:B------:R-:W-:Y:S01]  /*20c30*/  HADD2.F32 R106, -RZ, R12.H0_H0 ;  /* 0x2000000cff6a7230 */ /* 0x000fe20000004100 */
[-C--:B------:R-:W-:Y:S01]  /*20c40*/  FMUL.FTZ R11, R11, R94.reuse ;  /* 0x0000005e0b0b7220 */ /* 0x080fe20000410000 */
[----:B------:R-:W-:Y:S01]  /*20c50*/  HADD2.F32 R13, -RZ, R126.H1_H1 ;  /* 0x3000007eff0d7230 */ /* 0x000fe20000004100 */
[C---:B------:R-:W-:Y:S01]  /*20c60*/  FFMA.FTZ R94, R15.reuse, R94, -R9 ;  /* 0x0000005e0f5e7223 */ /* 0x040fe20000010809 */
[----:B------:R-:W-:Y:S01]  /*20c70*/  HADD2.F32 R127, -RZ, R127.H1_H1 ;  /* 0x3000007fff7f7230 */ /* 0x000fe20000004100 */
[----:B------:R-:W-:Y:S01]  /*20c80*/  FMUL.FTZ R9, R128, R91 ;  /* 0x0000005b80097220 */ /* 0x000fe20000410000 */
[----:B------:R-:W-:Y:S01]  /*20c90*/  HADD2.F32 R107, -RZ, R12.H1_H1 ;  /* 0x3000000cff6b7230 */ /* 0x000fe20000004100 */
[----:B------:R-:W-:Y:S01]  /*20ca0*/  FFMA.FTZ R11, R15, R108, R11 ;  /* 0x0000006c0f0b7223 */ /* 0x000fe2000001000b */
[----:B------:R-:W-:Y:S01]  /*20cb0*/  HADD2.F32 R12, -RZ, R14.H0_H0 ;  /* 0x2000000eff0c7230 */ /* 0x000fe20000004100 */
[----:B------:R-:W-:-:S02]  /*20cc0*/  FFMA.FTZ R104, R105, R104, R111 ;  /* 0x0000006869687223 */ /* 0x000fc4000001006f */
[C---:B------:R-:W-:Y:S01]  /*20cd0*/  FMUL.FTZ R15, R129.reuse, R125 ;  /* 0x0000007d810f7220 */ /* 0x040fe20000410000 */
[----:B------:R-:W-:Y:S01]  /*20ce0*/  HADD2.F32 R10, -RZ, R10.H1_H1 ;  /* 0x3000000aff0a7230 */ /* 0x000fe20000004100 */
[----:B------:R-:W-:Y:S01]  /*20cf0*/  FFMA.FTZ R105, R106, R13, -R9 ;  /* 0x0000000d6a697223 */ /* 0x000fe20000010809 */
[----:B------:R-:W-:Y:S01]  /*20d00*/  HADD2.F32 R9, -RZ, R90.H0_H0 ;  /* 0x2000005aff097230 */ /* 0x000fe20000004100 */
[-C--:B------:R-:W-:Y:S01]  /*20d10*/  FMUL.FTZ R129, R129, R127.reuse ;  /* 0x0000007f81817220 */ /* 0x080fe20000410000 */
[----:B------:R-:W-:Y:S01]  /*20d20*/  HADD2.F32 R14, -RZ, R14.H1_H1 ;  /* 0x3000000eff0e7230 */ /* 0x000fe20000004100 */
[C---:B------:R-:W-:Y:S02]  /*20d30*/  FFMA.FTZ R127, R12.reuse, R127, -R15 ;  /* 0x0000007f0c7f7223 */ /* 0x040fe4000001080f */
[----:B------:R-:W-:Y:S02]  /*20d40*/  FFMA.FTZ R129, R12, R125, R129 ;  /* 0x0000007d0c817223 */ /* 0x000fe40000010081 */
[----:B------:R-:W-:-:S02]  /*20d50*/  FMUL.FTZ R12, R130, R88 ;  /* 0x00000058820c7220 */ /* 0x000fc40000410000 */
[----:B------:R-:W-:Y:S02]  /*20d60*/  FMUL.FTZ R128, R128, R13 ;  /* 0x0000000d80807220 */ /* 0x000fe40000410000 */
[-C--:B------:R-:W-:Y:S02]  /*20d70*/  FMUL.FTZ R130, R130, R92.reuse ;  /* 0x0000005c82827220 */ /* 0x080fe40000410000 */
[C---:B------:R-:W-:Y:S02]  /*20d80*/  FMUL.FTZ R15, R10.reuse, R9 ;  /* 0x000000090a0f7220 */ /* 0x040fe40000410000 */
[----:B------:R-:W-:Y:S02]  /*20d90*/  FMUL.FTZ R13, R10, R89 ;  /* 0x000000590a0d7220 */ /* 0x000fe40000410000 */
[C---:B------:R-:W-:Y:S02]  /*20da0*/  FFMA.FTZ R12, R107.reuse, R92, -R12 ;  /* 0x0000005c6b0c7223 */ /* 0x040fe4000001080c */
[----:B------:R-:W-:-:S02]  /*20db0*/  FFMA.FTZ R107, R107, R88, R130 ;  /* 0x000000586b6b7223 */ /* 0x000fc40000010082 */
[----:B------:R-:W-:Y:S02]  /*20dc0*/  FFMA.FTZ R10, R14, R89, -R15 ;  /* 0x000000590e0a7223 */ /* 0x000fe4000001080f */
[----:B------:R-:W-:Y:S02]  /*20dd0*/  FFMA.FTZ R128, R106, R91, R128 ;  /* 0x0000005b6a807223 */ /* 0x000fe40000010080 */
[----:B------:R-:W-:Y:S01]  /*20de0*/  FFMA.FTZ R88, R14, R9, R13 ;  /* 0x000000090e587223 */ /* 0x000fe2000001000d */
[----:B------:R-:W-:Y:S02]  /*20df0*/  F2FP.PACK_AB R13, R95, R8 ;  /* 0x000000085f0d723e */ /* 0x000fe400000000ff */
[----:B------:R-:W-:Y:S02]  /*20e00*/  F2FP.PACK_AB R15, R94, R93 ;  /* 0x0000005d5e0f723e */ /* 0x000fe400000000ff */
[----:B------:R-:W-:Y:S02]  /*20e10*/  F2FP.PACK_AB R12, R12, R105 ;  /* 0x000000690c0c723e */ /* 0x000fe400000000ff */
[----:B------:R-:W-:-:S02]  /*20e20*/  F2FP.PACK_AB R14, R10, R127 ;  /* 0x0000007f0a0e723e */ /* 0x000fc400000000ff */
[----:B------:R-:W-:Y:S02]  /*20e30*/  F2FP.PACK_AB R9, R104, R109 ;  /* 0x0000006d6809723e */ /* 0x000fe400000000ff */
[----:B------:R-:W-:Y:S02]  /*20e40*/  F2FP.PACK_AB R11, R11, R132 ;  /* 0x000000840b0b723e */ /* 0x000fe400000000ff */
[----:B------:R-:W-:Y:S02]  /*20e50*/  F2FP.PACK_AB R8, R107, R128 ;  /* 0x000000806b08723e */ /* 0x000fe400000000ff */
[----:B------:R-:W-:Y:S01]  /*20e60*/  F2FP.PACK_AB R10, R88, R129 ;  /* 0x00000081580a723e */ /* 0x000fe200000000ff */
[----:B------:R1:W-:Y:S04]  /*20e70*/  ST.E.128 [R134.64], R12 ;  /* 0x0000000c86007985 */ /* 0x0003e8000c101d08 */
[----:B------:R1:W-:Y:S02]  /*20e80*/  ST.E.128 [R136.64], R8 ;  /* 0x0000000888007985 */ /* 0x0003e4000c101d08 */
.L_x_1239:
[----:B------:R-:W-:Y:S05]  /*20e90*/  BSYNC B1 ;  /* 0x0000000000017941 */ /* 0x000fea0003800000 */
.L_x_1238:
[----:B-1----:R-:W-:Y:S01]  /*20ea0*/  IADD3 R9, R97, 0x20, RZ ;  /* 0x0000002061097810 */ /* 0x002fe20007ffe0ff */
[----:B------:R-:W-:Y:S03]  /*20eb0*/  BSSY B1, `(.L_x_1242) ;  /* 0x00000db000017945 */ /* 0x000fe60003800000 */
        /* <DEDUP_REMOVED lines=8> */
[----:B------:R-:W-:Y:S01]  /*20f40*/  IMAD.SHL.U32 R88, R88, 0x40, RZ ;  /* 0x0000004058587824 */ /* 0x000fe200078e00ff */
[----:B------:R-:W-:-:S04]  /*20f50*/  SHF.R.U32.HI R89, RZ, 0x3, R90 ;  /* 0x00000003ff597819 */ /* 0x000fc8000001165a */
[----:B------:R-:W-:Y:S01]  /*20f60*/  LOP3.LUT R88, R88, 0xfffffe00, RZ, 0xc0, !PT ;  /* 0xfffffe0058587812 */ /* 0x000fe200078ec0ff */
[----:B------:R-:W-:Y:S05]  /*20f70*/  @P0 BRA `(.L_x_1245) ;  /* 0x0000062000000947 */ /* 0x000fea0003800000 */
[----:B------:R-:W-:Y:S02]  /*20f80*/  LEA.HI R8, R70, R83, RZ, 0x1d ;  /* 0x0000005346087211 */ /* 0x000fe400078fe8ff */
[----:B------:R-:W-:Y:S02]  /*20f90*/  LOP3.LUT R10, R90, 0x38, R69, 0xf8, !PT ;  /* 0x000000385a0a7812 */ /* 0x000fe400078ef845 */
[----:B------:R-:W-:Y:S02]  /*20fa0*/  SHF.R.S32.HI R9, RZ, 0x1f, R8 ;  /* 0x0000001fff097819 */ /* 0x000fe40000011408 */
[----:B------:R-:W-:Y:S02]  /*20fb0*/  SHF.L.U32 R11, R8, 0x3, RZ ;  /* 0x00000003080b7819 */ /* 0x000fe400000006ff */
[----:B------:R-:W-:Y:S02]  /*20fc0*/  LEA.HI R9, R9, R8, RZ, 0x3 ;  /* 0x0000000809097211 */ /* 0x000fe400078f18ff */
[----:B------:R-:W-:-:S02]  /*20fd0*/  LOP3.LUT R8, R90, 0x38, R11, 0xf8, !PT ;  /* 0x000000385a087812 */ /* 0x000fc400078ef80b */
[----:B------:R-:W-:Y:S02]  /*20fe0*/  SHF.L.U32 R9, R9, 0xa, RZ ;  /* 0x0000000a09097819 */ /* 0x000fe400000006ff */
[-C--:B------:R-:W-:Y:S02]  /*20ff0*/  LOP3.LUT R8, R8, R89.reuse, RZ, 0x3c, !PT ;  /* 0x0000005908087212 */ /* 0x080fe400078e3cff */
[----:B------:R-:W-:Y:S02]  /*21000*/  LOP3.LUT R9, R9, 0xffffe000, RZ, 0xc0, !PT ;  /* 0xffffe00009097812 */ /* 0x000fe400078ec0ff */
[----:B------:R-:W-:Y:S02]  /*21010*/  LOP3.LUT R127, R10, R89, RZ, 0x3c, !PT ;  /* 0x000000590a7f7212 */ /* 0x000fe400078e3cff */
[----:B------:R-:W-:Y:S02]  /*21020*/  IADD3 R9, R8, R9, R88 ;  /* 0x0000000908097210 */ /* 0x000fe40007ffe058 */
[----:B------:R-:W-:-:S03]  /*21030*/  IADD3 R127, R88, R127, RZ ;  /* 0x0000007f587f7210 */ /* 0x000fc60007ffe0ff */
[----:B------:R-:W-:-:S04]  /*21040*/  IMAD.WIDE.U32 R124, R9, 0x2, R102 ;  /* 0x00000002097c7825 */ /* 0x000fc800078e0066 */
[----:B------:R-:W-:Y:S01]  /*21050*/  IMAD.WIDE.U32 R126, R127, 0x2, R102 ;  /* 0x000000027f7e7825 */ /* 0x000fe200078e0066 */
[----:B------:R-:W2:Y:S04]  /*21060*/  LD.E.128 R8, [R124.64] ;  /* 0x000000087c087980 */ /* 0x000ea8000c101d00 */
[----:B------:R-:W3:Y:S01]  /*21070*/  LD.E.128 R12, [R126.64] ;  /* 0x000000087e0c7980 */ /* 0x000ee2000c101d00 */
[----:B------:R-:W-:Y:S01]  /*21080*/  HADD2.F32 R106, -RZ, R120.H0_H0 ;  /* 0x20000078ff6a7230 */ /* 0x000fe20000004100 */
[--C-:B------:R-:W-:Y:S02]  /*21090*/  SHF.R.U64 R72, R72, 0x10, R73.reuse ;  /* 0x0000001048487819 */ /* 0x100fe40000001249 */
[----:B------:R-:W-:Y:S02]  /*210a0*/  SHF.R.U32.HI R91, RZ, 0x10, R73 ;  /* 0x00000010ff5b7819 */ /* 0x000fe40000011649 */
[--C-:B------:R-:W-:Y:S01]  /*210b0*/  SHF.R.U64 R73, R86, 0x10, R87.reuse ;  /* 0x0000001056497819 */ /* 0x100fe20000001257 */
[----:B------:R-:W-:Y:S01]  /*210c0*/  HADD2.F32 R104, -RZ, R122.H0_H0 ;  /* 0x2000007aff687230 */ /* 0x000fe20000004100 */
[----:B------:R-:W-:-:S02]  /*210d0*/  SHF.R.U32.HI R86, RZ, 0x10, R87 ;  /* 0x00000010ff567819 */ /* 0x000fc40000011657 */
[--C-:B------:R-:W-:Y:S02]  /*210e0*/  SHF.R.U64 R84, R84, 0x10, R85.reuse ;  /* 0x0000001054547819 */ /* 0x100fe40000001255 */
[----:B------:R-:W-:Y:S01]  /*210f0*/  SHF.R.U32.HI R85, RZ, 0x10, R85 ;  /* 0x00000010ff557819 */ /* 0x000fe20000011655 */
[----:B------:R-:W-:Y:S02]  /*21100*/  HADD2.F32 R110, -RZ, R91.H0_H0 ;  /* 0x2000005bff6e7230 */ /* 0x000fe40000004100 */
[----:B------:R-:W-:Y:S02]  /*21110*/  HADD2.F32 R120, -RZ, R120.H1_H1 ;  /* 0x30000078ff787230 */ /* 0x000fe40000004100 */
[----:B------:R-:W-:Y:S01]  /*21120*/  HADD2.F32 R122, -RZ, R122.H1_H1 ;  /* 0x3000007aff7a7230 */ /* 0x000fe20000004100 */
[--C-:B------:R-:W-:Y:S01]  /*21130*/  SHF.R.U64 R74, R74, 0x10, R75.reuse ;  /* 0x000000104a4a7819 */ /* 0x100fe2000000124b */
[--C-:B------:R-:W-:Y:S01]  /*21140*/  HADD2.F32 R91, -RZ, R121.reuse.H1_H1 ;  /* 0x30000079ff5b7230 */ /* 0x100fe20000004100 */
[----:B------:R-:W-:Y:S01]  /*21150*/  SHF.R.U32.HI R75, RZ, 0x10, R75 ;  /* 0x00000010ff4b7819 */ /* 0x000fe2000001164b */
[----:B------:R-:W-:-:S02]  /*21160*/  HADD2.F32 R121, -RZ, R121.H0_H0 ;  /* 0x20000079ff797230 */ /* 0x000fc40000004100 */
[----:B------:R-:W-:Y:S02]  /*21170*/  HADD2.F32 R72, -RZ, R72.H0_H0 ;  /* 0x20000048ff487230 */ /* 0x000fe40000004100 */
[----:B------:R-:W-:Y:S02]  /*21180*/  HADD2.F32 R74, -RZ, R74.H0_H0 ;  /* 0x2000004aff4a7230 */ /* 0x000fe40000004100 */
[----:B------:R-:W-:Y:S02]  /*21190*/  HADD2.F32 R86, -RZ, R86.H0_H0 ;  /* 0x20000056ff567230 */ /* 0x000fe40000004100 */
[----:B------:R-:W-:Y:S02]  /*211a0*/  HADD2.F32 R84, -RZ, R84.H0_H0 ;  /* 0x20000054ff547230 */ /* 0x000fe40000004100 */
[----:B------:R-:W-:Y:S02]  /*211b0*/  HADD2.F32 R73, -RZ, R73.H0_H0 ;  /* 0x20000049ff497230 */ /* 0x000fe40000004100 */
[----:B--2---:R-:W-:-:S02]  /*211c0*/  HADD2.F32 R95, -RZ, R9.H0_H0 ;  /* 0x20000009ff5f7230 */ /* 0x004fc40000004100 */
[--C-:B------:R-:W-:Y:S02]  /*211d0*/  HADD2.F32 R105, -RZ, R8.reuse.H0_H0 ;  /* 0x20000008ff697230 */ /* 0x100fe40000004100 */
[----:B------:R-:W-:Y:S02]  /*211e0*/  HADD2.F32 R107, -RZ, R8.H1_H1 ;  /* 0x30000008ff6b7230 */ /* 0x000fe40000004100 */
[----:B---3--:R-:W-:Y:S02]  /*211f0*/  HADD2.F32 R87, -RZ, R13.H0_H0 ;  /* 0x2000000dff577230 */ /* 0x008fe40000004100 */
[--C-:B------:R-:W-:Y:S02]  /*21200*/  HADD2.F32 R8, -RZ, R10.reuse.H0_H0 ;  /* 0x2000000aff087230 */ /* 0x100fe40000004100 */
[----:B------:R-:W-:Y:S01]  /*21210*/  HADD2.F32 R109, -RZ, R10.H1_H1 ;  /* 0x3000000aff6d7230 */ /* 0x000fe20000004100 */
[C---:B------:R-:W-:Y:S01]  /*21220*/  FMUL.FTZ R10, R95.reuse, R106 ;  /* 0x0000006a5f0a7220 */ /* 0x040fe20000410000 */
[----:B------:R-:W-:Y:S01]  /*21230*/  HADD2.F32 R9, -RZ, R9.H1_H1 ;  /* 0x30000009ff097230 */ /* 0x000fe20000004100 */
[----:B------:R-:W-:-:S02]  /*21240*/  FMUL.FTZ R95, R95, R104 ;  /* 0x000000685f5f7220 */ /* 0x000fc40000410000 */
[----:B------:R-:W-:Y:S01]  /*21250*/  FFMA.FTZ R10, R87, R104, -R10 ;  /* 0x00000068570a7223 */ /* 0x000fe2000001080a */
[----:B------:R-:W-:Y:S01]  /*21260*/  HADD2.F32 R104, -RZ, R85.H0_H0 ;  /* 0x20000055ff687230 */ /* 0x000fe20000004100 */
[----:B------:R-:W-:Y:S01]  /*21270*/  FMUL.FTZ R85, R9, R110 ;  /* 0x0000006e09557220 */ /* 0x000fe20000410000 */
[----:B------:R-:W-:Y:S01]  /*21280*/  HADD2.F32 R13, -RZ, R13.H1_H1 ;  /* 0x3000000dff0d7230 */ /* 0x000fe20000004100 */
[----:B------:R-:W-:Y:S02]  /*21290*/  FFMA.FTZ R95, R87, R106, R95 ;  /* 0x0000006a575f7223 */ /* 0x000fe4000001005f */
[----:B------:R-:W-:Y:S01]  /*212a0*/  FMUL.FTZ R9, R9, R104 ;  /* 0x0000006809097220 */ /* 0x000fe20000410000 */
[----:B------:R-:W-:Y:S01]  /*212b0*/  HADD2.F32 R92, -RZ, R12.H0_H0 ;  /* 0x2000000cff5c7230 */ /* 0x000fe20000004100 */
[C---:B------:R-:W-:Y:S02]  /*212c0*/  FMUL.FTZ R87, R105.reuse, R120 ;  /* 0x0000007869577220 */ /* 0x040fe40000410000 */
[----:B------:R-:W-:-:S02]  /*212d0*/  FMUL.FTZ R105, R105, R122 ;  /* 0x0000007a69697220 */ /* 0x000fc40000410000 */
[C---:B------:R-:W-:Y:S01]  /*212e0*/  FFMA.FTZ R110, R13.reuse, R110, R9 ;  /* 0x0000006e0d6e7223 */ /* 0x040fe20000010009 */
[----:B------:R-:W-:Y:S01]  /*212f0*/  HADD2.F32 R9, -RZ, R123.H1_H1 ;  /* 0x3000007bff097230 */ /* 0x000fe20000004100 */
[C---:B------:R-:W-:Y:S01]  /*21300*/  FFMA.FTZ R87, R92.reuse, R122, -R87 ;  /* 0x0000007a5c577223 */ /* 0x040fe20000010857 */
[----:B------:R-:W-:Y:S01]  /*21310*/  HADD2.F32 R93, -RZ, R12.H1_H1 ;  /* 0x3000000cff5d7230 */ /* 0x000fe20000004100 */
[----:B------:R-:W-:Y:S01]  /*21320*/  FFMA.FTZ R105, R92, R120, R105 ;  /* 0x000000785c697223 */ /* 0x000fe20000010069 */
[----:B------:R-:W-:Y:S01]  /*21330*/  HADD2.F32 R12, -RZ, R14.H0_H0 ;  /* 0x2000000eff0c7230 */ /* 0x000fe20000004100 */
[----:B------:R-:W-:Y:S01]  /*21340*/  FFMA.FTZ R85, R13, R104, -R85 ;  /* 0x000000680d557223 */ /* 0x000fe20000010855 */
[--C-:B------:R-:W-:Y:S01]  /*21350*/  HADD2.F32 R108, -RZ, R11.reuse.H0_H0 ;  /* 0x2000000bff6c7230 */ /* 0x100fe20000004100 */
[C---:B------:R-:W-:Y:S01]  /*21360*/  FMUL.FTZ R92, R8.reuse, R91 ;  /* 0x0000005b085c7220 */ /* 0x040fe20000410000 */
[----:B------:R-:W-:Y:S01]  /*21370*/  HADD2.F32 R11, -RZ, R11.H1_H1 ;  /* 0x3000000bff0b7230 */ /* 0x000fe20000004100 */
[----:B------:R-:W-:Y:S01]  /*21380*/  FMUL.FTZ R8, R8, R9 ;  /* 0x0000000908087220 */ /* 0x000fe20000410000 */
[----:B------:R-:W-:-:S02]  /*21390*/  HADD2.F32 R104, -RZ, R75.H0_H0 ;  /* 0x2000004bff687230 */ /* 0x000fc40000004100 */
[----:B------:R-:W-:Y:S02]  /*213a0*/  HADD2.F32 R123, -RZ, R123.H0_H0 ;  /* 0x2000007bff7b7230 */ /* 0x000fe40000004100 */
[----:B------:R-:W-:Y:S01]  /*213b0*/  HADD2.F32 R94, -RZ, R14.H1_H1 ;  /* 0x3000000eff5e7230 */ /* 0x000fe20000004100 */
[C---:B------:R-:W-:Y:S01]  /*213c0*/  FFMA.FTZ R92, R12.reuse, R9, -R92 ;  /* 0x000000090c5c7223 */ /* 0x040fe2000001085c */
[--C-:B------:R-:W-:Y:S01]  /*213d0*/  HADD2.F32 R14, -RZ, R15.reuse.H0_H0 ;  /* 0x2000000fff0e7230 */ /* 0x100fe20000004100 */
[----:B------:R-:W-:Y:S01]  /*213e0*/  FFMA.FTZ R91, R12, R91, R8 ;  /* 0x0000005b0c5b7223 */ /* 0x000fe20000010008 */
[----:B------:R-:W-:Y:S01]  /*213f0*/  HADD2.F32 R15, -RZ, R15.H1_H1 ;  /* 0x3000000fff0f7230 */ /* 0x000fe20000004100 */
[----:B------:R-:W-:Y:S02]  /*21400*/  FMUL.FTZ R9, R108, R121 ;  /* 0x000000796c097220 */ /* 0x000fe40000410000 */
[----:B------:R-:W-:Y:S02]  /*21410*/  FMUL.FTZ R8, R11, R104 ;  /* 0x000000680b087220 */ /* 0x000fe40000410000 */
[----:B------:R-:W-:-:S02]  /*21420*/  FMUL.FTZ R12, R107, R72 ;  /* 0x000000486b0c7220 */ /* 0x000fc40000410000 */
[----:B------:R-:W-:Y:S02]  /*21430*/  FMUL.FTZ R13, R109, R74 ;  /* 0x0000004a6d0d7220 */ /* 0x000fe40000410000 */
        /* <DEDUP_REMOVED lines=8> */
[----:B------:R-:W-:Y:S02]  /*214c0*/  FFMA.FTZ R108, R14, R121, R108 ;  /* 0x000000790e6c7223 */ /* 0x000fe4000001006c */
[----:B------:R-:W-:Y:S02]  /*214d0*/  FFMA.FTZ R11, R15, R104, R11 ;  /* 0x000000680f0b7223 */ /* 0x000fe4000001000b */
[----:B------:R-:W-:-:S02]  /*214e0*/  FFMA.FTZ R72, R93, R72, R107 ;  /* 0x000000485d487223 */ /* 0x000fc4000001006b */
[----:B------:R-:W-:Y:S01]  /*214f0*/  FFMA.FTZ R74, R94, R74, R109 ;  /* 0x0000004a5e4a7223 */ /* 0x000fe2000001006d */
[----:B------:R-:W-:Y:S02]  /*21500*/  F2FP.PACK_AB R15, R8, R9 ;  /* 0x00000009080f723e */ /* 0x000fe400000000ff */
[----:B------:R-:W-:Y:S02]  /*21510*/  F2FP.PACK_AB R13, R85, R10 ;  /* 0x0000000a550d723e */ /* 0x000fe400000000ff */
[----:B------:R-:W-:Y:S02]  /*21520*/  F2FP.PACK_AB R12, R12, R87 ;  /* 0x000000570c0c723e */ /* 0x000fe400000000ff */
[----:B------:R-:W-:Y:S02]  /*21530*/  F2FP.PACK_AB R14, R73, R92 ;  /* 0x0000005c490e723e */ /* 0x000fe400000000ff */
[----:B------:R-:W-:Y:S02]  /*21540*/  F2FP.PACK_AB R11, R11, R108 ;  /* 0x0000006c0b0b723e */ /* 0x000fe400000000ff */
[----:B------:R-:W-:-:S02]  /*21550*/  F2FP.PACK_AB R9, R110, R95 ;  /* 0x0000005f6e09723e */ /* 0x000fc400000000ff */
[----:B------:R-:W-:Y:S02]  /*21560*/  F2FP.PACK_AB R8, R72, R105 ;  /* 0x000000694808723e */ /* 0x000fe400000000ff */
[----:B------:R-:W-:Y:S01]  /*21570*/  F2FP.PACK_AB R10, R74, R91 ;  /* 0x0000005b4a0a723e */ /* 0x000fe200000000ff */
[----:B------:R1:W-:Y:S04]  /*21580*/  ST.E.128 [R126.64], R12 ;  /* 0x0000000c7e007985 */ /* 0x0003e8000c101d08 */
[----:B------:R1:W-:Y:S02]  /*21590*/  ST.E.128 [R124.64], R8 ;  /* 0x000000087c007985 */ /* 0x0003e4000c101d08 */
.L_x_1245:
[----:B------:R-:W-:Y:S05]  /*215a0*/  BSYNC B0 ;  /* 0x0000000000007941 */ /* 0x000fea0003800000 */
.L_x_1244:
        /* <DEDUP_REMOVED lines=9> */
[----:B------:R-:W-:-:S02]  /*21640*/  LOP3.LUT R10, R10, R89, RZ, 0x3c, !PT ;  /* 0x000000590a0a7212 */ /* 0x000fc400078e3cff */
[----:B------:R-:W-:Y:S02]  /*21650*/  SHF.R.S32.HI R8, RZ, 0x1f, R11 ;  /* 0x0000001fff087819 */ /* 0x000fe4000001140b */
[----:B------:R-:W-:Y:S02]  /*21660*/  SHF.L.U32 R9, R11, 0x3, RZ ;  /* 0x000000030b097819 */ /* 0x000fe400000006ff */
[----:B------:R-:W-:Y:S02]  /*21670*/  LEA.HI R8, R8, R11, RZ, 0x3 ;  /* 0x0000000b08087211 */ /* 0x000fe400078f18ff */
[----:B------:R-:W-:Y:S02]  /*21680*/  LOP3.LUT R90, R90, 0x38, R9, 0xf8, !PT ;  /* 0x000000385a5a7812 */ /* 0x000fe400078ef809 */
[----:B------:R-:W-:Y:S02]  /*21690*/  SHF.L.U32 R8, R8, 0xa, RZ ;  /* 0x0000000a08087819 */ /* 0x000fe400000006ff */
[----:B------:R-:W-:-:S02]  /*216a0*/  SHF.L.U32 R13, R13, 0x7, RZ ;  /* 0x000000070d0d7819 */ /* 0x000fc400000006ff */
        /* <DEDUP_REMOVED lines=91> */
.L_x_1243:
[----:B------:R-:W-:Y:S05]  /*21c60*/  BSYNC B1 ;  /* 0x0000000000017941 */ /* 0x000fea0003800000 */
.L_x_1242:
[----:B-1----:R-:W-:Y:S01]  /*21c70*/  IADD3 R9, R97, 0x40, RZ ;  /* 0x0000004061097810 */ /* 0x002fe20007ffe0ff */
[----:B------:R-:W-:Y:S03]  /*21c80*/  BSSY B1, `(.L_x_1246) ;  /* 0x00000db000017945 */ /* 0x000fe60003800000 */
[----:B------:R-:W-:-:S13]  /*21c90*/  ISETP.GE.AND P0, PT, R9, R96, PT ;  /* 0x000000600900720c */ /* 0x000fda0003f06270 */
[----:B------:R-:W-:Y:S05]  /*21ca0*/  @P0 BRA `(.L_x_1247) ;  /* 0x00000d8000000947 */ /* 0x000fea0003800000 */
[----:B------:R-:W-:Y:S01]  /*21cb0*/  ISETP.GE.AND P0, PT, R69, R70, PT ;  /* 0x000000464500720c */ /* 0x000fe20003f06270 */
[----:B------:R-:W-:Y:S01]  /*21cc0*/  IMAD.SHL.U32 R50, R9, 0x40, RZ ;  /* 0x0000004009327824 */ /* 0x000fe200078e00ff */
[----:B------:R-:W-:Y:S01]  /*21cd0*/  SHF.R.S32.HI R48, RZ, 0x1f, R9 ;  /* 0x0000001fff307819 */ /* 0x000fe20000011409 */
[----:B------:R-:W-:Y:S01]  /*21ce0*/  BSSY B0, `(.L_x_1248) ;  /* 0x000006a000007945 */ /* 0x000fe20003800000 */
[----:B------:R-:W-:Y:S02]  /*21cf0*/  SHF.R.U32.HI R52, RZ, 0x3, R70 ;  /* 0x00000003ff347819 */ /* 0x000fe40000011646 */
[----:B------:R-:W-:Y:S02]  /*21d00*/  LEA.HI R48, R48, R9, RZ, 0x3 ;  /* 0x0000000930307211 */ /* 0x000fe400078f18ff */
[----:B------:R-:W-:-:S03]  /*21d10*/  LOP3.LUT R50, R50, 0x1c0, RZ, 0xc0, !PT ;  /* 0x000001c032327812 */ /* 0x000fc600078ec0ff */
[----:B------:R-:W-:Y:S01]  /*21d20*/  IMAD.SHL.U32 R48, R48, 0x40, RZ ;  /* 0x0000004030307824 */ /* 0x000fe200078e00ff */
[----:B------:R-:W-:-:S04]  /*21d30*/  SHF.R.U32.HI R49, RZ, 0x3, R50 ;  /* 0x00000003ff317819 */ /* 0x000fc80000011632 */
[----:B------:R-:W-:Y:S01]  /*21d40*/  LOP3.LUT R48, R48, 0xfffffe00, RZ, 0xc0, !PT ;  /* 0xfffffe0030307812 */ /* 0x000fe200078ec0ff */
[----:B------:R-:W-:Y:S05]  /*21d50*/  @P0 BRA `(.L_x_1249) ;  /* 0x0000062000000947 */ /* 0x000fea0003800000 */
[----:B------:R-:W-:Y:S02]  /*21d60*/  IADD3 R11, R83, R52, RZ ;  /* 0x00000034530b7210 */ /* 0x000fe40007ffe0ff */
[----:B------:R-:W-:Y:S02]  /*21d70*/  LOP3.LUT R10, R50, 0x38, R69, 0xf8, !PT ;  /* 0x00000038320a7812 */ /* 0x000fe400078ef845 */
[----:B------:R-:W-:Y:S02]  /*21d80*/  SHF.R.S32.HI R8, RZ, 0x1f, R11 ;  /* 0x0000001fff087819 */ /* 0x000fe4000001140b */
[----:B------:R-:W-:Y:S02]  /*21d90*/  SHF.L.U32 R9, R11, 0x3, RZ ;  /* 0x000000030b097819 */ /* 0x000fe400000006ff */
[----:B------:R-:W-:Y:S02]  /*21da0*/  LEA.HI R8, R8, R11, RZ, 0x3 ;  /* 0x0000000b08087211 */ /* 0x000fe400078f18ff */
[----:B------:R-:W-:-:S02]  /*21db0*/  LOP3.LUT R89, R10, R49, RZ, 0x3c, !PT ;  /* 0x000000310a597212 */ /* 0x000fc400078e3cff */
[----:B------:R-:W-:Y:S02]  /*21dc0*/  LOP3.LUT R10, R50, 0x38, R9, 0xf8, !PT ;  /* 0x00000038320a7812 */ /* 0x000fe400078ef809 */
[----:B------:R-:W-:Y:S02]  /*21dd0*/  SHF.L.U32 R8, R8, 0xa, RZ ;  /* 0x0000000a08087819 */ /* 0x000fe400000006ff */
[----:B------:R-:W-:Y:S02]  /*21de0*/  LOP3.LUT R9, R10, R49, RZ, 0x3c, !PT ;  /* 0x000000310a097212 */ /* 0x000fe400078e3cff */
[----:B------:R-:W-:Y:S02]  /*21df0*/  LOP3.LUT R8, R8, 0xffffe000, RZ, 0xc0, !PT ;  /* 0xffffe00008087812 */ /* 0x000fe400078ec0ff */
[----:B------:R-:W-:Y:S02]  /*21e00*/  IADD3 R89, R48, R89, RZ ;  /* 0x0000005930597210 */ /* 0x000fe40007ffe0ff */
        /* <DEDUP_REMOVED lines=9> */
[----:B------:R-:W-:Y:S01]  /*21ea0*/  HADD2.F32 R112, -RZ, R112.H1_H1 ;  /* 0x30000070ff707230 */ /* 0x000fe20000004100 */
[--C-:B------:R-:W-:Y:S01]  /*21eb0*/  SHF.R.U64 R41, R46, 0x10, R47.reuse ;  /* 0x000000102e297819 */ /* 0x100fe2000000122f */
[----:B------:R-:W-:Y:S01]  /*21ec0*/  HADD2.F32 R114, -RZ, R114.H1_H1 ;  /* 0x30000072ff727230 */ /* 0x000fe20000004100 */
[----:B------:R-:W-:Y:S01]  /*21ed0*/  SHF.R.U32.HI R46, RZ, 0x10, R47 ;  /* 0x00000010ff2e7819 */ /* 0x000fe2000001162f */
[----:B------:R-:W-:Y:S01]  /*21ee0*/  HADD2.F32 R92, -RZ, R51.H0_H0 ;  /* 0x20000033ff5c7230 */ /* 0x000fe20000004100 */
[--C-:B------:R-:W-:Y:S01]  /*21ef0*/  SHF.R.U64 R44, R44, 0x10, R45.reuse ;  /* 0x000000102c2c7819 */ /* 0x100fe2000000122d */
[--C-:B------:R-:W-:Y:S01]  /*21f00*/  HADD2.F32 R51, -RZ, R113.reuse.H1_H1 ;  /* 0x30000071ff337230 */ /* 0x100fe20000004100 */
        /* <DEDUP_REMOVED lines=9> */
[----:B---3--:R-:W-:Y:S02]  /*21fa0*/  HADD2.F32 R73, -RZ, R9.H0_H0 ;  /* 0x20000009ff497230 */ /* 0x008fe40000004100 */
[--C-:B------:R-:W-:Y:S02]  /*21fb0*/  HADD2.F32 R75, -RZ, R8.reuse.H0_H0 ;  /* 0x20000008ff4b7230 */ /* 0x100fe40000004100 */
[----:B------:R-:W-:-:S02]  /*21fc0*/  HADD2.F32 R86, -RZ, R8.H1_H1 ;  /* 0x30000008ff567230 */ /* 0x000fc40000004100 */
[--C-:B------:R-:W-:Y:S02]  /*21fd0*/  HADD2.F32 R8, -RZ, R10.reuse.H0_H0 ;  /* 0x2000000aff087230 */ /* 0x100fe40000004100 */
[----:B------:R-:W-:Y:S01]  /*21fe0*/  HADD2.F32 R90, -RZ, R10.H1_H1 ;  /* 0x3000000aff5a7230 */ /* 0x000fe20000004100 */
[C---:B------:R-:W-:Y:S01]  /*21ff0*/  FMUL.FTZ R10, R73.reuse, R74 ;  /* 0x0000004a490a7220 */ /* 0x040fe20000410000 */
[----:B------:R-:W-:Y:S01]  /*22000*/  HADD2.F32 R9, -RZ, R9.H1_H1 ;  /* 0x30000009ff097230 */ /* 0x000fe20000004100 */
[-C--:B------:R-:W-:Y:S01]  /*22010*/  FMUL.FTZ R73, R73, R72.reuse ;  /* 0x0000004849497220 */ /* 0x080fe20000410000 */
[--C-:B------:R-:W-:Y:S01]  /*22020*/  HADD2.F32 R53, -RZ, R12.reuse.H0_H0 ;  /* 0x2000000cff357230 */ /* 0x100fe20000004100 */
[----:B------:R-:W-:Y:S01]  /*22030*/  FFMA.FTZ R10, R47, R72, -R10 ;  /* 0x000000482f0a7223 */ /* 0x000fe2000001080a */
[----:B------:R-:W-:Y:S01]  /*22040*/  HADD2.F32 R72, -RZ, R45.H0_H0 ;  /* 0x2000002dff487230 */ /* 0x000fe20000004100 */
[----:B------:R-:W-:Y:S01]  /*22050*/  FMUL.FTZ R45, R9, R92 ;  /* 0x0000005c092d7220 */ /* 0x000fe20000410000 */
[----:B------:R-:W-:Y:S01]  /*22060*/  HADD2.F32 R54, -RZ, R12.H1_H1 ;  /* 0x3000000cff367230 */ /* 0x000fe20000004100 */
[----:B------:R-:W-:Y:S01]  /*22070*/  FFMA.FTZ R73, R47, R74, R73 ;  /* 0x0000004a2f497223 */ /* 0x000fe20000010049 */
[--C-:B------:R-:W-:Y:S01]  /*22080*/  HADD2.F32 R12, -RZ, R14.reuse.H0_H0 ;  /* 0x2000000eff0c7230 */ /* 0x100fe20000004100 */
[----:B------:R-:W-:Y:S01]  /*22090*/  FMUL.FTZ R9, R9, R72 ;  /* 0x0000004809097220 */ /* 0x000fe20000410000 */
[----:B------:R-:W-:Y:S01]  /*220a0*/  HADD2.F32 R87, -RZ, R11.H0_H0 ;  /* 0x2000000bff577230 */ /* 0x000fe20000004100 */
[C---:B------:R-:W-:Y:S01]  /*220b0*/  FMUL.FTZ R47, R75.reuse, R112 ;  /* 0x000000704b2f7220 */ /* 0x040fe20000410000 */
[----:B------:R-:W-:Y:S01]  /*220c0*/  HADD2.F32 R55, -RZ, R14.H1_H1 ;  /* 0x3000000eff377230 */ /* 0x000fe20000004100 */
[----:B------:R-:W-:Y:S01]  /*220d0*/  FMUL.FTZ R75, R75, R114 ;  /* 0x000000724b4b7220 */ /* 0x000fe20000410000 */
[----:B------:R-:W-:Y:S01]  /*220e0*/  HADD2.F32 R14, -RZ, R15.H0_H0 ;  /* 0x2000000fff0e7230 */ /* 0x000fe20000004100 */
[----:B------:R-:W-:Y:S01]  /*220f0*/  FFMA.FTZ R92, R13, R92, R9 ;  /* 0x0000005c0d5c7223 */ /* 0x000fe20000010009 */
[--C-:B------:R-:W-:Y:S01]  /*22100*/  HADD2.F32 R9, -RZ, R115.reuse.H1_H1 ;  /* 0x30000073ff097230 */ /* 0x100fe20000004100 */
[C---:B------:R-:W-:Y:S01]  /*22110*/  FFMA.FTZ R47, R53.reuse, R114, -R47 ;  /* 0x00000072352f7223 */ /* 0x040fe2000001082f */
[----:B------:R-:W-:Y:S01]  /*22120*/  HADD2.F32 R115, -RZ, R115.H0_H0 ;  /* 0x20000073ff737230 */ /* 0x000fe20000004100 */
[----:B------:R-:W-:Y:S01]  /*22130*/  FFMA.FTZ R75, R53, R112, R75 ;  /* 0x00000070354b7223 */ /* 0x000fe2000001004b */
[----:B------:R-:W-:Y:S01]  /*22140*/  HADD2.F32 R11, -RZ, R11.H1_H1 ;  /* 0x3000000bff0b7230 */ /* 0x000fe20000004100 */
[C---:B------:R-:W-:Y:S01]  /*22150*/  FMUL.FTZ R53, R8.reuse, R51 ;  /* 0x0000003308357220 */ /* 0x040fe20000410000 */
[----:B------:R-:W-:Y:S01]  /*22160*/  HADD2.F32 R15, -RZ, R15.H1_H1 ;  /* 0x3000000fff0f7230 */ /* 0x000fe20000004100 */
[----:B------:R-:W-:-:S02]  /*22170*/  FMUL.FTZ R8, R8, R9 ;  /* 0x0000000908087220 */ /* 0x000fc40000410000 */
[C---:B------:R-:W-:Y:S02]  /*22180*/  FFMA.FTZ R53, R12.reuse, R9, -R53 ;  /* 0x000000090c357223 */ /* 0x040fe40000010835 */
[----:B------:R-:W-:Y:S01]  /*22190*/  FFMA.FTZ R45, R13, R72, -R45 ;  /* 0x000000480d2d7223 */ /* 0x000fe2000001082d */
[----:B------:R-:W-:Y:S01]  /*221a0*/  HADD2.F32 R72, -RZ, R43.H0_H0 ;  /* 0x2000002bff487230 */ /* 0x000fe20000004100 */
[C---:B------:R-:W-:Y:S01]  /*221b0*/  FMUL.FTZ R9, R87.reuse, R113 ;  /* 0x0000007157097220 */ /* 0x040fe20000410000 */
[----:B------:R-:W-:Y:S01]  /*221c0*/  HADD2.F32 R13, -RZ, R40.H0_H0 ;  /* 0x20000028ff0d7230 */ /* 0x000fe20000004100 */
[----:B------:R-:W-:Y:S01]  /*221d0*/  FMUL.FTZ R87, R87, R115 ;  /* 0x0000007357577220 */ /* 0x000fe20000410000 */
[----:B------:R-:W-:Y:S01]  /*221e0*/  HADD2.F32 R43, -RZ, R44.H0_H0 ;  /* 0x2000002cff2b7230 */ /* 0x000fe20000004100 */
[----:B------:R-:W-:Y:S02]  /*221f0*/  FFMA.FTZ R51, R12, R51, R8 ;  /* 0x000000330c337223 */ /* 0x000fe40000010008 */
[----:B------:R-:W-:-:S02]  /*22200*/  FFMA.FTZ R9, R14, R115, -R9 ;  /* 0x000000730e097223 */ /* 0x000fc40000010809 */
[----:B------:R-:W-:Y:S02]  /*22210*/  FFMA.FTZ R87, R14, R113, R87 ;  /* 0x000000710e577223 */ /* 0x000fe40000010057 */
[C---:B------:R-:W-:Y:S02]  /*22220*/  FMUL.FTZ R8, R11.reuse, R72 ;  /* 0x000000480b087220 */ /* 0x040fe40000410000 */
        /* <DEDUP_REMOVED lines=8> */
[----:B------:R-:W-:Y:S01]  /*222b0*/  FFMA.FTZ R72, R15, R72, R11 ;  /* 0x000000480f487223 */ /* 0x000fe2000001000b */
[----:B------:R-:W-:Y:S01]  /*222c0*/  F2FP.PACK_AB R15, R8, R9 ;  /* 0x00000009080f723e */ /* 0x000fe200000000ff */
[----:B------:R-:W-:Y:S01]  /*222d0*/  FFMA.FTZ R54, R54, R13, R86 ;  /* 0x0000000d36367223 */ /* 0x000fe20000010056 */
[----:B------:R-:W-:Y:S01]  /*222e0*/  F2FP.PACK_AB R13, R45, R10 ;  /* 0x0000000a2d0d723e */ /* 0x000fe200000000ff */
[----:B------:R-:W-:Y:S01]  /*222f0*/  FFMA.FTZ R90, R55, R42, R90 ;  /* 0x0000002a375a7223 */ /* 0x000fe2000001005a */
[----:B------:R-:W-:-:S02]  /*22300*/  F2FP.PACK_AB R12, R12, R47 ;  /* 0x0000002f0c0c723e */ /* 0x000fc400000000ff */
[----:B------:R-:W-:Y:S02]  /*22310*/  F2FP.PACK_AB R14, R14, R53 ;  /* 0x000000350e0e723e */ /* 0x000fe400000000ff */
[----:B------:R-:W-:Y:S02]  /*22320*/  F2FP.PACK_AB R11, R72, R87 ;  /* 0x00000057480b723e */ /* 0x000fe400000000ff */
[----:B------:R-:W-:Y:S01]  /*22330*/  F2FP.PACK_AB R9, R92, R73 ;  /* 0x000000495c09723e */ /* 0x000fe200000000ff */
[----:B------:R1:W-:Y:S01]  /*22340*/  ST.E.128 [R88.64], R12 ;  /* 0x0000000c58007985 */ /* 0x0003e2000c101d08 */
[----:B------:R-:W-:Y:S02]  /*22350*/  F2FP.PACK_AB R8, R54, R75 ;  /* 0x0000004b3608723e */ /* 0x000fe400000000ff */
[----:B------:R-:W-:-:S05]  /*22360*/  F2FP.PACK_AB R10, R90, R51 ;  /* 0x000000335a0a723e */ /* 0x000fca00000000ff */
[----:B------:R1:W-:Y:S02]  /*22370*/  ST.E.128 [R84.64], R8 ;  /* 0x0000000854007985 */ /* 0x0003e4000c101d08 */
.L_x_1249:
[----:B------:R-:W-:Y:S05]  /*22380*/  BSYNC B0 ;  /* 0x0000000000007941 */ /* 0x000fea0003800000 */
.L_x_1248:
[----:B-1----:R-:W-:-:S04]  /*22390*/  IADD3 R8, R69, 0x40, RZ ;  /* 0x0000004045087810 */ /* 0x002fc80007ffe0ff */
[----:B------:R-:W-:-:S13]  /*223a0*/  ISETP.GE.AND P0, PT, R8, R70, PT ;  /* 0x000000460800720c */ /* 0x000fda0003f06270 */
[----:B------:R-:W-:Y:S05]  /*223b0*/  @P0 BRA `(.L_x_1247) ;  /* 0x0000067000000947 */ /* 0x000fea0003800000 */
[----:B------:R-:W-:-:S04]  /*223c0*/  SHF.R.S32.HI R11, RZ, 0x1f, R8 ;  /* 0x0000001fff0b7819 */ /* 0x000fc80000011408 */
[CC--:B------:R-:W-:Y:S02]  /*223d0*/  LEA.HI R9, R11.reuse, R8.reuse, RZ, 0x6 ;  /* 0x000000080b097211 */ /* 0x0c0fe400078f30ff */
[----:B------:R-:W-:Y:S02]  /*223e0*/  LEA.HI R11, R11, R8, RZ, 0x3 ;  /* 0x000000080b0b7211 */ /* 0x000fe400078f18ff */
[----:B------:R-:W-:Y:S02]  /*223f0*/  SHF.L.U32 R9, R9, 0x7, RZ ;  /* 0x0000000709097819 */ /* 0x000fe400000006ff */
[----:B------:R-:W-:Y:S02]  /*22400*/  LEA.HI.SX32 R13, R11, R52, 0x1d ;  /* 0x000000340b0d7211 */ /* 0x000fe400078feaff */
[----:B------:R-:W-:Y:S02]  /*22410*/  LOP3.LUT R10, R50, 0x38, R11, 0xf8, !PT ;  /* 0x00000038320a7812 */ /* 0x000fe400078ef80b */
[----:B------:R-:W-:-:S02]  /*22420*/  SHF.R.S32.HI R8, RZ, 0x1f, R13 ;  /* 0x0000001fff087819 */ /* 0x000fc4000001140d */
[----:B------:R-:W-:Y:S02]  /*22430*/  SHF.L.U32 R11, R13, 0x3, RZ ;  /* 0x000000030d0b7819 */ /* 0x000fe400000006ff */
[----:B------:R-:W-:Y:S02]  /*22440*/  LEA.HI R8, R8, R13, RZ, 0x3 ;  /* 0x0000000d08087211 */ /* 0x000fe400078f18ff */
[----:B------:R-:W-:Y:S02]  /*22450*/  LOP3.LUT R50, R50, 0x38, R11, 0xf8, !PT ;  /* 0x0000003832327812 */ /* 0x000fe400078ef80b */
[----:B------:R-:W-:Y:S02]  /*22460*/  SHF.L.U32 R8, R8, 0xa, RZ ;  /* 0x0000000a08087819 */ /* 0x000fe400000006ff */
[-C--:B------:R-:W-:Y:S02]  /*22470*/  LOP3.LUT R10, R10, R49.reuse, RZ, 0x3c, !PT ;  /* 0x000000310a0a7212 */ /* 0x080fe400078e3cff */
[----:B------:R-:W-:-:S02]  /*22480*/  LOP3.LUT R49, R50, R49, RZ, 0x3c, !PT ;  /* 0x0000003132317212 */ /* 0x000fc400078e3cff */
[----:B------:R-:W-:Y:S02]  /*22490*/  LOP3.LUT R8, R8, 0xffffe000, RZ, 0xc0, !PT ;  /* 0xffffe00008087812 */ /* 0x000fe400078ec0ff */
[----:B------:R-:W-:Y:S02]  /*224a0*/  LOP3.LUT R9, R9, 0xffffe000, RZ, 0xc0, !PT ;  /* 0xffffe00009097812 */ /* 0x000fe400078ec0ff */
[--C-:B------:R-:W-:Y:S02]  /*224b0*/  IADD3 R47, R49, R8, R48.reuse ;  /* 0x00000008312f7210 */ /* 0x100fe40007ffe030 */
[----:B------:R-:W-:-:S03]  /*224c0*/  IADD3 R9, R10, R9, R48 ;  /* 0x000000090a097210 */ /* 0x000fc60007ffe030 */
[----:B------:R-:W-:-:S04]  /*224d0*/  IMAD.WIDE.U32 R46, R47, 0x2, R102 ;  /* 0x000000022f2e7825 */ /* 0x000fc800078e0066 */
[----:B------:R-:W-:Y:S02]  /*224e0*/  IMAD.WIDE.U32 R42, R9, 0x2, R102 ;  /* 0x00000002092a7825 */ /* 0x000fe400078e0066 */
[----:B------:R-:W2:Y:S04]  /*224f0*/  LD.E.128 R8, [R46.64] ;  /* 0x000000082e087980 */ /* 0x000ea8000c101d00 */
[----:B------:R-:W3:Y:S01]  /*22500*/  LD.E.128 R12, [R42.64] ;  /* 0x000000082a0c7980 */ /* 0x000ee2000c101d00 */
[----:B------:R-:W-:Y:S01]  /*22510*/  HADD2.F32 R50, -RZ, R99.H0_H0 ;  /* 0x20000063ff327230 */ /* 0x000fe20000004100 */
[--C-:B------:R-:W-:Y:S02]  /*22520*/  SHF.R.U64 R34, R34, 0x10, R35.reuse ;  /* 0x0000001022227819 */ /* 0x100fe40000001223 */
[----:B------:R-:W-:-:S02]  /*22530*/  SHF.R.U32.HI R40, RZ, 0x10, R35 ;  /* 0x00000010ff287819 */ /* 0x000fc40000011623 */
[--C-:B------:R-:W-:Y:S01]  /*22540*/  SHF.R.U64 R35, R36, 0x10, R37.reuse ;  /* 0x0000001024237819 */ /* 0x100fe20000001225 */
[----:B------:R-:W-:Y:S01]  /*22550*/  HADD2.F32 R48, -RZ, R101.H0_H0 ;  /* 0x20000065ff307230 */ /* 0x000fe20000004100 */
[----:B------:R-:W-:Y:S02]  /*22560*/  SHF.R.U32.HI R36, RZ, 0x10, R37 ;  /* 0x00000010ff247819 */ /* 0x000fe40000011625 */
[--C-:B------:R-:W-:Y:S01]  /*22570*/  SHF.R.U64 R38, R38, 0x10, R39.reuse ;  /* 0x0000001026267819 */ /* 0x100fe20000001227 */
[----:B------:R-:W-:Y:S01]  /*22580*/  HADD2.F32 R40, -RZ, R40.H0_H0 ;  /* 0x20000028ff287230 */ /* 0x000fe20000004100 */
[----:B------:R-:W-:Y:S02]  /*22590*/  SHF.R.U32.HI R39, RZ, 0x10, R39 ;  /* 0x00000010ff277819 */ /* 0x000fe40000011627 */
[--C-:B------:R-:W-:Y:S02]  /*225a0*/  SHF.R.U64 R32, R32, 0x10, R33.reuse ;  /* 0x0000001020207819 */ /* 0x100fe40000001221 */
[----:B------:R-:W-:Y:S01]  /*225b0*/  SHF.R.U32.HI R33, RZ, 0x10, R33 ;  /* 0x00000010ff217819 */ /* 0x000fe20000011621 */
[----:B------:R-:W-:-:S02]  /*225c0*/  HADD2.F32 R36, -RZ, R36.H0_H0 ;  /* 0x20000024ff247230 */ /* 0x000fc40000004100 */
[----:B------:R-:W-:Y:S02]  /*225d0*/  HADD2.F32 R72, -RZ, R98.H0_H0 ;  /* 0x20000062ff487230 */ /* 0x000fe40000004100 */
[----:B------:R-:W-:Y:S02]  /*225e0*/  HADD2.F32 R99, -RZ, R99.H1_H1 ;  /* 0x30000063ff637230 */ /* 0x000fe40000004100 */
[----:B------:R-:W-:Y:S02]  /*225f0*/  HADD2.F32 R101, -RZ, R101.H1_H1 ;  /* 0x30000065ff657230 */ /* 0x000fe40000004100 */
[----:B------:R-:W-:Y:S02]  /*22600*/  HADD2.F32 R32, -RZ, R32.H0_H0 ;  /* 0x20000020ff207230 */ /* 0x000fe40000004100 */
[----:B------:R-:W-:Y:S02]  /*22610*/  HADD2.F32 R35, -RZ, R35.H0_H0 ;  /* 0x20000023ff237230 */ /* 0x000fe40000004100 */
[----:B--2---:R-:W-:-:S02]  /*22620*/  HADD2.F32 R49, -RZ, R11.H0_H0 ;  /* 0x2000000bff317230 */ /* 0x004fc40000004100 */
[--C-:B------:R-:W-:Y:S02]  /*22630*/  HADD2.F32 R52, -RZ, R8.reuse.H0_H0 ;  /* 0x20000008ff347230 */ /* 0x100fe40000004100 */
[----:B---3--:R-:W-:Y:S02]  /*22640*/  HADD2.F32 R37, -RZ, R15.H0_H0 ;  /* 0x2000000fff257230 */ /* 0x008fe40000004100 */
        /* <DEDUP_REMOVED lines=8> */
[----:B------:R-:W-:-:S02]  /*226d0*/  HADD2.F32 R51, -RZ, R9.H0_H0 ;  /* 0x20000009ff337230 */ /* 0x000fc40000004100 */
[----:B------:R-:W-:Y:S01]  /*226e0*/  HADD2.F32 R9, -RZ, R9.H1_H1 ;  /* 0x30000009ff097230 */ /* 0x000fe20000004100 */
[-C--:B------:R-:W-:Y:S02]  /*226f0*/  FMUL.FTZ R11, R11, R48.reuse ;  /* 0x000000300b0b7220 */ /* 0x080fe40000410000 */
[C---:B------:R-:W-:Y:S01]  /*22700*/  FFMA.FTZ R39, R15.reuse, R48, -R39 ;  /* 0x000000300f277223 */ /* 0x040fe20000010827 */
[----:B------:R-:W-:Y:S01]  /*22710*/  HADD2.F32 R48, -RZ, R33.H0_H0 ;  /* 0x20000021ff307230 */ /* 0x000fe20000004100 */
[----:B------:R-:W-:Y:S01]  /*22720*/  FFMA.FTZ R40, R15, R40, R11 ;  /* 0x000000280f287223 */ /* 0x000fe2000001000b */
[--C-:B------:R-:W-:Y:S01]  /*22730*/  HADD2.F32 R41, -RZ, R13.reuse.H0_H0 ;  /* 0x2000000dff297230 */ /* 0x100fe20000004100 */
[----:B------:R-:W-:Y:S01]  /*22740*/  FFMA.FTZ R49, R37, R50, R49 ;  /* 0x0000003225317223 */ /* 0x000fe20000010031 */
[----:B------:R-:W-:Y:S01]  /*22750*/  HADD2.F32 R13, -RZ, R13.H1_H1 ;  /* 0x3000000dff0d7230 */ /* 0x000fe20000004100 */
[C---:B------:R-:W-:Y:S01]  /*22760*/  FMUL.FTZ R11, R9.reuse, R48 ;  /* 0x00000030090b7220 */ /* 0x040fe20000410000 */
[----:B------:R-:W-:Y:S01]  /*22770*/  HADD2.F32 R53, -RZ, R10.H0_H0 ;  /* 0x2000000aff357230 */ /* 0x000fe20000004100 */
[----:B------:R-:W-:Y:S01]  /*22780*/  FMUL.FTZ R9, R9, R36 ;  /* 0x0000002409097220 */ /* 0x000fe20000410000 */
[----:B------:R-:W-:-:S02]  /*22790*/  HADD2.F32 R50, -RZ, R100.H0_H0 ;  /* 0x20000064ff327230 */ /* 0x000fc40000004100 */
[----:B------:R-:W-:Y:S01]  /*227a0*/  HADD2.F32 R33, -RZ, R98.H1_H1 ;  /* 0x30000062ff217230 */ /* 0x000fe20000004100 */
[----:B------:R-:W-:Y:S01]  /*227b0*/  FMUL.FTZ R37, R51, R72 ;  /* 0x0000004833257220 */ /* 0x000fe20000410000 */
[--C-:B------:R-:W-:Y:S01]  /*227c0*/  HADD2.F32 R44, -RZ, R12.reuse.H0_H0 ;  /* 0x2000000cff2c7230 */ /* 0x100fe20000004100 */
[----:B------:R-:W-:Y:S01]  /*227d0*/  FFMA.FTZ R48, R13, R48, R9 ;  /* 0x000000300d307223 */ /* 0x000fe20000010009 */
[----:B------:R-:W-:Y:S01]  /*227e0*/  HADD2.F32 R45, -RZ, R12.H1_H1 ;  /* 0x3000000cff2d7230 */ /* 0x000fe20000004100 */
[----:B------:R-:W-:Y:S01]  /*227f0*/  FMUL.FTZ R51, R51, R50 ;  /* 0x0000003233337220 */ /* 0x000fe20000410000 */
[----:B------:R-:W-:Y:S01]  /*22800*/  HADD2.F32 R12, -RZ, R14.H0_H0 ;  /* 0x2000000eff0c7230 */ /* 0x000fe20000004100 */
[----:B------:R-:W-:Y:S01]  /*22810*/  FFMA.FTZ R36, R13, R36, -R11 ;  /* 0x000000240d247223 */ /* 0x000fe2000001080b */
[----:B------:R-:W-:Y:S01]  /*22820*/  HADD2.F32 R15, -RZ, R100.H1_H1 ;  /* 0x30000064ff0f7230 */ /* 0x000fe20000004100 */
[----:B------:R-:W-:Y:S02]  /*22830*/  FMUL.FTZ R9, R53, R99 ;  /* 0x0000006335097220 */ /* 0x000fe40000410000 */
[----:B------:R-:W-:-:S02]  /*22840*/  FMUL.FTZ R11, R52, R33 ;  /* 0x00000021340b7220 */ /* 0x000fc40000410000 */
[-C--:B------:R-:W-:Y:S01]  /*22850*/  FMUL.FTZ R53, R53, R101.reuse ;  /* 0x0000006535357220 */ /* 0x080fe20000410000 */
[----:B------:R-:W-:Y:S01]  /*22860*/  HADD2.F32 R10, -RZ, R10.H1_H1 ;  /* 0x3000000aff0a7230 */ /* 0x000fe20000004100 */
[C---:B------:R-:W-:Y:S02]  /*22870*/  FFMA.FTZ R37, R41.reuse, R50, -R37 ;  /* 0x0000003229257223 */ /* 0x040fe40000010825 */
[----:B------:R-:W-:Y:S02]  /*22880*/  FFMA.FTZ R51, R41, R72, R51 ;  /* 0x0000004829337223 */ /* 0x000fe40000010033 */
[----:B------:R-:W-:Y:S01]  /*22890*/  FFMA.FTZ R101, R12, R101, -R9 ;  /* 0x000000650c657223 */ /* 0x000fe20000010809 */
[----:B------:R-:W-:Y:S01]  /*228a0*/  HADD2.F32 R9, -RZ, R34.H0_H0 ;  /* 0x20000022ff097230 */ /* 0x000fe20000004100 */
[----:B------:R-:W-:Y:S01]  /*228b0*/  FFMA.FTZ R41, R44, R15, -R11 ;  /* 0x0000000f2c297223 */ /* 0x000fe2000001080b */
[----:B------:R-:W-:Y:S01]  /*228c0*/  HADD2.F32 R11, -RZ, R38.H0_H0 ;  /* 0x20000026ff0b7230 */ /* 0x000fe20000004100 */
[----:B------:R-:W-:Y:S01]  /*228d0*/  FFMA.FTZ R53, R12, R99, R53 ;  /* 0x000000630c357223 */ /* 0x000fe20000010035 */
[----:B------:R-:W-:Y:S01]  /*228e0*/  HADD2.F32 R14, -RZ, R14.H1_H1 ;  /* 0x3000000eff0e7230 */ /* 0x000fe20000004100 */
[----:B------:R-:W-:-:S02]  /*228f0*/  FMUL.FTZ R52, R52, R15 ;  /* 0x0000000f34347220 */ /* 0x000fc40000410000 */
[CC--:B------:R-:W-:Y:S02]  /*22900*/  FMUL.FTZ R12, R54.reuse, R32.reuse ;  /* 0x00000020360c7220 */ /* 0x0c0fe40000410000 */
[----:B------:R-:W-:Y:S02]  /*22910*/  FMUL.FTZ R54, R54, R35 ;  /* 0x0000002336367220 */ /* 0x000fe40000410000 */
        /* <DEDUP_REMOVED lines=17> */
.L_x_1247:
[----:B------:R-:W-:Y:S05]  /*22a30*/  BSYNC B1 ;  /* 0x0000000000017941 */ /* 0x000fea0003800000 */
.L_x_1246:
[----:B------:R-:W-:Y:S01]  /*22a40*/  IADD3 R97, R97, 0x60, RZ ;  /* 0x0000006061617810 */ /* 0x000fe20007ffe0ff */
[----:B-1----:R-:W-:-:S02]  /*22a50*/  IMAD.MOV.U32 R8, RZ, RZ, R64 ;  /* 0x000000ffff087224 */ /* 0x002fc400078e0040 */
[----:B------:R-:W-:Y:S01]  /*22a60*/  IMAD.MOV.U32 R9, RZ, RZ, 0x0 ;  /* 0x00000000ff097424 */ /* 0x000fe200078e00ff */
[----:B------:R-:W-:-:S13]  /*22a70*/  ISETP.GE.AND P0, PT, R97, R96, PT ;  /* 0x000000606100720c */ /* 0x000fda0003f06270 */
[----:B------:R-:W-:Y:S05]  /*22a80*/  @P0 RET.REL.NODEC R8 `(_ZN7cutlass13device_kernelIN5flash19enable_sm80_to_sm89INS1_16FlashAttnFwdSm80INS1_25CollectiveMainloopFwdSm80ILi8ELi1ELb0EN4cute5tupleIJNS5_1CILi128EEENS7_ILi48EEENS7_ILi256EEEEEELi256ENS_6half_tEfNS_4arch4Sm80ELb0ELb1ELb1ELb1ELb0ELb1ELb1ELb0EEENS1_21CollectiveEpilogueFwdINS6_IJS8_SA_S9_EEENS6_IJNS7_ILi1EEESI_SI_EEESC_SE_Li256ELb1ELb1ELb0ELb0EEENS1_19SingleTileSchedulerILb1ELb0ELb1ELi128EEEEEEEEEvNT_6ParamsE) ;  /* 0xfffdd57008000950 */ /* 0x000fea0003c3ffff */
        /* <DEDUP_REMOVED lines=37> */
[----:B------:R-:W-:Y:S02]  /*22ce0*/  HADD2.F32 R80, -RZ, R80.H1_H1 ;  /* 0x30000050ff507230 */ /* 0x000fe40000004100 */
[--C-:B------:R-:W-:Y:S01]  /*22cf0*/  HADD2.F32 R35, -RZ, R76.reuse.H1_H1 ;  /* 0x3000004cff237230 */ /* 0x100fe20000004100 */
[--C-:B------:R-:W-:Y:S01]  /*22d00*/  SHF.R.U64 R18, R18, 0x10, R19.reuse ;  /* 0x0000001012127819 */ /* 0x100fe20000001213 */
[----:B------:R-:W-:Y:S01]  /*22d10*/  HADD2.F32 R76, -RZ, R76.H0_H0 ;  /* 0x2000004cff4c7230 */ /* 0x000fe20000004100 */
[----:B------:R-:W-:Y:S01]  /*22d20*/  SHF.R.U32.HI R19, RZ, 0x10, R19 ;  /* 0x00000010ff137819 */ /* 0x000fe20000011613 */
[----:B------:R-:W-:-:S02]  /*22d30*/  HADD2.F32 R26, -RZ, R26.H0_H0 ;  /* 0x2000001aff1a7230 */ /* 0x000fc40000004100 */
[----:B------:R-:W-:Y:S02]  /*22d40*/  HADD2.F32 R18, -RZ, R18.H0_H0 ;  /* 0x20000012ff127230 */ /* 0x000fe40000004100 */
[----:B------:R-:W-:Y:S02]  /*22d50*/  HADD2.F32 R17, -RZ, R17.H0_H0 ;  /* 0x20000011ff117230 */ /* 0x000fe40000004100 */
[----:B--2---:R-:W-:Y:S02]  /*22d60*/  HADD2.F32 R45, -RZ, R9.H0_H0 ;  /* 0x20000009ff2d7230 */ /* 0x004fe40000004100 */
[--C-:B------:R-:W-:Y:S02]  /*22d70*/  HADD2.F32 R47, -RZ, R8.reuse.H0_H0 ;  /* 0x20000008ff2f7230 */ /* 0x100fe40000004100 */
[----:B------:R-:W-:Y:S02]  /*22d80*/  HADD2.F32 R48, -RZ, R8.H1_H1 ;  /* 0x30000008ff307230 */ /* 0x000fe40000004100 */
[----:B---3--:R-:W-:-:S02]  /*22d90*/  HADD2.F32 R27, -RZ, R13.H0_H0 ;  /* 0x2000000dff1b7230 */ /* 0x008fc40000004100 */
[--C-:B------:R-:W-:Y:S02]  /*22da0*/  HADD2.F32 R8, -RZ, R10.reuse.H0_H0 ;  /* 0x2000000aff087230 */ /* 0x100fe40000004100 */
[----:B------:R-:W-:Y:S01]  /*22db0*/  HADD2.F32 R50, -RZ, R10.H1_H1 ;  /* 0x3000000aff327230 */ /* 0x000fe20000004100 */
[C---:B------:R-:W-:Y:S01]  /*22dc0*/  FMUL.FTZ R10, R45.reuse, R46 ;  /* 0x0000002e2d0a7220 */ /* 0x040fe20000410000 */
[----:B------:R-:W-:Y:S01]  /*22dd0*/  HADD2.F32 R9, -RZ, R9.H1_H1 ;  /* 0x30000009ff097230 */ /* 0x000fe20000004100 */
[-C--:B------:R-:W-:Y:S02]  /*22de0*/  FMUL.FTZ R45, R45, R44.reuse ;  /* 0x0000002c2d2d7220 */ /* 0x080fe40000410000 */
[----:B------:R-:W-:Y:S01]  /*22df0*/  FFMA.FTZ R10, R27, R44, -R10 ;  /* 0x0000002c1b0a7223 */ /* 0x000fe2000001080a */
[----:B------:R-:W-:Y:S01]  /*22e00*/  HADD2.F32 R44, -RZ, R25.H0_H0 ;  /* 0x20000019ff2c7230 */ /* 0x000fe20000004100 */
[----:B------:R-:W-:Y:S01]  /*22e10*/  FMUL.FTZ R25, R9, R52 ;  /* 0x0000003409197220 */ /* 0x000fe20000410000 */
[----:B------:R-:W-:Y:S01]  /*22e20*/  HADD2.F32 R13, -RZ, R13.H1_H1 ;  /* 0x3000000dff0d7230 */ /* 0x000fe20000004100 */
[----:B------:R-:W-:Y:S01]  /*22e30*/  FFMA.FTZ R45, R27, R46, R45 ;  /* 0x0000002e1b2d7223 */ /* 0x000fe2000001002d */
[----:B------:R-:W-:Y:S01]  /*22e40*/  HADD2.F32 R37, -RZ, R12.H0_H0 ;  /* 0x2000000cff257230 */ /* 0x000fe20000004100 */
[----:B------:R-:W-:-:S02]  /*22e50*/  FMUL.FTZ R9, R9, R44 ;  /* 0x0000002c09097220 */ /* 0x000fc40000410000 */
[C---:B------:R-:W-:Y:S02]  /*22e60*/  FMUL.FTZ R27, R47.reuse, R54 ;  /* 0x000000362f1b7220 */ /* 0x040fe40000410000 */
[----:B------:R-:W-:Y:S01]  /*22e70*/  FMUL.FTZ R47, R47, R80 ;  /* 0x000000502f2f7220 */ /* 0x000fe20000410000 */
[----:B------:R-:W-:Y:S01]  /*22e80*/  HADD2.F32 R42, -RZ, R12.H1_H1 ;  /* 0x3000000cff2a7230 */ /* 0x000fe20000004100 */
[----:B------:R-:W-:Y:S01]  /*22e90*/  FFMA.FTZ R52, R13, R52, R9 ;  /* 0x000000340d347223 */ /* 0x000fe20000010009 */
[----:B------:R-:W-:Y:S01]  /*22ea0*/  HADD2.F32 R12, -RZ, R14.H0_H0 ;  /* 0x2000000eff0c7230 */ /* 0x000fe20000004100 */
[C---:B------:R-:W-:Y:S01]  /*22eb0*/  FFMA.FTZ R27, R37.reuse, R80, -R27 ;  /* 0x00000050251b7223 */ /* 0x040fe2000001081b */
[--C-:B------:R-:W-:Y:S01]  /*22ec0*/  HADD2.F32 R9, -RZ, R82.reuse.H1_H1 ;  /* 0x30000052ff097230 */ /* 0x100fe20000004100 */
[----:B------:R-:W-:Y:S01]  /*22ed0*/  FFMA.FTZ R47, R37, R54, R47 ;  /* 0x00000036252f7223 */ /* 0x000fe2000001002f */
[----:B------:R-:W-:Y:S01]  /*22ee0*/  HADD2.F32 R49, -RZ, R11.H0_H0 ;  /* 0x2000000bff317230 */ /* 0x000fe20000004100 */
[C---:B------:R-:W-:Y:S01]  /*22ef0*/  FMUL.FTZ R37, R8.reuse, R35 ;  /* 0x0000002308257220 */ /* 0x040fe20000410000 */
[----:B------:R-:W-:Y:S01]  /*22f00*/  HADD2.F32 R82, -RZ, R82.H0_H0 ;  /* 0x20000052ff527230 */ /* 0x000fe20000004100 */
[-C--:B------:R-:W-:Y:S01]  /*22f10*/  FMUL.FTZ R8, R8, R9.reuse ;  /* 0x0000000908087220 */ /* 0x080fe20000410000 */
[----:B------:R-:W-:Y:S01]  /*22f20*/  HADD2.F32 R43, -RZ, R14.H1_H1 ;  /* 0x3000000eff2b7230 */ /* 0x000fe20000004100 */
[----:B------:R-:W-:Y:S01]  /*22f30*/  FFMA.FTZ R37, R12, R9, -R37 ;  /* 0x000000090c257223 */ /* 0x000fe20000010825 */
[----:B------:R-:W-:Y:S01]  /*22f40*/  HADD2.F32 R14, -RZ, R15.H0_H0 ;  /* 0x2000000fff0e7230 */ /* 0x000fe20000004100 */
[----:B------:R-:W-:Y:S01]  /*22f50*/  FFMA.FTZ R25, R13, R44, -R25 ;  /* 0x0000002c0d197223 */ /* 0x000fe20000010819 */
[----:B------:R-:W-:Y:S01]  /*22f60*/  HADD2.F32 R11, -RZ, R11.H1_H1 ;  /* 0x3000000bff0b7230 */ /* 0x000fe20000004100 */
[C---:B------:R-:W-:Y:S01]  /*22f70*/  FMUL.FTZ R9, R49.reuse, R76 ;  /* 0x0000004c31097220 */ /* 0x040fe20000410000 */
[----:B------:R-:W-:Y:S01]  /*22f80*/  HADD2.F32 R44, -RZ, R19.H0_H0 ;  /* 0x20000013ff2c7230 */ /* 0x000fe20000004100 */
[----:B------:R-:W-:Y:S01]  /*22f90*/  FMUL.FTZ R49, R49, R82 ;  /* 0x0000005231317220 */ /* 0x000fe20000410000 */
[----:B------:R-:W-:-:S02]  /*22fa0*/  HADD2.F32 R13, -RZ, R16.H0_H0 ;  /* 0x20000010ff0d7230 */ /* 0x000fc40000004100 */
[----:B------:R-:W-:Y:S01]  /*22fb0*/  HADD2.F32 R19, -RZ, R24.H0_H0 ;  /* 0x20000018ff137230 */ /* 0x000fe20000004100 */
[----:B------:R-:W-:Y:S01]  /*22fc0*/  FFMA.FTZ R35, R12, R35, R8 ;  /* 0x000000230c237223 */ /* 0x000fe20000010008 */
[----:B------:R-:W-:Y:S01]  /*22fd0*/  HADD2.F32 R15, -RZ, R15.H1_H1 ;  /* 0x3000000fff0f7230 */ /* 0x000fe20000004100 */
[C---:B------:R-:W-:Y:S02]  /*22fe0*/  FFMA.FTZ R9, R14.reuse, R82, -R9 ;  /* 0x000000520e097223 */ /* 0x040fe40000010809 */
[----:B------:R-:W-:Y:S02]  /*22ff0*/  FFMA.FTZ R49, R14, R76, R49 ;  /* 0x0000004c0e317223 */ /* 0x000fe40000010031 */
[----:B------:R-:W-:Y:S02]  /*23000*/  FMUL.FTZ R8, R11, R44 ;  /* 0x0000002c0b087220 */ /* 0x000fe40000410000 */
[----:B------:R-:W-:Y:S02]  /*23010*/  FMUL.FTZ R12, R48, R13 ;  /* 0x0000000d300c7220 */ /* 0x000fe40000410000 */
[----:B------:R-:W-:-:S02]  /*23020*/  FMUL.FTZ R14, R50, R18 ;  /* 0x00000012320e7220 */ /* 0x000fc40000410000 */
[-C--:B------:R-:W-:Y:S02]  /*23030*/  FMUL.FTZ R11, R11, R26.reuse ;  /* 0x0000001a0b0b7220 */ /* 0x080fe40000410000 */
[----:B------:R-:W-:Y:S02]  /*23040*/  FMUL.FTZ R48, R48, R19 ;  /* 0x0000001330307220 */ /* 0x000fe40000410000 */
[----:B------:R-:W-:Y:S02]  /*23050*/  FMUL.FTZ R50, R50, R17 ;  /* 0x0000001132327220 */ /* 0x000fe40000410000 */
[----:B------:R-:W-:Y:S02]  /*23060*/  FFMA.FTZ R8, R15, R26, -R8 ;  /* 0x0000001a0f087223 */ /* 0x000fe40000010808 */
[----:B------:R-:W-:Y:S02]  /*23070*/  FFMA.FTZ R12, R42, R19, -R12 ;  /* 0x000000132a0c7223 */ /* 0x000fe4000001080c */
[----:B------:R-:W-:-:S02]  /*23080*/  FFMA.FTZ R14, R43, R17, -R14 ;  /* 0x000000112b0e7223 */ /* 0x000fc4000001080e */
[----:B------:R-:W-:Y:S02]  /*23090*/  FFMA.FTZ R44, R15, R44, R11 ;  /* 0x0000002c0f2c7223 */ /* 0x000fe4000001000b */
        /* <DEDUP_REMOVED lines=12> */
.L_x_1251:
[----:B------:R-:W-:Y:S05]  /*23160*/  BSYNC B0 ;  /* 0x0000000000007941 */ /* 0x000fea0003800000 */
.L_x_1250:
[----:B-1----:R-:W-:Y:S01]  /*23170*/  IADD3 R9, R69, 0x40, RZ ;  /* 0x0000004045097810 */ /* 0x002fe20007ffe0ff */
[----:B------:R-:W-:-:S02]  /*23180*/  IMAD.MOV.U32 R10, RZ, RZ, R64 ;  /* 0x000000ffff0a7224 */ /* 0x000fc400078e0040 */
[----:B------:R-:W-:Y:S01]  /*23190*/  IMAD.MOV.U32 R11, RZ, RZ, 0x0 ;  /* 0x00000000ff0b7424 */ /* 0x000fe200078e00ff */
[----:B------:R-:W-:-:S13]  /*231a0*/  ISETP.GE.AND P0, PT, R9, R70, PT ;  /* 0x000000460900720c */ /* 0x000fda0003f06270 */
[----:B------:R-:W-:Y:S05]  /*231b0*/  @P0 RET.REL.NODEC R10 `(_ZN7cutlass13device_kernelIN5flash19enable_sm80_to_sm89INS1_16FlashAttnFwdSm80INS1_25CollectiveMainloopFwdSm80ILi8ELi1ELb0EN4cute5tupleIJNS5_1CILi128EEENS7_ILi48EEENS7_ILi256EEEEEELi256ENS_6half_tEfNS_4arch4Sm80ELb0ELb1ELb1ELb1ELb0ELb1ELb1ELb0EEENS1_21CollectiveEpilogueFwdINS6_IJS8_SA_S9_EEENS6_IJNS7_ILi1EEESI_SI_EEESC_SE_Li256ELb1ELb1ELb0ELb0EEENS1_19SingleTileSchedulerILb1ELb0ELb1ELi128EEEEEEEEEvNT_6ParamsE) ;  /* 0xfffdce400a000950 */ /* 0x000fea0003c3ffff */
        /* <DEDUP_REMOVED lines=11> */
[----:B------:R-:W-:Y:S02]  /*23270*/  LOP3.LUT R13, R13, 0xffffe000, RZ, 0xc0, !PT ;  /* 0xffffe0000d0d7812 */ /* 0x000fe400078ec0ff */
[----:B------:R-:W-:-:S02]  /*23280*/  LOP3.LUT R10, R10, R33, RZ, 0x3c, !PT ;  /* 0x000000210a0a7212 */ /* 0x000fc400078e3cff */
[----:B------:R-:W-:Y:S02]  /*23290*/  LOP3.LUT R33, R36, R33, RZ, 0x3c, !PT ;  /* 0x0000002124217212 */ /* 0x000fe400078e3cff */
[----:B------:R-:W-:Y:S02]  /*232a0*/  LOP3.LUT R9, R8, 0xffffe000, RZ, 0xc0, !PT ;  /* 0xffffe00008097812 */ /* 0x000fe400078ec0ff */
[--C-:B------:R-:W-:Y:S02]  /*232b0*/  IADD3 R13, R10, R13, R32.reuse ;  /* 0x0000000d0a0d7210 */ /* 0x100fe40007ffe020 */
[----:B------:R-:W-:-:S03]  /*232c0*/  IADD3 R9, R33, R9, R32 ;  /* 0x0000000921097210 */ /* 0x000fc60007ffe020 */
[----:B------:R-:W-:-:S04]  /*232d0*/  IMAD.WIDE.U32 R16, R13, 0x2, R102 ;  /* 0x000000020d107825 */ /* 0x000fc800078e0066 */
[----:B------:R-:W-:Y:S01]  /*232e0*/  IMAD.WIDE.U32 R102, R9, 0x2, R102 ;  /* 0x0000000209667825 */ /* 0x000fe200078e0066 */
[----:B------:R-:W2:Y:S04]  /*232f0*/  LD.E.128 R12, [R16.64] ;  /* 0x00000008100c7980 */ /* 0x000ea8000c101d00 */
[----:B------:R-:W3:Y:S01]  /*23300*/  LD.E.128 R8, [R102.64] ;  /* 0x0000000866087980 */ /* 0x000ee2000c101d00 */
[----:B------:R-:W-:Y:S01]  /*23310*/  SHF.R.U64 R19, R20, 0x10, R21 ;  /* 0x0000001014137819 */ /* 0x000fe20000001215 */
[--C-:B------:R-:W-:Y:S01]  /*23320*/  HADD2.F32 R40, -RZ, R61.reuse.H0_H0 ;  /* 0x2000003dff287230 */ /* 0x100fe20000004100 */
[----:B------:R-:W-:Y:S01]  /*23330*/  SHF.R.U64 R20, R30, 0x10, R31 ;  /* 0x000000101e147819 */ /* 0x000fe2000000121f */
[----:B------:R-:W-:Y:S01]  /*23340*/  HADD2.F32 R61, -RZ, R61.H1_H1 ;  /* 0x3000003dff3d7230 */ /* 0x000fe20000004100 */
[----:B------:R-:W-:Y:S01]  /*23350*/  SHF.R.U64 R18, R28, 0x10, R29 ;  /* 0x000000101c127819 */ /* 0x000fe2000000121d */
[----:B------:R-:W-:Y:S01]  /*23360*/  HADD2.F32 R19, -RZ, R19.H0_H0 ;  /* 0x20000013ff137230 */ /* 0x000fe20000004100 */
[----:B------:R-:W-:Y:S01]  /*23370*/  SHF.R.U32.HI R30, RZ, 0x10, R31 ;  /* 0x00000010ff1e7819 */ /* 0x000fe2000001161f */
[----:B------:R-:W-:Y:S01]  /*23380*/  HADD2.F32 R31, -RZ, R60.H0_H0 ;  /* 0x2000003cff1f7230 */ /* 0x000fe20000004100 */
[----:B------:R-:W-:Y:S01]  /*23390*/  SHF.R.U32.HI R28, RZ, 0x10, R29 ;  /* 0x00000010ff1c7819 */ /* 0x000fe2000001161d */
        /* <DEDUP_REMOVED lines=17> */
[C---:B------:R-:W-:Y:S01]  /*234b0*/  FFMA.FTZ R8, R24.reuse, R29, -R8 ;  /* 0x0000001d18087223 */ /* 0x040fe20000010808 */
[----:B------:R-:W-:Y:S01]  /*234c0*/  HADD2.F32 R13, -RZ, R15.H0_H0 ;  /* 0x2000000fff0d7230 */ /* 0x000fe20000004100 */
[----:B------:R-:W-:Y:S01]  /*234d0*/  FMUL.FTZ R21, R33, R38 ;  /* 0x0000002621157220 */ /* 0x000fe20000410000 */
[----:B------:R-:W-:Y:S01]  /*234e0*/  HADD2.F32 R11, -RZ, R11.H1_H1 ;  /* 0x3000000bff0b7230 */ /* 0x000fe20000004100 */
[----:B------:R-:W-:Y:S01]  /*234f0*/  FFMA.FTZ R32, R24, R31, R32 ;  /* 0x0000001f18207223 */ /* 0x000fe20000010020 */
[----:B------:R-:W-:Y:S01]  /*23500*/  HADD2.F32 R24, -RZ, R63.H0_H0 ;  /* 0x2000003fff187230 */ /* 0x000fe20000004100 */
[-C--:B------:R-:W-:Y:S01]  /*23510*/  FFMA.FTZ R29, R25, R28.reuse, -R21 ;  /* 0x0000001c191d7223 */ /* 0x080fe20000010815 */
[----:B------:R-:W-:Y:S01]  /*23520*/  HADD2.F32 R15, -RZ, R15.H1_H1 ;  /* 0x3000000fff0f7230 */ /* 0x000fe20000004100 */
[----:B------:R-:W-:Y:S01]  /*23530*/  FMUL.FTZ R33, R33, R28 ;  /* 0x0000001c21217220 */ /* 0x000fe20000410000 */
[----:B------:R-:W-:Y:S01]  /*23540*/  HADD2.F32 R28, -RZ, R23.H0_H0 ;  /* 0x20000017ff1c7230 */ /* 0x000fe20000004100 */
[C---:B------:R-:W-:Y:S01]  /*23550*/  FMUL.FTZ R21, R9.reuse, R40 ;  /* 0x0000002809157220 */ /* 0x040fe20000410000 */
[----:B------:R-:W-:Y:S01]  /*23560*/  HADD2.F32 R35, -RZ, R10.H0_H0 ;  /* 0x2000000aff237230 */ /* 0x000fe20000004100 */
[-C--:B------:R-:W-:Y:S01]  /*23570*/  FMUL.FTZ R9, R9, R24.reuse ;  /* 0x0000001809097220 */ /* 0x080fe20000410000 */
[----:B------:R-:W-:Y:S01]  /*23580*/  HADD2.F32 R23, -RZ, R60.H1_H1 ;  /* 0x3000003cff177230 */ /* 0x000fe20000004100 */
[C---:B------:R-:W-:Y:S01]  /*23590*/  FFMA.FTZ R21, R13.reuse, R24, -R21 ;  /* 0x000000180d157223 */ /* 0x040fe20000010815 */
[--C-:B------:R-:W-:Y:S01]  /*235a0*/  HADD2.F32 R26, -RZ, R12.reuse.H0_H0 ;  /* 0x2000000cff1a7230 */ /* 0x100fe20000004100 */
[----:B------:R-:W-:Y:S01]  /*235b0*/  FFMA.FTZ R40, R13, R40, R9 ;  /* 0x000000280d287223 */ /* 0x000fe20000010009 */
[----:B------:R-:W-:Y:S01]  /*235c0*/  HADD2.F32 R27, -RZ, R12.H1_H1 ;  /* 0x3000000cff1b7230 */ /* 0x000fe20000004100 */
[C---:B------:R-:W-:Y:S01]  /*235d0*/  FMUL.FTZ R9, R11.reuse, R28 ;  /* 0x0000001c0b097220 */ /* 0x040fe20000410000 */
[----:B------:R-:W-:Y:S01]  /*235e0*/  HADD2.F32 R63, -RZ, R63.H1_H1 ;  /* 0x3000003fff3f7230 */ /* 0x000fe20000004100 */
[-C--:B------:R-:W-:Y:S01]  /*235f0*/  FMUL.FTZ R11, R11, R30.reuse ;  /* 0x0000001e0b0b7220 */ /* 0x080fe20000410000 */
[----:B------:R-:W-:Y:S01]  /*23600*/  HADD2.F32 R12, -RZ, R14.H0_H0 ;  /* 0x2000000eff0c7230 */ /* 0x000fe20000004100 */
[----:B------:R-:W-:Y:S01]  /*23610*/  FFMA.FTZ R30, R15, R30, -R9 ;  /* 0x0000001e0f1e7223 */ /* 0x000fe20000010809 */
[----:B------:R-:W-:Y:S01]  /*23620*/  HADD2.F32 R13, -RZ, R62.H1_H1 ;  /* 0x3000003eff0d7230 */ /* 0x000fe20000004100 */
[C---:B------:R-:W-:Y:S01]  /*23630*/  FMUL.FTZ R9, R35.reuse, R61 ;  /* 0x0000003d23097220 */ /* 0x040fe20000410000 */
[----:B------:R-:W-:Y:S01]  /*23640*/  HADD2.F32 R10, -RZ, R10.H1_H1 ;  /* 0x3000000aff0a7230 */ /* 0x000fe20000004100 */
[----:B------:R-:W-:Y:S01]  /*23650*/  FMUL.FTZ R24, R34, R23 ;  /* 0x0000001722187220 */ /* 0x000fe20000410000 */
[----:B------:R-:W-:Y:S01]  /*23660*/  HADD2.F32 R14, -RZ, R14.H1_H1 ;  /* 0x3000000eff0e7230 */ /* 0x000fe20000004100 */
[----:B------:R-:W-:-:S02]  /*23670*/  FMUL.FTZ R35, R35, R63 ;  /* 0x0000003f23237220 */ /* 0x000fc40000410000 */
[----:B------:R-:W-:Y:S01]  /*23680*/  FFMA.FTZ R63, R12, R63, -R9 ;  /* 0x0000003f0c3f7223 */ /* 0x000fe20000010809 */
[----:B------:R-:W-:Y:S01]  /*23690*/  HADD2.F32 R9, -RZ, R22.H0_H0 ;  /* 0x20000016ff097230 */ /* 0x000fe20000004100 */
[-C--:B------:R-:W-:Y:S02]  /*236a0*/  FMUL.FTZ R34, R34, R13.reuse ;  /* 0x0000000d22227220 */ /* 0x080fe40000410000 */
[----:B------:R-:W-:Y:S01]  /*236b0*/  FFMA.FTZ R24, R26, R13, -R24 ;  /* 0x0000000d1a187223 */ /* 0x000fe20000010818 */
[----:B------:R-:W-:Y:S01]  /*236c0*/  HADD2.F32 R13, -RZ, R20.H0_H0 ;  /* 0x20000014ff0d7230 */ /* 0x000fe20000004100 */
[----:B------:R-:W-:Y:S02]  /*236d0*/  FFMA.FTZ R35, R12, R61, R35 ;  /* 0x0000003d0c237223 */ /* 0x000fe40000010023 */
[----:B------:R-:W-:Y:S02]  /*236e0*/  FMUL.FTZ R20, R10, R9 ;  /* 0x000000090a147220 */ /* 0x000fe40000410000 */
[----:B------:R-:W-:-:S02]  /*236f0*/  FFMA.FTZ R11, R15, R28, R11 ;  /* 0x0000001c0f0b7223 */ /* 0x000fc4000001000b */
[----:B------:R-:W-:Y:S02]  /*23700*/  FMUL.FTZ R12, R10, R13 ;  /* 0x0000000d0a0c7220 */ /* 0x000fe40000410000 */
[C---:B------:R-:W-:Y:S01]  /*23710*/  FMUL.FTZ R15, R36.reuse, R19 ;  /* 0x00000013240f7220 */ /* 0x040fe20000410000 */
[----:B------:R-:W-:Y:S01]  /*23720*/  F2FP.PACK_AB R11, R11, R40 ;  /* 0x000000280b0b723e */ /* 0x000fe200000000ff */
[----:B------:R-:W-:Y:S02]  /*23730*/  FMUL.FTZ R36, R36, R18 ;  /* 0x0000001224247220 */ /* 0x000fe40000410000 */
[C---:B------:R-:W-:Y:S01]  /*23740*/  FFMA.FTZ R10, R14.reuse, R13, -R20 ;  /* 0x0000000d0e0a7223 */ /* 0x040fe20000010814 */
[----:B------:R-:W-:Y:S01]  /*23750*/  F2FP.PACK_AB R13, R29, R8 ;  /* 0x000000081d0d723e */ /* 0x000fe200000000ff */
[----:B------:R-:W-:Y:S02]  /*23760*/  FFMA.FTZ R33, R25, R38, R33 ;  /* 0x0000002619217223 */ /* 0x000fe40000010021 */
[----:B------:R-:W-:Y:S01]  /*23770*/  FFMA.FTZ R12, R14, R9, R12 ;  /* 0x000000090e0c7223 */ /* 0x000fe2000001000c */
[----:B------:R-:W-:Y:S01]  /*23780*/  F2FP.PACK_AB R14, R10, R63 ;  /* 0x0000003f0a0e723e */ /* 0x000fe200000000ff */
[C---:B------:R-:W-:Y:S01]  /*23790*/  FFMA.FTZ R25, R27.reuse, R18, -R15 ;  /* 0x000000121b197223 */ /* 0x040fe2000001080f */
[----:B------:R-:W-:Y:S01]  /*237a0*/  F2FP.PACK_AB R15, R30, R21 ;  /* 0x000000151e0f723e */ /* 0x000fe200000000ff */
[----:B------:R-:W-:Y:S01]  /*237b0*/  FFMA.FTZ R23, R26, R23, R34 ;  /* 0x000000171a177223 */ /* 0x000fe20000010022 */
[----:B------:R-:W-:Y:S01]  /*237c0*/  F2FP.PACK_AB R10, R12, R35 ;  /* 0x000000230c0a723e */ /* 0x000fe200000000ff */
[----:B------:R-:W-:Y:S01]  /*237d0*/  FFMA.FTZ R36, R27, R19, R36 ;  /* 0x000000131b247223 */ /* 0x000fe20000010024 */
[----:B------:R-:W-:-:S02]  /*237e0*/  F2FP.PACK_AB R12, R25, R24 ;  /* 0x00000018190c723e */ /* 0x000fc400000000ff */
[----:B------:R-:W-:Y:S02]  /*237f0*/  F2FP.PACK_AB R9, R33, R32 ;  /* 0x000000202109723e */ /* 0x000fe400000000ff */
[----:B------:R-:W-:Y:S01]  /*23800*/  F2FP.PACK_AB R8, R36, R23 ;  /* 0x000000172408723e */ /* 0x000fe200000000ff */
[----:B------:R1:W-:Y:S01]  /*23810*/  ST.E.128 [R16.64], R12 ;  /* 0x0000000c10007985 */ /* 0x0003e2000c101d08 */
[----:B------:R-:W-:Y:S02]  /*23820*/  MOV R18, R64 ;  /* 0x0000004000127202 */ /* 0x000fe40000000f00 */
[----:B------:R-:W-:Y:S01]  /*23830*/  MOV R19, 0x0 ;  /* 0x0000000000137802 */ /* 0x000fe20000000f00 */
[----:B------:R1:W-:Y:S03]  /*23840*/  ST.E.128 [R102.64], R8 ;  /* 0x0000000866007985 */ /* 0x0003e6000c101d08 */
[----:B------:R-:W-:Y:S05]  /*23850*/  RET.REL.NODEC R18 `(_ZN7cutlass13device_kernelIN5flash19enable_sm80_to_sm89INS1_16FlashAttnFwdSm80INS1_25CollectiveMainloopFwdSm80ILi8ELi1ELb0EN4cute5tupleIJNS5_1CILi128EEENS7_ILi48EEENS7_ILi256EEEEEELi256ENS_6half_tEfNS_4arch4Sm80ELb0ELb1ELb1ELb1ELb0ELb1ELb1ELb0EEENS1_21CollectiveEpilogueFwdINS6_IJS8_SA_S9_EEENS6_IJNS7_ILi1EEESI_SI_EEESC_SE_Li256ELb1ELb1ELb0ELb0EEENS1_19SingleTileSchedulerILb1ELb0ELb1ELi128EEEEEEEEEvNT_6ParamsE) ;  /* 0xfffdc7a012007950 */ /* 0x000fea0003c3ffff */
.L_x_1178:
[----:B------:R-:W-:Y:S01]  /*23860*/  IMAD.MOV.U32 R14, RZ, RZ, R27 ;  /* 0x000000ffff0e7224 */ /* 0x000fe200078e001b */
[----:B------:R-:W-:Y:S01]  /*23870*/  MOV R12, 0x181f ;  /* 0x0000181f000c7802 */ /* 0x000fe20000000f00 */
[----:B------:R-:W-:Y:S01]  /*23880*/  IMAD.MOV.U32 R13, RZ, RZ, RZ ;  /* 0x000000ffff0d7224 */ /* 0x000fe200078e00ff */
[----:B------:R-:W-:-:S02]  /*23890*/  MOV R11, 0xffffffff ;  /* 0xffffffff000b7802 */ /* 0x000fc40000000f00 */
[----:B------:R-:W-:Y:S02]  /*238a0*/  MOV R10, 0x238c0 ;  /* 0x000238c0000a7802 */ /* 0x000fe40000000f00 */
[----:B------:R-:W-:Y:S05]  /*238b0*/  CALL.REL.NOINC `($__internal_3_$__cuda_sm70_shflsync_idx_p) ;  /* 0x00000e9000007944 */ /* 0x000fea0003c00000 */
[----:B--2---:R-:W-:Y:S01]  /*238c0*/  MOV R29, R16 ;  /* 0x00000010001d7202 */ /* 0x004fe20000000f00 */
[----:B-1----:R-:W-:Y:S05]  /*238d0*/  BRA `(.L_x_1252) ;  /* 0xffff6d8000007947 */ /* 0x002fea000383ffff */
.L_x_1179:
[----:B------:R-:W-:Y:S01]  /*238e0*/  IMAD.MOV.U32 R14, RZ, RZ, R24 ;  /* 0x000000ffff0e7224 */ /* 0x000fe200078e0018 */
[----:B------:R-:W-:Y:S01]  /*238f0*/  MOV R12, 0x181f ;  /* 0x0000181f000c7802 */ /* 0x000fe20000000f00 */
[----:B------:R-:W-:Y:S01]  /*23900*/  IMAD.MOV.U32 R13, RZ, RZ, RZ ;  /* 0x000000ffff0d7224 */ /* 0x000fe200078e00ff */
[----:B------:R-:W-:Y:S02]  /*23910*/  MOV R11, 0xffffffff ;  /* 0xffffffff000b7802 */ /* 0x000fe40000000f00 */
[----:B------:R-:W-:Y:S02]  /*23920*/  MOV R10, 0x23940 ;  /* 0x00023940000a7802 */ /* 0x000fe40000000f00 */
[----:B-12---:R-:W-:Y:S05]  /*23930*/  CALL.REL.NOINC `($__internal_3_$__cuda_sm70_shflsync_idx_p) ;  /* 0x00000e1000007944 */ /* 0x006fea0003c00000 */
[----:B-1----:R-:W-:Y:S01]  /*23940*/  IMAD.MOV.U32 R14, RZ, RZ, R25 ;  /* 0x000000ffff0e7224 */ /* 0x002fe200078e0019 */
[----:B------:R-:W-:Y:S01]  /*23950*/  MOV R13, RZ ;  /* 0x000000ff000d7202 */ /* 0x000fe20000000f00 */
[----:B------:R-:W-:Y:S01]  /*23960*/  IMAD.MOV.U32 R12, RZ, RZ, 0x181f ;  /* 0x0000181fff0c7424 */ /* 0x000fe200078e00ff */
[----:B------:R-:W-:Y:S01]  /*23970*/  MOV R11, 0xffffffff ;  /* 0xffffffff000b7802 */ /* 0x000fe20000000f00 */
[----:B--2---:R-:W-:Y:S01]  /*23980*/  IMAD.MOV.U32 R28, RZ, RZ, R16 ;  /* 0x000000ffff1c7224 */ /* 0x004fe200078e0010 */
[----:B------:R-:W-:-:S02]  /*23990*/  MOV R10, 0x239b0 ;  /* 0x000239b0000a7802 */ /* 0x000fc40000000f00 */
[----:B------:R-:W-:Y:S05]  /*239a0*/  CALL.REL.NOINC `($__internal_3_$__cuda_sm70_shflsync_idx_p) ;  /* 0x00000da000007944 */ /* 0x000fea0003c00000 */
[----:B--2---:R-:W-:Y:S01]  /*239b0*/  IMAD.MOV.U32 R21, RZ, RZ, R16 ;  /* 0x000000ffff157224 */ /* 0x004fe200078e0010 */
[----:B-1----:R-:W-:Y:S01]  /*239c0*/  MOV R14, R19 ;  /* 0x00000013000e7202 */ /* 0x002fe20000000f00 */
[----:B------:R-:W-:Y:S01]  /*239d0*/  IMAD.MOV.U32 R13, RZ, RZ, RZ ;  /* 0x000000ffff0d7224 */ /* 0x000fe200078e00ff */
[----:B------:R-:W-:Y:S01]  /*239e0*/  MOV R12, 0x181f ;  /* 0x0000181f000c7802 */ /* 0x000fe20000000f00 */
[----:B------:R-:W-:Y:S01]  /*239f0*/  IMAD.MOV.U32 R11, RZ, RZ, -0x1 ;  /* 0xffffffffff0b7424 */ /* 0x000fe200078e00ff */
[----:B------:R-:W-:-:S02]  /*23a00*/  MOV R10, 0x23a20 ;  /* 0x00023a20000a7802 */ /* 0x000fc40000000f00 */
[----:B------:R-:W-:Y:S05]  /*23a10*/  CALL.REL.NOINC `($__internal_3_$__cuda_sm70_shflsync_idx_p) ;  /* 0x00000d3000007944 */ /* 0x000fea0003c00000 */
[----:B-12---:R-:W-:Y:S05]  /*23a20*/  BRA `(.L_x_1253) ;  /* 0xffff6c7000007947 */ /* 0x006fea000383ffff */
.L_x_1182:
[----:B------:R-:W-:Y:S01]  /*23a30*/  IMAD.MOV.U32 R14, RZ, RZ, R27 ;  /* 0x000000ffff0e7224 */ /* 0x000fe200078e001b */
[----:B------:R-:W-:Y:S01]  /*23a40*/  MOV R12, 0x181f ;  /* 0x0000181f000c7802 */ /* 0x000fe20000000f00 */
[----:B------:R-:W-:Y:S01]  /*23a50*/  IMAD.MOV.U32 R13, RZ, RZ, 0x1 ;  /* 0x00000001ff0d7424 */ /* 0x000fe200078e00ff */
[----:B------:R-:W-:-:S02]  /*23a60*/  MOV R11, 0xffffffff ;  /* 0xffffffff000b7802 */ /* 0x000fc40000000f00 */
[----:B------:R-:W-:Y:S02]  /*23a70*/  MOV R10, 0x23a90 ;  /* 0x00023a90000a7802 */ /* 0x000fe40000000f00 */
[----:B---34-:R-:W-:Y:S05]  /*23a80*/  CALL.REL.NOINC `($__internal_3_$__cuda_sm70_shflsync_idx_p) ;  /* 0x00000cc000007944 */ /* 0x018fea0003c00000 */
[----:B--2---:R-:W-:Y:S01]  /*23a90*/  IMAD.MOV.U32 R21, RZ, RZ, R16 ;  /* 0x000000ffff157224 */ /* 0x004fe200078e0010 */
[----:B-1----:R-:W-:Y:S01]  /*23aa0*/  MOV R14, R24 ;  /* 0x00000018000e7202 */ /* 0x002fe20000000f00 */
[----:B------:R-:W-:Y:S01]  /*23ab0*/  IMAD.MOV.U32 R13, RZ, RZ, 0x1 ;  /* 0x00000001ff0d7424 */ /* 0x000fe200078e00ff */
[----:B------:R-:W-:Y:S01]  /*23ac0*/  MOV R12, 0x181f ;  /* 0x0000181f000c7802 */ /* 0x000fe20000000f00 */
[----:B------:R-:W-:Y:S01]  /*23ad0*/  IMAD.MOV.U32 R11, RZ, RZ, -0x1 ;  /* 0xffffffffff0b7424 */ /* 0x000fe200078e00ff */
[----:B------:R-:W-:Y:S02]  /*23ae0*/  MOV R10, 0x23b00 ;  /* 0x00023b00000a7802 */ /* 0x000fe40000000f00 */
[----:B------:R-:W-:Y:S05]  /*23af0*/  CALL.REL.NOINC `($__internal_3_$__cuda_sm70_shflsync_idx_p) ;  /* 0x00000c5000007944 */ /* 0x000fea0003c00000 */
[----:B-1----:R-:W-:Y:S01]  /*23b00*/  IMAD.MOV.U32 R14, RZ, RZ, R25 ;  /* 0x000000ffff0e7224 */ /* 0x002fe200078e0019 */
[----:B------:R-:W-:Y:S01]  /*23b10*/  MOV R12, 0x181f ;  /* 0x0000181f000c7802 */ /* 0x000fe20000000f00 */
[----:B------:R-:W-:Y:S01]  /*23b20*/  IMAD.MOV.U32 R13, RZ, RZ, 0x1 ;  /* 0x00000001ff0d7424 */ /* 0x000fe200078e00ff */
[----:B--2---:R-:W-:Y:S01]  /*23b30*/  MOV R28, R16 ;  /* 0x00000010001c7202 */ /* 0x004fe20000000f00 */
[----:B------:R-:W-:Y:S01]  /*23b40*/  IMAD.MOV.U32 R11, RZ, RZ, -0x1 ;  /* 0xffffffffff0b7424 */ /* 0x000fe200078e00ff */
[----:B------:R-:W-:-:S02]  /*23b50*/  MOV R29, R21 ;  /* 0x00000015001d7202 */ /* 0x000fc40000000f00 */
[----:B------:R-:W-:Y:S02]  /*23b60*/  MOV R10, 0x23b80 ;  /* 0x00023b80000a7802 */ /* 0x000fe40000000f00 */
[----:B------:R-:W-:Y:S05]  /*23b70*/  CALL.REL.NOINC `($__internal_3_$__cuda_sm70_shflsync_idx_p) ;  /* 0x00000bd000007944 */ /* 0x000fea0003c00000 */
[----:B--2---:R-:W-:Y:S01]  /*23b80*/  IMAD.MOV.U32 R21, RZ, RZ, R16 ;  /* 0x000000ffff157224 */ /* 0x004fe200078e0010 */
[----:B-1----:R-:W-:Y:S01]  /*23b90*/  MOV R14, R19 ;  /* 0x00000013000e7202 */ /* 0x002fe20000000f00 */
[----:B------:R-:W-:Y:S01]  /*23ba0*/  IMAD.MOV.U32 R13, RZ, RZ, 0x1 ;  /* 0x00000001ff0d7424 */ /* 0x000fe200078e00ff */
[----:B------:R-:W-:Y:S01]  /*23bb0*/  MOV R12, 0x181f ;  /* 0x0000181f000c7802 */ /* 0x000fe20000000f00 */
[----:B------:R-:W-:Y:S01]  /*23bc0*/  IMAD.MOV.U32 R11, RZ, RZ, -0x1 ;  /* 0xffffffffff0b7424 */ /* 0x000fe200078e00ff */
[----:B------:R-:W-:Y:S02]  /*23bd0*/  MOV R10, 0x23bf0 ;  /* 0x00023bf0000a7802 */ /* 0x000fe40000000f00 */
[----:B------:R-:W-:Y:S05]  /*23be0*/  CALL.REL.NOINC `($__internal_3_$__cuda_sm70_shflsync_idx_p) ;  /* 0x00000b6000007944 */ /* 0x000fea0003c00000 */
[----:B-12---:R-:W-:Y:S05]  /*23bf0*/  BRA `(.L_x_1254) ;  /* 0xffff704000007947 */ /* 0x006fea000383ffff */
.L_x_1185:
[----:B------:R-:W-:Y:S01]  /*23c00*/  IMAD.MOV.U32 R14, RZ, RZ, R27 ;  /* 0x000000ffff0e7224 */ /* 0x000fe200078e001b */
[----:B------:R-:W-:Y:S01]  /*23c10*/  MOV R12, 0x181f ;  /* 0x0000181f000c7802 */ /* 0x000fe20000000f00 */
[----:B------:R-:W-:Y:S01]  /*23c20*/  IMAD.MOV.U32 R13, RZ, RZ, 0x2 ;  /* 0x00000002ff0d7424 */ /* 0x000fe200078e00ff */
[----:B------:R-:W-:Y:S02]  /*23c30*/  MOV R11, 0xffffffff ;  /* 0xffffffff000b7802 */ /* 0x000fe40000000f00 */
[----:B------:R-:W-:-:S02]  /*23c40*/  MOV R10, 0x23c60 ;  /* 0x00023c60000a7802 */ /* 0x000fc40000000f00 */
[----:B----4-:R-:W-:Y:S05]  /*23c50*/  CALL.REL.NOINC `($__internal_3_$__cuda_sm70_shflsync_idx_p) ;  /* 0x00000af000007944 */ /* 0x010fea0003c00000 */
[----:B--2---:R-:W-:Y:S01]  /*23c60*/  MOV R29, R16 ;  /* 0x00000010001d7202 */ /* 0x004fe20000000f00 */
[----:B-1----:R-:W-:Y:S05]  /*23c70*/  BRA `(.L_x_1255) ;  /* 0xffff74c000007947 */ /* 0x002fea000383ffff */
.L_x_1186:
[----:B------:R-:W-:Y:S01]  /*23c80*/  IMAD.MOV.U32 R14, RZ, RZ, R24 ;  /* 0x000000ffff0e7224 */ /* 0x000fe200078e0018 */
[----:B------:R-:W-:Y:S01]  /*23c90*/  MOV R12, 0x181f ;  /* 0x0000181f000c7802 */ /* 0x000fe20000000f00 */
[----:B------:R-:W-:Y:S01]  /*23ca0*/  IMAD.MOV.U32 R13, RZ, RZ, 0x2 ;  /* 0x00000002ff0d7424 */ /* 0x000fe200078e00ff */
[----:B------:R-:W-:-:S02]  /*23cb0*/  MOV R11, 0xffffffff ;  /* 0xffffffff000b7802 */ /* 0x000fc40000000f00 */
[----:B------:R-:W-:Y:S02]  /*23cc0*/  MOV R10, 0x23ce0 ;  /* 0x00023ce0000a7802 */ /* 0x000fe40000000f00 */
[----:B-12-4-:R-:W-:Y:S05]  /*23cd0*/  CALL.REL.NOINC `($__internal_3_$__cuda_sm70_shflsync_idx_p) ;  /* 0x00000a7000007944 */ /* 0x016fea0003c00000 */
[----:B-1----:R-:W-:Y:S01]  /*23ce0*/  IMAD.MOV.U32 R14, RZ, RZ, R25 ;  /* 0x000000ffff0e7224 */ /* 0x002fe200078e0019 */
[----:B------:R-:W-:Y:S01]  /*23cf0*/  MOV R13, 0x2 ;  /* 0x00000002000d7802 */ /* 0x000fe20000000f00 */
[----:B------:R-:W-:Y:S01]  /*23d00*/  IMAD.MOV.U32 R12, RZ, RZ, 0x181f ;  /* 0x0000181fff0c7424 */ /* 0x000fe200078e00ff */
[----:B------:R-:W-:Y:S01]  /*23d10*/  MOV R11, 0xffffffff ;  /* 0xffffffff000b7802 */ /* 0x000fe20000000f00 */
[----:B--2---:R-:W-:Y:S01]  /*23d20*/  IMAD.MOV.U32 R28, RZ, RZ, R16 ;  /* 0x000000ffff1c7224 */ /* 0x004fe200078e0010 */
[----:B------:R-:W-:Y:S02]  /*23d30*/  MOV R10, 0x23d50 ;  /* 0x00023d50000a7802 */ /* 0x000fe40000000f00 */
[----:B------:R-:W-:Y:S05]  /*23d40*/  CALL.REL.NOINC `($__internal_3_$__cuda_sm70_shflsync_idx_p) ;  /* 0x00000a0000007944 */ /* 0x000fea0003c00000 */
        /* <DEDUP_REMOVED lines=8> */
.L_x_1189:
[----:B------:R-:W-:Y:S01]  /*23dd0*/  IMAD.MOV.U32 R14, RZ, RZ, R27 ;  /* 0x000000ffff0e7224 */ /* 0x000fe200078e001b */
[----:B------:R-:W-:Y:S01]  /*23de0*/  MOV R12, 0x181f ;  /* 0x0000181f000c7802 */ /* 0x000fe20000000f00 */
[----:B------:R-:W-:Y:S01]  /*23df0*/  IMAD.MOV.U32 R13, RZ, RZ, 0x3 ;  /* 0x00000003ff0d7424 */ /* 0x000fe200078e00ff */
[----:B------:R-:W-:-:S02]  /*23e00*/  MOV R11, 0xffffffff ;  /* 0xffffffff000b7802 */ /* 0x000fc40000000f00 */
[----:B------:R-:W-:Y:S02]  /*23e10*/  MOV R10, 0x23e30 ;  /* 0x00023e30000a7802 */ /* 0x000fe40000000f00 */
[----:B---34-:R-:W-:Y:S05]  /*23e20*/  CALL.REL.NOINC `($__internal_3_$__cuda_sm70_shflsync_idx_p) ;  /* 0x0000092000007944 */ /* 0x018fea0003c00000 */
[----:B--2---:R-:W-:Y:S01]  /*23e30*/  MOV R27, R16 ;  /* 0x00000010001b7202 */ /* 0x004fe20000000f00 */
[----:B-1----:R-:W-:Y:S05]  /*23e40*/  BRA `(.L_x_1257) ;  /* 0xffff785000007947 */ /* 0x002fea000383ffff */
.L_x_1190:
[----:B------:R-:W-:Y:S01]  /*23e50*/  IMAD.MOV.U32 R14, RZ, RZ, R24 ;  /* 0x000000ffff0e7224 */ /* 0x000fe200078e0018 */
[----:B------:R-:W-:Y:S01]  /*23e60*/  MOV R12, 0x181f ;  /* 0x0000181f000c7802 */ /* 0x000fe20000000f00 */
[----:B------:R-:W-:Y:S01]  /*23e70*/  IMAD.MOV.U32 R13, RZ, RZ, 0x3 ;  /* 0x00000003ff0d7424 */ /* 0x000fe200078e00ff */
[----:B------:R-:W-:Y:S02]  /*23e80*/  MOV R11, 0xffffffff ;  /* 0xffffffff000b7802 */ /* 0x000fe40000000f00 */
[----:B------:R-:W-:Y:S02]  /*23e90*/  MOV R10, 0x23eb0 ;  /* 0x00023eb0000a7802 */ /* 0x000fe40000000f00 */
[----:B-1-34-:R-:W-:Y:S05]  /*23ea0*/  CALL.REL.NOINC `($__internal_3_$__cuda_sm70_shflsync_idx_p) ;  /* 0x000008a000007944 */ /* 0x01afea0003c00000 */
        /* <DEDUP_REMOVED lines=16> */
.L_x_1223:
[----:B------:R-:W-:Y:S01]  /*23fb0*/  IMAD.MOV.U32 R14, RZ, RZ, R17 ;  /* 0x000000ffff0e7224 */ /* 0x000fe200078e0011 */
[----:B------:R-:W-:Y:S01]  /*23fc0*/  MOV R12, 0x181f ;  /* 0x0000181f000c7802 */ /* 0x000fe20000000f00 */
[----:B------:R-:W-:Y:S01]  /*23fd0*/  IMAD.MOV.U32 R13, RZ, RZ, RZ ;  /* 0x000000ffff0d7224 */ /* 0x000fe200078e00ff */
[----:B------:R-:W-:Y:S02]  /*23fe0*/  MOV R11, 0xffffffff ;  /* 0xffffffff000b7802 */ /* 0x000fe40000000f00 */
[----:B------:R-:W-:-:S02]  /*23ff0*/  MOV R10, 0x24010 ;  /* 0x00024010000a7802 */ /* 0x000fc40000000f00 */
[----:B------:R-:W-:Y:S05]  /*24000*/  CALL.REL.NOINC `($__internal_3_$__cuda_sm70_shflsync_idx_p) ;  /* 0x0000074000007944 */ /* 0x000fea0003c00000 */
[----:B--2---:R-:W-:Y:S01]  /*24010*/  MOV R25, R16 ;  /* 0x0000001000197202 */ /* 0x004fe20000000f00 */
[----:B-1----:R-:W-:Y:S05]  /*24020*/  BRA `(.L_x_1259) ;  /* 0xffffaf0000007947 */ /* 0x002fea000383ffff */
.L_x_1224:
[----:B------:R-:W-:Y:S01]  /*24030*/  IMAD.MOV.U32 R14, RZ, RZ, R19 ;  /* 0x000000ffff0e7224 */ /* 0x000fe200078e0013 */
[----:B------:R-:W-:Y:S01]  /*24040*/  MOV R12, 0x181f ;  /* 0x0000181f000c7802 */ /* 0x000fe20000000f00 */
[----:B------:R-:W-:Y:S01]  /*24050*/  IMAD.MOV.U32 R13, RZ, RZ, RZ ;  /* 0x000000ffff0d7224 */ /* 0x000fe200078e00ff */
[----:B------:R-:W-:-:S02]  /*24060*/  MOV R11, 0xffffffff ;  /* 0xffffffff000b7802 */ /* 0x000fc40000000f00 */
[----:B------:R-:W-:Y:S02]  /*24070*/  MOV R10, 0x24090 ;  /* 0x00024090000a7802 */ /* 0x000fe40000000f00 */
[----:B-12---:R-:W-:Y:S05]  /*24080*/  CALL.REL.NOINC `($__internal_3_$__cuda_sm70_shflsync_idx_p) ;  /* 0x000006c000007944 */ /* 0x006fea0003c00000 */
[----:B-1----:R-:W-:Y:S01]  /*24090*/  IMAD.MOV.U32 R14, RZ, RZ, R61 ;  /* 0x000000ffff0e7224 */ /* 0x002fe200078e003d */
[----:B------:R-:W-:Y:S01]  /*240a0*/  MOV R13, RZ ;  /* 0x000000ff000d7202 */ /* 0x000fe20000000f00 */
[----:B------:R-:W-:Y:S01]  /*240b0*/  IMAD.MOV.U32 R12, RZ, RZ, 0x181f ;  /* 0x0000181fff0c7424 */ /* 0x000fe200078e00ff */
[----:B------:R-:W-:Y:S01]  /*240c0*/  MOV R11, 0xffffffff ;  /* 0xffffffff000b7802 */ /* 0x000fe20000000f00 */
[----:B--2---:R-:W-:Y:S01]  /*240d0*/  IMAD.MOV.U32 R24, RZ, RZ, R16 ;  /* 0x000000ffff187224 */ /* 0x004fe200078e0010 */
[----:B------:R-:W-:Y:S02]  /*240e0*/  MOV R10, 0x24100 ;  /* 0x00024100000a7802 */ /* 0x000fe40000000f00 */
        /* <DEDUP_REMOVED lines=9> */
.L_x_1227:
        /* <DEDUP_REMOVED lines=29> */
.L_x_1230:
[----:B------:R-:W-:Y:S01]  /*24350*/  IMAD.MOV.U32 R14, RZ, RZ, R17 ;  /* 0x000000ffff0e7224 */ /* 0x000fe200078e0011 */
[----:B------:R-:W-:Y:S01]  /*24360*/  MOV R12, 0x181f ;  /* 0x0000181f000c7802 */ /* 0x000fe20000000f00 */
[----:B------:R-:W-:Y:S01]  /*24370*/  IMAD.MOV.U32 R13, RZ, RZ, 0x2 ;  /* 0x00000002ff0d7424 */ /* 0x000fe200078e00ff */
[----:B------:R-:W-:Y:S02]  /*24380*/  MOV R11, 0xffffffff ;  /* 0xffffffff000b7802 */ /* 0x000fe40000000f00 */
[----:B------:R-:W-:-:S02]  /*24390*/  MOV R10, 0x243b0 ;  /* 0x000243b0000a7802 */ /* 0x000fc40000000f00 */
[----:B--2-4-:R-:W-:Y:S05]  /*243a0*/  CALL.REL.NOINC `($__internal_3_$__cuda_sm70_shflsync_idx_p) ;  /* 0x000003a000007944 */ /* 0x014fea0003c00000 */
[----:B--2---:R-:W-:Y:S01]  /*243b0*/  MOV R25, R16 ;  /* 0x0000001000197202 */ /* 0x004fe20000000f00 */
[----:B-1----:R-:W-:Y:S05]  /*243c0*/  BRA `(.L_x_1262) ;  /* 0xffffb40000007947 */ /* 0x002fea000383ffff */
.L_x_1231:
        /* <DEDUP_REMOVED lines=21> */
.L_x_1234:
[----:B------:R-:W-:Y:S01]  /*24520*/  IMAD.MOV.U32 R14, RZ, RZ, R17 ;  /* 0x000000ffff0e7224 */ /* 0x000fe200078e0011 */
[----:B------:R-:W-:Y:S01]  /*24530*/  MOV R12, 0x181f ;  /* 0x0000181f000c7802 */ /* 0x000fe20000000f00 */
[----:B------:R-:W-:Y:S01]  /*24540*/  IMAD.MOV.U32 R13, RZ, RZ, 0x3 ;  /* 0x00000003ff0d7424 */ /* 0x000fe200078e00ff */
[----:B------:R-:W-:-:S02]  /*24550*/  MOV R11, 0xffffffff ;  /* 0xffffffff000b7802 */ /* 0x000fc40000000f00 */
[----:B------:R-:W-:Y:S02]  /*24560*/  MOV R10, 0x24580 ;  /* 0x00024580000a7802 */ /* 0x000fe40000000f00 */
[----:B-1-34-:R-:W-:Y:S05]  /*24570*/  CALL.REL.NOINC `($__internal_3_$__cuda_sm70_shflsync_idx_p) ;  /* 0x000001d000007944 */ /* 0x01afea0003c00000 */
[----:B--2---:R-:W-:Y:S01]  /*24580*/  MOV R17, R16 ;  /* 0x0000001000117202 */ /* 0x004fe20000000f00 */
[----:B-1----:R-:W-:Y:S05]  /*24590*/  BRA `(.L_x_1264) ;  /* 0xffffb66000007947 */ /* 0x002fea000383ffff */
.L_x_1235:
        /* <DEDUP_REMOVED lines=21> */
[----:B--2---:R-:W-:Y:S01]  /*246f0*/  MOV R60, R16 ;  /* 0x00000010003c7202 */ /* 0x004fe20000000f00 */
[----:B-1----:R-:W-:Y:S05]  /*24700*/  BRA `(.L_x_1265) ;  /* 0xffffb58000007947 */ /* 0x002fea000383ffff */
        .weak           $__internal_2_$__cuda_sm70_shflsync_bfly_p
        .type           $__internal_2_$__cuda_sm70_shflsync_bfly_p,@function
        .size           $__internal_2_$__cuda_sm70_shflsync_bfly_p,($__internal_3_$__cuda_sm70_shflsync_idx_p - $__internal_2_$__cuda_sm70_shflsync_bfly_p)
$__internal_2_$__cuda_sm70_shflsync_bfly_p:
[----:B------:R-:W-:Y:S01]  /*24710*/  MOV R11, 0x0 ;  /* 0x00000000000b7802 */ /* 0x000fe20000000f00 */
[----:B------:R-:W-:Y:S04]  /*24720*/  WARPSYNC R3 ;  /* 0x0000000300007348 */ /* 0x000fe80003800000 */
[----:B------:R1:W2:Y:S01]  /*24730*/  SHFL.BFLY PT, R6, R247, R6, R4 ;  /* 0x0c000006f7067389 */ /* 0x0002a200000e0004 */
[----:B------:R-:W-:Y:S05]  /*24740*/  RET.REL.NODEC R10 `(_ZN7cutlass13device_kernelIN5flash19enable_sm80_to_sm89INS1_16FlashAttnFwdSm80INS1_25CollectiveMainloopFwdSm80ILi8ELi1ELb0EN4cute5tupleIJNS5_1CILi128EEENS7_ILi48EEENS7_ILi256EEEEEELi256ENS_6half_tEfNS_4arch4Sm80ELb0ELb1ELb1ELb1ELb0ELb1ELb1ELb0EEENS1_21CollectiveEpilogueFwdINS6_IJS8_SA_S9_EEENS6_IJNS7_ILi1EEESI_SI_EEESC_SE_Li256ELb1ELb1ELb0ELb0EEENS1_19SingleTileSchedulerILb1ELb0ELb1ELi128EEEEEEEEEvNT_6ParamsE) ;  /* 0xfffdb8b00a007950 */ /* 0x000fea0003c3ffff */
        .weak           $__internal_3_$__cuda_sm70_shflsync_idx_p
        .type           $__internal_3_$__cuda_sm70_shflsync_idx_p,@function
        .size           $__internal_3_$__cuda_sm70_shflsync_idx_p,(.L_x_3005 - $__internal_3_$__cuda_sm70_shflsync_idx_p)
$__internal_3_$__cuda_sm70_shflsync_idx_p:
[----:B------:R-:W-:Y:S01]  /*24750*/  MOV R22, R10 ;  /* 0x0000000a00167202 */ /* 0x000fe20000000f00 */
[----:B------:R-:W-:Y:S04]  /*24760*/  WARPSYNC R11 ;  /* 0x0000000b00007348 */ /* 0x000fe80003800000 */
[----:B------:R-:W-:Y:S01]  /*24770*/  MOV R23, 0x0 ;  /* 0x0000000000177802 */ /* 0x000fe20000000f00 */
[----:B------:R1:W2:Y:S03]  /*24780*/  SHFL.IDX PT, R16, R14, R13, R12 ;  /* 0x0000000d0e107389 */ /* 0x0002a600000e000c */
[----:B------:R-:W-:Y:S05]  /*24790*/  RET.REL.NODEC R22 `(_ZN7cutlass13device_kernelIN5flash19enable_sm80_to_sm89INS1_16FlashAttnFwdSm80INS1_25CollectiveMainloopFwdSm80ILi8ELi1ELb0EN4cute5tupleIJNS5_1CILi128EEENS7_ILi48EEENS7_ILi256EEEEEELi256ENS_6half_tEfNS_4arch4Sm80ELb0ELb1ELb1ELb1ELb0ELb1ELb1ELb0EEENS1_21CollectiveEpilogueFwdINS6_IJS8_SA_S9_EEENS6_IJNS7_ILi1EEESI_SI_EEESC_SE_Li256ELb1ELb1ELb0ELb0EEENS1_19SingleTileSchedulerILb1ELb0ELb1ELi128EEEEEEEEEvNT_6ParamsE) ;  /* 0xfffdb86016007950 */ /* 0x000fea0003c3ffff */
.L_x_1266:
        /* <DEDUP_REMOVED lines=14> */
.L_x_3005:


//--------------------- .text._ZN7cutlass13device_kernelIN5flash19enable_sm80_to_sm89INS1_16FlashAttnFwdSm80INS1_25CollectiveMainloopFwdSm80ILi8ELi1ELb0EN4cute5tupleIJNS5_1CILi128EEENS7_ILi96EEENS7_ILi256EEEEEELi256ENS_6half_tEfNS_4arch4Sm80ELb1ELb0ELb1ELb0ELb0ELb0ELb1ELb0EEENS1_21CollectiveEpilogueFwdINS6_IJS8_SA_S9_EEENS6_IJNS7_ILi1EEESI_SI_EEESC_SE_Li256ELb0ELb1ELb0ELb0EEENS1_30DynamicPersistentTileSchedulerILi256ELi256ELb0ELb1ELb0EEEEEEEEEvNT_6ParamsE --------------------------
	.section	.text._ZN7cutlass13device_kernelIN5flash19enable_sm80_to_sm89INS1_16FlashAttnFwdSm80INS1_25CollectiveMainloopFwdSm80ILi8ELi1ELb0EN4cute5tupleIJNS5_1CILi128EEENS7_ILi96EEENS7_ILi256EEEEEELi256ENS_6half_tEfNS_4arch4Sm80ELb1ELb0ELb1ELb0ELb0ELb0ELb1ELb0EEENS1_21CollectiveEpilogueFwdINS6_IJS8_SA_S9_EEENS6_IJNS7_ILi1EEESI_SI_EEESC_SE_Li256ELb0ELb1ELb0ELb0EEENS1_30DynamicPersistentTileSchedulerILi256ELi256ELb0ELb1ELb0EEEEEEEEEvNT_6ParamsE,"ax",@progbits
	.sectioninfo	@"SHI_REGISTERS=255"
	.align	128
.text._ZN7cutlass13device_kernelIN5flash19enable_sm80_to_sm89INS1_16FlashAttnFwdSm80INS1_25CollectiveMainloopFwdSm80ILi8ELi1ELb0EN4cute5tupleIJNS5_1CILi128EEENS7_ILi96EEENS7_ILi256EEEEEELi256ENS_6half_tEfNS_4arch4Sm80ELb1ELb0ELb1ELb0ELb0ELb0ELb1ELb0EEENS1_21CollectiveEpilogueFwdINS6_IJS8_SA_S9_EEENS6_IJNS7_ILi1EEESI_SI_EEESC_SE_Li256ELb0ELb1ELb0ELb0EEENS1_30DynamicPersistentTileSchedulerILi256ELi256ELb0ELb1ELb0EEEEEEEEEvNT_6ParamsE:
        .type           _ZN7cutlass13device_kernelIN5flash19enable_sm80_to_sm89INS1_16FlashAttnFwdSm80INS1_25CollectiveMainloopFwdSm80ILi8ELi1ELb0EN4cute5tupleIJNS5_1CILi128EEENS7_ILi96EEENS7_ILi256EEEEEELi256ENS_6half_tEfNS_4arch4Sm80ELb1ELb0ELb1ELb0ELb0ELb0ELb1ELb0EEENS1_21CollectiveEpilogueFwdINS6_IJS8_SA_S9_EEENS6_IJNS7_ILi1EEESI_SI_EEESC_SE_Li256ELb0ELb1ELb0ELb0EEENS1_30DynamicPersistentTileSchedulerILi256ELi256ELb0ELb1ELb0EEEEEEEEEvNT_6ParamsE,@function
        .size           _ZN7cutlass13device_kernelIN5flash19enable_sm80_to_sm89INS1_16FlashAttnFwdSm80INS1_25CollectiveMainloopFwdSm80ILi8ELi1ELb0EN4cute5tupleIJNS5_1CILi128EEENS7_ILi96EEENS7_ILi256EEEEEELi256ENS_6half_tEfNS_4arch4Sm80ELb1ELb0ELb1ELb0ELb0ELb0ELb1ELb0EEENS1_21CollectiveEpilogueFwdINS6_IJS8_SA_S9_EEENS6_IJNS7_ILi1EEESI_SI_EEESC_SE_Li256ELb0ELb1ELb0ELb0EEENS1_30DynamicPersistentTileSchedulerILi256ELi256ELb0ELb1ELb0EEEEEEEEEvNT_6ParamsE,(.L_x_3009 - _ZN7cutlass13device_kernelIN5flash19enable_sm80_to_sm89INS1_16FlashAttnFwdSm80INS1_25CollectiveMainloopFwdSm80ILi8ELi1ELb0EN4cute5tupleIJNS5_1CILi128EEENS7_ILi96EEENS7_ILi256EEEEEELi256ENS_6half_tEfNS_4arch4Sm80ELb1ELb0ELb1ELb0ELb0ELb0ELb1ELb0EEENS1_21CollectiveEpilogueFwdINS6_IJS8_SA_S9_EEENS6_IJNS7_ILi1EEESI_SI_EEESC_SE_Li256ELb0ELb1ELb0ELb0EEENS1_30DynamicPersistentTileSchedulerILi256ELi256ELb0ELb1ELb0EEEEEEEEEvNT_6ParamsE)
        .other          _ZN7cutlass13device_kernelIN5flash19enable_sm80_to_sm89INS1_16FlashAttnFwdSm80INS1_25CollectiveMainloopFwdSm80ILi8ELi1ELb0EN4cute5tupleIJNS5_1CILi128EEENS7_ILi96EEENS7_ILi256EEEEEELi256ENS_6half_tEfNS_4arch4Sm80ELb1ELb0ELb1ELb0ELb0ELb0ELb1ELb0EEENS1_21CollectiveEpilogueFwdINS6_IJS8_SA_S9_EEENS6_IJNS7_ILi1EEESI_SI_EEESC_SE_Li256ELb0ELb1ELb0ELb0EEENS1_30DynamicPersistentTileSchedulerILi256ELi256ELb0ELb1ELb0EEEEEEEEEvNT_6ParamsE,@"STO_CUDA_ENTRY STV_DEFAULT"
_ZN7cutlass13device_kernelIN5flash19enable_sm80_to_sm89INS1_16FlashAttnFwdSm80INS1_25CollectiveMainloopFwdSm80ILi8ELi1ELb0EN4cute5tupleIJNS5_1CILi128EEENS7_ILi96EEENS7_ILi256EEEEEELi256ENS_6half_tEfNS_4arch4Sm80ELb1ELb0ELb1ELb0ELb0ELb0ELb1ELb0EEENS1_21CollectiveEpilogueFwdINS6_IJS8_SA_S9_EEENS6_IJNS7_ILi1EEESI_SI_EEESC_SE_Li256ELb0ELb1ELb0ELb0EEENS1_30DynamicPersistentTileSchedulerILi256ELi256ELb0ELb1ELb0EEEEEEEEEvNT_6ParamsE:
[----:B------:R-:W-:-:S03]  /*0000*/  MOV R1, c[0x0][0x28] ;  /* 0x00000a0000017a02 */ /* 0x000fc60000000f00 */
[----:B------:R-:W1:Y:S01]  /*0010*/  S2R R18, SR_TID.X ;  /* 0x0000000000127919 */ /* 0x000e620000002100 */
[----:B------:R-:W-:-:S03]  /*0020*/  IADD3 R1, R1, -0xa8, RZ ;  /* 0xffffff5801017810 */ /* 0x000fc60007ffe0ff */
[----:B------:R-:W2:Y:S01]  /*0030*/  S2R R13, SR_CTAID.X ;  /* 0x00000000000d7919 */ /* 0x000ea20000002500 */
[----:B-1----:R-:W-:-:S05]  /*0040*/  SHF.R.U32.HI R0, RZ, 0x5, R18 ;  /* 0x00000005ff007819 */ /* 0x002fca0000011612 */
[----:B------:R-:W1:Y:S04]  /*0050*/  SHFL.IDX PT, R2, R0, RZ, 0x1f ;  /* 0x00001fff00027589 */ /* 0x000e6800000e0000 */
[----:B------:R-:W3:Y:S01]  /*0060*/  SHFL.IDX PT, R0, R0, RZ, 0x1f ;  /* 0x00001fff00007589 */ /* 0x000ee200000e0000 */
[----:B-1----:R-:W-:Y:S01]  /*0070*/  ISETP.GE.AND P0, PT, R2, 0x1, PT ;  /* 0x000000010200780c */ /* 0x002fe20003f06270 */
[----:B---3--:R1:W3:-:S12]  /*0080*/  R2UR UR6, R0 ;  /* 0x00000000000673c2 */ /* 0x0082d800000e0000 */
[----:B------:R-:W-:Y:S06]  /*0090*/  @P0 BAR.ARV 0x4, 0x100 ;  /* 0x0104000000000b1d */ /* 0x000fec0000002000 */
[----:B--2---:R-:W-:-:S13]  /*00a0*/  ISETP.GE.AND P0, PT, R13, c[0x0][0x538], PT ;  /* 0x00014e000d007a0c */ /* 0x004fda0003f06270 */
[----:B------:R-:W-:Y:S05]  /*00b0*/  @P0 EXIT ;  /* 0x000000000000094d */ /* 0x000fea0003800000 */
[----:B-1-3--:R-:W-:Y:S01]  /*00c0*/  SHF.R.S32.HI R11, RZ, 0x1f, R18 ;  /* 0x0000001fff0b7819 */ /* 0x00afe20000011412 */
[----:B------:R-:W-:Y:S01]  /*00d0*/  IMAD.MOV.U32 R220, RZ, RZ, 0x40 ;  /* 0x00000040ffdc7424 */ /* 0x000fe200078e00ff */
[----:B------:R-:W-:Y:S01]  /*00e0*/  ULDC.64 UR8, c[0x0][0x118] ;  /* 0x0000460000087ab9 */ /* 0x000fe20000000a00 */
[----:B------:R-:W-:Y:S01]  /*00f0*/  IMAD.MOV.U32 R218, RZ, RZ, 0x20 ;  /* 0x00000020ffda7424 */ /* 0x000fe200078e00ff */
[CC--:B------:R-:W-:Y:S02]  /*0100*/  LEA.HI R2, R11.reuse, R18.reuse, RZ, 0x4 ;  /* 0x000000120b027211 */ /* 0x0c0fe400078f20ff */
[----:B------:R-:W-:Y:S02]  /*0110*/  LEA.HI R9, R11, R18, RZ, 0x3 ;  /* 0x000000120b097211 */ /* 0x000fe400078f18ff */
[----:B------:R-:W-:Y:S02]  /*0120*/  SHF.R.S32.HI R3, RZ, 0x4, R2 ;  /* 0x00000004ff037819 */ /* 0x000fe40000011402 */
[----:B------:R-:W-:-:S02]  /*0130*/  LOP3.LUT R5, R9, 0xfffffff8, RZ, 0xc0, !PT ;  /* 0xfffffff809057812 */ /* 0x000fc400078ec0ff */
[----:B------:R-:W-:Y:S02]  /*0140*/  LEA.HI R0, R2, R3, RZ, 0x1 ;  /* 0x0000000302007211 */ /* 0x000fe400078f08ff */
[----:B------:R-:W-:Y:S01]  /*0150*/  SHF.R.S32.HI R15, RZ, 0x3, R9 ;  /* 0x00000003ff0f7819 */ /* 0x000fe20000011409 */
[----:B------:R-:W-:Y:S01]  /*0160*/  IMAD.IADD R8, R18, 0x1, -R5 ;  /* 0x0000000112087824 */ /* 0x000fe200078e0a05 */
[----:B------:R-:W-:Y:S02]  /*0170*/  LOP3.LUT R0, R0, 0xfffffffe, RZ, 0xc0, !PT ;  /* 0xfffffffe00007812 */ /* 0x000fe400078ec0ff */
[----:B------:R-:W-:Y:S01]  /*0180*/  LEA.HI R12, R11, R18, RZ, 0x2 ;  /* 0x000000120b0c7211 */ /* 0x000fe200078f10ff */
[----:B------:R-:W-:Y:S02]  /*0190*/  IMAD.SHL.U32 R4, R15, 0x40, RZ ;  /* 0x000000400f047824 */ /* 0x000fe400078e00ff */
[----:B------:R-:W-:Y:S01]  /*01a0*/  IMAD.IADD R216, R3, 0x1, -R0 ;  /* 0x0000000103d87824 */ /* 0x000fe200078e0a00 */
[----:B------:R-:W-:Y:S01]  /*01b0*/  LOP3.LUT R0, R2, 0xfffffff0, RZ, 0xc0, !PT ;  /* 0xfffffff002007812 */ /* 0x000fe200078ec0ff */
[C---:B------:R-:W-:Y:S01]  /*01c0*/  IMAD.SHL.U32 R16, R8.reuse, 0x8, RZ ;  /* 0x0000000808107824 */ /* 0x040fe200078e00ff */
[--C-:B------:R-:W-:Y:S01]  /*01d0*/  SHF.R.S32.HI R10, RZ, 0x2, R12.reuse ;  /* 0x00000002ff0a7819 */ /* 0x100fe2000001140c */
[----:B------:R-:W-:Y:S01]  /*01e0*/  IMAD.SHL.U32 R6, R8, 0x40, RZ ;  /* 0x0000004008067824 */ /* 0x000fe200078e00ff */
[----:B------:R-:W-:Y:S01]  /*01f0*/  SHF.R.S32.HI R3, RZ, 0x1f, R12 ;  /* 0x0000001fff037819 */ /* 0x000fe2000001140c */
[----:B------:R-:W-:Y:S01]  /*0200*/  IMAD.IADD R2, R18, 0x1, -R0 ;  /* 0x0000000112027824 */ /* 0x000fe200078e0a00 */
[----:B------:R-:W-:-:S02]  /*0210*/  LOP3.LUT R0, R4, 0x1c0, RZ, 0xc0, !PT ;  /* 0x000001c004007812 */ /* 0x000fc400078ec0ff */
[----:B------:R-:W-:Y:S02]  /*0220*/  LEA.HI R3, R3, R10, RZ, 0x3 ;  /* 0x0000000a03037211 */ /* 0x000fe400078f18ff */
[----:B------:R-:W-:Y:S02]  /*0230*/  LOP3.LUT R5, R0, 0x38, R16, 0xf8, !PT ;  /* 0x0000003800057812 */ /* 0x000fe400078ef810 */
[----:B------:R-:W-:Y:S02]  /*0240*/  LOP3.LUT R4, R3, 0xfffffff8, RZ, 0xc0, !PT ;  /* 0xfffffff803047812 */ /* 0x000fe400078ec0ff */
[----:B------:R-:W-:Y:S02]  /*0250*/  SHF.R.U32.HI R3, RZ, 0x3, R0 ;  /* 0x00000003ff037819 */ /* 0x000fe40000011600 */
[----:B------:R-:W-:Y:S02]  /*0260*/  SHF.R.S32.HI R7, RZ, 0x1f, R2 ;  /* 0x0000001fff077819 */ /* 0x000fe40000011402 */
[----:B------:R-:W-:-:S02]  /*0270*/  LOP3.LUT R0, R6, 0x1c0, RZ, 0xc0, !PT ;  /* 0x000001c006007812 */ /* 0x000fc400078ec0ff */
[----:B------:R-:W-:Y:S02]  /*0280*/  LOP3.LUT R5, R5, R3, RZ, 0x3c, !PT ;  /* 0x0000000305057212 */ /* 0x000fe400078e3cff */
[----:B------:R-:W-:Y:S01]  /*0290*/  LEA.HI R217, R7, R2, RZ, 0x3 ;  /* 0x0000000207d97211 */ /* 0x000fe200078f18ff */
[----:B------:R-:W-:Y:S01]  /*02a0*/  IMAD.IADD R7, R10, 0x1, -R4 ;  /* 0x000000010a077824 */ /* 0x000fe200078e0a04 */
[----:B------:R-:W-:Y:S02]  /*02b0*/  LOP3.LUT R3, R0, 0x8, R9, 0xf8, !PT ;  /* 0x0000000800037812 */ /* 0x000fe400078ef809 */
[----:B------:R-:W-:Y:S02]  /*02c0*/  SHF.R.U32.HI R0, RZ, 0x3, R0 ;  /* 0x00000003ff007819 */ /* 0x000fe40000011600 */
[-C--:B------:R-:W-:Y:S02]  /*02d0*/  LEA.HI R6, R11, R18.reuse, RZ, 0x5 ;  /* 0x000000120b067211 */ /* 0x080fe400078f28ff */
[C---:B------:R-:W-:Y:S01]  /*02e0*/  LOP3.LUT R4, R217.reuse, 0xfffffff8, RZ, 0xc0, !PT ;  /* 0xfffffff8d9047812 */ /* 0x040fe200078ec0ff */
[----:B------:R-:W-:Y:S01]  /*02f0*/  IMAD.SHL.U32 R217, R217, 0x40, RZ ;  /* 0x00000040d9d97824 */ /* 0x000fe200078e00ff */
[----:B------:R-:W-:-:S02]  /*0300*/  LEA.HI R10, R11, R18, RZ, 0x6 ;  /* 0x000000120b0a7211 */ /* 0x000fc400078f30ff */
[----:B------:R-:W-:Y:S01]  /*0310*/  LOP3.LUT R11, R3, R0, RZ, 0x3c, !PT ;  /* 0x00000000030b7212 */ /* 0x000fe200078e3cff */
[----:B------:R-:W-:Y:S01]  /*0320*/  IMAD.IADD R9, R2, 0x1, -R4 ;  /* 0x0000000102097824 */ /* 0x000fe200078e0a04 */
[----:B------:R-:W-:Y:S01]  /*0330*/  LOP3.LUT R0, R6, 0xffffffe0, RZ, 0xc0, !PT ;  /* 0xffffffe006007812 */ /* 0x000fe200078ec0ff */
[----:B------:R-:W-:Y:S01]  /*0340*/  IMAD.SHL.U32 R4, R10, 0x8, RZ ;  /* 0x000000080a047824 */ /* 0x000fe200078e00ff */
[--C-:B------:R-:W-:Y:S02]  /*0350*/  SHF.R.S32.HI R223, RZ, 0x5, R6.reuse ;  /* 0x00000005ffdf7819 */ /* 0x100fe40000011406 */
[----:B------:R-:W-:Y:S01]  /*0360*/  SHF.R.S32.HI R2, RZ, 0x1f, R6 ;  /* 0x0000001fff027819 */ /* 0x000fe20000011406 */
[----:B------:R-:W-:Y:S01]  /*0370*/  IMAD.IADD R14, R18, 0x1, -R0 ;  /* 0x00000001120e7824 */ /* 0x000fe200078e0a00 */
[----:B------:R-:W-:Y:S01]  /*0380*/  LOP3.LUT R251, R5, 0x7ffffe00, R4, 0xf8, !PT ;  /* 0x7ffffe0005fb7812 */ /* 0x000fe200078ef804 */
[----:B------:R-:W-:Y:S01]  /*0390*/  IMAD.SHL.U32 R5, R216, 0x8, RZ ;  /* 0x00000008d8057824 */ /* 0x000fe200078e00ff */
[----:B------:R-:W-:Y:S01]  /*03a0*/  LEA.HI R0, R2, R223, RZ, 0x3 ;  /* 0x000000df02007211 */ /* 0x000fe200078f18ff */
[----:B------:R-:W-:Y:S01]  /*03b0*/  IMAD.SHL.U32 R2, R9, 0x40, RZ ;  /* 0x0000004009027824 */ /* 0x000fe200078e00ff */
[----:B------:R-:W-:Y:S01]  /*03c0*/  SHF.R.S32.HI R4, RZ, 0x1f, R14 ;  /* 0x0000001fff047819 */ /* 0x000fe2000001140e */
[----:B------:R-:W-:Y:S01]  /*03d0*/  IMAD R216, R216, 0x200, R11 ;  /* 0x00000200d8d87824 */ /* 0x000fe200078e020b */
[----:B------:R-:W-:Y:S01]  /*03e0*/  LOP3.LUT R3, R12, 0xfffffffc, RZ, 0xc0, !PT ;  /* 0xfffffffc0c037812 */ /* 0x000fe200078ec0ff */
[----:B------:R-:W-:Y:S01]  /*03f0*/  IMAD.SHL.U32 R251, R251, 0x2, RZ ;  /* 0x00000002fbfb7824 */ /* 0x000fe200078e00ff */
[----:B------:R-:W-:-:S02]  /*0400*/  LOP3.LUT R0, R0, 0xffffff8, RZ, 0xc0, !PT ;  /* 0x0ffffff800007812 */ /* 0x000fc400078ec0ff */
[----:B------:R-:W-:Y:S01]  /*0410*/  LEA.HI R10, R4, R14, RZ, 0x2 ;  /* 0x0000000e040a7211 */ /* 0x000fe200078f10ff */
[----:B------:R-:W-:Y:S01]  /*0420*/  IMAD.IADD R6, R18, 0x1, -R3 ;  /* 0x0000000112067824 */ /* 0x000fe200078e0a03 */
[----:B------:R-:W-:Y:S01]  /*0430*/  LOP3.LUT R2, R2, 0x1c0, RZ, 0xc0, !PT ;  /* 0x000001c002027812 */ /* 0x000fe200078ec0ff */
[C---:B------:R-:W-:Y:S01]  /*0440*/  IMAD.IADD R3, R223.reuse, 0x1, -R0 ;  /* 0x00000001df037824 */ /* 0x040fe200078e0a00 */
[----:B------:R-:W-:Y:S01]  /*0450*/  SHF.R.S32.HI R0, RZ, 0x2, R10 ;  /* 0x00000002ff007819 */ /* 0x000fe2000001140a */
[----:B------:R-:W-:Y:S01]  /*0460*/  IMAD.SHL.U32 R223, R223, 0x400, RZ ;  /* 0x00000400dfdf7824 */ /* 0x000fe200078e00ff */
[----:B------:R-:W-:Y:S02]  /*0470*/  LOP3.LUT R5, R2, 0x8, R5, 0xf8, !PT ;  /* 0x0000000802057812 */ /* 0x000fe400078ef805 */
[----:B------:R-:W-:Y:S01]  /*0480*/  SHF.R.U32.HI R2, RZ, 0x3, R2 ;  /* 0x00000003ff027819 */ /* 0x000fe20000011602 */
[----:B------:R-:W-:Y:S01]  /*0490*/  IMAD R12, R3, 0x10, R0 ;  /* 0x00000010030c7824 */ /* 0x000fe200078e0200 */
[C---:B------:R-:W-:Y:S01]  /*04a0*/  LEA.HI R0, R6.reuse, R6, RZ, 0x1 ;  /* 0x0000000606007211 */ /* 0x040fe200078f08ff */
[----:B------:R-:W-:Y:S01]  /*04b0*/  IMAD R3, R6, 0x2, R223 ;  /* 0x0000000206037824 */ /* 0x000fe200078e02df */
[----:B------:R-:W-:Y:S01]  /*04c0*/  LOP3.LUT R5, R5, R2, RZ, 0x3c, !PT ;  /* 0x0000000205057212 */ /* 0x000fe200078e3cff */
[C---:B------:R-:W-:Y:S01]  /*04d0*/  IMAD.SHL.U32 R2, R7.reuse, 0x40, RZ ;  /* 0x0000004007027824 */ /* 0x040fe200078e00ff */
[----:B------:R-:W-:Y:S01]  /*04e0*/  LOP3.LUT R4, R7, 0x1, RZ, 0xc0, !PT ;  /* 0x0000000107047812 */ /* 0x000fe200078ec0ff */
[----:B------:R-:W-:Y:S01]  /*04f0*/  STL [R1+0x94], R12 ;  /* 0x0000940c01007387 */ /* 0x000fe20000100800 */
[----:B------:R-:W-:-:S02]  /*0500*/  LOP3.LUT R0, R0, 0x1ffffffe, RZ, 0xc0, !PT ;  /* 0x1ffffffe00007812 */ /* 0x000fc400078ec0ff */
[----:B------:R-:W-:Y:S01]  /*0510*/  LOP3.LUT R2, R2, 0x1c0, RZ, 0xc0, !PT ;  /* 0x000001c002027812 */ /* 0x000fe200078ec0ff */
[----:B------:R-:W-:Y:S01]  /*0520*/  STL [R1+0x68], R13 ;  /* 0x0000680d01007387 */ /* 0x000fe20000100800 */
[----:B------:R-:W-:Y:S01]  /*0530*/  ISETP.NE.U32.AND P0, PT, R4, 0x1, PT ;  /* 0x000000010400780c */ /* 0x000fe20003f05070 */
[----:B------:R-:W-:Y:S01]  /*0540*/  IMAD.IADD R4, R6, 0x1, -R0 ;  /* 0x0000000106047824 */ /* 0x000fe200078e0a00 */
[----:B------:R-:W-:Y:S02]  /*0550*/  LEA.HI R0, R2, R2, RZ, 0x1d ;  /* 0x0000000202007211 */ /* 0x000fe400078fe8ff */
[----:B------:R-:W-:Y:S02]  /*0560*/  LOP3.LUT R217, R217, 0xfffffe00, RZ, 0xc0, !PT ;  /* 0xfffffe00d9d97812 */ /* 0x000fe400078ec0ff */
[----:B------:R-:W-:Y:S01]  /*0570*/  SHF.R.S32.HI R17, RZ, 0x1f, R16 ;  /* 0x0000001fff117819 */ /* 0x000fe20000011410 */
[----:B------:R-:W-:Y:S01]  /*0580*/  IMAD.IADD R3, R3, 0x1, R0 ;  /* 0x0000000103037824 */ /* 0x000fe200078e0200 */
[----:B------:R-:W-:Y:S01]  /*0590*/  IADD3 R6, R16, 0x40, RZ ;  /* 0x0000004010067810 */ /* 0x000fe20007ffe0ff */
[----:B------:R-:W-:Y:S01]  /*05a0*/  IMAD R0, R8, 0x20, R15 ;  /* 0x0000002008007824 */ /* 0x000fe200078e020f */
[----:B------:R-:W-:-:S02]  /*05b0*/  IADD3 R223, R5, R217, R223 ;  /* 0x000000d905df7210 */ /* 0x000fc40007ffe0df */
[----:B------:R-:W-:Y:S02]  /*05c0*/  LOP3.LUT R217, R5, R217, RZ, 0xfc, !PT ;  /* 0x000000d905d97212 */ /* 0x000fe400078efcff */
[----:B------:R1:W-:Y:S01]  /*05d0*/  STL [R1+0x90], R0 ;  /* 0x0000900001007387 */ /* 0x0003e20000100800 */
[C---:B------:R-:W-:Y:S02]  /*05e0*/  IADD3 R5, R16.reuse, 0x80, RZ ;  /* 0x0000008010057810 */ /* 0x040fe40007ffe0ff */
[----:B------:R-:W-:Y:S01]  /*05f0*/  IADD3 R2, R16, 0xc0, RZ ;  /* 0x000000c010027810 */ /* 0x000fe20007ffe0ff */
[----:B------:R-:W-:Y:S01]  /*0600*/  STL.64 [R1+0x38], R16 ;  /* 0x0000381001007387 */ /* 0x000fe20000100a00 */
[----:B------:R-:W-:Y:S02]  /*0610*/  R2P PR, R7, 0x6 ;  /* 0x0000000607007804 */ /* 0x000fe40000000000 */
[----:B------:R-:W-:Y:S01]  /*0620*/  LEA R3, R3, 0x80, 0x1 ;  /* 0x0000008003037811 */ /* 0x000fe200078e08ff */
[----:B------:R2:W-:Y:S01]  /*0630*/  STL [R1+0x44], R6 ;  /* 0x0000440601007387 */ /* 0x0005e20000100800 */
[----:B------:R-:W-:-:S02]  /*0640*/  LOP3.LUT P4, RZ, R8, 0x2, RZ, 0xc0, !PT ;  /* 0x0000000208ff7812 */ /* 0x000fc4000788c0ff */
[C---:B------:R-:W-:Y:S01]  /*0650*/  LOP3.LUT P6, RZ, R9.reuse, 0x2, RZ, 0xc0, !PT ;  /* 0x0000000209ff7812 */ /* 0x040fe200078cc0ff */
[----:B------:R3:W-:Y:S01]  /*0660*/  STL [R1+0x40], R5 ;  /* 0x0000400501007387 */ /* 0x0007e20000100800 */
[----:B------:R-:W-:Y:S02]  /*0670*/  LOP3.LUT P3, RZ, R8, 0x4, RZ, 0xc0, !PT ;  /* 0x0000000408ff7812 */ /* 0x000fe4000786c0ff */
[----:B------:R-:W-:Y:S02]  /*0680*/  LOP3.LUT P5, RZ, R9, 0x4, RZ, 0xc0, !PT ;  /* 0x0000000409ff7812 */ /* 0x000fe400078ac0ff */
[----:B------:R-:W-:Y:S02]  /*0690*/  LEA R216, R216, 0xc100, 0x1 ;  /* 0x0000c100d8d87811 */ /* 0x000fe400078e08ff */
[----:B------:R-:W-:Y:S02]  /*06a0*/  LEA R223, R223, 0x18100, 0x1 ;  /* 0x00018100dfdf7811 */ /* 0x000fe400078e08ff */
[----:B------:R-:W-:-:S02]  /*06b0*/  LEA R217, R217, 0x100, 0x1 ;  /* 0x00000100d9d97811 */ /* 0x000fc400078e08ff */
[----:B------:R-:W-:Y:S02]  /*06c0*/  SEL R219, R220, 0xffffffc0, !P3 ;  /* 0xffffffc0dcdb7807 */ /* 0x000fe40005800000 */
[----:B-1----:R-:W-:Y:S02]  /*06d0*/  LOP3.LUT R0, R10, 0x7ffffffc, RZ, 0xc0, !PT ;  /* 0x7ffffffc0a007812 */ /* 0x002fe400078ec0ff */
[C---:B------:R-:W-:Y:S01]  /*06e0*/  IADD3 R227, R216.reuse, 0x20, RZ ;  /* 0x00000020d8e37810 */ /* 0x040fe20007ffe0ff */
[C---:B------:R-:W-:Y:S01]  /*06f0*/  IMAD.IADD R222, R216.reuse, 0x1, R219 ;  /* 0x00000001d8de7824 */ /* 0x040fe200078e02db */
[----:B------:R-:W-:Y:S01]  /*0700*/  @P4 IADD3 R227, R216, -0x20, RZ ;  /* 0xffffffe0d8e34810 */ /* 0x000fe20007ffe0ff */
[----:B------:R-:W-:Y:S01]  /*0710*/  IMAD.IADD R0, R14, 0x1, -R0 ;  /* 0x000000010e007824 */ /* 0x000fe200078e0a00 */
[----:B--2---:R-:W-:-:S03]  /*0720*/  SHF.R.S32.HI R6, RZ, 0x1f, R6 ;  /* 0x0000001fff067819 */ /* 0x004fc60000011406 */
[----:B------:R-:W-:Y:S01]  /*0730*/  IMAD.IADD R219, R219, 0x1, R227 ;  /* 0x00000001dbdb7824 */ /* 0x000fe200078e02e3 */
[C---:B------:R-:W-:Y:S02]  /*0740*/  IADD3 R250, R227.reuse, 0x800, RZ ;  /* 0x00000800e3fa7810 */ /* 0x040fe40007ffe0ff */
[----:B---3--:R-:W-:Y:S01]  /*0750*/  SHF.R.S32.HI R5, RZ, 0x1f, R5 ;  /* 0x0000001fff057819 */ /* 0x008fe20000011405 */
[----:B------:R1:W-:Y:S01]  /*0760*/  STL [R1+0x64], R6 ;  /* 0x0000640601007387 */ /* 0x0003e20000100800 */
[C---:B------:R-:W-:Y:S02]  /*0770*/  IADD3 R249, R227.reuse, 0x1000, RZ ;  /* 0x00001000e3f97810 */ /* 0x040fe40007ffe0ff */
[C---:B------:R-:W-:Y:S01]  /*0780*/  IADD3 R248, R227.reuse, 0x1800, RZ ;  /* 0x00001800e3f87810 */ /* 0x040fe20007ffe0ff */
[----:B------:R2:W-:Y:S01]  /*0790*/  STL [R1+0x48], R2 ;  /* 0x0000480201007387 */ /* 0x0005e20000100800 */
[C---:B------:R-:W-:Y:S02]  /*07a0*/  IADD3 R247, R227.reuse, 0x2000, RZ ;  /* 0x00002000e3f77810 */ /* 0x040fe40007ffe0ff */
[C---:B------:R-:W-:Y:S01]  /*07b0*/  IADD3 R246, R227.reuse, 0x2800, RZ ;  /* 0x00002800e3f67810 */ /* 0x040fe20007ffe0ff */
[----:B------:R3:W-:Y:S01]  /*07c0*/  STL [R1+0x60], R5 ;  /* 0x0000600501007387 */ /* 0x0007e20000100800 */
[----:B------:R-:W-:-:S02]  /*07d0*/  IADD3 R245, R227, 0x3000, RZ ;  /* 0x00003000e3f57810 */ /* 0x000fc40007ffe0ff */
[C---:B------:R-:W-:Y:S02]  /*07e0*/  IADD3 R244, R227.reuse, 0x3800, RZ ;  /* 0x00003800e3f47810 */ /* 0x040fe40007ffe0ff */
[C---:B------:R-:W-:Y:S02]  /*07f0*/  IADD3 R243, R227.reuse, 0x4000, RZ ;  /* 0x00004000e3f37810 */ /* 0x040fe40007ffe0ff */
[C---:B------:R-:W-:Y:S02]  /*0800*/  IADD3 R242, R227.reuse, 0x4800, RZ ;  /* 0x00004800e3f27810 */ /* 0x040fe40007ffe0ff */
[C---:B------:R-:W-:Y:S02]  /*0810*/  IADD3 R241, R227.reuse, 0x5000, RZ ;  /* 0x00005000e3f17810 */ /* 0x040fe40007ffe0ff */
[C---:B------:R-:W-:Y:S02]  /*0820*/  IADD3 R240, R227.reuse, 0x5800, RZ ;  /* 0x00005800e3f07810 */ /* 0x040fe40007ffe0ff */
[----:B------:R-:W-:-:S02]  /*0830*/  IADD3 R239, R227, 0x6000, RZ ;  /* 0x00006000e3ef7810 */ /* 0x000fc40007ffe0ff */
[C---:B------:R-:W-:Y:S01]  /*0840*/  IADD3 R238, R227.reuse, 0x6800, RZ ;  /* 0x00006800e3ee7810 */ /* 0x040fe20007ffe0ff */
[----:B-1----:R-:W-:Y:S01]  /*0850*/  IMAD.SHL.U32 R6, R0, 0x2, RZ ;  /* 0x0000000200067824 */ /* 0x002fe200078e00ff */
[C---:B------:R-:W-:Y:S01]  /*0860*/  IADD3 R237, R227.reuse, 0x7000, RZ ;  /* 0x00007000e3ed7810 */ /* 0x040fe20007ffe0ff */
[----:B------:R-:W-:Y:S01]  /*0870*/  IMAD R0, R4, 0x8, R12 ;  /* 0x0000000804007824 */ /* 0x000fe200078e020c */
[C---:B------:R-:W-:Y:S02]  /*0880*/  IADD3 R236, R227.reuse, 0x7800, RZ ;  /* 0x00007800e3ec7810 */ /* 0x040fe40007ffe0ff */
[----:B--2---:R-:W-:Y:S02]  /*0890*/  SHF.R.S32.HI R2, RZ, 0x1f, R2 ;  /* 0x0000001fff027819 */ /* 0x004fe40000011402 */
[----:B------:R-:W-:Y:S02]  /*08a0*/  IADD3 R235, R227, 0x8000, RZ ;  /* 0x00008000e3eb7810 */ /* 0x000fe40007ffe0ff */
[C---:B---3--:R-:W-:Y:S01]  /*08b0*/  SEL R5, R218.reuse, 0xffffffe0, !P1 ;  /* 0xffffffe0da057807 */ /* 0x048fe20004800000 */
[----:B------:R1:W-:Y:S01]  /*08c0*/  STL [R1+0x5c], R2 ;  /* 0x00005c0201007387 */ /* 0x0003e20000100800 */
[----:B------:R-:W-:-:S02]  /*08d0*/  SEL R218, R218, 0xffffffe0, !P6 ;  /* 0xffffffe0dada7807 */ /* 0x000fc40007000000 */
[C---:B------:R-:W-:Y:S01]  /*08e0*/  IADD3 R234, R227.reuse, 0x8800, RZ ;  /* 0x00008800e3ea7810 */ /* 0x040fe20007ffe0ff */
[----:B------:R2:W-:Y:S01]  /*08f0*/  STL [R1+0x54], R6 ;  /* 0x0000540601007387 */ /* 0x0005e20000100800 */
[----:B------:R-:W-:Y:S01]  /*0900*/  IADD3 R233, R227, 0x9000, RZ ;  /* 0x00009000e3e97810 */ /* 0x000fe20007ffe0ff */
[----:B------:R-:W-:Y:S01]  /*0910*/  IMAD.IADD R224, R223, 0x1, R218 ;  /* 0x00000001dfe07824 */ /* 0x000fe200078e02da */
[C---:B------:R-:W-:Y:S01]  /*0920*/  IADD3 R232, R227.reuse, 0x9800, RZ ;  /* 0x00009800e3e87810 */ /* 0x040fe20007ffe0ff */
[----:B------:R3:W-:Y:S01]  /*0930*/  STL [R1+0x8c], R0 ;  /* 0x00008c0001007387 */ /* 0x0007e20000100800 */
[----:B------:R-:W-:Y:S01]  /*0940*/  IMAD.IADD R218, R218, 0x1, R217 ;  /* 0x00000001dada7824 */ /* 0x000fe200078e02d9 */
[C---:B------:R-:W-:Y:S02]  /*0950*/  IADD3 R231, R227.reuse, 0xa000, RZ ;  /* 0x0000a000e3e77810 */ /* 0x040fe40007ffe0ff */
[----:B------:R4:W-:Y:S01]  /*0960*/  STL [R1+0x6c], R3 ;  /* 0x00006c0301007387 */ /* 0x0009e20000100800 */
[----:B------:R-:W-:-:S02]  /*0970*/  IADD3 R230, R227, 0xa800, RZ ;  /* 0x0000a800e3e67810 */ /* 0x000fc40007ffe0ff */
[C---:B------:R-:W-:Y:S02]  /*0980*/  IADD3 R229, R227.reuse, 0xb000, RZ ;  /* 0x0000b000e3e57810 */ /* 0x040fe40007ffe0ff */
[----:B------:R-:W-:Y:S02]  /*0990*/  IADD3 R228, R227, 0xb800, RZ ;  /* 0x0000b800e3e47810 */ /* 0x000fe40007ffe0ff */
[C---:B-1----:R-:W-:Y:S02]  /*09a0*/  SEL R2, R220.reuse, 0xffffffc0, !P2 ;  /* 0xffffffc0dc027807 */ /* 0x042fe40005000000 */
[----:B------:R-:W-:Y:S02]  /*09b0*/  SEL R220, R220, 0xffffffc0, !P5 ;  /* 0xffffffc0dcdc7807 */ /* 0x000fe40006800000 */
[C---:B--2---:R-:W-:Y:S01]  /*09c0*/  IADD3 R6, R3.reuse, -0x10, RZ ;  /* 0xfffffff003067810 */ /* 0x044fe20007ffe0ff */
[C---:B------:R-:W-:Y:S01]  /*09d0*/  IMAD.IADD R4, R3.reuse, 0x1, R2 ;  /* 0x0000000103047824 */ /* 0x040fe200078e0202 */
[----:B------:R-:W-:Y:S01]  /*09e0*/  @P0 IADD3 R6, R3, 0x10, RZ ;  /* 0x0000001003060810 */ /* 0x000fe20007ffe0ff */
[----:B------:R-:W-:-:S02]  /*09f0*/  IMAD.IADD R226, R223, 0x1, R220 ;  /* 0x00000001dfe27824 */ /* 0x000fc400078e02dc */
[----:B---3--:R-:W-:Y:S01]  /*0a00*/  IMAD.IADD R0, R3, 0x1, R5 ;  /* 0x0000000103007824 */ /* 0x008fe200078e0205 */
[----:B------:R-:W-:Y:S01]  /*0a10*/  STL [R1+0x88], R4 ;  /* 0x0000880401007387 */ /* 0x000fe20000100800 */
[----:B------:R-:W-:Y:S02]  /*0a20*/  IMAD.IADD R221, R220, 0x1, R217 ;  /* 0x00000001dcdd7824 */ /* 0x000fe400078e02d9 */
[----:B----4-:R-:W-:Y:S01]  /*0a30*/  IMAD.IADD R3, R2, 0x1, R6 ;  /* 0x0000000102037824 */ /* 0x010fe200078e0206 */
[----:B------:R1:W-:Y:S01]  /*0a40*/  STL [R1+0x78], R0 ;  /* 0x0000780001007387 */ /* 0x0003e20000100800 */
[----:B------:R-:W-:Y:S02]  /*0a50*/  IMAD.IADD R225, R224, 0x1, R220 ;  /* 0x00000001e0e17824 */ /* 0x000fe400078e02dc */
[----:B------:R-:W-:Y:S02]  /*0a60*/  IMAD.IADD R220, R220, 0x1, R218 ;  /* 0x00000001dcdc7824 */ /* 0x000fe400078e02da */
[----:B-1----:R-:W-:-:S05]  /*0a70*/  IMAD.IADD R0, R0, 0x1, R2 ;  /* 0x0000000100007824 */ /* 0x002fca00078e0202 */
[----:B------:R1:W-:Y:S04]  /*0a80*/  STL [R1+0x84], R0 ;  /* 0x0000840001007387 */ /* 0x0003e80000100800 */
[----:B------:R-:W-:Y:S04]  /*0a90*/  STL [R1+0x70], R6 ;  /* 0x0000700601007387 */ /* 0x000fe80000100800 */
[----:B------:R-:W-:Y:S01]  /*0aa0*/  STL [R1+0x80], R3 ;  /* 0x0000800301007387 */ /* 0x000fe20000100800 */
[----:B-1----:R-:W-:-:S05]  /*0ab0*/  IMAD.IADD R0, R5, 0x1, R6 ;  /* 0x0000000105007824 */ /* 0x002fca00078e0206 */
[----:B------:R1:W-:Y:S02]  /*0ac0*/  STL [R1+0x74], R0 ;  /* 0x0000740001007387 */ /* 0x0003e40000100800 */
[----:B-1----:R-:W-:-:S05]  /*0ad0*/  IMAD.IADD R0, R0, 0x1, R2 ;  /* 0x0000000100007824 */ /* 0x002fca00078e0202 */
[----:B------:R1:W-:Y:S02]  /*0ae0*/  STL [R1+0x7c], R0 ;  /* 0x00007c0001007387 */ /* 0x0003e40000100800 */
.L_x_1320:
[----:B------:R-:W2:Y:S01]  /*0af0*/  LDL R4, [R1+0x68] ;  /* 0x0000680001047983 */ /* 0x000ea20000100800 */
[----:B-1----:R-:W-:Y:S01]  /*0b00*/  IMAD.MOV.U32 R0, RZ, RZ, c[0x0][0x560] ;  /* 0x00015800ff007624 */ /* 0x002fe200078e00ff */
        /* <DEDUP_REMOVED lines=17> */
.L_x_1268:
[----:B------:R-:W-:-:S04]  /*0c20*/  MOV R0, c[0x0][0x554] ;  /* 0x0001550000007a02 */ /* 0x000fc80000000f00 */
[----:B------:R-:W-:Y:S02]  /*0c30*/  ISETP.NE.AND P0, PT, R0, 0x1, PT ;  /* 0x000000010000780c */ /* 0x000fe40003f05270 */
[----:B------:R-:W-:-:S11]  /*0c40*/  MOV R0, R2 ;  /* 0x0000000200007202 */ /* 0x000fd60000000f00 */
[----:B------:R-:W-:-:S05]  /*0c50*/  @P0 IMAD.HI.U32 R4, R2, c[0x0][0x558], RZ ;  /* 0x0001560002040a27 */ /* 0x000fca00078e00ff */
[----:B------:R-:W-:-:S05]  /*0c60*/  @P0 SHF.R.U32.HI R0, RZ, c[0x0][0x55c], R4 ;  /* 0x00015700ff000a19 */ /* 0x000fca0000011604 */
[----:B------:R-:W-:Y:S02]  /*0c70*/  IMAD R4, R0, c[0x0][0x554], RZ ;  /* 0x0001550000047a24 */ /* 0x000fe400078e02ff */
.L_x_1269:
[----:B------:R-:W-:Y:S05]  /*0c80*/  BSYNC B0 ;  /* 0x0000000000007941 */ /* 0x000fea0003800000 */
.L_x_1267:
[----:B------:R-:W2:Y:S01]  /*0c90*/  LDL.LU R55, [R1+0xc] ;  /* 0x00000c0001377983 */ /* 0x000ea20000300800 */
        /* <DEDUP_REMOVED lines=8> */
[----:B------:R-:W-:Y:S01]  /*0d20*/  MOV R5, c[0x0][0x548] ;  /* 0x0001520000057a02 */ /* 0x000fe20000000f00 */
[----:B------:R-:W-:Y:S01]  /*0d30*/  IMAD.SHL.U32 R54, R0, 0x80, RZ ;  /* 0x0000008000367824 */ /* 0x000fe200078e00ff */
[----:B------:R-:W-:Y:S01]  /*0d40*/  UIMAD.WIDE UR4, UR4, 0x2aaaaaab, URZ ;  /* 0x2aaaaaab040478a5 */ /* 0x000fe2000f8e023f */
[----:B------:R-:W-:Y:S01]  /*0d50*/  CS2R R130, SRZ ;  /* 0x0000000000827805 */ /* 0x000fe2000001ff00 */
[----:B------:R-:W-:Y:S01]  /*0d60*/  ISETP.NE.AND P0, PT, R5, 0x1, PT ;  /* 0x000000010500780c */ /* 0x000fe20003f05270 */
[----:B------:R-:W-:Y:S01]  /*0d70*/  IMAD.MOV.U32 R5, RZ, RZ, c[0x0][0x168] ;  /* 0x00005a00ff057624 */ /* 0x000fe200078e00ff */
[----:B------:R-:W-:Y:S01]  /*0d80*/  IADD3 R0, R54, 0x7f, RZ ;  /* 0x0000007f36007810 */ /* 0x000fe20007ffe0ff */
[----:B------:R-:W-:Y:S01]  /*0d90*/  USHF.R.U32.HI UR4, URZ, 0x1f, UR5 ;  /* 0x0000001f3f047899 */ /* 0x000fe20008011605 */
[----:B------:R-:W-:Y:S01]  /*0da0*/  MOV R56, R2 ;  /* 0x0000000200387202 */ /* 0x000fe20000000f00 */
[----:B------:R1:W-:Y:S01]  /*0db0*/  STL [R1+0x58], R54 ;  /* 0x0000583601007387 */ /* 0x0003e20000100800 */
[----:B------:R-:W-:Y:S01]  /*0dc0*/  CS2R R128, SRZ ;  /* 0x0000000000807805 */ /* 0x000fe2000001ff00 */
[----:B------:R-:W-:Y:S01]  /*0dd0*/  @P1 IMAD.HI.U32 R4, R0, c[0x0][0x2c8], RZ ;  /* 0x0000b20000041a27 */ /* 0x000fe200078e00ff */
[----:B------:R-:W-:Y:S01]  /*0de0*/  ULEA.HI.SX32 UR4, UR5, UR4, 0x1c ;  /* 0x0000000405047291 */ /* 0x000fe2000f8fe23f */
[----:B------:R-:W-:Y:S01]  /*0df0*/  CS2R R126, SRZ ;  /* 0x00000000007e7805 */ /* 0x000fe2000001ff00 */
[----:B------:R-:W-:Y:S01]  /*0e00*/  CS2R R124, SRZ ;  /* 0x00000000007c7805 */ /* 0x000fe2000001ff00 */
[----:B------:R-:W-:Y:S01]  /*0e10*/  IMAD.MOV.U32 R122, RZ, RZ, RZ ;  /* 0x000000ffff7a7224 */ /* 0x000fe200078e00ff */
[----:B------:R-:W-:Y:S01]  /*0e20*/  @P1 SHF.R.U32.HI R0, RZ, c[0x0][0x2cc], R4 ;  /* 0x0000b300ff001a19 */ /* 0x000fe20000011604 */
[----:B------:R-:W-:Y:S01]  /*0e30*/  @P0 IMAD.HI.U32 R3, R2, c[0x0][0x54c], RZ ;  /* 0x0001530002030a27 */ /* 0x000fe200078e00ff */
[----:B------:R-:W-:Y:S01]  /*0e40*/  IADD3 R4, -R5, 0x60, RZ ;  /* 0x0000006005047810 */ /* 0x000fe20007ffe1ff */
[----:B------:R-:W-:Y:S01]  /*0e50*/  CS2R R120, SRZ ;  /* 0x0000000000787805 */ /* 0x000fe2000001ff00 */
[----:B------:R-:W-:Y:S01]  /*0e60*/  CS2R R6, SRZ ;  /* 0x0000000000067805 */ /* 0x000fe2000001ff00 */
[----:B------:R-:W-:Y:S01]  /*0e70*/  MOV R118, RZ ;  /* 0x000000ff00767202 */ /* 0x000fe20000000f00 */
[----:B------:R-:W-:Y:S01]  /*0e80*/  CS2R R116, SRZ ;  /* 0x0000000000747805 */ /* 0x000fe2000001ff00 */
[----:B------:R-:W-:Y:S01]  /*0e90*/  IADD3 R0, R0, c[0x0][0x1d0], R4 ;  /* 0x0000740000007a10 */ /* 0x000fe20007ffe004 */
[----:B------:R-:W-:Y:S01]  /*0ea0*/  CS2R R8, SRZ ;  /* 0x0000000000087805 */ /* 0x000fe2000001ff00 */
[----:B------:R-:W-:Y:S01]  /*0eb0*/  @P0 SHF.R.U32.HI R56, RZ, c[0x0][0x550], R3 ;  /* 0x00015400ff380a19 */ /* 0x000fe20000011603 */
[----:B------:R-:W-:Y:S01]  /*0ec0*/  IMAD.MOV.U32 R114, RZ, RZ, RZ ;  /* 0x000000ffff727224 */ /* 0x000fe200078e00ff */
[----:B------:R-:W-:Y:S01]  /*0ed0*/  CS2R R10, SRZ ;  /* 0x00000000000a7805 */ /* 0x000fe2000001ff00 */
[----:B------:R-:W-:Y:S01]  /*0ee0*/  IMAD.HI R3, R0, 0x2aaaaaab, RZ ;  /* 0x2aaaaaab00037827 */ /* 0x000fe200078e02ff */
[----:B------:R-:W-:Y:S01]  /*0ef0*/  MOV R110, RZ ;  /* 0x000000ff006e7202 */ /* 0x000fe20000000f00 */
[----:B------:R-:W-:Y:S01]  /*0f00*/  CS2R R12, SRZ ;  /* 0x00000000000c7805 */ /* 0x000fe2000001ff00 */
[----:B------:R-:W-:Y:S01]  /*0f10*/  CS2R R14, SRZ ;  /* 0x00000000000e7805 */ /* 0x000fe2000001ff00 */
[----:B------:R-:W-:Y:S01]  /*0f20*/  IMAD.MOV R0, RZ, RZ, -R56 ;  /* 0x000000ffff007224 */ /* 0x000fe200078e0a38 */
[----:B------:R-:W-:Y:S01]  /*0f30*/  SHF.R.U32.HI R4, RZ, 0x1f, R3 ;  /* 0x0000001fff047819 */ /* 0x000fe20000011603 */
[----:B------:R-:W-:Y:S01]  /*0f40*/  IMAD.MOV.U32 R112, RZ, RZ, RZ ;  /* 0x000000ffff707224 */ /* 0x000fe200078e00ff */
[----:B------:R-:W-:Y:S01]  /*0f50*/  MOV R104, RZ ;  /* 0x000000ff00687202 */ /* 0x000fe20000000f00 */
[----:B------:R-:W-:Y:S01]  /*0f60*/  IMAD R60, R0, c[0x0][0x548], R2 ;  /* 0x00015200003c7a24 */ /* 0x000fe200078e0202 */
[----:B------:R-:W-:Y:S01]  /*0f70*/  LEA.HI.SX32 R3, R3, R4, 0x1c ;  /* 0x0000000403037211 */ /* 0x000fe200078fe2ff */
[----:B------:R-:W-:Y:S01]  /*0f80*/  IMAD.MOV.U32 R108, RZ, RZ, RZ ;  /* 0x000000ffff6c7224 */ /* 0x000fe200078e00ff */
[----:B------:R-:W-:Y:S01]  /*0f90*/  PRMT R0, RZ, 0x7610, R0 ;  /* 0x00007610ff007816 */ /* 0x000fe20000000000 */
[----:B------:R-:W-:Y:S01]  /*0fa0*/  CS2R R4, SRZ ;  /* 0x0000000000047805 */ /* 0x000fe2000001ff00 */
[----:B------:R-:W-:Y:S01]  /*0fb0*/  IMNMX R52, R3, UR4, PT ;  /* 0x0000000403347c17 */ /* 0x000fe2000b800200 */
[----:B------:R-:W-:Y:S01]  /*0fc0*/  IMAD.MOV.U32 R106, RZ, RZ, RZ ;  /* 0x000000ffff6a7224 */ /* 0x000fe200078e00ff */
[----:B------:R-:W-:Y:S01]  /*0fd0*/  CS2R R16, SRZ ;  /* 0x0000000000107805 */ /* 0x000fe2000001ff00 */
[----:B------:R-:W-:Y:S01]  /*0fe0*/  IMAD.MOV.U32 R102, RZ, RZ, RZ ;  /* 0x000000ffff667224 */ /* 0x000fe200078e00ff */
[----:B------:R-:W-:Y:S01]  /*0ff0*/  ISETP.GE.AND P0, PT, R52, 0x1, PT ;  /* 0x000000013400780c */ /* 0x000fe20003f06270 */
        /* <DEDUP_REMOVED lines=70> */
[----:B------:R1:W-:Y:S04]  /*1460*/  STL [R1+0x4c], R60 ;  /* 0x00004c3c01007387 */ /* 0x0003e80000100800 */
[----:B------:R1:W-:Y:S01]  /*1470*/  STL [R1+0x14], R52 ;  /* 0x0000143401007387 */ /* 0x0003e20000100800 */
[----:B------:R-:W-:Y:S05]  /*1480*/  @!P0 BRA `(.L_x_1270) ;  /* 0x000117a000008947 */ /* 0x000fea0003800000 */
[----:B-1----:R-:W2:Y:S01]  /*1490*/  LDL R52, [R1+0x90] ;  /* 0x0000900001347983 */ /* 0x002ea20000100800 */
[----:B------:R-:W-:Y:S01]  /*14a0*/  IMAD.MOV.U32 R62, RZ, RZ, R55 ;  /* 0x000000ffff3e7224 */ /* 0x000fe200078e0037 */
[----:B------:R-:W-:-:S02]  /*14b0*/  ISETP.NE.U32.AND P0, PT, RZ, c[0x0][0x340], PT ;  /* 0x0000d000ff007a0c */ /* 0x000fc40003f05070 */
[----:B------:R-:W3:Y:S02]  /*14c0*/  LDL R55, [R1+0x44] ;  /* 0x0000440001377983 */ /* 0x000ee40000100800 */
[----:B------:R-:W-:Y:S02]  /*14d0*/  ISETP.NE.AND.EX P0, PT, RZ, c[0x0][0x344], PT, P0 ;  /* 0x0000d100ff007a0c */ /* 0x000fe40003f05300 */
[----:B------:R-:W4:Y:S04]  /*14e0*/  LDL.64 R58, [R1+0x38] ;  /* 0x00003800013a7983 */ /* 0x000f280000100a00 */
[----:B------:R-:W5:Y:S04]  /*14f0*/  LDL R18, [R1+0x40] ;  /* 0x0000400001127983 */ /* 0x000f680000100800 */
[----:B------:R-:W3:Y:S03]  /*1500*/  LDL R17, [R1+0x48] ;  /* 0x0000480001117983 */ /* 0x000ee60000100800 */
[----:B------:R-:W-:-:S04]  /*1510*/  @P0 IMAD.MOV.U32 R2, RZ, RZ, 0x4 ;  /* 0x00000004ff020424 */ /* 0x000fc800078e00ff */
[----:B------:R-:W-:-:S05]  /*1520*/  @P0 IMAD.WIDE R2, R56, R2, c[0x0][0x340] ;  /* 0x0000d00038020625 */ /* 0x000fca00078e0202 */
[----:B------:R1:W4:Y:S04]  /*1530*/  @P0 LDG.E R16, [R2.64] ;  /* 0x0000000802100981 */ /* 0x000328000c1e1900 */
[----:B------:R-:W2:Y:S01]  /*1540*/  S2R R63, SR_TID.X ;  /* 0x00000000003f7919 */ /* 0x000ea20000002100 */
[----:B------:R-:W-:-:S05]  /*1550*/  SHF.R.S32.HI R13, RZ, 0x1f, R60 ;  /* 0x0000001fff0d7819 */ /* 0x000fca000001143c */
[----:B------:R-:W-:Y:S01]  /*1560*/  IMAD R5, R13, c[0x0][0x1b8], RZ ;  /* 0x00006e000d057a24 */ /* 0x000fe200078e02ff */
[----:B------:R-:W-:-:S03]  /*1570*/  SHF.R.S32.HI R15, RZ, 0x1f, R56 ;  /* 0x0000001fff0f7819 */ /* 0x000fc60000011438 */
[C---:B------:R-:W-:Y:S02]  /*1580*/  IMAD R5, R60.reuse, c[0x0][0x1bc], R5 ;  /* 0x00006f003c057a24 */ /* 0x040fe400078e0205 */
[----:B-1----:R-:W-:-:S05]  /*1590*/  IMAD.WIDE.U32 R2, R60, c[0x0][0x1b8], RZ ;  /* 0x00006e003c027a25 */ /* 0x002fca00078e00ff */
[----:B------:R-:W-:Y:S01]  /*15a0*/  IADD3 R3, R3, R5, RZ ;  /* 0x0000000503037210 */ /* 0x000fe20007ffe0ff */
[----:B------:R-:W-:-:S04]  /*15b0*/  IMAD R5, R15, c[0x0][0x1c0], RZ ;  /* 0x000070000f057a24 */ /* 0x000fc800078e02ff */
[C---:B------:R-:W-:Y:S02]  /*15c0*/  IMAD R5, R56.reuse, c[0x0][0x1c4], R5 ;  /* 0x0000710038057a24 */ /* 0x040fe400078e0205 */
[----:B------:R-:W-:-:S05]  /*15d0*/  IMAD.WIDE.U32 R2, R56, c[0x0][0x1c0], R2 ;  /* 0x0000700038027a25 */ /* 0x000fca00078e0002 */
[----:B------:R-:W-:Y:S02]  /*15e0*/  IADD3 R3, R3, R5, RZ ;  /* 0x0000000503037210 */ /* 0x000fe40007ffe0ff */
[----:B------:R-:W-:Y:S02]  /*15f0*/  LOP3.LUT R62, R62, 0xfffffffe, RZ, 0xc0, !PT ;  /* 0xfffffffe3e3e7812 */ /* 0x000fe400078ec0ff */
[----:B--2---:R-:W-:Y:S02]  /*1600*/  IADD3 R4, R52, R54, RZ ;  /* 0x0000003634047210 */ /* 0x004fe40007ffe0ff */
[----:B------:R-:W-:-:S03]  /*1610*/  SHF.R.S32.HI R52, RZ, 0x1f, R63 ;  /* 0x0000001fff347819 */ /* 0x000fc6000001143f */
[----:B------:R-:W-:Y:S01]  /*1620*/  @P1 IMAD.HI.U32 R6, R4, c[0x0][0x2c8], RZ ;  /* 0x0000b20004061a27 */ /* 0x000fe200078e00ff */
[----:B------:R-:W-:-:S03]  /*1630*/  LEA.HI R52, R52, R63, RZ, 0x3 ;  /* 0x0000003f34347211 */ /* 0x000fc600078f18ff */
[----:B------:R-:W-:Y:S01]  /*1640*/  IMAD.MOV.U32 R0, RZ, RZ, R4 ;  /* 0x000000ffff007224 */ /* 0x000fe200078e0004 */
[----:B------:R-:W-:Y:S02]  /*1650*/  @P1 SHF.R.U32.HI R0, RZ, c[0x0][0x2cc], R6 ;  /* 0x0000b300ff001a19 */ /* 0x000fe40000011606 */
[----:B------:R-:W-:Y:S02]  /*1660*/  SHF.R.S32.HI R52, RZ, 0x3, R52 ;  /* 0x00000003ff347819 */ /* 0x000fe40000011434 */
[--C-:B------:R-:W-:Y:S01]  /*1670*/  SHF.R.S32.HI R6, RZ, 0x1f, R0.reuse ;  /* 0x0000001fff067819 */ /* 0x100fe20000011400 */
[----:B------:R-:W-:Y:S01]  /*1680*/  IMAD.MOV R8, RZ, RZ, -R0 ;  /* 0x000000ffff087224 */ /* 0x000fe200078e0a00 */
[----:B------:R-:W-:Y:S02]  /*1690*/  SHF.R.S32.HI R9, RZ, 0x1f, R52 ;  /* 0x0000001fff097819 */ /* 0x000fe40000011434 */
[----:B---3--:R-:W-:Y:S01]  /*16a0*/  ISETP.GE.AND P2, PT, R55, c[0x0][0x1d4], PT ;  /* 0x0000750037007a0c */ /* 0x008fe20003f46270 */
[----:B------:R-:W-:-:S02]  /*16b0*/  IMAD R5, R6, c[0x0][0x1b0], RZ ;  /* 0x00006c0006057a24 */ /* 0x000fc400078e02ff */
[----:B------:R-:W-:Y:S01]  /*16c0*/  IMAD.WIDE.U32 R2, R0, c[0x0][0x1b0], R2 ;  /* 0x00006c0000027a25 */ /* 0x000fe200078e0002 */
[----:B------:R-:W-:-:S03]  /*16d0*/  SEL R10, RZ, 0xffffffff, P2 ;  /* 0xffffffffff0a7807 */ /* 0x000fc60001000000 */
[----:B------:R-:W-:Y:S02]  /*16e0*/  IMAD R12, R0, c[0x0][0x1b4], R5 ;  /* 0x00006d00000c7a24 */ /* 0x000fe400078e0205 */
[----:B------:R-:W-:Y:S02]  /*16f0*/  IMAD R8, R8, c[0x0][0x2c4], R4 ;  /* 0x0000b10008087a24 */ /* 0x000fe400078e0204 */
[----:B------:R-:W-:Y:S02]  /*1700*/  IMAD R0, R9, c[0x0][0x1e0], RZ ;  /* 0x0000780009007a24 */ /* 0x000fe400078e02ff */
[----:B----4-:R-:W-:-:S04]  /*1710*/  IMAD.WIDE.U32 R6, R52, c[0x0][0x1e0], R58 ;  /* 0x0000780034067a25 */ /* 0x010fc800078e003a */
[----:B------:R-:W-:Y:S02]  /*1720*/  IMAD R0, R52, c[0x0][0x1e4], R0 ;  /* 0x0000790034007a24 */ /* 0x000fe400078e0200 */
[----:B------:R-:W-:Y:S01]  /*1730*/  IMAD.SHL.U32 R14, R10, 0x2, RZ ;  /* 0x000000020a0e7824 */ /* 0x000fe200078e00ff */
[----:B------:R-:W-:Y:S01]  /*1740*/  SHF.R.S32.HI R10, RZ, 0x1f, R8 ;  /* 0x0000001fff0a7819 */ /* 0x000fe20000011408 */
[----:B------:R-:W-:Y:S01]  /*1750*/  IMAD R9, R9, c[0x0][0x208], RZ ;  /* 0x0000820009097a24 */ /* 0x000fe200078e02ff */
[----:B------:R-:W-:Y:S01]  /*1760*/  IADD3 R7, R7, R0, RZ ;  /* 0x0000000007077210 */ /* 0x000fe20007ffe0ff */
[----:B------:R-:W-:Y:S01]  /*1770*/  IMAD.WIDE.U32 R4, R52, c[0x0][0x208], R58 ;  /* 0x0000820034047a25 */ /* 0x000fe200078e003a */
[----:B------:R-:W-:-:S03]  /*1780*/  IADD3 R3, R3, R12, RZ ;  /* 0x0000000c03037210 */ /* 0x000fc60007ffe0ff */
[----:B------:R-:W-:Y:S02]  /*1790*/  IMAD R9, R52, c[0x0][0x20c], R9 ;  /* 0x0000830034097a24 */ /* 0x000fe400078e0209 */
[----:B------:R-:W-:Y:S02]  /*17a0*/  IMAD R0, R10, c[0x0][0x1a8], RZ ;  /* 0x00006a000a007a24 */ /* 0x000fe400078e02ff */
[----:B------:R-:W-:Y:S02]  /*17b0*/  IMAD.IADD R5, R5, 0x1, R9 ;  /* 0x0000000105057824 */ /* 0x000fe400078e0209 */
[C---:B------:R-:W-:Y:S02]  /*17c0*/  IMAD R12, R8.reuse, c[0x0][0x1ac], R0 ;  /* 0x00006b00080c7a24 */ /* 0x040fe400078e0200 */
[----:B------:R-:W-:Y:S01]  /*17d0*/  IMAD.WIDE.U32 R8, R8, c[0x0][0x1a8], R2 ;  /* 0x00006a0008087a25 */ /* 0x000fe200078e0002 */
[----:B------:R-:W-:-:S03]  /*17e0*/  ISETP.GE.AND P1, PT, R58, c[0x0][0x1d4], PT ;  /* 0x000075003a007a0c */ /* 0x000fc60003f26270 */
[C---:B------:R-:W-:Y:S02]  /*17f0*/  IMAD R2, R13.reuse, c[0x0][0x210], RZ ;  /* 0x000084000d027a24 */ /* 0x040fe400078e02ff */
[----:B------:R-:W-:Y:S02]  /*1800*/  IMAD R0, R13, c[0x0][0x1e8], RZ ;  /* 0x00007a000d007a24 */ /* 0x000fe400078e02ff */
[C---:B------:R-:W-:Y:S02]  /*1810*/  IMAD R2, R60.reuse, c[0x0][0x214], R2 ;  /* 0x000085003c027a24 */ /* 0x040fe400078e0202 */
[----:B------:R-:W-:Y:S01]  /*1820*/  IMAD.WIDE.U32 R4, R60, c[0x0][0x210], R4 ;  /* 0x000084003c047a25 */ /* 0x000fe200078e0004 */
[----:B------:R-:W-:Y:S02]  /*1830*/  @P2 LOP3.LUT R62, R62, 0x1, RZ, 0xfc, !PT ;  /* 0x000000013e3e2812 */ /* 0x000fe400078efcff */
[----:B------:R-:W-:Y:S01]  /*1840*/  @P0 SHF.R.S32.HI R3, RZ, 0x1f, R16 ;  /* 0x0000001fff030819 */ /* 0x000fe20000011410 */
[C---:B------:R-:W-:Y:S01]  /*1850*/  IMAD R0, R60.reuse, c[0x0][0x1ec], R0 ;  /* 0x00007b003c007a24 */ /* 0x040fe200078e0200 */
[----:B------:R-:W-:Y:S01]  /*1860*/  @!P0 MOV R3, R15 ;  /* 0x0000000f00038202 */ /* 0x000fe20000000f00 */
[----:B------:R-:W-:Y:S01]  /*1870*/  IMAD.WIDE.U32 R6, R60, c[0x0][0x1e8], R6 ;  /* 0x00007a003c067a25 */ /* 0x000fe200078e0006 */
[----:B------:R-:W-:-:S02]  /*1880*/  IADD3 R5, R5, R2, RZ ;  /* 0x0000000205057210 */ /* 0x000fc40007ffe0ff */
[----:B------:R-:W-:Y:S01]  /*1890*/  LOP3.LUT R62, R62, 0xfffffffd, RZ, 0xc0, !PT ;  /* 0xfffffffd3e3e7812 */ /* 0x000fe200078ec0ff */
[----:B------:R-:W-:Y:S01]  /*18a0*/  IMAD.IADD R7, R7, 0x1, R0 ;  /* 0x0000000107077824 */ /* 0x000fe200078e0200 */
[----:B------:R-:W-:Y:S01]  /*18b0*/  @P0 MOV R2, R16 ;  /* 0x0000001000020202 */ /* 0x000fe20000000f00 */
[----:B------:R-:W-:Y:S02]  /*18c0*/  @!P0 IMAD.MOV.U32 R2, RZ, RZ, R56 ;  /* 0x000000ffff028224 */ /* 0x000fe400078e0038 */
[C---:B------:R-:W-:Y:S01]  /*18d0*/  IMAD R0, R3.reuse, c[0x0][0x1f0], RZ ;  /* 0x00007c0003007a24 */ /* 0x040fe200078e02ff */
[----:B------:R-:W-:Y:S01]  /*18e0*/  @P1 LOP3.LUT R62, R62, 0x2, RZ, 0xfc, !PT ;  /* 0x000000023e3e1812 */ /* 0x000fe200078efcff */
[----:B------:R-:W-:Y:S02]  /*18f0*/  IMAD R3, R3, c[0x0][0x218], RZ ;  /* 0x0000860003037a24 */ /* 0x000fe400078e02ff */
[----:B------:R-:W-:-:S04]  /*1900*/  IMAD.WIDE.U32 R6, R2, c[0x0][0x1f0], R6 ;  /* 0x00007c0002067a25 */ /* 0x000fc800078e0006 */
[C---:B------:R-:W-:Y:S01]  /*1910*/  IMAD.WIDE.U32 R4, R2.reuse, c[0x0][0x218], R4 ;  /* 0x0000860002047a25 */ /* 0x040fe200078e0004 */
[----:B------:R-:W-:Y:S03]  /*1920*/  STL [R1+0xc], R62 ;  /* 0x00000c3e01007387 */ /* 0x000fe60000100800 */
[C---:B------:R-:W-:Y:S02]  /*1930*/  IMAD R0, R2.reuse, c[0x0][0x1f4], R0 ;  /* 0x00007d0002007a24 */ /* 0x040fe400078e0200 */
[----:B------:R-:W-:Y:S01]  /*1940*/  IMAD R2, R2, c[0x0][0x21c], R3 ;  /* 0x0000870002027a24 */ /* 0x000fe200078e0203 */
[----:B------:R1:W-:Y:S04]  /*1950*/  STL.64 [R1+0x20], R6 ;  /* 0x0000200601007387 */ /* 0x0003e80000100a00 */
[----:B------:R2:W-:Y:S01]  /*1960*/  STL.64 [R1+0x28], R4 ;  /* 0x0000280401007387 */ /* 0x0005e20000100a00 */
[----:B------:R-:W-:-:S02]  /*1970*/  SEL R11, RZ, 0x1, P1 ;  /* 0x00000001ff0b7807 */ /* 0x000fc40000800000 */
[----:B-----5:R-:W-:Y:S02]  /*1980*/  ISETP.GE.AND P6, PT, R18, c[0x0][0x1d4], PT ;  /* 0x0000750012007a0c */ /* 0x020fe40003fc6270 */
[----:B------:R-:W-:Y:S02]  /*1990*/  ISETP.GE.AND P5, PT, R17, c[0x0][0x1d4], PT ;  /* 0x0000750011007a0c */ /* 0x000fe40003fa6270 */
[----:B-1----:R-:W-:Y:S02]  /*19a0*/  IADD3 R6, R7, R0, RZ ;  /* 0x0000000007067210 */ /* 0x002fe40007ffe0ff */
[----:B------:R-:W-:-:S03]  /*19b0*/  IADD3 R0, R5, R2, RZ ;  /* 0x0000000205007210 */ /* 0x000fc60007ffe0ff */
[----:B------:R2:W-:Y:S04]  /*19c0*/  STL [R1+0x30], R6 ;  /* 0x0000300601007387 */ /* 0x0005e80000100800 */
[----:B------:R2:W-:Y:S01]  /*19d0*/  STL [R1+0x34], R0 ;  /* 0x0000340001007387 */ /* 0x0005e20000100800 */
[----:B------:R-:W-:Y:S01]  /*19e0*/  LOP3.LUT R20, R14, 0x2, R11, 0xe2, !PT ;  /* 0x000000020e147812 */ /* 0x000fe200078ee20b */
[----:B------:R-:W-:Y:S01]  /*19f0*/  IMAD.IADD R12, R9, 0x1, R12 ;  /* 0x00000001090c7824 */ /* 0x000fe200078e020c */
[----:B------:R-:W-:Y:S02]  /*1a00*/  SEL R11, RZ, 0x4, P6 ;  /* 0x00000004ff0b7807 */ /* 0x000fe40003000000 */
[----:B------:R-:W-:Y:S02]  /*1a10*/  SEL R10, RZ, 0x8, P5 ;  /* 0x00000008ff0a7807 */ /* 0x000fe40002800000 */
[----:B------:R-:W-:-:S02]  /*1a20*/  LEA R14, P1, R8, c[0x0][0x160], 0x1 ;  /* 0x00005800080e7a11 */ /* 0x000fc400078208ff */
[----:B------:R-:W-:Y:S01]  /*1a30*/  ISETP.GE.AND P0, PT, R55, c[0x0][0x198], PT ;  /* 0x0000660037007a0c */ /* 0x000fe20003f06270 */
[----:B------:R-:W-:Y:S01]  /*1a40*/  IMAD.IADD R3, R52, 0x1, R54 ;  /* 0x0000000134037824 */ /* 0x000fe200078e0236 */
[----:B------:R-:W-:Y:S02]  /*1a50*/  LOP3.LUT R20, R10, R20, R11, 0xfe, !PT ;  /* 0x000000140a147212 */ /* 0x000fe400078efe0b */
[----:B------:R-:W-:Y:S02]  /*1a60*/  LEA.HI.X R12, R8, c[0x0][0x164], R12, 0x1, P1 ;  /* 0x00005900080c7a11 */ /* 0x000fe400008f0c0c */
[----:B------:R-:W-:Y:S02]  /*1a70*/  ISETP.GE.AND P2, PT, R58, c[0x0][0x198], PT ;  /* 0x000066003a007a0c */ /* 0x000fe40003f46270 */
[----:B------:R-:W-:Y:S02]  /*1a80*/  P2R R13, PR, RZ, 0x1 ;  /* 0x00000001ff0d7803 */ /* 0x000fe40000000000 */
[----:B------:R-:W-:-:S02]  /*1a90*/  ISETP.GE.AND P4, PT, R18, c[0x0][0x198], PT ;  /* 0x0000660012007a0c */ /* 0x000fc40003f86270 */
[----:B------:R-:W-:Y:S01]  /*1aa0*/  ISETP.GE.AND P3, PT, R17, c[0x0][0x198], PT ;  /* 0x0000660011007a0c */ /* 0x000fe20003f66270 */
[----:B------:R-:W-:Y:S10]  /*1ab0*/  BRA.DIV ~URZ, `(.L_x_1271) ;  /* 0x000136627f007947 */ /* 0x000ff4000b800000 */
[----:B------:R1:W3:Y:S02]  /*1ac0*/  SHFL.IDX PT, R2, R12, RZ, 0x181f ;  /* 0x00181fff0c027589 */ /* 0x0002e400000e0000 */
.L_x_1321:
[----:B------:R-:W-:Y:S05]  /*1ad0*/  BRA.DIV ~URZ, `(.L_x_1272) ;  /* 0x000136b27f007947 */ /* 0x000fea000b800000 */
[----:B--2---:R2:W4:Y:S02]  /*1ae0*/  SHFL.IDX PT, R0, R14, RZ, 0x181f ;  /* 0x00181fff0e007589 */ /* 0x00452400000e0000 */
.L_x_1322:
        /* <DEDUP_REMOVED lines=12> */
[----:B------:R-:W-:-:S02]  /*1bb0*/  ISETP.NE.AND P1, PT, R13, RZ, PT ;  /* 0x000000ff0d00720c */ /* 0x000fc40003f25270 */
[----:B-----5:R-:W-:-:S04]  /*1bc0*/  LEA R10, P0, R8, R0, 0x1 ;  /* 0x00000000080a7211 */ /* 0x020fc800078008ff */
[----:B------:R-:W-:Y:S02]  /*1bd0*/  LEA.HI.X R11, R8, R2, R9, 0x1, P0 ;  /* 0x00000002080b7211 */ /* 0x000fe400000f0c09 */
[----:B--2---:R-:W-:-:S03]  /*1be0*/  LEA R8, P0, R6, R0, 0x1 ;  /* 0x0000000006087211 */ /* 0x004fc600078008ff */
[----:B------:R-:W-:Y:S01]  /*1bf0*/  @!PT LDS RZ, [RZ] ;  /* 0x00000000fffff984 */ /* 0x000fe20000000800 */
[----:B------:R-:W-:Y:S01]  /*1c00*/  @!PT LDS RZ, [RZ] ;  /* 0x00000000fffff984 */ /* 0x000fe20000000800 */
[----:B------:R-:W-:Y:S01]  /*1c10*/  @!PT LDS RZ, [RZ] ;  /* 0x00000000fffff984 */ /* 0x000fe20000000800 */
[----:B------:R2:W-:Y:S01]  /*1c20*/  LDGSTS.E.BYPASS.LTC128B.128 [R251+0x18100], [R10.64], !P2 ;  /* 0x181000000afb7fae */ /* 0x0005e2000d101d48 */
[----:B----4-:R-:W-:Y:S02]  /*1c30*/  LEA.HI.X R9, R6, R2, R7, 0x1, P0 ;  /* 0x0000000206097211 */ /* 0x010fe400000f0c07 */
[----:B---3--:R-:W-:-:S03]  /*1c40*/  LEA R6, P0, R4, R0, 0x1 ;  /* 0x0000000004067211 */ /* 0x008fc600078008ff */
[----:B------:R2:W-:Y:S01]  /*1c50*/  LDGSTS.E.BYPASS.LTC128B.128 [R251+0x1c100], [R8.64], !P1 ;  /* 0x1c10000008fb7fae */ /* 0x0005e2000c901d48 */
[----:B------:R-:W-:Y:S02]  /*1c60*/  LEA.HI.X R7, R4, R2, R5, 0x1, P0 ;  /* 0x0000000204077211 */ /* 0x000fe400000f0c05 */
[----:B------:R-:W-:-:S03]  /*1c70*/  LEA R4, P0, R16, R0, 0x1 ;  /* 0x0000000010047211 */ /* 0x000fc600078008ff */
[----:B------:R2:W-:Y:S01]  /*1c80*/  LDGSTS.E.BYPASS.LTC128B.128 [R251+0x20100], [R6.64], !P4 ;  /* 0x2010000006fb7fae */ /* 0x0005e2000e101d48 */
[----:B------:R-:W-:-:S05]  /*1c90*/  LEA.HI.X R5, R16, R2, R17, 0x1, P0 ;  /* 0x0000000210057211 */ /* 0x000fca00000f0c11 */
[----:B------:R2:W-:Y:S04]  /*1ca0*/  LDGSTS.E.BYPASS.LTC128B.128 [R251+0x24100], [R4.64], !P3 ;  /* 0x2410000004fb7fae */ /* 0x0005e8000d901d48 */
.L_x_1274:
[----:B------:R-:W-:Y:S05]  /*1cb0*/  BSYNC B0 ;  /* 0x0000000000007941 */ /* 0x000fea0003800000 */
.L_x_1273:
[----:B------:R-:W-:Y:S05]  /*1cc0*/  BRA.DIV ~URZ, `(.L_x_1275) ;  /* 0x000135227f007947 */ /* 0x000fea000b800000 */
[----:B---3--:R3:W1:Y:S04]  /*1cd0*/  SHFL.IDX PT, R2, R12, 0x1, 0x181f ;  /* 0x00381f000c027f89 */ /* 0x00866800000e0000 */
[----:B----4-:R3:W4:Y:S02]  /*1ce0*/  SHFL.IDX PT, R0, R14, 0x1, 0x181f ;  /* 0x00381f000e007f89 */ /* 0x01072400000e0000 */
.L_x_1323:
[----:B--2---:R-:W-:Y:S01]  /*1cf0*/  IADD3 R4, R3, 0x20, RZ ;  /* 0x0000002003047810 */ /* 0x004fe20007ffe0ff */
[----:B------:R-:W-:Y:S03]  /*1d00*/  BSSY B0, `(.L_x_1276) ;  /* 0x000001a000007945 */ /* 0x000fe60003800000 */
[----:B------:R-:W-:-:S13]  /*1d10*/  ISETP.GE.AND P0, PT, R4, R15, PT ;  /* 0x0000000f0400720c */ /* 0x000fda0003f06270 */
[----:B------:R-:W-:Y:S05]  /*1d20*/  @P0 BRA `(.L_x_1277) ;  /* 0x0000017000000947 */ /* 0x000fea0003800000 */
[----:B------:R-:W2:Y:S04]  /*1d30*/  LDL.64 R8, [R1+0x38] ;  /* 0x0000380001087983 */ /* 0x000ea80000100a00 */
[----:B------:R-:W5:Y:S04]  /*1d40*/  LDL R6, [R1+0x44] ;  /* 0x0000440001067983 */ /* 0x000f680000100800 */
[----:B---3--:R-:W3:Y:S04]  /*1d50*/  LDL R7, [R1+0x64] ;  /* 0x0000640001077983 */ /* 0x008ee80000100800 */
[----:B----4-:R-:W4:Y:S04]  /*1d60*/  LDL R5, [R1+0x40] ;  /* 0x0000400001057983 */ /* 0x010f280000100800 */
[----:B------:R-:W4:Y:S04]  /*1d70*/  LDL R18, [R1+0x60] ;  /* 0x0000600001127983 */ /* 0x000f280000100800 */
[----:B------:R-:W4:Y:S04]  /*1d80*/  LDL R16, [R1+0x48] ;  /* 0x0000480001107983 */ /* 0x000f280000100800 */
[----:B------:R-:W4:Y:S01]  /*1d90*/  LDL R17, [R1+0x5c] ;  /* 0x00005c0001117983 */ /* 0x000f220000100800 */
[----:B------:R-:W-:-:S02]  /*1da0*/  ISETP.NE.AND P1, PT, R13, RZ, PT ;  /* 0x000000ff0d00720c */ /* 0x000fc40003f25270 */
[----:B--2---:R-:W-:-:S04]  /*1db0*/  LEA R10, P0, R8, R0, 0x1 ;  /* 0x00000000080a7211 */ /* 0x004fc800078008ff */
[----:B-1----:R-:W-:Y:S02]  /*1dc0*/  LEA.HI.X R11, R8, R2, R9, 0x1, P0 ;  /* 0x00000002080b7211 */ /* 0x002fe400000f0c09 */
[----:B-----5:R-:W-:-:S03]  /*1dd0*/  LEA R8, P0, R6, R0, 0x1 ;  /* 0x0000000006087211 */ /* 0x020fc600078008ff */
[----:B------:R-:W-:Y:S01]  /*1de0*/  @!PT LDS RZ, [RZ] ;  /* 0x00000000fffff984 */ /* 0x000fe20000000800 */
[----:B------:R-:W-:Y:S01]  /*1df0*/  @!PT LDS RZ, [RZ] ;  /* 0x00000000fffff984 */ /* 0x000fe20000000800 */
[----:B------:R-:W-:Y:S01]  /*1e00*/  @!PT LDS RZ, [RZ] ;  /* 0x00000000fffff984 */ /* 0x000fe20000000800 */
[----:B------:R1:W-:Y:S01]  /*1e10*/  LDGSTS.E.BYPASS.LTC128B.128 [R251+0x19100], [R10.64], !P2 ;  /* 0x191000000afb7fae */ /* 0x0003e2000d101d48 */
[----:B---3--:R-:W-:Y:S02]  /*1e20*/  LEA.HI.X R9, R6, R2, R7, 0x1, P0 ;  /* 0x0000000206097211 */ /* 0x008fe400000f0c07 */
[----:B----4-:R-:W-:-:S03]  /*1e30*/  LEA R6, P0, R5, R0, 0x1 ;  /* 0x0000000005067211 */ /* 0x010fc600078008ff */
[----:B------:R1:W-:Y:S01]  /*1e40*/  LDGSTS.E.BYPASS.LTC128B.128 [R251+0x1d100], [R8.64], !P1 ;  /* 0x1d10000008fb7fae */ /* 0x0003e2000c901d48 */
[----:B------:R-:W-:Y:S02]  /*1e50*/  LEA.HI.X R7, R5, R2, R18, 0x1, P0 ;  /* 0x0000000205077211 */ /* 0x000fe400000f0c12 */
[----:B------:R-:W-:-:S03]  /*1e60*/  LEA R4, P0, R16, R0, 0x1 ;  /* 0x0000000010047211 */ /* 0x000fc600078008ff */
[----:B------:R1:W-:Y:S01]  /*1e70*/  LDGSTS.E.BYPASS.LTC128B.128 [R251+0x21100], [R6.64], !P4 ;  /* 0x2110000006fb7fae */ /* 0x0003e2000e101d48 */
[----:B------:R-:W-:-:S05]  /*1e80*/  LEA.HI.X R5, R16, R2, R17, 0x1, P0 ;  /* 0x0000000210057211 */ /* 0x000fca00000f0c11 */
[----:B------:R1:W-:Y:S04]  /*1e90*/  LDGSTS.E.BYPASS.LTC128B.128 [R251+0x25100], [R4.64], !P3 ;  /* 0x2510000004fb7fae */ /* 0x0003e8000d901d48 */
.L_x_1277:
[----:B------:R-:W-:Y:S05]  /*1ea0*/  BSYNC B0 ;  /* 0x0000000000007941 */ /* 0x000fea0003800000 */
.L_x_1276:
[----:B------:R-:W-:Y:S05]  /*1eb0*/  BRA.DIV ~URZ, `(.L_x_1278) ;  /* 0x000133f27f007947 */ /* 0x000fea000b800000 */
[----:B-1----:R1:W2:Y:S02]  /*1ec0*/  SHFL.IDX PT, R2, R12, 0x2, 0x181f ;  /* 0x00581f000c027f89 */ /* 0x0022a400000e0000 */
.L_x_1324:
[----:B------:R-:W-:Y:S05]  /*1ed0*/  BRA.DIV ~URZ, `(.L_x_1279) ;  /* 0x000134427f007947 */ /* 0x000fea000b800000 */
[----:B----4-:R4:W1:Y:S02]  /*1ee0*/  SHFL.IDX PT, R0, R14, 0x2, 0x181f ;  /* 0x00581f000e007f89 */ /* 0x01086400000e0000 */
.L_x_1325:
        /* <DEDUP_REMOVED lines=11> */
[----:B------:R-:W-:-:S02]  /*1fa0*/  ISETP.NE.AND P1, PT, R13, RZ, PT ;  /* 0x000000ff0d00720c */ /* 0x000fc40003f25270 */
[----:B-1---5:R-:W-:-:S04]  /*1fb0*/  LEA R10, P0, R8, R0, 0x1 ;  /* 0x00000000080a7211 */ /* 0x022fc800078008ff */
[----:B------:R-:W-:Y:S02]  /*1fc0*/  LEA.HI.X R11, R8, R2, R9, 0x1, P0 ;  /* 0x00000002080b7211 */ /* 0x000fe400000f0c09 */
[----:B---3--:R-:W-:-:S03]  /*1fd0*/  LEA R8, P0, R6, R0, 0x1 ;  /* 0x0000000006087211 */ /* 0x008fc600078008ff */
[----:B------:R-:W-:Y:S01]  /*1fe0*/  @!PT LDS RZ, [RZ] ;  /* 0x00000000fffff984 */ /* 0x000fe20000000800 */
[----:B------:R-:W-:Y:S01]  /*1ff0*/  @!PT LDS RZ, [RZ] ;  /* 0x00000000fffff984 */ /* 0x000fe20000000800 */
[----:B------:R-:W-:Y:S01]  /*2000*/  @!PT LDS RZ, [RZ] ;  /* 0x00000000fffff984 */ /* 0x000fe20000000800 */
[----:B------:R1:W-:Y:S01]  /*2010*/  LDGSTS.E.BYPASS.LTC128B.128 [R251+0x1a100], [R10.64], !P2 ;  /* 0x1a1000000afb7fae */ /* 0x0003e2000d101d48 */
[----:B----4-:R-:W-:Y:S02]  /*2020*/  LEA.HI.X R9, R6, R2, R7, 0x1, P0 ;  /* 0x0000000206097211 */ /* 0x010fe400000f0c07 */
[----:B--2---:R-:W-:-:S03]  /*2030*/  LEA R6, P0, R5, R0, 0x1 ;  /* 0x0000000005067211 */ /* 0x004fc600078008ff */
[----:B------:R1:W-:Y:S01]  /*2040*/  LDGSTS.E.BYPASS.LTC128B.128 [R251+0x1e100], [R8.64], !P1 ;  /* 0x1e10000008fb7fae */ /* 0x0003e2000c901d48 */
[----:B------:R-:W-:Y:S02]  /*2050*/  LEA.HI.X R7, R5, R2, R18, 0x1, P0 ;  /* 0x0000000205077211 */ /* 0x000fe400000f0c12 */
[----:B------:R-:W-:-:S03]  /*2060*/  LEA R4, P0, R16, R0, 0x1 ;  /* 0x0000000010047211 */ /* 0x000fc600078008ff */
[----:B------:R1:W-:Y:S01]  /*2070*/  LDGSTS.E.BYPASS.LTC128B.128 [R251+0x22100], [R6.64], !P4 ;  /* 0x2210000006fb7fae */ /* 0x0003e2000e101d48 */
[----:B------:R-:W-:-:S05]  /*2080*/  LEA.HI.X R5, R16, R2, R17, 0x1, P0 ;  /* 0x0000000210057211 */ /* 0x000fca00000f0c11 */
[----:B------:R1:W-:Y:S04]  /*2090*/  LDGSTS.E.BYPASS.LTC128B.128 [R251+0x26100], [R4.64], !P3 ;  /* 0x2610000004fb7fae */ /* 0x0003e8000d901d48 */
.L_x_1281:
[----:B------:R-:W-:Y:S05]  /*20a0*/  BSYNC B0 ;  /* 0x0000000000007941 */ /* 0x000fea0003800000 */
.L_x_1280:
[----:B------:R-:W-:Y:S05]  /*20b0*/  BRA.DIV ~URZ, `(.L_x_1282) ;  /* 0x000132c27f007947 */ /* 0x000fea000b800000 */
[----:B--2---:R2:W3:Y:S04]  /*20c0*/  SHFL.IDX PT, R2, R12, 0x3, 0x181f ;  /* 0x00781f000c027f89 */ /* 0x0044e800000e0000 */
[----:B-1----:R2:W1:Y:S02]  /*20d0*/  SHFL.IDX PT, R0, R14, 0x3, 0x181f ;  /* 0x00781f000e007f89 */ /* 0x00246400000e0000 */
.L_x_1326:
[----:B------:R-:W5:Y:S04]  /*20e0*/  LDL.64 R8, [R1+0x38] ;  /* 0x0000380001087983 */ /* 0x000f680000100a00 */
[----:B--2---:R-:W2:Y:S04]  /*20f0*/  LDL R6, [R1+0x44] ;  /* 0x0000440001067983 */ /* 0x004ea80000100800 */
[----:B----4-:R-:W4:Y:S04]  /*2100*/  LDL R7, [R1+0x64] ;  /* 0x0000640001077983 */ /* 0x010f280000100800 */
[----:B---3--:R-:W3:Y:S04]  /*2110*/  LDL R12, [R1+0x40] ;  /* 0x00004000010c7983 */ /* 0x008ee80000100800 */
[----:B------:R-:W3:Y:S04]  /*2120*/  LDL R14, [R1+0x60] ;  /* 0x00006000010e7983 */ /* 0x000ee80000100800 */
[----:B------:R-:W3:Y:S04]  /*2130*/  LDL R10, [R1+0x48] ;  /* 0x00004800010a7983 */ /* 0x000ee80000100800 */
[----:B------:R-:W3:Y:S04]  /*2140*/  LDL R11, [R1+0x5c] ;  /* 0x00005c00010b7983 */ /* 0x000ee80000100800 */
[----:B------:R-:W3:Y:S01]  /*2150*/  LDL R154, [R1+0x14] ;  /* 0x00001400019a7983 */ /* 0x000ee20000100800 */
[----:B------:R-:W-:-:S04]  /*2160*/  IADD3 R3, R3, 0x60, RZ ;  /* 0x0000006003037810 */ /* 0x000fc80007ffe0ff */
[----:B------:R-:W-:-:S13]  /*2170*/  ISETP.GE.AND P0, PT, R3, R15, PT ;  /* 0x0000000f0300720c */ /* 0x000fda0003f06270 */
[----:B-1---5:R-:W-:-:S04]  /*2180*/  @!P0 LEA R4, P1, R8, R0, 0x1 ;  /* 0x0000000008048211 */ /* 0x022fc800078208ff */
[----:B------:R-:W-:Y:S02]  /*2190*/  @!P0 LEA.HI.X R5, R8, R2, R9, 0x1, P1 ;  /* 0x0000000208058211 */ /* 0x000fe400008f0c09 */
[----:B--2---:R-:W-:-:S03]  /*21a0*/  @!P0 LEA R8, P1, R6, R0, 0x1 ;  /* 0x0000000006088211 */ /* 0x004fc600078208ff */
[----:B------:R-:W-:Y:S01]  /*21b0*/  @!PT LDS RZ, [RZ] ;  /* 0x00000000fffff984 */ /* 0x000fe20000000800 */
[----:B------:R-:W-:Y:S01]  /*21c0*/  @!PT LDS RZ, [RZ] ;  /* 0x00000000fffff984 */ /* 0x000fe20000000800 */
[----:B------:R-:W-:Y:S01]  /*21d0*/  @!PT LDS RZ, [RZ] ;  /* 0x00000000fffff984 */ /* 0x000fe20000000800 */
[----:B------:R1:W-:Y:S01]  /*21e0*/  @!P0 LDGSTS.E.BYPASS.LTC128B.128 [R251+0x1b100], [R4.64], !P2 ;  /* 0x1b10000004fb8fae */ /* 0x0003e2000d101d48 */
[----:B----4-:R-:W-:Y:S02]  /*21f0*/  @!P0 LEA.HI.X R9, R6, R2, R7, 0x1, P1 ;  /* 0x0000000206098211 */ /* 0x010fe400008f0c07 */
[----:B------:R-:W-:Y:S02]  /*2200*/  ISETP.NE.AND P2, PT, R13, RZ, PT ;  /* 0x000000ff0d00720c */ /* 0x000fe40003f45270 */
[----:B---3--:R-:W-:-:S04]  /*2210*/  @!P0 LEA R6, P1, R12, R0, 0x1 ;  /* 0x000000000c068211 */ /* 0x008fc800078208ff */
[----:B------:R-:W-:-:S07]  /*2220*/  @!P0 LEA.HI.X R7, R12, R2, R14, 0x1, P1 ;  /* 0x000000020c078211 */ /* 0x000fce00008f0c0e */
[----:B------:R2:W-:Y:S04]  /*2230*/  @!P0 LDGSTS.E.BYPASS.LTC128B.128 [R251+0x1f100], [R8.64], !P2 ;  /* 0x1f10000008fb8fae */ /* 0x0005e8000d101d48 */
[----:B------:R3:W-:Y:S01]  /*2240*/  @!P0 LDGSTS.E.BYPASS.LTC128B.128 [R251+0x23100], [R6.64], !P4 ;  /* 0x2310000006fb8fae */ /* 0x0007e2000e101d48 */
[----:B-1----:R-:W-:-:S04]  /*2250*/  @!P0 LEA R4, P1, R10, R0, 0x1 ;  /* 0x000000000a048211 */ /* 0x002fc800078208ff */
[----:B------:R-:W-:-:S05]  /*2260*/  @!P0 LEA.HI.X R5, R10, R2, R11, 0x1, P1 ;  /* 0x000000020a058211 */ /* 0x000fca00008f0c0b */
[----:B------:R2:W-:Y:S04]  /*2270*/  @!P0 LDGSTS.E.BYPASS.LTC128B.128 [R251+0x27100], [R4.64], !P3 ;  /* 0x2710000004fb8fae */ /* 0x0005e8000d901d48 */
[----:B------:R-:W0:Y:S01]  /*2280*/  LDGDEPBAR ;  /* 0x00000000000079af */ /* 0x000e220000000000 */
[----:B------:R-:W-:Y:S01]  /*2290*/  WARPSYNC 0xffffffff ;  /* 0xffffffff00007948 */ /* 0x000fe20003800000 */
[----:B---3--:R-:W-:Y:S02]  /*22a0*/  IADD3 R6, R154, -0x1, RZ ;  /* 0xffffffff9a067810 */ /* 0x008fe40007ffe0ff */
[----:B------:R-:W3:Y:S04]  /*22b0*/  LDL R10, [R1+0x30] ;  /* 0x00003000010a7983 */ /* 0x000ee80000100800 */
[----:B------:R-:W4:Y:S04]  /*22c0*/  LDL.64 R16, [R1+0x20] ;  /* 0x0000200001107983 */ /* 0x000f280000100a00 */
[----:B------:R-:W5:Y:S04]  /*22d0*/  LDL R153, [R1+0xc] ;  /* 0x00000c0001997983 */ /* 0x000f680000100800 */
[----:B--2---:R-:W2:Y:S04]  /*22e0*/  LDL R11, [R1+0x34] ;  /* 0x00003400010b7983 */ /* 0x004ea80000100800 */
[----:B------:R-:W2:Y:S04]  /*22f0*/  LDL.64 R12, [R1+0x28] ;  /* 0x00002800010c7983 */ /* 0x000ea80000100a00 */
[----:B------:R-:W1:Y:S01]  /*2300*/  S2R R18, SR_TID.X ;  /* 0x0000000000127919 */ /* 0x000e620000002100 */
[----:B------:R-:W-:-:S02]  /*2310*/  MOV R148, 0xffffffa0 ;  /* 0xffffffa000947802 */ /* 0x000fc40000000f00 */
[----:B------:R-:W-:-:S03]  /*2320*/  SHF.R.S32.HI R8, RZ, 0x1f, R6 ;  /* 0x0000001fff087819 */ /* 0x000fc60000011406 */
[----:B------:R-:W-:Y:S02]  /*2330*/  IMAD R148, R154, R148, 0x60 ;  /* 0x000000609a947424 */ /* 0x000fe400078e0294 */
[----:B------:R-:W-:Y:S02]  /*2340*/  IMAD R2, R8, c[0x0][0x1e0], RZ ;  /* 0x0000780008027a24 */ /* 0x000fe400078e02ff */
[----:B------:R-:W-:Y:S01]  /*2350*/  IMAD.WIDE.U32 R4, R6, c[0x0][0x1e0], RZ ;  /* 0x0000780006047a25 */ /* 0x000fe200078e00ff */
[----:B-1----:R-:W-:-:S04]  /*2360*/  SHF.R.S32.HI R14, RZ, 0x1f, R18 ;  /* 0x0000001fff0e7819 */ /* 0x002fc80000011412 */
[----:B------:R-:W-:-:S04]  /*2370*/  LEA.HI R14, R14, R18, RZ, 0x3 ;  /* 0x000000120e0e7211 */ /* 0x000fc800078f18ff */
[----:B------:R-:W-:Y:S01]  /*2380*/  SHF.R.S32.HI R14, RZ, 0x3, R14 ;  /* 0x00000003ff0e7819 */ /* 0x000fe2000001140e */
[----:B------:R-:W-:-:S03]  /*2390*/  IMAD R2, R6, c[0x0][0x1e4], R2 ;  /* 0x0000790006027a24 */ /* 0x000fc600078e0202 */
[----:B------:R-:W-:-:S04]  /*23a0*/  IADD3 R0, R148, c[0x0][0x1d0], -R14 ;  /* 0x0000740094007a10 */ /* 0x000fc80007ffe80e */
[----:B------:R-:W-:Y:S02]  /*23b0*/  ISETP.GE.AND P0, PT, R0, 0x1, PT ;  /* 0x000000010000780c */ /* 0x000fe40003f06270 */
[----:B------:R-:W-:-:S05]  /*23c0*/  IADD3 R2, R5, R2, RZ ;  /* 0x0000000205027210 */ /* 0x000fca0007ffe0ff */
[----:B------:R-:W-:Y:S02]  /*23d0*/  IMAD R3, R2, 0x60, RZ ;  /* 0x0000006002037824 */ /* 0x000fe400078e02ff */
[----:B------:R-:W-:Y:S01]  /*23e0*/  IMAD.MOV.U32 R149, RZ, RZ, c[0x0][0x1e0] ;  /* 0x00007800ff957624 */ /* 0x000fe200078e00ff */
[----:B------:R-:W-:Y:S01]  /*23f0*/  MOV R152, c[0x0][0x1e4] ;  /* 0x0000790000987a02 */ /* 0x000fe20000000f00 */
[----:B------:R-:W-:Y:S01]  /*2400*/  IMAD.MOV.U32 R21, RZ, RZ, 0x6 ;  /* 0x00000006ff157424 */ /* 0x000fe200078e00ff */
[----:B------:R-:W-:-:S04]  /*2410*/  MOV R22, c[0x0][0x208] ;  /* 0x0000820000167a02 */ /* 0x000fc80000000f00 */
[C---:B------:R-:W-:Y:S02]  /*2420*/  SHF.L.U64.HI R21, R22.reuse, R21, c[0x0][0x20c] ;  /* 0x0000830016157619 */ /* 0x040fe40000010215 */
[----:B------:R-:W-:Y:S01]  /*2430*/  SHF.L.U32 R22, R22, 0x6, RZ ;  /* 0x0000000616167819 */ /* 0x000fe200000006ff */
[----:B------:R-:W-:Y:S01]  /*2440*/  BAR.SYNC.DEFER_BLOCKING 0x0 ;  /* 0x0000000000007b1d */ /* 0x000fe20000010000 */
[----:B------:R-:W-:Y:S02]  /*2450*/  LOP3.LUT P3, RZ, R20, 0x4, RZ, 0xc0, !PT ;  /* 0x0000000414ff7812 */ /* 0x000fe4000786c0ff */
[----:B---3--:R-:W-:Y:S02]  /*2460*/  MOV R151, R10 ;  /* 0x0000000a00977202 */ /* 0x008fe40000000f00 */
[----:B----4-:R-:W-:-:S05]  /*2470*/  MOV R150, R16 ;  /* 0x0000001000967202 */ /* 0x010fca0000000f00 */
[----:B------:R-:W-:Y:S01]  /*2480*/  IMAD.WIDE.U32 R4, R4, 0x60, R150 ;  /* 0x0000006004047825 */ /* 0x000fe200078e0096 */
[C---:B-----5:R-:W-:Y:S02]  /*2490*/  LOP3.LUT P4, RZ, R153.reuse, 0x2, RZ, 0xc0, !PT ;  /* 0x0000000299ff7812 */ /* 0x060fe4000788c0ff */
[----:B------:R-:W-:Y:S02]  /*24a0*/  LOP3.LUT P2, RZ, R153, 0x1, RZ, 0xc0, !PT ;  /* 0x0000000199ff7812 */ /* 0x000fe4000784c0ff */
[----:B------:R-:W-:Y:S02]  /*24b0*/  @P0 LEA R2, P1, R4, c[0x0][0x1c8], 0x1 ;  /* 0x0000720004020a11 */ /* 0x000fe400078208ff */
[----:B------:R-:W-:-:S04]  /*24c0*/  IADD3 R5, R5, R3, RZ ;  /* 0x0000000305057210 */ /* 0x000fc80007ffe0ff */
[----:B------:R-:W-:Y:S02]  /*24d0*/  @P0 LEA.HI.X R3, R4, c[0x0][0x1cc], R5, 0x1, P1 ;  /* 0x0000730004030a11 */ /* 0x000fe400008f0c05 */
[----:B------:R-:W-:-:S03]  /*24e0*/  ISETP.GE.AND P1, PT, R0, 0x21, PT ;  /* 0x000000210000780c */ /* 0x000fc60003f26270 */
[----:B------:R-:W-:Y:S01]  /*24f0*/  @!PT LDS RZ, [RZ] ;  /* 0x00000000fffff984 */ /* 0x000fe20000000800 */
[----:B------:R-:W-:Y:S01]  /*2500*/  @!PT LDS RZ, [RZ] ;  /* 0x00000000fffff984 */ /* 0x000fe20000000800 */
[----:B------:R-:W-:Y:S01]  /*2510*/  @!PT LDS RZ, [RZ] ;  /* 0x00000000fffff984 */ /* 0x000fe20000000800 */
[----:B------:R1:W-:Y:S04]  /*2520*/  @P0 LDGSTS.E.BYPASS.LTC128B.128 [R251+0xc100], [R2.64], !P4 ;  /* 0x0c10000002fb0fae */ /* 0x0003e8000e101d48 */
[----:B------:R1:W-:Y:S04]  /*2530*/  @P0 LDGSTS.E.BYPASS.LTC128B.128 [R251+0xf100], [R2.64+0x80], !P2 ;  /* 0x0f10008002fb0fae */ /* 0x0003e8000d101d48 */
[----:B------:R1:W-:Y:S04]  /*2540*/  @P0 LDGSTS.E.BYPASS.LTC128B.128 [R251+0x12100], [R2.64+0x100], !P6 ;  /* 0x1210010002fb0fae */ /* 0x0003e8000f101d48 */
[----:B------:R1:W-:Y:S01]  /*2550*/  @P0 LDGSTS.E.BYPASS.LTC128B.128 [R251+0x15100], [R2.64+0x180], !P5 ;  /* 0x1510018002fb0fae */ /* 0x0003e2000e901d48 */
[----:B------:R-:W-:-:S02]  /*2560*/  IMAD R10, R8, c[0x0][0x208], RZ ;  /* 0x00008200080a7a24 */ /* 0x000fc400078e02ff */
[----:B------:R-:W-:-:S04]  /*2570*/  IMAD.WIDE.U32 R8, R6, c[0x0][0x208], RZ ;  /* 0x0000820006087a25 */ /* 0x000fc800078e00ff */
[----:B------:R-:W-:Y:S01]  /*2580*/  IMAD R10, R6, c[0x0][0x20c], R10 ;  /* 0x00008300060a7a24 */ /* 0x000fe200078e020a */
[----:B--2---:R-:W-:Y:S02]  /*2590*/  MOV R6, R12 ;  /* 0x0000000c00067202 */ /* 0x004fe40000000f00 */
[----:B-1----:R-:W-:-:S04]  /*25a0*/  @P1 LEA R3, P0, R149, R4, 0x5 ;  /* 0x0000000495031211 */ /* 0x002fc800078028ff */
[----:B------:R-:W-:Y:S02]  /*25b0*/  @P1 LEA.HI.X R7, R149, R5, R152, 0x5, P0 ;  /* 0x0000000595071211 */ /* 0x000fe400000f2c98 */
[----:B------:R-:W-:-:S04]  /*25c0*/  @P1 LEA R2, P0, R3, c[0x0][0x1c8], 0x1 ;  /* 0x0000720003021a11 */ /* 0x000fc800078008ff */
[----:B------:R-:W-:Y:S02]  /*25d0*/  @P1 LEA.HI.X R3, R3, c[0x0][0x1cc], R7, 0x1, P0 ;  /* 0x0000730003031a11 */ /* 0x000fe400000f0c07 */
[----:B------:R-:W-:Y:S01]  /*25e0*/  ISETP.GE.AND P0, PT, R0, 0x41, PT ;  /* 0x000000410000780c */ /* 0x000fe20003f06270 */
[----:B------:R-:W-:Y:S01]  /*25f0*/  IMAD.IADD R9, R9, 0x1, R10 ;  /* 0x0000000109097824 */ /* 0x000fe200078e020a */
[----:B------:R-:W-:Y:S01]  /*2600*/  MOV R7, R11 ;  /* 0x0000000b00077202 */ /* 0x000fe20000000f00 */
[----:B------:R-:W-:Y:S01]  /*2610*/  IMAD.WIDE.U32 R10, R149, 0x40, RZ ;  /* 0x00000040950a7825 */ /* 0x000fe200078e00ff */
[----:B------:R1:W-:Y:S04]  /*2620*/  @P1 LDGSTS.E.BYPASS.LTC128B.128 [R251+0xd100], [R2.64], !P4 ;  /* 0x0d10000002fb1fae */ /* 0x0003e8000e101d48 */
[----:B------:R1:W-:Y:S01]  /*2630*/  @P1 LDGSTS.E.BYPASS.LTC128B.128 [R251+0x10100], [R2.64+0x80], !P2 ;  /* 0x1010008002fb1fae */ /* 0x0003e2000d101d48 */
[----:B------:R-:W-:-:S03]  /*2640*/  IMAD.WIDE.U32 R6, R8, 0x60, R6 ;  /* 0x0000006008067825 */ /* 0x000fc600078e0006 */
[----:B------:R1:W-:Y:S04]  /*2650*/  @P1 LDGSTS.E.BYPASS.LTC128B.128 [R251+0x13100], [R2.64+0x100], !P6 ;  /* 0x1310010002fb1fae */ /* 0x0003e8000f101d48 */
[----:B------:R1:W-:Y:S01]  /*2660*/  @P1 LDGSTS.E.BYPASS.LTC128B.128 [R251+0x16100], [R2.64+0x180], !P5 ;  /* 0x1610018002fb1fae */ /* 0x0003e2000e901d48 */
[----:B------:R-:W-:Y:S02]  /*2670*/  @P0 IADD3 R8, P1, R4, R10, RZ ;  /* 0x0000000a04080210 */ /* 0x000fe40007f3e0ff */
[----:B-1----:R-:W-:Y:S01]  /*2680*/  SHF.L.U32 R2, R152, 0x6, RZ ;  /* 0x0000000698027819 */ /* 0x002fe200000006ff */
[----:B------:R-:W-:-:S03]  /*2690*/  IMAD R3, R9, 0x60, RZ ;  /* 0x0000006009037824 */ /* 0x000fc600078e02ff */
[----:B------:R-:W-:Y:S02]  /*26a0*/  @P0 IADD3.X R5, R5, R11, R2, P1, !PT ;  /* 0x0000000b05050210 */ /* 0x000fe40000ffe402 */
[----:B------:R-:W-:Y:S02]  /*26b0*/  LEA R2, P1, R6, c[0x0][0x1f8], 0x1 ;  /* 0x00007e0006027a11 */ /* 0x000fe400078208ff */
[----:B------:R-:W-:-:S04]  /*26c0*/  IADD3 R3, R7, R3, RZ ;  /* 0x0000000307037210 */ /* 0x000fc80007ffe0ff */
[----:B------:R-:W-:Y:S02]  /*26d0*/  LEA.HI.X R3, R6, c[0x0][0x1fc], R3, 0x1, P1 ;  /* 0x00007f0006037a11 */ /* 0x000fe400008f0c03 */
[----:B------:R-:W-:-:S04]  /*26e0*/  @P0 LEA R4, P1, R8, c[0x0][0x1c8], 0x1 ;  /* 0x0000720008040a11 */ /* 0x000fc800078208ff */
[----:B------:R-:W-:-:S05]  /*26f0*/  @P0 LEA.HI.X R5, R8, c[0x0][0x1cc], R5, 0x1, P1 ;  /* 0x0000730008050a11 */ /* 0x000fca00008f0c05 */
[----:B------:R1:W-:Y:S04]  /*2700*/  @P0 LDGSTS.E.BYPASS.LTC128B.128 [R251+0xe100], [R4.64], !P4 ;  /* 0x0e10000004fb0fae */ /* 0x0003e8000e101d48 */
[----:B------:R1:W-:Y:S04]  /*2710*/  @P0 LDGSTS.E.BYPASS.LTC128B.128 [R251+0x11100], [R4.64+0x80], !P2 ;  /* 0x1110008004fb0fae */ /* 0x0003e8000d101d48 */
[----:B------:R1:W-:Y:S04]  /*2720*/  @P0 LDGSTS.E.BYPASS.LTC128B.128 [R251+0x14100], [R4.64+0x100], !P6 ;  /* 0x1410010004fb0fae */ /* 0x0003e8000f101d48 */
[----:B------:R1:W-:Y:S04]  /*2730*/  @P0 LDGSTS.E.BYPASS.LTC128B.128 [R251+0x17100], [R4.64+0x180], !P5 ;  /* 0x1710018004fb0fae */ /* 0x0003e8000e901d48 */
[----:B------:R-:W0:Y:S01]  /*2740*/  LDGDEPBAR ;  /* 0x00000000000079af */ /* 0x000e220000000000 */
[----:B------:R-:W-:-:S04]  /*2750*/  IADD3 R18, P1, P0, R22, 0x80, R2 ;  /* 0x0000008016127810 */ /* 0x000fc8000783e002 */
[----:B------:R-:W-:Y:S02]  /*2760*/  IADD3.X R19, R21, RZ, R3, P1, P0 ;  /* 0x000000ff15137210 */ /* 0x000fe40000fe0403 */
[----:B------:R-:W-:-:S04]  /*2770*/  IADD3 R16, P1, P0, R22, 0x100, R2 ;  /* 0x0000010016107810 */ /* 0x000fc8000783e002 */
[----:B------:R-:W-:Y:S02]  /*2780*/  IADD3.X R17, R21, RZ, R3, P1, P0 ;  /* 0x000000ff15117210 */ /* 0x000fe40000fe0403 */
[----:B------:R-:W-:Y:S01]  /*2790*/  IADD3 R10, P1, P0, R22, 0x180, R2 ;  /* 0x00000180160a7810 */ /* 0x000fe2000783e002 */
[----:B------:R-:W-:-:S04]  /*27a0*/  DEPBAR.LE SB0, 0x1 ;  /* 0x000080400000791a */ /* 0x000fc80000000000 */
[----:B------:R-:W-:-:S04]  /*27b0*/  DEPBAR.LE SB0, 0x0 ;  /* 0x000080000000791a */ /* 0x000fc80000000000 */
[----:B------:R-:W-:Y:S01]  /*27c0*/  BAR.SYNC.DEFER_BLOCKING 0x0 ;  /* 0x0000000000007b1d */ /* 0x000fe20000010000 */
[----:B-1----:R-:W-:Y:S02]  /*27d0*/  LOP3.LUT R4, R20, 0x1, RZ, 0xc0, !PT ;  /* 0x0000000114047812 */ /* 0x002fe400078ec0ff */
[----:B------:R-:W-:Y:S02]  /*27e0*/  IADD3.X R11, R21, RZ, R3, P1, P0 ;  /* 0x000000ff150b7210 */ /* 0x000fe40000fe0403 */
[----:B------:R-:W-:-:S04]  /*27f0*/  ISETP.NE.U32.AND P1, PT, R4, 0x1, PT ;  /* 0x000000010400780c */ /* 0x000fc80003f25070 */
[----:B------:R-:W-:Y:S02]  /*2800*/  ISETP.LT.OR P0, PT, R0, 0x1, P1 ;  /* 0x000000010000780c */ /* 0x000fe40000f01670 */
[----:B------:R-:W-:Y:S01]  /*2810*/  LOP3.LUT P4, RZ, R20, 0x2, RZ, 0xc0, !PT ;  /* 0x0000000214ff7812 */ /* 0x000fe2000788c0ff */
[----:B------:R-:W-:Y:S04]  /*2820*/  LDSM.16.M88.4 R4, [R223] ;  /* 0x00000000df04783b */ /* 0x000fe80000000200 */
[----:B------:R-:W1:Y:S04]  /*2830*/  LDSM.16.M88.4 R28, [R216] ;  /* 0x00000000d81c783b */ /* 0x000e680000000200 */
[----:B------:R-:W2:Y:S04]  /*2840*/  LDSM.16.M88.4 R24, [R216+0x800] ;  /* 0x00080000d818783b */ /* 0x000ea80000000200 */
[----:B------:R-:W3:Y:S04]  /*2850*/  LDSM.16.M88.4 R40, [R216+0x1000] ;  /* 0x00100000d828783b */ /* 0x000ee80000000200 */
[----:B------:R-:W4:Y:S04]  /*2860*/  LDSM.16.M88.4 R44, [R216+0x1800] ;  /* 0x00180000d82c783b */ /* 0x000f280000000200 */
[----:B------:R-:W5:Y:S04]  /*2870*/  LDSM.16.M88.4 R48, [R216+0x2000] ;  /* 0x00200000d830783b */ /* 0x000f680000000200 */
[----:B------:R-:W-:Y:S04]  /*2880*/  LDSM.16.M88.4 R60, [R216+0x2800] ;  /* 0x00280000d83c783b */ /* 0x000fe80000000200 */
[----:B------:R-:W-:Y:S04]  /*2890*/  LDSM.16.M88.4 R12, [R224] ;  /* 0x00000000e00c783b */ /* 0x000fe80000000200 */
[----:B------:R-:W-:Y:S04]  /*28a0*/  LDSM.16.M88.4 R52, [R227] ;  /* 0x00000000e334783b */ /* 0x000fe80000000200 */
[----:B------:R-:W1:Y:S04]  /*28b0*/  LDSM.16.M88.4 R64, [R250] ;  /* 0x00000000fa40783b */ /* 0x000e680000000200 */
[----:B------:R-:W-:Y:S04]  /*28c0*/  LDSM.16.M88.4 R76, [R249] ;  /* 0x00000000f94c783b */ /* 0x000fe80000000200 */
[----:B------:R-:W1:Y:S04]  /*28d0*/  LDSM.16.M88.4 R92, [R248] ;  /* 0x00000000f85c783b */ /* 0x000e680000000200 */
[----:B------:R-:W-:Y:S04]  /*28e0*/  LDSM.16.M88.4 R96, [R247] ;  /* 0x00000000f760783b */ /* 0x000fe80000000200 */
[----:B------:R-:W1:Y:S04]  /*28f0*/  LDSM.16.M88.4 R104, [R246] ;  /* 0x00000000f668783b */ /* 0x000e680000000200 */
[----:B------:R-:W-:Y:S01]  /*2900*/  @!PT LDS RZ, [RZ] ;  /* 0x00000000fffff984 */ /* 0x000fe20000000800 */
[----:B------:R-:W-:Y:S01]  /*2910*/  @!PT LDS RZ, [RZ] ;  /* 0x00000000fffff984 */ /* 0x000fe20000000800 */
[----:B------:R-:W-:Y:S01]  /*2920*/  @!PT LDS RZ, [RZ] ;  /* 0x00000000fffff984 */ /* 0x000fe20000000800 */
[----:B------:R1:W-:Y:S01]  /*2930*/  LDGSTS.E.BYPASS.LTC128B.128 [R251+0x100], [R2.64], !P0 ;  /* 0x0010000002fb7fae */ /* 0x0003e2000c101d48 */
[----:B------:R-:W-:-:S02]  /*2940*/  ISETP.LT.OR P0, PT, R0, 0x1, !P4 ;  /* 0x000000010000780c */ /* 0x000fc40006701670 */
[----:B------:R-:W-:-:S11]  /*2950*/  LOP3.LUT P2, RZ, R20, 0x8, RZ, 0xc0, !PT ;  /* 0x0000000814ff7812 */ /* 0x000fd6000784c0ff */
[----:B------:R1:W-:Y:S01]  /*2960*/  LDGSTS.E.BYPASS.LTC128B.128 [R251+0x3100], [R2.64+0x80], !P0 ;  /* 0x0310008002fb7fae */ /* 0x0003e2000c101d48 */
[----:B------:R-:W-:-:S13]  /*2970*/  ISETP.LT.OR P0, PT, R0, 0x1, !P3 ;  /* 0x000000010000780c */ /* 0x000fda0005f01670 */
[----:B------:R1:W-:Y:S01]  /*2980*/  LDGSTS.E.BYPASS.LTC128B.128 [R251+0x6100], [R2.64+0x100], !P0 ;  /* 0x0610010002fb7fae */ /* 0x0003e2000c101d48 */
[----:B------:R-:W-:-:S13]  /*2990*/  ISETP.LT.OR P0, PT, R0, 0x1, !P2 ;  /* 0x000000010000780c */ /* 0x000fda0005701670 */
[----:B------:R1:W-:Y:S01]  /*29a0*/  LDGSTS.E.BYPASS.LTC128B.128 [R251+0x9100], [R2.64+0x180], !P0 ;  /* 0x0910018002fb7fae */ /* 0x0003e2000c101d48 */
[----:B------:R-:W-:-:S04]  /*29b0*/  IADD3 R8, P0, R22, R2, RZ ;  /* 0x0000000216087210 */ /* 0x000fc80007f1e0ff */
[----:B------:R-:W-:Y:S02]  /*29c0*/  IADD3.X R9, R21, R3, RZ, P0, !PT ;  /* 0x0000000315097210 */ /* 0x000fe400007fe4ff */
[----:B-1----:R-:W-:-:S04]  /*29d0*/  IADD3 R2, P0, R8, R22, RZ ;  /* 0x0000001608027210 */ /* 0x002fc80007f1e0ff */
[----:B------:R-:W-:Y:S02]  /*29e0*/  IADD3.X R3, R9, R21, RZ, P0, !PT ;  /* 0x0000001509037210 */ /* 0x000fe400007fe4ff */
[----:B------:R-:W-:-:S13]  /*29f0*/  ISETP.LT.OR P0, PT, R0, 0x21, P1 ;  /* 0x000000210000780c */ /* 0x000fda0000f01670 */
[----:B------:R4:W-:Y:S01]  /*2a00*/  LDGSTS.E.BYPASS.LTC128B.128 [R251+0x1100], [R8.64], !P0 ;  /* 0x0110000008fb7fae */ /* 0x0009e2000c101d48 */
[----:B------:R-:W-:-:S13]  /*2a10*/  ISETP.LT.OR P0, PT, R0, 0x21, !P4 ;  /* 0x000000210000780c */ /* 0x000fda0006701670 */
[----:B------:R1:W-:Y:S01]  /*2a20*/  LDGSTS.E.BYPASS.LTC128B.128 [R251+0x4100], [R18.64], !P0 ;  /* 0x0410000012fb7fae */ /* 0x0003e2000c101d48 */
[----:B------:R-:W-:-:S13]  /*2a30*/  ISETP.LT.OR P0, PT, R0, 0x21, !P3 ;  /* 0x000000210000780c */ /* 0x000fda0005f01670 */
[----:B------:R1:W-:Y:S01]  /*2a40*/  LDGSTS.E.BYPASS.LTC128B.128 [R251+0x7100], [R16.64], !P0 ;  /* 0x0710000010fb7fae */ /* 0x0003e2000c101d48 */
[----:B------:R-:W-:-:S13]  /*2a50*/  ISETP.LT.OR P0, PT, R0, 0x21, !P2 ;  /* 0x000000210000780c */ /* 0x000fda0005701670 */
[----:B------:R4:W-:Y:S01]  /*2a60*/  LDGSTS.E.BYPASS.LTC128B.128 [R251+0xa100], [R10.64], !P0 ;  /* 0x0a1000000afb7fae */ /* 0x0009e2000c101d48 */
[C---:B------:R-:W-:Y:S01]  /*2a70*/  ISETP.LT.OR P0, PT, R0.reuse, 0x41, P1 ;  /* 0x000000410000780c */ /* 0x040fe20000f01670 */
[C---:B------:R-:W-:Y:S08]  /*2a80*/  HMMA.16816.F32 R36, R4.reuse, R28, RZ ;  /* 0x0000001c0424723c */ /* 0x040ff000000018ff */
[----:B------:R-:W-:Y:S04]  /*2a90*/  HMMA.16816.F32 R32, R4, R30, RZ ;  /* 0x0000001e0420723c */ /* 0x000fe800000018ff */
[----:B------:R1:W-:Y:S01]  /*2aa0*/  LDGSTS.E.BYPASS.LTC128B.128 [R251+0x2100], [R2.64], !P0 ;  /* 0x0210000002fb7fae */ /* 0x0003e2000c101d48 */
[----:B------:R-:W-:-:S03]  /*2ab0*/  ISETP.LT.OR P0, PT, R0, 0x41, !P4 ;  /* 0x000000410000780c */ /* 0x000fc60006701670 */
[C---:B--2---:R-:W-:Y:S08]  /*2ac0*/  HMMA.16816.F32 R28, R4.reuse, R24, RZ ;  /* 0x00000018041c723c */ /* 0x044ff000000018ff */
[C---:B------:R-:W-:Y:S08]  /*2ad0*/  HMMA.16816.F32 R24, R4.reuse, R26, RZ ;  /* 0x0000001a0418723c */ /* 0x040ff000000018ff */
[C---:B---3--:R-:W-:Y:S01]  /*2ae0*/  HMMA.16816.F32 R20, R4.reuse, R40, RZ ;  /* 0x000000280414723c */ /* 0x048fe200000018ff */
[----:B------:R2:W-:Y:S07]  /*2af0*/  LDGSTS.E.BYPASS.LTC128B.128 [R251+0x5100], [R2.64+0x80], !P0 ;  /* 0x0510008002fb7fae */ /* 0x0005ee000c101d48 */
[C---:B-1----:R-:W-:Y:S08]  /*2b00*/  HMMA.16816.F32 R16, R4.reuse, R42, RZ ;  /* 0x0000002a0410723c */ /* 0x042ff000000018ff */
[C---:B----4-:R-:W-:Y:S08]  /*2b10*/  HMMA.16816.F32 R8, R4.reuse, R44, RZ ;  /* 0x0000002c0408723c */ /* 0x050ff000000018ff */
[----:B------:R-:W-:Y:S01]  /*2b20*/  HMMA.16816.F32 R40, R4, R46, RZ ;  /* 0x0000002e0428723c */ /* 0x000fe200000018ff */
[----:B------:R-:W-:-:S02]  /*2b30*/  ISETP.LT.OR P1, PT, R0, 0x41, !P3 ;  /* 0x000000410000780c */ /* 0x000fc40005f21670 */
[----:B------:R-:W-:-:S05]  /*2b40*/  ISETP.LT.OR P0, PT, R0, 0x41, !P2 ;  /* 0x000000410000780c */ /* 0x000fca0005701670 */
[C---:B-----5:R-:W-:Y:S06]  /*2b50*/  HMMA.16816.F32 R56, R4.reuse, R48, RZ ;  /* 0x000000300438723c */ /* 0x060fec00000018ff */
[----:B------:R2:W-:Y:S02]  /*2b60*/  LDGSTS.E.BYPASS.LTC128B.128 [R251+0x8100], [R2.64+0x100], !P1 ;  /* 0x0810010002fb7fae */ /* 0x0005e4000c901d48 */
[----:B------:R-:W-:Y:S02]  /*2b70*/  HMMA.16816.F32 R84, R4, R50, RZ ;  /* 0x000000320454723c */ /* 0x000fe400000018ff */
[----:B------:R2:W-:Y:S04]  /*2b80*/  LDGSTS.E.BYPASS.LTC128B.128 [R251+0xb100], [R2.64+0x180], !P0 ;  /* 0x0b10018002fb7fae */ /* 0x0005e8000c101d48 */
[----:B------:R-:W-:Y:S02]  /*2b90*/  LDSM.16.M88.4 R44, [R222] ;  /* 0x00000000de2c783b */ /* 0x000fe40000000200 */
[C---:B------:R-:W-:Y:S02]  /*2ba0*/  HMMA.16816.F32 R68, R12.reuse, R64, R28 ;  /* 0x000000400c44723c */ /* 0x040fe4000000181c */
[----:B------:R-:W-:Y:S04]  /*2bb0*/  LDSM.16.M88.4 R28, [R222+0x2000] ;  /* 0x00200000de1c783b */ /* 0x000fe80000000200 */
[----:B------:R-:W-:Y:S02]  /*2bc0*/  LDSM.16.M88.4 R100, [R222+0x2800] ;  /* 0x00280000de64783b */ /* 0x000fe40000000200 */
[C---:B------:R-:W-:Y:S02]  /*2bd0*/  HMMA.16816.F32 R64, R12.reuse, R66, R24 ;  /* 0x000000420c40723c */ /* 0x040fe40000001818 */
[----:B------:R-:W-:Y:S04]  /*2be0*/  LDSM.16.M88.4 R108, [R219+0x1000] ;  /* 0x00100000db6c783b */ /* 0x000fe80000000200 */
[----:B------:R-:W-:Y:S02]  /*2bf0*/  LDSM.16.M88.4 R116, [R219+0x1800] ;  /* 0x00180000db74783b */ /* 0x000fe40000000200 */
[C---:B------:R-:W-:Y:S02]  /*2c00*/  HMMA.16816.F32 R48, R12.reuse, R92, R8 ;  /* 0x0000005c0c30723c */ /* 0x040fe40000001808 */
[----:B------:R-:W1:Y:S04]  /*2c10*/  LDSM.16.M88.4 R8, [R226] ;  /* 0x00000000e208783b */ /* 0x000e680000000200 */
[----:B------:R-:W-:Y:S02]  /*2c20*/  LDSM.16.M88.4 R112, [R216+0x3800] ;  /* 0x00380000d870783b */ /* 0x000fe40000000200 */
[C---:B------:R-:W-:Y:S02]  /*2c30*/  HMMA.16816.F32 R24, R12.reuse, R94, R40 ;  /* 0x0000005e0c18723c */ /* 0x040fe40000001828 */
[----:B------:R-:W3:Y:S04]  /*2c40*/  LDSM.16.M88.4 R40, [R222+0x800] ;  /* 0x00080000de28783b */ /* 0x000ee80000000200 */
[----:B------:R-:W-:Y:S02]  /*2c50*/  LDSM.16.M88.4 R120, [R216+0x4000] ;  /* 0x00400000d878783b */ /* 0x000fe40000000200 */
[C---:B------:R-:W-:Y:S02]  /*2c60*/  HMMA.16816.F32 R80, R12.reuse, R52, R36 ;  /* 0x000000340c50723c */ /* 0x040fe40000001824 */
[----:B------:R-:W4:Y:S04]  /*2c70*/  LDSM.16.M88.4 R36, [R222+0x1000] ;  /* 0x00100000de24783b */ /* 0x000f280000000200 */
[----:B------:R-:W-:Y:S02]  /*2c80*/  LDSM.16.M88.4 R132, [R219+0x6800] ;  /* 0x00680000db84783b */ /* 0x000fe40000000200 */
[----:B------:R-:W-:Y:S02]  /*2c90*/  HMMA.16816.F32 R72, R12, R54, R32 ;  /* 0x000000360c48723c */ /* 0x000fe40000001820 */
[----:B------:R-:W5:Y:S04]  /*2ca0*/  LDSM.16.M88.4 R32, [R222+0x1800] ;  /* 0x00180000de20783b */ /* 0x000f680000000200 */
[----:B------:R-:W-:Y:S02]  /*2cb0*/  LDSM.16.M88.4 R140, [R233] ;  /* 0x00000000e98c783b */ /* 0x000fe40000000200 */
[C---:B------:R-:W-:Y:S02]  /*2cc0*/  HMMA.16816.F32 R88, R4.reuse, R60, RZ ;  /* 0x0000003c0458723c */ /* 0x040fe400000018ff */
[----:B------:R-:W-:Y:S04]  /*2cd0*/  LDSM.16.M88.4 R144, [R222+0x9000] ;  /* 0x00900000de90783b */ /* 0x000fe80000000200 */
[----:B------:R-:W-:Y:S02]  /*2ce0*/  LDSM.16.M88.4 R128, [R232] ;  /* 0x00000000e880783b */ /* 0x000fe40000000200 */
[----:B------:R-:W-:Y:S02]  /*2cf0*/  HMMA.16816.F32 R4, R4, R62, RZ ;  /* 0x0000003e0404723c */ /* 0x000fe400000018ff */
[----:B------:R-:W-:Y:S04]  /*2d00*/  LDSM.16.M88.4 R136, [R219+0x9000] ;  /* 0x00900000db88783b */ /* 0x000fe80000000200 */
[----:B------:R-:W0:Y:S02]  /*2d10*/  LDGDEPBAR ;  /* 0x00000000000079af */ /* 0x000e240000000000 */
[C---:B------:R-:W-:Y:S08]  /*2d20*/  HMMA.16816.F32 R52, R12.reuse, R78, R16 ;  /* 0x0000004e0c34723c */ /* 0x040ff00000001810 */
[C---:B------:R-:W-:Y:S08]  /*2d30*/  HMMA.16816.F32 R60, R12.reuse, R76, R20 ;  /* 0x0000004c0c3c723c */ /* 0x040ff00000001814 */
[C---:B------:R-:W-:Y:S08]  /*2d40*/  HMMA.16816.F32 R92, R12.reuse, R104, R88 ;  /* 0x000000680c5c723c */ /* 0x040ff00000001858 */
[C---:B------:R-:W-:Y:S08]  /*2d50*/  HMMA.16816.F32 R20, R12.reuse, R96, R56 ;  /* 0x000000600c14723c */ /* 0x040ff00000001838 */
[C---:B------:R-:W-:Y:S01]  /*2d60*/  HMMA.16816.F32 R16, R12.reuse, R98, R84 ;  /* 0x000000620c10723c */ /* 0x040fe20000001854 */
[----:B------:R-:W-:Y:S07]  /*2d70*/  LDSM.16.M88.4 R96, [R219] ;  /* 0x00000000db60783b */ /* 0x000fee0000000200 */
[----:B------:R-:W-:Y:S01]  /*2d80*/  HMMA.16816.F32 R88, R12, R106, R4 ;  /* 0x0000006a0c58723c */ /* 0x000fe20000001804 */
[----:B------:R-:W-:Y:S04]  /*2d90*/  LDSM.16.M88.4 R4, [R225] ;  /* 0x00000000e104783b */ /* 0x000fe80000000200 */
[----:B------:R-:W2:Y:S03]  /*2da0*/  LDSM.16.M88.4 R104, [R219+0x800] ;  /* 0x00080000db68783b */ /* 0x000ea60000000200 */
[C---:B-1----:R-:W-:Y:S08]  /*2db0*/  HMMA.16816.F32 R84, R8.reuse, R44, R80 ;  /* 0x0000002c0854723c */ /* 0x042ff00000001850 */
[C---:B------:R-:W-:Y:S08]  /*2dc0*/  HMMA.16816.F32 R80, R8.reuse, R46, R72 ;  /* 0x0000002e0850723c */ /* 0x040ff00000001848 */
[C---:B---3--:R-:W-:Y:S08]  /*2dd0*/  HMMA.16816.F32 R12, R8.reuse, R42, R64 ;  /* 0x0000002a080c723c */ /* 0x048ff00000001840 */
[C---:B----4-:R-:W-:Y:S01]  /*2de0*/  HMMA.16816.F32 R72, R8.reuse, R38, R52 ;  /* 0x000000260848723c */ /* 0x050fe20000001834 */
[----:B------:R-:W1:Y:S07]  /*2df0*/  LDSM.16.M88.4 R52, [R219+0x2000] ;  /* 0x00200000db34783b */ /* 0x000e6e0000000200 */
[C---:B-----5:R-:W-:Y:S01]  /*2e00*/  HMMA.16816.F32 R64, R8.reuse, R32, R48 ;  /* 0x000000200840723c */ /* 0x060fe20000001830 */
[----:B------:R-:W3:Y:S07]  /*2e10*/  LDSM.16.M88.4 R48, [R219+0x2800] ;  /* 0x00280000db30783b */ /* 0x000eee0000000200 */
[C---:B------:R-:W-:Y:S08]  /*2e20*/  HMMA.16816.F32 R76, R8.reuse, R40, R68 ;  /* 0x00000028084c723c */ /* 0x040ff00000001844 */
[C---:B------:R-:W-:Y:S01]  /*2e30*/  HMMA.16816.F32 R68, R8.reuse, R36, R60 ;  /* 0x000000240844723c */ /* 0x040fe2000000183c */
[----:B------:R-:W-:Y:S07]  /*2e40*/  LDSM.16.M88.4 R36, [R216+0x3000] ;  /* 0x00300000d824783b */ /* 0x000fee0000000200 */
[C---:B------:R-:W-:Y:S08]  /*2e50*/  HMMA.16816.F32 R60, R8.reuse, R34, R24 ;  /* 0x00000022083c723c */ /* 0x040ff00000001818 */
[C---:B------:R-:W-:Y:S08]  /*2e60*/  HMMA.16816.F32 R56, R8.reuse, R28, R20 ;  /* 0x0000001c0838723c */ /* 0x040ff00000001814 */
[C---:B------:R-:W-:Y:S01]  /*2e70*/  HMMA.16816.F32 R44, R8.reuse, R30, R16 ;  /* 0x0000001e082c723c */ /* 0x040fe20000001810 */
[----:B------:R-:W4:Y:S07]  /*2e80*/  LDSM.16.M88.4 R16, [R223+0x4000] ;  /* 0x00400000df10783b */ /* 0x000f2e0000000200 */
[C---:B------:R-:W-:Y:S01]  /*2e90*/  HMMA.16816.F32 R40, R8.reuse, R100, R92 ;  /* 0x000000640828723c */ /* 0x040fe2000000185c */
[----:B------:R-:W-:Y:S07]  /*2ea0*/  LDSM.16.M88.4 R92, [R216+0x4800] ;  /* 0x00480000d85c783b */ /* 0x000fee0000000200 */
[----:B------:R-:W-:Y:S08]  /*2eb0*/  HMMA.16816.F32 R32, R8, R102, R88 ;  /* 0x000000660820723c */ /* 0x000ff00000001858 */
[C---:B--2---:R-:W-:Y:S08]  /*2ec0*/  HMMA.16816.F32 R12, R4.reuse, R106, R12 ;  /* 0x0000006a040c723c */ /* 0x044ff0000000180c */
[C---:B------:R-:W-:Y:S08]  /*2ed0*/  HMMA.16816.F32 R28, R4.reuse, R96, R84 ;  /* 0x00000060041c723c */ /* 0x040ff00000001854 */
[C---:B------:R-:W-:Y:S08]  /*2ee0*/  HMMA.16816.F32 R20, R4.reuse, R104, R76 ;  /* 0x000000680414723c */ /* 0x040ff0000000184c */
[C---:B------:R-:W-:Y:S08]  /*2ef0*/  HMMA.16816.F32 R24, R4.reuse, R98, R80 ;  /* 0x000000620418723c */ /* 0x040ff00000001850 */
[C---:B------:R-:W-:Y:S08]  /*2f00*/  HMMA.16816.F32 R8, R4.reuse, R108, R68 ;  /* 0x0000006c0408723c */ /* 0x040ff00000001844 */
[C---:B------:R-:W-:Y:S08]  /*2f10*/  HMMA.16816.F32 R72, R4.reuse, R110, R72 ;  /* 0x0000006e0448723c */ /* 0x040ff00000001848 */
[C---:B------:R-:W-:Y:S08]  /*2f20*/  HMMA.16816.F32 R84, R4.reuse, R116, R64 ;  /* 0x000000740454723c */ /* 0x040ff00000001840 */
[C---:B------:R-:W-:Y:S01]  /*2f30*/  HMMA.16816.F32 R76, R4.reuse, R118, R60 ;  /* 0x00000076044c723c */ /* 0x040fe2000000183c */
[----:B------:R-:W2:Y:S04]  /*2f40*/  LDSM.16.M88.4 R116, [R216+0x5000] ;  /* 0x00500000d874783b */ /* 0x000ea80000000200 */
[----:B------:R-:W5:Y:S03]  /*2f50*/  LDSM.16.M88.4 R60, [R216+0x5800] ;  /* 0x00580000d83c783b */ /* 0x000f660000000200 */
[C---:B-1----:R-:W-:Y:S01]  /*2f60*/  HMMA.16816.F32 R108, R4.reuse, R52, R56 ;  /* 0x00000034046c723c */ /* 0x042fe20000001838 */
[----:B------:R-:W-:Y:S07]  /*2f70*/  LDSM.16.M88.4 R56, [R245] ;  /* 0x00000000f538783b */ /* 0x000fee0000000200 */
[C---:B------:R-:W-:Y:S01]  /*2f80*/  HMMA.16816.F32 R100, R4.reuse, R54, R44 ;  /* 0x000000360464723c */ /* 0x040fe2000000182c */
[----:B------:R-:W-:Y:S04]  /*2f90*/  LDSM.16.M88.4 R52, [R244] ;  /* 0x00000000f434783b */ /* 0x000fe80000000200 */
[----:B------:R-:W-:Y:S03]  /*2fa0*/  LDSM.16.M88.4 R44, [R242] ;  /* 0x00000000f22c783b */ /* 0x000fe60000000200 */
[C---:B---3--:R-:W-:Y:S01]  /*2fb0*/  HMMA.16816.F32 R104, R4.reuse, R48, R40 ;  /* 0x000000300468723c */ /* 0x048fe20000001828 */
[----:B------:R-:W-:Y:S07]  /*2fc0*/  LDSM.16.M88.4 R40, [R241] ;  /* 0x00000000f128783b */ /* 0x000fee0000000200 */
[----:B------:R-:W-:Y:S01]  /*2fd0*/  HMMA.16816.F32 R96, R4, R50, R32 ;  /* 0x000000320460723c */ /* 0x000fe20000001820 */
[----:B------:R-:W1:Y:S04]  /*2fe0*/  LDSM.16.M88.4 R4, [R224+0x4000] ;  /* 0x00400000e004783b */ /* 0x000e680000000200 */
[----:B------:R-:W3:Y:S03]  /*2ff0*/  LDSM.16.M88.4 R48, [R243] ;  /* 0x00000000f330783b */ /* 0x000ee60000000200 */
        /* <DEDUP_REMOVED lines=8> */
[C---:B--2---:R-:W-:Y:S01]  /*3080*/  HMMA.16816.F32 R20, R16.reuse, R116, R108 ;  /* 0x000000741014723c */ /* 0x044fe2000000186c */
[----:B------:R-:W2:Y:S07]  /*3090*/  LDSM.16.M88.4 R108, [R240] ;  /* 0x00000000f06c783b */ /* 0x000eae0000000200 */
[C---:B-----5:R-:W-:Y:S08]  /*30a0*/  HMMA.16816.F32 R72, R16.reuse, R60, R104 ;  /* 0x0000003c1048723c */ /* 0x060ff00000001868 */
[C---:B------:R-:W-:Y:S08]  /*30b0*/  HMMA.16816.F32 R28, R16.reuse, R92, R84 ;  /* 0x0000005c101c723c */ /* 0x040ff00000001854 */
[C---:B------:R-:W-:Y:S08]  /*30c0*/  HMMA.16816.F32 R24, R16.reuse, R94, R76 ;  /* 0x0000005e1018723c */ /* 0x040ff0000000184c */
[----:B------:R-:W-:Y:S08]  /*30d0*/  HMMA.16816.F32 R8, R16, R118, R100 ;  /* 0x000000761008723c */ /* 0x000ff00000001864 */
[----:B-1----:R-:W-:Y:S01]  /*30e0*/  HMMA.16816.F32 R104, R4, R54, R64 ;  /* 0x000000360468723c */ /* 0x002fe20000001840 */
[----:B------:R-:W1:Y:S07]  /*30f0*/  LDSM.16.M88.4 R64, [R222+0x3800] ;  /* 0x00380000de40783b */ /* 0x000e6e0000000200 */
[----:B------:R-:W-:Y:S01]  /*3100*/  HMMA.16816.F32 R16, R16, R62, R96 ;  /* 0x0000003e1010723c */ /* 0x000fe20000001860 */
[----:B------:R-:W4:Y:S07]  /*3110*/  LDSM.16.M88.4 R60, [R222+0x4000] ;  /* 0x00400000de3c783b */ /* 0x000f2e0000000200 */
[C---:B------:R-:W-:Y:S08]  /*3120*/  HMMA.16816.F32 R100, R4.reuse, R52, R68 ;  /* 0x000000340464723c */ /* 0x040ff00000001844 */
[C---:B------:R-:W-:Y:S08]  /*3130*/  HMMA.16816.F32 R92, R4.reuse, R58, R80 ;  /* 0x0000003a045c723c */ /* 0x040ff00000001850 */
[C---:B------:R-:W-:Y:S01]  /*3140*/  HMMA.16816.F32 R84, R4.reuse, R44, R28 ;  /* 0x0000002c0454723c */ /* 0x040fe2000000181c */
[----:B------:R-:W-:Y:S07]  /*3150*/  LDSM.16.M88.4 R28, [R219+0x3800] ;  /* 0x00380000db1c783b */ /* 0x000fee0000000200 */
[C---:B------:R-:W-:Y:S01]  /*3160*/  HMMA.16816.F32 R80, R4.reuse, R46, R24 ;  /* 0x0000002e0450723c */ /* 0x040fe20000001818 */
[----:B------:R-:W5:Y:S07]  /*3170*/  LDSM.16.M88.4 R44, [R222+0x5000] ;  /* 0x00500000de2c783b */ /* 0x000f6e0000000200 */
[C---:B------:R-:W-:Y:S01]  /*3180*/  HMMA.16816.F32 R52, R4.reuse, R42, R8 ;  /* 0x0000002a0434723c */ /* 0x040fe20000001808 */
[----:B------:R-:W1:Y:S07]  /*3190*/  LDSM.16.M88.4 R8, [R225+0x4000] ;  /* 0x00400000e108783b */ /* 0x000e6e0000000200 */
[C---:B------:R-:W-:Y:S01]  /*31a0*/  HMMA.16816.F32 R76, R4.reuse, R56, R88 ;  /* 0x00000038044c723c */ /* 0x040fe20000001858 */
[----:B------:R-:W4:Y:S07]  /*31b0*/  LDSM.16.M88.4 R56, [R222+0x4800] ;  /* 0x00480000de38783b */ /* 0x000f2e0000000200 */
[C---:B------:R-:W-:Y:S01]  /*31c0*/  HMMA.16816.F32 R68, R4.reuse, R40, R20 ;  /* 0x000000280444723c */ /* 0x040fe20000001814 */
[----:B------:R-:W4:Y:S07]  /*31d0*/  LDSM.16.M88.4 R40, [R222+0x5800] ;  /* 0x00580000de28783b */ /* 0x000f2e0000000200 */
[C---:B---3--:R-:W-:Y:S01]  /*31e0*/  HMMA.16816.F32 R88, R4.reuse, R50, R32 ;  /* 0x000000320458723c */ /* 0x048fe20000001820 */
[----:B------:R-:W3:Y:S07]  /*31f0*/  LDSM.16.M88.4 R32, [R219+0x3000] ;  /* 0x00300000db20783b */ /* 0x000eee0000000200 */
[C---:B------:R-:W-:Y:S08]  /*3200*/  HMMA.16816.F32 R96, R4.reuse, R48, R36 ;  /* 0x000000300460723c */ /* 0x040ff00000001824 */
[----:B--2---:R-:W-:Y:S08]  /*3210*/  HMMA.16816.F32 R36, R4, R110, R16 ;  /* 0x0000006e0424723c */ /* 0x004ff00000001810 */
[----:B-1----:R-:W-:Y:S01]  /*3220*/  HMMA.16816.F32 R16, R12, R64, R100 ;  /* 0x000000400c10723c */ /* 0x002fe20000001864 */
[----:B------:R-:W1:Y:S07]  /*3230*/  LDSM.16.M88.4 R100, [R219+0x4800] ;  /* 0x00480000db64783b */ /* 0x000e6e0000000200 */
[----:B------:R-:W-:Y:S01]  /*3240*/  HMMA.16816.F32 R48, R4, R108, R72 ;  /* 0x0000006c0430723c */ /* 0x000fe20000001848 */
[----:B------:R-:W2:Y:S07]  /*3250*/  LDSM.16.M88.4 R72, [R219+0x4000] ;  /* 0x00400000db48783b */ /* 0x000eae0000000200 */
[C---:B------:R-:W-:Y:S08]  /*3260*/  HMMA.16816.F32 R20, R12.reuse, R114, R92 ;  /* 0x000000720c14723c */ /* 0x040ff0000000185c */
[C---:B------:R-:W-:Y:S08]  /*3270*/  HMMA.16816.F32 R4, R12.reuse, R66, R104 ;  /* 0x000000420c04723c */ /* 0x040ff00000001868 */
[C---:B------:R-:W-:Y:S08]  /*3280*/  HMMA.16816.F32 R24, R12.reuse, R112, R76 ;  /* 0x000000700c18723c */ /* 0x040ff0000000184c */
[C---:B----4-:R-:W-:Y:S08]  /*3290*/  HMMA.16816.F32 R64, R12.reuse, R60, R96 ;  /* 0x0000003c0c40723c */ /* 0x050ff00000001860 */
[C---:B------:R-:W-:Y:S08]  /*32a0*/  HMMA.16816.F32 R60, R12.reuse, R62, R88 ;  /* 0x0000003e0c3c723c */ /* 0x040ff00000001858 */
[----:B-----5:R-:W-:Y:S08]  /*32b0*/  HMMA.16816.F32 R108, R12, R44, R68 ;  /* 0x0000002c0c6c723c */ /* 0x020ff00000001844 */
[----:B------:R-:W-:Y:S01]  /*32c0*/  HMMA.16816.F32 R76, R8, R28, R16 ;  /* 0x0000001c084c723c */ /* 0x000fe20000001810 */
[----:B------:R-:W4:Y:S07]  /*32d0*/  LDSM.16.M88.4 R16, [R219+0x5000] ;  /* 0x00500000db10783b */ /* 0x000f2e0000000200 */
        /* <DEDUP_REMOVED lines=8> */
[----:B------:R-:W5:Y:S07]  /*3360*/  LDSM.16.M88.4 R12, [R219+0x5800] ;  /* 0x00580000db0c783b */ /* 0x000f6e0000000200 */
[C---:B---3--:R-:W-:Y:S01]  /*3370*/  HMMA.16816.F32 R84, R8.reuse, R34, R20 ;  /* 0x000000220854723c */ /* 0x048fe20000001814 */
[----:B------:R-:W-:Y:S07]  /*3380*/  LDSM.16.M88.4 R20, [R216+0x6000] ;  /* 0x00600000d814783b */ /* 0x000fee0000000200 */
[C---:B------:R-:W-:Y:S01]  /*3390*/  HMMA.16816.F32 R44, R8.reuse, R30, R4 ;  /* 0x0000001e082c723c */ /* 0x040fe20000001804 */
[----:B------:R-:W3:Y:S04]  /*33a0*/  LDSM.16.M88.4 R4, [R223+0x8000] ;  /* 0x00800000df04783b */ /* 0x000ee80000000200 */
[----:B------:R-:W-:Y:S03]  /*33b0*/  LDSM.16.M88.4 R28, [R224+0x8000] ;  /* 0x00800000e01c783b */ /* 0x000fe60000000200 */
[C---:B------:R-:W-:Y:S08]  /*33c0*/  HMMA.16816.F32 R92, R8.reuse, R32, R24 ;  /* 0x00000020085c723c */ /* 0x040ff00000001818 */
[C---:B-1----:R-:W-:Y:S01]  /*33d0*/  HMMA.16816.F32 R32, R8.reuse, R100, R88 ;  /* 0x000000640820723c */ /* 0x042fe20000001858 */
[----:B------:R-:W1:Y:S07]  /*33e0*/  LDSM.16.M88.4 R88, [R239] ;  /* 0x00000000ef58783b */ /* 0x000e6e0000000200 */
[C---:B------:R-:W-:Y:S01]  /*33f0*/  HMMA.16816.F32 R24, R8.reuse, R102, R80 ;  /* 0x000000660818723c */ /* 0x040fe20000001850 */
[----:B------:R-:W1:Y:S07]  /*3400*/  LDSM.16.M88.4 R80, [R216+0x8800] ;  /* 0x00880000d850783b */ /* 0x000e6e0000000200 */
[C---:B--2---:R-:W-:Y:S08]  /*3410*/  HMMA.16816.F32 R36, R8.reuse, R74, R60 ;  /* 0x0000004a0824723c */ /* 0x044ff0000000183c */
[C---:B----4-:R-:W-:Y:S08]  /*3420*/  HMMA.16816.F32 R60, R8.reuse, R16, R108 ;  /* 0x00000010083c723c */ /* 0x050ff0000000186c */
[C---:B------:R-:W-:Y:S08]  /*3430*/  HMMA.16816.F32 R68, R8.reuse, R18, R68 ;  /* 0x000000120844723c */ /* 0x040ff00000001844 */
[C---:B-----5:R-:W-:Y:S08]  /*3440*/  HMMA.16816.F32 R16, R8.reuse, R12, R104 ;  /* 0x0000000c0810723c */ /* 0x060ff00000001868 */
[C---:B------:R-:W-:Y:S01]  /*3450*/  HMMA.16816.F32 R40, R8.reuse, R72, R64 ;  /* 0x000000480828723c */ /* 0x040fe20000001840 */
[----:B------:R-:W2:Y:S07]  /*3460*/  LDSM.16.M88.4 R72, [R216+0x8000] ;  /* 0x00800000d848783b */ /* 0x000eae0000000200 */
[----:B------:R-:W-:Y:S08]  /*3470*/  HMMA.16816.F32 R12, R8, R14, R96 ;  /* 0x0000000e080c723c */ /* 0x000ff00000001860 */
[C---:B---3--:R-:W-:Y:S08]  /*3480*/  HMMA.16816.F32 R8, R4.reuse, R20, R92 ;  /* 0x000000140408723c */ /* 0x048ff0000000185c */
[C---:B------:R-:W-:Y:S01]  /*3490*/  HMMA.16816.F32 R104, R4.reuse, R48, R32 ;  /* 0x000000300468723c */ /* 0x040fe20000001820 */
[----:B------:R-:W-:Y:S07]  /*34a0*/  LDSM.16.M88.4 R32, [R222+0x6000] ;  /* 0x00600000de20783b */ /* 0x000fee0000000200 */
[C---:B------:R-:W-:Y:S01]  /*34b0*/  HMMA.16816.F32 R96, R4.reuse, R50, R24 ;  /* 0x000000320460723c */ /* 0x040fe20000001818 */
[----:B------:R-:W3:Y:S04]  /*34c0*/  LDSM.16.M88.4 R24, [R226+0x8000] ;  /* 0x00800000e218783b */ /* 0x000ee80000000200 */
[----:B------:R-:W-:Y:S03]  /*34d0*/  LDSM.16.M88.4 R48, [R237] ;  /* 0x00000000ed30783b */ /* 0x000fe60000000200 */
[----:B------:R-:W-:Y:S01]  /*34e0*/  HMMA.16816.F32 R64, R4, R22, R84 ;  /* 0x000000160440723c */ /* 0x000fe20000001854 */
[----:B------:R-:W-:Y:S07]  /*34f0*/  LDSM.16.M88.4 R20, [R225+0x8000] ;  /* 0x00800000e114783b */ /* 0x000fee0000000200 */
[----:B-1----:R-:W-:Y:S08]  /*3500*/  HMMA.16816.F32 R8, R28, R88, R8 ;  /* 0x000000581c08723c */ /* 0x002ff00000001808 */
[C---:B------:R-:W-:Y:S01]  /*3510*/  HMMA.16816.F32 R112, R4.reuse, R52, R40 ;  /* 0x000000340470723c */ /* 0x040fe20000001828 */
[----:B------:R-:W-:Y:S07]  /*3520*/  LDSM.16.M88.4 R40, [R235] ;  /* 0x00000000eb28783b */ /* 0x000fee0000000200 */
[C---:B------:R-:W-:Y:S01]  /*3530*/  HMMA.16816.F32 R108, R4.reuse, R54, R36 ;  /* 0x00000036046c723c */ /* 0x040fe20000001824 */
[----:B------:R-:W1:Y:S07]  /*3540*/  LDSM.16.M88.4 R52, [R238] ;  /* 0x00000000ee34783b */ /* 0x000e6e0000000200 */
[C---:B------:R-:W-:Y:S08]  /*3550*/  HMMA.16816.F32 R76, R4.reuse, R56, R76 ;  /* 0x00000038044c723c */ /* 0x040ff0000000184c */
[C---:B------:R-:W-:Y:S01]  /*3560*/  HMMA.16816.F32 R100, R4.reuse, R58, R44 ;  /* 0x0000003a0464723c */ /* 0x040fe2000000182c */
[----:B------:R-:W4:Y:S04]  /*3570*/  LDSM.16.M88.4 R56, [R219+0x6000] ;  /* 0x00600000db38783b */ /* 0x000f280000000200 */
[----:B------:R-:W-:Y:S03]  /*3580*/  LDSM.16.M88.4 R44, [R236] ;  /* 0x00000000ec2c783b */ /* 0x000fe60000000200 */
[C---:B------:R-:W-:Y:S08]  /*3590*/  HMMA.16816.F32 R120, R4.reuse, R82, R12 ;  /* 0x000000520478723c */ /* 0x040ff0000000180c */
[C---:B--2---:R-:W-:Y:S08]  /*35a0*/  HMMA.16816.F32 R92, R4.reuse, R72, R60 ;  /* 0x00000048045c723c */ /* 0x044ff0000000183c */
[C---:B------:R-:W-:Y:S01]  /*35b0*/  HMMA.16816.F32 R84, R4.reuse, R74, R68 ;  /* 0x0000004a0454723c */ /* 0x040fe20000001844 */
[----:B------:R-:W-:Y:S04]  /*35c0*/  LDSM.16.M88.4 R72, [R216+0x9000] ;  /* 0x00900000d848783b */ /* 0x000fe80000000200 */
[----:B------:R-:W-:Y:S03]  /*35d0*/  LDSM.16.M88.4 R68, [R234] ;  /* 0x00000000ea44783b */ /* 0x000fe60000000200 */
        /* <DEDUP_REMOVED lines=10> */
[----:B------:R-:W-:Y:S08]  /*3680*/  HMMA.16816.F32 R52, R28, R54, R100 ;  /* 0x000000361c34723c */ /* 0x000ff00000001864 */
[----:B--2---:R-:W-:Y:S08]  /*3690*/  HMMA.16816.F32 R36, R24, R64, R36 ;  /* 0x000000401824723c */ /* 0x004ff00000001824 */
[----:B------:R-:W-:Y:S08]  /*36a0*/  HMMA.16816.F32 R80, R28, R50, R108 ;  /* 0x000000321c50723c */ /* 0x000ff0000000186c */
[----:B------:R-:W-:Y:S01]  /*36b0*/  HMMA.16816.F32 R32, R20, R58, R8 ;  /* 0x0000003a1420723c */ /* 0x000fe20000001808 */
[----:B------:R-:W-:Y:S07]  /*36c0*/  LDSM.16.M88.4 R8, [R226+0xc000] ;  /* 0x00c00000e208783b */ /* 0x000fee0000000200 */
[C---:B------:R-:W-:Y:S08]  /*36d0*/  HMMA.16816.F32 R116, R28.reuse, R44, R104 ;  /* 0x0000002c1c74723c */ /* 0x040ff00000001868 */
[----:B------:R-:W-:Y:S01]  /*36e0*/  HMMA.16816.F32 R108, R28, R46, R96 ;  /* 0x0000002e1c6c723c */ /* 0x000fe20000001860 */
[----:B------:R-:W2:Y:S04]  /*36f0*/  LDSM.16.M88.4 R44, [R222+0x8000] ;  /* 0x00800000de2c783b */ /* 0x000ea80000000200 */
[----:B------:R-:W-:Y:S03]  /*3700*/  LDSM.16.M88.4 R96, [R222+0x8800] ;  /* 0x00880000de60783b */ /* 0x000fe60000000200 */
[----:B------:R-:W-:Y:S08]  /*3710*/  HMMA.16816.F32 R4, R16, R72, R4 ;  /* 0x000000481004723c */ /* 0x000ff00000001804 */
[C---:B------:R-:W-:Y:S01]  /*3720*/  HMMA.16816.F32 R60, R28.reuse, R48, R112 ;  /* 0x000000301c3c723c */ /* 0x040fe20000001870 */
[----:B------:R-:W3:Y:S07]  /*3730*/  LDSM.16.M88.4 R48, [R222+0x7800] ;  /* 0x00780000de30783b */ /* 0x000eee0000000200 */
[C---:B------:R-:W-:Y:S01]  /*3740*/  HMMA.16816.F32 R56, R28.reuse, R68, R124 ;  /* 0x000000441c38723c */ /* 0x040fe2000000187c */
[----:B------:R-:W4:Y:S07]  /*3750*/  LDSM.16.M88.4 R124, [R216+0x9800] ;  /* 0x00980000d87c783b */ /* 0x000f2e0000000200 */
[C---:B------:R-:W-:Y:S01]  /*3760*/  HMMA.16816.F32 R104, R28.reuse, R40, R92 ;  /* 0x000000281c68723c */ /* 0x040fe2000000185c */
[----:B------:R-:W-:Y:S07]  /*3770*/  LDSM.16.M88.4 R92, [R219+0x8000] ;  /* 0x00800000db5c783b */ /* 0x000fee0000000200 */
[----:B------:R-:W-:Y:S01]  /*3780*/  HMMA.16816.F32 R100, R28, R42, R84 ;  /* 0x0000002a1c64723c */ /* 0x000fe20000001854 */
[----:B------:R-:W-:Y:S07]  /*3790*/  LDSM.16.M88.4 R84, [R219+0x7800] ;  /* 0x00780000db54783b */ /* 0x000fee0000000200 */
[----:B------:R-:W-:Y:S08]  /*37a0*/  HMMA.16816.F32 R36, R20, R132, R36 ;  /* 0x000000841424723c */ /* 0x000ff00000001824 */
[----:B------:R-:W-:Y:S01]  /*37b0*/  HMMA.16816.F32 R40, R24, R66, R52 ;  /* 0x000000421828723c */ /* 0x000fe20000001834 */
[----:B------:R-:W5:Y:S07]  /*37c0*/  LDSM.16.M88.4 R52, [R219+0x7000] ;  /* 0x00700000db34783b */ /* 0x000f6e0000000200 */
[----:B------:R-:W-:Y:S01]  /*37d0*/  HMMA.16816.F32 R112, R28, R70, R120 ;  /* 0x000000461c70723c */ /* 0x000fe20000001878 */
[----:B------:R-:W3:Y:S07]  /*37e0*/  LDSM.16.M88.4 R120, [R219+0x8800] ;  /* 0x00880000db78783b */ /* 0x000eee0000000200 */
[----:B------:R-:W-:Y:S08]  /*37f0*/  HMMA.16816.F32 R32, R16, R74, R32 ;  /* 0x0000004a1020723c */ /* 0x000ff00000001820 */
[----:B-1----:R-:W-:Y:S01]  /*3800*/  HMMA.16816.F32 R28, R12, R140, R4 ;  /* 0x0000008c0c1c723c */ /* 0x002fe20000001804 */
[----:B------:R-:W1:Y:S07]  /*3810*/  LDSM.16.M88.4 R4, [R225+0xc000] ;  /* 0x00c00000e104783b */ /* 0x000e6e0000000200 */
[C---:B------:R-:W-:Y:S08]  /*3820*/  HMMA.16816.F32 R88, R24.reuse, R76, R60 ;  /* 0x0000004c1858723c */ /* 0x040ff0000000183c */
[C---:B------:R-:W-:Y:S01]  /*3830*/  HMMA.16816.F32 R64, R24.reuse, R78, R80 ;  /* 0x0000004e1840723c */ /* 0x040fe20000001850 */
[----:B------:R-:W1:Y:S07]  /*3840*/  LDSM.16.M88.4 R80, [R216+0xa000] ;  /* 0x00a00000d850783b */ /* 0x000e6e0000000200 */
[C---:B--2---:R-:W-:Y:S08]  /*3850*/  HMMA.16816.F32 R68, R24.reuse, R44, R104 ;  /* 0x0000002c1844723c */ /* 0x044ff00000001868 */
[C---:B------:R-:W-:Y:S01]  /*3860*/  HMMA.16816.F32 R60, R24.reuse, R46, R100 ;  /* 0x0000002e183c723c */ /* 0x040fe20000001864 */
[----:B------:R-:W-:Y:S07]  /*3870*/  LDSM.16.M88.4 R100, [R216+0xa800] ;  /* 0x00a80000d864783b */ /* 0x000fee0000000200 */
[C---:B---3--:R-:W-:Y:S08]  /*3880*/  HMMA.16816.F32 R72, R24.reuse, R48, R116 ;  /* 0x000000301848723c */ /* 0x048ff00000001874 */
[----:B------:R-:W-:Y:S08]  /*3890*/  HMMA.16816.F32 R76, R24, R50, R108 ;  /* 0x00000032184c723c */ /* 0x000ff0000000186c */
[----:B----4-:R-:W-:Y:S08]  /*38a0*/  HMMA.16816.F32 R44, R16, R124, R36 ;  /* 0x0000007c102c723c */ /* 0x010ff00000001824 */
[----:B------:R-:W-:Y:S08]  /*38b0*/  HMMA.16816.F32 R48, R20, R134, R40 ;  /* 0x000000861430723c */ /* 0x000ff00000001828 */
[----:B------:R-:W-:Y:S08]  /*38c0*/  HMMA.16816.F32 R56, R24, R96, R56 ;  /* 0x000000601838723c */ /* 0x000ff00000001838 */
[----:B------:R-:W-:Y:S08]  /*38d0*/  HMMA.16816.F32 R40, R12, R142, R32 ;  /* 0x0000008e0c28723c */ /* 0x000ff00000001820 */
[----:B------:R-:W-:Y:S08]  /*38e0*/  HMMA.16816.F32 R32, R8, R144, R28 ;  /* 0x000000900820723c */ /* 0x000ff0000000181c */
[----:B------:R-:W-:Y:S01]  /*38f0*/  HMMA.16816.F32 R28, R24, R98, R112 ;  /* 0x00000062181c723c */ /* 0x000fe20000001870 */
[----:B------:R-:W2:Y:S07]  /*3900*/  LDSM.16.M88.4 R96, [R222+0x9800] ;  /* 0x00980000de60783b */ /* 0x000eae0000000200 */
[----:B-----5:R-:W-:Y:S08]  /*3910*/  HMMA.16816.F32 R24, R20, R52, R88 ;  /* 0x000000341418723c */ /* 0x020ff00000001858 */
[----:B------:R-:W-:Y:S08]  /*3920*/  HMMA.16816.F32 R44, R12, R128, R44 ;  /* 0x000000800c2c723c */ /* 0x000ff0000000182c */
[----:B------:R-:W-:Y:S08]  /*3930*/  HMMA.16816.F32 R48, R16, R126, R48 ;  /* 0x0000007e1030723c */ /* 0x000ff00000001830 */
[C---:B------:R-:W-:Y:S01]  /*3940*/  HMMA.16816.F32 R36, R20.reuse, R54, R64 ;  /* 0x000000361424723c */ /* 0x040fe20000001840 */
[----:B------:R-:W-:Y:S07]  /*3950*/  LDSM.16.M88.4 R64, [R219+0x9800] ;  /* 0x00980000db40783b */ /* 0x000fee0000000200 */
[C---:B------:R-:W-:Y:S08]  /*3960*/  HMMA.16816.F32 R52, R20.reuse, R84, R72 ;  /* 0x000000541434723c */ /* 0x040ff00000001848 */
[C---:B------:R-:W-:Y:S08]  /*3970*/  HMMA.16816.F32 R76, R20.reuse, R86, R76 ;  /* 0x00000056144c723c */ /* 0x040ff0000000184c */
[C---:B------:R-:W-:Y:S08]  /*3980*/  HMMA.16816.F32 R88, R20.reuse, R120, R56 ;  /* 0x000000781458723c */ /* 0x040ff00000001838 */
[----:B------:R-:W-:Y:S01]  /*3990*/  HMMA.16816.F32 R84, R20, R92, R68 ;  /* 0x0000005c1454723c */ /* 0x000fe20000001844 */
[----:B------:R-:W3:Y:S07]  /*39a0*/  LDSM.16.M88.4 R68, [R231] ;  /* 0x00000000e744783b */ /* 0x000eee0000000200 */
[----:B-1----:R-:W-:Y:S08]  /*39b0*/  HMMA.16816.F32 R56, R4, R136, R32 ;  /* 0x000000880438723c */ /* 0x002ff00000001820 */
[----:B------:R-:W-:Y:S08]  /*39c0*/  HMMA.16816.F32 R32, R8, R146, R40 ;  /* 0x000000920820723c */ /* 0x000ff00000001828 */
[C---:B------:R-:W-:Y:S01]  /*39d0*/  HMMA.16816.F32 R92, R20.reuse, R94, R60 ;  /* 0x0000005e145c723c */ /* 0x040fe2000000183c */
[----:B------:R-:W-:Y:S07]  /*39e0*/  LDSM.16.M88.4 R60, [R219+0xa000] ;  /* 0x00a00000db3c783b */ /* 0x000fee0000000200 */
[----:B------:R-:W-:Y:S08]  /*39f0*/  HMMA.16816.F32 R120, R20, R122, R28 ;  /* 0x0000007a1478723c */ /* 0x000ff0000000181c */
[----:B------:R-:W-:Y:S08]  /*3a00*/  HMMA.16816.F32 R24, R16, R80, R24 ;  /* 0x000000501018723c */ /* 0x000ff00000001818 */
[----:B--2---:R-:W-:Y:S01]  /*3a10*/  HMMA.16816.F32 R20, R8, R96, R44 ;  /* 0x000000600814723c */ /* 0x004fe2000000182c */
[----:B------:R-:W-:Y:S07]  /*3a20*/  LDSM.16.M88.4 R44, [R222+0xa000] ;  /* 0x00a00000de2c783b */ /* 0x000fee0000000200 */
[----:B------:R-:W-:Y:S01]  /*3a30*/  HMMA.16816.F32 R28, R12, R130, R48 ;  /* 0x000000820c1c723c */ /* 0x000fe20000001830 */
[----:B------:R-:W-:Y:S01]  /*3a40*/  FMUL.FTZ R0, R56, c[0x0][0x320] ;  /* 0x0000c80038007a20 */ /* 0x000fe20000410000 */
[----:B------:R-:W1:Y:S06]  /*3a50*/  LDSM.16.M88.4 R48, [R216+0xb000] ;  /* 0x00b00000d830783b */ /* 0x000e6c0000000200 */
[----:B------:R-:W-:Y:S01]  /*3a60*/  HMMA.16816.F32 R32, R4, R138, R32 ;  /* 0x0000008a0420723c */ /* 0x000fe20000001820 */
[----:B------:R2:W4:Y:S07]  /*3a70*/  MUFU.TANH R105, R0 ;  /* 0x0000000000697308 */ /* 0x00052e0000002400 */
[----:B------:R-:W-:Y:S01]  /*3a80*/  HMMA.16816.F32 R36, R16, R82, R36 ;  /* 0x000000521024723c */ /* 0x000fe20000001824 */
[----:B--2---:R-:W-:-:S07]  /*3a90*/  FMUL.FTZ R0, R57, c[0x0][0x320] ;  /* 0x0000c80039007a20 */ /* 0x004fce0000410000 */
[----:B------:R-:W-:Y:S01]  /*3aa0*/  HMMA.16816.F32 R72, R16, R100, R52 ;  /* 0x000000641048723c */ /* 0x000fe20000001834 */
[----:B------:R-:W2:Y:S01]  /*3ab0*/  LDSM.16.M88.4 R52, [R230] ;  /* 0x00000000e634783b */ /* 0x000ea20000000200 */
[----:B------:R5:W1:Y:S06]  /*3ac0*/  MUFU.TANH R104, R0 ;  /* 0x0000000000687308 */ /* 0x000a6c0000002400 */
[----:B---3--:R-:W-:Y:S08]  /*3ad0*/  HMMA.16816.F32 R24, R12, R68, R24 ;  /* 0x000000440c18723c */ /* 0x008ff00000001818 */
[----:B------:R-:W-:Y:S01]  /*3ae0*/  HMMA.16816.F32 R40, R4, R64, R20 ;  /* 0x000000400428723c */ /* 0x000fe20000001814 */
[----:B-----5:R-:W-:-:S04]  /*3af0*/  FMUL.FTZ R0, R58, c[0x0][0x320] ;  /* 0x0000c8003a007a20 */ /* 0x020fc80000410000 */
[----:B------:R3:W1:Y:S03]  /*3b00*/  MUFU.TANH R106, R0 ;  /* 0x00000000006a7308 */ /* 0x0006660000002400 */
[----:B------:R-:W-:Y:S08]  /*3b10*/  HMMA.16816.F32 R20, R8, R98, R28 ;  /* 0x000000620814723c */ /* 0x000ff0000000181c */
[----:B------:R-:W-:Y:S01]  /*3b20*/  HMMA.16816.F32 R76, R16, R102, R76 ;  /* 0x00000066104c723c */ /* 0x000fe2000000184c */
[----:B---3--:R-:W-:-:S07]  /*3b30*/  FMUL.FTZ R0, R59, c[0x0][0x320] ;  /* 0x0000c8003b007a20 */ /* 0x008fce0000410000 */
[----:B------:R-:W-:Y:S01]  /*3b40*/  HMMA.16816.F32 R36, R12, R70, R36 ;  /* 0x000000460c24723c */ /* 0x000fe20000001824 */
[----:B------:R-:W3:Y:S01]  /*3b50*/  LDSM.16.M88.4 R56, [R222+0xa800] ;  /* 0x00a80000de38783b */ /* 0x000ee20000000200 */
[----:B------:R5:W1:Y:S03]  /*3b60*/  MUFU.TANH R103, R0 ;  /* 0x0000000000677308 */ /* 0x000a660000002400 */
[----:B------:R-:W1:Y:S01]  /*3b70*/  LDSM.16.M88.4 R68, [R216+0xb800] ;  /* 0x00b80000d844783b */ /* 0x000e620000000200 */
[----:B-----5:R-:W-:-:S04]  /*3b80*/  FMUL.FTZ R0, R32, c[0x0][0x320] ;  /* 0x0000c80020007a20 */ /* 0x020fc80000410000 */
[----:B------:R5:W1:Y:S01]  /*3b90*/  MUFU.TANH R100, R0 ;  /* 0x0000000000647308 */ /* 0x000a620000002400 */
[----:B------:R-:W-:Y:S01]  /*3ba0*/  HMMA.16816.F32 R20, R4, R66, R20 ;  /* 0x000000420414723c */ /* 0x000fe20000001814 */
[----:B-----5:R-:W-:-:S06]  /*3bb0*/  FMUL.FTZ R0, R33, c[0x0][0x320] ;  /* 0x0000c80021007a20 */ /* 0x020fcc0000410000 */
[----:B------:R5:W1:Y:S02]  /*3bc0*/  MUFU.TANH R99, R0 ;  /* 0x0000000000637308 */ /* 0x000a640000002400 */
[----:B-----5:R-:W-:-:S06]  /*3bd0*/  FMUL.FTZ R0, R34, c[0x0][0x320] ;  /* 0x0000c80022007a20 */ /* 0x020fcc0000410000 */
[----:B------:R5:W2:Y:S01]  /*3be0*/  MUFU.TANH R102, R0 ;  /* 0x0000000000667308 */ /* 0x000aa20000002400 */
[----:B-1----:R-:W-:Y:S01]  /*3bf0*/  HMMA.16816.F32 R80, R16, R48, R84 ;  /* 0x000000301050723c */ /* 0x002fe20000001854 */
[----:B-----5:R-:W-:-:S07]  /*3c00*/  FMUL.FTZ R0, R35, c[0x0][0x320] ;  /* 0x0000c80023007a20 */ /* 0x020fce0000410000 */
[----:B------:R-:W-:Y:S01]  /*3c10*/  HMMA.16816.F32 R32, R8, R44, R24 ;  /* 0x0000002c0820723c */ /* 0x000fe20000001818 */
[----:B------:R1:W1:Y:S07]  /*3c20*/  MUFU.TANH R101, R0 ;  /* 0x0000000000657308 */ /* 0x00026e0000002400 */
[----:B--2---:R-:W-:Y:S01]  /*3c30*/  HMMA.16816.F32 R28, R12, R52, R72 ;  /* 0x000000340c1c723c */ /* 0x004fe20000001848 */
[----:B-1----:R-:W-:-:S04]  /*3c40*/  FMUL.FTZ R0, R40, c[0x0][0x320] ;  /* 0x0000c80028007a20 */ /* 0x002fc80000410000 */
[----:B------:R1:W2:Y:S03]  /*3c50*/  MUFU.TANH R96, R0 ;  /* 0x0000000000607308 */ /* 0x0002a60000002400 */
[----:B------:R-:W-:Y:S01]  /*3c60*/  HMMA.16816.F32 R24, R8, R46, R36 ;  /* 0x0000002e0818723c */ /* 0x000fe20000001824 */
[----:B------:R-:W-:Y:S01]  /*3c70*/  LDSM.16.M88.4 R44, [R229] ;  /* 0x00000000e52c783b */ /* 0x000fe20000000200 */
[----:B-1----:R-:W-:-:S04]  /*3c80*/  FMUL.FTZ R0, R41, c[0x0][0x320] ;  /* 0x0000c80029007a20 */ /* 0x002fc80000410000 */
[----:B------:R1:W1:Y:S02]  /*3c90*/  MUFU.TANH R87, R0 ;  /* 0x0000000000577308 */ /* 0x0002640000002400 */
[----:B------:R-:W-:Y:S01]  /*3ca0*/  HMMA.16816.F32 R36, R12, R54, R76 ;  /* 0x000000360c24723c */ /* 0x000fe2000000184c */
[----:B------:R-:W5:Y:S01]  /*3cb0*/  LDSM.16.M88.4 R52, [R219+0xa800] ;  /* 0x00a80000db34783b */ /* 0x000f620000000200 */
[----:B-1----:R-:W-:-:S04]  /*3cc0*/  FMUL.FTZ R0, R42, c[0x0][0x320] ;  /* 0x0000c8002a007a20 */ /* 0x002fc80000410000 */
[----:B------:R1:W1:Y:S02]  /*3cd0*/  MUFU.TANH R98, R0 ;  /* 0x0000000000627308 */ /* 0x0002640000002400 */
[----:B-1----:R-:W-:Y:S02]  /*3ce0*/  FMUL.FTZ R0, R43, c[0x0][0x320] ;  /* 0x0000c8002b007a20 */ /* 0x002fe40000410000 */
[----:B------:R-:W-:Y:S04]  /*3cf0*/  HMMA.16816.F32 R40, R4, R60, R32 ;  /* 0x0000003c0428723c */ /* 0x000fe80000001820 */
[----:B------:R1:W1:Y:S02]  /*3d00*/  MUFU.TANH R97, R0 ;  /* 0x0000000000617308 */ /* 0x0002640000002400 */
[----:B-1----:R-:W-:-:S06]  /*3d10*/  FMUL.FTZ R0, R20, c[0x0][0x320] ;  /* 0x0000c80014007a20 */ /* 0x002fcc0000410000 */
[----:B------:R1:W1:Y:S01]  /*3d20*/  MUFU.TANH R84, R0 ;  /* 0x0000000000547308 */ /* 0x0002620000002400 */
[----:B---3--:R-:W-:Y:S01]  /*3d30*/  HMMA.16816.F32 R32, R8, R56, R28 ;  /* 0x000000380820723c */ /* 0x008fe2000000181c */
[----:B-1----:R-:W-:-:S06]  /*3d40*/  FMUL.FTZ R0, R21, c[0x0][0x320] ;  /* 0x0000c80015007a20 */ /* 0x002fcc0000410000 */
[----:B------:R1:W3:Y:S02]  /*3d50*/  MUFU.TANH R73, R0 ;  /* 0x0000000000497308 */ /* 0x0002e40000002400 */
[----:B-1----:R-:W-:-:S06]  /*3d60*/  FMUL.FTZ R0, R22, c[0x0][0x320] ;  /* 0x0000c80016007a20 */ /* 0x002fcc0000410000 */
[----:B------:R1:W1:Y:S01]  /*3d70*/  MUFU.TANH R86, R0 ;  /* 0x0000000000567308 */ /* 0x0002620000002400 */
[----:B------:R-:W-:Y:S01]  /*3d80*/  HMMA.16816.F32 R48, R16, R50, R92 ;  /* 0x000000321030723c */ /* 0x000fe2000000185c */
[----:B-1----:R-:W-:-:S07]  /*3d90*/  FMUL.FTZ R0, R23, c[0x0][0x320] ;  /* 0x0000c80017007a20 */ /* 0x002fce0000410000 */
[----:B------:R-:W-:Y:S01]  /*3da0*/  HMMA.16816.F32 R20, R4, R62, R24 ;  /* 0x0000003e0414723c */ /* 0x000fe20000001818 */
[----:B------:R-:W1:Y:S01]  /*3db0*/  LDSM.16.M88.4 R60, [R222+0xb000] ;  /* 0x00b00000de3c783b */ /* 0x000e620000000200 */
[----:B------:R2:W1:Y:S06]  /*3dc0*/  MUFU.TANH R85, R0 ;  /* 0x0000000000557308 */ /* 0x00046c0000002400 */
[----:B------:R-:W-:Y:S01]  /*3dd0*/  HMMA.16816.F32 R24, R8, R58, R36 ;  /* 0x0000003a0818723c */ /* 0x000fe20000001824 */
[----:B------:R-:W1:Y:S01]  /*3de0*/  LDSM.16.M88.4 R56, [R228] ;  /* 0x00000000e438783b */ /* 0x000e620000000200 */
[----:B--2---:R-:W-:-:S04]  /*3df0*/  FMUL.FTZ R0, R40, c[0x0][0x320] ;  /* 0x0000c80028007a20 */ /* 0x004fc80000410000 */
[----:B------:R2:W1:Y:S02]  /*3e00*/  MUFU.TANH R72, R0 ;  /* 0x0000000000487308 */ /* 0x0004640000002400 */
[----:B------:R-:W-:Y:S01]  /*3e10*/  HMMA.16816.F32 R64, R16, R68, R88 ;  /* 0x000000441040723c */ /* 0x000fe20000001858 */
[----:B--2---:R-:W-:-:S05]  /*3e20*/  FMUL.FTZ R0, R41, c[0x0][0x320] ;  /* 0x0000c80029007a20 */ /* 0x004fca0000410000 */
[----:B------:R2:W1:Y:S02]  /*3e30*/  MUFU.TANH R69, R0 ;  /* 0x0000000000457308 */ /* 0x0004640000002400 */
[----:B-----5:R-:W-:Y:S08]  /*3e40*/  HMMA.16816.F32 R36, R4, R52, R32 ;  /* 0x000000340424723c */ /* 0x020ff00000001820 */
[----:B------:R-:W-:Y:S01]  /*3e50*/  HMMA.16816.F32 R16, R16, R70, R120 ;  /* 0x000000461010723c */ /* 0x000fe20000001878 */
[----:B--2---:R-:W-:-:S07]  /*3e60*/  FMUL.FTZ R0, R42, c[0x0][0x320] ;  /* 0x0000c8002a007a20 */ /* 0x004fce0000410000 */
[C---:B------:R-:W-:Y:S01]  /*3e70*/  HMMA.16816.F32 R28, R12.reuse, R44, R80 ;  /* 0x0000002c0c1c723c */ /* 0x040fe20000001850 */
[----:B------:R2:W1:Y:S02]  /*3e80*/  MUFU.TANH R75, R0 ;  /* 0x00000000004b7308 */ /* 0x0004640000002400 */
[----:B--2---:R-:W-:Y:S02]  /*3e90*/  FMUL.FTZ R0, R43, c[0x0][0x320] ;  /* 0x0000c8002b007a20 */ /* 0x004fe40000410000 */
[----:B------:R-:W2:Y:S04]  /*3ea0*/  LDSM.16.M88.4 R40, [R222+0xb800] ;  /* 0x00b80000de28783b */ /* 0x000ea80000000200 */
[----:B------:R5:W1:Y:S01]  /*3eb0*/  MUFU.TANH R74, R0 ;  /* 0x00000000004a7308 */ /* 0x000a620000002400 */
[----:B------:R-:W-:Y:S01]  /*3ec0*/  HMMA.16816.F32 R32, R12, R46, R48 ;  /* 0x0000002e0c20723c */ /* 0x000fe20000001830 */
[----:B------:R-:W-:Y:S01]  /*3ed0*/  FMUL.FTZ R37, R37, c[0x0][0x320] ;  /* 0x0000c80025257a20 */ /* 0x000fe20000410000 */
[----:B------:R-:W2:Y:S01]  /*3ee0*/  LDSM.16.M88.4 R44, [R219+0xb000] ;  /* 0x00b00000db2c783b */ /* 0x000ea20000000200 */
[----:B-----5:R-:W-:-:S04]  /*3ef0*/  FMUL.FTZ R0, R20, c[0x0][0x320] ;  /* 0x0000c80014007a20 */ /* 0x020fc80000410000 */
[----:B------:R5:W1:Y:S01]  /*3f00*/  MUFU.TANH R53, R0 ;  /* 0x0000000000357308 */ /* 0x000a620000002400 */
[----:B------:R-:W-:Y:S02]  /*3f10*/  FMUL.FTZ R38, R38, c[0x0][0x320] ;  /* 0x0000c80026267a20 */ /* 0x000fe40000410000 */
[----:B------:R-:W-:Y:S02]  /*3f20*/  FMUL.FTZ R39, R39, c[0x0][0x320] ;  /* 0x0000c80027277a20 */ /* 0x000fe40000410000 */
[----:B-----5:R-:W-:-:S04]  /*3f30*/  FMUL.FTZ R0, R21, c[0x0][0x320] ;  /* 0x0000c80015007a20 */ /* 0x020fc80000410000 */
[----:B------:R5:W2:Y:S01]  /*3f40*/  MUFU.TANH R51, R0 ;  /* 0x0000000000337308 */ /* 0x000aa20000002400 */
[----:B-1----:R-:W-:Y:S01]  /*3f50*/  HMMA.16816.F32 R28, R8, R60, R28 ;  /* 0x0000003c081c723c */ /* 0x002fe2000000181c */
[----:B-----5:R-:W-:-:S06]  /*3f60*/  FMUL.FTZ R0, R22, c[0x0][0x320] ;  /* 0x0000c80016007a20 */ /* 0x020fcc0000410000 */
[----:B------:R1:W1:Y:S08]  /*3f70*/  MUFU.TANH R68, R0 ;  /* 0x0000000000447308 */ /* 0x0002700000002400 */
[----:B------:R-:W2:Y:S01]  /*3f80*/  MUFU.TANH R48, R37 ;  /* 0x0000002500307308 */ /* 0x000ea20000002400 */
[----:B-1----:R-:W-:Y:S02]  /*3f90*/  FMUL.FTZ R0, R23, c[0x0][0x320] ;  /* 0x0000c80017007a20 */ /* 0x002fe40000410000 */
[C---:B------:R-:W-:Y:S05]  /*3fa0*/  HMMA.16816.F32 R20, R12.reuse, R56, R64 ;  /* 0x000000380c14723c */ /* 0x040fea0000001840 */
[----:B------:R-:W1:Y:S03]  /*3fb0*/  MUFU.TANH R52, R38 ;  /* 0x0000002600347308 */ /* 0x000e660000002400 */
[----:B------:R-:W-:Y:S05]  /*3fc0*/  HMMA.16816.F32 R12, R12, R58, R16 ;  /* 0x0000003a0c0c723c */ /* 0x000fea0000001810 */
[----:B------:R5:W1:Y:S08]  /*3fd0*/  MUFU.TANH R60, R0 ;  /* 0x00000000003c7308 */ /* 0x000a700000002400 */
[----:B------:R1:W1:Y:S01]  /*3fe0*/  MUFU.TANH R50, R39 ;  /* 0x0000002700327308 */ /* 0x0002620000002400 */
[----:B-----5:R-:W-:-:S02]  /*3ff0*/  FMUL.FTZ R0, R36, c[0x0][0x320] ;  /* 0x0000c80024007a20 */ /* 0x020fc40000410000 */
[----:B-1----:R-:W1:Y:S01]  /*4000*/  LDSM.16.M88.4 R36, [R219+0xb800] ;  /* 0x00b80000db24783b */ /* 0x002e620000000200 */
[C---:B------:R-:W-:Y:S08]  /*4010*/  HMMA.16816.F32 R32, R8.reuse, R62, R32 ;  /* 0x0000003e0820723c */ /* 0x040ff00000001820 */
[----:B--2---:R-:W-:Y:S08]  /*4020*/  HMMA.16816.F32 R16, R8, R40, R20 ;  /* 0x000000280810723c */ /* 0x004ff00000001814 */
[C---:B------:R-:W-:Y:S08]  /*4030*/  HMMA.16816.F32 R24, R4.reuse, R54, R24 ;  /* 0x000000360418723c */ /* 0x040ff00000001818 */
[----:B------:R-:W-:Y:S01]  /*4040*/  HMMA.16816.F32 R28, R4, R44, R28 ;  /* 0x0000002c041c723c */ /* 0x000fe2000000181c */
[----:B------:R-:W-:Y:S01]  /*4050*/  MOV R111, R154 ;  /* 0x0000009a006f7202 */ /* 0x000fe20000000f00 */
[----:B------:R2:W1:Y:S01]  /*4060*/  MUFU.TANH R49, R0 ;  /* 0x0000000000317308 */ /* 0x0004620000002400 */
[----:B------:R-:W-:-:S05]  /*4070*/  DEPBAR.LE SB0, 0x0 ;  /* 0x000080000000791a */ /* 0x000fca0000000000 */
[----:B------:R-:W-:Y:S08]  /*4080*/  HMMA.16816.F32 R8, R8, R42, R12 ;  /* 0x0000002a0808723c */ /* 0x000ff0000000180c */
[C---:B------:R-:W-:Y:S08]  /*4090*/  HMMA.16816.F32 R20, R4.reuse, R46, R32 ;  /* 0x0000002e0414723c */ /* 0x040ff00000001820 */
[C---:B-1----:R-:W-:Y:S08]  /*40a0*/  HMMA.16816.F32 R12, R4.reuse, R36, R16 ;  /* 0x00000024040c723c */ /* 0x042ff00000001810 */
[----:B------:R-:W-:Y:S01]  /*40b0*/  HMMA.16816.F32 R4, R4, R38, R8 ;  /* 0x000000260404723c */ /* 0x000fe20000001808 */
[----:B------:R-:W-:-:S02]  /*40c0*/  FMUL.FTZ R26, R26, c[0x0][0x320] ;  /* 0x0000c8001a1a7a20 */ /* 0x000fc40000410000 */
[----:B------:R-:W-:Y:S02]  /*40d0*/  FMUL.FTZ R27, R27, c[0x0][0x320] ;  /* 0x0000c8001b1b7a20 */ /* 0x000fe40000410000 */
[----:B------:R-:W-:Y:S02]  /*40e0*/  FMUL.FTZ R30, R30, c[0x0][0x320] ;  /* 0x0000c8001e1e7a20 */ /* 0x000fe40000410000 */
[----:B------:R-:W-:Y:S02]  /*40f0*/  FMUL.FTZ R31, R31, c[0x0][0x320] ;  /* 0x0000c8001f1f7a20 */ /* 0x000fe40000410000 */
[----:B------:R-:W-:Y:S02]  /*4100*/  FMUL.FTZ R24, R24, c[0x0][0x320] ;  /* 0x0000c80018187a20 */ /* 0x000fe40000410000 */
[----:B------:R-:W-:Y:S02]  /*4110*/  FMUL.FTZ R25, R25, c[0x0][0x320] ;  /* 0x0000c80019197a20 */ /* 0x000fe40000410000 */
[----:B------:R-:W-:-:S02]  /*4120*/  FMUL.FTZ R28, R28, c[0x0][0x320] ;  /* 0x0000c8001c1c7a20 */ /* 0x000fc40000410000 */
[----:B------:R-:W-:Y:S02]  /*4130*/  FMUL.FTZ R29, R29, c[0x0][0x320] ;  /* 0x0000c8001d1d7a20 */ /* 0x000fe40000410000 */
[----:B------:R-:W-:Y:S02]  /*4140*/  FMUL.FTZ R20, R20, c[0x0][0x320] ;  /* 0x0000c80014147a20 */ /* 0x000fe40000410000 */
[----:B------:R-:W-:Y:S02]  /*4150*/  FMUL.FTZ R21, R21, c[0x0][0x320] ;  /* 0x0000c80015157a20 */ /* 0x000fe40000410000 */
[----:B------:R-:W-:Y:S02]  /*4160*/  FMUL.FTZ R22, R22, c[0x0][0x320] ;  /* 0x0000c80016167a20 */ /* 0x000fe40000410000 */
[----:B------:R-:W-:Y:S02]  /*4170*/  FMUL.FTZ R23, R23, c[0x0][0x320] ;  /* 0x0000c80017177a20 */ /* 0x000fe40000410000 */
[----:B------:R-:W-:-:S02]  /*4180*/  FMUL.FTZ R14, R14, c[0x0][0x320] ;  /* 0x0000c8000e0e7a20 */ /* 0x000fc40000410000 */
[----:B------:R-:W-:Y:S01]  /*4190*/  FMUL.FTZ R15, R15, c[0x0][0x320] ;  /* 0x0000c8000f0f7a20 */ /* 0x000fe20000410000 */
[----:B------:R-:W-:Y:S01]  /*41a0*/  ISETP.GE.AND P0, PT, R111, 0x2, PT ;  /* 0x000000026f00780c */ /* 0x000fe20003f06270 */
[----:B------:R-:W-:Y:S02]  /*41b0*/  FMUL.FTZ R12, R12, c[0x0][0x320] ;  /* 0x0000c8000c0c7a20 */ /* 0x000fe40000410000 */
[----:B------:R-:W-:Y:S02]  /*41c0*/  FMUL.FTZ R13, R13, c[0x0][0x320] ;  /* 0x0000c8000d0d7a20 */ /* 0x000fe40000410000 */
        /* <DEDUP_REMOVED lines=12> */
[----:B------:R-:W1:Y:S08]  /*4290*/  MUFU.TANH R24, R24 ;  /* 0x0000001800187308 */ /* 0x000e700000002400 */
        /* <DEDUP_REMOVED lines=10> */
[----:B------:R2:W1:Y:S01]  /*4340*/  MUFU.TANH R22, R7 ;  /* 0x0000000700167308 */ /* 0x0004620000002400 */
[----:B------:R-:W-:Y:S01]  /*4350*/  BSSY B0, `(.L_x_1283) ;  /* 0x000002b000007945 */ /* 0x000fe20003800000 */
[----:B------:R-:W-:Y:S06]  /*4360*/  BAR.SYNC.DEFER_BLOCKING 0x0 ;  /* 0x0000000000007b1d */ /* 0x000fec0000010000 */
[----:B------:R-:W-:Y:S05]  /*4370*/  @!P0 BRA `(.L_x_1284) ;  /* 0x0000028000008947 */ /* 0x000fea0003800000 */
[----:B--234-:R-:W-:Y:S01]  /*4380*/  IADD3 R0, R111, -0x2, RZ ;  /* 0xfffffffe6f007810 */ /* 0x01cfe20007ffe0ff */
[----:B------:R-:W-:Y:S01]  /*4390*/  IMAD.SHL.U32 R7, R149, 0x40, RZ ;  /* 0x0000004095077824 */ /* 0x000fe200078e00ff */
[----:B------:R-:W-:-:S02]  /*43a0*/  LOP3.LUT P3, RZ, R153, 0x2, RZ, 0xc0, !PT ;  /* 0x0000000299ff7812 */ /* 0x000fc4000786c0ff */
[----:B------:R-:W-:Y:S01]  /*43b0*/  SHF.R.S32.HI R2, RZ, 0x1f, R0 ;  /* 0x0000001fff027819 */ /* 0x000fe20000011400 */
[----:B------:R-:W-:Y:S01]  /*43c0*/  IMAD.WIDE.U32 R4, R0, c[0x0][0x1e0], RZ ;  /* 0x0000780000047a25 */ /* 0x000fe200078e00ff */
[----:B------:R-:W-:-:S03]  /*43d0*/  LOP3.LUT P4, RZ, R153, 0x1, RZ, 0xc0, !PT ;  /* 0x0000000199ff7812 */ /* 0x000fc6000788c0ff */
[----:B------:R-:W-:-:S04]  /*43e0*/  IMAD R2, R2, c[0x0][0x1e0], RZ ;  /* 0x0000780002027a24 */ /* 0x000fc800078e02ff */
[----:B------:R-:W-:-:S04]  /*43f0*/  IMAD R0, R0, c[0x0][0x1e4], R2 ;  /* 0x0000790000007a24 */ /* 0x000fc800078e0202 */
[----:B------:R-:W-:Y:S02]  /*4400*/  IMAD.IADD R0, R5, 0x1, R0 ;  /* 0x0000000105007824 */ /* 0x000fe400078e0200 */
[----:B------:R-:W-:-:S04]  /*4410*/  IMAD.WIDE.U32 R4, R4, 0x60, R150 ;  /* 0x0000006004047825 */ /* 0x000fc800078e0096 */
[----:B------:R-:W-:Y:S01]  /*4420*/  IMAD R0, R0, 0x60, RZ ;  /* 0x0000006000007824 */ /* 0x000fe200078e02ff */
        /* <DEDUP_REMOVED lines=29> */
.L_x_1284:
[----:B---34-:R-:W-:Y:S05]  /*4600*/  BSYNC B0 ;  /* 0x0000000000007941 */ /* 0x018fea0003800000 */
.L_x_1283:
[----:B--2---:R-:W2:Y:S04]  /*4610*/  LDL R2, [R1+0x58] ;  /* 0x0000580001027983 */ /* 0x004ea80000100800 */
[----:B------:R-:W2:Y:S04]  /*4620*/  LDL R0, [R1+0x8c] ;  /* 0x00008c0001007983 */ /* 0x000ea80000100800 */
[----:B------:R-:W3:Y:S01]  /*4630*/  LDL R3, [R1+0x54] ;  /* 0x0000540001037983 */ /* 0x000ee20000100800 */
[----:B------:R-:W-:-:S03]  /*4640*/  IMAD.MOV.U32 R4, RZ, RZ, c[0x0][0x2c4] ;  /* 0x0000b100ff047624 */ /* 0x000fc600078e00ff */
[----:B------:R-:W-:Y:S02]  /*4650*/  STL [R1+0xa4], R223 ;  /* 0x0000a4df01007387 */ /* 0x000fe40000100800 */
[----:B------:R-:W-:Y:S02]  /*4660*/  ISETP.NE.AND P3, PT, R4, 0x1, PT ;  /* 0x000000010400780c */ /* 0x000fe40003f65270 */
[----:B------:R-:W-:Y:S04]  /*4670*/  STL [R1+0xa0], R222 ;  /* 0x0000a0de01007387 */ /* 0x000fe80000100800 */
[----:B------:R-:W-:Y:S04]  /*4680*/  STL [R1+0x9c], R219 ;  /* 0x00009cdb01007387 */ /* 0x000fe80000100800 */
[----:B------:R-:W-:Y:S04]  /*4690*/  STL [R1+0x98], R216 ;  /* 0x000098d801007387 */ /* 0x000fe80000100800 */
[----:B------:R-:W-:Y:S04]  /*46a0*/  LDSM.16.MT88.4 R56, [R217+0x3000] ;  /* 0x00300000d938783b */ /* 0x000fe80000004200 */
[----:B------:R-:W-:Y:S04]  /*46b0*/  LDSM.16.MT88.4 R64, [R221+0x6000] ;  /* 0x00600000dd40783b */ /* 0x000fe80000004200 */
[----:B------:R-:W0:Y:S01]  /*46c0*/  LDGDEPBAR ;  /* 0x00000000000079af */ /* 0x000e220000000000 */
[----:B--2---:R-:W-:-:S04]  /*46d0*/  IMAD.IADD R0, R0, 0x1, R2 ;  /* 0x0000000100007824 */ /* 0x004fc800078e0202 */
[----:B------:R-:W-:-:S05]  /*46e0*/  @P3 IMAD.HI.U32 R2, R0, c[0x0][0x2c8], RZ ;  /* 0x0000b20000023a27 */ /* 0x000fca00078e00ff */
[----:B------:R-:W-:Y:S02]  /*46f0*/  @P3 SHF.R.U32.HI R0, RZ, c[0x0][0x2cc], R2 ;  /* 0x0000b300ff003a19 */ /* 0x000fe40000011602 */
[----:B------:R-:W-:-:S03]  /*4700*/  IADD3 R2, R148, c[0x0][0x1d0], RZ ;  /* 0x0000740094027a10 */ /* 0x000fc60007ffe0ff */
[----:B------:R-:W2:Y:S01]  /*4710*/  SHFL.IDX PT, R5, R0, RZ, 0x1c1f ;  /* 0x001c1fff00057589 */ /* 0x000ea200000e0000 */
[C---:B---3--:R-:W-:Y:S02]  /*4720*/  IADD3 R4, -R3.reuse, 0x1, R2 ;  /* 0x0000000103047810 */ /* 0x048fe40007ffe102 */
[----:B------:R-:W-:Y:S01]  /*4730*/  IADD3 R3, -R3, R2, RZ ;  /* 0x0000000203037210 */ /* 0x000fe20007ffe1ff */
[----:B------:R-:W3:Y:S01]  /*4740*/  SHFL.IDX PT, R0, R0, 0x1, 0x1c1f ;  /* 0x003c1f0000007f89 */ /* 0x000ee200000e0000 */
[----:B------:R-:W-:-:S05]  /*4750*/  IADD3 R4, R4, -c[0x0][0x168], RZ ;  /* 0x80005a0004047a10 */ /* 0x000fca0007ffe0ff */
[C---:B--2---:R-:W-:Y:S02]  /*4760*/  IMAD.IADD R2, R4.reuse, 0x1, R5 ;  /* 0x0000000104027824 */ /* 0x044fe400078e0205 */
[----:B---3--:R-:W-:-:S03]  /*4770*/  IMAD.IADD R0, R4, 0x1, R0 ;  /* 0x0000000104007824 */ /* 0x008fc600078e0200 */
[----:B------:R-:W-:-:S04]  /*4780*/  IMNMX R2, R3, R2, PT ;  /* 0x0000000203027217 */ /* 0x000fc80003800200 */
[C---:B------:R-:W-:Y:S02]  /*4790*/  ISETP.GT.AND P0, PT, R2.reuse, RZ, PT ;  /* 0x000000ff0200720c */ /* 0x040fe40003f04270 */
[C---:B------:R-:W-:Y:S02]  /*47a0*/  ISETP.GT.AND P1, PT, R2.reuse, 0x1, PT ;  /* 0x000000010200780c */ /* 0x040fe40003f24270 */
[----:B------:R-:W-:Y:S02]  /*47b0*/  FSEL R5, R105, -INF , P0 ;  /* 0xff80000069057808 */ /* 0x000fe40000000000 */
[----:B------:R-:W-:Y:S02]  /*47c0*/  ISETP.GT.AND P0, PT, R2, 0x8, PT ;  /* 0x000000080200780c */ /* 0x000fe40003f04270 */
[----:B------:R-:W-:Y:S02]  /*47d0*/  FSEL R6, R104, -INF , P1 ;  /* 0xff80000068067808 */ /* 0x000fe40000800000 */
[----:B------:R-:W-:-:S02]  /*47e0*/  ISETP.GT.AND P1, PT, R2, 0x9, PT ;  /* 0x000000090200780c */ /* 0x000fc40003f24270 */
[----:B------:R-:W-:Y:S02]  /*47f0*/  FSEL R7, R100, -INF , P0 ;  /* 0xff80000064077808 */ /* 0x000fe40000000000 */
[C---:B------:R-:W-:Y:S02]  /*4800*/  ISETP.GT.AND P0, PT, R2.reuse, 0x10, PT ;  /* 0x000000100200780c */ /* 0x040fe40003f04270 */
[----:B------:R-:W-:Y:S02]  /*4810*/  FSEL R11, R99, -INF , P1 ;  /* 0xff800000630b7808 */ /* 0x000fe40000800000 */
[----:B------:R-:W-:Y:S02]  /*4820*/  ISETP.GT.AND P1, PT, R2, 0x11, PT ;  /* 0x000000110200780c */ /* 0x000fe40003f24270 */
[----:B------:R-:W-:Y:S02]  /*4830*/  FSEL R12, R96, -INF , P0 ;  /* 0xff800000600c7808 */ /* 0x000fe40000000000 */
[----:B------:R-:W-:-:S02]  /*4840*/  ISETP.GT.AND P0, PT, R2, 0x18, PT ;  /* 0x000000180200780c */ /* 0x000fc40003f04270 */
[----:B------:R-:W-:Y:S02]  /*4850*/  FSEL R13, R87, -INF , P1 ;  /* 0xff800000570d7808 */ /* 0x000fe40000800000 */
[----:B------:R-:W-:Y:S02]  /*4860*/  ISETP.GT.AND P1, PT, R2, 0x19, PT ;  /* 0x000000190200780c */ /* 0x000fe40003f24270 */
[----:B------:R-:W-:Y:S02]  /*4870*/  FSEL R18, R84, -INF , P0 ;  /* 0xff80000054127808 */ /* 0x000fe40000000000 */
[C---:B------:R-:W-:Y:S02]  /*4880*/  ISETP.GT.AND P0, PT, R2.reuse, 0x20, PT ;  /* 0x000000200200780c */ /* 0x040fe40003f04270 */
[----:B------:R-:W-:Y:S02]  /*4890*/  FSEL R19, R73, -INF , P1 ;  /* 0xff80000049137808 */ /* 0x000fe40000800000 */
[----:B------:R-:W-:-:S02]  /*48a0*/  ISETP.GT.AND P1, PT, R2, 0x21, PT ;  /* 0x000000210200780c */ /* 0x000fc40003f24270 */
[----:B------:R-:W-:Y:S02]  /*48b0*/  FSEL R76, R72, -INF , P0 ;  /* 0xff800000484c7808 */ /* 0x000fe40000000000 */
[C---:B------:R-:W-:Y:S02]  /*48c0*/  ISETP.GT.AND P0, PT, R2.reuse, 0x28, PT ;  /* 0x000000280200780c */ /* 0x040fe40003f04270 */
[----:B------:R-:W-:Y:S02]  /*48d0*/  FSEL R79, R69, -INF , P1 ;  /* 0xff800000454f7808 */ /* 0x000fe40000800000 */
[C---:B------:R-:W-:Y:S02]  /*48e0*/  ISETP.GT.AND P1, PT, R2.reuse, 0x29, PT ;  /* 0x000000290200780c */ /* 0x040fe40003f24270 */
        /* <DEDUP_REMOVED lines=8> */
[----:B-1----:R-:W-:Y:S02]  /*4970*/  FSEL R215, R24, -INF , P0 ;  /* 0xff80000018d77808 */ /* 0x002fe40000000000 */
[C---:B------:R-:W-:Y:S02]  /*4980*/  ISETP.GT.AND P0, PT, R2.reuse, 0x40, PT ;  /* 0x000000400200780c */ /* 0x040fe40003f04270 */
[----:B------:R-:W-:Y:S02]  /*4990*/  FSEL R214, R25, -INF , P1 ;  /* 0xff80000019d67808 */ /* 0x000fe40000800000 */
[----:B------:R-:W-:Y:S02]  /*49a0*/  ISETP.GT.AND P1, PT, R2, 0x41, PT ;  /* 0x000000410200780c */ /* 0x000fe40003f24270 */
[----:B------:R-:W-:Y:S02]  /*49b0*/  FSEL R94, R28, -INF , P0 ;  /* 0xff8000001c5e7808 */ /* 0x000fe40000000000 */
[----:B------:R-:W-:-:S02]  /*49c0*/  FMNMX.FTZ R133, R5, R6, !PT ;  /* 0x0000000605857209 */ /* 0x000fc40007810000 */
[C---:B------:R-:W-:Y:S02]  /*49d0*/  ISETP.GT.AND P0, PT, R2.reuse, 0x48, PT ;  /* 0x000000480200780c */ /* 0x040fe40003f04270 */
[----:B------:R-:W-:Y:S02]  /*49e0*/  FSEL R113, R29, -INF , P1 ;  /* 0xff8000001d717808 */ /* 0x000fe40000800000 */
[----:B------:R-:W-:Y:S02]  /*49f0*/  ISETP.GT.AND P1, PT, R2, 0x49, PT ;  /* 0x000000490200780c */ /* 0x000fe40003f24270 */
[----:B------:R-:W-:Y:S02]  /*4a00*/  FMNMX.FTZ R133, R7, R133, !PT ;  /* 0x0000008507857209 */ /* 0x000fe40007810000 */
[----:B------:R-:W-:Y:S02]  /*4a10*/  FSEL R112, R20, -INF , P0 ;  /* 0xff80000014707808 */ /* 0x000fe40000000000 */
[----:B------:R-:W-:-:S02]  /*4a20*/  ISETP.GT.AND P0, PT, R2, 0x50, PT ;  /* 0x000000500200780c */ /* 0x000fc40003f04270 */
[----:B------:R-:W-:Y:S02]  /*4a30*/  FSEL R110, R21, -INF , P1 ;  /* 0xff800000156e7808 */ /* 0x000fe40000800000 */
[C---:B------:R-:W-:Y:S02]  /*4a40*/  ISETP.GT.AND P1, PT, R2.reuse, 0x51, PT ;  /* 0x000000510200780c */ /* 0x040fe40003f24270 */
[----:B------:R-:W-:Y:S02]  /*4a50*/  FMNMX.FTZ R133, R11, R133, !PT ;  /* 0x000000850b857209 */ /* 0x000fe40007810000 */
[----:B------:R-:W-:Y:S02]  /*4a60*/  FSEL R92, R17, -INF , P0 ;  /* 0xff800000115c7808 */ /* 0x000fe40000000000 */
[----:B------:R-:W-:Y:S02]  /*4a70*/  ISETP.GT.AND P0, PT, R2, 0x58, PT ;  /* 0x000000580200780c */ /* 0x000fe40003f04270 */
[----:B------:R-:W-:-:S02]  /*4a80*/  FSEL R223, R16, -INF , P1 ;  /* 0xff80000010df7808 */ /* 0x000fc40000800000 */
[----:B------:R-:W-:Y:S02]  /*4a90*/  IMNMX R0, R3, R0, PT ;  /* 0x0000000003007217 */ /* 0x000fe40003800200 */
[----:B------:R-:W-:Y:S02]  /*4aa0*/  ISETP.GT.AND P1, PT, R2, 0x59, PT ;  /* 0x000000590200780c */ /* 0x000fe40003f24270 */
[----:B------:R-:W-:Y:S02]  /*4ab0*/  FMNMX.FTZ R133, R12, R133, !PT ;  /* 0x000000850c857209 */ /* 0x000fe40007810000 */
[----:B------:R-:W-:Y:S02]  /*4ac0*/  FSEL R95, R15, -INF , P0 ;  /* 0xff8000000f5f7808 */ /* 0x000fe40000000000 */
[----:B------:R-:W-:Y:S02]  /*4ad0*/  ISETP.GT.AND P0, PT, R0, RZ, PT ;  /* 0x000000ff0000720c */ /* 0x000fe40003f04270 */
[----:B------:R-:W-:-:S02]  /*4ae0*/  FSEL R107, R14, -INF , P1 ;  /* 0xff8000000e6b7808 */ /* 0x000fc40000800000 */
[----:B------:R-:W-:Y:S02]  /*4af0*/  FMNMX.FTZ R133, R13, R133, !PT ;  /* 0x000000850d857209 */ /* 0x000fe40007810000 */
[----:B------:R-:W-:Y:S02]  /*4b00*/  ISETP.GT.AND P1, PT, R0, 0x1, PT ;  /* 0x000000010000780c */ /* 0x000fe40003f24270 */
[----:B------:R-:W-:Y:S02]  /*4b10*/  FSEL R4, R106, -INF , P0 ;  /* 0xff8000006a047808 */ /* 0x000fe40000000000 */
[----:B------:R-:W-:Y:S02]  /*4b20*/  FMNMX.FTZ R133, R18, R133, !PT ;  /* 0x0000008512857209 */ /* 0x000fe40007810000 */
[----:B------:R-:W-:Y:S02]  /*4b30*/  ISETP.GT.AND P0, PT, R0, 0x8, PT ;  /* 0x000000080000780c */ /* 0x000fe40003f04270 */
[----:B------:R-:W-:-:S02]  /*4b40*/  FSEL R10, R103, -INF , P1 ;  /* 0xff800000670a7808 */ /* 0x000fc40000800000 */
[----:B------:R-:W-:Y:S02]  /*4b50*/  FMNMX.FTZ R133, R19, R133, !PT ;  /* 0x0000008513857209 */ /* 0x000fe40007810000 */
[----:B------:R-:W-:Y:S02]  /*4b60*/  ISETP.GT.AND P1, PT, R0, 0x9, PT ;  /* 0x000000090000780c */ /* 0x000fe40003f24270 */
[----:B------:R-:W-:Y:S02]  /*4b70*/  FSEL R9, R102, -INF , P0 ;  /* 0xff80000066097808 */ /* 0x000fe40000000000 */
[----:B------:R-:W-:Y:S02]  /*4b80*/  FMNMX.FTZ R2, R4, R10, !PT ;  /* 0x0000000a04027209 */ /* 0x000fe40007810000 */
[----:B------:R-:W-:Y:S02]  /*4b90*/  FMNMX.FTZ R133, R76, R133, !PT ;  /* 0x000000854c857209 */ /* 0x000fe40007810000 */
[----:B------:R-:W-:-:S02]  /*4ba0*/  ISETP.GT.AND P0, PT, R0, 0x10, PT ;  /* 0x000000100000780c */ /* 0x000fc40003f04270 */
[----:B------:R-:W-:Y:S02]  /*4bb0*/  FSEL R8, R101, -INF , P1 ;  /* 0xff80000065087808 */ /* 0x000fe40000800000 */
[----:B------:R-:W-:Y:S02]  /*4bc0*/  FMNMX.FTZ R2, R9, R2, !PT ;  /* 0x0000000209027209 */ /* 0x000fe40007810000 */
[----:B------:R-:W-:Y:S02]  /*4bd0*/  FMNMX.FTZ R133, R79, R133, !PT ;  /* 0x000000854f857209 */ /* 0x000fe40007810000 */
[----:B------:R-:W-:Y:S02]  /*4be0*/  ISETP.GT.AND P1, PT, R0, 0x11, PT ;  /* 0x000000110000780c */ /* 0x000fe40003f24270 */
[----:B------:R-:W-:Y:S02]  /*4bf0*/  FSEL R17, R98, -INF , P0 ;  /* 0xff80000062117808 */ /* 0x000fe40000000000 */
[----:B------:R-:W-:-:S02]  /*4c00*/  FMNMX.FTZ R2, R8, R2, !PT ;  /* 0x0000000208027209 */ /* 0x000fc40007810000 */
[----:B------:R-:W-:Y:S02]  /*4c10*/  FMNMX.FTZ R133, R78, R133, !PT ;  /* 0x000000854e857209 */ /* 0x000fe40007810000 */
[C---:B------:R-:W-:Y:S02]  /*4c20*/  ISETP.GT.AND P0, PT, R0.reuse, 0x18, PT ;  /* 0x000000180000780c */ /* 0x040fe40003f04270 */
        /* <DEDUP_REMOVED lines=23> */
[----:B------:R-:W-:Y:S02]  /*4da0*/  ISETP.GT.AND P0, PT, R0, 0x30, PT ;  /* 0x000000300000780c */ /* 0x000fe40003f04270 */
[----:B------:R-:W-:Y:S02]  /*4db0*/  FSEL R72, R60, -INF , P1 ;  /* 0xff8000003c487808 */ /* 0x000fe40000800000 */
[----:B------:R-:W-:Y:S01]  /*4dc0*/  FMNMX.FTZ R2, R73, R2, !PT ;  /* 0x0000000249027209 */ /* 0x000fe20007810000 */
[----:B------:R-:W-:Y:S01]  /*4dd0*/  LDSM.16.MT88.4 R60, [R220+0x800] ;  /* 0x00080000dc3c783b */ /* 0x000fe20000004200 */
[----:B------:R-:W-:Y:S02]  /*4de0*/  FMNMX.FTZ R133, R113, R133, !PT ;  /* 0x0000008571857209 */ /* 0x000fe40007810000 */
        /* <DEDUP_REMOVED lines=13> */
[----:B------:R-:W-:Y:S01]  /*4ec0*/  LDSM.16.MT88.4 R44, [R220] ;  /* 0x00000000dc2c783b */ /* 0x000fe20000004200 */
[----:B------:R-:W-:Y:S02]  /*4ed0*/  FMNMX.FTZ R133, R92, R133, !PT ;  /* 0x000000855c857209 */ /* 0x000fe40007810000 */
[----:B------:R-:W-:Y:S02]  /*4ee0*/  ISETP.GT.AND P0, PT, R0, 0x40, PT ;  /* 0x000000400000780c */ /* 0x000fe40003f04270 */
[----:B------:R-:W-:-:S02]  /*4ef0*/  FSEL R212, R40, -INF , P1 ;  /* 0xff80000028d47808 */ /* 0x000fc40000800000 */
[----:B------:R-:W-:Y:S01]  /*4f00*/  FMNMX.FTZ R2, R213, R2, !PT ;  /* 0x00000002d5027209 */ /* 0x000fe20007810000 */
[----:B------:R-:W-:Y:S01]  /*4f10*/  LDSM.16.MT88.4 R40, [R221] ;  /* 0x00000000dd28783b */ /* 0x000fe20000004200 */
[----:B------:R-:W-:Y:S02]  /*4f20*/  FMNMX.FTZ R133, R223, R133, !PT ;  /* 0x00000085df857209 */ /* 0x000fe40007810000 */
[----:B------:R-:W-:Y:S02]  /*4f30*/  ISETP.GT.AND P1, PT, R0, 0x41, PT ;  /* 0x000000410000780c */ /* 0x000fe40003f24270 */
[----:B------:R-:W-:Y:S02]  /*4f40*/  FSEL R118, R33, -INF , P0 ;  /* 0xff80000021767808 */ /* 0x000fe40000000000 */
[----:B------:R-:W-:Y:S02]  /*4f50*/  FMNMX.FTZ R2, R212, R2, !PT ;  /* 0x00000002d4027209 */ /* 0x000fe40007810000 */
[----:B------:R-:W-:-:S02]  /*4f60*/  FMNMX.FTZ R133, R95, R133, !PT ;  /* 0x000000855f857209 */ /* 0x000fc40007810000 */
[----:B------:R-:W-:Y:S02]  /*4f70*/  ISETP.GT.AND P0, PT, R0, 0x48, PT ;  /* 0x000000480000780c */ /* 0x000fe40003f04270 */
[----:B------:R-:W-:Y:S02]  /*4f80*/  FSEL R117, R32, -INF , P1 ;  /* 0xff80000020757808 */ /* 0x000fe40000800000 */
[----:B------:R-:W-:Y:S01]  /*4f90*/  FMNMX.FTZ R2, R118, R2, !PT ;  /* 0x0000000276027209 */ /* 0x000fe20007810000 */
[----:B------:R-:W-:Y:S01]  /*4fa0*/  LDSM.16.MT88.4 R32, [R217+0x800] ;  /* 0x00080000d920783b */ /* 0x000fe20000004200 */
[----:B------:R-:W-:Y:S02]  /*4fb0*/  FMNMX.FTZ R133, R107, R133, !PT ;  /* 0x000000856b857209 */ /* 0x000fe40007810000 */
[----:B------:R-:W-:Y:S02]  /*4fc0*/  ISETP.GT.AND P1, PT, R0, 0x49, PT ;  /* 0x000000490000780c */ /* 0x000fe40003f24270 */
[----:B------:R-:W-:Y:S01]  /*4fd0*/  FSEL R216, R31, -INF , P0 ;  /* 0xff8000001fd87808 */ /* 0x000fe20000000000 */
[----:B------:R-:W1:Y:S01]  /*4fe0*/  SHFL.BFLY PT, R3, R133, 0x2, 0x1f ;  /* 0x0c401f0085037f89 */ /* 0x000e6200000e0000 */
        /* <DEDUP_REMOVED lines=8> */
[----:B------:R-:W-:Y:S02]  /*5070*/  ISETP.GT.AND P1, PT, R0, 0x58, PT ;  /* 0x000000580000780c */ /* 0x000fe40003f24270 */
[----:B------:R-:W-:Y:S02]  /*5080*/  FSEL R114, R26, -INF , P2 ;  /* 0xff8000001a727808 */ /* 0x000fe40001000000 */
[----:B------:R-:W-:Y:S02]  /*5090*/  FMNMX.FTZ R2, R109, R2, !PT ;  /* 0x000000026d027209 */ /* 0x000fe40007810000 */
[----:B------:R-:W-:Y:S02]  /*50a0*/  ISETP.GT.AND P0, PT, R0, 0x59, PT ;  /* 0x000000590000780c */ /* 0x000fe40003f04270 */
[----:B------:R-:W-:Y:S02]  /*50b0*/  FSEL R119, R23, -INF , P1 ;  /* 0xff80000017777808 */ /* 0x000fe40000800000 */
[----:B------:R-:W-:-:S02]  /*50c0*/  FMNMX.FTZ R0, R114, R2, !PT ;  /* 0x0000000272007209 */ /* 0x000fc40007810000 */
[----:B------:R-:W-:Y:S02]  /*50d0*/  FSEL R121, R22, -INF , P0 ;  /* 0xff80000016797808 */ /* 0x000fe40000000000 */
        /* <DEDUP_REMOVED lines=19> */
[----:B-1----:R-:W-:-:S05]  /*5210*/  FMUL.FTZ R0, R132, c[0x0][0x2d0] ;  /* 0x0000b40084007a20 */ /* 0x002fca0000410000 */
[----:B------:R-:W-:Y:S01]  /*5220*/  FSEL R0, R0, RZ, P0 ;  /* 0x000000ff00007208 */ /* 0x000fe20000000000 */
[----:B--2---:R-:W-:Y:S02]  /*5230*/  FFMA.FTZ R3, R7, c[0x0][0x2d0], -R2 ;  /* 0x0000b40007037a23 */ /* 0x004fe40000010802 */
[----:B---3--:R-:W-:Y:S02]  /*5240*/  FADD.FTZ R123, R71, R70 ;  /* 0x00000046477b7221 */ /* 0x008fe40000010000 */
[----:B------:R1:W2:Y:S02]  /*5250*/  MUFU.EX2 R207, R3 ;  /* 0x0000000300cf7308 */ /* 0x0002a40000000800 */
[----:B-1----:R-:W-:-:S06]  /*5260*/  FFMA.FTZ R3, R12, c[0x0][0x2d0], -R2 ;  /* 0x0000b4000c037a23 */ /* 0x002fcc0000010802 */
[----:B------:R1:W-:Y:S02]  /*5270*/  MUFU.EX2 R209, R3 ;  /* 0x0000000300d17308 */ /* 0x0003e40000000800 */
[----:B-1----:R-:W-:Y:S02]  /*5280*/  FFMA.FTZ R3, R13, c[0x0][0x2d0], -R2 ;  /* 0x0000b4000d037a23 */ /* 0x002fe40000010802 */
[----:B------:R-:W-:Y:S04]  /*5290*/  LDSM.16.MT88.4 R12, [R218] ;  /* 0x00000000da0c783b */ /* 0x000fe80000004200 */
[----:B------:R1:W-:Y:S02]  /*52a0*/  MUFU.EX2 R208, R3 ;  /* 0x0000000300d07308 */ /* 0x0003e40000000800 */
[----:B-1----:R-:W-:-:S02]  /*52b0*/  FFMA.FTZ R3, R4, c[0x0][0x2d0], -R0 ;  /* 0x0000b40004037a23 */ /* 0x002fc40000010800 */
[----:B------:R-:W1:Y:S04]  /*52c0*/  LDSM.16.MT88.4 R4, [R217] ;  /* 0x00000000d904783b */ /* 0x000e680000004200 */
[----:B------:R3:W-:Y:S02]  /*52d0*/  MUFU.EX2 R69, R3 ;  /* 0x0000000300457308 */ /* 0x0007e40000000800 */
[----:B---3--:R-:W-:Y:S01]  /*52e0*/  FFMA.FTZ R3, R10, c[0x0][0x2d0], -R0 ;  /* 0x0000b4000a037a23 */ /* 0x008fe20000010800 */
[----:B--2---:R-:W-:-:S05]  /*52f0*/  F2FP.PACK_AB R10, R206, R207 ;  /* 0x000000cfce0a723e */ /* 0x004fca00000000ff */
[----:B------:R2:W3:Y:S02]  /*5300*/  MUFU.EX2 R68, R3 ;  /* 0x0000000300447308 */ /* 0x0004e40000000800 */
[----:B--2---:R-:W-:Y:S01]  /*5310*/  FFMA.FTZ R3, R9, c[0x0][0x2d0], -R0 ;  /* 0x0000b40009037a23 */ /* 0x004fe20000010800 */
[----:B---3--:R-:W-:-:S05]  /*5320*/  F2FP.PACK_AB R9, R68, R69 ;  /* 0x000000454409723e */ /* 0x008fca00000000ff */
[----:B------:R2:W-:Y:S02]  /*5330*/  MUFU.EX2 R134, R3 ;  /* 0x0000000300867308 */ /* 0x0005e40000000800 */
[----:B--2---:R-:W-:Y:S01]  /*5340*/  FFMA.FTZ R3, R8, c[0x0][0x2d0], -R0 ;  /* 0x0000b40008037a23 */ /* 0x004fe20000010800 */
[----:B------:R-:W-:Y:S01]  /*5350*/  F2FP.PACK_AB R8, R70, R71 ;  /* 0x000000474608723e */ /* 0x000fe200000000ff */
[----:B------:R-:W-:-:S04]  /*5360*/  IMAD.MOV.U32 R70, RZ, RZ, R94 ;  /* 0x000000ffff467224 */ /* 0x000fc800078e005e */
[----:B------:R2:W3:Y:S02]  /*5370*/  MUFU.EX2 R204, R3 ;  /* 0x0000000300cc7308 */ /* 0x0004e40000000800 */
[----:B--2---:R-:W-:Y:S01]  /*5380*/  FFMA.FTZ R3, R18, c[0x0][0x2d0], -R2 ;  /* 0x0000b40012037a23 */ /* 0x004fe20000010802 */
[----:B---3--:R-:W-:-:S05]  /*5390*/  F2FP.PACK_AB R11, R204, R134 ;  /* 0x00000086cc0b723e */ /* 0x008fca00000000ff */
[----:B------:R2:W-:Y:S02]  /*53a0*/  MUFU.EX2 R116, R3 ;  /* 0x0000000300747308 */ /* 0x0005e40000000800 */
[C---:B-1----:R-:W-:Y:S07]  /*53b0*/  HMMA.16816.F32 R36, R8.reuse, R4, RZ ;  /* 0x000000040824723c */ /* 0x042fee00000018ff */
[----:B------:R-:W-:Y:S01]  /*53c0*/  F2FP.PACK_AB R4, R208, R209 ;  /* 0x000000d1d004723e */ /* 0x000fe200000000ff */
[----:B------:R-:W-:Y:S01]  /*53d0*/  HMMA.16816.F32 R20, R8, R6, RZ ;  /* 0x000000060814723c */ /* 0x000fe200000018ff */
[----:B--2---:R-:W-:-:S04]  /*53e0*/  FFMA.FTZ R3, R19, c[0x0][0x2d0], -R2 ;  /* 0x0000b40013037a23 */ /* 0x004fc80000010802 */
[----:B------:R1:W2:Y:S02]  /*53f0*/  MUFU.EX2 R120, R3 ;  /* 0x0000000300787308 */ /* 0x0002a40000000800 */
[----:B-1----:R-:W-:Y:S01]  /*5400*/  FFMA.FTZ R3, R17, c[0x0][0x2d0], -R0 ;  /* 0x0000b40011037a23 */ /* 0x002fe20000010800 */
[----:B--2---:R-:W-:-:S05]  /*5410*/  F2FP.PACK_AB R6, R120, R116 ;  /* 0x000000747806723e */ /* 0x004fca00000000ff */
[----:B------:R1:W-:Y:S02]  /*5420*/  MUFU.EX2 R205, R3 ;  /* 0x0000000300cd7308 */ /* 0x0003e40000000800 */
[--C-:B-1----:R-:W-:Y:S02]  /*5430*/  FFMA.FTZ R3, R16, c[0x0][0x2d0], -R0.reuse ;  /* 0x0000b40010037a23 */ /* 0x102fe40000010800 */
[C---:B------:R-:W-:Y:S04]  /*5440*/  HMMA.16816.F32 R16, R8.reuse, R12, RZ ;  /* 0x0000000c0810723c */ /* 0x040fe800000018ff */
[----:B------:R1:W2:Y:S04]  /*5450*/  MUFU.EX2 R135, R3 ;  /* 0x0000000300877308 */ /* 0x0002a80000000800 */
[----:B------:R-:W-:Y:S01]  /*5460*/  HMMA.16816.F32 R12, R8, R14, RZ ;  /* 0x0000000e080c723c */ /* 0x000fe200000018ff */
[----:B-1----:R-:W-:Y:S01]  /*5470*/  FFMA.FTZ R3, R24, c[0x0][0x2d0], -R0 ;  /* 0x0000b40018037a23 */ /* 0x002fe20000010800 */
[----:B--2---:R-:W-:-:S03]  /*5480*/  F2FP.PACK_AB R5, R135, R205 ;  /* 0x000000cd8705723e */ /* 0x004fc600000000ff */
[----:B------:R1:W2:Y:S02]  /*5490*/  MUFU.EX2 R93, R3 ;  /* 0x00000003005d7308 */ /* 0x0002a40000000800 */
[----:B-1----:R-:W-:Y:S01]  /*54a0*/  FFMA.FTZ R3, R25, c[0x0][0x2d0], -R0 ;  /* 0x0000b40019037a23 */ /* 0x002fe20000010800 */
[-C--:B--2---:R-:W-:Y:S01]  /*54b0*/  MOV R71, R93.reuse ;  /* 0x0000005d00477202 */ /* 0x084fe20000000f00 */
[----:B------:R-:W-:Y:S04]  /*54c0*/  HMMA.16816.F32 R24, R8, R40, RZ ;  /* 0x000000280818723c */ /* 0x000fe800000018ff */
[----:B------:R-:W1:Y:S02]  /*54d0*/  MUFU.EX2 R108, R3 ;  /* 0x00000003006c7308 */ /* 0x000e640000000800 */
[----:B-1----:R-:W-:Y:S01]  /*54e0*/  F2FP.PACK_AB R7, R108, R93 ;  /* 0x0000005d6c07723e */ /* 0x002fe200000000ff */
[----:B------:R-:W-:-:S06]  /*54f0*/  FFMA.FTZ R3, R76, c[0x0][0x2d0], -R2 ;  /* 0x0000b4004c037a23 */ /* 0x000fcc0000010802 */
[C---:B------:R-:W-:Y:S08]  /*5500*/  HMMA.16816.F32 R200, R4.reuse, R28, R16 ;  /* 0x0000001c04c8723c */ /* 0x040ff00000001810 */
[----:B------:R-:W-:Y:S01]  /*5510*/  HMMA.16816.F32 R196, R4, R30, R12 ;  /* 0x0000001e04c4723c */ /* 0x000fe2000000180c */
[----:B------:R-:W1:Y:S07]  /*5520*/  LDSM.16.MT88.4 R28, [R218+0x3000] ;  /* 0x00300000da1c783b */ /* 0x000e6e0000004200 */
[----:B------:R-:W-:Y:S01]  /*5530*/  HMMA.16816.F32 R16, R8, R42, RZ ;  /* 0x0000002a0810723c */ /* 0x000fe200000018ff */
[----:B------:R-:W-:Y:S07]  /*5540*/  LDSM.16.MT88.4 R40, [R221+0x3000] ;  /* 0x00300000dd28783b */ /* 0x000fee0000004200 */
[C---:B------:R-:W-:Y:S01]  /*5550*/  HMMA.16816.F32 R88, R4.reuse, R32, R36 ;  /* 0x000000200458723c */ /* 0x040fe20000001824 */
[----:B------:R-:W-:Y:S07]  /*5560*/  LDSM.16.MT88.4 R36, [R217+0x6000] ;  /* 0x00600000d924783b */ /* 0x000fee0000004200 */
[----:B------:R-:W-:Y:S01]  /*5570*/  HMMA.16816.F32 R84, R4, R34, R20 ;  /* 0x000000220454723c */ /* 0x000fe20000001814 */
[----:B------:R-:W2:Y:S07]  /*5580*/  LDSM.16.MT88.4 R32, [R217+0x3800] ;  /* 0x00380000d920783b */ /* 0x000eae0000004200 */
[----:B------:R-:W-:Y:S08]  /*5590*/  HMMA.16816.F32 R12, R8, R44, RZ ;  /* 0x0000002c080c723c */ /* 0x000ff000000018ff */
[C---:B------:R-:W-:Y:S08]  /*55a0*/  HMMA.16816.F32 R80, R4.reuse, R48, R24 ;  /* 0x000000300450723c */ /* 0x040ff00000001818 */
[----:B------:R-:W-:Y:S01]  /*55b0*/  HMMA.16816.F32 R188, R4, R50, R16 ;  /* 0x0000003204bc723c */ /* 0x000fe20000001810 */
[----:B------:R-:W-:Y:S07]  /*55c0*/  LDSM.16.MT88.4 R48, [R221+0x3800] ;  /* 0x00380000dd30783b */ /* 0x000fee0000004200 */
[C---:B------:R-:W-:Y:S01]  /*55d0*/  HMMA.16816.F32 R24, R8.reuse, R46, RZ ;  /* 0x0000002e0818723c */ /* 0x040fe200000018ff */
[----:B------:R-:W3:Y:S07]  /*55e0*/  LDSM.16.MT88.4 R44, [R220+0x3000] ;  /* 0x00300000dc2c783b */ /* 0x000eee0000004200 */
[C---:B------:R-:W-:Y:S08]  /*55f0*/  HMMA.16816.F32 R20, R8.reuse, R56, RZ ;  /* 0x000000380814723c */ /* 0x040ff000000018ff */
[----:B------:R-:W-:Y:S01]  /*5600*/  HMMA.16816.F32 R16, R8, R58, RZ ;  /* 0x0000003a0810723c */ /* 0x000fe200000018ff */
[----:B------:R-:W-:Y:S07]  /*5610*/  LDSM.16.MT88.4 R56, [R218+0x6000] ;  /* 0x00600000da38783b */ /* 0x000fee0000004200 */
[----:B------:R-:W-:Y:S08]  /*5620*/  HMMA.16816.F32 R192, R4, R60, R12 ;  /* 0x0000003c04c0723c */ /* 0x000ff0000000180c */
[----:B-1----:R-:W-:Y:S08]  /*5630*/  HMMA.16816.F32 R12, R8, R28, RZ ;  /* 0x0000001c080c723c */ /* 0x002ff000000018ff */
[C---:B--2---:R-:W-:Y:S08]  /*5640*/  HMMA.16816.F32 R180, R4.reuse, R32, R20 ;  /* 0x0000002004b4723c */ /* 0x044ff00000001814 */
[----:B------:R-:W-:Y:S01]  /*5650*/  HMMA.16816.F32 R172, R4, R34, R16 ;  /* 0x0000002204ac723c */ /* 0x000fe20000001810 */
[----:B------:R-:W1:Y:S07]  /*5660*/  LDSM.16.MT88.4 R32, [R220+0x3800] ;  /* 0x00380000dc20783b */ /* 0x000e6e0000004200 */
[----:B------:R-:W-:Y:S08]  /*5670*/  HMMA.16816.F32 R28, R8, R30, RZ ;  /* 0x0000001e081c723c */ /* 0x000ff000000018ff */
[C---:B------:R-:W-:Y:S01]  /*5680*/  HMMA.16816.F32 R184, R4.reuse, R62, R24 ;  /* 0x0000003e04b8723c */ /* 0x040fe20000001818 */
[----:B------:R-:W2:Y:S07]  /*5690*/  LDSM.16.MT88.4 R60, [R217+0x6800] ;  /* 0x00680000d93c783b */ /* 0x000eae0000004200 */
[----:B------:R-:W-:Y:S08]  /*56a0*/  HMMA.16816.F32 R168, R4, R52, R12 ;  /* 0x0000003404a8723c */ /* 0x000ff0000000180c */
[C---:B---3--:R-:W-:Y:S08]  /*56b0*/  HMMA.16816.F32 R16, R8.reuse, R44, RZ ;  /* 0x0000002c0810723c */ /* 0x048ff000000018ff */
[C---:B------:R-:W-:Y:S01]  /*56c0*/  HMMA.16816.F32 R12, R8.reuse, R46, RZ ;  /* 0x0000002e080c723c */ /* 0x040fe200000018ff */
[----:B------:R-:W-:Y:S07]  /*56d0*/  LDSM.16.MT88.4 R44, [R220+0x6000] ;  /* 0x00600000dc2c783b */ /* 0x000fee0000004200 */
[C---:B------:R-:W-:Y:S08]  /*56e0*/  HMMA.16816.F32 R20, R8.reuse, R42, RZ ;  /* 0x0000002a0814723c */ /* 0x040ff000000018ff */
[----:B------:R-:W-:Y:S01]  /*56f0*/  HMMA.16816.F32 R24, R8, R40, RZ ;  /* 0x000000280818723c */ /* 0x000fe200000018ff */
[----:B------:R-:W3:Y:S07]  /*5700*/  LDSM.16.MT88.4 R40, [R218+0x6800] ;  /* 0x00680000da28783b */ /* 0x000eee0000004200 */
[----:B------:R-:W-:Y:S01]  /*5710*/  HMMA.16816.F32 R160, R4, R54, R28 ;  /* 0x0000003604a0723c */ /* 0x000fe2000000181c */
[----:B------:R-:W4:Y:S07]  /*5720*/  LDSM.16.MT88.4 R52, [R221+0x6800] ;  /* 0x00680000dd34783b */ /* 0x000f2e0000004200 */
[----:B------:R-:W-:Y:S08]  /*5730*/  HMMA.16816.F32 R28, R8, R36, RZ ;  /* 0x00000024081c723c */ /* 0x000ff000000018ff */
[C---:B-1----:R-:W-:Y:S08]  /*5740*/  HMMA.16816.F32 R156, R4.reuse, R32, R16 ;  /* 0x00000020049c723c */ /* 0x042ff00000001810 */
[C---:B------:R-:W-:Y:S01]  /*5750*/  HMMA.16816.F32 R148, R4.reuse, R34, R12 ;  /* 0x000000220494723c */ /* 0x040fe2000000180c */
[----:B------:R-:W1:Y:S07]  /*5760*/  LDSM.16.MT88.4 R32, [R220+0x6800] ;  /* 0x00680000dc20783b */ /* 0x000e6e0000004200 */
[----:B------:R-:W-:Y:S08]  /*5770*/  HMMA.16816.F32 R152, R4, R50, R20 ;  /* 0x000000320498723c */ /* 0x000ff00000001814 */
[C---:B------:R-:W-:Y:S08]  /*5780*/  HMMA.16816.F32 R16, R8.reuse, R58, RZ ;  /* 0x0000003a0810723c */ /* 0x040ff000000018ff */
[C---:B------:R-:W-:Y:S07]  /*5790*/  HMMA.16816.F32 R12, R8.reuse, R64, RZ ;  /* 0x00000040080c723c */ /* 0x040fee00000018ff */
[----:B------:R-:W-:Y:S01]  /*57a0*/  MOV R65, R122 ;  /* 0x0000007a00417202 */ /* 0x000fe20000000f00 */
[----:B------:R-:W-:Y:S01]  /*57b0*/  HMMA.16816.F32 R20, R8, R56, RZ ;  /* 0x000000380814723c */ /* 0x000fe200000018ff */
[----:B------:R-:W-:-:S02]  /*57c0*/  FADD.FTZ R122, R69, R68 ;  /* 0x00000044457a7221 */ /* 0x000fc40000010000 */
[----:B------:R-:W-:-:S05]  /*57d0*/  IMAD.MOV.U32 R69, RZ, RZ, R92 ;  /* 0x000000ffff457224 */ /* 0x000fca00078e005c */
[----:B------:R-:W-:Y:S08]  /*57e0*/  HMMA.16816.F32 R164, R4, R48, R24 ;  /* 0x0000003004a4723c */ /* 0x000ff00000001818 */
[----:B------:R-:W-:Y:S01]  /*57f0*/  HMMA.16816.F32 R24, R8, R38, RZ ;  /* 0x000000260818723c */ /* 0x000fe200000018ff */
[----:B------:R-:W-:Y:S07]  /*5800*/  LDSM.16.MT88.4 R36, [R218+0x9000] ;  /* 0x00900000da24783b */ /* 0x000fee0000004200 */
[C---:B--2---:R-:W-:Y:S01]  /*5810*/  HMMA.16816.F32 R56, R4.reuse, R60, R28 ;  /* 0x0000003c0438723c */ /* 0x044fe2000000181c */
[----:B------:R-:W2:Y:S06]  /*5820*/  LDSM.16.MT88.4 R28, [R217+0x9000] ;  /* 0x00900000d91c783b */ /* 0x000eac0000004200 */
[----:B------:R-:W-:Y:S01]  /*5830*/  IMAD.MOV.U32 R60, RZ, RZ, R119 ;  /* 0x000000ffff3c7224 */ /* 0x000fe200078e0077 */
[----:B---3--:R-:W-:Y:S01]  /*5840*/  HMMA.16816.F32 R96, R4, R42, R16 ;  /* 0x0000002a0460723c */ /* 0x008fe20000001810 */
[----:B------:R-:W-:-:S02]  /*5850*/  IMAD.MOV.U32 R61, RZ, RZ, R121 ;  /* 0x000000ffff3d7224 */ /* 0x000fc400078e0079 */
[----:B------:R3:W-:Y:S05]  /*5860*/  MUFU.EX2 R121, R3 ;  /* 0x0000000300797308 */ /* 0x0007ea0000000800 */
[C---:B----4-:R-:W-:Y:S08]  /*5870*/  HMMA.16816.F32 R140, R4.reuse, R52, R12 ;  /* 0x00000034048c723c */ /* 0x050ff0000000180c */
[----:B------:R-:W-:Y:S01]  /*5880*/  HMMA.16816.F32 R176, R4, R40, R20 ;  /* 0x0000002804b0723c */ /* 0x000fe20000001814 */
[----:B---3--:R-:W-:-:S07]  /*5890*/  FFMA.FTZ R3, R79, c[0x0][0x2d0], -R2 ;  /* 0x0000b4004f037a23 */ /* 0x008fce0000010802 */
[C---:B------:R-:W-:Y:S08]  /*58a0*/  HMMA.16816.F32 R16, R8.reuse, R44, RZ ;  /* 0x0000002c0810723c */ /* 0x040ff000000018ff */
[C---:B------:R-:W-:Y:S08]  /*58b0*/  HMMA.16816.F32 R12, R8.reuse, R46, RZ ;  /* 0x0000002e080c723c */ /* 0x040ff000000018ff */
[----:B------:R-:W-:Y:S07]  /*58c0*/  HMMA.16816.F32 R20, R8, R66, RZ ;  /* 0x000000420814723c */ /* 0x000fee00000018ff */
[----:B------:R-:W-:Y:S01]  /*58d0*/  IMAD.MOV.U32 R67, RZ, RZ, R117 ;  /* 0x000000ffff437224 */ /* 0x000fe200078e0075 */
[C---:B------:R-:W-:Y:S01]  /*58e0*/  HMMA.16816.F32 R144, R4.reuse, R62, R24 ;  /* 0x0000003e0490723c */ /* 0x040fe20000001818 */
[----:B------:R-:W3:Y:S01]  /*58f0*/  LDSM.16.MT88.4 R24, [R217+0x9800] ;  /* 0x00980000d918783b */ /* 0x000ee20000004200 */
[----:B------:R-:W-:Y:S01]  /*5900*/  IMAD.MOV.U32 R66, RZ, RZ, R116 ;  /* 0x000000ffff427224 */ /* 0x000fe200078e0074 */
[----:B------:R4:W2:Y:S04]  /*5910*/  MUFU.EX2 R63, R3 ;  /* 0x00000003003f7308 */ /* 0x0008a80000000800 */
[----:B------:R-:W-:Y:S01]  /*5920*/  MOV R62, R118 ;  /* 0x00000076003e7202 */ /* 0x000fe20000000f00 */
[C---:B-1----:R-:W-:Y:S08]  /*5930*/  HMMA.16816.F32 R128, R4.reuse, R32, R16 ;  /* 0x000000200480723c */ /* 0x042ff00000001810 */
[----:B------:R-:W-:Y:S01]  /*5940*/  HMMA.16816.F32 R124, R4, R34, R12 ;  /* 0x00000022047c723c */ /* 0x000fe2000000180c */
[----:B------:R-:W1:Y:S01]  /*5950*/  LDSM.16.MT88.4 R32, [R218+0x9800] ;  /* 0x00980000da20783b */ /* 0x000e620000004200 */
[----:B----4-:R-:W-:-:S04]  /*5960*/  FFMA.FTZ R3, R78, c[0x0][0x2d0], -R2 ;  /* 0x0000b4004e037a23 */ /* 0x010fc80000010802 */
[----:B------:R4:W-:Y:S02]  /*5970*/  MUFU.EX2 R222, R3 ;  /* 0x0000000300de7308 */ /* 0x0009e40000000800 */
[----:B------:R-:W-:Y:S08]  /*5980*/  HMMA.16816.F32 R136, R4, R54, R20 ;  /* 0x000000360488723c */ /* 0x000ff00000001814 */
[C---:B--2---:R-:W-:Y:S07]  /*5990*/  HMMA.16816.F32 R20, R8.reuse, R28, RZ ;  /* 0x0000001c0814723c */ /* 0x044fee00000018ff */
[----:B------:R-:W-:Y:S01]  /*59a0*/  MOV R29, R115 ;  /* 0x00000073001d7202 */ /* 0x000fe20000000f00 */
[----:B------:R-:W-:Y:S01]  /*59b0*/  HMMA.16816.F32 R16, R8, R30, RZ ;  /* 0x0000001e0810723c */ /* 0x000fe200000018ff */
[----:B------:R-:W-:-:S02]  /*59c0*/  IMAD.MOV.U32 R28, RZ, RZ, R114 ;  /* 0x000000ffff1c7224 */ /* 0x000fc400078e0072 */
[----:B----4-:R-:W-:-:S04]  /*59d0*/  FFMA.FTZ R3, R77, c[0x0][0x2d0], -R2 ;  /* 0x0000b4004d037a23 */ /* 0x010fc80000010802 */
[----:B------:R-:W-:Y:S01]  /*59e0*/  IMAD.MOV.U32 R31, RZ, RZ, R113 ;  /* 0x000000ffff1f7224 */ /* 0x000fe200078e0071 */
[----:B------:R-:W-:Y:S01]  /*59f0*/  HMMA.16816.F32 R12, R8, R36, RZ ;  /* 0x00000024080c723c */ /* 0x000fe200000018ff */
[----:B------:R-:W-:Y:S01]  /*5a00*/  MOV R30, R112 ;  /* 0x00000070001e7202 */ /* 0x000fe20000000f00 */
[----:B------:R2:W-:Y:S06]  /*5a10*/  MUFU.EX2 R64, R3 ;  /* 0x0000000300407308 */ /* 0x0005ec0000000800 */
[C---:B---3--:R-:W-:Y:S01]  /*5a20*/  HMMA.16816.F32 R116, R4.reuse, R24, R20 ;  /* 0x000000180474723c */ /* 0x048fe20000001814 */
[----:B------:R-:W3:Y:S06]  /*5a30*/  LDSM.16.MT88.4 R20, [R221+0x9000] ;  /* 0x00900000dd14783b */ /* 0x000eec0000004200 */
[----:B------:R-:W-:Y:S01]  /*5a40*/  IMAD.MOV.U32 R25, RZ, RZ, R110 ;  /* 0x000000ffff197224 */ /* 0x000fe200078e006e */
[----:B------:R-:W-:Y:S01]  /*5a50*/  HMMA.16816.F32 R112, R4, R26, R16 ;  /* 0x0000001a0470723c */ /* 0x000fe20000001810 */
[----:B------:R-:W-:Y:S01]  /*5a60*/  IMAD.MOV.U32 R24, RZ, RZ, R109 ;  /* 0x000000ffff187224 */ /* 0x000fe200078e006d */
[----:B------:R-:W4:Y:S01]  /*5a70*/  LDSM.16.MT88.4 R16, [R221+0x9800] ;  /* 0x00980000dd10783b */ /* 0x000f220000004200 */
[----:B--2---:R-:W-:-:S04]  /*5a80*/  FFMA.FTZ R3, R75, c[0x0][0x2d0], -R0 ;  /* 0x0000b4004b037a23 */ /* 0x004fc80000010800 */
[----:B------:R-:W-:Y:S01]  /*5a90*/  MOV R27, R111 ;  /* 0x0000006f001b7202 */ /* 0x000fe20000000f00 */
[----:B------:R-:W-:Y:S02]  /*5aa0*/  IMAD.MOV.U32 R26, RZ, RZ, R108 ;  /* 0x000000ffff1a7224 */ /* 0x000fe400078e006c */
[----:B-1----:R-:W-:Y:S07]  /*5ab0*/  HMMA.16816.F32 R108, R4, R32, R12 ;  /* 0x00000020046c723c */ /* 0x002fee000000180c */
[----:B------:R-:W-:Y:S01]  /*5ac0*/  MOV R32, R107 ;  /* 0x0000006b00207202 */ /* 0x000fe20000000f00 */
[----:B------:R-:W-:Y:S01]  /*5ad0*/  HMMA.16816.F32 R12, R8, R38, RZ ;  /* 0x00000026080c723c */ /* 0x000fe200000018ff */
[----:B------:R-:W-:-:S02]  /*5ae0*/  IMAD.MOV.U32 R33, RZ, RZ, R120 ;  /* 0x000000ffff217224 */ /* 0x000fc400078e0078 */
[----:B------:R1:W-:Y:S02]  /*5af0*/  MUFU.EX2 R120, R3 ;  /* 0x0000000300787308 */ /* 0x0003e40000000800 */
[----:B-1----:R-:W-:-:S06]  /*5b00*/  FFMA.FTZ R3, R74, c[0x0][0x2d0], -R0 ;  /* 0x0000b4004a037a23 */ /* 0x002fcc0000010800 */
[----:B------:R1:W2:Y:S11]  /*5b10*/  MUFU.EX2 R219, R3 ;  /* 0x0000000300db7308 */ /* 0x0002b60000000800 */
[----:B------:R-:W-:Y:S02]  /*5b20*/  @!UPT UIADD3 URZ, URZ, URZ, URZ ;  /* 0x0000003f3f3ff290 */ /* 0x000fe4000fffe03f */
[----:B------:R-:W-:Y:S07]  /*5b30*/  HMMA.16816.F32 R104, R4, R34, R12 ;  /* 0x000000220468723c */ /* 0x000fee000000180c */
[----:B------:R-:W-:Y:S01]  /*5b40*/  IMAD.MOV.U32 R35, RZ, RZ, R95 ;  /* 0x000000ffff237224 */ /* 0x000fe200078e005f */
[----:B---3--:R-:W-:Y:S01]  /*5b50*/  HMMA.16816.F32 R12, R8, R20, RZ ;  /* 0x00000014080c723c */ /* 0x008fe200000018ff */
[----:B-1----:R-:W-:-:S04]  /*5b60*/  FFMA.FTZ R3, R73, c[0x0][0x2d0], -R0 ;  /* 0x0000b40049037a23 */ /* 0x002fc80000010800 */
[----:B------:R1:W-:Y:S11]  /*5b70*/  MUFU.EX2 R34, R3 ;  /* 0x0000000300227308 */ /* 0x0003f60000000800 */
[----:B------:R-:W-:Y:S08]  /*5b80*/  @!UPT UIADD3 URZ, URZ, URZ, URZ ;  /* 0x0000003f3f3ff290 */ /* 0x000ff0000fffe03f */
[----:B----4-:R-:W-:Y:S01]  /*5b90*/  HMMA.16816.F32 R100, R4, R16, R12 ;  /* 0x000000100464723c */ /* 0x010fe2000000180c */
[----:B-1----:R-:W-:-:S04]  /*5ba0*/  FFMA.FTZ R3, R72, c[0x0][0x2d0], -R0 ;  /* 0x0000b40048037a23 */ /* 0x002fc80000010800 */
[----:B------:R1:W3:Y:S03]  /*5bb0*/  MUFU.EX2 R68, R3 ;  /* 0x0000000300447308 */ /* 0x0002e60000000800 */
[----:B------:R-:W-:Y:S01]  /*5bc0*/  HMMA.16816.F32 R12, R8, R22, RZ ;  /* 0x00000016080c723c */ /* 0x000fe200000018ff */
[----:B-1----:R-:W-:-:S04]  /*5bd0*/  IMAD.MOV.U32 R3, RZ, RZ, R65 ;  /* 0x000000ffff037224 */ /* 0x002fc800078e0041 */
[----:B------:R-:W-:Y:S11]  /*5be0*/  FFMA.FTZ R3, R3, c[0x0][0x2d0], -R2 ;  /* 0x0000b40003037a23 */ /* 0x000ff60000010802 */
[----:B------:R-:W-:Y:S08]  /*5bf0*/  @!UPT UIADD3 URZ, URZ, URZ, URZ ;  /* 0x0000003f3f3ff290 */ /* 0x000ff0000fffe03f */
[----:B------:R-:W-:Y:S01]  /*5c00*/  HMMA.16816.F32 R92, R4, R18, R12 ;  /* 0x00000012045c723c */ /* 0x000fe2000000180c */
[----:B------:R-:W1:Y:S07]  /*5c10*/  LDSM.16.MT88.4 R12, [R220+0x9000] ;  /* 0x00900000dc0c783b */ /* 0x000e6e0000004200 */
[C---:B-1----:R-:W-:Y:S08]  /*5c20*/  HMMA.16816.F32 R16, R8.reuse, R12, RZ ;  /* 0x0000000c0810723c */ /* 0x042ff000000018ff */
[----:B------:R-:W-:Y:S01]  /*5c30*/  HMMA.16816.F32 R8, R8, R14, RZ ;  /* 0x0000000e0808723c */ /* 0x000fe200000018ff */
[----:B------:R-:W1:Y:S11]  /*5c40*/  LDSM.16.MT88.4 R12, [R220+0x9800] ;  /* 0x00980000dc0c783b */ /* 0x000e760000004200 */
[----:B------:R-:W-:Y:S04]  /*5c50*/  @!UPT UIADD3 URZ, URZ, URZ, URZ ;  /* 0x0000003f3f3ff290 */ /* 0x000fe8000fffe03f */
[C---:B-1----:R-:W-:Y:S08]  /*5c60*/  HMMA.16816.F32 R52, R4.reuse, R12, R16 ;  /* 0x0000000c0434723c */ /* 0x042ff00000001810 */
[----:B------:R-:W-:Y:S01]  /*5c70*/  HMMA.16816.F32 R12, R4, R14, R8 ;  /* 0x0000000e040c723c */ /* 0x000fe20000001808 */
[----:B------:R-:W1:Y:S06]  /*5c80*/  LDSM.16.MT88.4 R8, [R217+0x1000] ;  /* 0x00100000d908783b */ /* 0x000e6c0000004200 */
[----:B------:R-:W-:-:S02]  /*5c90*/  F2FP.PACK_AB R4, R63, R121 ;  /* 0x000000793f04723e */ /* 0x000fc400000000ff */
[----:B--2---:R-:W-:Y:S02]  /*5ca0*/  F2FP.PACK_AB R5, R219, R120 ;  /* 0x00000078db05723e */ /* 0x004fe400000000ff */
[----:B------:R-:W-:Y:S02]  /*5cb0*/  F2FP.PACK_AB R6, R64, R222 ;  /* 0x000000de4006723e */ /* 0x000fe400000000ff */
[----:B---3--:R-:W-:-:S07]  /*5cc0*/  F2FP.PACK_AB R7, R68, R34 ;  /* 0x000000224407723e */ /* 0x008fce00000000ff */
[C---:B-1----:R-:W-:Y:S08]  /*5cd0*/  HMMA.16816.F32 R88, R4.reuse, R8, R88 ;  /* 0x000000080458723c */ /* 0x042ff00000001858 */
[C---:B------:R-:W-:Y:S01]  /*5ce0*/  HMMA.16816.F32 R48, R4.reuse, R10, R84 ;  /* 0x0000000a0430723c */ /* 0x040fe20000001854 */
[----:B------:R-:W1:Y:S07]  /*5cf0*/  LDSM.16.MT88.4 R8, [R218+0x1000] ;  /* 0x00100000da08783b */ /* 0x000e6e0000004200 */
[C---:B-1----:R-:W-:Y:S07]  /*5d00*/  HMMA.16816.F32 R84, R4.reuse, R8, R200 ;  /* 0x000000080454723c */ /* 0x042fee00000018c8 */
[----:B------:R-:W-:Y:S01]  /*5d10*/  MOV R203, R64 ;  /* 0x0000004000cb7202 */ /* 0x000fe20000000f00 */
[----:B------:R-:W-:Y:S01]  /*5d20*/  HMMA.16816.F32 R44, R4, R10, R196 ;  /* 0x0000000a042c723c */ /* 0x000fe200000018c4 */
[----:B------:R-:W1:Y:S01]  /*5d30*/  LDSM.16.MT88.4 R8, [R221+0x1000] ;  /* 0x00100000dd08783b */ /* 0x000e620000004200 */
[----:B------:R-:W-:Y:S01]  /*5d40*/  MOV R200, R63 ;  /* 0x0000003f00c87202 */ /* 0x000fe20000000f00 */
[----:B------:R-:W-:-:S02]  /*5d50*/  IMAD.MOV.U32 R201, RZ, RZ, R60 ;  /* 0x000000ffffc97224 */ /* 0x000fc400078e003c */
[----:B------:R-:W-:Y:S02]  /*5d60*/  IMAD.MOV.U32 R202, RZ, RZ, R61 ;  /* 0x000000ffffca7224 */ /* 0x000fe400078e003d */
[----:B------:R-:W-:Y:S01]  /*5d70*/  IMAD.MOV.U32 R196, RZ, RZ, R29 ;  /* 0x000000ffffc47224 */ /* 0x000fe200078e001d */
[----:B------:R-:W-:Y:S01]  /*5d80*/  MOV R197, R66 ;  /* 0x0000004200c57202 */ /* 0x000fe20000000f00 */
[----:B------:R-:W-:Y:S02]  /*5d90*/  IMAD.MOV.U32 R198, RZ, RZ, R67 ;  /* 0x000000ffffc67224 */ /* 0x000fe400078e0043 */
[----:B------:R-:W-:Y:S01]  /*5da0*/  IMAD.MOV.U32 R199, RZ, RZ, R62 ;  /* 0x000000ffffc77224 */ /* 0x000fe200078e003e */
[C---:B-1----:R-:W-:Y:S08]  /*5db0*/  HMMA.16816.F32 R80, R4.reuse, R8, R80 ;  /* 0x000000080450723c */ /* 0x042ff00000001850 */
[----:B------:R-:W-:Y:S01]  /*5dc0*/  HMMA.16816.F32 R40, R4, R10, R188 ;  /* 0x0000000a0428723c */ /* 0x000fe200000018bc */
[----:B------:R-:W1:Y:S06]  /*5dd0*/  LDSM.16.MT88.4 R8, [R220+0x1000] ;  /* 0x00100000dc08783b */ /* 0x000e6c0000004200 */
[----:B------:R-:W-:Y:S01]  /*5de0*/  IMAD.MOV.U32 R189, RZ, RZ, R30 ;  /* 0x000000ffffbd7224 */ /* 0x000fe200078e001e */
[----:B------:R-:W-:Y:S01]  /*5df0*/  MOV R190, R31 ;  /* 0x0000001f00be7202 */ /* 0x000fe20000000f00 */
[----:B------:R-:W-:-:S02]  /*5e00*/  IMAD.MOV.U32 R191, RZ, RZ, R28 ;  /* 0x000000ffffbf7224 */ /* 0x000fc400078e001c */
[----:B------:R-:W-:Y:S01]  /*5e10*/  IMAD.MOV.U32 R188, RZ, RZ, R25 ;  /* 0x000000ffffbc7224 */ /* 0x000fe200078e0019 */
[C---:B-1----:R-:W-:Y:S07]  /*5e20*/  HMMA.16816.F32 R76, R4.reuse, R8, R192 ;  /* 0x00000008044c723c */ /* 0x042fee00000018c0 */
[----:B------:R-:W-:Y:S01]  /*5e30*/  MOV R195, R34 ;  /* 0x0000002200c37202 */ /* 0x000fe20000000f00 */
[----:B------:R-:W-:Y:S01]  /*5e40*/  HMMA.16816.F32 R36, R4, R10, R184 ;  /* 0x0000000a0424723c */ /* 0x000fe200000018b8 */
[----:B------:R-:W1:Y:S01]  /*5e50*/  LDSM.16.MT88.4 R8, [R217+0x4000] ;  /* 0x00400000d908783b */ /* 0x000e620000004200 */
[----:B------:R-:W-:Y:S01]  /*5e60*/  MOV R192, R68 ;  /* 0x0000004400c07202 */ /* 0x000fe20000000f00 */
[----:B------:R-:W-:-:S02]  /*5e70*/  IMAD.MOV.U32 R193, RZ, RZ, R71 ;  /* 0x000000ffffc17224 */ /* 0x000fc400078e0047 */
[----:B------:R-:W-:Y:S02]  /*5e80*/  IMAD.MOV.U32 R194, RZ, RZ, R70 ;  /* 0x000000ffffc27224 */ /* 0x000fe400078e0046 */
[----:B------:R-:W-:Y:S01]  /*5e90*/  MOV R184, R33 ;  /* 0x0000002100b87202 */ /* 0x000fe20000000f00 */
[----:B------:R-:W-:Y:S01]  /*5ea0*/  IMAD.MOV.U32 R185, RZ, RZ, R26 ;  /* 0x000000ffffb97224 */ /* 0x000fe200078e001a */
[----:B------:R-:W-:Y:S01]  /*5eb0*/  MOV R187, R24 ;  /* 0x0000001800bb7202 */ /* 0x000fe20000000f00 */
[----:B------:R-:W-:Y:S01]  /*5ec0*/  IMAD.MOV.U32 R186, RZ, RZ, R27 ;  /* 0x000000ffffba7224 */ /* 0x000fe200078e001b */
[----:B-1----:R-:W-:Y:S07]  /*5ed0*/  HMMA.16816.F32 R72, R4, R8, R180 ;  /* 0x000000080448723c */ /* 0x002fee00000018b4 */
[----:B------:R-:W-:-:S02]  /*5ee0*/  IMAD.MOV.U32 R182, RZ, RZ, R35 ;  /* 0x000000ffffb67224 */ /* 0x000fc400078e0023 */
[----:B------:R-:W-:Y:S02]  /*5ef0*/  IMAD.MOV.U32 R181, RZ, RZ, R32 ;  /* 0x000000ffffb57224 */ /* 0x000fe400078e0020 */
[C---:B------:R-:W-:Y:S01]  /*5f00*/  HMMA.16816.F32 R32, R4.reuse, R10, R172 ;  /* 0x0000000a0420723c */ /* 0x040fe200000018ac */
[----:B------:R-:W1:Y:S01]  /*5f10*/  LDSM.16.MT88.4 R8, [R218+0x4000] ;  /* 0x00400000da08783b */ /* 0x000e620000004200 */
[----:B------:R-:W-:Y:S02]  /*5f20*/  IMAD.MOV.U32 R183, RZ, RZ, R69 ;  /* 0x000000ffffb77224 */ /* 0x000fe400078e0045 */
[----:B------:R-:W-:Y:S01]  /*5f30*/  IMAD.MOV.U32 R180, RZ, RZ, R181 ;  /* 0x000000ffffb47224 */ /* 0x000fe200078e00b5 */
[----:B------:R-:W-:Y:S01]  /*5f40*/  MOV R181, R182 ;  /* 0x000000b600b57202 */ /* 0x000fe20000000f00 */
[----:B------:R-:W-:Y:S02]  /*5f50*/  IMAD.MOV.U32 R182, RZ, RZ, R223 ;  /* 0x000000ffffb67224 */ /* 0x000fe400078e00df */
        /* <DEDUP_REMOVED lines=37> */
[----:B------:R-:W-:-:S02]  /*61b0*/  MOV R119, R190 ;  /* 0x000000be00777202 */ /* 0x000fc40000000f00 */
[----:B------:R-:W-:Y:S01]  /*61c0*/  MOV R116, R187 ;  /* 0x000000bb00747202 */ /* 0x000fe20000000f00 */
[----:B------:R-:W-:Y:S02]  /*61d0*/  IMAD.MOV.U32 R187, RZ, RZ, R199 ;  /* 0x000000ffffbb7224 */ /* 0x000fe400078e00c7 */
[C---:B-1----:R-:W-:Y:S08]  /*61e0*/  HMMA.16816.F32 R160, R4.reuse, R8, R108 ;  /* 0x0000000804a0723c */ /* 0x042ff0000000186c */
[----:B------:R-:W-:Y:S01]  /*61f0*/  HMMA.16816.F32 R136, R4, R10, R104 ;  /* 0x0000000a0488723c */ /* 0x000fe20000001868 */
[----:B------:R-:W1:Y:S01]  /*6200*/  LDSM.16.MT88.4 R8, [R221+0xa000] ;  /* 0x00a00000dd08783b */ /* 0x000e620000004200 */
[----:B------:R2:W-:Y:S02]  /*6210*/  MUFU.EX2 R105, R3 ;  /* 0x0000000300697308 */ /* 0x0005e40000000800 */
[----:B--2---:R-:W-:-:S02]  /*6220*/  FFMA.FTZ R3, R252, c[0x0][0x2d0], -R2 ;  /* 0x0000b400fc037a23 */ /* 0x004fc40000010802 */
[----:B------:R-:W-:Y:S02]  /*6230*/  IMAD.MOV.U32 R252, RZ, RZ, R127 ;  /* 0x000000fffffc7224 */ /* 0x000fe400078e007f */
[C---:B-1----:R-:W-:Y:S08]  /*6240*/  HMMA.16816.F32 R156, R4.reuse, R8, R100 ;  /* 0x00000008049c723c */ /* 0x042ff00000001864 */
[----:B------:R-:W-:Y:S01]  /*6250*/  HMMA.16816.F32 R100, R4, R10, R92 ;  /* 0x0000000a0464723c */ /* 0x000fe2000000185c */
[----:B------:R-:W1:Y:S01]  /*6260*/  LDSM.16.MT88.4 R8, [R220+0xa000] ;  /* 0x00a00000dc08783b */ /* 0x000e620000004200 */
[----:B------:R2:W3:Y:S02]  /*6270*/  MUFU.EX2 R95, R3 ;  /* 0x00000003005f7308 */ /* 0x0004e40000000800 */
[----:B--2---:R-:W-:-:S04]  /*6280*/  FFMA.FTZ R3, R215, c[0x0][0x2d0], -R2 ;  /* 0x0000b400d7037a23 */ /* 0x004fc80000010802 */
[C---:B-1----:R-:W-:Y:S08]  /*6290*/  HMMA.16816.F32 R152, R4.reuse, R8, R52 ;  /* 0x000000080498723c */ /* 0x042ff00000001834 */
[----:B------:R-:W-:Y:S01]  /*62a0*/  HMMA.16816.F32 R12, R4, R10, R12 ;  /* 0x0000000a040c723c */ /* 0x000fe2000000180c */
[----:B------:R1:W-:Y:S01]  /*62b0*/  MUFU.EX2 R6, R3 ;  /* 0x0000000300067308 */ /* 0x0003e20000000800 */
[----:B------:R-:W2:Y:S05]  /*62c0*/  LDSM.16.MT88.4 R8, [R217+0x1800] ;  /* 0x00180000d908783b */ /* 0x000eaa0000004200 */
[----:B------:R-:W-:-:S02]  /*62d0*/  FFMA.FTZ R4, R210, c[0x0][0x2d0], -R0 ;  /* 0x0000b400d2047a23 */ /* 0x000fc40000010800 */
[----:B------:R-:W-:Y:S02]  /*62e0*/  FADD.FTZ R5, R134, R122 ;  /* 0x0000007a86057221 */ /* 0x000fe40000010000 */
[----:B------:R-:W-:Y:S01]  /*62f0*/  MUFU.EX2 R106, R4 ;  /* 0x00000004006a7308 */ /* 0x000fe20000000800 */
[----:B------:R-:W-:Y:S02]  /*6300*/  IMAD.MOV.U32 R122, RZ, RZ, R195 ;  /* 0x000000ffff7a7224 */ /* 0x000fe400078e00c3 */
[----:B------:R-:W-:Y:S02]  /*6310*/  FADD.FTZ R5, R204, R5 ;  /* 0x00000005cc057221 */ /* 0x000fe40000010000 */
[----:B-1----:R-:W-:-:S04]  /*6320*/  FFMA.FTZ R3, R214, c[0x0][0x2d0], -R2 ;  /* 0x0000b400d6037a23 */ /* 0x002fc80000010802 */
[----:B------:R1:W-:Y:S02]  /*6330*/  MUFU.EX2 R104, R3 ;  /* 0x0000000300687308 */ /* 0x0003e40000000800 */
[----:B-1----:R-:W-:Y:S01]  /*6340*/  FADD.FTZ R3, R207, R123 ;  /* 0x0000007bcf037221 */ /* 0x002fe20000010000 */
[----:B------:R-:W-:-:S03]  /*6350*/  MOV R123, R128 ;  /* 0x00000080007b7202 */ /* 0x000fc60000000f00 */
[----:B------:R-:W-:Y:S02]  /*6360*/  FADD.FTZ R4, R206, R3 ;  /* 0x00000003ce047221 */ /* 0x000fe40000010000 */
[----:B------:R-:W-:Y:S02]  /*6370*/  FFMA.FTZ R3, R211, c[0x0][0x2d0], -R0 ;  /* 0x0000b400d3037a23 */ /* 0x000fe40000010800 */
[----:B------:R-:W-:Y:S02]  /*6380*/  FADD.FTZ R4, R209, R4 ;  /* 0x00000004d1047221 */ /* 0x000fe40000010000 */
[----:B------:R1:W4:Y:S02]  /*6390*/  MUFU.EX2 R94, R3 ;  /* 0x00000003005e7308 */ /* 0x0003240000000800 */
[----:B------:R-:W-:Y:S01]  /*63a0*/  FADD.FTZ R92, R208, R4 ;  /* 0x00000004d05c7221 */ /* 0x000fe20000010000 */
[----:B---3--:R-:W-:Y:S01]  /*63b0*/  F2FP.PACK_AB R4, R95, R105 ;  /* 0x000000695f04723e */ /* 0x008fe200000000ff */
[----:B-1----:R-:W-:-:S04]  /*63c0*/  FFMA.FTZ R3, R213, c[0x0][0x2d0], -R0 ;  /* 0x0000b400d5037a23 */ /* 0x002fc80000010800 */
[----:B------:R1:W-:Y:S02]  /*63d0*/  MUFU.EX2 R223, R3 ;  /* 0x0000000300df7308 */ /* 0x0003e40000000800 */
[----:B-1----:R-:W-:-:S06]  /*63e0*/  FFMA.FTZ R3, R212, c[0x0][0x2d0], -R0 ;  /* 0x0000b400d4037a23 */ /* 0x002fcc0000010800 */
[----:B------:R1:W3:Y:S02]  /*63f0*/  MUFU.EX2 R134, R3 ;  /* 0x0000000300867308 */ /* 0x0002e40000000800 */
[----:B-1----:R-:W-:Y:S01]  /*6400*/  FADD.FTZ R3, R205, R5 ;  /* 0x00000005cd037221 */ /* 0x002fe20000010000 */
[----:B----4-:R-:W-:Y:S02]  /*6410*/  F2FP.PACK_AB R5, R94, R106 ;  /* 0x0000006a5e05723e */ /* 0x010fe400000000ff */
[----:B---3--:R-:W-:Y:S01]  /*6420*/  F2FP.PACK_AB R7, R134, R223 ;  /* 0x000000df8607723e */ /* 0x008fe200000000ff */
[----:B------:R-:W-:Y:S02]  /*6430*/  FADD.FTZ R93, R135, R3 ;  /* 0x00000003875d7221 */ /* 0x000fe40000010000 */
[----:B------:R-:W-:-:S05]  /*6440*/  IMAD.MOV.U32 R135, RZ, RZ, R6 ;  /* 0x000000ffff877224 */ /* 0x000fca00078e0006 */
[----:B------:R-:W-:-:S07]  /*6450*/  F2FP.PACK_AB R6, R104, R135 ;  /* 0x000000876806723e */ /* 0x000fce00000000ff */
[C---:B--2---:R-:W-:Y:S08]  /*6460*/  HMMA.16816.F32 R200, R4.reuse, R8, R88 ;  /* 0x0000000804c8723c */ /* 0x044ff00000001858 */
        /* <DEDUP_REMOVED lines=8> */
[----:B------:R-:W-:Y:S01]  /*64f0*/  IMAD.MOV.U32 R86, RZ, RZ, R104 ;  /* 0x000000ffff567224 */ /* 0x000fe200078e0068 */
[----:B------:R-:W-:Y:S01]  /*6500*/  MOV R47, R185 ;  /* 0x000000b9002f7202 */ /* 0x000fe20000000f00 */
[----:B------:R-:W-:Y:S01]  /*6510*/  IMAD.MOV.U32 R46, RZ, RZ, R186 ;  /* 0x000000ffff2e7224 */ /* 0x000fe200078e00ba */
[----:B------:R-:W-:Y:S01]  /*6520*/  MOV R44, R192 ;  /* 0x000000c0002c7202 */ /* 0x000fe20000000f00 */
[----:B------:R-:W-:-:S06]  /*6530*/  IMAD.MOV.U32 R45, RZ, RZ, R187 ;  /* 0x000000ffff2d7224 */ /* 0x000fcc00078e00bb */
[----:B------:R-:W-:Y:S01]  /*6540*/  IMAD.MOV.U32 R3, RZ, RZ, R52 ;  /* 0x000000ffff037224 */ /* 0x000fe200078e0034 */
[----:B------:R-:W-:Y:S01]  /*6550*/  MOV R48, R54 ;  /* 0x0000003600307202 */ /* 0x000fe20000000f00 */
[----:B------:R-:W-:Y:S02]  /*6560*/  IMAD.MOV.U32 R52, RZ, RZ, R184 ;  /* 0x000000ffff347224 */ /* 0x000fe400078e00b8 */
[----:B------:R-:W-:Y:S02]  /*6570*/  IMAD.MOV.U32 R50, RZ, RZ, R55 ;  /* 0x000000ffff327224 */ /* 0x000fe400078e0037 */
[----:B------:R-:W-:Y:S01]  /*6580*/  IMAD.MOV.U32 R49, RZ, RZ, R53 ;  /* 0x000000ffff317224 */ /* 0x000fe200078e0035 */
[----:B------:R-:W-:Y:S01]  /*6590*/  MOV R53, R119 ;  /* 0x0000007700357202 */ /* 0x000fe20000000f00 */
[----:B------:R-:W-:Y:S02]  /*65a0*/  IMAD.MOV.U32 R55, RZ, RZ, R117 ;  /* 0x000000ffff377224 */ /* 0x000fe400078e0075 */
[----:B------:R-:W-:Y:S01]  /*65b0*/  IMAD.MOV.U32 R54, RZ, RZ, R118 ;  /* 0x000000ffff367224 */ /* 0x000fe200078e0076 */
[C---:B-1----:R-:W-:Y:S07]  /*65c0*/  HMMA.16816.F32 R208, R4.reuse, R8, R80 ;  /* 0x0000000804d0723c */ /* 0x042fee0000001850 */
[----:B------:R-:W-:Y:S01]  /*65d0*/  IMAD.MOV.U32 R80, RZ, RZ, R180 ;  /* 0x000000ffff507224 */ /* 0x000fe200078e00b4 */
[----:B------:R-:W-:Y:S01]  /*65e0*/  HMMA.16816.F32 R204, R4, R10, R40 ;  /* 0x0000000a04cc723c */ /* 0x000fe20000001828 */
[----:B------:R-:W1:Y:S01]  /*65f0*/  LDSM.16.MT88.4 R8, [R220+0x1800] ;  /* 0x00180000dc08783b */ /* 0x000e620000004200 */
[----:B------:R-:W-:Y:S01]  /*6600*/  MOV R81, R181 ;  /* 0x000000b500517202 */ /* 0x000fe20000000f00 */
[----:B------:R-:W-:-:S02]  /*6610*/  IMAD.MOV.U32 R82, RZ, RZ, R182 ;  /* 0x000000ffff527224 */ /* 0x000fc400078e00b6 */
[----:B------:R-:W-:Y:S02]  /*6620*/  IMAD.MOV.U32 R83, RZ, RZ, R183 ;  /* 0x000000ffff537224 */ /* 0x000fe400078e00b7 */
[----:B------:R-:W-:Y:S01]  /*6630*/  IMAD.MOV.U32 R41, RZ, RZ, R3 ;  /* 0x000000ffff297224 */ /* 0x000fe200078e0003 */
[----:B------:R-:W-:Y:S01]  /*6640*/  MOV R3, R194 ;  /* 0x000000c200037202 */ /* 0x000fe20000000f00 */
[----:B------:R-:W-:Y:S01]  /*6650*/  IMAD.MOV.U32 R43, RZ, RZ, R131 ;  /* 0x000000ffff2b7224 */ /* 0x000fe200078e0083 */
[----:B------:R-:W-:Y:S01]  /*6660*/  MOV R42, R130 ;  /* 0x00000082002a7202 */ /* 0x000fe20000000f00 */
[----:B------:R-:W-:Y:S02]  /*6670*/  IMAD.MOV.U32 R40, RZ, RZ, R50 ;  /* 0x000000ffff287224 */ /* 0x000fe400078e0032 */
[----:B------:R-:W-:Y:S01]  /*6680*/  FFMA.FTZ R3, R3, c[0x0][0x2d0], -R2 ;  /* 0x0000b40003037a23 */ /* 0x000fe20000010802 */
[C---:B-1----:R-:W-:Y:S07]  /*6690*/  HMMA.16816.F32 R196, R4.reuse, R8, R76 ;  /* 0x0000000804c4723c */ /* 0x042fee000000184c */
[----:B------:R-:W-:Y:S01]  /*66a0*/  IMAD.MOV.U32 R76, RZ, RZ, R124 ;  /* 0x000000ffff4c7224 */ /* 0x000fe200078e007c */
[----:B------:R-:W-:Y:S01]  /*66b0*/  HMMA.16816.F32 R184, R4, R10, R36 ;  /* 0x0000000a04b8723c */ /* 0x000fe20000001824 */
[----:B------:R-:W1:Y:S01]  /*66c0*/  LDSM.16.MT88.4 R8, [R217+0x4800] ;  /* 0x00480000d908783b */ /* 0x000e620000004200 */
[----:B------:R-:W-:Y:S01]  /*66d0*/  MOV R77, R116 ;  /* 0x00000074004d7202 */ /* 0x000fe20000000f00 */
[----:B------:R-:W-:Y:S01]  /*66e0*/  IMAD.MOV.U32 R79, RZ, RZ, R48 ;  /* 0x000000ffff4f7224 */ /* 0x000fe200078e0030 */
[----:B------:R-:W-:-:S03]  /*66f0*/  MOV R78, R49 ;  /* 0x00000031004e7202 */ /* 0x000fc60000000f00 */
[----:B------:R-:W-:Y:S01]  /*6700*/  IMAD.MOV.U32 R39, RZ, RZ, R125 ;  /* 0x000000ffff277224 */ /* 0x000fe200078e007d */
[----:B------:R-:W-:Y:S01]  /*6710*/  MOV R38, R126 ;  /* 0x0000007e00267202 */ /* 0x000fe20000000f00 */
[----:B------:R-:W-:Y:S01]  /*6720*/  IMAD.MOV.U32 R37, RZ, RZ, R129 ;  /* 0x000000ffff257224 */ /* 0x000fe200078e0081 */
        /* <DEDUP_REMOVED lines=11> */
[----:B------:R-:W-:-:S02]  /*67e0*/  IMAD.MOV.U32 R25, RZ, RZ, R82 ;  /* 0x000000ffff197224 */ /* 0x000fc400078e0052 */
        /* <DEDUP_REMOVED lines=9> */
[C---:B------:R-:W-:Y:S01]  /*6880*/  HMMA.16816.F32 R60, R4.reuse, R10, R16 ;  /* 0x0000000a043c723c */ /* 0x040fe20000001810 */
[----:B------:R-:W1:Y:S06]  /*6890*/  LDSM.16.MT88.4 R8, [R218+0x7800] ;  /* 0x00780000da08783b */ /* 0x000e6c0000004200 */
[----:B------:R-:W-:Y:S01]  /*68a0*/  IMAD.MOV.U32 R18, RZ, RZ, R85 ;  /* 0x000000ffff127224 */ /* 0x000fe200078e0055 */
[----:B------:R-:W-:Y:S01]  /*68b0*/  MOV R16, R86 ;  /* 0x0000005600107202 */ /* 0x000fe20000000f00 */
[----:B------:R-:W-:Y:S01]  /*68c0*/  IMAD.MOV.U32 R19, RZ, RZ, R87 ;  /* 0x000000ffff137224 */ /* 0x000fe200078e0057 */
[----:B------:R-:W-:Y:S01]  /*68d0*/  MOV R17, R44 ;  /* 0x0000002c00117202 */ /* 0x000fe20000000f00 */
[C---:B-1----:R-:W-:Y:S07]  /*68e0*/  HMMA.16816.F32 R48, R4.reuse, R8, R176 ;  /* 0x000000080430723c */ /* 0x042fee00000018b0 */
[----:B------:R-:W-:Y:S01]  /*68f0*/  MOV R179, R37 ;  /* 0x0000002500b37202 */ /* 0x000fe20000000f00 */
[----:B------:R-:W-:Y:S01]  /*6900*/  IMAD.MOV.U32 R176, RZ, RZ, R78 ;  /* 0x000000ffffb07224 */ /* 0x000fe200078e004e */
[----:B------:R-:W-:Y:S01]  /*6910*/  HMMA.16816.F32 R36, R4, R10, R96 ;  /* 0x0000000a0424723c */ /* 0x000fe20000001860 */
[----:B------:R-:W1:Y:S01]  /*6920*/  LDSM.16.MT88.4 R8, [R221+0x7800] ;  /* 0x00780000dd08783b */ /* 0x000e620000004200 */
[----:B------:R-:W-:Y:S01]  /*6930*/  MOV R177, R79 ;  /* 0x0000004f00b17202 */ /* 0x000fe20000000f00 */
[----:B------:R-:W-:-:S04]  /*6940*/  IMAD.MOV.U32 R178, RZ, RZ, R40 ;  /* 0x000000ffffb27224 */ /* 0x000fc800078e0028 */
        /* <DEDUP_REMOVED lines=11> */
[----:B------:R-:W-:Y:S01]  /*6a00*/  MOV R149, R53 ;  /* 0x0000003500957202 */ /* 0x000fe20000000f00 */
[----:B------:R-:W-:Y:S02]  /*6a10*/  IMAD.MOV.U32 R150, RZ, RZ, R54 ;  /* 0x000000ffff967224 */ /* 0x000fe400078e0036 */
[----:B------:R-:W-:Y:S01]  /*6a20*/  IMAD.MOV.U32 R151, RZ, RZ, R55 ;  /* 0x000000ffff977224 */ /* 0x000fe200078e0037 */
[----:B------:R-:W-:Y:S01]  /*6a30*/  MOV R148, R149 ;  /* 0x0000009500947202 */ /* 0x000fe20000000f00 */
[----:B------:R-:W-:Y:S02]  /*6a40*/  IMAD.MOV.U32 R149, RZ, RZ, R150 ;  /* 0x000000ffff957224 */ /* 0x000fe400078e0096 */
[----:B------:R-:W-:Y:S01]  /*6a50*/  IMAD.MOV.U32 R150, RZ, RZ, R151 ;  /* 0x000000ffff967224 */ /* 0x000fe200078e0097 */
[----:B------:R-:W-:Y:S01]  /*6a60*/  MOV R151, R172 ;  /* 0x000000ac00977202 */ /* 0x000fe20000000f00 */
[----:B------:R-:W-:-:S02]  /*6a70*/  IMAD.MOV.U32 R172, RZ, RZ, R173 ;  /* 0x000000ffffac7224 */ /* 0x000fc400078e00ad */
[----:B------:R-:W-:Y:S01]  /*6a80*/  IMAD.MOV.U32 R173, RZ, RZ, R174 ;  /* 0x000000ffffad7224 */ /* 0x000fe200078e00ae */
        /* <DEDUP_REMOVED lines=9> */
[----:B------:R-:W-:Y:S02]  /*6b20*/  MOV R179, R134 ;  /* 0x0000008600b37202 */ /* 0x000fe40000000f00 */
[----:B------:R2:W-:Y:S01]  /*6b30*/  MUFU.EX2 R134, R3 ;  /* 0x0000000300867308 */ /* 0x0005e20000000800 */
[C---:B-1----:R-:W-:Y:S08]  /*6b40*/  HMMA.16816.F32 R68, R4.reuse, R8, R168 ;  /* 0x000000080444723c */ /* 0x042ff000000018a8 */
[----:B------:R-:W-:Y:S01]  /*6b50*/  HMMA.16816.F32 R56, R4, R10, R144 ;  /* 0x0000000a0438723c */ /* 0x000fe20000001890 */
[----:B------:R-:W1:Y:S01]  /*6b60*/  LDSM.16.MT88.4 R8, [R217+0xa800] ;  /* 0x00a80000d908783b */ /* 0x000e620000004200 */
[----:B--2---:R-:W-:-:S02]  /*6b70*/  FFMA.FTZ R3, R148, c[0x0][0x2d0], -R2 ;  /* 0x0000b40094037a23 */ /* 0x004fc40000010802 */
[----:B------:R-:W-:Y:S02]  /*6b80*/  IMAD.MOV.U32 R148, RZ, RZ, R149 ;  /* 0x000000ffff947224 */ /* 0x000fe400078e0095 */
        /* <DEDUP_REMOVED lines=15> */
[----:B------:R-:W-:Y:S02]  /*6c80*/  IMAD.MOV.U32 R16, RZ, RZ, R223 ;  /* 0x000000ffff107224 */ /* 0x000fe400078e00df */
[----:B------:R-:W-:-:S02]  /*6c90*/  FFMA.FTZ R26, R26, c[0x0][0x2d0], -R2 ;  /* 0x0000b4001a1a7a23 */ /* 0x000fc40000010802 */
[--C-:B------:R-:W-:Y:S02]  /*6ca0*/  FFMA.FTZ R25, R25, c[0x0][0x2d0], -R2.reuse ;  /* 0x0000b40019197a23 */ /* 0x100fe40000010802 */
[--C-:B------:R-:W-:Y:S02]  /*6cb0*/  FFMA.FTZ R24, R24, c[0x0][0x2d0], -R2.reuse ;  /* 0x0000b40018187a23 */ /* 0x100fe40000010802 */
[----:B------:R-:W-:Y:S01]  /*6cc0*/  FFMA.FTZ R23, R23, c[0x0][0x2d0], -R2 ;  /* 0x0000b40017177a23 */ /* 0x000fe20000010802 */
[----:B------:R-:W-:Y:S01]  /*6cd0*/  MOV R170, R17 ;  /* 0x0000001100aa7202 */ /* 0x000fe20000000f00 */
[----:B------:R-:W-:Y:S01]  /*6ce0*/  IMAD.MOV.U32 R171, RZ, RZ, R18 ;  /* 0x000000ffffab7224 */ /* 0x000fe200078e0012 */
[----:B------:R2:W5:Y:S01]  /*6cf0*/  LDL.LU R223, [R1+0xa4] ;  /* 0x0000a40001df7983 */ /* 0x0005620000300800 */
[C---:B-1----:R-:W-:Y:S08]  /*6d00*/  HMMA.16816.F32 R44, R4.reuse, R8, R164 ;  /* 0x00000008042c723c */ /* 0x042ff000000018a4 */
[C---:B------:R-:W-:Y:S01]  /*6d10*/  HMMA.16816.F32 R32, R4.reuse, R10, R140 ;  /* 0x0000000a0420723c */ /* 0x040fe2000000188c */
[----:B------:R-:W1:Y:S07]  /*6d20*/  LDSM.16.MT88.4 R8, [R218+0xa800] ;  /* 0x00a80000da08783b */ /* 0x000e6e0000004200 */
[C---:B-1----:R-:W-:Y:S08]  /*6d30*/  HMMA.16816.F32 R80, R4.reuse, R8, R160 ;  /* 0x000000080450723c */ /* 0x042ff000000018a0 */
[C---:B------:R-:W-:Y:S01]  /*6d40*/  HMMA.16816.F32 R72, R4.reuse, R10, R136 ;  /* 0x0000000a0448723c */ /* 0x040fe20000001888 */
[----:B------:R-:W1:Y:S01]  /*6d50*/  LDSM.16.MT88.4 R8, [R221+0xa800] ;  /* 0x00a80000dd08783b */ /* 0x000e620000004200 */
[----:B------:R3:W-:Y:S06]  /*6d60*/  MUFU.EX2 R137, R3 ;  /* 0x0000000300897308 */ /* 0x0007ec0000000800 */
[C---:B-1----:R-:W-:Y:S08]  /*6d70*/  HMMA.16816.F32 R64, R4.reuse, R8, R156 ;  /* 0x000000080440723c */ /* 0x042ff0000000189c */
[----:B------:R-:W-:Y:S01]  /*6d80*/  HMMA.16816.F32 R52, R4, R10, R100 ;  /* 0x0000000a0434723c */ /* 0x000fe20000001864 */
[----:B------:R-:W1:Y:S01]  /*6d90*/  LDSM.16.MT88.4 R8, [R220+0xa800] ;  /* 0x00a80000dc08783b */ /* 0x000e620000004200 */
[----:B---3--:R-:W-:-:S04]  /*6da0*/  FFMA.FTZ R3, R148, c[0x0][0x2d0], -R2 ;  /* 0x0000b40094037a23 */ /* 0x008fc80000010802 */
[----:B------:R3:W-:Y:S02]  /*6db0*/  MUFU.EX2 R138, R3 ;  /* 0x00000003008a7308 */ /* 0x0007e40000000800 */
[----:B---3--:R-:W-:Y:S01]  /*6dc0*/  FFMA.FTZ R3, R149, c[0x0][0x2d0], -R2 ;  /* 0x0000b40095037a23 */ /* 0x008fe20000010802 */
        /* <DEDUP_REMOVED lines=10> */
[----:B------:R-:W-:Y:S01]  /*6e70*/  IMAD.MOV.U32 R99, RZ, RZ, R176 ;  /* 0x000000ffff637224 */ /* 0x000fe200078e00b0 */
[----:B------:R-:W-:Y:S01]  /*6e80*/  MOV R148, R150 ;  /* 0x0000009600947202 */ /* 0x000fe20000000f00 */
[----:B------:R-:W-:Y:S01]  /*6e90*/  IMAD.MOV.U32 R176, RZ, RZ, R177 ;  /* 0x000000ffffb07224 */ /* 0x000fe200078e00b1 */
[----:B-1----:R-:W-:Y:S01]  /*6ea0*/  HMMA.16816.F32 R40, R4, R8, R152 ;  /* 0x000000080428723c */ /* 0x002fe20000001898 */
[----:B------:R1:W3:Y:S01]  /*6eb0*/  MUFU.EX2 R152, R3 ;  /* 0x0000000300987308 */ /* 0x0002e20000000800 */
[----:B------:R-:W-:Y:S01]  /*6ec0*/  MOV R177, R178 ;  /* 0x000000b200b17202 */ /* 0x000fe20000000f00 */
[----:B------:R-:W-:Y:S02]  /*6ed0*/  IMAD.MOV.U32 R178, RZ, RZ, R179 ;  /* 0x000000ffffb27224 */ /* 0x000fe400078e00b3 */
[----:B------:R-:W-:-:S03]  /*6ee0*/  IMAD.MOV.U32 R179, RZ, RZ, R16 ;  /* 0x000000ffffb37224 */ /* 0x000fc600078e0010 */
[----:B------:R-:W-:Y:S01]  /*6ef0*/  HMMA.16816.F32 R28, R4, R10, R12 ;  /* 0x0000000a041c723c */ /* 0x000fe2000000180c */
[----:B------:R-:W4:Y:S01]  /*6f00*/  LDSM.16.MT88.4 R8, [R217+0x2000] ;  /* 0x00200000d908783b */ /* 0x000f220000004200 */
[----:B------:R-:W-:Y:S01]  /*6f10*/  IMAD.MOV.U32 R150, RZ, RZ, R172 ;  /* 0x000000ffff967224 */ /* 0x000fe200078e00ac */
[----:B------:R-:W-:Y:S01]  /*6f20*/  MOV R16, R135 ;  /* 0x0000008700107202 */ /* 0x000fe20000000f00 */
[----:B------:R-:W-:Y:S01]  /*6f30*/  IMAD.MOV.U32 R172, RZ, RZ, R174 ;  /* 0x000000ffffac7224 */ /* 0x000fe200078e00ae */
[----:B------:R-:W2:Y:S01]  /*6f40*/  LDSM.16.MT88.4 R12, [R221+0x2000] ;  /* 0x00200000dd0c783b */ /* 0x000ea20000004200 */
[----:B-1----:R-:W-:Y:S02]  /*6f50*/  FFMA.FTZ R3, R149, c[0x0][0x2d0], -R0 ;  /* 0x0000b40095037a23 */ /* 0x002fe40000010800 */
[----:B------:R-:W-:Y:S01]  /*6f60*/  IMAD.MOV.U32 R149, RZ, RZ, R151 ;  /* 0x000000ffff957224 */ /* 0x000fe200078e0097 */
[----:B------:R-:W-:Y:S01]  /*6f70*/  MOV R151, R173 ;  /* 0x000000ad00977202 */ /* 0x000fe20000000f00 */
[----:B------:R-:W-:-:S02]  /*6f80*/  IMAD.MOV.U32 R135, RZ, RZ, R122 ;  /* 0x000000ffff877224 */ /* 0x000fc400078e007a */
[----:B------:R-:W-:Y:S01]  /*6f90*/  IMAD.MOV.U32 R173, RZ, RZ, R175 ;  /* 0x000000ffffad7224 */ /* 0x000fe200078e00af */
[----:B------:R-:W-:Y:S01]  /*6fa0*/  MOV R175, R176 ;  /* 0x000000b000af7202 */ /* 0x000fe20000000f00 */
[----:B------:R-:W-:Y:S01]  /*6fb0*/  FFMA.FTZ R4, R148, c[0x0][0x2d0], -R0 ;  /* 0x0000b40094047a23 */ /* 0x000fe20000010800 */
[----:B------:R-:W-:Y:S01]  /*6fc0*/  MOV R148, R149 ;  /* 0x0000009500947202 */ /* 0x000fe20000000f00 */
[----:B------:R-:W-:Y:S02]  /*6fd0*/  IMAD.MOV.U32 R122, RZ, RZ, R222 ;  /* 0x000000ffff7a7224 */ /* 0x000fe400078e00de */
[----:B------:R-:W-:Y:S01]  /*6fe0*/  IMAD.MOV.U32 R174, RZ, RZ, R177 ;  /* 0x000000ffffae7224 */ /* 0x000fe200078e00b1 */
[----:B------:R-:W-:Y:S01]  /*6ff0*/  MOV R177, R179 ;  /* 0x000000b300b17202 */ /* 0x000fe20000000f00 */
[----:B------:R-:W-:Y:S01]  /*7000*/  IMAD.MOV.U32 R176, RZ, RZ, R178 ;  /* 0x000000ffffb07224 */ /* 0x000fe200078e00b2 */
[----:B------:R1:W-:Y:S01]  /*7010*/  MUFU.EX2 R136, R4 ;  /* 0x0000000400887308 */ /* 0x0003e20000000800 */
[----:B------:R-:W-:Y:S01]  /*7020*/  IMAD.MOV.U32 R149, RZ, RZ, R150 ;  /* 0x000000ffff957224 */ /* 0x000fe200078e0096 */
[----:B---3--:R-:W-:Y:S01]  /*7030*/  F2FP.PACK_AB R6, R152, R138 ;  /* 0x0000008a9806723e */ /* 0x008fe200000000ff */
[----:B------:R-:W-:Y:S01]  /*7040*/  IMAD.MOV.U32 R150, RZ, RZ, R151 ;  /* 0x000000ffff967224 */ /* 0x000fe200078e0097 */
[----:B------:R-:W-:Y:S01]  /*7050*/  MOV R151, R172 ;  /* 0x000000ac00977202 */ /* 0x000fe20000000f00 */
[----:B------:R-:W-:Y:S01]  /*7060*/  IMAD.MOV.U32 R178, RZ, RZ, R16 ;  /* 0x000000ffffb27224 */ /* 0x000fe200078e0010 */
[----:B------:R-:W-:Y:S01]  /*7070*/  MOV R16, R122 ;  /* 0x0000007a00107202 */ /* 0x000fe20000000f00 */
[----:B------:R-:W-:Y:S01]  /*7080*/  IMAD.MOV.U32 R179, RZ, RZ, R135 ;  /* 0x000000ffffb37224 */ /* 0x000fe200078e0087 */
[----:B------:R3:W5:Y:S01]  /*7090*/  LDL.LU R222, [R1+0xa0] ;  /* 0x0000a00001de7983 */ /* 0x0007620000300800 */
[----:B------:R-:W-:-:S02]  /*70a0*/  IMAD.MOV.U32 R172, RZ, RZ, R173 ;  /* 0x000000ffffac7224 */ /* 0x000fc400078e00ad */
[----:B------:R-:W-:Y:S01]  /*70b0*/  IMAD.MOV.U32 R173, RZ, RZ, R176 ;  /* 0x000000ffffad7224 */ /* 0x000fe200078e00b0 */
[----:B------:R-:W-:Y:S01]  /*70c0*/  MOV R176, R177 ;  /* 0x000000b100b07202 */ /* 0x000fe20000000f00 */
[----:B------:R-:W-:Y:S01]  /*70d0*/  IMAD.MOV.U32 R122, RZ, RZ, R123 ;  /* 0x000000ffff7a7224 */ /* 0x000fe200078e007b */
[----:B------:R2:W2:Y:S01]  /*70e0*/  MUFU.EX2 R135, R3 ;  /* 0x0000000300877308 */ /* 0x0004a20000000800 */
[----:B------:R-:W-:Y:S02]  /*70f0*/  IMAD.MOV.U32 R177, RZ, RZ, R178 ;  /* 0x000000ffffb17224 */ /* 0x000fe400078e00b2 */
[----:B------:R-:W-:Y:S01]  /*7100*/  IMAD.MOV.U32 R178, RZ, RZ, R179 ;  /* 0x000000ffffb27224 */ /* 0x000fe200078e00b3 */
[----:B------:R-:W-:Y:S01]  /*7110*/  MOV R179, R16 ;  /* 0x0000001000b37202 */ /* 0x000fe20000000f00 */
[----:B-1----:R-:W-:Y:S02]  /*7120*/  FFMA.FTZ R4, R149, c[0x0][0x2d0], -R0 ;  /* 0x0000b40095047a23 */ /* 0x002fe40000010800 */
[----:B------:R-:W-:-:S02]  /*7130*/  IMAD.MOV.U32 R16, RZ, RZ, R122 ;  /* 0x000000ffff107224 */ /* 0x000fc400078e007a */
[----:B------:R-:W-:Y:S01]  /*7140*/  IMAD.MOV.U32 R122, RZ, RZ, R252 ;  /* 0x000000ffff7a7224 */ /* 0x000fe200078e00fc */
[----:B------:R1:W-:Y:S01]  /*7150*/  MUFU.EX2 R139, R4 ;  /* 0x00000004008b7308 */ /* 0x0003e20000000800 */
[----:B--2---:R-:W-:-:S07]  /*7160*/  FFMA.FTZ R3, R216, c[0x0][0x2d0], -R0 ;  /* 0x0000b400d8037a23 */ /* 0x004fce0000010800 */
[----:B------:R-:W2:Y:S01]  /*7170*/  MUFU.EX2 R252, R3 ;  /* 0x0000000300fc7308 */ /* 0x000ea20000000800 */
[----:B------:R-:W-:Y:S02]  /*7180*/  FADD.FTZ R5, R150, R93 ;  /* 0x0000005d96057221 */ /* 0x000fe40000010000 */
[----:B------:R-:W-:Y:S02]  /*7190*/  IMAD.MOV.U32 R169, RZ, RZ, R16 ;  /* 0x000000ffffa97224 */ /* 0x000fe400078e0010 */
[----:B------:R-:W-:Y:S02]  /*71a0*/  FADD.FTZ R2, R172, R5 ;  /* 0x00000005ac027221 */ /* 0x000fe40000010000 */
[----:B------:R-:W-:Y:S02]  /*71b0*/  IMAD.MOV.U32 R172, RZ, RZ, R19 ;  /* 0x000000ffffac7224 */ /* 0x000fe400078e0013 */
[----:B------:R-:W3:Y:S01]  /*71c0*/  LDSM.16.MT88.4 R16, [R218+0x2000] ;  /* 0x00200000da10783b */ /* 0x000ee20000004200 */
[----:B-1----:R-:W-:-:S02]  /*71d0*/  F2FP.PACK_AB R4, R137, R134 ;  /* 0x000000868904723e */ /* 0x002fc400000000ff */
[----:B------:R-:W-:Y:S02]  /*71e0*/  F2FP.PACK_AB R5, R136, R135 ;  /* 0x000000878805723e */ /* 0x000fe400000000ff */
[----:B--2---:R-:W-:Y:S01]  /*71f0*/  F2FP.PACK_AB R7, R139, R252 ;  /* 0x000000fc8b07723e */ /* 0x004fe200000000ff */
[----:B------:R-:W-:Y:S01]  /*7200*/  IMAD.MOV.U32 R168, RZ, RZ, R179 ;  /* 0x000000ffffa87224 */ /* 0x000fe200078e00b3 */
[----:B------:R-:W-:Y:S01]  /*7210*/  MOV R147, R178 ;  /* 0x000000b200937202 */ /* 0x000fe20000000f00 */
[----:B------:R-:W-:Y:S01]  /*7220*/  FADD.FTZ R3, R148, R92 ;  /* 0x0000005c94037221 */ /* 0x000fe20000010000 */
[----:B------:R-:W-:Y:S01]  /*7230*/  MOV R179, R95 ;  /* 0x0000005f00b37202 */ /* 0x000fe20000000f00 */
[----:B------:R-:W-:Y:S02]  /*7240*/  IMAD.MOV.U32 R178, RZ, RZ, R94 ;  /* 0x000000ffffb27224 */ /* 0x000fe400078e005e */
[C---:B----4-:R-:W-:Y:S08]  /*7250*/  HMMA.16816.F32 R140, R4.reuse, R8, R200 ;  /* 0x00000008048c723c */ /* 0x050ff000000018c8 */
[----:B------:R-:W-:Y:S01]  /*7260*/  HMMA.16816.F32 R92, R4, R10, R188 ;  /* 0x0000000a045c723c */ /* 0x000fe200000018bc */
[----:B------:R-:W1:Y:S01]  /*7270*/  LDSM.16.MT88.4 R8, [R220+0x2000] ;  /* 0x00200000dc08783b */ /* 0x000e620000004200 */
[----:B------:R-:W-:-:S06]  /*7280*/  FADD.FTZ R3, R151, R3 ;  /* 0x0000000397037221 */ /* 0x000fcc0000010000 */
[C---:B------:R-:W-:Y:S08]  /*7290*/  HMMA.16816.F32 R156, R4.reuse, R12, R208 ;  /* 0x0000000c049c723c */ /* 0x040ff000000018d0 */
[C---:B------:R-:W-:Y:S01]  /*72a0*/  HMMA.16816.F32 R100, R4.reuse, R14, R204 ;  /* 0x0000000e0464723c */ /* 0x040fe200000018cc */
[----:B------:R-:W-:Y:S07]  /*72b0*/  LDSM.16.MT88.4 R12, [R218+0x5000] ;  /* 0x00500000da0c783b */ /* 0x000fee0000004200 */
[C---:B---3--:R-:W-:Y:S08]  /*72c0*/  HMMA.16816.F32 R148, R4.reuse, R16, R96 ;  /* 0x000000100494723c */ /* 0x048ff00000001860 */
[C---:B------:R-:W-:Y:S01]  /*72d0*/  HMMA.16816.F32 R96, R4.reuse, R18, R212 ;  /* 0x000000120460723c */ /* 0x040fe200000018d4 */
[----:B------:R-:W2:Y:S07]  /*72e0*/  LDSM.16.MT88.4 R16, [R217+0x5000] ;  /* 0x00500000d910783b */ /* 0x000eae0000004200 */
[C---:B-1----:R-:W-:Y:S01]  /*72f0*/  HMMA.16816.F32 R160, R4.reuse, R10, R184 ;  /* 0x0000000a04a0723c */ /* 0x042fe200000018b8 */
[----:B------:R-:W-:Y:S01]  /*7300*/  IMAD.MOV.U32 R144, RZ, RZ, R170 ;  /* 0x000000ffff907224 */ /* 0x000fe200078e00aa */
[----:B------:R-:W-:Y:S11]  /*7310*/  MOV R170, R174 ;  /* 0x000000ae00aa7202 */ /* 0x000ff60000000f00 */
[----:B------:R-:W-:Y:S11]  /*7320*/  @!UPT UIADD3 URZ, URZ, URZ, URZ ;  /* 0x0000003f3f3ff290 */ /* 0x000ff6000fffe03f */
[----:B------:R-:W-:Y:S01]  /*7330*/  IMAD.MOV.U32 R184, RZ, RZ, R163 ;  /* 0x000000ffffb87224 */ /* 0x000fe200078e00a3 */
[----:B------:R-:W-:Y:S01]  /*7340*/  MOV R186, R161 ;  /* 0x000000a100ba7202 */ /* 0x000fe20000000f00 */
[----:B------:R-:W-:Y:S01]  /*7350*/  IMAD.MOV.U32 R185, RZ, RZ, R162 ;  /* 0x000000ffffb97224 */ /* 0x000fe200078e00a2 */
[----:B------:R-:W-:Y:S01]  /*7360*/  MOV R163, R171 ;  /* 0x000000ab00a37202 */ /* 0x000fe20000000f00 */
[----:B------:R-:W-:Y:S02]  /*7370*/  IMAD.MOV.U32 R162, RZ, RZ, R172 ;  /* 0x000000ffffa27224 */ /* 0x000fe400078e00ac */
[----:B------:R-:W-:Y:S02]  /*7380*/  IMAD.MOV.U32 R171, RZ, RZ, R173 ;  /* 0x000000ffffab7224 */ /* 0x000fe400078e00ad */
[----:B------:R-:W-:Y:S01]  /*7390*/  IMAD.MOV.U32 R161, RZ, RZ, R175 ;  /* 0x000000ffffa17224 */ /* 0x000fe200078e00af */
[C---:B--2---:R-:W-:Y:S08]  /*73a0*/  HMMA.16816.F32 R208, R4.reuse, R18, R180 ;  /* 0x0000001204d0723c */ /* 0x044ff000000018b4 */
[C---:B------:R-:W-:Y:S01]  /*73b0*/  HMMA.16816.F32 R172, R4.reuse, R16, R192 ;  /* 0x0000001004ac723c */ /* 0x040fe200000018c0 */
[----:B------:R-:W-:Y:S01]  /*73c0*/  MOV R146, R168 ;  /* 0x000000a800927202 */ /* 0x000fe20000000f00 */
[----:B------:R-:W-:Y:S01]  /*73d0*/  IMAD.MOV.U32 R145, RZ, RZ, R169 ;  /* 0x000000ffff917224 */ /* 0x000fe200078e00a9 */
[----:B------:R-:W-:Y:S05]  /*73e0*/  LDSM.16.MT88.4 R16, [R220+0x5000] ;  /* 0x00500000dc10783b */ /* 0x000fea0000004200 */
[C---:B------:R-:W-:Y:S08]  /*73f0*/  HMMA.16816.F32 R180, R4.reuse, R12, R128 ;  /* 0x0000000c04b4723c */ /* 0x040ff00000001880 */
[C---:B------:R-:W-:Y:S01]  /*7400*/  HMMA.16816.F32 R192, R4.reuse, R14, R124 ;  /* 0x0000000e04c0723c */ /* 0x040fe2000000187c */
[----:B------:R-:W1:Y:S07]  /*7410*/  LDSM.16.MT88.4 R12, [R217+0x8000] ;  /* 0x00800000d90c783b */ /* 0x000e6e0000004200 */
[C---:B------:R-:W-:Y:S01]  /*7420*/  HMMA.16816.F32 R164, R4.reuse, R8, R196 ;  /* 0x0000000804a4723c */ /* 0x040fe200000018c4 */
[----:B------:R-:W2:Y:S07]  /*7430*/  LDSM.16.MT88.4 R8, [R221+0x5000] ;  /* 0x00500000dd08783b */ /* 0x000eae0000004200 */
[C---:B-1----:R-:W-:Y:S08]  /*7440*/  HMMA.16816.F32 R88, R4.reuse, R12, R88 ;  /* 0x0000000c0458723c */ /* 0x042ff00000001858 */
[C---:B------:R-:W-:Y:S08]  /*7450*/  HMMA.16816.F32 R12, R4.reuse, R14, R60 ;  /* 0x0000000e040c723c */ /* 0x040ff0000000183c */
[C---:B--2---:R-:W-:Y:S08]  /*7460*/  HMMA.16816.F32 R116, R4.reuse, R8, R116 ;  /* 0x000000080474723c */ /* 0x044ff00000001874 */
[----:B------:R-:W-:Y:S01]  /*7470*/  HMMA.16816.F32 R108, R4, R10, R108 ;  /* 0x0000000a046c723c */ /* 0x000fe2000000186c */
[----:B------:R-:W1:Y:S07]  /*7480*/  LDSM.16.MT88.4 R8, [R218+0x8000] ;  /* 0x00800000da08783b */ /* 0x000e6e0000004200 */
[----:B------:R-:W-:Y:S01]  /*7490*/  MOV R169, R12 ;  /* 0x0000000c00a97202 */ /* 0x000fe20000000f00 */
[----:B------:R-:W-:Y:S01]  /*74a0*/  IMAD.MOV.U32 R168, RZ, RZ, R13 ;  /* 0x000000ffffa87224 */ /* 0x000fe200078e000d */
[----:B------:R-:W-:Y:S01]  /*74b0*/  MOV R60, R15 ;  /* 0x0000000f003c7202 */ /* 0x000fe20000000f00 */
[----:B------:R-:W-:-:S02]  /*74c0*/  IMAD.MOV.U32 R61, RZ, RZ, R14 ;  /* 0x000000ffff3d7224 */ /* 0x000fc400078e000e */
[----:B------:R-:W2:Y:S01]  /*74d0*/  LDSM.16.MT88.4 R12, [R220+0x8000] ;  /* 0x00800000dc0c783b */ /* 0x000ea20000004200 */
[C---:B-1----:R-:W-:Y:S08]  /*74e0*/  HMMA.16816.F32 R212, R4.reuse, R8, R48 ;  /* 0x0000000804d4723c */ /* 0x042ff00000001830 */
[C---:B------:R-:W-:Y:S01]  /*74f0*/  HMMA.16816.F32 R204, R4.reuse, R10, R36 ;  /* 0x0000000a04cc723c */ /* 0x040fe20000001824 */
[----:B------:R-:W-:Y:S01]  /*7500*/  IMAD.MOV.U32 R123, RZ, RZ, R219 ;  /* 0x000000ffff7b7224 */ /* 0x000fe200078e00db */
[----:B------:R-:W1:Y:S04]  /*7510*/  LDSM.16.MT88.4 R8, [R217+0xb000] ;  /* 0x00b00000d908783b */ /* 0x000e680000004200 */
[----:B------:R3:W5:Y:S02]  /*7520*/  LDL.LU R219, [R1+0x9c] ;  /* 0x00009c0001db7983 */ /* 0x0007640000300800 */
[C---:B--2---:R-:W-:Y:S02]  /*7530*/  HMMA.16816.F32 R48, R4.reuse, R12, R68 ;  /* 0x0000000c0430723c */ /* 0x044fe40000001844 */
[----:B------:R3:W5:Y:S06]  /*7540*/  LDL.LU R216, [R1+0x98] ;  /* 0x0000980001d87983 */ /* 0x00076c0000300800 */
[C---:B------:R-:W-:Y:S01]  /*7550*/  HMMA.16816.F32 R36, R4.reuse, R14, R56 ;  /* 0x0000000e0424723c */ /* 0x040fe20000001838 */
[----:B------:R-:W2:Y:S07]  /*7560*/  LDSM.16.MT88.4 R12, [R221+0xb000] ;  /* 0x00b00000dd0c783b */ /* 0x000eae0000004200 */
[C---:B------:R-:W-:Y:S08]  /*7570*/  HMMA.16816.F32 R112, R4.reuse, R16, R112 ;  /* 0x000000100470723c */ /* 0x040ff00000001870 */
[----:B------:R-:W-:Y:S01]  /*7580*/  HMMA.16816.F32 R104, R4, R18, R104 ;  /* 0x000000120468723c */ /* 0x000fe20000001868 */
[----:B------:R-:W4:Y:S01]  /*7590*/  LDSM.16.MT88.4 R16, [R221+0x8000] ;  /* 0x00800000dd10783b */ /* 0x000f220000004200 */
[----:B------:R-:W-:-:S02]  /*75a0*/  FFMA.FTZ R22, R22, c[0x0][0x2d0], -R0 ;  /* 0x0000b40016167a23 */ /* 0x000fc40000010800 */
[--C-:B------:R-:W-:Y:S02]  /*75b0*/  FFMA.FTZ R21, R21, c[0x0][0x2d0], -R0.reuse ;  /* 0x0000b40015157a23 */ /* 0x100fe40000010800 */
[--C-:B------:R-:W-:Y:S02]  /*75c0*/  FFMA.FTZ R20, R20, c[0x0][0x2d0], -R0.reuse ;  /* 0x0000b40014147a23 */ /* 0x100fe40000010800 */
[----:B------:R-:W-:Y:S01]  /*75d0*/  FFMA.FTZ R27, R27, c[0x0][0x2d0], -R0 ;  /* 0x0000b4001b1b7a23 */ /* 0x000fe20000010800 */
[----:B------:R-:W-:Y:S01]  /*75e0*/  MOV R62, R122 ;  /* 0x0000007a003e7202 */ /* 0x000fe20000000f00 */
[----:B------:R-:W-:Y:S01]  /*75f0*/  FADD.FTZ R2, R120, R2 ;  /* 0x0000000278027221 */ /* 0x000fe20000010000 */
[C---:B-1----:R-:W-:Y:S01]  /*7600*/  HMMA.16816.F32 R44, R4.reuse, R8, R44 ;  /* 0x00000008042c723c */ /* 0x042fe2000000182c */
[----:B------:R-:W-:Y:S01]  /*7610*/  IMAD.MOV.U32 R63, RZ, RZ, R144 ;  /* 0x000000ffff3f7224 */ /* 0x000fe200078e0090 */
[----:B------:R-:W-:Y:S01]  /*7620*/  MOV R130, R89 ;  /* 0x0000005900827202 */ /* 0x000fe20000000f00 */
[----:B------:R-:W-:Y:S01]  /*7630*/  IMAD.MOV.U32 R128, RZ, RZ, R91 ;  /* 0x000000ffff807224 */ /* 0x000fe200078e005b */
[----:B------:R-:W-:Y:S04]  /*7640*/  LDSM.16.MT88.4 R56, [R221+0x5800] ;  /* 0x00580000dd38783b */ /* 0x000fe80000004200 */
[----:B--2---:R-:W-:Y:S01]  /*7650*/  HMMA.16816.F32 R196, R4, R14, R52 ;  /* 0x0000000e04c4723c */ /* 0x004fe20000001834 */
[----:B------:R-:W2:Y:S01]  /*7660*/  LDL R15, [R1+0x58] ;  /* 0x00005800010f7983 */ /* 0x000ea20000100800 */
[----:B------:R-:W-:-:S02]  /*7670*/  FADD.FTZ R0, R121, R3 ;  /* 0x0000000379007221 */ /* 0x000fc40000010000 */
[----:B------:R-:W-:-:S04]  /*7680*/  IMAD.MOV.U32 R3, RZ, RZ, R123 ;  /* 0x000000ffff037224 */ /* 0x000fc800078e007b */
[C---:B------:R-:W-:Y:S01]  /*7690*/  HMMA.16816.F32 R188, R4.reuse, R10, R32 ;  /* 0x0000000a04bc723c */ /* 0x040fe20000001820 */
[----:B------:R-:W1:Y:S07]  /*76a0*/  LDSM.16.MT88.4 R8, [R220+0xb000] ;  /* 0x00b00000dc08783b */ /* 0x000e6e0000004200 */
[C---:B----4-:R-:W-:Y:S08]  /*76b0*/  HMMA.16816.F32 R84, R4.reuse, R16, R84 ;  /* 0x000000100454723c */ /* 0x050ff00000001854 */
[----:B------:R-:W-:Y:S01]  /*76c0*/  HMMA.16816.F32 R120, R4, R18, R76 ;  /* 0x000000120478723c */ /* 0x000fe2000000184c */
[----:B------:R-:W4:Y:S01]  /*76d0*/  LDSM.16.MT88.4 R16, [R218+0xb000] ;  /* 0x00b00000da10783b */ /* 0x000f220000004200 */
[----:B------:R-:W-:-:S05]  /*76e0*/  FADD.FTZ R3, R3, R2 ;  /* 0x0000000203037221 */ /* 0x000fca0000010000 */
[----:B------:R-:W-:Y:S01]  /*76f0*/  IMAD.MOV.U32 R77, RZ, RZ, R145 ;  /* 0x000000ffff4d7224 */ /* 0x000fe200078e0091 */
[----:B------:R-:W-:Y:S01]  /*7700*/  MOV R78, R146 ;  /* 0x00000092004e7202 */ /* 0x000fe20000000f00 */
[----:B------:R-:W-:Y:S02]  /*7710*/  IMAD.MOV.U32 R79, RZ, RZ, R147 ;  /* 0x000000ffff4f7224 */ /* 0x000fe400078e0093 */
[----:B------:R-:W-:Y:S01]  /*7720*/  FADD.FTZ R0, R77, R0 ;  /* 0x000000004d007221 */ /* 0x000fe20000010000 */
[----:B------:R-:W-:Y:S01]  /*7730*/  MOV R89, R162 ;  /* 0x000000a200597202 */ /* 0x000fe20000000f00 */
[----:B------:R-:W-:Y:S02]  /*7740*/  FADD.FTZ R3, R79, R3 ;  /* 0x000000034f037221 */ /* 0x000fe40000010000 */
[----:B------:R-:W-:Y:S02]  /*7750*/  IMAD.MOV.U32 R131, RZ, RZ, R88 ;  /* 0x000000ffff837224 */ /* 0x000fe400078e0058 */
[----:B------:R-:W-:-:S02]  /*7760*/  IMAD.MOV.U32 R129, RZ, RZ, R90 ;  /* 0x000000ffff817224 */ /* 0x000fc400078e005a */
[----:B------:R-:W-:Y:S01]  /*7770*/  IMAD.MOV.U32 R91, RZ, RZ, R161 ;  /* 0x000000ffff5b7224 */ /* 0x000fe200078e00a1 */
[C---:B------:R-:W-:Y:S01]  /*7780*/  HMMA.16816.F32 R32, R4.reuse, R12, R64 ;  /* 0x0000000c0420723c */ /* 0x040fe20000001840 */
[----:B------:R-:W-:Y:S02]  /*7790*/  FADD.FTZ R0, R78, R0 ;  /* 0x000000004e007221 */ /* 0x000fe40000010000 */
[----:B------:R-:W-:Y:S01]  /*77a0*/  IMAD.MOV.U32 R187, RZ, RZ, R160 ;  /* 0x000000ffffbb7224 */ /* 0x000fe200078e00a0 */
[----:B------:R-:W-:Y:S01]  /*77b0*/  MOV R69, R130 ;  /* 0x0000008200457202 */ /* 0x000fe20000000f00 */
[----:B------:R-:W-:Y:S01]  /*77c0*/  FADD.FTZ R2, R62, R0 ;  /* 0x000000003e027221 */ /* 0x000fe20000010000 */
[----:B------:R-:W-:Y:S01]  /*77d0*/  MOV R71, R128 ;  /* 0x0000008000477202 */ /* 0x000fe20000000f00 */
[----:B------:R-:W-:Y:S01]  /*77e0*/  IMAD.MOV.U32 R90, RZ, RZ, R152 ;  /* 0x000000ffff5a7224 */ /* 0x000fe200078e0098 */
[----:B-1----:R-:W-:Y:S01]  /*77f0*/  HMMA.16816.F32 R40, R4, R8, R40 ;  /* 0x000000080428723c */ /* 0x002fe20000001828 */
[----:B------:R-:W-:Y:S01]  /*7800*/  IMAD.MOV.U32 R88, RZ, RZ, R163 ;  /* 0x000000ffff587224 */ /* 0x000fe200078e00a3 */
[----:B------:R-:W-:Y:S01]  /*7810*/  MOV R78, R91 ;  /* 0x0000005b004e7202 */ /* 0x000fe20000000f00 */
[----:B------:R-:W-:Y:S01]  /*7820*/  FADD.FTZ R0, R63, R3 ;  /* 0x000000033f007221 */ /* 0x000fe20000010000 */
[----:B------:R1:W-:Y:S01]  /*7830*/  MUFU.EX2 R12, R23 ;  /* 0x00000017000c7308 */ /* 0x0003e20000000800 */
[----:B------:R-:W-:Y:S01]  /*7840*/  FADD.FTZ R2, R88, R2 ;  /* 0x0000000258027221 */ /* 0x000fe20000010000 */
[----:B------:R-:W3:Y:S01]  /*7850*/  LDSM.16.MT88.4 R152, [R218+0x2800] ;  /* 0x00280000da98783b */ /* 0x000ee20000004200 */
[----:B------:R-:W-:-:S02]  /*7860*/  FADD.FTZ R3, R89, R0 ;  /* 0x0000000059037221 */ /* 0x000fc40000010000 */
[----:B------:R-:W-:Y:S01]  /*7870*/  IMAD.MOV.U32 R79, RZ, RZ, R90 ;  /* 0x000000ffff4f7224 */ /* 0x000fe200078e005a */
[----:B------:R-:W-:Y:S01]  /*7880*/  MOV R90, R178 ;  /* 0x000000b2005a7202 */ /* 0x000fe20000000f00 */
[----:B------:R-:W-:Y:S01]  /*7890*/  IMAD.MOV.U32 R88, RZ, RZ, R176 ;  /* 0x000000ffff587224 */ /* 0x000fe200078e00b0 */
[C---:B------:R-:W-:Y:S01]  /*78a0*/  HMMA.16816.F32 R28, R4.reuse, R10, R28 ;  /* 0x0000000a041c723c */ /* 0x040fe2000000181c */
[----:B------:R-:W-:Y:S01]  /*78b0*/  IMAD.MOV.U32 R89, RZ, RZ, R177 ;  /* 0x000000ffff597224 */ /* 0x000fe200078e00b1 */
[----:B------:R-:W-:Y:S01]  /*78c0*/  LDSM.16.MT88.4 R64, [R220+0x5800] ;  /* 0x00580000dc40783b */ /* 0x000fe20000004200 */
[----:B------:R-:W-:Y:S01]  /*78d0*/  IMAD.MOV.U32 R91, RZ, RZ, R179 ;  /* 0x000000ffff5b7224 */ /* 0x000fe200078e00b3 */
[----:B------:R1:W-:Y:S01]  /*78e0*/  MUFU.EX2 R11, R24 ;  /* 0x00000018000b7308 */ /* 0x0003e20000000800 */
[----:B------:R-:W-:Y:S01]  /*78f0*/  IMAD.MOV.U32 R62, RZ, RZ, R170 ;  /* 0x000000ffff3e7224 */ /* 0x000fe200078e00aa */
[----:B------:R-:W-:Y:S02]  /*7900*/  MOV R63, R171 ;  /* 0x000000ab003f7202 */ /* 0x000fe40000000f00 */
[C---:B----4-:R-:W-:Y:S01]  /*7910*/  HMMA.16816.F32 R200, R4.reuse, R16, R80 ;  /* 0x0000001004c8723c */ /* 0x050fe20000001850 */
[----:B-1----:R-:W-:Y:S01]  /*7920*/  IMAD.MOV.U32 R23, RZ, RZ, R90 ;  /* 0x000000ffff177224 */ /* 0x002fe200078e005a */
[----:B------:R-:W-:Y:S06]  /*7930*/  LDSM.16.MT88.4 R144, [R217+0x2800] ;  /* 0x00280000d990783b */ /* 0x000fec0000004200 */
[----:B------:R-:W-:Y:S01]  /*7940*/  HMMA.16816.F32 R124, R4, R18, R72 ;  /* 0x00000012047c723c */ /* 0x000fe20000001848 */
[----:B------:R1:W-:Y:S01]  /*7950*/  MUFU.EX2 R5, R22 ;  /* 0x0000001600057308 */ /* 0x0003e20000000800 */
[----:B------:R-:W-:Y:S01]  /*7960*/  IMAD.MOV.U32 R16, RZ, RZ, R169 ;  /* 0x000000ffff107224 */ /* 0x000fe200078e00a9 */
[----:B------:R-:W-:Y:S01]  /*7970*/  MOV R17, R168 ;  /* 0x000000a800117202 */ /* 0x000fe20000000f00 */
[----:B------:R-:W-:Y:S01]  /*7980*/  IMAD.MOV.U32 R24, RZ, RZ, R88 ;  /* 0x000000ffff187224 */ /* 0x000fe200078e0058 */
[----:B------:R-:W4:Y:S02]  /*7990*/  LDSM.16.MT88.4 R168, [R220+0x2800] ;  /* 0x00280000dca8783b */ /* 0x000f240000004200 */
[----:B------:R-:W-:-:S02]  /*79a0*/  MOV R4, R89 ;  /* 0x0000005900047202 */ /* 0x000fc40000000f00 */
[----:B------:R-:W-:Y:S01]  /*79b0*/  LDSM.16.MT88.4 R72, [R217+0x8800] ;  /* 0x00880000d948783b */ /* 0x000fe20000004200 */
[----:B------:R3:W-:Y:S08]  /*79c0*/  MUFU.EX2 R9, R26 ;  /* 0x0000001a00097308 */ /* 0x0007f00000000800 */
[----:B------:R-:W-:Y:S01]  /*79d0*/  MUFU.EX2 R8, R20 ;  /* 0x0000001400087308 */ /* 0x000fe20000000800 */
[----:B-1----:R-:W-:Y:S01]  /*79e0*/  MOV R22, R91 ;  /* 0x0000005b00167202 */ /* 0x002fe20000000f00 */
[----:B------:R-:W-:Y:S01]  /*79f0*/  IMAD.MOV.U32 R68, RZ, RZ, R131 ;  /* 0x000000ffff447224 */ /* 0x000fe200078e0083 */
[----:B------:R-:W1:Y:S01]  /*7a00*/  LDSM.16.MT88.4 R88, [R221+0x8800] ;  /* 0x00880000dd58783b */ /* 0x000e620000004200 */
[----:B------:R-:W-:-:S02]  /*7a10*/  FADD.FTZ R3, R23, R3 ;  /* 0x0000000317037221 */ /* 0x000fc40000010000 */
[----:B------:R-:W-:Y:S01]  /*7a20*/  IMAD.MOV.U32 R70, RZ, RZ, R129 ;  /* 0x000000ffff467224 */ /* 0x000fe200078e0081 */
[----:B------:R-:W1:Y:S01]  /*7a30*/  LDSM.16.MT88.4 R160, [R221+0x2800] ;  /* 0x00280000dda0783b */ /* 0x000e620000004200 */
[----:B------:R3:W3:Y:S01]  /*7a40*/  MUFU.EX2 R10, R25 ;  /* 0x00000019000a7308 */ /* 0x0006e20000000800 */
[----:B------:R-:W-:Y:S01]  /*7a50*/  FADD.FTZ R0, R22, R2 ;  /* 0x0000000216007221 */ /* 0x000fe20000010000 */
[----:B------:R-:W-:Y:S01]  /*7a60*/  MOV R14, R79 ;  /* 0x0000004f000e7202 */ /* 0x000fe20000000f00 */
[----:B------:R-:W-:Y:S05]  /*7a70*/  LDSM.16.MT88.4 R176, [R217+0x5800] ;  /* 0x00580000d9b0783b */ /* 0x000fea0000004200 */
[----:B------:R-:W4:Y:S08]  /*7a80*/  MUFU.EX2 R7, R21 ;  /* 0x0000001500077308 */ /* 0x000f300000000800 */
[----:B------:R-:W4:Y:S01]  /*7a90*/  MUFU.EX2 R6, R27 ;  /* 0x0000001b00067308 */ /* 0x000f220000000800 */
[----:B---3--:R-:W-:Y:S01]  /*7aa0*/  IMAD.MOV.U32 R26, RZ, RZ, R62 ;  /* 0x000000ffff1a7224 */ /* 0x008fe200078e003e */
[----:B------:R-:W-:Y:S01]  /*7ab0*/  MOV R25, R63 ;  /* 0x0000003f00197202 */ /* 0x000fe20000000f00 */
[----:B------:R-:W-:-:S02]  /*7ac0*/  FADD.FTZ R3, R24, R3 ;  /* 0x0000000318037221 */ /* 0x000fc40000010000 */
[----:B------:R-:W-:Y:S02]  /*7ad0*/  FADD.FTZ R4, R4, R0 ;  /* 0x0000000004047221 */ /* 0x000fe40000010000 */
[----:B------:R-:W-:Y:S01]  /*7ae0*/  FADD.FTZ R3, R26, R3 ;  /* 0x000000031a037221 */ /* 0x000fe20000010000 */
[----:B------:R-:W-:Y:S01]  /*7af0*/  F2FP.PACK_AB R128, R10, R9 ;  /* 0x000000090a80723e */ /* 0x000fe200000000ff */
[----:B------:R-:W-:Y:S01]  /*7b00*/  IMAD.MOV.U32 R80, RZ, RZ, R187 ;  /* 0x000000ffff507224 */ /* 0x000fe200078e00bb */
[----:B----4-:R-:W-:Y:S01]  /*7b10*/  F2FP.PACK_AB R129, R7, R5 ;  /* 0x000000050781723e */ /* 0x010fe200000000ff */
[----:B------:R-:W-:Y:S01]  /*7b20*/  FADD.FTZ R3, R135, R3 ;  /* 0x0000000387037221 */ /* 0x000fe20000010000 */
[----:B------:R-:W-:Y:S01]  /*7b30*/  F2FP.PACK_AB R130, R12, R11 ;  /* 0x0000000b0c82723e */ /* 0x000fe200000000ff */
[----:B------:R-:W-:Y:S01]  /*7b40*/  IMAD.MOV.U32 R81, RZ, RZ, R186 ;  /* 0x000000ffff517224 */ /* 0x000fe200078e00ba */
[----:B------:R-:W-:Y:S01]  /*7b50*/  MOV R82, R185 ;  /* 0x000000b900527202 */ /* 0x000fe20000000f00 */
[----:B------:R-:W-:Y:S01]  /*7b60*/  IMAD.MOV.U32 R83, RZ, RZ, R184 ;  /* 0x000000ffff537224 */ /* 0x000fe200078e00b8 */
[----:B------:R-:W-:Y:S01]  /*7b70*/  F2FP.PACK_AB R131, R6, R8 ;  /* 0x000000080683723e */ /* 0x000fe200000000ff */
[----:B------:R-:W-:Y:S01]  /*7b80*/  IMAD.MOV.U32 R18, RZ, RZ, R61 ;  /* 0x000000ffff127224 */ /* 0x000fe200078e003d */
[----:B------:R-:W-:Y:S01]  /*7b90*/  MOV R19, R60 ;  /* 0x0000003c00137202 */ /* 0x000fe20000000f00 */
[----:B------:R-:W-:Y:S01]  /*7ba0*/  FADD.FTZ R3, R136, R3 ;  /* 0x0000000388037221 */ /* 0x000fe20000010000 */
[----:B------:R-:W-:Y:S03]  /*7bb0*/  LDSM.16.MT88.4 R184, [R218+0x5800] ;  /* 0x00580000dab8783b */ /* 0x000fe60000004200 */
[C---:B------:R-:W-:Y:S08]  /*7bc0*/  HMMA.16816.F32 R148, R128.reuse, R152, R148 ;  /* 0x000000988094723c */ /* 0x040ff00000001894 */
[C---:B------:R-:W-:Y:S08]  /*7bd0*/  HMMA.16816.F32 R164, R128.reuse, R168, R164 ;  /* 0x000000a880a4723c */ /* 0x040ff000000018a4 */
[C---:B------:R-:W-:Y:S01]  /*7be0*/  HMMA.16816.F32 R60, R128.reuse, R64, R112 ;  /* 0x00000040803c723c */ /* 0x040fe20000001870 */
[----:B------:R-:W3:Y:S07]  /*7bf0*/  LDSM.16.MT88.4 R112, [R218+0xb800] ;  /* 0x00b80000da70783b */ /* 0x000eee0000004200 */
[C---:B-1----:R-:W-:Y:S08]  /*7c00*/  HMMA.16816.F32 R84, R128.reuse, R88, R84 ;  /* 0x000000588054723c */ /* 0x042ff00000001854 */
[C---:B------:R-:W-:Y:S01]  /*7c10*/  HMMA.16816.F32 R152, R128.reuse, R154, R96 ;  /* 0x0000009a8098723c */ /* 0x040fe20000001860 */
[----:B------:R-:W-:Y:S07]  /*7c20*/  LDSM.16.MT88.4 R96, [R220+0x8800] ;  /* 0x00880000dc60783b */ /* 0x000fee0000004200 */
[C---:B------:R-:W-:Y:S01]  /*7c30*/  HMMA.16816.F32 R168, R128.reuse, R170, R80 ;  /* 0x000000aa80a8723c */ /* 0x040fe20000001850 */
[----:B------:R-:W1:Y:S07]  /*7c40*/  LDSM.16.MT88.4 R80, [R218+0x8800] ;  /* 0x00880000da50783b */ /* 0x000e6e0000004200 */
[C---:B------:R-:W-:Y:S01]  /*7c50*/  HMMA.16816.F32 R64, R128.reuse, R66, R104 ;  /* 0x000000428040723c */ /* 0x040fe20000001868 */
[----:B------:R-:W4:Y:S07]  /*7c60*/  LDSM.16.MT88.4 R104, [R217+0xb800] ;  /* 0x00b80000d968783b */ /* 0x000f2e0000004200 */
[C---:B------:R-:W-:Y:S08]  /*7c70*/  HMMA.16816.F32 R68, R128.reuse, R72, R68 ;  /* 0x000000488044723c */ /* 0x040ff00000001844 */
[C---:B------:R-:W-:Y:S01]  /*7c80*/  HMMA.16816.F32 R88, R128.reuse, R90, R120 ;  /* 0x0000005a8058723c */ /* 0x040fe20000001878 */
[----:B------:R-:W1:Y:S07]  /*7c90*/  LDSM.16.MT88.4 R120, [R221+0xb800] ;  /* 0x00b80000dd78783b */ /* 0x000e6e0000004200 */
[----:B------:R-:W-:Y:S01]  /*7ca0*/  HMMA.16816.F32 R72, R128, R74, R16 ;  /* 0x0000004a8048723c */ /* 0x000fe20000001810 */
[----:B------:R-:W1:Y:S01]  /*7cb0*/  LDSM.16.MT88.4 R16, [R220+0xb800] ;  /* 0x00b80000dc10783b */ /* 0x000e620000004200 */
[----:B------:R-:W-:-:S06]  /*7cc0*/  IMAD.MOV.U32 R13, RZ, RZ, R78 ;  /* 0x000000ffff0d7224 */ /* 0x000fcc00078e004e */
[C---:B------:R-:W-:Y:S08]  /*7cd0*/  HMMA.16816.F32 R52, R128.reuse, R56, R116 ;  /* 0x000000388034723c */ /* 0x040ff00000001874 */
[C---:B------:R-:W-:Y:S08]  /*7ce0*/  HMMA.16816.F32 R140, R128.reuse, R144, R140 ;  /* 0x00000090808c723c */ /* 0x040ff0000000188c */
[----:B------:R-:W-:Y:S01]  /*7cf0*/  HMMA.16816.F32 R156, R128, R160, R156 ;  /* 0x000000a0809c723c */ /* 0x000fe2000000189c */
[----:B--2---:R-:W-:-:S04]  /*7d00*/  @P3 IMAD.HI.U32 R2, R15, c[0x0][0x2c8], RZ ;  /* 0x0000b2000f023a27 */ /* 0x004fc800078e00ff */
[----:B------:R-:W-:Y:S01]  /*7d10*/  IMAD.MOV.U32 R0, RZ, RZ, R15 ;  /* 0x000000ffff007224 */ /* 0x000fe200078e000f */
[----:B------:R-:W-:Y:S01]  /*7d20*/  @P3 SHF.R.U32.HI R0, RZ, c[0x0][0x2cc], R2 ;  /* 0x0000b300ff003a19 */ /* 0x000fe20000011602 */
[----:B------:R-:W-:Y:S01]  /*7d30*/  FADD.FTZ R2, R25, R4 ;  /* 0x0000000419027221 */ /* 0x000fe20000010000 */
[----:B------:R-:W-:-:S03]  /*7d40*/  MOV R4, c[0x0][0x168] ;  /* 0x00005a0000047a02 */ /* 0x000fc60000000f00 */
[----:B------:R-:W-:Y:S01]  /*7d50*/  FADD.FTZ R2, R134, R2 ;  /* 0x0000000286027221 */ /* 0x000fe20000010000 */
[----:B------:R-:W-:-:S03]  /*7d60*/  IADD3 R0, R0, c[0x0][0x1d0], -R4 ;  /* 0x0000740000007a10 */ /* 0x000fc60007ffe804 */
[----:B------:R-:W-:Y:S02]  /*7d70*/  FADD.FTZ R2, R137, R2 ;  /* 0x0000000289027221 */ /* 0x000fe40000010000 */
[----:B------:R-:W-:-:S04]  /*7d80*/  IMAD.HI R4, R0, 0x2aaaaaab, RZ ;  /* 0x2aaaaaab00047827 */ /* 0x000fc800078e02ff */
[----:B------:R-:W-:Y:S02]  /*7d90*/  FADD.FTZ R0, R252, R3 ;  /* 0x00000003fc007221 */ /* 0x000fe40000010000 */
[----:B------:R-:W-:Y:S02]  /*7da0*/  FADD.FTZ R2, R138, R2 ;  /* 0x000000028a027221 */ /* 0x000fe40000010000 */
[----:B------:R-:W-:Y:S02]  /*7db0*/  FADD.FTZ R0, R139, R0 ;  /* 0x000000008b007221 */ /* 0x000fe40000010000 */
[----:B------:R-:W-:Y:S02]  /*7dc0*/  FADD.FTZ R2, R14, R2 ;  /* 0x000000020e027221 */ /* 0x000fe40000010000 */
[----:B------:R-:W-:Y:S02]  /*7dd0*/  FADD.FTZ R0, R5, R0 ;  /* 0x0000000005007221 */ /* 0x000fe40000010000 */
[----:B------:R-:W-:Y:S01]  /*7de0*/  FADD.FTZ R2, R9, R2 ;  /* 0x0000000209027221 */ /* 0x000fe20000010000 */
[----:B------:R-:W-:Y:S01]  /*7df0*/  SHF.R.U32.HI R3, RZ, 0x1f, R4 ;  /* 0x0000001fff037819 */ /* 0x000fe20000011604 */
[----:B------:R-:W-:-:S02]  /*7e00*/  FADD.FTZ R0, R7, R0 ;  /* 0x0000000007007221 */ /* 0x000fc40000010000 */
[----:B------:R-:W-:Y:S01]  /*7e10*/  FADD.FTZ R2, R10, R2 ;  /* 0x000000020a027221 */ /* 0x000fe20000010000 */
[----:B------:R-:W-:Y:S01]  /*7e20*/  LEA.HI.SX32 R3, R4, R3, 0x1c ;  /* 0x0000000304037211 */ /* 0x000fe200078fe2ff */
[----:B------:R-:W-:Y:S02]  /*7e30*/  FADD.FTZ R0, R8, R0 ;  /* 0x0000000008007221 */ /* 0x000fe40000010000 */
[----:B------:R-:W-:Y:S01]  /*7e40*/  FADD.FTZ R2, R11, R2 ;  /* 0x000000020b027221 */ /* 0x000fe20000010000 */
[----:B------:R-:W-:Y:S01]  /*7e50*/  IMNMX R3, RZ, R3, !PT ;  /* 0x00000003ff037217 */ /* 0x000fe20007800200 */
[----:B------:R-:W-:Y:S02]  /*7e60*/  FADD.FTZ R0, R6, R0 ;  /* 0x0000000006007221 */ /* 0x000fe40000010000 */
[----:B------:R-:W-:Y:S02]  /*7e70*/  FADD.FTZ R2, R12, R2 ;  /* 0x000000020c027221 */ /* 0x000fe40000010000 */
[----:B------:R2:W-:Y:S01]  /*7e80*/  STL [R1+0x4], R3 ;  /* 0x0000040301007387 */ /* 0x0005e20000100800 */
[----:B------:R-:W-:-:S03]  /*7e90*/  IADD3 R252, R13, -0x2, RZ ;  /* 0xfffffffe0dfc7810 */ /* 0x000fc60007ffe0ff */
[----:B------:R2:W-:Y:S04]  /*7ea0*/  STL [R1+0x18], R0 ;  /* 0x0000180001007387 */ /* 0x0005e80000100800 */
[----:B------:R2:W-:Y:S01]  /*7eb0*/  STL [R1+0x10], R2 ;  /* 0x0000100201007387 */ /* 0x0005e20000100800 */
[----:B------:R-:W-:Y:S01]  /*7ec0*/  ISETP.GE.AND P0, PT, R252, R3, PT ;  /* 0x00000003fc00720c */ /* 0x000fe20003f06270 */
[C---:B------:R-:W-:Y:S08]  /*7ed0*/  HMMA.16816.F32 R56, R128.reuse, R58, R108 ;  /* 0x0000003a8038723c */ /* 0x040ff0000000186c */
[C---:B------:R-:W-:Y:S08]  /*7ee0*/  HMMA.16816.F32 R144, R128.reuse, R146, R92 ;  /* 0x000000928090723c */ /* 0x040ff0000000185c */
[C---:B------:R-:W-:Y:S08]  /*7ef0*/  HMMA.16816.F32 R160, R128.reuse, R162, R100 ;  /* 0x000000a280a0723c */ /* 0x040ff00000001864 */
[C---:B---3--:R-:W-:Y:S08]  /*7f00*/  HMMA.16816.F32 R108, R128.reuse, R112, R200 ;  /* 0x00000070806c723c */ /* 0x048ff000000018c8 */
[C---:B------:R-:W-:Y:S08]  /*7f10*/  HMMA.16816.F32 R172, R128.reuse, R176, R172 ;  /* 0x000000b080ac723c */ /* 0x040ff000000018ac */
[C---:B------:R-:W-:Y:S08]  /*7f20*/  HMMA.16816.F32 R180, R128.reuse, R184, R180 ;  /* 0x000000b880b4723c */ /* 0x040ff000000018b4 */
[C---:B-1----:R-:W-:Y:S08]  /*7f30*/  HMMA.16816.F32 R76, R128.reuse, R80, R212 ;  /* 0x00000050804c723c */ /* 0x042ff000000018d4 */
        /* <DEDUP_REMOVED lines=13> */
[----:B--2---:R-:W2:Y:S01]  /*8010*/  LDL R13, [R1+0x8c] ;  /* 0x00008c00010d7983 */ /* 0x004ea20000100800 */
[----:B------:R-:W-:Y:S01]  /*8020*/  IMAD.MOV.U32 R136, RZ, RZ, R132 ;  /* 0x000000ffff887224 */ /* 0x000fe200078e0084 */
[----:B------:R-:W-:-:S02]  /*8030*/  MOV R135, R133 ;  /* 0x0000008500877202 */ /* 0x000fc40000000f00 */
[----:B------:R-:W-:Y:S01]  /*8040*/  MOV R201, R252 ;  /* 0x000000fc00c97202 */ /* 0x000fe20000000f00 */
[----:B--2---:R-:W-:-:S05]  /*8050*/  IMAD.IADD R0, R13, 0x1, R15 ;  /* 0x000000010d007824 */ /* 0x004fca00078e020f */
[----:B------:R1:W-:Y:S02]  /*8060*/  STL [R1], R0 ;  /* 0x0000000001007387 */ /* 0x0003e40000100800 */
[----:B-1----:R-:W-:-:S05]  /*8070*/  @P3 IMAD.HI.U32 R0, R0, c[0x0][0x2c8], RZ ;  /* 0x0000b20000003a27 */ /* 0x002fca00078e00ff */
[----:B------:R-:W-:-:S05]  /*8080*/  @P3 SHF.R.U32.HI R0, RZ, c[0x0][0x2cc], R0 ;  /* 0x0000b300ff003a19 */ /* 0x000fca0000011600 */
[----:B------:R1:W-:Y:S02]  /*8090*/  @P3 STL [R1+0x8], R0 ;  /* 0x0000080001003387 */ /* 0x0003e40000100800 */
.L_x_1286:
[----:B------:R-:W-:Y:S04]  /*80a0*/  DEPBAR.LE SB0, 0x0 ;  /* 0x000080000000791a */ /* 0x000fe80000000000 */
[----:B------:R-:W-:Y:S01]  /*80b0*/  WARPSYNC 0xffffffff ;  /* 0xffffffff00007948 */ /* 0x000fe20003800000 */
[----:B------:R-:W-:Y:S01]  /*80c0*/  BAR.SYNC.DEFER_BLOCKING 0x0 ;  /* 0x0000000000007b1d */ /* 0x000fe20000010000 */
[C---:B------:R-:W-:Y:S02]  /*80d0*/  ISETP.GE.AND P0, PT, R201.reuse, RZ, PT ;  /* 0x000000ffc900720c */ /* 0x040fe40003f06270 */
[----:B------:R-:W-:Y:S02]  /*80e0*/  MOV R198, c[0x0][0x2c4] ;  /* 0x0000b10000c67a02 */ /* 0x000fe40000000f00 */
[C---:B------:R-:W-:Y:S09]  /*80f0*/  IADD3 R252, R201.reuse, -0x1, RZ ;  /* 0xffffffffc9fc7810 */ /* 0x040ff20007ffe0ff */
[----:B-1----:R-:W-:Y:S01]  /*8100*/  @P0 SHF.R.S32.HI R0, RZ, 0x1f, R201 ;  /* 0x0000001fff000819 */ /* 0x002fe200000114c9 */
[C---:B------:R-:W-:Y:S04]  /*8110*/  @P0 IMAD.WIDE.U32 R2, R201.reuse, c[0x0][0x208], RZ ;  /* 0x00008200c9020a25 */ /* 0x040fe800078e00ff */
[----:B------:R-:W-:Y:S04]  /*8120*/  @P0 IMAD R0, R0, c[0x0][0x208], RZ ;  /* 0x0000820000000a24 */ /* 0x000fe800078e02ff */
[----:B------:R-:W-:Y:S01]  /*8130*/  @P0 IMAD R0, R201, c[0x0][0x20c], R0 ;  /* 0x00008300c9000a24 */ /* 0x000fe200078e0200 */
[----:B-----5:R-:W-:Y:S04]  /*8140*/  LDSM.16.M88.4 R48, [R223] ;  /* 0x00000000df30783b */ /* 0x020fe80000000200 */
[----:B------:R-:W-:Y:S04]  /*8150*/  @P0 IADD3 R0, R3, R0, RZ ;  /* 0x0000000003000210 */ /* 0x000fe80007ffe0ff */
[----:B------:R-:W1:Y:S01]  /*8160*/  LDSM.16.M88.4 R8, [R216] ;  /* 0x00000000d808783b */ /* 0x000e620000000200 */
[----:B------:R-:W-:Y:S07]  /*8170*/  @P0 IMAD R0, R0, 0x60, RZ ;  /* 0x0000006000000824 */ /* 0x000fee00078e02ff */
[----:B------:R-:W2:Y:S08]  /*8180*/  LDSM.16.M88.4 R16, [R216+0x800] ;  /* 0x00080000d810783b */ /* 0x000eb00000000200 */
[----:B------:R-:W3:Y:S06]  /*8190*/  LDL.64 R132, [R1+0x28] ;  /* 0x0000280001847983 */ /* 0x000eec0000100a00 */
[----:B------:R-:W4:Y:S08]  /*81a0*/  LDSM.16.M88.4 R24, [R216+0x1000] ;  /* 0x00100000d818783b */ /* 0x000f300000000200 */
[----:B------:R-:W3:Y:S04]  /*81b0*/  LDL R134, [R1+0x34] ;  /* 0x0000340001867983 */ /* 0x000ee80000100800 */
[----:B------:R4:W-:Y:S04]  /*81c0*/  STL [R1+0x98], R220 ;  /* 0x000098dc01007387 */ /* 0x0009e80000100800 */
[----:B------:R-:W4:Y:S01]  /*81d0*/  LDSM.16.M88.4 R32, [R216+0x1800] ;  /* 0x00180000d820783b */ /* 0x000f220000000200 */
[C---:B-1----:R-:W-:Y:S07]  /*81e0*/  HMMA.16816.F32 R4, R48.reuse, R8, RZ ;  /* 0x000000083004723c */ /* 0x042fee00000018ff */
[----:B------:R-:W1:Y:S01]  /*81f0*/  LDSM.16.M88.4 R40, [R216+0x2000] ;  /* 0x00200000d828783b */ /* 0x000e620000000200 */
[C---:B------:R-:W-:Y:S07]  /*8200*/  HMMA.16816.F32 R8, R48.reuse, R10, RZ ;  /* 0x0000000a3008723c */ /* 0x040fee00000018ff */
[----:B------:R-:W1:Y:S01]  /*8210*/  LDSM.16.M88.4 R188, [R216+0x2800] ;  /* 0x00280000d8bc783b */ /* 0x000e620000000200 */
[C---:B--2---:R-:W-:Y:S07]  /*8220*/  HMMA.16816.F32 R12, R48.reuse, R16, RZ ;  /* 0x00000010300c723c */ /* 0x044fee00000018ff */
[----:B----4-:R-:W2:Y:S01]  /*8230*/  LDL R220, [R1+0xc] ;  /* 0x00000c0001dc7983 */ /* 0x010ea20000100800 */
[C---:B------:R-:W-:Y:S03]  /*8240*/  HMMA.16816.F32 R16, R48.reuse, R18, RZ ;  /* 0x000000123010723c */ /* 0x040fe600000018ff */
[----:B------:R-:W-:Y:S05]  /*8250*/  LDSM.16.M88.4 R192, [R227] ;  /* 0x00000000e3c0783b */ /* 0x000fea0000000200 */
[C---:B------:R-:W-:Y:S03]  /*8260*/  HMMA.16816.F32 R20, R48.reuse, R24, RZ ;  /* 0x000000183014723c */ /* 0x040fe600000018ff */
[----:B------:R-:W4:Y:S04]  /*8270*/  LDL R197, [R1+0x8] ;  /* 0x0000080001c57983 */ /* 0x000f280000100800 */
[----:B------:R-:W4:Y:S01]  /*8280*/  LDL R196, [R1+0x54] ;  /* 0x0000540001c47983 */ /* 0x000f220000100800 */
[C---:B------:R-:W-:Y:S08]  /*8290*/  HMMA.16816.F32 R24, R48.reuse, R26, RZ ;  /* 0x0000001a3018723c */ /* 0x040ff000000018ff */
[C---:B------:R-:W-:Y:S08]  /*82a0*/  HMMA.16816.F32 R28, R48.reuse, R32, RZ ;  /* 0x00000020301c723c */ /* 0x040ff000000018ff */
[C---:B------:R-:W-:Y:S08]  /*82b0*/  HMMA.16816.F32 R32, R48.reuse, R34, RZ ;  /* 0x000000223020723c */ /* 0x040ff000000018ff */
[C---:B-1----:R-:W-:Y:S08]  /*82c0*/  HMMA.16816.F32 R36, R48.reuse, R40, RZ ;  /* 0x000000283024723c */ /* 0x042ff000000018ff */
[C---:B------:R-:W-:Y:S08]  /*82d0*/  HMMA.16816.F32 R40, R48.reuse, R42, RZ ;  /* 0x0000002a3028723c */ /* 0x040ff000000018ff */
[C---:B------:R-:W-:Y:S08]  /*82e0*/  HMMA.16816.F32 R44, R48.reuse, R188, RZ ;  /* 0x000000bc302c723c */ /* 0x040ff000000018ff */
[----:B------:R-:W-:Y:S01]  /*82f0*/  HMMA.16816.F32 R48, R48, R190, RZ ;  /* 0x000000be3030723c */ /* 0x000fe200000018ff */
[----:B------:R-:W1:Y:S07]  /*8300*/  LDSM.16.M88.4 R188, [R224] ;  /* 0x00000000e0bc783b */ /* 0x000e6e0000000200 */
[C---:B-1----:R-:W-:Y:S08]  /*8310*/  HMMA.16816.F32 R4, R188.reuse, R192, R4 ;  /* 0x000000c0bc04723c */ /* 0x042ff00000001804 */
[C---:B------:R-:W-:Y:S01]  /*8320*/  HMMA.16816.F32 R8, R188.reuse, R194, R8 ;  /* 0x000000c2bc08723c */ /* 0x040fe20000001808 */
[----:B------:R-:W1:Y:S07]  /*8330*/  LDSM.16.M88.4 R192, [R250] ;  /* 0x00000000fac0783b */ /* 0x000e6e0000000200 */
[C---:B-1----:R-:W-:Y:S08]  /*8340*/  HMMA.16816.F32 R12, R188.reuse, R192, R12 ;  /* 0x000000c0bc0c723c */ /* 0x042ff0000000180c */
[C---:B------:R-:W-:Y:S01]  /*8350*/  HMMA.16816.F32 R16, R188.reuse, R194, R16 ;  /* 0x000000c2bc10723c */ /* 0x040fe20000001810 */
[----:B------:R-:W1:Y:S07]  /*8360*/  LDSM.16.M88.4 R192, [R249] ;  /* 0x00000000f9c0783b */ /* 0x000e6e0000000200 */
[C---:B-1----:R-:W-:Y:S08]  /*8370*/  HMMA.16816.F32 R20, R188.reuse, R192, R20 ;  /* 0x000000c0bc14723c */ /* 0x042ff00000001814 */
[C---:B------:R-:W-:Y:S01]  /*8380*/  HMMA.16816.F32 R24, R188.reuse, R194, R24 ;  /* 0x000000c2bc18723c */ /* 0x040fe20000001818 */
[----:B------:R-:W1:Y:S07]  /*8390*/  LDSM.16.M88.4 R192, [R248] ;  /* 0x00000000f8c0783b */ /* 0x000e6e0000000200 */
[C---:B-1----:R-:W-:Y:S04]  /*83a0*/  HMMA.16816.F32 R28, R188.reuse, R192, R28 ;  /* 0x000000c0bc1c723c */ /* 0x042fe8000000181c */
[----:B---3--:R-:W-:Y:S04]  /*83b0*/  @P0 MOV R138, R132 ;  /* 0x00000084008a0202 */ /* 0x008fe80000000f00 */
[C---:B------:R-:W-:Y:S01]  /*83c0*/  HMMA.16816.F32 R32, R188.reuse, R194, R32 ;  /* 0x000000c2bc20723c */ /* 0x040fe20000001820 */
[----:B------:R-:W1:Y:S03]  /*83d0*/  LDSM.16.M88.4 R192, [R247] ;  /* 0x00000000f7c0783b */ /* 0x000e660000000200 */
[----:B------:R-:W-:Y:S05]  /*83e0*/  @P0 MOV R139, R134 ;  /* 0x00000086008b0202 */ /* 0x000fea0000000f00 */
[----:B------:R-:W-:Y:S05]  /*83f0*/  @P0 IMAD.WIDE.U32 R138, R2, 0x60, R138 ;  /* 0x00000060028a0825 */ /* 0x000fea00078e008a */
[----:B------:R-:W-:Y:S02]  /*8400*/  @P0 SHF.L.U32 R132, R138, 0x1, RZ ;  /* 0x000000018a840819 */ /* 0x000fe400000006ff */
[----:B------:R-:W-:Y:S02]  /*8410*/  @P0 IADD3 R0, R139, R0, RZ ;  /* 0x000000008b000210 */ /* 0x000fe40007ffe0ff */
[----:B------:R-:W-:Y:S02]  /*8420*/  @P0 IADD3 R2, P1, R132, c[0x0][0x1f8], RZ ;  /* 0x00007e0084020a10 */ /* 0x000fe40007f3e0ff */
[----:B------:R-:W-:Y:S02]  /*8430*/  @P0 SHF.L.U64.HI R0, R138, 0x1, R0 ;  /* 0x000000018a000819 */ /* 0x000fe40000010200 */
[----:B------:R-:W-:Y:S02]  /*8440*/  @P0 IADD3 R138, P2, R132, 0x80, RZ ;  /* 0x00000080848a0810 */ /* 0x000fe40007f5e0ff */
[----:B------:R-:W-:Y:S02]  /*8450*/  @P0 IADD3.X R3, R0, c[0x0][0x1fc], RZ, P1, !PT ;  /* 0x00007f0000030a10 */ /* 0x000fe40000ffe4ff */
[----:B------:R-:W-:Y:S04]  /*8460*/  @P0 IADD3 R138, P1, R138, c[0x0][0x1f8], RZ ;  /* 0x00007e008a8a0a10 */ /* 0x000fe80007f3e0ff */
[--C-:B------:R-:W-:Y:S02]  /*8470*/  @P0 IADD3.X R139, RZ, c[0x0][0x1fc], R0.reuse, P1, P2 ;  /* 0x00007f00ff8b0a10 */ /* 0x100fe40000fe4400 */
[C---:B--2---:R-:W-:Y:S02]  /*8480*/  LOP3.LUT P4, RZ, R220.reuse, 0x2, RZ, 0xc0, !PT ;  /* 0x00000002dcff7812 */ /* 0x044fe4000788c0ff */
[----:B------:R-:W-:Y:S01]  /*8490*/  LOP3.LUT P3, RZ, R220, 0x1, RZ, 0xc0, !PT ;  /* 0x00000001dcff7812 */ /* 0x000fe2000786c0ff */
[C---:B-1----:R-:W-:Y:S08]  /*84a0*/  HMMA.16816.F32 R36, R188.reuse, R192, R36 ;  /* 0x000000c0bc24723c */ /* 0x042ff00000001824 */
[C---:B------:R-:W-:Y:S01]  /*84b0*/  HMMA.16816.F32 R40, R188.reuse, R194, R40 ;  /* 0x000000c2bc28723c */ /* 0x040fe20000001828 */
[----:B------:R-:W1:Y:S08]  /*84c0*/  LDSM.16.M88.4 R192, [R246] ;  /* 0x00000000f6c0783b */ /* 0x000e700000000200 */
[----:B------:R-:W-:Y:S01]  /*84d0*/  @!PT LDS RZ, [RZ] ;  /* 0x00000000fffff984 */ /* 0x000fe20000000800 */
[----:B------:R-:W-:Y:S01]  /*84e0*/  @!PT LDS RZ, [RZ] ;  /* 0x00000000fffff984 */ /* 0x000fe20000000800 */
[----:B------:R-:W-:Y:S01]  /*84f0*/  @!PT LDS RZ, [RZ] ;  /* 0x00000000fffff984 */ /* 0x000fe20000000800 */
[----:B------:R2:W-:Y:S08]  /*8500*/  @P0 LDGSTS.E.BYPASS.LTC128B.128 [R251+0x100], [R2.64], !P4 ;  /* 0x0010000002fb0fae */ /* 0x0005f0000e101d48 */
[----:B------:R3:W-:Y:S01]  /*8510*/  @P0 LDGSTS.E.BYPASS.LTC128B.128 [R251+0x3100], [R138.64], !P3 ;  /* 0x031000008afb0fae */ /* 0x0007e2000d901d48 */
[C---:B-1----:R-:W-:Y:S03]  /*8520*/  HMMA.16816.F32 R44, R188.reuse, R192, R44 ;  /* 0x000000c0bc2c723c */ /* 0x042fe6000000182c */
[----:B---3--:R-:W-:Y:S04]  /*8530*/  @P0 IADD3 R138, P2, R132, 0x100, RZ ;  /* 0x00000100848a0810 */ /* 0x008fe80007f5e0ff */
[----:B------:R-:W-:Y:S01]  /*8540*/  @P0 IADD3 R138, P1, R138, c[0x0][0x1f8], RZ ;  /* 0x00007e008a8a0a10 */ /* 0x000fe20007f3e0ff */
[----:B------:R-:W-:Y:S04]  /*8550*/  HMMA.16816.F32 R48, R188, R194, R48 ;  /* 0x000000c2bc30723c */ /* 0x000fe80000001830 */
[--C-:B------:R-:W-:Y:S02]  /*8560*/  @P0 IADD3.X R139, RZ, c[0x0][0x1fc], R0.reuse, P1, P2 ;  /* 0x00007f00ff8b0a10 */ /* 0x100fe40000fe4400 */
[----:B------:R-:W-:Y:S03]  /*8570*/  @P0 IADD3 R132, P2, R132, 0x180, RZ ;  /* 0x0000018084840810 */ /* 0x000fe60007f5e0ff */
[----:B------:R1:W-:Y:S03]  /*8580*/  @P0 LDGSTS.E.BYPASS.LTC128B.128 [R251+0x6100], [R138.64], !P6 ;  /* 0x061000008afb0fae */ /* 0x0003e6000f101d48 */
[----:B------:R-:W-:Y:S04]  /*8590*/  @P0 IADD3 R132, P1, R132, c[0x0][0x1f8], RZ ;  /* 0x00007e0084840a10 */ /* 0x000fe80007f3e0ff */
[----:B------:R-:W-:Y:S02]  /*85a0*/  @P0 IADD3.X R133, RZ, c[0x0][0x1fc], R0, P1, P2 ;  /* 0x00007f00ff850a10 */ /* 0x000fe40000fe4400 */
[----:B------:R-:W-:Y:S03]  /*85b0*/  @P0 MOV R0, c[0x0][0x208] ;  /* 0x0000820000000a02 */ /* 0x000fe60000000f00 */
[----:B------:R3:W-:Y:S08]  /*85c0*/  @P0 LDGSTS.E.BYPASS.LTC128B.128 [R251+0x9100], [R132.64], !P5 ;  /* 0x0910000084fb0fae */ /* 0x0007f0000e901d48 */
[----:B-1----:R-:W4:Y:S01]  /*85d0*/  LDL R138, [R1+0x30] ;  /* 0x00003000018a7983 */ /* 0x002f220000100800 */
[----:B---3--:R-:W-:Y:S02]  /*85e0*/  @P0 MOV R133, 0x6 ;  /* 0x0000000600850802 */ /* 0x008fe40000000f00 */
[C---:B------:R-:W-:Y:S02]  /*85f0*/  @P0 SHF.L.U32 R132, R0.reuse, 0x6, RZ ;  /* 0x0000000600840819 */ /* 0x040fe400000006ff */
[----:B------:R-:W-:Y:S02]  /*8600*/  @P0 SHF.L.U64.HI R0, R0, R133, c[0x0][0x20c] ;  /* 0x0000830000000619 */ /* 0x000fe40000010285 */
[----:B--2---:R-:W-:Y:S04]  /*8610*/  @P0 IADD3 R2, P1, R2, R132, RZ ;  /* 0x0000008402020210 */ /* 0x004fe80007f3e0ff */
[----:B------:R-:W-:Y:S02]  /*8620*/  @P0 IADD3.X R3, R3, R0, RZ, P1, !PT ;  /* 0x0000000003030210 */ /* 0x000fe40000ffe4ff */
[----:B------:R-:W-:Y:S03]  /*8630*/  @P0 IADD3 R132, P1, R132, R2, RZ ;  /* 0x0000000284840210 */ /* 0x000fe60007f3e0ff */
[----:B------:R1:W-:Y:S01]  /*8640*/  @P0 LDGSTS.E.BYPASS.LTC128B.128 [R251+0x1100], [R2.64], !P4 ;  /* 0x0110000002fb0fae */ /* 0x0003e2000e101d48 */
[----:B------:R-:W-:Y:S02]  /*8650*/  @P0 IADD3.X R133, R0, R3, RZ, P1, !PT ;  /* 0x0000000300850210 */ /* 0x000fe40000ffe4ff */
[----:B------:R-:W-:Y:S05]  /*8660*/  ISETP.NE.AND P1, PT, R198, 0x1, PT ;  /* 0x00000001c600780c */ /* 0x000fea0003f25270 */
[----:B------:R1:W-:Y:S08]  /*8670*/  @P0 LDGSTS.E.BYPASS.LTC128B.128 [R251+0x4100], [R2.64+0x80], !P3 ;  /* 0x0410008002fb0fae */ /* 0x0003f0000d901d48 */
[----:B------:R1:W-:Y:S08]  /*8680*/  @P0 LDGSTS.E.BYPASS.LTC128B.128 [R251+0x7100], [R2.64+0x100], !P6 ;  /* 0x0710010002fb0fae */ /* 0x0003f0000f101d48 */
[----:B------:R1:W-:Y:S08]  /*8690*/  @P0 LDGSTS.E.BYPASS.LTC128B.128 [R251+0xa100], [R2.64+0x180], !P5 ;  /* 0x0a10018002fb0fae */ /* 0x0003f0000e901d48 */
[----:B------:R2:W-:Y:S08]  /*86a0*/  @P0 LDGSTS.E.BYPASS.LTC128B.128 [R251+0x2100], [R132.64], !P4 ;  /* 0x0210000084fb0fae */ /* 0x0005f0000e101d48 */
[----:B------:R2:W-:Y:S08]  /*86b0*/  @P0 LDGSTS.E.BYPASS.LTC128B.128 [R251+0x5100], [R132.64+0x80], !P3 ;  /* 0x0510008084fb0fae */ /* 0x0005f0000d901d48 */
[----:B------:R2:W-:Y:S01]  /*86c0*/  @P0 LDGSTS.E.BYPASS.LTC128B.128 [R251+0x8100], [R132.64+0x100], !P6 ;  /* 0x0810010084fb0fae */ /* 0x0005e2000f101d48 */
[----:B-1----:R-:W-:Y:S07]  /*86d0*/  IMAD R2, R201, -0x60, RZ ;  /* 0xffffffa0c9027824 */ /* 0x002fee00078e02ff */
[----:B------:R2:W-:Y:S08]  /*86e0*/  @P0 LDGSTS.E.BYPASS.LTC128B.128 [R251+0xb100], [R132.64+0x180], !P5 ;  /* 0x0b10018084fb0fae */ /* 0x0005f0000e901d48 */
[----:B------:R-:W-:Y:S08]  /*86f0*/  LDSM.16.M88.4 R188, [R226] ;  /* 0x00000000e2bc783b */ /* 0x000ff00000000200 */
[----:B------:R-:W1:Y:S08]  /*8700*/  LDSM.16.M88.4 R192, [R222] ;  /* 0x00000000dec0783b */ /* 0x000e700000000200 */
[----:B------:R-:W0:Y:S08]  /*8710*/  LDGDEPBAR ;  /* 0x00000000000079af */ /* 0x000e300000000000 */
[----:B------:R3:W4:Y:S01]  /*8720*/  LDL R0, [R1] ;  /* 0x0000000001007983 */ /* 0x0007220000100800 */
        /* <DEDUP_REMOVED lines=17> */
[----:B------:R-:W-:Y:S08]  /*8840*/  LDSM.16.M88.4 R188, [R225] ;  /* 0x00000000e1bc783b */ /* 0x000ff00000000200 */
[----:B------:R-:W1:Y:S03]  /*8850*/  LDSM.16.M88.4 R192, [R219] ;  /* 0x00000000dbc0783b */ /* 0x000e660000000200 */
[----:B----4-:R-:W-:Y:S05]  /*8860*/  @P1 MOV R0, R197 ;  /* 0x000000c500001202 */ /* 0x010fea0000000f00 */
[----:B------:R-:W-:Y:S01]  /*8870*/  SHFL.IDX PT, R3, R0, 0x1, 0x1c1f ;  /* 0x003c1f0000037f89 */ /* 0x000fe200000e0000 */
        /* <DEDUP_REMOVED lines=17> */
[----:B------:R-:W-:Y:S08]  /*8990*/  LDSM.16.M88.4 R188, [R223+0x4000] ;  /* 0x00400000dfbc783b */ /* 0x000ff00000000200 */
[----:B------:R-:W1:Y:S02]  /*89a0*/  LDSM.16.M88.4 R192, [R216+0x3000] ;  /* 0x00300000d8c0783b */ /* 0x000e640000000200 */
        /* <DEDUP_REMOVED lines=18> */
[----:B------:R-:W1:Y:S02]  /*8ad0*/  LDSM.16.M88.4 R192, [R245] ;  /* 0x00000000f5c0783b */ /* 0x000e640000000200 */
        /* <DEDUP_REMOVED lines=192> */
[----:B------:R-:W1:Y:S11]  /*96e0*/  LDSM.16.M88.4 R192, [R219+0x9800] ;  /* 0x00980000dbc0783b */ /* 0x000e760000000200 */
[----:B------:R-:W-:Y:S04]  /*96f0*/  @!UPT UIADD3 URZ, URZ, URZ, URZ ;  /* 0x0000003f3f3ff290 */ /* 0x000fe8000fffe03f */
[----:B------:R-:W-:Y:S02]  /*9700*/  FMUL.FTZ R6, R6, c[0x0][0x320] ;  /* 0x0000c80006067a20 */ /* 0x000fe40000410000 */
[----:B------:R-:W-:Y:S02]  /*9710*/  FMUL.FTZ R4, R4, c[0x0][0x320] ;  /* 0x0000c80004047a20 */ /* 0x000fe40000410000 */
[----:B--2---:R-:W-:Y:S01]  /*9720*/  MUFU.TANH R133, R6 ;  /* 0x0000000600857308 */ /* 0x004fe20000002400 */
[----:B------:R-:W-:Y:S02]  /*9730*/  FMUL.FTZ R5, R5, c[0x0][0x320] ;  /* 0x0000c80005057a20 */ /* 0x000fe40000410000 */
[----:B------:R-:W-:Y:S02]  /*9740*/  FMUL.FTZ R7, R7, c[0x0][0x320] ;  /* 0x0000c80007077a20 */ /* 0x000fe40000410000 */
[----:B------:R-:W-:Y:S02]  /*9750*/  FMUL.FTZ R11, R11, c[0x0][0x320] ;  /* 0x0000c8000b0b7a20 */ /* 0x000fe40000410000 */
[----:B------:R-:W-:Y:S02]  /*9760*/  FMUL.FTZ R9, R9, c[0x0][0x320] ;  /* 0x0000c80009097a20 */ /* 0x000fe40000410000 */
[----:B------:R-:W-:Y:S01]  /*9770*/  FMUL.FTZ R10, R10, c[0x0][0x320] ;  /* 0x0000c8000a0a7a20 */ /* 0x000fe20000410000 */
[----:B------:R2:W4:Y:S01]  /*9780*/  MUFU.TANH R137, R4 ;  /* 0x0000000400897308 */ /* 0x0005220000002400 */
[----:B------:R-:W-:Y:S09]  /*9790*/  FMUL.FTZ R8, R8, c[0x0][0x320] ;  /* 0x0000c80008087a20 */ /* 0x000ff20000410000 */
[----:B------:R-:W-:Y:S01]  /*97a0*/  MUFU.TANH R9, R9 ;  /* 0x0000000900097308 */ /* 0x000fe20000002400 */
[C---:B-1----:R-:W-:Y:S08]  /*97b0*/  HMMA.16816.F32 R12, R188.reuse, R192, R12 ;  /* 0x000000c0bc0c723c */ /* 0x042ff0000000180c */
[C---:B------:R-:W-:Y:S01]  /*97c0*/  HMMA.16816.F32 R16, R188.reuse, R194, R16 ;  /* 0x000000c2bc10723c */ /* 0x040fe20000001810 */
[----:B------:R-:W1:Y:S01]  /*97d0*/  LDSM.16.M88.4 R192, [R219+0xa000] ;  /* 0x00a00000dbc0783b */ /* 0x000e620000000200 */
[----:B------:R4:W-:Y:S07]  /*97e0*/  MUFU.TANH R139, R11 ;  /* 0x0000000b008b7308 */ /* 0x0009ee0000002400 */
[----:B--2---:R2:W1:Y:S03]  /*97f0*/  SHFL.IDX PT, R4, R0, RZ, 0x1c1f ;  /* 0x001c1fff00047589 */ /* 0x00446600000e0000 */
[----:B------:R-:W-:Y:S04]  /*9800*/  MUFU.TANH R8, R8 ;  /* 0x0000000800087308 */ /* 0x000fe80000002400 */
        /* <DEDUP_REMOVED lines=10> */
[----:B--2---:R-:W-:Y:S04]  /*98b0*/  IADD3 R0, -R196, 0x1, R2 ;  /* 0x00000001c4007810 */ /* 0x004fe80007ffe102 */
[----:B------:R-:W-:Y:S01]  /*98c0*/  IADD3 R0, R0, c[0x0][0x1d0], RZ ;  /* 0x0000740000007a10 */ /* 0x000fe20007ffe0ff */
[C---:B-1----:R-:W-:Y:S04]  /*98d0*/  HMMA.16816.F32 R20, R188.reuse, R192, R20 ;  /* 0x000000c0bc14723c */ /* 0x042fe80000001814 */
[----:B------:R-:W-:Y:S01]  /*98e0*/  MUFU.TANH R5, R18 ;  /* 0x0000001200057308 */ /* 0x000fe20000002400 */
[----:B------:R-:W-:Y:S04]  /*98f0*/  IADD3 R0, R0, -c[0x0][0x168], RZ ;  /* 0x80005a0000007a10 */ /* 0x000fe80007ffe0ff */
[----:B------:R-:W-:Y:S01]  /*9900*/  IADD3 R2, R0, R4, RZ ;  /* 0x0000000400027210 */ /* 0x000fe20007ffe0ff */
[C---:B------:R-:W-:Y:S01]  /*9910*/  HMMA.16816.F32 R24, R188.reuse, R194, R24 ;  /* 0x000000c2bc18723c */ /* 0x040fe20000001818 */
[----:B------:R-:W1:Y:S02]  /*9920*/  LDSM.16.M88.4 R192, [R219+0xa800] ;  /* 0x00a80000dbc0783b */ /* 0x000e640000000200 */
[----:B------:R-:W-:Y:S01]  /*9930*/  ISETP.GT.AND P0, PT, R2, RZ, PT ;  /* 0x000000ff0200720c */ /* 0x000fe20003f04270 */
[----:B------:R-:W-:Y:S01]  /*9940*/  MUFU.TANH R17, R17 ;  /* 0x0000001100117308 */ /* 0x000fe20000002400 */
[----:B------:R-:W-:Y:S02]  /*9950*/  IADD3 R0, R0, R3, RZ ;  /* 0x0000000300007210 */ /* 0x000fe40007ffe0ff */
[----:B----4-:R-:W-:Y:S02]  /*9960*/  FSEL R11, R137, -INF , P0 ;  /* 0xff800000890b7808 */ /* 0x010fe40000000000 */
[C---:B------:R-:W-:Y:S02]  /*9970*/  ISETP.GT.AND P0, PT, R0.reuse, 0x1, PT ;  /* 0x000000010000780c */ /* 0x040fe40003f04270 */
[----:B------:R-:W-:Y:S02]  /*9980*/  ISETP.GT.AND P1, PT, R0, RZ, PT ;  /* 0x000000ff0000720c */ /* 0x000fe40003f24270 */
[----:B------:R-:W-:Y:S01]  /*9990*/  FMNMX.FTZ R3, R11, R135, !PT ;  /* 0x000000870b037209 */ /* 0x000fe20007810000 */
[----:B------:R-:W-:Y:S01]  /*99a0*/  MUFU.TANH R19, R19 ;  /* 0x0000001300137308 */ /* 0x000fe20000002400 */
[----:B------:R-:W-:Y:S01]  /*99b0*/  ISETP.GT.AND P2, PT, R2, 0x1, PT ;  /* 0x000000010200780c */ /* 0x000fe20003f44270 */
        /* <DEDUP_REMOVED lines=8> */
[----:B------:R-:W-:Y:S05]  /*9a40*/  FMUL.FTZ R27, R27, c[0x0][0x320] ;  /* 0x0000c8001b1b7a20 */ /* 0x000fea0000410000 */
[----:B------:R-:W-:Y:S01]  /*9a50*/  MUFU.TANH R24, R24 ;  /* 0x0000001800187308 */ /* 0x000fe20000002400 */
[C---:B-1----:R-:W-:Y:S09]  /*9a60*/  HMMA.16816.F32 R28, R188.reuse, R192, R28 ;  /* 0x000000c0bc1c723c */ /* 0x042ff2000000181c */
[----:B------:R-:W-:Y:S01]  /*9a70*/  MUFU.TANH R22, R22 ;  /* 0x0000001600167308 */ /* 0x000fe20000002400 */
[C---:B------:R-:W-:Y:S01]  /*9a80*/  HMMA.16816.F32 R32, R188.reuse, R194, R32 ;  /* 0x000000c2bc20723c */ /* 0x040fe20000001820 */
[----:B------:R-:W1:Y:S08]  /*9a90*/  LDSM.16.M88.4 R192, [R219+0xb000] ;  /* 0x00b00000dbc0783b */ /* 0x000e700000000200 */
[----:B------:R-:W-:Y:S10]  /*9aa0*/  MUFU.TANH R25, R25 ;  /* 0x0000001900197308 */ /* 0x000ff40000002400 */
        /* <DEDUP_REMOVED lines=14> */
[----:B------:R-:W1:Y:S01]  /*9b90*/  LDSM.16.M88.4 R192, [R219+0xb800] ;  /* 0x00b80000dbc0783b */ /* 0x000e620000000200 */
[----:B------:R-:W-:Y:S07]  /*9ba0*/  DEPBAR.LE SB0, 0x0 ;  /* 0x000080000000791a */ /* 0x000fee0000000000 */
[----:B------:R-:W-:Y:S01]  /*9bb0*/  MUFU.TANH R32, R32 ;  /* 0x0000002000207308 */ /* 0x000fe20000002400 */
[----:B------:R-:W-:Y:S04]  /*9bc0*/  BAR.SYNC.DEFER_BLOCKING 0x0 ;  /* 0x0000000000007b1d */ /* 0x000fe80000010000 */
[----:B------:R-:W-:Y:S02]  /*9bd0*/  FMUL.FTZ R36, R36, c[0x0][0x320] ;  /* 0x0000c80024247a20 */ /* 0x000fe40000410000 */
[----:B------:R-:W-:Y:S02]  /*9be0*/  FMUL.FTZ R38, R38, c[0x0][0x320] ;  /* 0x0000c80026267a20 */ /* 0x000fe40000410000 */
[----:B------:R-:W-:Y:S02]  /*9bf0*/  FMUL.FTZ R37, R37, c[0x0][0x320] ;  /* 0x0000c80025257a20 */ /* 0x000fe40000410000 */
[----:B------:R-:W-:Y:S04]  /*9c00*/  FMUL.FTZ R39, R39, c[0x0][0x320] ;  /* 0x0000c80027277a20 */ /* 0x000fe80000410000 */
[----:B------:R-:W-:Y:S02]  /*9c10*/  FMUL.FTZ R43, R43, c[0x0][0x320] ;  /* 0x0000c8002b2b7a20 */ /* 0x000fe40000410000 */
[----:B------:R-:W-:Y:S02]  /*9c20*/  FMUL.FTZ R40, R40, c[0x0][0x320] ;  /* 0x0000c80028287a20 */ /* 0x000fe40000410000 */
[----:B------:R-:W-:Y:S02]  /*9c30*/  FMUL.FTZ R41, R41, c[0x0][0x320] ;  /* 0x0000c80029297a20 */ /* 0x000fe40000410000 */
[----:B------:R-:W-:Y:S04]  /*9c40*/  FMUL.FTZ R42, R42, c[0x0][0x320] ;  /* 0x0000c8002a2a7a20 */ /* 0x000fe80000410000 */
[----:B------:R-:W-:Y:S01]  /*9c50*/  MUFU.TANH R41, R41 ;  /* 0x0000002900297308 */ /* 0x000fe20000002400 */
[C---:B-1----:R-:W-:Y:S09]  /*9c60*/  HMMA.16816.F32 R44, R188.reuse, R192, R44 ;  /* 0x000000c0bc2c723c */ /* 0x042ff2000000182c */
[----:B------:R-:W-:Y:S01]  /*9c70*/  MUFU.TANH R43, R43 ;  /* 0x0000002b002b7308 */ /* 0x000fe20000002400 */
[----:B------:R-:W-:Y:S01]  /*9c80*/  HMMA.16816.F32 R48, R188, R194, R48 ;  /* 0x000000c2bc30723c */ /* 0x000fe20000001830 */
[----:B------:R-:W2:Y:S08]  /*9c90*/  LDL.64 R188, [R1+0x20] ;  /* 0x0000200001bc7983 */ /* 0x000eb00000100a00 */
[----:B------:R-:W1:Y:S10]  /*9ca0*/  MUFU.TANH R132, R7 ;  /* 0x0000000700847308 */ /* 0x000e740000002400 */
[----:B------:R4:W1:Y:S01]  /*9cb0*/  MUFU.TANH R7, R10 ;  /* 0x0000000a00077308 */ /* 0x0008620000002400 */
[----:B------:R-:W-:Y:S02]  /*9cc0*/  FMUL.FTZ R45, R45, c[0x0][0x320] ;  /* 0x0000c8002d2d7a20 */ /* 0x000fe40000410000 */
[----:B------:R-:W-:Y:S02]  /*9cd0*/  FMUL.FTZ R46, R46, c[0x0][0x320] ;  /* 0x0000c8002e2e7a20 */ /* 0x000fe40000410000 */
[----:B------:R-:W-:Y:S02]  /*9ce0*/  FMUL.FTZ R44, R44, c[0x0][0x320] ;  /* 0x0000c8002c2c7a20 */ /* 0x000fe40000410000 */
[----:B------:R-:W-:Y:S02]  /*9cf0*/  FMUL.FTZ R47, R47, c[0x0][0x320] ;  /* 0x0000c8002f2f7a20 */ /* 0x000fe40000410000 */
[----:B------:R-:W-:Y:S01]  /*9d00*/  FMUL.FTZ R51, R51, c[0x0][0x320] ;  /* 0x0000c80033337a20 */ /* 0x000fe20000410000 */
[----:B------:R1:W-:Y:S10]  /*9d10*/  MUFU.TANH R192, R13 ;  /* 0x0000000d00c07308 */ /* 0x0003f40000002400 */
[----:B------:R3:W-:Y:S01]  /*9d20*/  MUFU.TANH R193, R14 ;  /* 0x0000000e00c17308 */ /* 0x0007e20000002400 */
[----:B----4-:R-:W-:Y:S02]  /*9d30*/  FSEL R10, R133, -INF , P1 ;  /* 0xff800000850a7808 */ /* 0x010fe40000800000 */
[----:B------:R-:W-:Y:S02]  /*9d40*/  ISETP.GT.AND P1, PT, R2, 0x8, PT ;  /* 0x000000080200780c */ /* 0x000fe40003f24270 */
[----:B------:R-:W-:Y:S05]  /*9d50*/  FMNMX.FTZ R4, R10, R136, !PT ;  /* 0x000000880a047209 */ /* 0x000fea0007810000 */
[----:B------:R4:W4:Y:S01]  /*9d60*/  MUFU.TANH R191, R12 ;  /* 0x0000000c00bf7308 */ /* 0x0009220000002400 */
[----:B-1----:R-:W-:Y:S02]  /*9d70*/  FSEL R13, R132, -INF , P0 ;  /* 0xff800000840d7808 */ /* 0x002fe40000000000 */
[----:B------:R-:W-:Y:S02]  /*9d80*/  ISETP.GT.AND P0, PT, R2, 0x9, PT ;  /* 0x000000090200780c */ /* 0x000fe40003f04270 */
[----:B------:R-:W-:Y:S05]  /*9d90*/  FMNMX.FTZ R4, R13, R4, !PT ;  /* 0x000000040d047209 */ /* 0x000fea0007810000 */
[----:B------:R-:W1:Y:S01]  /*9da0*/  MUFU.TANH R16, R16 ;  /* 0x0000001000107308 */ /* 0x000e620000002400 */
[----:B------:R-:W-:Y:S02]  /*9db0*/  FSEL R15, R9, -INF , P0 ;  /* 0xff800000090f7808 */ /* 0x000fe40000000000 */
[----:B------:R-:W-:Y:S02]  /*9dc0*/  ISETP.GT.AND P0, PT, R0, 0x9, PT ;  /* 0x000000090000780c */ /* 0x000fe40003f04270 */
[----:B---3--:R-:W-:Y:S02]  /*9dd0*/  FSEL R14, R8, -INF , P1 ;  /* 0xff800000080e7808 */ /* 0x008fe40000800000 */
[----:B------:R-:W-:Y:S02]  /*9de0*/  ISETP.GT.AND P1, PT, R0, 0x8, PT ;  /* 0x000000080000780c */ /* 0x000fe40003f24270 */
[----:B------:R-:W-:Y:S01]  /*9df0*/  FSEL R139, R139, -INF , P0 ;  /* 0xff8000008b8b7808 */ /* 0x000fe20000000000 */
[----:B------:R-:W3:Y:S01]  /*9e00*/  MUFU.TANH R20, R20 ;  /* 0x0000001400147308 */ /* 0x000ee20000002400 */
[----:B------:R-:W-:Y:S01]  /*9e10*/  FSEL R18, R7, -INF , P1 ;  /* 0xff80000007127808 */ /* 0x000fe20000800000 */
[----:B------:R-:W-:Y:S01]  /*9e20*/  FMUL.FTZ R7, R48, c[0x0][0x320] ;  /* 0x0000c80030077a20 */ /* 0x000fe20000410000 */
[----:B------:R-:W-:Y:S02]  /*9e30*/  ISETP.GT.AND P1, PT, R2, 0x10, PT ;  /* 0x000000100200780c */ /* 0x000fe40003f24270 */
[----:B----4-:R-:W-:Y:S02]  /*9e40*/  FSEL R12, R134, -INF , P2 ;  /* 0xff800000860c7808 */ /* 0x010fe40001000000 */
[----:B------:R-:W-:Y:S02]  /*9e50*/  ISETP.GT.AND P0, PT, R2, 0x11, PT ;  /* 0x000000110200780c */ /* 0x000fe40003f04270 */
[----:B------:R-:W-:Y:S01]  /*9e60*/  FMNMX.FTZ R3, R12, R3, !PT ;  /* 0x000000030c037209 */ /* 0x000fe20007810000 */
[----:B------:R-:W4:Y:S01]  /*9e70*/  MUFU.TANH R23, R23 ;  /* 0x0000001700177308 */ /* 0x000f220000002400 */
[----:B------:R-:W-:Y:S02]  /*9e80*/  FSEL R191, R191, -INF , P1 ;  /* 0xff800000bfbf7808 */ /* 0x000fe40000800000 */
[----:B------:R-:W-:Y:S02]  /*9e90*/  FSEL R192, R192, -INF , P0 ;  /* 0xff800000c0c07808 */ /* 0x000fe40000000000 */
[----:B------:R-:W-:Y:S02]  /*9ea0*/  FMNMX.FTZ R4, R18, R4, !PT ;  /* 0x0000000412047209 */ /* 0x000fe40007810000 */
[C---:B------:R-:W-:Y:S02]  /*9eb0*/  ISETP.GT.AND P1, PT, R0.reuse, 0x10, PT ;  /* 0x000000100000780c */ /* 0x040fe40003f24270 */
[----:B------:R-:W-:Y:S01]  /*9ec0*/  ISETP.GT.AND P0, PT, R0, 0x11, PT ;  /* 0x000000110000780c */ /* 0x000fe20003f04270 */
[----:B------:R-:W3:Y:S01]  /*9ed0*/  MUFU.TANH R30, R30 ;  /* 0x0000001e001e7308 */ /* 0x000ee20000002400 */
[----:B------:R-:W-:Y:S02]  /*9ee0*/  FMNMX.FTZ R3, R14, R3, !PT ;  /* 0x000000030e037209 */ /* 0x000fe40007810000 */
[----:B------:R-:W-:Y:S02]  /*9ef0*/  FMNMX.FTZ R4, R139, R4, !PT ;  /* 0x000000048b047209 */ /* 0x000fe40007810000 */
[----:B------:R-:W-:Y:S02]  /*9f00*/  FSEL R193, R193, -INF , P1 ;  /* 0xff800000c1c17808 */ /* 0x000fe40000800000 */
[----:B------:R-:W-:Y:S01]  /*9f10*/  FSEL R194, R6, -INF , P0 ;  /* 0xff80000006c27808 */ /* 0x000fe20000000000 */
[----:B------:R-:W-:Y:S01]  /*9f20*/  FMUL.FTZ R6, R49, c[0x0][0x320] ;  /* 0x0000c80031067a20 */ /* 0x000fe20000410000 */
[C---:B------:R-:W-:Y:S01]  /*9f30*/  ISETP.GT.AND P0, PT, R2.reuse, 0x19, PT ;  /* 0x000000190200780c */ /* 0x040fe20003f04270 */
[----:B------:R-:W3:Y:S01]  /*9f40*/  MUFU.TANH R31, R31 ;  /* 0x0000001f001f7308 */ /* 0x000ee20000002400 */
[----:B------:R-:W-:Y:S02]  /*9f50*/  ISETP.GT.AND P1, PT, R2, 0x18, PT ;  /* 0x000000180200780c */ /* 0x000fe40003f24270 */
[----:B------:R-:W-:Y:S02]  /*9f60*/  FMNMX.FTZ R3, R15, R3, !PT ;  /* 0x000000030f037209 */ /* 0x000fe40007810000 */
[----:B------:R-:W-:Y:S02]  /*9f70*/  FSEL R196, R17, -INF , P0 ;  /* 0xff80000011c47808 */ /* 0x000fe40000000000 */
[----:B-1----:R-:W-:Y:S02]  /*9f80*/  FSEL R195, R16, -INF , P1 ;  /* 0xff80000010c37808 */ /* 0x002fe40000800000 */
[C---:B------:R-:W-:Y:S01]  /*9f90*/  ISETP.GT.AND P0, PT, R0.reuse, 0x19, PT ;  /* 0x000000190000780c */ /* 0x040fe20003f04270 */
[----:B------:R-:W1:Y:S01]  /*9fa0*/  MUFU.TANH R33, R33 ;  /* 0x0000002100217308 */ /* 0x000e620000002400 */
[----:B------:R-:W-:Y:S02]  /*9fb0*/  FMNMX.FTZ R4, R193, R4, !PT ;  /* 0x00000004c1047209 */ /* 0x000fe40007810000 */
[----:B------:R-:W-:Y:S02]  /*9fc0*/  ISETP.GT.AND P1, PT, R0, 0x18, PT ;  /* 0x000000180000780c */ /* 0x000fe40003f24270 */
[----:B------:R-:W-:Y:S02]  /*9fd0*/  FMNMX.FTZ R3, R191, R3, !PT ;  /* 0x00000003bf037209 */ /* 0x000fe40007810000 */
[----:B------:R-:W-:Y:S02]  /*9fe0*/  FSEL R198, R19, -INF , P0 ;  /* 0xff80000013c67808 */ /* 0x000fe40000000000 */
[----:B------:R-:W-:Y:S01]  /*9ff0*/  FSEL R197, R5, -INF , P1 ;  /* 0xff80000005c57808 */ /* 0x000fe20000800000 */
[----:B------:R-:W1:Y:S01]  /*a000*/  MUFU.TANH R34, R34 ;  /* 0x0000002200227308 */ /* 0x000e620000002400 */
[----:B------:R-:W-:Y:S01]  /*a010*/  FMNMX.FTZ R4, R194, R4, !PT ;  /* 0x00000004c2047209 */ /* 0x000fe20007810000 */
[----:B------:R-:W-:Y:S01]  /*a020*/  FMUL.FTZ R5, R50, c[0x0][0x320] ;  /* 0x0000c80032057a20 */ /* 0x000fe20000410000 */
[C---:B------:R-:W-:Y:S02]  /*a030*/  ISETP.GT.AND P0, PT, R2.reuse, 0x21, PT ;  /* 0x000000210200780c */ /* 0x040fe40003f04270 */
[----:B------:R-:W-:Y:S02]  /*a040*/  ISETP.GT.AND P1, PT, R2, 0x20, PT ;  /* 0x000000200200780c */ /* 0x000fe40003f24270 */
[----:B------:R-:W-:Y:S02]  /*a050*/  FMNMX.FTZ R3, R192, R3, !PT ;  /* 0x00000003c0037209 */ /* 0x000fe40007810000 */
[----:B------:R-:W-:Y:S01]  /*a060*/  FSEL R202, R21, -INF , P0 ;  /* 0xff80000015ca7808 */ /* 0x000fe20000000000 */
[----:B------:R-:W1:Y:S01]  /*a070*/  MUFU.TANH R35, R35 ;  /* 0x0000002300237308 */ /* 0x000e620000002400 */
[----:B---3--:R-:W-:Y:S02]  /*a080*/  FSEL R203, R20, -INF , P1 ;  /* 0xff80000014cb7808 */ /* 0x008fe40000800000 */
[C---:B------:R-:W-:Y:S02]  /*a090*/  ISETP.GT.AND P1, PT, R0.reuse, 0x20, PT ;  /* 0x000000200000780c */ /* 0x040fe40003f24270 */
[----:B------:R-:W-:Y:S02]  /*a0a0*/  FMNMX.FTZ R4, R197, R4, !PT ;  /* 0x00000004c5047209 */ /* 0x000fe40007810000 */
[----:B------:R-:W-:Y:S02]  /*a0b0*/  ISETP.GT.AND P0, PT, R0, 0x21, PT ;  /* 0x000000210000780c */ /* 0x000fe40003f04270 */
[----:B------:R-:W-:Y:S01]  /*a0c0*/  FMNMX.FTZ R3, R195, R3, !PT ;  /* 0x00000003c3037209 */ /* 0x000fe20007810000 */
[----:B------:R-:W3:Y:S01]  /*a0d0*/  MUFU.TANH R36, R36 ;  /* 0x0000002400247308 */ /* 0x000ee20000002400 */
[----:B------:R-:W-:Y:S02]  /*a0e0*/  FMNMX.FTZ R4, R198, R4, !PT ;  /* 0x00000004c6047209 */ /* 0x000fe40007810000 */
[----:B------:R-:W-:Y:S02]  /*a0f0*/  FSEL R204, R22, -INF , P1 ;  /* 0xff80000016cc7808 */ /* 0x000fe40000800000 */
[C---:B------:R-:W-:Y:S02]  /*a100*/  ISETP.GT.AND P1, PT, R2.reuse, 0x28, PT ;  /* 0x000000280200780c */ /* 0x040fe40003f24270 */
[----:B----4-:R-:W-:Y:S02]  /*a110*/  FSEL R200, R23, -INF , P0 ;  /* 0xff80000017c87808 */ /* 0x010fe40000000000 */
[----:B------:R-:W-:Y:S01]  /*a120*/  ISETP.GT.AND P0, PT, R2, 0x29, PT ;  /* 0x000000290200780c */ /* 0x000fe20003f04270 */
[----:B------:R-:W4:Y:S01]  /*a130*/  MUFU.TANH R37, R37 ;  /* 0x0000002500257308 */ /* 0x000f220000002400 */
[----:B------:R-:W-:Y:S02]  /*a140*/  FMNMX.FTZ R3, R196, R3, !PT ;  /* 0x00000003c4037209 */ /* 0x000fe40007810000 */
[----:B------:R-:W-:Y:S02]  /*a150*/  FSEL R205, R24, -INF , P1 ;  /* 0xff80000018cd7808 */ /* 0x000fe40000800000 */
[----:B------:R-:W-:Y:S01]  /*a160*/  FSEL R199, R25, -INF , P0 ;  /* 0xff80000019c77808 */ /* 0x000fe20000000000 */
[----:B------:R-:W2:Y:S01]  /*a170*/  LDL.LU R24, [R1+0x10] ;  /* 0x0000100001187983 */ /* 0x000ea20000300800 */
[C---:B------:R-:W-:Y:S02]  /*a180*/  ISETP.GT.AND P1, PT, R0.reuse, 0x28, PT ;  /* 0x000000280000780c */ /* 0x040fe40003f24270 */
[----:B------:R-:W-:Y:S01]  /*a190*/  ISETP.GT.AND P0, PT, R0, 0x29, PT ;  /* 0x000000290000780c */ /* 0x000fe20003f04270 */
[----:B------:R-:W1:Y:S01]  /*a1a0*/  MUFU.TANH R38, R38 ;  /* 0x0000002600267308 */ /* 0x000e620000002400 */
[----:B------:R-:W-:Y:S02]  /*a1b0*/  FMNMX.FTZ R4, R204, R4, !PT ;  /* 0x00000004cc047209 */ /* 0x000fe40007810000 */
[----:B------:R-:W-:Y:S02]  /*a1c0*/  FMNMX.FTZ R3, R203, R3, !PT ;  /* 0x00000003cb037209 */ /* 0x000fe40007810000 */
[----:B------:R-:W-:Y:S02]  /*a1d0*/  FSEL R206, R26, -INF , P1 ;  /* 0xff8000001ace7808 */ /* 0x000fe40000800000 */
[----:B------:R-:W-:Y:S02]  /*a1e0*/  FSEL R207, R27, -INF , P0 ;  /* 0xff8000001bcf7808 */ /* 0x000fe40000000000 */
[----:B------:R-:W-:Y:S01]  /*a1f0*/  ISETP.GT.AND P0, PT, R2, 0x31, PT ;  /* 0x000000310200780c */ /* 0x000fe20003f04270 */
[----:B------:R-:W1:Y:S01]  /*a200*/  MUFU.TANH R39, R39 ;  /* 0x0000002700277308 */ /* 0x000e620000002400 */
[----:B------:R-:W-:Y:S02]  /*a210*/  FMNMX.FTZ R4, R200, R4, !PT ;  /* 0x00000004c8047209 */ /* 0x000fe40007810000 */
[----:B------:R-:W-:Y:S02]  /*a220*/  ISETP.GT.AND P1, PT, R2, 0x30, PT ;  /* 0x000000300200780c */ /* 0x000fe40003f24270 */
[----:B------:R-:W-:Y:S02]  /*a230*/  FMNMX.FTZ R3, R202, R3, !PT ;  /* 0x00000003ca037209 */ /* 0x000fe40007810000 */
[----:B------:R-:W-:Y:S02]  /*a240*/  FSEL R29, R29, -INF , P0 ;  /* 0xff8000001d1d7808 */ /* 0x000fe40000000000 */
[----:B------:R-:W-:Y:S01]  /*a250*/  FSEL R211, R28, -INF , P1 ;  /* 0xff8000001cd37808 */ /* 0x000fe20000800000 */
[----:B------:R-:W3:Y:S01]  /*a260*/  MUFU.TANH R40, R40 ;  /* 0x0000002800287308 */ /* 0x000ee20000002400 */
[----:B------:R-:W-:Y:S02]  /*a270*/  FMNMX.FTZ R4, R206, R4, !PT ;  /* 0x00000004ce047209 */ /* 0x000fe40007810000 */
[C---:B------:R-:W-:Y:S02]  /*a280*/  ISETP.GT.AND P1, PT, R0.reuse, 0x30, PT ;  /* 0x000000300000780c */ /* 0x040fe40003f24270 */
[----:B------:R-:W-:Y:S02]  /*a290*/  ISETP.GT.AND P0, PT, R0, 0x31, PT ;  /* 0x000000310000780c */ /* 0x000fe40003f04270 */
[----:B------:R-:W-:Y:S02]  /*a2a0*/  FMNMX.FTZ R3, R205, R3, !PT ;  /* 0x00000003cd037209 */ /* 0x000fe40007810000 */
[----:B------:R-:W-:Y:S01]  /*a2b0*/  FSEL R30, R30, -INF , P1 ;  /* 0xff8000001e1e7808 */ /* 0x000fe20000800000 */
[----:B------:R-:W3:Y:S01]  /*a2c0*/  MUFU.TANH R42, R42 ;  /* 0x0000002a002a7308 */ /* 0x000ee20000002400 */
[----:B------:R-:W-:Y:S02]  /*a2d0*/  FSEL R31, R31, -INF , P0 ;  /* 0xff8000001f1f7808 */ /* 0x000fe40000000000 */
[C---:B------:R-:W-:Y:S02]  /*a2e0*/  ISETP.GT.AND P1, PT, R2.reuse, 0x38, PT ;  /* 0x000000380200780c */ /* 0x040fe40003f24270 */
[----:B------:R-:W-:Y:S02]  /*a2f0*/  ISETP.GT.AND P0, PT, R2, 0x39, PT ;  /* 0x000000390200780c */ /* 0x000fe40003f04270 */
[----:B------:R-:W-:Y:S02]  /*a300*/  FMNMX.FTZ R4, R207, R4, !PT ;  /* 0x00000004cf047209 */ /* 0x000fe40007810000 */
[----:B------:R-:W-:Y:S01]  /*a310*/  FMNMX.FTZ R3, R199, R3, !PT ;  /* 0x00000003c7037209 */ /* 0x000fe20007810000 */
[----:B------:R-:W3:Y:S01]  /*a320*/  MUFU.TANH R45, R45 ;  /* 0x0000002d002d7308 */ /* 0x000ee20000002400 */
[----:B------:R-:W-:Y:S02]  /*a330*/  FSEL R214, R32, -INF , P1 ;  /* 0xff80000020d67808 */ /* 0x000fe40000800000 */
[----:B-1----:R-:W-:Y:S02]  /*a340*/  FSEL R213, R33, -INF , P0 ;  /* 0xff80000021d57808 */ /* 0x002fe40000000000 */
[----:B------:R-:W-:Y:S02]  /*a350*/  FMNMX.FTZ R4, R30, R4, !PT ;  /* 0x000000041e047209 */ /* 0x000fe40007810000 */
[C---:B------:R-:W-:Y:S02]  /*a360*/  ISETP.GT.AND P1, PT, R0.reuse, 0x38, PT ;  /* 0x000000380000780c */ /* 0x040fe40003f24270 */
[----:B------:R-:W-:Y:S01]  /*a370*/  ISETP.GT.AND P0, PT, R0, 0x39, PT ;  /* 0x000000390000780c */ /* 0x000fe20003f04270 */
[----:B------:R-:W1:Y:S01]  /*a380*/  MUFU.TANH R46, R46 ;  /* 0x0000002e002e7308 */ /* 0x000e620000002400 */
[----:B------:R-:W-:Y:S02]  /*a390*/  FMNMX.FTZ R3, R211, R3, !PT ;  /* 0x00000003d3037209 */ /* 0x000fe40007810000 */
[----:B------:R-:W-:Y:S02]  /*a3a0*/  FSEL R215, R34, -INF , P1 ;  /* 0xff80000022d77808 */ /* 0x000fe40000800000 */
[C---:B------:R-:W-:Y:S02]  /*a3b0*/  ISETP.GT.AND P1, PT, R2.reuse, 0x40, PT ;  /* 0x000000400200780c */ /* 0x040fe40003f24270 */
[----:B------:R-:W-:Y:S02]  /*a3c0*/  FSEL R35, R35, -INF , P0 ;  /* 0xff80000023237808 */ /* 0x000fe40000000000 */
[----:B------:R-:W-:Y:S01]  /*a3d0*/  FMNMX.FTZ R4, R31, R4, !PT ;  /* 0x000000041f047209 */ /* 0x000fe20007810000 */
[----:B------:R-:W1:Y:S01]  /*a3e0*/  MUFU.TANH R44, R44 ;  /* 0x0000002c002c7308 */ /* 0x000e620000002400 */
[----:B------:R-:W-:Y:S02]  /*a3f0*/  ISETP.GT.AND P0, PT, R2, 0x41, PT ;  /* 0x000000410200780c */ /* 0x000fe40003f04270 */
[----:B------:R-:W-:Y:S02]  /*a400*/  FMNMX.FTZ R3, R29, R3, !PT ;  /* 0x000000031d037209 */ /* 0x000fe40007810000 */
[----:B---3--:R-:W-:Y:S02]  /*a410*/  FSEL R36, R36, -INF , P1 ;  /* 0xff80000024247808 */ /* 0x008fe40000800000 */
[C---:B------:R-:W-:Y:S02]  /*a420*/  ISETP.GT.AND P1, PT, R0.reuse, 0x40, PT ;  /* 0x000000400000780c */ /* 0x040fe40003f24270 */
[----:B----4-:R-:W-:Y:S01]  /*a430*/  FSEL R37, R37, -INF , P0 ;  /* 0xff80000025257808 */ /* 0x010fe20000000000 */
[----:B------:R-:W3:Y:S01]  /*a440*/  MUFU.TANH R47, R47 ;  /* 0x0000002f002f7308 */ /* 0x000ee20000002400 */
[----:B------:R-:W-:Y:S02]  /*a450*/  ISETP.GT.AND P0, PT, R0, 0x41, PT ;  /* 0x000000410000780c */ /* 0x000fe40003f04270 */
[----:B------:R-:W-:Y:S02]  /*a460*/  FMNMX.FTZ R4, R215, R4, !PT ;  /* 0x00000004d7047209 */ /* 0x000fe40007810000 */
[----:B------:R-:W-:Y:S02]  /*a470*/  FMNMX.FTZ R3, R214, R3, !PT ;  /* 0x00000003d6037209 */ /* 0x000fe40007810000 */
[----:B------:R-:W-:Y:S02]  /*a480*/  FSEL R38, R38, -INF , P1 ;  /* 0xff80000026267808 */ /* 0x000fe40000800000 */
[----:B------:R-:W-:Y:S01]  /*a490*/  FSEL R39, R39, -INF , P0 ;  /* 0xff80000027277808 */ /* 0x000fe20000000000 */
[----:B------:R-:W4:Y:S01]  /*a4a0*/  MUFU.TANH R7, R7 ;  /* 0x0000000700077308 */ /* 0x000f220000002400 */
[----:B------:R-:W-:Y:S02]  /*a4b0*/  FMNMX.FTZ R4, R35, R4, !PT ;  /* 0x0000000423047209 */ /* 0x000fe40007810000 */
[C---:B------:R-:W-:Y:S02]  /*a4c0*/  ISETP.GT.AND P1, PT, R2.reuse, 0x48, PT ;  /* 0x000000480200780c */ /* 0x040fe40003f24270 */
[----:B------:R-:W-:Y:S02]  /*a4d0*/  ISETP.GT.AND P0, PT, R2, 0x49, PT ;  /* 0x000000490200780c */ /* 0x000fe40003f04270 */
[----:B------:R-:W-:Y:S02]  /*a4e0*/  FMNMX.FTZ R3, R213, R3, !PT ;  /* 0x00000003d5037209 */ /* 0x000fe40007810000 */
[----:B------:R-:W-:Y:S01]  /*a4f0*/  FSEL R16, R40, -INF , P1 ;  /* 0xff80000028107808 */ /* 0x000fe20000800000 */
[----:B------:R-:W1:Y:S01]  /*a500*/  MUFU.TANH R6, R6 ;  /* 0x0000000600067308 */ /* 0x000e620000002400 */
[----:B------:R-:W-:Y:S02]  /*a510*/  FSEL R17, R41, -INF , P0 ;  /* 0xff80000029117808 */ /* 0x000fe40000000000 */
[----:B------:R-:W-:Y:S02]  /*a520*/  ISETP.GT.AND P0, PT, R0, 0x49, PT ;  /* 0x000000490000780c */ /* 0x000fe40003f04270 */
[----:B------:R-:W-:Y:S02]  /*a530*/  FMNMX.FTZ R4, R38, R4, !PT ;  /* 0x0000000426047209 */ /* 0x000fe40007810000 */
[----:B------:R-:W-:Y:S02]  /*a540*/  ISETP.GT.AND P1, PT, R0, 0x48, PT ;  /* 0x000000480000780c */ /* 0x000fe40003f24270 */
[----:B------:R-:W-:Y:S01]  /*a550*/  FMNMX.FTZ R3, R36, R3, !PT ;  /* 0x0000000324037209 */ /* 0x000fe20007810000 */
[----:B------:R-:W3:Y:S01]  /*a560*/  MUFU.TANH R5, R5 ;  /* 0x0000000500057308 */ /* 0x000ee20000002400 */
[----:B------:R-:W-:Y:S02]  /*a570*/  FSEL R22, R43, -INF , P0 ;  /* 0xff8000002b167808 */ /* 0x000fe40000000000 */
[----:B------:R-:W-:Y:S02]  /*a580*/  FSEL R19, R42, -INF , P1 ;  /* 0xff8000002a137808 */ /* 0x000fe40000800000 */
[----:B------:R-:W-:Y:S02]  /*a590*/  ISETP.GT.AND P0, PT, R0, 0x50, PT ;  /* 0x000000500000780c */ /* 0x000fe40003f04270 */
[----:B------:R-:W-:Y:S02]  /*a5a0*/  FMNMX.FTZ R4, R39, R4, !PT ;  /* 0x0000000427047209 */ /* 0x000fe40007810000 */
[C---:B------:R-:W-:Y:S01]  /*a5b0*/  ISETP.GT.AND P1, PT, R2.reuse, 0x51, PT ;  /* 0x000000510200780c */ /* 0x040fe20003f24270 */
[----:B------:R-:W3:Y:S01]  /*a5c0*/  MUFU.TANH R134, R51 ;  /* 0x0000003300867308 */ /* 0x000ee20000002400 */
[----:B------:R-:W-:Y:S02]  /*a5d0*/  FMNMX.FTZ R3, R37, R3, !PT ;  /* 0x0000000325037209 */ /* 0x000fe40007810000 */
[----:B------:R-:W-:Y:S02]  /*a5e0*/  ISETP.GT.AND P2, PT, R2, 0x50, PT ;  /* 0x000000500200780c */ /* 0x000fe40003f44270 */
[----:B------:R-:W-:Y:S02]  /*a5f0*/  FSEL R210, R45, -INF , P1 ;  /* 0xff8000002dd27808 */ /* 0x000fe40000800000 */
[----:B-1----:R-:W-:Y:S02]  /*a600*/  FSEL R23, R46, -INF , P0 ;  /* 0xff8000002e177808 */ /* 0x002fe40000000000 */
[C---:B------:R-:W-:Y:S02]  /*a610*/  ISETP.GT.AND P0, PT, R2.reuse, 0x59, PT ;  /* 0x000000590200780c */ /* 0x040fe40003f04270 */
[----:B------:R-:W-:Y:S02]  /*a620*/  ISETP.GT.AND P1, PT, R2, 0x58, PT ;  /* 0x000000580200780c */ /* 0x000fe40003f24270 */
[----:B------:R-:W-:Y:S02]  /*a630*/  FMNMX.FTZ R2, R19, R4, !PT ;  /* 0x0000000413027209 */ /* 0x000fe40007810000 */
[----:B------:R-:W-:Y:S02]  /*a640*/  FMNMX.FTZ R3, R16, R3, !PT ;  /* 0x0000000310037209 */ /* 0x000fe40007810000 */
[----:B------:R-:W-:Y:S02]  /*a650*/  FSEL R212, R44, -INF , P2 ;  /* 0xff8000002cd47808 */ /* 0x000fe40001000000 */
[----:B------:R-:W-:Y:S02]  /*a660*/  ISETP.GT.AND P2, PT, R0, 0x51, PT ;  /* 0x000000510000780c */ /* 0x000fe40003f44270 */
[----:B------:R-:W-:Y:S02]  /*a670*/  FMNMX.FTZ R2, R22, R2, !PT ;  /* 0x0000000216027209 */ /* 0x000fe40007810000 */
[----:B------:R-:W-:Y:S02]  /*a680*/  FMNMX.FTZ R3, R17, R3, !PT ;  /* 0x0000000311037209 */ /* 0x000fe40007810000 */
[----:B---3--:R-:W-:Y:S02]  /*a690*/  FSEL R21, R47, -INF , P2 ;  /* 0xff8000002f157808 */ /* 0x008fe40001000000 */
        /* <DEDUP_REMOVED lines=8> */
[----:B------:R-:W-:Y:S02]  /*a720*/  FMNMX.FTZ R3, R210, R3, !PT ;  /* 0x00000003d2037209 */ /* 0x000fe40007810000 */
[----:B------:R-:W-:Y:S02]  /*a730*/  FSEL R134, R134, -INF , P0 ;  /* 0xff80000086867808 */ /* 0x000fe40000000000 */
[----:B------:R-:W-:Y:S02]  /*a740*/  FMNMX.FTZ R0, R20, R0, !PT ;  /* 0x0000000014007209 */ /* 0x000fe40007810000 */
[----:B------:R-:W-:Y:S02]  /*a750*/  FMNMX.FTZ R3, R209, R3, !PT ;  /* 0x00000003d1037209 */ /* 0x000fe40007810000 */
[----:B------:R-:W-:Y:S02]  /*a760*/  FMNMX.FTZ R0, R134, R0, !PT ;  /* 0x0000000086007209 */ /* 0x000fe40007810000 */
[----:B------:R-:W-:Y:S02]  /*a770*/  FMNMX.FTZ R3, R208, R3, !PT ;  /* 0x00000003d0037209 */ /* 0x000fe40007810000 */
[----:B------:R-:W-:Y:S01]  /*a780*/  ISETP.GE.AND P2, PT, R201, 0x1, PT ;  /* 0x00000001c900780c */ /* 0x000fe20003f46270 */
[----:B------:R-:W1:Y:S08]  /*a790*/  SHFL.BFLY PT, R2, R0, 0x2, 0x1f ;  /* 0x0c401f0000027f89 */ /* 0x000e7000000e0000 */
[----:B------:R-:W3:Y:S04]  /*a7a0*/  SHFL.BFLY PT, R133, R3, 0x2, 0x1f ;  /* 0x0c401f0003857f89 */ /* 0x000ee800000e0000 */
[----:B------:R-:W-:Y:S02]  /*a7b0*/  @P2 SHF.R.S32.HI R6, RZ, 0x1f, R252 ;  /* 0x0000001fff062819 */ /* 0x000fe400000114fc */
[----:B------:R-:W-:Y:S03]  /*a7c0*/  @P2 MOV R7, R138 ;  /* 0x0000008a00072202 */ /* 0x000fe60000000f00 */
[----:B------:R-:W-:Y:S01]  /*a7d0*/  @P2 IMAD R6, R6, c[0x0][0x1e0], RZ ;  /* 0x0000780006062a24 */ /* 0x000fe200078e02ff */
[----:B-1----:R-:W-:Y:S02]  /*a7e0*/  FMNMX.FTZ R0, R0, R2, !PT ;  /* 0x0000000200007209 */ /* 0x002fe40007810000 */
[----:B---3--:R-:W-:Y:S03]  /*a7f0*/  FMNMX.FTZ R133, R3, R133, !PT ;  /* 0x0000008503857209 */ /* 0x008fe60007810000 */
[----:B------:R-:W1:Y:S08]  /*a800*/  SHFL.BFLY PT, R3, R0, 0x1, 0x1f ;  /* 0x0c201f0000037f89 */ /* 0x000e7000000e0000 */
[----:B------:R-:W3:Y:S01]  /*a810*/  SHFL.BFLY PT, R4, R133, 0x1, 0x1f ;  /* 0x0c201f0085047f89 */ /* 0x000ee200000e0000 */
[----:B-1----:R-:W-:Y:S04]  /*a820*/  FMNMX.FTZ R132, R0, R3, !PT ;  /* 0x0000000300847209 */ /* 0x002fe80007810000 */
[C---:B------:R-:W-:Y:S04]  /*a830*/  FSETP.NEU.FTZ.AND P0, PT, R132.reuse, -INF , PT ;  /* 0xff8000008400780b */ /* 0x040fe80003f1d000 */
[----:B------:R-:W-:Y:S02]  /*a840*/  FSEL R0, R132, RZ, P0 ;  /* 0x000000ff84007208 */ /* 0x000fe40000000000 */
[----:B---3--:R-:W-:Y:S01]  /*a850*/  FMNMX.FTZ R133, R133, R4, !PT ;  /* 0x0000000485857209 */ /* 0x008fe20007810000 */
[----:B------:R-:W-:Y:S03]  /*a860*/  @P2 IMAD.WIDE.U32 R4, R252, c[0x0][0x1e0], RZ ;  /* 0x00007800fc042a25 */ /* 0x000fe600078e00ff */
[C---:B------:R-:W-:Y:S01]  /*a870*/  FSETP.NEU.FTZ.AND P1, PT, R133.reuse, -INF , PT ;  /* 0xff8000008500780b */ /* 0x040fe20003f3d000 */
[----:B------:R-:W-:Y:S02]  /*a880*/  FADD.FTZ R3, -R0, R136 ;  /* 0x0000008800037221 */ /* 0x000fe40000010100 */
[----:B------:R-:W-:Y:S01]  /*a890*/  @P2 IMAD R0, R252, c[0x0][0x1e4], R6 ;  /* 0x00007900fc002a24 */ /* 0x000fe200078e0206 */
[----:B--2---:R-:W-:Y:S01]  /*a8a0*/  @P2 MOV R6, R188 ;  /* 0x000000bc00062202 */ /* 0x004fe20000000f00 */
[----:B------:R-:W-:Y:S01]  /*a8b0*/  FMUL.FTZ R188, R132, c[0x0][0x2d0] ;  /* 0x0000b40084bc7a20 */ /* 0x000fe20000410000 */
[----:B------:R-:W-:Y:S02]  /*a8c0*/  FSEL R2, R133, RZ, P1 ;  /* 0x000000ff85027208 */ /* 0x000fe40000800000 */
[----:B------:R-:W-:Y:S01]  /*a8d0*/  @P2 IADD3 R0, R5, R0, RZ ;  /* 0x0000000005002210 */ /* 0x000fe20007ffe0ff */
[----:B------:R-:W-:Y:S01]  /*a8e0*/  @P2 IMAD.WIDE.U32 R6, R4, 0x60, R6 ;  /* 0x0000006004062825 */ /* 0x000fe200078e0006 */
[----:B------:R-:W-:Y:S03]  /*a8f0*/  FSEL R188, R188, RZ, P0 ;  /* 0x000000ffbcbc7208 */ /* 0x000fe60000000000 */
[----:B------:R-:W-:Y:S02]  /*a900*/  @P2 IMAD R0, R0, 0x60, RZ ;  /* 0x0000006000002824 */ /* 0x000fe400078e02ff */
[----:B------:R-:W-:Y:S02]  /*a910*/  FADD.FTZ R2, -R2, R135 ;  /* 0x0000008702027221 */ /* 0x000fe40000010100 */
[----:B------:R-:W-:Y:S01]  /*a920*/  FMUL.FTZ R135, R133, c[0x0][0x2d0] ;  /* 0x0000b40085877a20 */ /* 0x000fe20000410000 */
[----:B------:R-:W-:Y:S04]  /*a930*/  @P2 IADD3 R0, R7, R0, RZ ;  /* 0x0000000007002210 */ /* 0x000fe80007ffe0ff */
[C---:B------:R-:W-:Y:S02]  /*a940*/  @P2 SHF.L.U64.HI R0, R6.reuse, 0x1, R0 ;  /* 0x0000000106002819 */ /* 0x040fe40000010200 */
[----:B------:R-:W-:Y:S02]  /*a950*/  @P2 SHF.L.U32 R6, R6, 0x1, RZ ;  /* 0x0000000106062819 */ /* 0x000fe400000006ff */
[----:B------:R-:W-:Y:S02]  /*a960*/  FSEL R135, R135, RZ, P1 ;  /* 0x000000ff87877208 */ /* 0x000fe40000800000 */
[----:B------:R-:W-:Y:S03]  /*a970*/  @P2 IADD3 R4, P3, R6, c[0x0][0x1c8], RZ ;  /* 0x0000720006042a10 */ /* 0x000fe60007f7e0ff */
[--C-:B------:R-:W-:Y:S01]  /*a980*/  FFMA.FTZ R15, R15, c[0x0][0x2d0], -R135.reuse ;  /* 0x0000b4000f0f7a23 */ /* 0x100fe20000010887 */
[----:B------:R-:W-:Y:S05]  /*a990*/  @P2 IADD3.X R5, R0, c[0x0][0x1cc], RZ, P3, !PT ;  /* 0x0000730000052a10 */ /* 0x000fea0001ffe4ff */
[----:B------:R1:W-:Y:S01]  /*a9a0*/  @P2 LDGSTS.E.BYPASS.LTC128B.128 [R251+0xc100], [R4.64], !P4 ;  /* 0x0c10000004fb2fae */ /* 0x0003e2000e101d48 */
[----:B------:R-:W-:Y:S04]  /*a9b0*/  @P2 IADD3 R8, P4, R6, 0x80, RZ ;  /* 0x0000008006082810 */ /* 0x000fe80007f9e0ff */
[----:B------:R-:W-:Y:S04]  /*a9c0*/  @P2 IADD3 R8, P3, R8, c[0x0][0x1c8], RZ ;  /* 0x0000720008082a10 */ /* 0x000fe80007f7e0ff */
[--C-:B------:R-:W-:Y:S02]  /*a9d0*/  @P2 IADD3.X R9, RZ, c[0x0][0x1cc], R0.reuse, P3, P4 ;  /* 0x00007300ff092a10 */ /* 0x100fe40001fe8400 */
[----:B------:R-:W-:Y:S11]  /*a9e0*/  LOP3.LUT P4, RZ, R220, 0x1, RZ, 0xc0, !PT ;  /* 0x00000001dcff7812 */ /* 0x000ff6000788c0ff */
[----:B------:R-:W-:Y:S02]  /*a9f0*/  @!UPT UIADD3 URZ, URZ, URZ, URZ ;  /* 0x0000003f3f3ff290 */ /* 0x000fe4000fffe03f */
[----:B------:R2:W-:Y:S02]  /*aa00*/  @P2 LDGSTS.E.BYPASS.LTC128B.128 [R251+0xf100], [R8.64], !P4 ;  /* 0x0f10000008fb2fae */ /* 0x0005e4000e101d48 */
[----:B--2---:R-:W-:Y:S04]  /*aa10*/  @P2 IADD3 R8, P4, R6, 0x100, RZ ;  /* 0x0000010006082810 */ /* 0x004fe80007f9e0ff */
[----:B------:R-:W-:Y:S04]  /*aa20*/  @P2 IADD3 R8, P3, R8, c[0x0][0x1c8], RZ ;  /* 0x0000720008082a10 */ /* 0x000fe80007f7e0ff */
[--C-:B------:R-:W-:Y:S02]  /*aa30*/  @P2 IADD3.X R9, RZ, c[0x0][0x1cc], R0.reuse, P3, P4 ;  /* 0x00007300ff092a10 */ /* 0x100fe40001fe8400 */
[----:B------:R-:W-:Y:S03]  /*aa40*/  @P2 IADD3 R6, P4, R6, 0x180, RZ ;  /* 0x0000018006062810 */ /* 0x000fe60007f9e0ff */
[----:B------:R2:W-:Y:S01]  /*aa50*/  @P2 LDGSTS.E.BYPASS.LTC128B.128 [R251+0x12100], [R8.64], !P6 ;  /* 0x1210000008fb2fae */ /* 0x0005e2000f101d48 */
[----:B------:R-:W-:Y:S04]  /*aa60*/  @P2 IADD3 R6, P3, R6, c[0x0][0x1c8], RZ ;  /* 0x0000720006062a10 */ /* 0x000fe80007f7e0ff */
[----:B------:R-:W-:Y:S01]  /*aa70*/  @P2 IADD3.X R7, RZ, c[0x0][0x1cc], R0, P3, P4 ;  /* 0x00007300ff072a10 */ /* 0x000fe20001fe8400 */
[--C-:B------:R-:W-:Y:S01]  /*aa80*/  FFMA.FTZ R0, R11, c[0x0][0x2d0], -R135.reuse ;  /* 0x0000b4000b007a23 */ /* 0x100fe20000010887 */
[----:B------:R-:W-:Y:S03]  /*aa90*/  LOP3.LUT P4, RZ, R220, 0x1, RZ, 0xc0, !PT ;  /* 0x00000001dcff7812 */ /* 0x000fe6000788c0ff */
[----:B------:R3:W-:Y:S01]  /*aaa0*/  MUFU.EX2 R136, R0 ;  /* 0x0000000000887308 */ /* 0x0007e20000000800 */
[----:B------:R4:W-:Y:S01]  /*aab0*/  @P2 LDGSTS.E.BYPASS.LTC128B.128 [R251+0x15100], [R6.64], !P5 ;  /* 0x1510000006fb2fae */ /* 0x0009e2000e901d48 */
[--C-:B---3--:R-:W-:Y:S08]  /*aac0*/  FFMA.FTZ R0, R10, c[0x0][0x2d0], -R188.reuse ;  /* 0x0000b4000a007a23 */ /* 0x108ff000000108bc */
[----:B------:R3:W-:Y:S01]  /*aad0*/  MUFU.EX2 R138, R0 ;  /* 0x00000000008a7308 */ /* 0x0007e20000000800 */
[----:B----4-:R-:W-:Y:S02]  /*aae0*/  @P2 MOV R6, c[0x0][0x1e0] ;  /* 0x0000780000062a02 */ /* 0x010fe40000000f00 */
[----:B------:R-:W-:Y:S04]  /*aaf0*/  @P2 MOV R7, 0x6 ;  /* 0x0000000600072802 */ /* 0x000fe80000000f00 */
[C---:B------:R-:W-:Y:S02]  /*ab00*/  @P2 SHF.L.U64.HI R7, R6.reuse, R7, c[0x0][0x1e4] ;  /* 0x0000790006072619 */ /* 0x040fe40000010207 */
[----:B------:R-:W-:Y:S04]  /*ab10*/  @P2 SHF.L.U32 R6, R6, 0x6, RZ ;  /* 0x0000000606062819 */ /* 0x000fe800000006ff */
[----:B-1----:R-:W-:Y:S04]  /*ab20*/  @P2 IADD3 R4, P3, R4, R6, RZ ;  /* 0x0000000604042210 */ /* 0x002fe80007f7e0ff */
[C---:B------:R-:W-:Y:S02]  /*ab30*/  @P2 IADD3.X R5, R7.reuse, R5, RZ, P3, !PT ;  /* 0x0000000507052210 */ /* 0x040fe40001ffe4ff */
[----:B------:R-:W-:Y:S02]  /*ab40*/  LOP3.LUT P3, RZ, R220, 0x2, RZ, 0xc0, !PT ;  /* 0x00000002dcff7812 */ /* 0x000fe4000786c0ff */
[----:B------:R-:W4:Y:S01]  /*ab50*/  LDL.LU R220, [R1+0x98] ;  /* 0x0000980001dc7983 */ /* 0x000f220000300800 */
[----:B------:R-:W-:Y:S01]  /*ab60*/  @P2 IADD3 R6, P0, R6, R4, RZ ;  /* 0x0000000406062210 */ /* 0x000fe20007f1e0ff */
[--C-:B---3--:R-:W-:Y:S03]  /*ab70*/  FFMA.FTZ R0, R12, c[0x0][0x2d0], -R135.reuse ;  /* 0x0000b4000c007a23 */ /* 0x108fe60000010887 */
[----:B------:R-:W-:Y:S01]  /*ab80*/  @P2 IADD3.X R7, R7, R5, RZ, P0, !PT ;  /* 0x0000000507072210 */ /* 0x000fe200007fe4ff */
[----:B------:R1:W-:Y:S05]  /*ab90*/  MUFU.EX2 R137, R0 ;  /* 0x0000000000897308 */ /* 0x0003ea0000000800 */
[----:B------:R3:W-:Y:S08]  /*aba0*/  @P2 LDGSTS.E.BYPASS.LTC128B.128 [R251+0xd100], [R4.64], !P3 ;  /* 0x0d10000004fb2fae */ /* 0x0007f0000d901d48 */
[----:B------:R3:W-:Y:S08]  /*abb0*/  @P2 LDGSTS.E.BYPASS.LTC128B.128 [R251+0x10100], [R4.64+0x80], !P4 ;  /* 0x1010008004fb2fae */ /* 0x0007f0000e101d48 */
[----:B------:R3:W-:Y:S01]  /*abc0*/  @P2 LDGSTS.E.BYPASS.LTC128B.128 [R251+0x13100], [R4.64+0x100], !P6 ;  /* 0x1310010004fb2fae */ /* 0x0007e2000f101d48 */
[----:B-1----:R-:W-:Y:S02]  /*abd0*/  FMUL.FTZ R0, R2, c[0x0][0x2d0] ;  /* 0x0000b40002007a20 */ /* 0x002fe40000410000 */
[----:B------:R-:W-:Y:S05]  /*abe0*/  FFMA.FTZ R2, R13, c[0x0][0x2d0], -R188 ;  /* 0x0000b4000d027a23 */ /* 0x000fea00000108bc */
[----:B------:R3:W-:Y:S01]  /*abf0*/  @P2 LDGSTS.E.BYPASS.LTC128B.128 [R251+0x16100], [R4.64+0x180], !P5 ;  /* 0x1610018004fb2fae */ /* 0x0007e2000e901d48 */
[----:B------:R-:W2:Y:S07]  /*ac00*/  MUFU.EX2 R0, R0 ;  /* 0x0000000000007308 */ /* 0x000eae0000000800 */
[----:B------:R1:W-:Y:S03]  /*ac10*/  @P2 LDGSTS.E.BYPASS.LTC128B.128 [R251+0xe100], [R6.64], !P3 ;  /* 0x0e10000006fb2fae */ /* 0x0003e6000d901d48 */
[----:B------:R1:W-:Y:S05]  /*ac20*/  MUFU.EX2 R190, R2 ;  /* 0x0000000200be7308 */ /* 0x0003ea0000000800 */
[----:B------:R1:W-:Y:S08]  /*ac30*/  @P2 LDGSTS.E.BYPASS.LTC128B.128 [R251+0x11100], [R6.64+0x80], !P4 ;  /* 0x1110008006fb2fae */ /* 0x0003f0000e101d48 */
[----:B------:R1:W-:Y:S01]  /*ac40*/  @P2 LDGSTS.E.BYPASS.LTC128B.128 [R251+0x14100], [R6.64+0x100], !P6 ;  /* 0x1410010006fb2fae */ /* 0x0003e2000f101d48 */
[C---:B--2---:R-:W-:Y:S01]  /*ac50*/  FMUL.FTZ R8, R0.reuse, R144 ;  /* 0x0000009000087220 */ /* 0x044fe20000410000 */
[----:B------:R-:W-:Y:S01]  /*ac60*/  MOV R144, R36 ;  /* 0x0000002400907202 */ /* 0x000fe20000000f00 */
[C---:B------:R-:W-:Y:S02]  /*ac70*/  FMUL.FTZ R36, R0.reuse, R172 ;  /* 0x000000ac00247220 */ /* 0x040fe40000410000 */
[C---:B---3--:R-:W-:Y:S01]  /*ac80*/  FMUL.FTZ R4, R0.reuse, R140 ;  /* 0x0000008c00047220 */ /* 0x048fe20000410000 */
[----:B------:R-:W-:Y:S02]  /*ac90*/  MOV R140, R29 ;  /* 0x0000001d008c7202 */ /* 0x000fe40000000f00 */
[----:B------:R-:W2:Y:S01]  /*aca0*/  LDL.LU R172, [R1+0x18] ;  /* 0x0000180001ac7983 */ /* 0x000ea20000300800 */
[C---:B------:R-:W-:Y:S01]  /*acb0*/  FMUL.FTZ R5, R0.reuse, R141 ;  /* 0x0000008d00057220 */ /* 0x040fe20000410000 */
[----:B------:R-:W-:Y:S01]  /*acc0*/  MOV R141, R38 ;  /* 0x00000026008d7202 */ /* 0x000fe20000000f00 */
[----:B------:R-:W-:Y:S01]  /*acd0*/  FMUL.FTZ R9, R0, R145 ;  /* 0x0000009100097220 */ /* 0x000fe20000410000 */
[----:B------:R3:W-:Y:S01]  /*ace0*/  @P2 LDGSTS.E.BYPASS.LTC128B.128 [R251+0x17100], [R6.64+0x180], !P5 ;  /* 0x1710018006fb2fae */ /* 0x0007e2000e901d48 */
[----:B-1----:R-:W-:Y:S01]  /*acf0*/  FFMA.FTZ R2, R14, c[0x0][0x2d0], -R135 ;  /* 0x0000b4000e027a23 */ /* 0x002fe20000010887 */
[----:B------:R-:W-:Y:S01]  /*ad00*/  MUFU.EX2 R145, R15 ;  /* 0x0000000f00917308 */ /* 0x000fe20000000800 */
        /* <DEDUP_REMOVED lines=9> */
[----:B------:R1:W-:Y:S01]  /*ada0*/  MUFU.EX2 R189, R2 ;  /* 0x0000000200bd7308 */ /* 0x0003e20000000800 */
        /* <DEDUP_REMOVED lines=15> */
[----:B------:R-:W0:Y:S01]  /*aea0*/  LDGDEPBAR ;  /* 0x00000000000079af */ /* 0x000e220000000000 */
        /* <DEDUP_REMOVED lines=8> */
[----:B-1----:R-:W-:Y:S01]  /*af30*/  FMUL.FTZ R2, R3, c[0x0][0x2d0] ;  /* 0x0000b40003027a20 */ /* 0x002fe20000410000 */
[----:B------:R-:W-:Y:S01]  /*af40*/  MOV R180, R165 ;  /* 0x000000a500b47202 */ /* 0x000fe20000000f00 */
[C---:B------:R-:W-:Y:S01]  /*af50*/  FFMA.FTZ R3, R0.reuse, R24, R136 ;  /* 0x0000001800037223 */ /* 0x040fe20000010088 */
[C---:B------:R-:W-:Y:S01]  /*af60*/  F2FP.PACK_AB R136, R137.reuse, R136 ;  /* 0x000000888988723e */ /* 0x040fe200000000ff */
[C---:B------:R-:W-:Y:S01]  /*af70*/  FMUL.FTZ R24, R0.reuse, R160 ;  /* 0x000000a000187220 */ /* 0x040fe20000410000 */
[----:B------:R-:W-:Y:S01]  /*af80*/  MOV R160, R22 ;  /* 0x0000001600a07202 */ /* 0x000fe20000000f00 */
[----:B------:R-:W1:Y:S01]  /*af90*/  MUFU.EX2 R2, R2 ;  /* 0x0000000200027308 */ /* 0x000e620000000800 */
[C---:B------:R-:W-:Y:S01]  /*afa0*/  FMUL.FTZ R49, R0.reuse, R185 ;  /* 0x000000b900317220 */ /* 0x040fe20000410000 */
[----:B------:R-:W-:Y:S01]  /*afb0*/  MOV R185, R149 ;  /* 0x0000009500b97202 */ /* 0x000fe20000000f00 */
[C---:B------:R-:W-:Y:S01]  /*afc0*/  FMUL.FTZ R52, R0.reuse, R52 ;  /* 0x0000003400347220 */ /* 0x040fe20000410000 */
[----:B------:R-:W-:Y:S01]  /*afd0*/  MOV R176, R160 ;  /* 0x000000a000b07202 */ /* 0x000fe20000000f00 */
        /* <DEDUP_REMOVED lines=40> */
[C---:B-1----:R-:W-:Y:S01]  /*b260*/  FMUL.FTZ R35, R2.reuse, R171 ;  /* 0x000000ab02237220 */ /* 0x042fe20000410000 */
[----:B------:R-:W-:Y:S01]  /*b270*/  MOV R171, R144 ;  /* 0x0000009000ab7202 */ /* 0x000fe20000000f00 */
[C---:B---3--:R-:W-:Y:S01]  /*b280*/  FMUL.FTZ R6, R2.reuse, R142 ;  /* 0x0000008e02067220 */ /* 0x048fe20000410000 */
[----:B------:R1:W-:Y:S01]  /*b290*/  MUFU.EX2 R144, R0 ;  /* 0x0000000000907308 */ /* 0x0003e20000000800 */
[C---:B------:R-:W-:Y:S02]  /*b2a0*/  FMUL.FTZ R7, R2.reuse, R143 ;  /* 0x0000008f02077220 */ /* 0x040fe40000410000 */
[C---:B------:R-:W-:Y:S01]  /*b2b0*/  FMUL.FTZ R42, R2.reuse, R178 ;  /* 0x000000b2022a7220 */ /* 0x040fe20000410000 */
[----:B------:R-:W-:Y:S01]  /*b2c0*/  MOV R178, R140 ;  /* 0x0000008c00b27202 */ /* 0x000fe20000000f00 */
[C---:B------:R-:W-:Y:S01]  /*b2d0*/  FMUL.FTZ R11, R2.reuse, R147 ;  /* 0x00000093020b7220 */ /* 0x040fe20000410000 */
[----:B------:R-:W3:Y:S01]  /*b2e0*/  LDSM.16.MT88.4 R140, [R217] ;  /* 0x00000000d98c783b */ /* 0x000ee20000004200 */
[C---:B------:R-:W-:Y:S02]  /*b2f0*/  FMUL.FTZ R43, R2.reuse, R179 ;  /* 0x000000b3022b7220 */ /* 0x040fe40000410000 */
[C---:B------:R-:W-:Y:S02]  /*b300*/  FMUL.FTZ R50, R2.reuse, R186 ;  /* 0x000000ba02327220 */ /* 0x040fe40000410000 */
[C---:B------:R-:W-:Y:S02]  /*b310*/  FMUL.FTZ R51, R2.reuse, R187 ;  /* 0x000000bb02337220 */ /* 0x040fe40000410000 */
[----:B------:R-:W-:Y:S02]  /*b320*/  FMUL.FTZ R10, R2, R146 ;  /* 0x00000092020a7220 */ /* 0x000fe40000410000 */
[----:B------:R-:W-:Y:S01]  /*b330*/  FADD.FTZ R146, R137, R3 ;  /* 0x0000000389927221 */ /* 0x000fe20000010000 */
[----:B------:R-:W-:Y:S01]  /*b340*/  F2FP.PACK_AB R137, R190, R138 ;  /* 0x0000008abe89723e */ /* 0x000fe200000000ff */
[C---:B------:R-:W-:Y:S02]  /*b350*/  FMUL.FTZ R14, R2.reuse, R150 ;  /* 0x00000096020e7220 */ /* 0x040fe40000410000 */
[C---:B------:R-:W-:Y:S02]  /*b360*/  FMUL.FTZ R15, R2.reuse, R151 ;  /* 0x00000097020f7220 */ /* 0x040fe40000410000 */
[C---:B------:R-:W-:Y:S02]  /*b370*/  FMUL.FTZ R18, R2.reuse, R154 ;  /* 0x0000009a02127220 */ /* 0x040fe40000410000 */
[C---:B------:R-:W-:Y:S02]  /*b380*/  FMUL.FTZ R19, R2.reuse, R155 ;  /* 0x0000009b02137220 */ /* 0x040fe40000410000 */
[--C-:B-1----:R-:W-:Y:S02]  /*b390*/  FFMA.FTZ R0, R139, c[0x0][0x2d0], -R188.reuse ;  /* 0x0000b4008b007a23 */ /* 0x102fe400000108bc */
[C---:B------:R-:W-:Y:S02]  /*b3a0*/  FMUL.FTZ R22, R2.reuse, R158 ;  /* 0x0000009e02167220 */ /* 0x040fe40000410000 */
[----:B------:R-:W1:Y:S01]  /*b3b0*/  MUFU.EX2 R152, R0 ;  /* 0x0000000000987308 */ /* 0x000e620000000800 */
[C---:B------:R-:W-:Y:S02]  /*b3c0*/  FMUL.FTZ R23, R2.reuse, R159 ;  /* 0x0000009f02177220 */ /* 0x040fe40000410000 */
[C---:B------:R-:W-:Y:S02]  /*b3d0*/  FMUL.FTZ R26, R2.reuse, R162 ;  /* 0x000000a2021a7220 */ /* 0x040fe40000410000 */
        /* <DEDUP_REMOVED lines=11> */
[C---:B------:R-:W-:Y:S02]  /*b490*/  FMUL.FTZ R47, R2.reuse, R183 ;  /* 0x000000b7022f7220 */ /* 0x040fe40000410000 */
[C---:B------:R-:W-:Y:S02]  /*b4a0*/  FMUL.FTZ R54, R2.reuse, R54 ;  /* 0x0000003602367220 */ /* 0x040fe40000410000 */
[----:B------:R-:W-:Y:S01]  /*b4b0*/  FMUL.FTZ R55, R2, R55 ;  /* 0x0000003702377220 */ /* 0x000fe20000410000 */
[----:B-1----:R-:W-:Y:S01]  /*b4c0*/  F2FP.PACK_AB R139, R152, R144 ;  /* 0x00000090988b723e */ /* 0x002fe200000000ff */
        /* <DEDUP_REMOVED lines=39> */
[----:B------:R-:W-:Y:S02]  /*b740*/  FFMA.FTZ R3, R197, c[0x0][0x2d0], -R188 ;  /* 0x0000b400c5037a23 */ /* 0x000fe400000108bc */
[----:B------:R1:W-:Y:S01]  /*b750*/  MUFU.EX2 R150, R0 ;  /* 0x0000000000967308 */ /* 0x0003e20000000800 */
[--C-:B------:R-:W-:Y:S09]  /*b760*/  FFMA.FTZ R191, R212, c[0x0][0x2d0], -R135.reuse ;  /* 0x0000b400d4bf7a23 */ /* 0x100ff20000010887 */
[----:B------:R-:W-:Y:S01]  /*b770*/  MUFU.EX2 R191, R191 ;  /* 0x000000bf00bf7308 */ /* 0x000fe20000000800 */
[--C-:B-1----:R-:W-:Y:S02]  /*b780*/  FFMA.FTZ R0, R192, c[0x0][0x2d0], -R135.reuse ;  /* 0x0000b400c0007a23 */ /* 0x102fe40000010887 */
[--C-:B------:R-:W-:Y:S07]  /*b790*/  FFMA.FTZ R192, R210, c[0x0][0x2d0], -R135.reuse ;  /* 0x0000b400d2c07a23 */ /* 0x100fee0000010887 */
[----:B------:R1:W-:Y:S01]  /*b7a0*/  MUFU.EX2 R149, R0 ;  /* 0x0000000000957308 */ /* 0x0003e20000000800 */
[----:B--2---:R-:W-:Y:S01]  /*b7b0*/  FFMA.FTZ R2, R2, R172, R138 ;  /* 0x000000ac02027223 */ /* 0x004fe2000001008a */
[----:B------:R-:W-:Y:S02]  /*b7c0*/  F2FP.PACK_AB R138, R145, R189 ;  /* 0x000000bd918a723e */ /* 0x000fe400000000ff */
[----:B------:R-:W-:Y:S01]  /*b7d0*/  MOV R172, R156 ;  /* 0x0000009c00ac7202 */ /* 0x000fe20000000f00 */
[----:B------:R-:W-:Y:S05]  /*b7e0*/  FADD.FTZ R2, R190, R2 ;  /* 0x00000002be027221 */ /* 0x000fea0000010000 */
[----:B------:R2:W-:Y:S01]  /*b7f0*/  MUFU.EX2 R156, R3 ;  /* 0x00000003009c7308 */ /* 0x0005e20000000800 */
[C---:B---3--:R-:W-:Y:S05]  /*b800*/  HMMA.16816.F32 R4, R136.reuse, R140, R4 ;  /* 0x0000008c8804723c */ /* 0x048fea0000001804 */
[----:B------:R-:W-:Y:S02]  /*b810*/  FADD.FTZ R2, R144, R2 ;  /* 0x0000000290027221 */ /* 0x000fe40000010000 */
[----:B------:R-:W-:Y:S01]  /*b820*/  FFMA.FTZ R190, R172, c[0x0][0x2d0], -R188 ;  /* 0x0000b400acbe7a23 */ /* 0x000fe200000108bc */
[C---:B------:R-:W-:Y:S01]  /*b830*/  HMMA.16816.F32 R8, R136.reuse, R142, R8 ;  /* 0x0000008e8808723c */ /* 0x040fe20000001808 */
[----:B------:R-:W3:Y:S01]  /*b840*/  LDSM.16.MT88.4 R140, [R218] ;  /* 0x00000000da8c783b */ /* 0x000ee20000004200 */
[----:B------:R-:W-:Y:S02]  /*b850*/  MUFU.EX2 R192, R192 ;  /* 0x000000c000c07308 */ /* 0x000fe40000000800 */
[----:B------:R-:W-:Y:S02]  /*b860*/  FADD.FTZ R2, R152, R2 ;  /* 0x0000000298027221 */ /* 0x000fe40000010000 */
[--C-:B------:R-:W-:Y:S02]  /*b870*/  FFMA.FTZ R152, R185, c[0x0][0x2d0], -R135.reuse ;  /* 0x0000b400b9987a23 */ /* 0x100fe40000010887 */
[--C-:B-1----:R-:W-:Y:S04]  /*b880*/  FFMA.FTZ R0, R193, c[0x0][0x2d0], -R188.reuse ;  /* 0x0000b400c1007a23 */ /* 0x102fe800000108bc */
[----:B------:R1:W1:Y:S01]  /*b890*/  MUFU.EX2 R148, R0 ;  /* 0x0000000000947308 */ /* 0x0002620000000800 */
[--C-:B--2---:R-:W-:Y:S09]  /*b8a0*/  FFMA.FTZ R3, R206, c[0x0][0x2d0], -R188.reuse ;  /* 0x0000b400ce037a23 */ /* 0x104ff200000108bc */
[----:B------:R2:W-:Y:S10]  /*b8b0*/  MUFU.EX2 R161, R3 ;  /* 0x0000000300a17308 */ /* 0x0005f40000000800 */
[----:B------:R-:W-:Y:S01]  /*b8c0*/  MUFU.EX2 R190, R190 ;  /* 0x000000be00be7308 */ /* 0x000fe20000000800 */
[----:B-1----:R-:W-:Y:S01]  /*b8d0*/  FFMA.FTZ R0, R194, c[0x0][0x2d0], -R188 ;  /* 0x0000b400c2007a23 */ /* 0x002fe200000108bc */
[C---:B---3--:R-:W-:Y:S08]  /*b8e0*/  HMMA.16816.F32 R12, R136.reuse, R140, R12 ;  /* 0x0000008c880c723c */ /* 0x048ff0000000180c */
[----:B------:R1:W-:Y:S01]  /*b8f0*/  MUFU.EX2 R153, R0 ;  /* 0x0000000000997308 */ /* 0x0003e20000000800 */
[----:B--2---:R-:W-:Y:S03]  /*b900*/  FADD.FTZ R3, R148, R2 ;  /* 0x0000000294037221 */ /* 0x004fe60000010000 */
[--C-:B------:R-:W-:Y:S01]  /*b910*/  FFMA.FTZ R2, R178, c[0x0][0x2d0], -R135.reuse ;  /* 0x0000b400b2027a23 */ /* 0x100fe20000010887 */
[C---:B------:R-:W-:Y:S01]  /*b920*/  HMMA.16816.F32 R16, R136.reuse, R142, R16 ;  /* 0x0000008e8810723c */ /* 0x040fe20000001810 */
[----:B------:R-:W2:Y:S04]  /*b930*/  LDSM.16.MT88.4 R140, [R221] ;  /* 0x00000000dd8c783b */ /* 0x000ea80000004200 */
[----:B------:R3:W-:Y:S01]  /*b940*/  MUFU.EX2 R206, R2 ;  /* 0x0000000200ce7308 */ /* 0x0007e20000000800 */
[--C-:B-1----:R-:W-:Y:S09]  /*b950*/  FFMA.FTZ R0, R195, c[0x0][0x2d0], -R135.reuse ;  /* 0x0000b400c3007a23 */ /* 0x102ff20000010887 */
[----:B------:R1:W1:Y:S01]  /*b960*/  MUFU.EX2 R155, R0 ;  /* 0x00000000009b7308 */ /* 0x0002620000000800 */
[--C-:B---3--:R-:W-:Y:S01]  /*b970*/  FFMA.FTZ R2, R171, c[0x0][0x2d0], -R135.reuse ;  /* 0x0000b400ab027a23 */ /* 0x108fe20000010887 */
[C---:B--2---:R-:W-:Y:S03]  /*b980*/  HMMA.16816.F32 R20, R136.reuse, R140, R20 ;  /* 0x0000008c8814723c */ /* 0x044fe60000001814 */
[--C-:B-1----:R-:W-:Y:S05]  /*b990*/  FFMA.FTZ R0, R196, c[0x0][0x2d0], -R135.reuse ;  /* 0x0000b400c4007a23 */ /* 0x102fea0000010887 */
[C---:B------:R-:W-:Y:S01]  /*b9a0*/  HMMA.16816.F32 R24, R136.reuse, R142, R24 ;  /* 0x0000008e8818723c */ /* 0x040fe20000001818 */
[----:B----4-:R-:W1:Y:S01]  /*b9b0*/  LDSM.16.MT88.4 R140, [R220] ;  /* 0x00000000dc8c783b */ /* 0x010e620000004200 */
[----:B------:R2:W3:Y:S02]  /*b9c0*/  MUFU.EX2 R160, R0 ;  /* 0x0000000000a07308 */ /* 0x0004e40000000800 */
[----:B--2---:R-:W-:Y:S08]  /*b9d0*/  FFMA.FTZ R0, R198, c[0x0][0x2d0], -R188 ;  /* 0x0000b400c6007a23 */ /* 0x004ff000000108bc */
[----:B------:R-:W-:Y:S10]  /*b9e0*/  MUFU.EX2 R198, R152 ;  /* 0x0000009800c67308 */ /* 0x000ff40000000800 */
[----:B------:R2:W-:Y:S01]  /*b9f0*/  MUFU.EX2 R159, R0 ;  /* 0x00000000009f7308 */ /* 0x0005e20000000800 */
[C---:B-1----:R-:W-:Y:S08]  /*ba00*/  HMMA.16816.F32 R28, R136.reuse, R140, R28 ;  /* 0x0000008c881c723c */ /* 0x042ff0000000181c */
[C---:B------:R-:W-:Y:S01]  /*ba10*/  HMMA.16816.F32 R32, R136.reuse, R142, R32 ;  /* 0x0000008e8820723c */ /* 0x040fe20000001820 */
[----:B------:R-:W1:Y:S03]  /*ba20*/  LDSM.16.MT88.4 R140, [R217+0x3000] ;  /* 0x00300000d98c783b */ /* 0x000e660000004200 */
[----:B--2---:R-:W-:Y:S02]  /*ba30*/  FADD.FTZ R0, R189, R146 ;  /* 0x00000092bd007221 */ /* 0x004fe40000010000 */
[--C-:B------:R-:W-:Y:S02]  /*ba40*/  FFMA.FTZ R189, R209, c[0x0][0x2d0], -R135.reuse ;  /* 0x0000b400d1bd7a23 */ /* 0x100fe40000010887 */
[----:B------:R-:W-:Y:S02]  /*ba50*/  FADD.FTZ R151, R145, R0 ;  /* 0x0000000091977221 */ /* 0x000fe40000010000 */
[----:B------:R-:W-:Y:S02]  /*ba60*/  LDSM.16.MT88.4 R144, [R218+0x1000] ;  /* 0x00100000da90783b */ /* 0x000fe40000004200 */
[--C-:B------:R-:W-:Y:S01]  /*ba70*/  FFMA.FTZ R0, R203, c[0x0][0x2d0], -R135.reuse ;  /* 0x0000b400cb007a23 */ /* 0x100fe20000010887 */
[----:B------:R-:W-:Y:S10]  /*ba80*/  MUFU.EX2 R189, R189 ;  /* 0x000000bd00bd7308 */ /* 0x000ff40000000800 */
[----:B------:R2:W4:Y:S01]  /*ba90*/  MUFU.EX2 R158, R0 ;  /* 0x00000000009e7308 */ /* 0x0005220000000800 */
[C---:B-1----:R-:W-:Y:S08]  /*baa0*/  HMMA.16816.F32 R36, R136.reuse, R140, R36 ;  /* 0x0000008c8824723c */ /* 0x042ff00000001824 */
[C---:B------:R-:W-:Y:S01]  /*bab0*/  HMMA.16816.F32 R40, R136.reuse, R142, R40 ;  /* 0x0000008e8828723c */ /* 0x040fe20000001828 */
[----:B------:R-:W1:Y:S03]  /*bac0*/  LDSM.16.MT88.4 R140, [R218+0x3000] ;  /* 0x00300000da8c783b */ /* 0x000e660000004200 */
[--C-:B--2---:R-:W-:Y:S04]  /*bad0*/  FFMA.FTZ R0, R202, c[0x0][0x2d0], -R135.reuse ;  /* 0x0000b400ca007a23 */ /* 0x104fe80000010887 */
[----:B------:R2:W1:Y:S04]  /*bae0*/  MUFU.EX2 R167, R0 ;  /* 0x0000000000a77308 */ /* 0x0004680000000800 */
[--C-:B--2---:R-:W-:Y:S06]  /*baf0*/  FFMA.FTZ R0, R204, c[0x0][0x2d0], -R188.reuse ;  /* 0x0000b400cc007a23 */ /* 0x104fec00000108bc */
[----:B------:R2:W-:Y:S01]  /*bb00*/  MUFU.EX2 R157, R0 ;  /* 0x00000000009d7308 */ /* 0x0005e20000000800 */
[C---:B-1----:R-:W-:Y:S08]  /*bb10*/  HMMA.16816.F32 R44, R136.reuse, R140, R44 ;  /* 0x0000008c882c723c */ /* 0x042ff0000000182c */
[C---:B------:R-:W-:Y:S01]  /*bb20*/  HMMA.16816.F32 R48, R136.reuse, R142, R48 ;  /* 0x0000008e8830723c */ /* 0x040fe20000001830 */
[----:B------:R-:W1:Y:S03]  /*bb30*/  LDSM.16.MT88.4 R140, [R221+0x3000] ;  /* 0x00300000dd8c783b */ /* 0x000e660000004200 */
[--C-:B--2---:R-:W-:Y:S02]  /*bb40*/  FFMA.FTZ R0, R200, c[0x0][0x2d0], -R188.reuse ;  /* 0x0000b400c8007a23 */ /* 0x104fe400000108bc */
[----:B------:R-:W-:Y:S10]  /*bb50*/  MUFU.EX2 R200, R2 ;  /* 0x0000000200c87308 */ /* 0x000ff40000000800 */
[----:B------:R2:W-:Y:S01]  /*bb60*/  MUFU.EX2 R163, R0 ;  /* 0x0000000000a37308 */ /* 0x0005e20000000800 */
[C---:B-1----:R-:W-:Y:S08]  /*bb70*/  HMMA.16816.F32 R52, R136.reuse, R140, R52 ;  /* 0x0000008c8834723c */ /* 0x042ff00000001834 */
[C---:B------:R-:W-:Y:S01]  /*bb80*/  HMMA.16816.F32 R56, R136.reuse, R142, R56 ;  /* 0x0000008e8838723c */ /* 0x040fe20000001838 */
[----:B------:R-:W1:Y:S03]  /*bb90*/  LDSM.16.MT88.4 R140, [R220+0x3000] ;  /* 0x00300000dc8c783b */ /* 0x000e660000004200 */
[--C-:B--2---:R-:W-:Y:S04]  /*bba0*/  FFMA.FTZ R0, R205, c[0x0][0x2d0], -R135.reuse ;  /* 0x0000b400cd007a23 */ /* 0x104fe80000010887 */
[----:B------:R2:W1:Y:S04]  /*bbb0*/  MUFU.EX2 R166, R0 ;  /* 0x0000000000a67308 */ /* 0x0004680000000800 */
[----:B--2---:R-:W-:Y:S06]  /*bbc0*/  FFMA.FTZ R0, R199, c[0x0][0x2d0], -R135 ;  /* 0x0000b400c7007a23 */ /* 0x004fec0000010887 */
[----:B------:R2:W2:Y:S01]  /*bbd0*/  MUFU.EX2 R168, R0 ;  /* 0x0000000000a87308 */ /* 0x0004a20000000800 */
[C---:B-1----:R-:W-:Y:S08]  /*bbe0*/  HMMA.16816.F32 R60, R136.reuse, R140, R60 ;  /* 0x0000008c883c723c */ /* 0x042ff0000000183c */
[C---:B------:R-:W-:Y:S01]  /*bbf0*/  HMMA.16816.F32 R64, R136.reuse, R142, R64 ;  /* 0x0000008e8840723c */ /* 0x040fe20000001840 */
[----:B------:R-:W1:Y:S03]  /*bc00*/  LDSM.16.MT88.4 R140, [R217+0x6000] ;  /* 0x00600000d98c783b */ /* 0x000e660000004200 */
[----:B--2---:R-:W-:Y:S04]  /*bc10*/  FFMA.FTZ R0, R207, c[0x0][0x2d0], -R188 ;  /* 0x0000b400cf007a23 */ /* 0x004fe800000108bc */
[----:B------:R2:W-:Y:S04]  /*bc20*/  MUFU.EX2 R162, R0 ;  /* 0x0000000000a27308 */ /* 0x0005e80000000800 */
[----:B--2---:R-:W-:Y:S01]  /*bc30*/  FADD.FTZ R0, R150, R151 ;  /* 0x0000009796007221 */ /* 0x004fe20000010000 */
[C---:B-1----:R-:W-:Y:S03]  /*bc40*/  HMMA.16816.F32 R68, R136.reuse, R140, R68 ;  /* 0x0000008c8844723c */ /* 0x042fe60000001844 */
[----:B------:R-:W-:Y:S02]  /*bc50*/  FADD.FTZ R154, R149, R0 ;  /* 0x00000000959a7221 */ /* 0x000fe40000010000 */
[--C-:B------:R-:W-:Y:S02]  /*bc60*/  FFMA.FTZ R0, R211, c[0x0][0x2d0], -R135.reuse ;  /* 0x0000b400d3007a23 */ /* 0x100fe40000010887 */
[----:B------:R-:W-:Y:S01]  /*bc70*/  FADD.FTZ R154, R155, R154 ;  /* 0x0000009a9b9a7221 */ /* 0x000fe20000010000 */
[C---:B------:R-:W-:Y:S01]  /*bc80*/  HMMA.16816.F32 R72, R136.reuse, R142, R72 ;  /* 0x0000008e8848723c */ /* 0x040fe20000001848 */
[----:B------:R-:W1:Y:S01]  /*bc90*/  LDSM.16.MT88.4 R140, [R218+0x6000] ;  /* 0x00600000da8c783b */ /* 0x000e620000004200 */
[----:B------:R-:W2:Y:S02]  /*bca0*/  MUFU.EX2 R165, R0 ;  /* 0x0000000000a57308 */ /* 0x000ea40000000800 */
[----:B---3--:R-:W-:Y:S04]  /*bcb0*/  FADD.FTZ R2, R160, R154 ;  /* 0x0000009aa0027221 */ /* 0x008fe80000010000 */
[----:B----4-:R-:W-:Y:S04]  /*bcc0*/  FADD.FTZ R2, R158, R2 ;  /* 0x000000029e027221 */ /* 0x010fe80000010000 */
[----:B------:R-:W-:Y:S04]  /*bcd0*/  FADD.FTZ R2, R167, R2 ;  /* 0x00000002a7027221 */ /* 0x000fe80000010000 */
[----:B------:R-:W-:Y:S04]  /*bce0*/  FADD.FTZ R2, R166, R2 ;  /* 0x00000002a6027221 */ /* 0x000fe80000010000 */
[----:B------:R-:W-:Y:S04]  /*bcf0*/  FADD.FTZ R2, R168, R2 ;  /* 0x00000002a8027221 */ /* 0x000fe80000010000 */
[----:B--2---:R-:W-:Y:S02]  /*bd00*/  FADD.FTZ R2, R165, R2 ;  /* 0x00000002a5027221 */ /* 0x004fe40000010000 */
[----:B------:R-:W-:Y:S02]  /*bd10*/  FFMA.FTZ R0, R164, c[0x0][0x2d0], -R188 ;  /* 0x0000b400a4007a23 */ /* 0x000fe400000108bc */
[----:B------:R-:W-:Y:S02]  /*bd20*/  FADD.FTZ R2, R206, R2 ;  /* 0x00000002ce027221 */ /* 0x000fe40000010000 */
[----:B------:R2:W-:Y:S01]  /*bd30*/  MUFU.EX2 R164, R0 ;  /* 0x0000000000a47308 */ /* 0x0005e20000000800 */
[C---:B-1----:R-:W-:Y:S08]  /*bd40*/  HMMA.16816.F32 R76, R136.reuse, R140, R76 ;  /* 0x0000008c884c723c */ /* 0x042ff0000000184c */
[C---:B------:R-:W-:Y:S01]  /*bd50*/  HMMA.16816.F32 R80, R136.reuse, R142, R80 ;  /* 0x0000008e8850723c */ /* 0x040fe20000001850 */
[----:B------:R-:W1:Y:S03]  /*bd60*/  LDSM.16.MT88.4 R140, [R221+0x6000] ;  /* 0x00600000dd8c783b */ /* 0x000e660000004200 */
[----:B--2---:R-:W-:Y:S04]  /*bd70*/  FFMA.FTZ R0, R175, c[0x0][0x2d0], -R188 ;  /* 0x0000b400af007a23 */ /* 0x004fe800000108bc */
[----:B------:R2:W-:Y:S04]  /*bd80*/  MUFU.EX2 R204, R0 ;  /* 0x0000000000cc7308 */ /* 0x0005e80000000800 */
[--C-:B--2---:R-:W-:Y:S06]  /*bd90*/  FFMA.FTZ R0, R214, c[0x0][0x2d0], -R135.reuse ;  /* 0x0000b400d6007a23 */ /* 0x104fec0000010887 */
[----:B------:R2:W3:Y:S01]  /*bda0*/  MUFU.EX2 R205, R0 ;  /* 0x0000000000cd7308 */ /* 0x0004e20000000800 */
[C---:B-1----:R-:W-:Y:S08]  /*bdb0*/  HMMA.16816.F32 R84, R136.reuse, R140, R84 ;  /* 0x0000008c8854723c */ /* 0x042ff00000001854 */
[C---:B------:R-:W-:Y:S01]  /*bdc0*/  HMMA.16816.F32 R88, R136.reuse, R142, R88 ;  /* 0x0000008e8858723c */ /* 0x040fe20000001858 */
[----:B------:R-:W1:Y:S03]  /*bdd0*/  LDSM.16.MT88.4 R140, [R220+0x6000] ;  /* 0x00600000dc8c783b */ /* 0x000e660000004200 */
[----:B--2---:R-:W-:Y:S02]  /*bde0*/  FFMA.FTZ R0, R213, c[0x0][0x2d0], -R135 ;  /* 0x0000b400d5007a23 */ /* 0x004fe40000010887 */
[----:B---3--:R-:W-:Y:S02]  /*bdf0*/  FADD.FTZ R2, R205, R2 ;  /* 0x00000002cd027221 */ /* 0x008fe40000010000 */
[----:B------:R2:W3:Y:S01]  /*be00*/  MUFU.EX2 R207, R0 ;  /* 0x0000000000cf7308 */ /* 0x0004e20000000800 */
[C---:B-1----:R-:W-:Y:S03]  /*be10*/  HMMA.16816.F32 R92, R136.reuse, R140, R92 ;  /* 0x0000008c885c723c */ /* 0x042fe6000000185c */
[----:B--2---:R-:W-:Y:S02]  /*be20*/  FFMA.FTZ R0, R215, c[0x0][0x2d0], -R188 ;  /* 0x0000b400d7007a23 */ /* 0x004fe400000108bc */
[----:B---3--:R-:W-:Y:S04]  /*be30*/  FADD.FTZ R2, R207, R2 ;  /* 0x00000002cf027221 */ /* 0x008fe80000010000 */
[----:B------:R1:W-:Y:S01]  /*be40*/  MUFU.EX2 R203, R0 ;  /* 0x0000000000cb7308 */ /* 0x0003e20000000800 */
[C---:B------:R-:W-:Y:S01]  /*be50*/  HMMA.16816.F32 R96, R136.reuse, R142, R96 ;  /* 0x0000008e8860723c */ /* 0x040fe20000001860 */
[----:B------:R-:W2:Y:S02]  /*be60*/  LDSM.16.MT88.4 R140, [R217+0x9000] ;  /* 0x00900000d98c783b */ /* 0x000ea40000004200 */
[----:B------:R-:W-:Y:S02]  /*be70*/  FADD.FTZ R2, R200, R2 ;  /* 0x00000002c8027221 */ /* 0x000fe40000010000 */
[--C-:B-1----:R-:W-:Y:S04]  /*be80*/  FFMA.FTZ R0, R174, c[0x0][0x2d0], -R188.reuse ;  /* 0x0000b400ae007a23 */ /* 0x102fe800000108bc */
[----:B------:R1:W-:Y:S01]  /*be90*/  MUFU.EX2 R202, R0 ;  /* 0x0000000000ca7308 */ /* 0x0003e20000000800 */
[C---:B--2---:R-:W-:Y:S08]  /*bea0*/  HMMA.16816.F32 R100, R136.reuse, R140, R100 ;  /* 0x0000008c8864723c */ /* 0x044ff00000001864 */
[C---:B------:R-:W-:Y:S01]  /*beb0*/  HMMA.16816.F32 R104, R136.reuse, R142, R104 ;  /* 0x0000008e8868723c */ /* 0x040fe20000001868 */
[----:B------:R-:W2:Y:S03]  /*bec0*/  LDSM.16.MT88.4 R140, [R218+0x9000] ;  /* 0x00900000da8c783b */ /* 0x000ea60000004200 */
[----:B-1----:R-:W-:Y:S02]  /*bed0*/  FADD.FTZ R0, R153, R3 ;  /* 0x0000000399007221 */ /* 0x002fe40000010000 */
[--C-:B------:R-:W-:Y:S04]  /*bee0*/  FFMA.FTZ R3, R170, c[0x0][0x2d0], -R135.reuse ;  /* 0x0000b400aa037a23 */ /* 0x100fe80000010887 */
[----:B------:R1:W3:Y:S02]  /*bef0*/  MUFU.EX2 R199, R3 ;  /* 0x0000000300c77308 */ /* 0x0002e40000000800 */
[----:B-1----:R-:W-:Y:S02]  /*bf00*/  FFMA.FTZ R3, R173, c[0x0][0x2d0], -R188 ;  /* 0x0000b400ad037a23 */ /* 0x002fe400000108bc */
[----:B---3--:R-:W-:Y:S06]  /*bf10*/  FADD.FTZ R2, R199, R2 ;  /* 0x00000002c7027221 */ /* 0x008fec0000010000 */
[----:B------:R-:W-:Y:S01]  /*bf20*/  MUFU.EX2 R3, R3 ;  /* 0x0000000300037308 */ /* 0x000fe20000000800 */
[C---:B--2---:R-:W-:Y:S03]  /*bf30*/  HMMA.16816.F32 R108, R136.reuse, R140, R108 ;  /* 0x0000008c886c723c */ /* 0x044fe6000000186c */
[----:B------:R-:W-:Y:S05]  /*bf40*/  FADD.FTZ R2, R198, R2 ;  /* 0x00000002c6027221 */ /* 0x000fea0000010000 */
        /* <DEDUP_REMOVED lines=9> */
[----:B------:R-:W-:Y:S02]  /*bfe0*/  F2FP.PACK_AB R137, R153, R148 ;  /* 0x000000949989723e */ /* 0x000fe400000000ff */
[----:B------:R-:W-:Y:S01]  /*bff0*/  LDSM.16.MT88.4 R148, [R221+0x1800] ;  /* 0x00180000dd94783b */ /* 0x000fe20000004200 */
[----:B------:R-:W-:Y:S01]  /*c000*/  F2FP.PACK_AB R138, R160, R155 ;  /* 0x0000009ba08a723e */ /* 0x000fe200000000ff */
[--C-:B------:R-:W-:Y:S01]  /*c010*/  FFMA.FTZ R153, R184, c[0x0][0x2d0], -R135.reuse ;  /* 0x0000b400b8997a23 */ /* 0x100fe20000010887 */
[----:B------:R-:W-:Y:S01]  /*c020*/  F2FP.PACK_AB R139, R159, R156 ;  /* 0x0000009c9f8b723e */ /* 0x000fe200000000ff */
[----:B------:R-:W-:Y:S02]  /*c030*/  FADD.FTZ R156, R156, R0 ;  /* 0x000000009c9c7221 */ /* 0x000fe40000010000 */
[----:B------:R2:W3:Y:S01]  /*c040*/  MUFU.EX2 R196, R153 ;  /* 0x0000009900c47308 */ /* 0x0004e20000000800 */
[----:B------:R-:W-:Y:S01]  /*c050*/  FFMA.FTZ R135, R208, c[0x0][0x2d0], -R135 ;  /* 0x0000b400d0877a23 */ /* 0x000fe20000010887 */
[----:B------:R-:W-:Y:S01]  /*c060*/  LDSM.16.MT88.4 R184, [R218+0x5800] ;  /* 0x00580000dab8783b */ /* 0x000fe20000004200 */
[--C-:B------:R-:W-:Y:S02]  /*c070*/  FFMA.FTZ R160, R169, c[0x0][0x2d0], -R188.reuse ;  /* 0x0000b400a9a07a23 */ /* 0x100fe400000108bc */
[----:B------:R-:W-:Y:S05]  /*c080*/  FFMA.FTZ R0, R181, c[0x0][0x2d0], -R188 ;  /* 0x0000b400b5007a23 */ /* 0x000fea00000108bc */
[----:B------:R-:W4:Y:S01]  /*c090*/  LDL R208, [R1+0x4] ;  /* 0x0000040001d07983 */ /* 0x000f220000100800 */
[----:B------:R-:W-:Y:S10]  /*c0a0*/  MUFU.EX2 R135, R135 ;  /* 0x0000008700877308 */ /* 0x000ff40000000800 */
[----:B------:R3:W3:Y:S01]  /*c0b0*/  MUFU.EX2 R195, R0 ;  /* 0x0000000000c37308 */ /* 0x0006e20000000800 */
[C---:B-1----:R-:W-:Y:S01]  /*c0c0*/  HMMA.16816.F32 R4, R136.reuse, R140, R4 ;  /* 0x0000008c8804723c */ /* 0x042fe20000001804 */
[----:B--2---:R-:W-:Y:S02]  /*c0d0*/  LDSM.16.MT88.4 R152, [R221+0x2000] ;  /* 0x00200000dd98783b */ /* 0x004fe40000004200 */
[----:B---3--:R-:W-:Y:S04]  /*c0e0*/  FADD.FTZ R2, R196, R2 ;  /* 0x00000002c4027221 */ /* 0x008fe80000010000 */
[----:B------:R-:W-:Y:S01]  /*c0f0*/  FADD.FTZ R2, R191, R2 ;  /* 0x00000002bf027221 */ /* 0x000fe20000010000 */
[C---:B------:R-:W-:Y:S01]  /*c100*/  HMMA.16816.F32 R8, R136.reuse, R142, R8 ;  /* 0x0000008e8808723c */ /* 0x040fe20000001808 */
[----:B------:R-:W1:Y:S03]  /*c110*/  LDSM.16.MT88.4 R140, [R218+0x800] ;  /* 0x00080000da8c783b */ /* 0x000e660000004200 */
[--C-:B------:R-:W-:Y:S04]  /*c120*/  FFMA.FTZ R0, R180, c[0x0][0x2d0], -R188.reuse ;  /* 0x0000b400b4007a23 */ /* 0x100fe800000108bc */
[----:B------:R2:W3:Y:S01]  /*c130*/  MUFU.EX2 R197, R0 ;  /* 0x0000000000c57308 */ /* 0x0004e20000000800 */
[C---:B-1----:R-:W-:Y:S03]  /*c140*/  HMMA.16816.F32 R12, R136.reuse, R140, R12 ;  /* 0x0000008c880c723c */ /* 0x042fe6000000180c */
[--C-:B--2---:R-:W-:Y:S06]  /*c150*/  FFMA.FTZ R0, R177, c[0x0][0x2d0], -R188.reuse ;  /* 0x0000b400b1007a23 */ /* 0x104fec00000108bc */
[----:B------:R1:W2:Y:S01]  /*c160*/  MUFU.EX2 R194, R0 ;  /* 0x0000000000c27308 */ /* 0x0002a20000000800 */
[C---:B------:R-:W-:Y:S01]  /*c170*/  HMMA.16816.F32 R16, R136.reuse, R142, R16 ;  /* 0x0000008e8810723c */ /* 0x040fe20000001810 */
[----:B------:R-:W2:Y:S02]  /*c180*/  LDSM.16.MT88.4 R140, [R221+0x800] ;  /* 0x00080000dd8c783b */ /* 0x000ea40000004200 */
[--C-:B-1----:R-:W-:Y:S06]  /*c190*/  FFMA.FTZ R0, R176, c[0x0][0x2d0], -R188.reuse ;  /* 0x0000b400b0007a23 */ /* 0x102fec00000108bc */
[----:B------:R-:W-:Y:S03]  /*c1a0*/  LDSM.16.MT88.4 R176, [R217+0x5800] ;  /* 0x00580000d9b0783b */ /* 0x000fe60000004200 */
[----:B------:R-:W-:Y:S01]  /*c1b0*/  FFMA.FTZ R188, R134, c[0x0][0x2d0], -R188 ;  /* 0x0000b40086bc7a23 */ /* 0x000fe200000108bc */
[----:B------:R1:W1:Y:S10]  /*c1c0*/  MUFU.EX2 R193, R0 ;  /* 0x0000000000c17308 */ /* 0x0002740000000800 */
[----:B------:R3:W-:Y:S01]  /*c1d0*/  MUFU.EX2 R134, R160 ;  /* 0x000000a000867308 */ /* 0x0007e20000000800 */
[C---:B--2---:R-:W-:Y:S09]  /*c1e0*/  HMMA.16816.F32 R20, R136.reuse, R140, R20 ;  /* 0x0000008c8814723c */ /* 0x044ff20000001814 */
[----:B------:R-:W2:Y:S01]  /*c1f0*/  MUFU.EX2 R188, R188 ;  /* 0x000000bc00bc7308 */ /* 0x000ea20000000800 */
[C---:B------:R-:W-:Y:S01]  /*c200*/  HMMA.16816.F32 R24, R136.reuse, R142, R24 ;  /* 0x0000008e8818723c */ /* 0x040fe20000001818 */
[----:B------:R-:W2:Y:S02]  /*c210*/  LDSM.16.MT88.4 R140, [R220+0x800] ;  /* 0x00080000dc8c783b */ /* 0x000ea40000004200 */
[----:B-1----:R-:W-:Y:S04]  /*c220*/  FADD.FTZ R0, R159, R156 ;  /* 0x0000009c9f007221 */ /* 0x002fe80000010000 */
[----:B------:R-:W-:Y:S05]  /*c230*/  FADD.FTZ R0, R157, R0 ;  /* 0x000000009d007221 */ /* 0x000fea0000010000 */
[----:B------:R-:W-:Y:S04]  /*c240*/  FADD.FTZ R0, R163, R0 ;  /* 0x00000000a3007221 */ /* 0x000fe80000010000 */
[----:B------:R-:W-:Y:S04]  /*c250*/  FADD.FTZ R0, R161, R0 ;  /* 0x00000000a1007221 */ /* 0x000fe80000010000 */
[----:B------:R-:W-:Y:S04]  /*c260*/  FADD.FTZ R0, R162, R0 ;  /* 0x00000000a2007221 */ /* 0x000fe80000010000 */
[----:B------:R-:W-:Y:S04]  /*c270*/  FADD.FTZ R0, R164, R0 ;  /* 0x00000000a4007221 */ /* 0x000fe80000010000 */
[----:B------:R-:W-:Y:S04]  /*c280*/  FADD.FTZ R0, R204, R0 ;  /* 0x00000000cc007221 */ /* 0x000fe80000010000 */
[----:B------:R-:W-:Y:S04]  /*c290*/  FADD.FTZ R0, R203, R0 ;  /* 0x00000000cb007221 */ /* 0x000fe80000010000 */
[----:B------:R-:W-:Y:S04]  /*c2a0*/  FADD.FTZ R0, R202, R0 ;  /* 0x00000000ca007221 */ /* 0x000fe80000010000 */
[----:B------:R-:W-:Y:S01]  /*c2b0*/  FADD.FTZ R0, R195, R0 ;  /* 0x00000000c3007221 */ /* 0x000fe20000010000 */
[C---:B--2---:R-:W-:Y:S03]  /*c2c0*/  HMMA.16816.F32 R28, R136.reuse, R140, R28 ;  /* 0x0000008c881c723c */ /* 0x044fe6000000181c */
[----:B---3--:R-:W-:Y:S04]  /*c2d0*/  FADD.FTZ R0, R197, R0 ;  /* 0x00000000c5007221 */ /* 0x008fe80000010000 */
[----:B------:R-:W-:Y:S01]  /*c2e0*/  FADD.FTZ R0, R194, R0 ;  /* 0x00000000c2007221 */ /* 0x000fe20000010000 */
[C---:B------:R-:W-:Y:S01]  /*c2f0*/  HMMA.16816.F32 R32, R136.reuse, R142, R32 ;  /* 0x0000008e8820723c */ /* 0x040fe20000001820 */
[----:B------:R-:W1:Y:S03]  /*c300*/  LDSM.16.MT88.4 R140, [R217+0x3800] ;  /* 0x00380000d98c783b */ /* 0x000e660000004200 */
[----:B------:R-:W-:Y:S04]  /*c310*/  FADD.FTZ R0, R193, R0 ;  /* 0x00000000c1007221 */ /* 0x000fe80000010000 */
[C---:B-1----:R-:W-:Y:S08]  /*c320*/  HMMA.16816.F32 R36, R136.reuse, R140, R36 ;  /* 0x0000008c8824723c */ /* 0x042ff00000001824 */
[C---:B------:R-:W-:Y:S01]  /*c330*/  HMMA.16816.F32 R40, R136.reuse, R142, R40 ;  /* 0x0000008e8828723c */ /* 0x040fe20000001828 */
[----:B------:R-:W1:Y:S07]  /*c340*/  LDSM.16.MT88.4 R140, [R218+0x3800] ;  /* 0x00380000da8c783b */ /* 0x000e6e0000004200 */
[C---:B-1----:R-:W-:Y:S08]  /*c350*/  HMMA.16816.F32 R44, R136.reuse, R140, R44 ;  /* 0x0000008c882c723c */ /* 0x042ff0000000182c */
[C---:B------:R-:W-:Y:S01]  /*c360*/  HMMA.16816.F32 R48, R136.reuse, R142, R48 ;  /* 0x0000008e8830723c */ /* 0x040fe20000001830 */
[----:B------:R-:W1:Y:S02]  /*c370*/  LDSM.16.MT88.4 R140, [R221+0x3800] ;  /* 0x00380000dd8c783b */ /* 0x000e640000004200 */
[----:B----4-:R-:W-:Y:S02]  /*c380*/  ISETP.GT.AND P0, PT, R201, R208, PT ;  /* 0x000000d0c900720c */ /* 0x010fe40003f04270 */
[----:B------:R-:W-:Y:S03]  /*c390*/  MOV R201, R252 ;  /* 0x000000fc00c97202 */ /* 0x000fe60000000f00 */
        /* <DEDUP_REMOVED lines=33> */
[----:B------:R-:W-:Y:S02]  /*c5b0*/  F2FP.PACK_AB R138, R168, R166 ;  /* 0x000000a6a88a723e */ /* 0x000fe400000000ff */
[----:B------:R-:W-:Y:S05]  /*c5c0*/  F2FP.PACK_AB R139, R162, R161 ;  /* 0x000000a1a28b723e */ /* 0x000fea00000000ff */
[----:B------:R-:W-:Y:S08]  /*c5d0*/  LDSM.16.MT88.4 R160, [R221+0x2800] ;  /* 0x00280000dda0783b */ /* 0x000ff00000004200 */
[----:B------:R-:W-:Y:S01]  /*c5e0*/  LDSM.16.MT88.4 R168, [R220+0x2800] ;  /* 0x00280000dca8783b */ /* 0x000fe20000004200 */
        /* <DEDUP_REMOVED lines=98> */
[----:B------:R-:W-:Y:S01]  /*cc10*/  HMMA.16816.F32 R128, R136, R142, R128 ;  /* 0x0000008e8880723c */ /* 0x000fe20000001880 */
[----:B------:R-:W1:Y:S06]  /*cc20*/  LDSM.16.MT88.4 R140, [R220+0x2000] ;  /* 0x00200000dc8c783b */ /* 0x000e6c0000004200 */
[----:B------:R-:W-:Y:S02]  /*cc30*/  F2FP.PACK_AB R136, R199, R200 ;  /* 0x000000c8c788723e */ /* 0x000fe400000000ff */
[----:B------:R-:W-:Y:S03]  /*cc40*/  F2FP.PACK_AB R137, R197, R195 ;  /* 0x000000c3c589723e */ /* 0x000fe600000000ff */
[----:B------:R-:W-:Y:S02]  /*cc50*/  F2FP.PACK_AB R138, R196, R198 ;  /* 0x000000c6c48a723e */ /* 0x000fe400000000ff */
[----:B------:R-:W-:Y:S07]  /*cc60*/  F2FP.PACK_AB R139, R193, R194 ;  /* 0x000000c2c18b723e */ /* 0x000fee00000000ff */
        /* <DEDUP_REMOVED lines=17> */
[----:B------:R-:W2:Y:S07]  /*cd80*/  LDSM.16.MT88.4 R156, [R221+0x8000] ;  /* 0x00800000dd9c783b */ /* 0x000eae0000004200 */
[C---:B---3--:R-:W-:Y:S08]  /*cd90*/  HMMA.16816.F32 R52, R136.reuse, R148, R52 ;  /* 0x000000948834723c */ /* 0x048ff00000001834 */
[C---:B------:R-:W-:Y:S01]  /*cda0*/  HMMA.16816.F32 R56, R136.reuse, R150, R56 ;  /* 0x000000968838723c */ /* 0x040fe20000001838 */
[----:B------:R-:W3:Y:S07]  /*cdb0*/  LDSM.16.MT88.4 R148, [R220+0x8000] ;  /* 0x00800000dc94783b */ /* 0x000eee0000004200 */
[C---:B----4-:R-:W-:Y:S08]  /*cdc0*/  HMMA.16816.F32 R60, R136.reuse, R152, R60 ;  /* 0x00000098883c723c */ /* 0x050ff0000000183c */
        /* <DEDUP_REMOVED lines=11> */
[C---:B---3--:R-:W-:Y:S08]  /*ce80*/  HMMA.16816.F32 R92, R136.reuse, R148, R92 ;  /* 0x00000094885c723c */ /* 0x048ff0000000185c */
[C---:B------:R-:W-:Y:S01]  /*ce90*/  HMMA.16816.F32 R96, R136.reuse, R150, R96 ;  /* 0x000000968860723c */ /* 0x040fe20000001860 */
[----:B------:R-:W3:Y:S07]  /*cea0*/  LDSM.16.MT88.4 R148, [R217+0x2800] ;  /* 0x00280000d994783b */ /* 0x000eee0000004200 */
[C---:B-1----:R-:W-:Y:S08]  /*ceb0*/  HMMA.16816.F32 R100, R136.reuse, R140, R100 ;  /* 0x0000008c8864723c */ /* 0x042ff00000001864 */
[C---:B------:R-:W-:Y:S08]  /*cec0*/  HMMA.16816.F32 R104, R136.reuse, R142, R104 ;  /* 0x0000008e8868723c */ /* 0x040ff00000001868 */
[C---:B------:R-:W-:Y:S08]  /*ced0*/  HMMA.16816.F32 R108, R136.reuse, R152, R108 ;  /* 0x00000098886c723c */ /* 0x040ff0000000186c */
[C---:B------:R-:W-:Y:S01]  /*cee0*/  HMMA.16816.F32 R112, R136.reuse, R154, R112 ;  /* 0x0000009a8870723c */ /* 0x040fe20000001870 */
[----:B------:R-:W1:Y:S07]  /*cef0*/  LDSM.16.MT88.4 R152, [R218+0x2800] ;  /* 0x00280000da98783b */ /* 0x000e6e0000004200 */
[C---:B--2---:R-:W-:Y:S08]  /*cf00*/  HMMA.16816.F32 R116, R136.reuse, R144, R116 ;  /* 0x000000908874723c */ /* 0x044ff00000001874 */
[C---:B------:R-:W-:Y:S08]  /*cf10*/  HMMA.16816.F32 R120, R136.reuse, R146, R120 ;  /* 0x000000928878723c */ /* 0x040ff00000001878 */
[C---:B----4-:R-:W-:Y:S08]  /*cf20*/  HMMA.16816.F32 R124, R136.reuse, R156, R124 ;  /* 0x0000009c887c723c */ /* 0x050ff0000000187c */
[----:B------:R-:W-:Y:S07]  /*cf30*/  HMMA.16816.F32 R128, R136, R158, R128 ;  /* 0x0000009e8880723c */ /* 0x000fee0000001880 */
[----:B------:R-:W-:Y:S02]  /*cf40*/  F2FP.PACK_AB R136, R192, R191 ;  /* 0x000000bfc088723e */ /* 0x000fe400000000ff */
[----:B------:R-:W-:Y:S03]  /*cf50*/  F2FP.PACK_AB R137, R190, R3 ;  /* 0x00000003be89723e */ /* 0x000fe600000000ff */
[----:B------:R-:W-:Y:S01]  /*cf60*/  F2FP.PACK_AB R138, R135, R189 ;  /* 0x000000bd878a723e */ /* 0x000fe200000000ff */
[----:B------:R-:W-:Y:S01]  /*cf70*/  FADD.FTZ R3, R3, R0 ;  /* 0x0000000003037221 */ /* 0x000fe20000010000 */
[----:B------:R-:W-:Y:S01]  /*cf80*/  F2FP.PACK_AB R139, R188, R134 ;  /* 0x00000086bc8b723e */ /* 0x000fe200000000ff */
[----:B------:R-:W-:Y:S02]  /*cf90*/  FADD.FTZ R0, R192, R2 ;  /* 0x00000002c0007221 */ /* 0x000fe40000010000 */
[----:B------:R-:W-:Y:S02]  /*cfa0*/  FADD.FTZ R3, R190, R3 ;  /* 0x00000003be037221 */ /* 0x000fe40000010000 */
[----:B------:R-:W-:Y:S02]  /*cfb0*/  FADD.FTZ R2, R189, R0 ;  /* 0x00000000bd027221 */ /* 0x000fe40000010000 */
[C---:B---3--:R-:W-:Y:S01]  /*cfc0*/  HMMA.16816.F32 R140, R136.reuse, R148, R4 ;  /* 0x00000094888c723c */ /* 0x048fe20000001804 */
[----:B------:R-:W2:Y:S02]  /*cfd0*/  LDSM.16.MT88.4 R4, [R221+0x5800] ;  /* 0x00580000dd04783b */ /* 0x000ea40000004200 */
[----:B------:R-:W-:Y:S01]  /*cfe0*/  FADD.FTZ R2, R135, R2 ;  /* 0x0000000287027221 */ /* 0x000fe20000010000 */
[----:B------:R-:W-:Y:S01]  /*cff0*/  MOV R135, R133 ;  /* 0x0000008500877202 */ /* 0x000fe20000000f00 */
[----:B------:R-:W-:Y:S03]  /*d000*/  FADD.FTZ R0, R134, R3 ;  /* 0x0000000386007221 */ /* 0x000fe60000010000 */
[C---:B------:R-:W-:Y:S01]  /*d010*/  HMMA.16816.F32 R144, R136.reuse, R150, R8 ;  /* 0x000000968890723c */ /* 0x040fe20000001808 */
[----:B------:R-:W3:Y:S03]  /*d020*/  LDSM.16.MT88.4 R8, [R220+0x5800] ;  /* 0x00580000dc08783b */ /* 0x000ee60000004200 */
[----:B------:R-:W-:Y:S04]  /*d030*/  FADD.FTZ R0, R188, R0 ;  /* 0x00000000bc007221 */ /* 0x000fe80000010000 */
[C---:B-1----:R-:W-:Y:S01]  /*d040*/  HMMA.16816.F32 R148, R136.reuse, R152, R12 ;  /* 0x000000988894723c */ /* 0x042fe2000000180c */
[----:B------:R-:W1:Y:S07]  /*d050*/  LDSM.16.MT88.4 R12, [R217+0x8800] ;  /* 0x00880000d90c783b */ /* 0x000e6e0000004200 */
[C---:B------:R-:W-:Y:S01]  /*d060*/  HMMA.16816.F32 R152, R136.reuse, R154, R16 ;  /* 0x0000009a8898723c */ /* 0x040fe20000001810 */
[----:B------:R-:W4:Y:S07]  /*d070*/  LDSM.16.MT88.4 R16, [R218+0x8800] ;  /* 0x00880000da10783b */ /* 0x000f2e0000004200 */
[C---:B------:R-:W-:Y:S01]  /*d080*/  HMMA.16816.F32 R156, R136.reuse, R160, R20 ;  /* 0x000000a0889c723c */ /* 0x040fe20000001814 */
[----:B------:R-:W-:Y:S07]  /*d090*/  LDSM.16.MT88.4 R20, [R220+0x8800] ;  /* 0x00880000dc14783b */ /* 0x000fee0000004200 */
[C---:B------:R-:W-:Y:S01]  /*d0a0*/  HMMA.16816.F32 R160, R136.reuse, R162, R24 ;  /* 0x000000a288a0723c */ /* 0x040fe20000001818 */
[----:B------:R-:W-:Y:S07]  /*d0b0*/  LDSM.16.MT88.4 R24, [R217+0xb800] ;  /* 0x00b80000d918783b */ /* 0x000fee0000004200 */
[C---:B------:R-:W-:Y:S01]  /*d0c0*/  HMMA.16816.F32 R164, R136.reuse, R168, R28 ;  /* 0x000000a888a4723c */ /* 0x040fe2000000181c */
[----:B------:R-:W-:Y:S07]  /*d0d0*/  LDSM.16.MT88.4 R28, [R221+0xb800] ;  /* 0x00b80000dd1c783b */ /* 0x000fee0000004200 */
[C---:B------:R-:W-:Y:S01]  /*d0e0*/  HMMA.16816.F32 R168, R136.reuse, R170, R32 ;  /* 0x000000aa88a8723c */ /* 0x040fe20000001820 */
[----:B------:R-:W-:Y:S04]  /*d0f0*/  STL [R1+0x10], R2 ;  /* 0x0000100201007387 */ /* 0x000fe80000100800 */
[----:B------:R-:W-:Y:S03]  /*d100*/  STL [R1+0x18], R0 ;  /* 0x0000180001007387 */ /* 0x000fe60000100800 */
[C---:B------:R-:W-:Y:S08]  /*d110*/  HMMA.16816.F32 R172, R136.reuse, R176, R36 ;  /* 0x000000b088ac723c */ /* 0x040ff00000001824 */
[C---:B------:R-:W-:Y:S08]  /*d120*/  HMMA.16816.F32 R176, R136.reuse, R178, R40 ;  /* 0x000000b288b0723c */ /* 0x040ff00000001828 */
[C---:B------:R-:W-:Y:S08]  /*d130*/  HMMA.16816.F32 R180, R136.reuse, R184, R44 ;  /* 0x000000b888b4723c */ /* 0x040ff0000000182c */
[C---:B------:R-:W-:Y:S08]  /*d140*/  HMMA.16816.F32 R184, R136.reuse, R186, R48 ;  /* 0x000000ba88b8723c */ /* 0x040ff00000001830 */
        /* <DEDUP_REMOVED lines=21> */
[C---:B-1----:R-:W-:Y:S08]  /*d2a0*/  HMMA.16816.F32 R124, R136.reuse, R12, R124 ;  /* 0x0000000c887c723c */ /* 0x042ff0000000187c */
[----:B------:R-:W-:Y:S07]  /*d2b0*/  HMMA.16816.F32 R128, R136, R14, R128 ;  /* 0x0000000e8880723c */ /* 0x000fee0000001880 */
[----:B------:R-:W-:Y:S01]  /*d2c0*/  MOV R136, R132 ;  /* 0x0000008400887202 */ /* 0x000fe20000000f00 */
[----:B------:R-:W-:-:S05]  /*d2d0*/  @P0 BRA `(.L_x_1286) ;  /* 0xffffadc000000947 */ /* 0x000fca000383ffff */
.L_x_1285:
[----:B--2---:R-:W-:-:S13]  /*d2e0*/  ISETP.GE.AND P0, PT, R252, RZ, PT ;  /* 0x000000fffc00720c */ /* 0x004fda0003f06270 */
[----:B------:R-:W-:Y:S05]  /*d2f0*/  @!P0 BRA `(.L_x_1287) ;  /* 0x00004f0000008947 */ /* 0x000fea0003800000 */
[----:B------:R-:W-:Y:S02]  /*d300*/  MOV R135, R132 ;  /* 0x0000008400877202 */ /* 0x000fe40000000f00 */
[----:B------:R-:W-:Y:S02]  /*d310*/  MOV R134, R133 ;  /* 0x0000008500867202 */ /* 0x000fe40000000f00 */
.L_x_1288:
[----:B-1----:R-:W2:Y:S01]  /*d320*/  LDL R0, [R1+0xc] ;  /* 0x00000c0001007983 */ /* 0x002ea20000100800 */
[----:B------:R-:W-:Y:S04]  /*d330*/  DEPBAR.LE SB0, 0x0 ;  /* 0x000080000000791a */ /* 0x000fe80000000000 */
[----:B------:R-:W3:Y:S01]  /*d340*/  LDL R14, [R1+0x34] ;  /* 0x00003400010e7983 */ /* 0x000ee20000100800 */
[----:B------:R-:W-:Y:S01]  /*d350*/  WARPSYNC 0xffffffff ;  /* 0xffffffff00007948 */ /* 0x000fe20003800000 */
[----:B------:R-:W-:Y:S02]  /*d360*/  IMAD.WIDE.U32 R12, R252, c[0x0][0x208], RZ ;  /* 0x00008200fc0c7a25 */ /* 0x000fe400078e00ff */
[----:B------:R-:W3:Y:S06]  /*d370*/  LDL.64 R2, [R1+0x28] ;  /* 0x0000280001027983 */ /* 0x000eec0000100a00 */
[----:B------:R-:W-:Y:S08]  /*d380*/  BAR.SYNC.DEFER_BLOCKING 0x0 ;  /* 0x0000000000007b1d */ /* 0x000ff00000010000 */
[----:B-----5:R-:W-:Y:S08]  /*d390*/  LDSM.16.M88.4 R48, [R223] ;  /* 0x00000000df30783b */ /* 0x020ff00000000200 */
[----:B------:R-:W1:Y:S08]  /*d3a0*/  LDSM.16.M88.4 R8, [R216] ;  /* 0x00000000d808783b */ /* 0x000e700000000200 */
[----:B------:R-:W4:Y:S08]  /*d3b0*/  LDSM.16.M88.4 R16, [R216+0x800] ;  /* 0x00080000d810783b */ /* 0x000f300000000200 */
[----:B------:R-:W2:Y:S08]  /*d3c0*/  LDSM.16.M88.4 R24, [R216+0x1000] ;  /* 0x00100000d818783b */ /* 0x000eb00000000200 */
        /* <DEDUP_REMOVED lines=12> */
[C---:B--2---:R-:W-:Y:S02]  /*d490*/  LOP3.LUT P4, RZ, R0.reuse, 0x2, RZ, 0xc0, !PT ;  /* 0x0000000200ff7812 */ /* 0x044fe4000788c0ff */
[----:B------:R-:W-:Y:S02]  /*d4a0*/  LOP3.LUT P3, RZ, R0, 0x1, RZ, 0xc0, !PT ;  /* 0x0000000100ff7812 */ /* 0x000fe4000786c0ff */
[----:B------:R-:W-:Y:S05]  /*d4b0*/  SHF.R.S32.HI R0, RZ, 0x1f, R252 ;  /* 0x0000001fff007819 */ /* 0x000fea00000114fc */
[----:B------:R-:W-:Y:S01]  /*d4c0*/  IMAD R0, R0, c[0x0][0x208], RZ ;  /* 0x0000820000007a24 */ /* 0x000fe200078e02ff */
[----:B---3--:R-:W-:Y:S03]  /*d4d0*/  MOV R3, R14 ;  /* 0x0000000e00037202 */ /* 0x008fe60000000f00 */
[----:B------:R-:W-:Y:S02]  /*d4e0*/  IMAD R0, R252, c[0x0][0x20c], R0 ;  /* 0x00008300fc007a24 */ /* 0x000fe400078e0200 */
[----:B------:R-:W-:Y:S03]  /*d4f0*/  IMAD.WIDE.U32 R2, R12, 0x60, R2 ;  /* 0x000000600c027825 */ /* 0x000fe600078e0002 */
[----:B------:R-:W-:Y:S02]  /*d500*/  IADD3 R0, R13, R0, RZ ;  /* 0x000000000d007210 */ /* 0x000fe40007ffe0ff */
[C---:B----4-:R-:W-:Y:S03]  /*d510*/  HMMA.16816.F32 R12, R48.reuse, R16, RZ ;  /* 0x00000010300c723c */ /* 0x050fe600000018ff */
[----:B------:R-:W-:Y:S05]  /*d520*/  IMAD R0, R0, 0x60, RZ ;  /* 0x0000006000007824 */ /* 0x000fea00078e02ff */
[C---:B------:R-:W-:Y:S01]  /*d530*/  HMMA.16816.F32 R16, R48.reuse, R18, RZ ;  /* 0x000000123010723c */ /* 0x040fe200000018ff */
[----:B------:R-:W-:Y:S03]  /*d540*/  IADD3 R3, R3, R0, RZ ;  /* 0x0000000003037210 */ /* 0x000fe60007ffe0ff */
[C---:B------:R-:W-:Y:S02]  /*d550*/  SHF.L.U32 R0, R2.reuse, 0x1, RZ ;  /* 0x0000000102007819 */ /* 0x040fe400000006ff */
[----:B------:R-:W-:Y:S02]  /*d560*/  SHF.L.U64.HI R2, R2, 0x1, R3 ;  /* 0x0000000102027819 */ /* 0x000fe40000010203 */
[C---:B------:R-:W-:Y:S01]  /*d570*/  HMMA.16816.F32 R20, R48.reuse, R24, RZ ;  /* 0x000000183014723c */ /* 0x040fe200000018ff */
[C---:B------:R-:W-:Y:S03]  /*d580*/  IADD3 R132, P2, R0.reuse, c[0x0][0x1f8], RZ ;  /* 0x00007e0000847a10 */ /* 0x040fe60007f5e0ff */
[----:B------:R-:W-:Y:S02]  /*d590*/  IADD3 R28, P1, R0, 0x80, RZ ;  /* 0x00000080001c7810 */ /* 0x000fe40007f3e0ff */
[----:B------:R-:W-:Y:S02]  /*d5a0*/  IADD3.X R133, R2, c[0x0][0x1fc], RZ, P2, !PT ;  /* 0x00007f0002857a10 */ /* 0x000fe400017fe4ff */
[C---:B------:R-:W-:Y:S01]  /*d5b0*/  HMMA.16816.F32 R24, R48.reuse, R26, RZ ;  /* 0x0000001a3018723c */ /* 0x040fe200000018ff */
[----:B------:R-:W-:Y:S02]  /*d5c0*/  IADD3 R28, P0, R28, c[0x0][0x1f8], RZ ;  /* 0x00007e001c1c7a10 */ /* 0x000fe40007f1e0ff */
[----:B------:R-:W-:Y:S01]  /*d5d0*/  @!PT LDS RZ, [RZ] ;  /* 0x00000000fffff984 */ /* 0x000fe20000000800 */
[----:B------:R-:W-:Y:S01]  /*d5e0*/  @!PT LDS RZ, [RZ] ;  /* 0x00000000fffff984 */ /* 0x000fe20000000800 */
[----:B------:R-:W-:Y:S01]  /*d5f0*/  @!PT LDS RZ, [RZ] ;  /* 0x00000000fffff984 */ /* 0x000fe20000000800 */
[----:B------:R2:W-:Y:S01]  /*d600*/  LDGSTS.E.BYPASS.LTC128B.128 [R251+0x100], [R132.64], !P4 ;  /* 0x0010000084fb7fae */ /* 0x0005e2000e101d48 */
[----:B------:R-:W-:Y:S02]  /*d610*/  IADD3 R38, P2, R0, 0x100, RZ ;  /* 0x0000010000267810 */ /* 0x000fe40007f5e0ff */
[--C-:B------:R-:W-:Y:S02]  /*d620*/  IADD3.X R29, RZ, c[0x0][0x1fc], R2.reuse, P0, P1 ;  /* 0x00007f00ff1d7a10 */ /* 0x100fe400007e2402 */
[----:B------:R-:W-:Y:S03]  /*d630*/  IADD3 R38, P0, R38, c[0x0][0x1f8], RZ ;  /* 0x00007e0026267a10 */ /* 0x000fe60007f1e0ff */
[----:B------:R3:W-:Y:S01]  /*d640*/  LDGSTS.E.BYPASS.LTC128B.128 [R251+0x3100], [R28.64], !P3 ;  /* 0x031000001cfb7fae */ /* 0x0007e2000d901d48 */
[--C-:B------:R-:W-:Y:S02]  /*d650*/  IADD3.X R39, RZ, c[0x0][0x1fc], R2.reuse, P0, P2 ;  /* 0x00007f00ff277a10 */ /* 0x100fe400007e4402 */
[----:B------:R-:W-:Y:S04]  /*d660*/  IADD3 R0, P1, R0, 0x180, RZ ;  /* 0x0000018000007810 */ /* 0x000fe80007f3e0ff */
[----:B------:R-:W-:Y:S01]  /*d670*/  IADD3 R36, P0, R0, c[0x0][0x1f8], RZ ;  /* 0x00007e0000247a10 */ /* 0x000fe20007f1e0ff */
[----:B------:R4:W-:Y:S01]  /*d680*/  LDGSTS.E.BYPASS.LTC128B.128 [R251+0x6100], [R38.64], !P6 ;  /* 0x0610000026fb7fae */ /* 0x0009e2000f101d48 */
[----:B------:R-:W-:Y:S02]  /*d690*/  MOV R0, c[0x0][0x208] ;  /* 0x0000820000007a02 */ /* 0x000fe40000000f00 */
[----:B------:R-:W-:Y:S02]  /*d6a0*/  IADD3.X R37, RZ, c[0x0][0x1fc], R2, P0, P1 ;  /* 0x00007f00ff257a10 */ /* 0x000fe400007e2402 */
[----:B------:R-:W-:Y:S03]  /*d6b0*/  SHF.L.U32 R3, R0, 0x6, RZ ;  /* 0x0000000600037819 */ /* 0x000fe600000006ff */
[----:B------:R4:W-:Y:S01]  /*d6c0*/  LDGSTS.E.BYPASS.LTC128B.128 [R251+0x9100], [R36.64], !P5 ;  /* 0x0910000024fb7fae */ /* 0x0009e2000e901d48 */
[----:B------:R-:W-:Y:S04]  /*d6d0*/  IADD3 R2, P1, R132, R3, RZ ;  /* 0x0000000384027210 */ /* 0x000fe80007f3e0ff */
[----:B--2---:R-:W-:Y:S01]  /*d6e0*/  IADD3 R132, P0, R3, R2, RZ ;  /* 0x0000000203847210 */ /* 0x004fe20007f1e0ff */
[C---:B---3--:R-:W-:Y:S08]  /*d6f0*/  HMMA.16816.F32 R28, R48.reuse, R32, RZ ;  /* 0x00000020301c723c */ /* 0x048ff000000018ff */
[C---:B------:R-:W-:Y:S08]  /*d700*/  HMMA.16816.F32 R32, R48.reuse, R34, RZ ;  /* 0x000000223020723c */ /* 0x040ff000000018ff */
[C---:B----4-:R-:W-:Y:S08]  /*d710*/  HMMA.16816.F32 R36, R48.reuse, R40, RZ ;  /* 0x000000283024723c */ /* 0x050ff000000018ff */
[C---:B------:R-:W-:Y:S08]  /*d720*/  HMMA.16816.F32 R40, R48.reuse, R42, RZ ;  /* 0x0000002a3028723c */ /* 0x040ff000000018ff */
[C---:B-1----:R-:W-:Y:S07]  /*d730*/  HMMA.16816.F32 R44, R48.reuse, R136, RZ ;  /* 0x00000088302c723c */ /* 0x042fee00000018ff */
[----:B------:R-:W-:Y:S01]  /*d740*/  MOV R137, 0x6 ;  /* 0x0000000600897802 */ /* 0x000fe20000000f00 */
[----:B------:R-:W-:Y:S04]  /*d750*/  HMMA.16816.F32 R48, R48, R138, RZ ;  /* 0x0000008a3030723c */ /* 0x000fe800000018ff */
[----:B------:R-:W-:Y:S04]  /*d760*/  SHF.L.U64.HI R0, R0, R137, c[0x0][0x20c] ;  /* 0x0000830000007619 */ /* 0x000fe80000010289 */
[C---:B------:R-:W-:Y:S05]  /*d770*/  HMMA.16816.F32 R4, R188.reuse, R192, R4 ;  /* 0x000000c0bc04723c */ /* 0x040fea0000001804 */
[----:B------:R-:W-:Y:S03]  /*d780*/  IADD3.X R3, R133, R0, RZ, P1, !PT ;  /* 0x0000000085037210 */ /* 0x000fe60000ffe4ff */
[C---:B------:R-:W-:Y:S02]  /*d790*/  HMMA.16816.F32 R8, R188.reuse, R194, R8 ;  /* 0x000000c2bc08723c */ /* 0x040fe40000001808 */
[----:B------:R1:W-:Y:S02]  /*d7a0*/  LDGSTS.E.BYPASS.LTC128B.128 [R251+0x1100], [R2.64], !P4 ;  /* 0x0110000002fb7fae */ /* 0x0003e4000e101d48 */
[----:B------:R-:W-:Y:S02]  /*d7b0*/  IADD3.X R133, R0, R3, RZ, P0, !PT ;  /* 0x0000000300857210 */ /* 0x000fe400007fe4ff */
[C---:B------:R-:W-:Y:S02]  /*d7c0*/  ISETP.GT.AND P0, PT, R252.reuse, RZ, PT ;  /* 0x000000fffc00720c */ /* 0x040fe40003f04270 */
[C---:B------:R-:W-:Y:S02]  /*d7d0*/  HMMA.16816.F32 R12, R188.reuse, R196, R12 ;  /* 0x000000c4bc0c723c */ /* 0x040fe4000000180c */
[----:B------:R1:W-:Y:S02]  /*d7e0*/  LDGSTS.E.BYPASS.LTC128B.128 [R251+0x4100], [R2.64+0x80], !P3 ;  /* 0x0410008002fb7fae */ /* 0x0003e4000d901d48 */
[----:B------:R-:W-:Y:S04]  /*d7f0*/  IADD3 R252, R252, -0x1, RZ ;  /* 0xfffffffffcfc7810 */ /* 0x000fe80007ffe0ff */
[C---:B------:R-:W-:Y:S02]  /*d800*/  HMMA.16816.F32 R16, R188.reuse, R198, R16 ;  /* 0x000000c6bc10723c */ /* 0x040fe40000001810 */
[----:B------:R1:W-:Y:S06]  /*d810*/  LDGSTS.E.BYPASS.LTC128B.128 [R251+0x7100], [R2.64+0x100], !P6 ;  /* 0x0710010002fb7fae */ /* 0x0003ec000f101d48 */
[C---:B------:R-:W-:Y:S02]  /*d820*/  HMMA.16816.F32 R20, R188.reuse, R200, R20 ;  /* 0x000000c8bc14723c */ /* 0x040fe40000001814 */
[----:B------:R1:W-:Y:S06]  /*d830*/  LDGSTS.E.BYPASS.LTC128B.128 [R251+0xa100], [R2.64+0x180], !P5 ;  /* 0x0a10018002fb7fae */ /* 0x0003ec000e901d48 */
[C---:B------:R-:W-:Y:S02]  /*d840*/  HMMA.16816.F32 R24, R188.reuse, R202, R24 ;  /* 0x000000cabc18723c */ /* 0x040fe40000001818 */
[----:B------:R2:W-:Y:S06]  /*d850*/  LDGSTS.E.BYPASS.LTC128B.128 [R251+0x2100], [R132.64], !P4 ;  /* 0x0210000084fb7fae */ /* 0x0005ec000e101d48 */
[C---:B------:R-:W-:Y:S02]  /*d860*/  HMMA.16816.F32 R28, R188.reuse, R204, R28 ;  /* 0x000000ccbc1c723c */ /* 0x040fe4000000181c */
[----:B------:R2:W-:Y:S06]  /*d870*/  LDGSTS.E.BYPASS.LTC128B.128 [R251+0x5100], [R132.64+0x80], !P3 ;  /* 0x0510008084fb7fae */ /* 0x0005ec000d901d48 */
[C---:B------:R-:W-:Y:S02]  /*d880*/  HMMA.16816.F32 R32, R188.reuse, R206, R32 ;  /* 0x000000cebc20723c */ /* 0x040fe40000001820 */
[----:B------:R2:W-:Y:S06]  /*d890*/  LDGSTS.E.BYPASS.LTC128B.128 [R251+0x8100], [R132.64+0x100], !P6 ;  /* 0x0810010084fb7fae */ /* 0x0005ec000f101d48 */
[C---:B------:R-:W-:Y:S02]  /*d8a0*/  HMMA.16816.F32 R36, R188.reuse, R208, R36 ;  /* 0x000000d0bc24723c */ /* 0x040fe40000001824 */
[----:B------:R2:W-:Y:S06]  /*d8b0*/  LDGSTS.E.BYPASS.LTC128B.128 [R251+0xb100], [R132.64+0x180], !P5 ;  /* 0x0b10018084fb7fae */ /* 0x0005ec000e901d48 */
[C---:B------:R-:W-:Y:S02]  /*d8c0*/  HMMA.16816.F32 R40, R188.reuse, R210, R40 ;  /* 0x000000d2bc28723c */ /* 0x040fe40000001828 */
[----:B------:R-:W-:Y:S06]  /*d8d0*/  LDSM.16.M88.4 R136, [R226] ;  /* 0x00000000e288783b */ /* 0x000fec0000000200 */
[C---:B------:R-:W-:Y:S02]  /*d8e0*/  HMMA.16816.F32 R44, R188.reuse, R212, R44 ;  /* 0x000000d4bc2c723c */ /* 0x040fe4000000182c */
[----:B------:R-:W3:Y:S06]  /*d8f0*/  LDSM.16.M88.4 R192, [R222] ;  /* 0x00000000dec0783b */ /* 0x000eec0000000200 */
[----:B------:R-:W-:Y:S02]  /*d900*/  HMMA.16816.F32 R48, R188, R214, R48 ;  /* 0x000000d6bc30723c */ /* 0x000fe40000001830 */
[----:B------:R-:W4:Y:S08]  /*d910*/  LDSM.16.M88.4 R196, [R222+0x800] ;  /* 0x00080000dec4783b */ /* 0x000f300000000200 */
[----:B------:R-:W1:Y:S08]  /*d920*/  LDSM.16.M88.4 R200, [R222+0x1000] ;  /* 0x00100000dec8783b */ /* 0x000e700000000200 */
[----:B------:R-:W0:Y:S08]  /*d930*/  LDGDEPBAR ;  /* 0x00000000000079af */ /* 0x000e300000000000 */
[----:B------:R-:W1:Y:S01]  /*d940*/  LDSM.16.M88.4 R204, [R222+0x1800] ;  /* 0x00180000decc783b */ /* 0x000e620000000200 */
[C---:B---3--:R-:W-:Y:S07]  /*d950*/  HMMA.16816.F32 R4, R136.reuse, R192, R4 ;  /* 0x000000c08804723c */ /* 0x048fee0000001804 */
[----:B------:R-:W3:Y:S01]  /*d960*/  LDSM.16.M88.4 R188, [R222+0x2000] ;  /* 0x00200000debc783b */ /* 0x000ee20000000200 */
[C---:B------:R-:W-:Y:S07]  /*d970*/  HMMA.16816.F32 R8, R136.reuse, R194, R8 ;  /* 0x000000c28808723c */ /* 0x040fee0000001808 */
[----:B------:R-:W2:Y:S01]  /*d980*/  LDSM.16.M88.4 R208, [R222+0x2800] ;  /* 0x00280000ded0783b */ /* 0x000ea20000000200 */
[C---:B----4-:R-:W-:Y:S07]  /*d990*/  HMMA.16816.F32 R12, R136.reuse, R196, R12 ;  /* 0x000000c4880c723c */ /* 0x050fee000000180c */
[----:B------:R-:W-:Y:S01]  /*d9a0*/  LDSM.16.M88.4 R192, [R219] ;  /* 0x00000000dbc0783b */ /* 0x000fe20000000200 */
[C---:B------:R-:W-:Y:S07]  /*d9b0*/  HMMA.16816.F32 R16, R136.reuse, R198, R16 ;  /* 0x000000c68810723c */ /* 0x040fee0000001810 */
[----:B------:R-:W-:Y:S01]  /*d9c0*/  LDSM.16.M88.4 R196, [R219+0x800] ;  /* 0x00080000dbc4783b */ /* 0x000fe20000000200 */
[C---:B-1----:R-:W-:Y:S08]  /*d9d0*/  HMMA.16816.F32 R20, R136.reuse, R200, R20 ;  /* 0x000000c88814723c */ /* 0x042ff00000001814 */
        /* <DEDUP_REMOVED lines=8> */
[C---:B--2---:R-:W-:Y:S08]  /*da60*/  HMMA.16816.F32 R44, R136.reuse, R208, R44 ;  /* 0x000000d0882c723c */ /* 0x044ff0000000182c */
        /* <DEDUP_REMOVED lines=154> */
[----:B------:R-:W-:Y:S01]  /*e410*/  LDSM.16.M88.4 R208, [R216+0xa000] ;  /* 0x00a00000d8d0783b */ /* 0x000fe20000000200 */
        /* <DEDUP_REMOVED lines=26> */
[C---:B------:R-:W-:Y:S01]  /*e5c0*/  HMMA.16816.F32 R24, R196.reuse, R210, R24 ;  /* 0x000000d2c418723c */ /* 0x040fe20000001818 */
[----:B------:R-:W4:Y:S07]  /*e5d0*/  LDSM.16.M88.4 R208, [R232] ;  /* 0x00000000e8d0783b */ /* 0x000f2e0000000200 */
[C---:B--2---:R-:W-:Y:S08]  /*e5e0*/  HMMA.16816.F32 R28, R196.reuse, R136, R28 ;  /* 0x00000088c41c723c */ /* 0x044ff0000000181c */
[C---:B------:R-:W-:Y:S01]  /*e5f0*/  HMMA.16816.F32 R32, R196.reuse, R138, R32 ;  /* 0x0000008ac420723c */ /* 0x040fe20000001820 */
[----:B------:R-:W2:Y:S07]  /*e600*/  LDSM.16.M88.4 R136, [R231] ;  /* 0x00000000e788783b */ /* 0x000eae0000000200 */
[C---:B-1----:R-:W-:Y:S08]  /*e610*/  HMMA.16816.F32 R36, R196.reuse, R188, R36 ;  /* 0x000000bcc424723c */ /* 0x042ff00000001824 */
[C---:B------:R-:W-:Y:S01]  /*e620*/  HMMA.16816.F32 R40, R196.reuse, R190, R40 ;  /* 0x000000bec428723c */ /* 0x040fe20000001828 */
[----:B------:R-:W1:Y:S07]  /*e630*/  LDSM.16.M88.4 R188, [R230] ;  /* 0x00000000e6bc783b */ /* 0x000e6e0000000200 */
[C---:B---3--:R-:W-:Y:S08]  /*e640*/  HMMA.16816.F32 R44, R196.reuse, R192, R44 ;  /* 0x000000c0c42c723c */ /* 0x048ff0000000182c */
[----:B------:R-:W-:Y:S01]  /*e650*/  HMMA.16816.F32 R48, R196, R194, R48 ;  /* 0x000000c2c430723c */ /* 0x000fe20000001830 */
[----:B------:R-:W3:Y:S07]  /*e660*/  LDSM.16.M88.4 R192, [R229] ;  /* 0x00000000e5c0783b */ /* 0x000eee0000000200 */
[C---:B----4-:R-:W-:Y:S01]  /*e670*/  HMMA.16816.F32 R4, R200.reuse, R204, R4 ;  /* 0x000000ccc804723c */ /* 0x050fe20000001804 */
[----:B------:R-:W4:Y:S07]  /*e680*/  LDSM.16.M88.4 R196, [R228] ;  /* 0x00000000e4c4783b */ /* 0x000f2e0000000200 */
[C---:B------:R-:W-:Y:S01]  /*e690*/  HMMA.16816.F32 R8, R200.reuse, R206, R8 ;  /* 0x000000cec808723c */ /* 0x040fe20000001808 */
[----:B------:R-:W-:Y:S07]  /*e6a0*/  LDSM.16.M88.4 R204, [R226+0xc000] ;  /* 0x00c00000e2cc783b */ /* 0x000fee0000000200 */
[C---:B------:R-:W-:Y:S08]  /*e6b0*/  HMMA.16816.F32 R12, R200.reuse, R208, R12 ;  /* 0x000000d0c80c723c */ /* 0x040ff0000000180c */
[C---:B------:R-:W-:Y:S01]  /*e6c0*/  HMMA.16816.F32 R16, R200.reuse, R210, R16 ;  /* 0x000000d2c810723c */ /* 0x040fe20000001810 */
[----:B------:R-:W4:Y:S07]  /*e6d0*/  LDSM.16.M88.4 R208, [R222+0x9000] ;  /* 0x00900000ded0783b */ /* 0x000f2e0000000200 */
        /* <DEDUP_REMOVED lines=9> */
[C---:B----4-:R-:W-:Y:S08]  /*e770*/  HMMA.16816.F32 R44, R200.reuse, R196, R44 ;  /* 0x000000c4c82c723c */ /* 0x050ff0000000182c */
[----:B------:R-:W-:Y:S01]  /*e780*/  HMMA.16816.F32 R48, R200, R198, R48 ;  /* 0x000000c6c830723c */ /* 0x000fe20000001830 */
[----:B------:R-:W4:Y:S07]  /*e790*/  LDSM.16.M88.4 R196, [R222+0xb000] ;  /* 0x00b00000dec4783b */ /* 0x000f2e0000000200 */
[C---:B------:R-:W-:Y:S01]  /*e7a0*/  HMMA.16816.F32 R4, R204.reuse, R208, R4 ;  /* 0x000000d0cc04723c */ /* 0x040fe20000001804 */
[----:B------:R-:W-:Y:S07]  /*e7b0*/  LDSM.16.M88.4 R200, [R225+0xc000] ;  /* 0x00c00000e1c8783b */ /* 0x000fee0000000200 */
[C---:B------:R-:W-:Y:S01]  /*e7c0*/  HMMA.16816.F32 R8, R204.reuse, R210, R8 ;  /* 0x000000d2cc08723c */ /* 0x040fe20000001808 */
[----:B------:R-:W-:Y:S07]  /*e7d0*/  LDSM.16.M88.4 R208, [R219+0x9000] ;  /* 0x00900000dbd0783b */ /* 0x000fee0000000200 */
[C---:B--2---:R-:W-:Y:S08]  /*e7e0*/  HMMA.16816.F32 R12, R204.reuse, R136, R12 ;  /* 0x00000088cc0c723c */ /* 0x044ff0000000180c */
[C---:B------:R-:W-:Y:S01]  /*e7f0*/  HMMA.16816.F32 R16, R204.reuse, R138, R16 ;  /* 0x0000008acc10723c */ /* 0x040fe20000001810 */
[----:B------:R-:W2:Y:S07]  /*e800*/  LDSM.16.M88.4 R136, [R222+0xb800] ;  /* 0x00b80000de88783b */ /* 0x000eae0000000200 */
[C---:B-1----:R-:W-:Y:S08]  /*e810*/  HMMA.16816.F32 R20, R204.reuse, R188, R20 ;  /* 0x000000bccc14723c */ /* 0x042ff00000001814 */
[C---:B------:R-:W-:Y:S08]  /*e820*/  HMMA.16816.F32 R24, R204.reuse, R190, R24 ;  /* 0x000000becc18723c */ /* 0x040ff00000001818 */
[C---:B---3--:R-:W-:Y:S08]  /*e830*/  HMMA.16816.F32 R28, R204.reuse, R192, R28 ;  /* 0x000000c0cc1c723c */ /* 0x048ff0000000181c */
[C---:B------:R-:W-:Y:S08]  /*e840*/  HMMA.16816.F32 R32, R204.reuse, R194, R32 ;  /* 0x000000c2cc20723c */ /* 0x040ff00000001820 */
[C---:B----4-:R-:W-:Y:S08]  /*e850*/  HMMA.16816.F32 R36, R204.reuse, R196, R36 ;  /* 0x000000c4cc24723c */ /* 0x050ff00000001824 */
[C---:B------:R-:W-:Y:S08]  /*e860*/  HMMA.16816.F32 R40, R204.reuse, R198, R40 ;  /* 0x000000c6cc28723c */ /* 0x040ff00000001828 */
[C---:B--2---:R-:W-:Y:S08]  /*e870*/  HMMA.16816.F32 R44, R204.reuse, R136, R44 ;  /* 0x00000088cc2c723c */ /* 0x044ff0000000182c */
[----:B------:R-:W-:Y:S01]  /*e880*/  HMMA.16816.F32 R48, R204, R138, R48 ;  /* 0x0000008acc30723c */ /* 0x000fe20000001830 */
[----:B------:R-:W1:Y:S07]  /*e890*/  LDSM.16.M88.4 R136, [R219+0x9800] ;  /* 0x00980000db88783b */ /* 0x000e6e0000000200 */
[C---:B------:R-:W-:Y:S08]  /*e8a0*/  HMMA.16816.F32 R4, R200.reuse, R208, R4 ;  /* 0x000000d0c804723c */ /* 0x040ff00000001804 */
[C---:B------:R-:W-:Y:S11]  /*e8b0*/  HMMA.16816.F32 R8, R200.reuse, R210, R8 ;  /* 0x000000d2c808723c */ /* 0x040ff60000001808 */
[----:B------:R-:W-:Y:S05]  /*e8c0*/  @!UPT UIADD3 URZ, URZ, URZ, URZ ;  /* 0x0000003f3f3ff290 */ /* 0x000fea000fffe03f */
[----:B------:R-:W-:Y:S02]  /*e8d0*/  FMUL.FTZ R4, R4, c[0x0][0x320] ;  /* 0x0000c80004047a20 */ /* 0x000fe40000410000 */
[----:B------:R-:W-:Y:S02]  /*e8e0*/  FMUL.FTZ R5, R5, c[0x0][0x320] ;  /* 0x0000c80005057a20 */ /* 0x000fe40000410000 */
[----:B------:R-:W-:Y:S01]  /*e8f0*/  FMUL.FTZ R6, R6, c[0x0][0x320] ;  /* 0x0000c80006067a20 */ /* 0x000fe20000410000 */
[----:B------:R-:W2:Y:S01]  /*e900*/  MUFU.TANH R189, R4 ;  /* 0x0000000400bd7308 */ /* 0x000ea20000002400 */
[----:B------:R-:W-:Y:S02]  /*e910*/  FMUL.FTZ R7, R7, c[0x0][0x320] ;  /* 0x0000c80007077a20 */ /* 0x000fe40000410000 */
[----:B------:R-:W-:Y:S01]  /*e920*/  FMUL.FTZ R8, R8, c[0x0][0x320] ;  /* 0x0000c80008087a20 */ /* 0x000fe20000410000 */
[C---:B-1----:R-:W-:Y:S03]  /*e930*/  HMMA.16816.F32 R12, R200.reuse, R136, R12 ;  /* 0x00000088c80c723c */ /* 0x042fe6000000180c */
[----:B------:R-:W-:Y:S02]  /*e940*/  FMUL.FTZ R9, R9, c[0x0][0x320] ;  /* 0x0000c80009097a20 */ /* 0x000fe40000410000 */
[----:B------:R-:W-:Y:S01]  /*e950*/  FMUL.FTZ R10, R10, c[0x0][0x320] ;  /* 0x0000c8000a0a7a20 */ /* 0x000fe20000410000 */
[----:B------:R-:W1:Y:S01]  /*e960*/  MUFU.TANH R191, R5 ;  /* 0x0000000500bf7308 */ /* 0x000e620000002400 */
[----:B------:R-:W-:Y:S01]  /*e970*/  FMUL.FTZ R11, R11, c[0x0][0x320] ;  /* 0x0000c8000b0b7a20 */ /* 0x000fe20000410000 */
[C---:B------:R-:W-:Y:S08]  /*e980*/  HMMA.16816.F32 R16, R200.reuse, R138, R16 ;  /* 0x0000008ac810723c */ /* 0x040ff00000001810 */
[----:B------:R-:W3:Y:S01]  /*e990*/  MUFU.TANH R194, R6 ;  /* 0x0000000600c27308 */ /* 0x000ee20000002400 */
[----:B--2---:R-:W-:Y:S07]  /*e9a0*/  FMNMX.FTZ R0, R189, R134, !PT ;  /* 0x00000086bd007209 */ /* 0x004fee0007810000 */
[----:B------:R-:W-:Y:S02]  /*e9b0*/  FMUL.FTZ R12, R12, c[0x0][0x320] ;  /* 0x0000c8000c0c7a20 */ /* 0x000fe40000410000 */
[----:B------:R2:W4:Y:S01]  /*e9c0*/  MUFU.TANH R195, R7 ;  /* 0x0000000700c37308 */ /* 0x0005220000002400 */
[----:B------:R-:W-:Y:S02]  /*e9d0*/  FMUL.FTZ R13, R13, c[0x0][0x320] ;  /* 0x0000c8000d0d7a20 */ /* 0x000fe40000410000 */
[----:B------:R-:W-:Y:S01]  /*e9e0*/  FMUL.FTZ R14, R14, c[0x0][0x320] ;  /* 0x0000c8000e0e7a20 */ /* 0x000fe20000410000 */
[----:B-1----:R-:W-:Y:S01]  /*e9f0*/  FMNMX.FTZ R0, R191, R0, !PT ;  /* 0x00000000bf007209 */ /* 0x002fe20007810000 */
[----:B------:R-:W-:Y:S02]  /*ea00*/  FMUL.FTZ R15, R15, c[0x0][0x320] ;  /* 0x0000c8000f0f7a20 */ /* 0x000fe40000410000 */
[----:B------:R-:W-:Y:S02]  /*ea10*/  FMUL.FTZ R16, R16, c[0x0][0x320] ;  /* 0x0000c80010107a20 */ /* 0x000fe40000410000 */
[----:B------:R-:W-:Y:S01]  /*ea20*/  FMUL.FTZ R17, R17, c[0x0][0x320] ;  /* 0x0000c80011117a20 */ /* 0x000fe20000410000 */
[----:B------:R-:W1:Y:S01]  /*ea30*/  MUFU.TANH R190, R8 ;  /* 0x0000000800be7308 */ /* 0x000e620000002400 */
[----:B------:R-:W-:Y:S02]  /*ea40*/  FMUL.FTZ R18, R18, c[0x0][0x320] ;  /* 0x0000c80012127a20 */ /* 0x000fe40000410000 */
[----:B------:R-:W-:Y:S01]  /*ea50*/  FMUL.FTZ R19, R19, c[0x0][0x320] ;  /* 0x0000c80013137a20 */ /* 0x000fe20000410000 */
[----:B---3--:R-:W-:Y:S06]  /*ea60*/  FMNMX.FTZ R2, R194, R135, !PT ;  /* 0x00000087c2027209 */ /* 0x008fec0007810000 */
[----:B------:R-:W3:Y:S01]  /*ea70*/  MUFU.TANH R188, R9 ;  /* 0x0000000900bc7308 */ /* 0x000ee20000002400 */
[----:B--2---:R-:W2:Y:S01]  /*ea80*/  LDSM.16.M88.4 R4, [R219+0xa000] ;  /* 0x00a00000db04783b */ /* 0x004ea20000000200 */
[----:B----4-:R-:W-:Y:S08]  /*ea90*/  FMNMX.FTZ R2, R195, R2, !PT ;  /* 0x00000002c3027209 */ /* 0x010ff00007810000 */
[----:B------:R-:W4:Y:S01]  /*eaa0*/  MUFU.TANH R192, R10 ;  /* 0x0000000a00c07308 */ /* 0x000f220000002400 */
[----:B-1----:R-:W-:Y:S09]  /*eab0*/  FMNMX.FTZ R0, R190, R0, !PT ;  /* 0x00000000be007209 */ /* 0x002ff20007810000 */
[----:B------:R1:W1:Y:S01]  /*eac0*/  MUFU.TANH R193, R11 ;  /* 0x0000000b00c17308 */ /* 0x0002620000002400 */
[----:B---3--:R-:W-:Y:S09]  /*ead0*/  FMNMX.FTZ R0, R188, R0, !PT ;  /* 0x00000000bc007209 */ /* 0x008ff20007810000 */
[----:B------:R-:W-:Y:S01]  /*eae0*/  MUFU.TANH R197, R13 ;  /* 0x0000000d00c57308 */ /* 0x000fe20000002400 */
[----:B----4-:R-:W-:Y:S09]  /*eaf0*/  FMNMX.FTZ R2, R192, R2, !PT ;  /* 0x00000002c0027209 */ /* 0x010ff20007810000 */
[----:B------:R-:W3:Y:S01]  /*eb00*/  MUFU.TANH R196, R12 ;  /* 0x0000000c00c47308 */ /* 0x000ee20000002400 */
[C---:B--2---:R-:W-:Y:S01]  /*eb10*/  HMMA.16816.F32 R20, R200.reuse, R4, R20 ;  /* 0x00000004c814723c */ /* 0x044fe20000001814 */
[----:B-1----:R-:W1:Y:S02]  /*eb20*/  LDSM.16.M88.4 R8, [R219+0xa800] ;  /* 0x00a80000db08783b */ /* 0x002e640000000200 */
[----:B------:R-:W-:Y:S06]  /*eb30*/  FMNMX.FTZ R2, R193, R2, !PT ;  /* 0x00000002c1027209 */ /* 0x000fec0007810000 */
[----:B------:R-:W2:Y:S01]  /*eb40*/  MUFU.TANH R198, R14 ;  /* 0x0000000e00c67308 */ /* 0x000ea20000002400 */
[C---:B------:R-:W-:Y:S01]  /*eb50*/  HMMA.16816.F32 R24, R200.reuse, R6, R24 ;  /* 0x00000006c818723c */ /* 0x040fe20000001818 */
[----:B------:R-:W4:Y:S08]  /*eb60*/  LDSM.16.M88.4 R4, [R219+0xb000] ;  /* 0x00b00000db04783b */ /* 0x000f300000000200 */
[----:B------:R-:W1:Y:S03]  /*eb70*/  MUFU.TANH R204, R16 ;  /* 0x0000001000cc7308 */ /* 0x000e660000002400 */
[----:B---3--:R-:W-:Y:S02]  /*eb80*/  FMNMX.FTZ R0, R196, R0, !PT ;  /* 0x00000000c4007209 */ /* 0x008fe40007810000 */
[----:B------:R-:W-:Y:S02]  /*eb90*/  FMUL.FTZ R22, R22, c[0x0][0x320] ;  /* 0x0000c80016167a20 */ /* 0x000fe40000410000 */
[----:B------:R-:W-:Y:S01]  /*eba0*/  FMNMX.FTZ R0, R197, R0, !PT ;  /* 0x00000000c5007209 */ /* 0x000fe20007810000 */
[----:B------:R-:W-:Y:S02]  /*ebb0*/  FMUL.FTZ R23, R23, c[0x0][0x320] ;  /* 0x0000c80017177a20 */ /* 0x000fe40000410000 */
        /* <DEDUP_REMOVED lines=9> */
[----:B-1----:R-:W-:Y:S01]  /*ec50*/  FMNMX.FTZ R0, R204, R0, !PT ;  /* 0x00000000cc007209 */ /* 0x002fe20007810000 */
[C---:B------:R-:W-:Y:S07]  /*ec60*/  HMMA.16816.F32 R28, R200.reuse, R8, R28 ;  /* 0x00000008c81c723c */ /* 0x040fee000000181c */
[----:B------:R-:W-:Y:S01]  /*ec70*/  MUFU.TANH R215, R23 ;  /* 0x0000001700d77308 */ /* 0x000fe20000002400 */
[C---:B------:R-:W-:Y:S01]  /*ec80*/  HMMA.16816.F32 R32, R200.reuse, R10, R32 ;  /* 0x0000000ac820723c */ /* 0x040fe20000001820 */
[----:B------:R-:W1:Y:S01]  /*ec90*/  LDSM.16.M88.4 R8, [R219+0xb800] ;  /* 0x00b80000db08783b */ /* 0x000e620000000200 */
[----:B------:R-:W-:Y:S04]  /*eca0*/  DEPBAR.LE SB0, 0x0 ;  /* 0x000080000000791a */ /* 0x000fe80000000000 */
[----:B---3--:R-:W-:Y:S02]  /*ecb0*/  FMNMX.FTZ R2, R199, R2, !PT ;  /* 0x00000002c7027209 */ /* 0x008fe40007810000 */
[C---:B----4-:R-:W-:Y:S01]  /*ecc0*/  HMMA.16816.F32 R36, R200.reuse, R4, R36 ;  /* 0x00000004c824723c */ /* 0x050fe20000001824 */
[----:B------:R-:W2:Y:S01]  /*ecd0*/  LDL R5, [R1+0x30] ;  /* 0x0000300001057983 */ /* 0x000ea20000100800 */
[----:B------:R-:W3:Y:S03]  /*ece0*/  MUFU.TANH R205, R17 ;  /* 0x0000001100cd7308 */ /* 0x000ee60000002400 */
[----:B------:R-:W-:Y:S03]  /*ecf0*/  BAR.SYNC.DEFER_BLOCKING 0x0 ;  /* 0x0000000000007b1d */ /* 0x000fe60000010000 */
[C---:B------:R-:W-:Y:S04]  /*ed00*/  HMMA.16816.F32 R40, R200.reuse, R6, R40 ;  /* 0x00000006c828723c */ /* 0x040fe80000001828 */
[----:B------:R-:W-:Y:S02]  /*ed10*/  FMUL.FTZ R28, R28, c[0x0][0x320] ;  /* 0x0000c8001c1c7a20 */ /* 0x000fe40000410000 */
[----:B------:R-:W-:Y:S02]  /*ed20*/  FMUL.FTZ R29, R29, c[0x0][0x320] ;  /* 0x0000c8001d1d7a20 */ /* 0x000fe40000410000 */
[----:B------:R-:W-:Y:S04]  /*ed30*/  FMUL.FTZ R30, R30, c[0x0][0x320] ;  /* 0x0000c8001e1e7a20 */ /* 0x000fe80000410000 */
[----:B------:R-:W-:Y:S02]  /*ed40*/  FMUL.FTZ R31, R31, c[0x0][0x320] ;  /* 0x0000c8001f1f7a20 */ /* 0x000fe40000410000 */
[----:B------:R-:W-:Y:S02]  /*ed50*/  FMUL.FTZ R32, R32, c[0x0][0x320] ;  /* 0x0000c80020207a20 */ /* 0x000fe40000410000 */
[----:B------:R-:W-:Y:S02]  /*ed60*/  FMUL.FTZ R38, R38, c[0x0][0x320] ;  /* 0x0000c80026267a20 */ /* 0x000fe40000410000 */
[----:B------:R-:W-:Y:S01]  /*ed70*/  FMUL.FTZ R39, R39, c[0x0][0x320] ;  /* 0x0000c80027277a20 */ /* 0x000fe20000410000 */
[----:B---3--:R-:W-:Y:S01]  /*ed80*/  FMNMX.FTZ R0, R205, R0, !PT ;  /* 0x00000000cd007209 */ /* 0x008fe20007810000 */
[----:B------:R-:W-:Y:S01]  /*ed90*/  FMUL.FTZ R34, R34, c[0x0][0x320] ;  /* 0x0000c80022227a20 */ /* 0x000fe20000410000 */
[----:B------:R-:W3:Y:S01]  /*eda0*/  MUFU.TANH R138, R28 ;  /* 0x0000001c008a7308 */ /* 0x000ee20000002400 */
[----:B------:R-:W-:Y:S02]  /*edb0*/  FMUL.FTZ R36, R36, c[0x0][0x320] ;  /* 0x0000c80024247a20 */ /* 0x000fe40000410000 */
[----:B------:R-:W-:Y:S01]  /*edc0*/  FMUL.FTZ R37, R37, c[0x0][0x320] ;  /* 0x0000c80025257a20 */ /* 0x000fe20000410000 */
[C---:B-1----:R-:W-:Y:S03]  /*edd0*/  HMMA.16816.F32 R44, R200.reuse, R8, R44 ;  /* 0x00000008c82c723c */ /* 0x042fe6000000182c */
[----:B------:R-:W-:Y:S02]  /*ede0*/  FMUL.FTZ R40, R40, c[0x0][0x320] ;  /* 0x0000c80028287a20 */ /* 0x000fe40000410000 */
[----:B------:R-:W-:Y:S01]  /*edf0*/  FMUL.FTZ R43, R43, c[0x0][0x320] ;  /* 0x0000c8002b2b7a20 */ /* 0x000fe20000410000 */
[----:B------:R-:W-:Y:S01]  /*ee00*/  MUFU.TANH R132, R29 ;  /* 0x0000001d00847308 */ /* 0x000fe20000002400 */
[----:B------:R-:W-:Y:S01]  /*ee10*/  FMUL.FTZ R35, R35, c[0x0][0x320] ;  /* 0x0000c80023237a20 */ /* 0x000fe20000410000 */
[----:B------:R-:W-:Y:S01]  /*ee20*/  HMMA.16816.F32 R48, R200, R10, R48 ;  /* 0x0000000ac830723c */ /* 0x000fe20000001830 */
[----:B------:R-:W4:Y:S03]  /*ee30*/  LDL.64 R10, [R1+0x20] ;  /* 0x00002000010a7983 */ /* 0x000f260000100a00 */
[----:B------:R-:W-:Y:S02]  /*ee40*/  FMUL.FTZ R33, R33, c[0x0][0x320] ;  /* 0x0000c80021217a20 */ /* 0x000fe40000410000 */
[----:B------:R-:W-:Y:S02]  /*ee50*/  FMUL.FTZ R42, R42, c[0x0][0x320] ;  /* 0x0000c8002a2a7a20 */ /* 0x000fe40000410000 */
[----:B------:R-:W1:Y:S01]  /*ee60*/  MUFU.TANH R206, R18 ;  /* 0x0000001200ce7308 */ /* 0x000e620000002400 */
[----:B------:R-:W-:Y:S03]  /*ee70*/  FMUL.FTZ R41, R41, c[0x0][0x320] ;  /* 0x0000c80029297a20 */ /* 0x000fe60000410000 */
[----:B---3--:R-:W-:Y:S01]  /*ee80*/  MOV R202, R138 ;  /* 0x0000008a00ca7202 */ /* 0x008fe20000000f00 */
[----:B------:R-:W-:Y:S04]  /*ee90*/  @P0 IMAD.WIDE.U32 R6, R252, c[0x0][0x1e0], RZ ;  /* 0x00007800fc060a25 */ /* 0x000fe800078e00ff */
[----:B------:R-:W-:Y:S01]  /*eea0*/  FMUL.FTZ R44, R44, c[0x0][0x320] ;  /* 0x0000c8002c2c7a20 */ /* 0x000fe20000410000 */
[----:B------:R-:W3:Y:S01]  /*eeb0*/  MUFU.TANH R208, R20 ;  /* 0x0000001400d07308 */ /* 0x000ee20000002400 */
[----:B------:R-:W-:Y:S02]  /*eec0*/  FMUL.FTZ R45, R45, c[0x0][0x320] ;  /* 0x0000c8002d2d7a20 */ /* 0x000fe40000410000 */
[----:B------:R-:W-:Y:S02]  /*eed0*/  FMUL.FTZ R46, R46, c[0x0][0x320] ;  /* 0x0000c8002e2e7a20 */ /* 0x000fe40000410000 */
[----:B------:R-:W-:Y:S02]  /*eee0*/  FMUL.FTZ R47, R47, c[0x0][0x320] ;  /* 0x0000c8002f2f7a20 */ /* 0x000fe40000410000 */
[----:B------:R-:W-:Y:S02]  /*eef0*/  FMUL.FTZ R50, R50, c[0x0][0x320] ;  /* 0x0000c80032327a20 */ /* 0x000fe40000410000 */
[----:B------:R-:W-:Y:S01]  /*ef00*/  FMUL.FTZ R49, R49, c[0x0][0x320] ;  /* 0x0000c80031317a20 */ /* 0x000fe20000410000 */
[----:B------:R-:W3:Y:S01]  /*ef10*/  MUFU.TANH R209, R21 ;  /* 0x0000001500d17308 */ /* 0x000ee20000002400 */
[----:B------:R-:W-:Y:S01]  /*ef20*/  FMUL.FTZ R48, R48, c[0x0][0x320] ;  /* 0x0000c80030307a20 */ /* 0x000fe20000410000 */
[----:B-1----:R-:W-:Y:S08]  /*ef30*/  FMNMX.FTZ R2, R206, R2, !PT ;  /* 0x00000002ce027209 */ /* 0x002ff00007810000 */
[----:B------:R-:W1:Y:S01]  /*ef40*/  MUFU.TANH R207, R19 ;  /* 0x0000001300cf7308 */ /* 0x000e620000002400 */
[----:B---3--:R-:W-:Y:S09]  /*ef50*/  FMNMX.FTZ R0, R208, R0, !PT ;  /* 0x00000000d0007209 */ /* 0x008ff20007810000 */
[----:B------:R-:W3:Y:S01]  /*ef60*/  MUFU.TANH R213, R24 ;  /* 0x0000001800d57308 */ /* 0x000ee20000002400 */
[----:B------:R-:W-:Y:S09]  /*ef70*/  FMNMX.FTZ R0, R209, R0, !PT ;  /* 0x00000000d1007209 */ /* 0x000ff20007810000 */
[----:B------:R-:W3:Y:S01]  /*ef80*/  MUFU.TANH R136, R33 ;  /* 0x0000002100887308 */ /* 0x000ee20000002400 */
[----:B-1----:R-:W-:Y:S04]  /*ef90*/  FMNMX.FTZ R2, R207, R2, !PT ;  /* 0x00000002cf027209 */ /* 0x002fe80007810000 */
[----:B------:R-:W-:Y:S05]  /*efa0*/  FMNMX.FTZ R2, R214, R2, !PT ;  /* 0x00000002d6027209 */ /* 0x000fea0007810000 */
[----:B------:R-:W1:Y:S01]  /*efb0*/  MUFU.TANH R12, R26 ;  /* 0x0000001a000c7308 */ /* 0x000e620000002400 */
[----:B------:R-:W-:Y:S02]  /*efc0*/  FMNMX.FTZ R2, R215, R2, !PT ;  /* 0x00000002d7027209 */ /* 0x000fe40007810000 */
[----:B---3--:R-:W-:Y:S07]  /*efd0*/  FMNMX.FTZ R0, R213, R0, !PT ;  /* 0x00000000d5007209 */ /* 0x008fee0007810000 */
[----:B------:R-:W3:Y:S01]  /*efe0*/  MUFU.TANH R212, R25 ;  /* 0x0000001900d47308 */ /* 0x000ee20000002400 */
[----:B------:R-:W-:Y:S02]  /*eff0*/  MOV R201, R136 ;  /* 0x0000008800c97202 */ /* 0x000fe40000000f00 */
[----:B------:R-:W-:Y:S07]  /*f000*/  MOV R33, R132 ;  /* 0x0000008400217202 */ /* 0x000fee0000000f00 */
[----:B------:R-:W3:Y:S01]  /*f010*/  MUFU.TANH R210, R27 ;  /* 0x0000001b00d27308 */ /* 0x000ee20000002400 */
[----:B-1----:R-:W-:Y:S04]  /*f020*/  MOV R203, R12 ;  /* 0x0000000c00cb7202 */ /* 0x002fe80000000f00 */
[----:B------:R-:W-:Y:S05]  /*f030*/  FMNMX.FTZ R2, R203, R2, !PT ;  /* 0x00000002cb027209 */ /* 0x000fea0007810000 */
[----:B------:R-:W1:Y:S01]  /*f040*/  MUFU.TANH R137, R32 ;  /* 0x0000002000897308 */ /* 0x000e620000002400 */
[----:B---3--:R-:W-:Y:S04]  /*f050*/  FMNMX.FTZ R0, R212, R0, !PT ;  /* 0x00000000d4007209 */ /* 0x008fe80007810000 */
[----:B------:R-:W-:Y:S05]  /*f060*/  FMNMX.FTZ R0, R202, R0, !PT ;  /* 0x00000000ca007209 */ /* 0x000fea0007810000 */
[----:B------:R1:W-:Y:S01]  /*f070*/  MUFU.TANH R17, R35 ;  /* 0x0000002300117308 */ /* 0x0003e20000002400 */
[----:B------:R-:W-:Y:S02]  /*f080*/  FMNMX.FTZ R0, R33, R0, !PT ;  /* 0x0000000021007209 */ /* 0x000fe40007810000 */
[----:B------:R-:W-:Y:S07]  /*f090*/  FMNMX.FTZ R2, R210, R2, !PT ;  /* 0x00000002d2027209 */ /* 0x000fee0007810000 */
[----:B------:R-:W3:Y:S10]  /*f0a0*/  MUFU.TANH R18, R30 ;  /* 0x0000001e00127308 */ /* 0x000ef40000002400 */
[----:B------:R-:W3:Y:S01]  /*f0b0*/  MUFU.TANH R211, R31 ;  /* 0x0000001f00d37308 */ /* 0x000ee20000002400 */
[----:B-1----:R-:W-:Y:S04]  /*f0c0*/  MOV R35, R137 ;  /* 0x0000008900237202 */ /* 0x002fe80000000f00 */
[----:B------:R-:W-:Y:S05]  /*f0d0*/  FMNMX.FTZ R0, R35, R0, !PT ;  /* 0x0000000023007209 */ /* 0x000fea0007810000 */
[----:B------:R-:W1:Y:S01]  /*f0e0*/  MUFU.TANH R139, R34 ;  /* 0x00000022008b7308 */ /* 0x000e620000002400 */
[----:B------:R-:W-:Y:S02]  /*f0f0*/  FMNMX.FTZ R0, R201, R0, !PT ;  /* 0x00000000c9007209 */ /* 0x000fe40007810000 */
[----:B---3--:R-:W-:Y:S07]  /*f100*/  FMNMX.FTZ R2, R18, R2, !PT ;  /* 0x0000000212027209 */ /* 0x008fee0007810000 */
[----:B------:R-:W3:Y:S01]  /*f110*/  MUFU.TANH R16, R36 ;  /* 0x0000002400107308 */ /* 0x000ee20000002400 */
[----:B------:R-:W-:Y:S09]  /*f120*/  FMNMX.FTZ R2, R211, R2, !PT ;  /* 0x00000002d3027209 */ /* 0x000ff20007810000 */
[----:B------:R-:W-:Y:S01]  /*f130*/  MUFU.TANH R24, R37 ;  /* 0x0000002500187308 */ /* 0x000fe20000002400 */
[----:B-1----:R-:W-:Y:S02]  /*f140*/  MOV R200, R139 ;  /* 0x0000008b00c87202 */ /* 0x002fe40000000f00 */
[----:B------:R-:W-:Y:S02]  /*f150*/  MOV R139, 0x6 ;  /* 0x00000006008b7802 */ /* 0x000fe40000000f00 */
[----:B------:R-:W-:Y:S05]  /*f160*/  FMNMX.FTZ R2, R200, R2, !PT ;  /* 0x00000002c8027209 */ /* 0x000fea0007810000 */
[----:B------:R-:W1:Y:S01]  /*f170*/  MUFU.TANH R3, R42 ;  /* 0x0000002a00037308 */ /* 0x000e620000002400 */
[----:B---3--:R-:W-:Y:S09]  /*f180*/  FMNMX.FTZ R0, R16, R0, !PT ;  /* 0x0000000010007209 */ /* 0x008ff20007810000 */
[----:B------:R1:W-:Y:S10]  /*f190*/  MUFU.TANH R136, R50 ;  /* 0x0000003200887308 */ /* 0x0003f40000002400 */
[----:B------:R-:W3:Y:S10]  /*f1a0*/  MUFU.TANH R25, R40 ;  /* 0x0000002800197308 */ /* 0x000ef40000002400 */
[----:B------:R-:W3:Y:S01]  /*f1b0*/  MUFU.TANH R27, R38 ;  /* 0x00000026001b7308 */ /* 0x000ee20000002400 */
[----:B-1----:R-:W-:Y:S02]  /*f1c0*/  MOV R50, R3 ;  /* 0x0000000300327202 */ /* 0x002fe40000000f00 */
[----:B------:R-:W-:Y:S02]  /*f1d0*/  FMNMX.FTZ R3, R17, R2, !PT ;  /* 0x0000000211037209 */ /* 0x000fe40007810000 */
[----:B------:R-:W-:Y:S01]  /*f1e0*/  FMNMX.FTZ R2, R24, R0, !PT ;  /* 0x0000000018027209 */ /* 0x000fe20007810000 */
[----:B------:R-:W-:Y:S04]  /*f1f0*/  FMUL.FTZ R0, R51, c[0x0][0x320] ;  /* 0x0000c80033007a20 */ /* 0x000fe80000410000 */
[----:B------:R-:W1:Y:S01]  /*f200*/  MUFU.TANH R133, R44 ;  /* 0x0000002c00857308 */ /* 0x000e620000002400 */
[----:B------:R-:W-:Y:S02]  /*f210*/  MOV R51, R16 ;  /* 0x0000001000337202 */ /* 0x000fe40000000f00 */
[----:B---3--:R-:W-:Y:S07]  /*f220*/  FMNMX.FTZ R2, R25, R2, !PT ;  /* 0x0000000219027209 */ /* 0x008fee0007810000 */
[----:B------:R1:W-:Y:S01]  /*f230*/  MUFU.TANH R9, R49 ;  /* 0x0000003100097308 */ /* 0x0003e20000002400 */
[----:B------:R-:W-:Y:S09]  /*f240*/  FMNMX.FTZ R3, R27, R3, !PT ;  /* 0x000000031b037209 */ /* 0x000ff20007810000 */
[----:B------:R-:W3:Y:S10]  /*f250*/  MUFU.TANH R19, R41 ;  /* 0x0000002900137308 */ /* 0x000ef40000002400 */
[----:B------:R3:W-:Y:S01]  /*f260*/  MUFU.TANH R137, R0 ;  /* 0x0000000000897308 */ /* 0x0007e20000002400 */
[----:B-1----:R-:W-:Y:S09]  /*f270*/  MOV R49, R133 ;  /* 0x0000008500317202 */ /* 0x002ff20000000f00 */
[----:B------:R-:W1:Y:S10]  /*f280*/  MUFU.TANH R26, R39 ;  /* 0x00000027001a7308 */ /* 0x000e740000002400 */
[----:B------:R-:W2:Y:S01]  /*f290*/  MUFU.TANH R40, R45 ;  /* 0x0000002d00287308 */ /* 0x000ea20000002400 */
[----:B---3--:R-:W-:Y:S04]  /*f2a0*/  FMNMX.FTZ R0, R19, R2, !PT ;  /* 0x0000000213007209 */ /* 0x008fe80007810000 */
[----:B------:R-:W-:Y:S05]  /*f2b0*/  FMNMX.FTZ R0, R49, R0, !PT ;  /* 0x0000000031007209 */ /* 0x000fea0007810000 */
[----:B------:R-:W3:Y:S01]  /*f2c0*/  MUFU.TANH R41, R43 ;  /* 0x0000002b00297308 */ /* 0x000ee20000002400 */
[----:B-1----:R-:W-:Y:S04]  /*f2d0*/  FMNMX.FTZ R3, R26, R3, !PT ;  /* 0x000000031a037209 */ /* 0x002fe80007810000 */
[----:B------:R-:W-:Y:S05]  /*f2e0*/  FMNMX.FTZ R2, R50, R3, !PT ;  /* 0x0000000332027209 */ /* 0x000fea0007810000 */
[----:B------:R-:W1:Y:S01]  /*f2f0*/  MUFU.TANH R20, R48 ;  /* 0x0000003000147308 */ /* 0x000e620000002400 */
[----:B--2---:R-:W-:Y:S09]  /*f300*/  FMNMX.FTZ R0, R40, R0, !PT ;  /* 0x0000000028007209 */ /* 0x004ff20007810000 */
[----:B------:R-:W2:Y:S01]  /*f310*/  MUFU.TANH R32, R46 ;  /* 0x0000002e00207308 */ /* 0x000ea20000002400 */
[----:B---3--:R-:W-:Y:S09]  /*f320*/  FMNMX.FTZ R2, R41, R2, !PT ;  /* 0x0000000229027209 */ /* 0x008ff20007810000 */
[----:B------:R-:W3:Y:S01]  /*f330*/  MUFU.TANH R34, R47 ;  /* 0x0000002f00227308 */ /* 0x000ee20000002400 */
[----:B-1----:R-:W-:Y:S04]  /*f340*/  FMNMX.FTZ R133, R20, R0, !PT ;  /* 0x0000000014857209 */ /* 0x002fe80007810000 */
[----:B------:R-:W-:Y:S05]  /*f350*/  FMNMX.FTZ R133, R9, R133, !PT ;  /* 0x0000008509857209 */ /* 0x000fea0007810000 */
[----:B------:R-:W1:Y:S01]  /*f360*/  SHFL.BFLY PT, R3, R133, 0x2, 0x1f ;  /* 0x0c401f0085037f89 */ /* 0x000e6200000e0000 */
[----:B--2---:R-:W-:Y:S04]  /*f370*/  FMNMX.FTZ R2, R32, R2, !PT ;  /* 0x0000000220027209 */ /* 0x004fe80007810000 */
[----:B---3--:R-:W-:Y:S04]  /*f380*/  FMNMX.FTZ R0, R34, R2, !PT ;  /* 0x0000000222007209 */ /* 0x008fe80007810000 */
[----:B------:R-:W-:Y:S04]  /*f390*/  FMNMX.FTZ R0, R136, R0, !PT ;  /* 0x0000000088007209 */ /* 0x000fe80007810000 */
[----:B------:R-:W-:Y:S05]  /*f3a0*/  FMNMX.FTZ R0, R137, R0, !PT ;  /* 0x0000000089007209 */ /* 0x000fea0007810000 */
[----:B------:R-:W2:Y:S01]  /*f3b0*/  SHFL.BFLY PT, R2, R0, 0x2, 0x1f ;  /* 0x0c401f0000027f89 */ /* 0x000ea200000e0000 */
[----:B-1----:R-:W-:Y:S07]  /*f3c0*/  FMNMX.FTZ R133, R133, R3, !PT ;  /* 0x0000000385857209 */ /* 0x002fee0007810000 */
[----:B------:R-:W1:Y:S01]  /*f3d0*/  SHFL.BFLY PT, R4, R133, 0x1, 0x1f ;  /* 0x0c201f0085047f89 */ /* 0x000e6200000e0000 */
[----:B--2---:R-:W-:Y:S07]  /*f3e0*/  FMNMX.FTZ R0, R0, R2, !PT ;  /* 0x0000000200007209 */ /* 0x004fee0007810000 */
[----:B------:R-:W2:Y:S01]  /*f3f0*/  SHFL.BFLY PT, R3, R0, 0x1, 0x1f ;  /* 0x0c201f0000037f89 */ /* 0x000ea200000e0000 */
[----:B-1----:R-:W-:Y:S02]  /*f400*/  FMNMX.FTZ R133, R133, R4, !PT ;  /* 0x0000000485857209 */ /* 0x002fe40007810000 */
[----:B------:R-:W-:Y:S03]  /*f410*/  @P0 SHF.R.S32.HI R4, RZ, 0x1f, R252 ;  /* 0x0000001fff040819 */ /* 0x000fe600000114fc */
[C---:B------:R-:W-:Y:S02]  /*f420*/  FMUL.FTZ R138, R133.reuse, c[0x0][0x2d0] ;  /* 0x0000b400858a7a20 */ /* 0x040fe40000410000 */
[----:B------:R-:W-:Y:S02]  /*f430*/  @P0 IMAD R4, R4, c[0x0][0x1e0], RZ ;  /* 0x0000780004040a24 */ /* 0x000fe400078e02ff */
[----:B------:R-:W-:Y:S01]  /*f440*/  FFMA.FTZ R8, R190, c[0x0][0x2d0], -R138 ;  /* 0x0000b400be087a23 */ /* 0x000fe2000001088a */
[----:B------:R-:W-:Y:S01]  /*f450*/  MOV R190, R9 ;  /* 0x0000000900be7202 */ /* 0x000fe20000000f00 */
[----:B------:R-:W-:Y:S02]  /*f460*/  FADD.FTZ R2, -R133, R134 ;  /* 0x0000008685027221 */ /* 0x000fe40000010100 */
[----:B------:R1:W-:Y:S01]  /*f470*/  MUFU.EX2 R15, R8 ;  /* 0x00000008000f7308 */ /* 0x0003e20000000800 */
[----:B--2---:R-:W-:Y:S01]  /*f480*/  FMNMX.FTZ R132, R0, R3, !PT ;  /* 0x0000000300847209 */ /* 0x004fe20007810000 */
[----:B------:R-:W-:Y:S01]  /*f490*/  @P0 IMAD R3, R252, c[0x0][0x1e4], R4 ;  /* 0x00007900fc030a24 */ /* 0x000fe200078e0204 */
[----:B----4-:R-:W-:Y:S01]  /*f4a0*/  @P0 MOV R4, R10 ;  /* 0x0000000a00040202 */ /* 0x010fe20000000f00 */
[----:B------:R-:W-:Y:S02]  /*f4b0*/  FMUL.FTZ R0, R2, c[0x0][0x2d0] ;  /* 0x0000b40002007a20 */ /* 0x000fe40000410000 */
[----:B------:R-:W-:Y:S01]  /*f4c0*/  FMUL.FTZ R134, R132, c[0x0][0x2d0] ;  /* 0x0000b40084867a20 */ /* 0x000fe20000410000 */
[----:B------:R-:W-:Y:S01]  /*f4d0*/  @P0 IADD3 R3, R7, R3, RZ ;  /* 0x0000000307030210 */ /* 0x000fe20007ffe0ff */
[----:B------:R-:W-:Y:S01]  /*f4e0*/  @P0 IMAD.WIDE.U32 R4, R6, 0x60, R4 ;  /* 0x0000006006040825 */ /* 0x000fe200078e0004 */
[----:B------:R-:W-:Y:S01]  /*f4f0*/  @P0 MOV R7, c[0x0][0x1e0] ;  /* 0x0000780000070a02 */ /* 0x000fe20000000f00 */
[----:B------:R2:W3:Y:S02]  /*f500*/  MUFU.EX2 R2, R0 ;  /* 0x0000000000027308 */ /* 0x0004e40000000800 */
[----:B------:R-:W-:Y:S01]  /*f510*/  @P0 IMAD R3, R3, 0x60, RZ ;  /* 0x0000006003030824 */ /* 0x000fe200078e02ff */
[----:B------:R-:W-:Y:S01]  /*f520*/  @P0 SHF.L.U32 R6, R4, 0x1, RZ ;  /* 0x0000000104060819 */ /* 0x000fe200000006ff */
[----:B------:R-:W-:Y:S01]  /*f530*/  FFMA.FTZ R136, R136, c[0x0][0x2d0], -R134 ;  /* 0x0000b40088887a23 */ /* 0x000fe20000010886 */
[----:B------:R-:W-:Y:S02]  /*f540*/  @P0 SHF.L.U64.HI R14, R7, R139, c[0x0][0x1e4] ;  /* 0x00007900070e0619 */ /* 0x000fe4000001028b */
[----:B------:R-:W-:Y:S01]  /*f550*/  @P0 IADD3 R3, R5, R3, RZ ;  /* 0x0000000305030210 */ /* 0x000fe20007ffe0ff */
[--C-:B------:R-:W-:Y:S01]  /*f560*/  FFMA.FTZ R5, R189, c[0x0][0x2d0], -R138.reuse ;  /* 0x0000b400bd057a23 */ /* 0x100fe2000001088a */
[----:B------:R-:W-:Y:S01]  /*f570*/  @P0 IADD3 R10, P2, R6, 0x80, RZ ;  /* 0x00000080060a0810 */ /* 0x000fe20007f5e0ff */
[--C-:B-1----:R-:W-:Y:S01]  /*f580*/  FFMA.FTZ R8, R188, c[0x0][0x2d0], -R138.reuse ;  /* 0x0000b400bc087a23 */ /* 0x102fe2000001088a */
[----:B------:R-:W-:Y:S01]  /*f590*/  @P0 SHF.L.U64.HI R3, R4, 0x1, R3 ;  /* 0x0000000104030819 */ /* 0x000fe20000010203 */
[----:B------:R-:W1:Y:S01]  /*f5a0*/  MUFU.EX2 R21, R5 ;  /* 0x0000000500157308 */ /* 0x000e620000000800 */
[----:B------:R-:W-:Y:S02]  /*f5b0*/  @P0 IADD3 R10, P1, R10, c[0x0][0x1c8], RZ ;  /* 0x000072000a0a0a10 */ /* 0x000fe40007f3e0ff */
[----:B------:R-:W-:Y:S02]  /*f5c0*/  @P0 SHF.L.U32 R7, R7, 0x6, RZ ;  /* 0x0000000607070819 */ /* 0x000fe400000006ff */
[----:B------:R-:W-:Y:S02]  /*f5d0*/  @P0 IADD3.X R11, RZ, c[0x0][0x1cc], R3, P1, P2 ;  /* 0x00007300ff0b0a10 */ /* 0x000fe40000fe4403 */
[C---:B------:R-:W-:Y:S02]  /*f5e0*/  @P0 IADD3 R4, P1, R6.reuse, c[0x0][0x1c8], RZ ;  /* 0x0000720006040a10 */ /* 0x040fe40007f3e0ff */
[----:B------:R-:W-:Y:S01]  /*f5f0*/  @P0 IADD3 R12, P2, R6, 0x100, RZ ;  /* 0x00000100060c0810 */ /* 0x000fe20007f5e0ff */
[----:B------:R-:W-:Y:S01]  /*f600*/  MUFU.EX2 R43, R8 ;  /* 0x00000008002b7308 */ /* 0x000fe20000000800 */
[----:B------:R-:W-:Y:S01]  /*f610*/  MOV R189, R32 ;  /* 0x0000002000bd7202 */ /* 0x000fe20000000f00 */
[----:B--2---:R-:W-:Y:S01]  /*f620*/  FADD.FTZ R0, -R132, R135 ;  /* 0x0000008784007221 */ /* 0x004fe20000010100 */
[----:B------:R-:W-:Y:S01]  /*f630*/  MOV R135, R18 ;  /* 0x0000001200877202 */ /* 0x000fe20000000f00 */
[----:B---3--:R-:W-:Y:S01]  /*f640*/  FMUL.FTZ R16, R2, R152 ;  /* 0x0000009802107220 */ /* 0x008fe20000410000 */
[----:B------:R-:W-:Y:S01]  /*f650*/  MOV R152, R17 ;  /* 0x0000001100987202 */ /* 0x000fe20000000f00 */
[----:B------:R-:W-:Y:S02]  /*f660*/  FMUL.FTZ R0, R0, c[0x0][0x2d0] ;  /* 0x0000b40000007a20 */ /* 0x000fe40000410000 */
[C---:B------:R-:W-:Y:S02]  /*f670*/  FMUL.FTZ R17, R2.reuse, R153 ;  /* 0x0000009902117220 */ /* 0x040fe40000410000 */
[C---:B------:R-:W-:Y:S01]  /*f680*/  FMUL.FTZ R32, R2.reuse, R168 ;  /* 0x000000a802207220 */ /* 0x040fe20000410000 */
[----:B------:R-:W-:Y:S01]  /*f690*/  MOV R168, R33 ;  /* 0x0000002100a87202 */ /* 0x000fe20000000f00 */
[----:B------:R-:W2:Y:S01]  /*f6a0*/  MUFU.EX2 R0, R0 ;  /* 0x0000000000007308 */ /* 0x000ea20000000800 */
[C---:B------:R-:W-:Y:S01]  /*f6b0*/  FMUL.FTZ R33, R2.reuse, R169 ;  /* 0x000000a902217220 */ /* 0x040fe20000410000 */
[----:B-1----:R-:W-:Y:S01]  /*f6c0*/  MOV R188, R21 ;  /* 0x0000001500bc7202 */ /* 0x002fe20000000f00 */
[----:B------:R-:W-:Y:S01]  /*f6d0*/  FFMA.FTZ R5, R191, c[0x0][0x2d0], -R138 ;  /* 0x0000b400bf057a23 */ /* 0x000fe2000001088a */
[----:B------:R-:W-:Y:S01]  /*f6e0*/  MOV R191, R19 ;  /* 0x0000001300bf7202 */ /* 0x000fe20000000f00 */
[C---:B------:R-:W-:Y:S02]  /*f6f0*/  FMUL.FTZ R52, R2.reuse, R52 ;  /* 0x0000003402347220 */ /* 0x040fe40000410000 */
[C---:B------:R-:W-:Y:S02]  /*f700*/  FMUL.FTZ R53, R2.reuse, R53 ;  /* 0x0000003502357220 */ /* 0x040fe40000410000 */
[C---:B------:R-:W-:Y:S01]  /*f710*/  FMUL.FTZ R56, R2.reuse, R56 ;  /* 0x0000003802387220 */ /* 0x040fe20000410000 */
[----:B------:R1:W3:Y:S01]  /*f720*/  MUFU.EX2 R36, R5 ;  /* 0x0000000500247308 */ /* 0x0002e20000000800 */
[C---:B------:R-:W-:Y:S02]  /*f730*/  FMUL.FTZ R57, R2.reuse, R57 ;  /* 0x0000003902397220 */ /* 0x040fe40000410000 */
[C---:B------:R-:W-:Y:S02]  /*f740*/  FMUL.FTZ R60, R2.reuse, R60 ;  /* 0x0000003c023c7220 */ /* 0x040fe40000410000 */
        /* <DEDUP_REMOVED lines=8> */
[C---:B------:R-:W-:Y:S02]  /*f7d0*/  FMUL.FTZ R55, R0.reuse, R55 ;  /* 0x0000003700377220 */ /* 0x040fe40000410000 */
[C---:B------:R-:W-:Y:S01]  /*f7e0*/  FMUL.FTZ R58, R0.reuse, R58 ;  /* 0x0000003a003a7220 */ /* 0x040fe20000410000 */
[----:B-1----:R-:W-:Y:S01]  /*f7f0*/  @P0 IADD3.X R5, R3, c[0x0][0x1cc], RZ, P1, !PT ;  /* 0x0000730003050a10 */ /* 0x002fe20000ffe4ff */
[----:B------:R-:W-:Y:S01]  /*f800*/  FMUL.FTZ R59, R0, R59 ;  /* 0x0000003b003b7220 */ /* 0x000fe20000410000 */
[----:B------:R-:W-:Y:S01]  /*f810*/  @P0 IADD3 R12, P1, R12, c[0x0][0x1c8], RZ ;  /* 0x000072000c0c0a10 */ /* 0x000fe20007f3e0ff */
[C---:B------:R-:W-:Y:S02]  /*f820*/  FMUL.FTZ R62, R0.reuse, R62 ;  /* 0x0000003e003e7220 */ /* 0x040fe40000410000 */
[----:B------:R1:W-:Y:S01]  /*f830*/  @P0 LDGSTS.E.BYPASS.LTC128B.128 [R251+0xc100], [R4.64], !P4 ;  /* 0x0c10000004fb0fae */ /* 0x0003e2000e101d48 */
[--C-:B------:R-:W-:Y:S01]  /*f840*/  @P0 IADD3.X R13, RZ, c[0x0][0x1cc], R3.reuse, P1, P2 ;  /* 0x00007300ff0d0a10 */ /* 0x100fe20000fe4403 */
[----:B------:R-:W-:Y:S01]  /*f850*/  FMUL.FTZ R63, R0, R63 ;  /* 0x0000003f003f7220 */ /* 0x000fe20000410000 */
[----:B------:R-:W-:Y:S01]  /*f860*/  @P0 IADD3 R6, P2, R6, 0x180, RZ ;  /* 0x0000018006060810 */ /* 0x000fe20007f5e0ff */
[C---:B------:R-:W-:Y:S02]  /*f870*/  FMUL.FTZ R66, R0.reuse, R66 ;  /* 0x0000004200427220 */ /* 0x040fe40000410000 */
[----:B------:R-:W-:Y:S01]  /*f880*/  FMUL.FTZ R67, R0, R67 ;  /* 0x0000004300437220 */ /* 0x000fe20000410000 */
[----:B------:R-:W-:Y:S01]  /*f890*/  @P0 IADD3 R8, P1, R6, c[0x0][0x1c8], RZ ;  /* 0x0000720006080a10 */ /* 0x000fe20007f3e0ff */
[----:B------:R2:W-:Y:S01]  /*f8a0*/  @P0 LDGSTS.E.BYPASS.LTC128B.128 [R251+0xf100], [R10.64], !P3 ;  /* 0x0f1000000afb0fae */ /* 0x0005e2000d901d48 */
[--C-:B------:R-:W-:Y:S01]  /*f8b0*/  FFMA.FTZ R6, R194, c[0x0][0x2d0], -R134.reuse ;  /* 0x0000b400c2067a23 */ /* 0x100fe20000010886 */
[----:B------:R-:W-:Y:S01]  /*f8c0*/  MOV R194, R20 ;  /* 0x0000001400c27202 */ /* 0x000fe20000000f00 */
[C---:B------:R-:W-:Y:S01]  /*f8d0*/  FMUL.FTZ R70, R0.reuse, R70 ;  /* 0x0000004600467220 */ /* 0x040fe20000410000 */
[----:B------:R-:W-:Y:S01]  /*f8e0*/  @P0 IADD3.X R9, RZ, c[0x0][0x1cc], R3, P1, P2 ;  /* 0x00007300ff090a10 */ /* 0x000fe20000fe4403 */
[----:B------:R4:W-:Y:S01]  /*f8f0*/  MUFU.EX2 R139, R6 ;  /* 0x00000006008b7308 */ /* 0x0009e20000000800 */
[--C-:B------:R-:W-:Y:S01]  /*f900*/  FFMA.FTZ R3, R195, c[0x0][0x2d0], -R134.reuse ;  /* 0x0000b400c3037a23 */ /* 0x100fe20000010886 */
[----:B------:R-:W-:Y:S01]  /*f910*/  MOV R195, R15 ;  /* 0x0000000f00c37202 */ /* 0x000fe20000000f00 */
[----:B------:R3:W-:Y:S01]  /*f920*/  @P0 LDGSTS.E.BYPASS.LTC128B.128 [R251+0x12100], [R12.64], !P6 ;  /* 0x121000000cfb0fae */ /* 0x0007e2000f101d48 */
[----:B------:R-:W-:Y:S02]  /*f930*/  FMUL.FTZ R71, R0, R71 ;  /* 0x0000004700477220 */ /* 0x000fe40000410000 */
[C---:B------:R-:W-:Y:S02]  /*f940*/  FMUL.FTZ R72, R2.reuse, R72 ;  /* 0x0000004802487220 */ /* 0x040fe40000410000 */
[----:B------:R-:W-:Y:S02]  /*f950*/  FMUL.FTZ R73, R2, R73 ;  /* 0x0000004902497220 */ /* 0x000fe40000410000 */
[----:B------:R3:W3:Y:S01]  /*f960*/  MUFU.EX2 R37, R3 ;  /* 0x0000000300257308 */ /* 0x0006e20000000800 */
[----:B------:R3:W-:Y:S01]  /*f970*/  @P0 LDGSTS.E.BYPASS.LTC128B.128 [R251+0x15100], [R8.64], !P5 ;  /* 0x1510000008fb0fae */ /* 0x0007e2000e901d48 */
[----:B------:R-:W-:Y:S01]  /*f980*/  FMUL.FTZ R74, R0, R74 ;  /* 0x0000004a004a7220 */ /* 0x000fe20000410000 */
[----:B-1----:R-:W-:Y:S01]  /*f990*/  @P0 IADD3 R4, P2, R4, R7, RZ ;  /* 0x0000000704040210 */ /* 0x002fe20007f5e0ff */
[----:B------:R-:W-:Y:S02]  /*f9a0*/  FMUL.FTZ R75, R0, R75 ;  /* 0x0000004b004b7220 */ /* 0x000fe40000410000 */
[C---:B------:R-:W-:Y:S01]  /*f9b0*/  FMUL.FTZ R76, R2.reuse, R76 ;  /* 0x0000004c024c7220 */ /* 0x040fe20000410000 */
[----:B------:R-:W-:Y:S01]  /*f9c0*/  @P0 IADD3.X R5, R5, R14, RZ, P2, !PT ;  /* 0x0000000e05050210 */ /* 0x000fe200017fe4ff */
[----:B------:R-:W-:Y:S02]  /*f9d0*/  FMUL.FTZ R77, R2, R77 ;  /* 0x0000004d024d7220 */ /* 0x000fe40000410000 */
[C---:B------:R-:W-:Y:S02]  /*f9e0*/  FMUL.FTZ R78, R0.reuse, R78 ;  /* 0x0000004e004e7220 */ /* 0x040fe40000410000 */
[----:B------:R1:W-:Y:S01]  /*f9f0*/  @P0 LDGSTS.E.BYPASS.LTC128B.128 [R251+0xd100], [R4.64], !P4 ;  /* 0x0d10000004fb0fae */ /* 0x0003e2000e101d48 */
[----:B----4-:R-:W-:Y:S01]  /*fa00*/  @P0 IADD3 R6, P1, R7, R4, RZ ;  /* 0x0000000407060210 */ /* 0x010fe20007f3e0ff */
[C---:B--2---:R-:W-:Y:S02]  /*fa10*/  FMUL.FTZ R10, R0.reuse, R146 ;  /* 0x00000092000a7220 */ /* 0x044fe40000410000 */
[----:B------:R-:W-:Y:S01]  /*fa20*/  FMUL.FTZ R11, R0, R147 ;  /* 0x00000093000b7220 */ /* 0x000fe20000410000 */
[----:B------:R-:W-:Y:S01]  /*fa30*/  @P0 IADD3.X R7, R14, R5, RZ, P1, !PT ;  /* 0x000000050e070210 */ /* 0x000fe20000ffe4ff */
[----:B------:R-:W-:Y:S02]  /*fa40*/  FMUL.FTZ R79, R0, R79 ;  /* 0x0000004f004f7220 */ /* 0x000fe40000410000 */
[----:B------:R1:W-:Y:S01]  /*fa50*/  @P0 LDGSTS.E.BYPASS.LTC128B.128 [R251+0x10100], [R4.64+0x80], !P3 ;  /* 0x1010008004fb0fae */ /* 0x0003e2000d901d48 */
[----:B------:R-:W-:Y:S02]  /*fa60*/  FMUL.FTZ R80, R2, R80 ;  /* 0x0000005002507220 */ /* 0x000fe40000410000 */
[--C-:B---3--:R-:W-:Y:S01]  /*fa70*/  FFMA.FTZ R3, R192, c[0x0][0x2d0], -R134.reuse ;  /* 0x0000b400c0037a23 */ /* 0x108fe20000010886 */
[----:B------:R-:W-:Y:S01]  /*fa80*/  MOV R192, R26 ;  /* 0x0000001a00c07202 */ /* 0x000fe20000000f00 */
[----:B------:R-:W-:Y:S02]  /*fa90*/  FMUL.FTZ R26, R0, R162 ;  /* 0x000000a2001a7220 */ /* 0x000fe40000410000 */
[----:B------:R2:W-:Y:S01]  /*faa0*/  MUFU.EX2 R42, R3 ;  /* 0x00000003002a7308 */ /* 0x0005e20000000800 */
[----:B------:R1:W-:Y:S01]  /*fab0*/  @P0 LDGSTS.E.BYPASS.LTC128B.128 [R251+0x13100], [R4.64+0x100], !P6 ;  /* 0x1310010004fb0fae */ /* 0x0003e2000f101d48 */
[C---:B------:R-:W-:Y:S02]  /*fac0*/  FMUL.FTZ R8, R2.reuse, R144 ;  /* 0x0000009002087220 */ /* 0x040fe40000410000 */
[C---:B------:R-:W-:Y:S02]  /*fad0*/  FMUL.FTZ R9, R2.reuse, R145 ;  /* 0x0000009102097220 */ /* 0x040fe40000410000 */
[----:B------:R-:W-:Y:S02]  /*fae0*/  FMUL.FTZ R81, R2, R81 ;  /* 0x0000005102517220 */ /* 0x000fe40000410000 */
[C---:B------:R-:W-:Y:S01]  /*faf0*/  FMUL.FTZ R82, R0.reuse, R82 ;  /* 0x0000005200527220 */ /* 0x040fe20000410000 */
[----:B------:R1:W-:Y:S01]  /*fb00*/  @P0 LDGSTS.E.BYPASS.LTC128B.128 [R251+0x16100], [R4.64+0x180], !P5 ;  /* 0x1610018004fb0fae */ /* 0x0003e2000e901d48 */
[----:B------:R-:W-:Y:S02]  /*fb10*/  FMUL.FTZ R83, R0, R83 ;  /* 0x0000005300537220 */ /* 0x000fe40000410000 */
[C---:B------:R-:W-:Y:S02]  /*fb20*/  FMUL.FTZ R84, R2.reuse, R84 ;  /* 0x0000005402547220 */ /* 0x040fe40000410000 */
[----:B------:R-:W-:Y:S02]  /*fb30*/  FMUL.FTZ R85, R2, R85 ;  /* 0x0000005502557220 */ /* 0x000fe40000410000 */
[C---:B------:R-:W-:Y:S01]  /*fb40*/  FMUL.FTZ R86, R0.reuse, R86 ;  /* 0x0000005600567220 */ /* 0x040fe20000410000 */
[----:B------:R3:W-:Y:S01]  /*fb50*/  @P0 LDGSTS.E.BYPASS.LTC128B.128 [R251+0xe100], [R6.64], !P4 ;  /* 0x0e10000006fb0fae */ /* 0x0007e2000e101d48 */
[----:B------:R-:W-:Y:S02]  /*fb60*/  FMUL.FTZ R87, R0, R87 ;  /* 0x0000005700577220 */ /* 0x000fe40000410000 */
[C---:B------:R-:W-:Y:S02]  /*fb70*/  FMUL.FTZ R88, R2.reuse, R88 ;  /* 0x0000005802587220 */ /* 0x040fe40000410000 */
[----:B------:R-:W-:Y:S02]  /*fb80*/  FMUL.FTZ R89, R2, R89 ;  /* 0x0000005902597220 */ /* 0x000fe40000410000 */
[----:B--2---:R-:W-:Y:S01]  /*fb90*/  FFMA.FTZ R3, R193, c[0x0][0x2d0], -R134 ;  /* 0x0000b400c1037a23 */ /* 0x004fe20000010886 */
[----:B------:R3:W-:Y:S01]  /*fba0*/  @P0 LDGSTS.E.BYPASS.LTC128B.128 [R251+0x11100], [R6.64+0x80], !P3 ;  /* 0x1110008006fb0fae */ /* 0x0007e2000d901d48 */
[----:B------:R-:W-:Y:S01]  /*fbb0*/  MOV R193, R27 ;  /* 0x0000001b00c17202 */ /* 0x000fe20000000f00 */
[C---:B------:R-:W-:Y:S01]  /*fbc0*/  FMUL.FTZ R27, R0.reuse, R163 ;  /* 0x000000a3001b7220 */ /* 0x040fe20000410000 */
[----:B------:R2:W4:Y:S01]  /*fbd0*/  MUFU.EX2 R48, R3 ;  /* 0x0000000300307308 */ /* 0x0005220000000800 */
[C---:B------:R-:W-:Y:S02]  /*fbe0*/  FMUL.FTZ R90, R0.reuse, R90 ;  /* 0x0000005a005a7220 */ /* 0x040fe40000410000 */
[----:B------:R-:W-:Y:S02]  /*fbf0*/  FMUL.FTZ R91, R0, R91 ;  /* 0x0000005b005b7220 */ /* 0x000fe40000410000 */
[----:B------:R3:W-:Y:S01]  /*fc00*/  @P0 LDGSTS.E.BYPASS.LTC128B.128 [R251+0x14100], [R6.64+0x100], !P6 ;  /* 0x1410010006fb0fae */ /* 0x0007e2000f101d48 */
[C---:B------:R-:W-:Y:S02]  /*fc10*/  FMUL.FTZ R92, R2.reuse, R92 ;  /* 0x0000005c025c7220 */ /* 0x040fe40000410000 */
[----:B-1----:R-:W-:Y:S01]  /*fc20*/  FMUL.FTZ R4, R2, R140 ;  /* 0x0000008c02047220 */ /* 0x002fe20000410000 */
[----:B------:R-:W-:Y:S01]  /*fc30*/  F2FP.PACK_AB R140, R36, R188 ;  /* 0x000000bc248c723e */ /* 0x000fe200000000ff */
[C---:B------:R-:W-:Y:S01]  /*fc40*/  FMUL.FTZ R5, R2.reuse, R141 ;  /* 0x0000008d02057220 */ /* 0x040fe20000410000 */
[----:B------:R-:W-:Y:S01]  /*fc50*/  F2FP.PACK_AB R141, R37, R139 ;  /* 0x0000008b258d723e */ /* 0x000fe200000000ff */
[----:B------:R-:W-:Y:S01]  /*fc60*/  FMUL.FTZ R93, R2, R93 ;  /* 0x0000005d025d7220 */ /* 0x000fe20000410000 */
[----:B------:R3:W-:Y:S01]  /*fc70*/  @P0 LDGSTS.E.BYPASS.LTC128B.128 [R251+0x17100], [R6.64+0x180], !P5 ;  /* 0x1710018006fb0fae */ /* 0x0007e2000e901d48 */
[C---:B------:R-:W-:Y:S02]  /*fc80*/  FMUL.FTZ R94, R0.reuse, R94 ;  /* 0x0000005e005e7220 */ /* 0x040fe40000410000 */
[----:B------:R-:W-:Y:S02]  /*fc90*/  FMUL.FTZ R95, R0, R95 ;  /* 0x0000005f005f7220 */ /* 0x000fe40000410000 */
[C---:B------:R-:W-:Y:S02]  /*fca0*/  FMUL.FTZ R96, R2.reuse, R96 ;  /* 0x0000006002607220 */ /* 0x040fe40000410000 */
[----:B------:R-:W-:Y:S01]  /*fcb0*/  FMUL.FTZ R97, R2, R97 ;  /* 0x0000006102617220 */ /* 0x000fe20000410000 */
[----:B------:R-:W1:Y:S01]  /*fcc0*/  LDSM.16.MT88.4 R12, [R217] ;  /* 0x00000000d90c783b */ /* 0x000e620000004200 */
[----:B------:R-:W-:Y:S01]  /*fcd0*/  FMUL.FTZ R98, R0, R98 ;  /* 0x0000006200627220 */ /* 0x000fe20000410000 */
[----:B--2---:R-:W-:Y:S01]  /*fce0*/  MOV R3, R24 ;  /* 0x0000001800037202 */ /* 0x004fe20000000f00 */
[----:B------:R-:W-:Y:S01]  /*fcf0*/  FMUL.FTZ R24, R2, R160 ;  /* 0x000000a002187220 */ /* 0x000fe20000410000 */
[----:B------:R-:W-:Y:S01]  /*fd00*/  MOV R160, R195 ;  /* 0x000000c300a07202 */ /* 0x000fe20000000f00 */
[----:B------:R-:W-:Y:S03]  /*fd10*/  FMUL.FTZ R99, R0, R99 ;  /* 0x0000006300637220 */ /* 0x000fe60000410000 */
[----:B------:R-:W2:Y:S01]  /*fd20*/  LDSM.16.MT88.4 R20, [R218] ;  /* 0x00000000da14783b */ /* 0x000ea20000004200 */
[C---:B------:R-:W-:Y:S02]  /*fd30*/  FMUL.FTZ R100, R2.reuse, R100 ;  /* 0x0000006402647220 */ /* 0x040fe40000410000 */
[----:B------:R-:W-:Y:S02]  /*fd40*/  FMUL.FTZ R101, R2, R101 ;  /* 0x0000006502657220 */ /* 0x000fe40000410000 */
[C---:B------:R-:W-:Y:S02]  /*fd50*/  FMUL.FTZ R102, R0.reuse, R102 ;  /* 0x0000006600667220 */ /* 0x040fe40000410000 */
[----:B------:R-:W-:Y:S01]  /*fd60*/  FMUL.FTZ R103, R0, R103 ;  /* 0x0000006700677220 */ /* 0x000fe20000410000 */
[----:B------:R-:W2:Y:S01]  /*fd70*/  LDSM.16.MT88.4 R28, [R221] ;  /* 0x00000000dd1c783b */ /* 0x000ea20000004200 */
[----:B------:R-:W-:Y:S02]  /*fd80*/  FMUL.FTZ R104, R2, R104 ;  /* 0x0000006802687220 */ /* 0x000fe40000410000 */
[C---:B---3--:R-:W-:Y:S01]  /*fd90*/  FMUL.FTZ R6, R0.reuse, R142 ;  /* 0x0000008e00067220 */ /* 0x048fe20000410000 */
[----:B------:R-:W-:Y:S01]  /*fda0*/  F2FP.PACK_AB R142, R43, R195 ;  /* 0x000000c32b8e723e */ /* 0x000fe200000000ff */
[----:B------:R-:W-:Y:S01]  /*fdb0*/  FMUL.FTZ R7, R0, R143 ;  /* 0x0000008f00077220 */ /* 0x000fe20000410000 */
[----:B----4-:R-:W-:Y:S01]  /*fdc0*/  F2FP.PACK_AB R143, R48, R42 ;  /* 0x0000002a308f723e */ /* 0x010fe200000000ff */
[----:B------:R-:W-:Y:S01]  /*fdd0*/  FMUL.FTZ R105, R2, R105 ;  /* 0x0000006902697220 */ /* 0x000fe20000410000 */
[----:B------:R-:W-:Y:S01]  /*fde0*/  LDSM.16.MT88.4 R44, [R217+0x3000] ;  /* 0x00300000d92c783b */ /* 0x000fe20000004200 */
[----:B------:R-:W-:Y:S01]  /*fdf0*/  MOV R195, R194 ;  /* 0x000000c200c37202 */ /* 0x000fe20000000f00 */
[C---:B------:R-:W-:Y:S01]  /*fe00*/  FMUL.FTZ R106, R0.reuse, R106 ;  /* 0x0000006a006a7220 */ /* 0x040fe20000410000 */
[----:B------:R-:W-:Y:S01]  /*fe10*/  MOV R194, R190 ;  /* 0x000000be00c27202 */ /* 0x000fe20000000f00 */
[----:B------:R-:W-:Y:S01]  /*fe20*/  FMUL.FTZ R107, R0, R107 ;  /* 0x0000006b006b7220 */ /* 0x000fe20000410000 */
[----:B------:R-:W-:Y:S01]  /*fe30*/  MOV R190, R40 ;  /* 0x0000002800be7202 */ /* 0x000fe20000000f00 */
[C---:B------:R-:W-:Y:S01]  /*fe40*/  FMUL.FTZ R40, R2.reuse, R176 ;  /* 0x000000b002287220 */ /* 0x040fe20000410000 */
[----:B------:R-:W-:Y:S01]  /*fe50*/  MOV R176, R160 ;  /* 0x000000a000b07202 */ /* 0x000fe20000000f00 */
[----:B------:R-:W-:Y:S01]  /*fe60*/  LDSM.16.MT88.4 R144, [R218+0x3000] ;  /* 0x00300000da90783b */ /* 0x000fe20000004200 */
[C---:B------:R-:W-:Y:S02]  /*fe70*/  FMUL.FTZ R108, R2.reuse, R108 ;  /* 0x0000006c026c7220 */ /* 0x040fe40000410000 */
[----:B------:R-:W-:Y:S02]  /*fe80*/  FMUL.FTZ R109, R2, R109 ;  /* 0x0000006d026d7220 */ /* 0x000fe40000410000 */
[C---:B------:R-:W-:Y:S02]  /*fe90*/  FMUL.FTZ R110, R0.reuse, R110 ;  /* 0x0000006e006e7220 */ /* 0x040fe40000410000 */
[----:B------:R-:W-:Y:S01]  /*fea0*/  FMUL.FTZ R111, R0, R111 ;  /* 0x0000006f006f7220 */ /* 0x000fe20000410000 */
[C---:B-1----:R-:W-:Y:S01]  /*feb0*/  HMMA.16816.F32 R4, R140.reuse, R12, R4 ;  /* 0x0000000c8c04723c */ /* 0x042fe20000001804 */
[----:B------:R-:W0:Y:S04]  /*fec0*/  LDGDEPBAR ;  /* 0x00000000000079af */ /* 0x000e280000000000 */
        /* <DEDUP_REMOVED lines=8> */
[----:B------:R-:W1:Y:S03]  /*ff50*/  LDSM.16.MT88.4 R36, [R220] ;  /* 0x00000000dc24783b */ /* 0x000e660000004200 */
[----:B------:R-:W-:Y:S01]  /*ff60*/  FMUL.FTZ R15, R0, R151 ;  /* 0x00000097000f7220 */ /* 0x000fe20000410000 */
[----:B------:R-:W-:Y:S01]  /*ff70*/  MOV R151, R25 ;  /* 0x0000001900977202 */ /* 0x000fe20000000f00 */
[----:B------:R-:W-:Y:S01]  /*ff80*/  FMUL.FTZ R25, R2, R161 ;  /* 0x000000a102197220 */ /* 0x000fe20000410000 */
[----:B------:R-:W-:Y:S01]  /*ff90*/  MOV R150, R34 ;  /* 0x0000002200967202 */ /* 0x000fe20000000f00 */
[C---:B------:R-:W-:Y:S01]  /*ffa0*/  FMUL.FTZ R114, R0.reuse, R114 ;  /* 0x0000007200727220 */ /* 0x040fe20000410000 */
[----:B------:R-:W-:Y:S01]  /*ffb0*/  MOV R162, R149 ;  /* 0x0000009500a27202 */ /* 0x000fe20000000f00 */
[----:B------:R-:W-:Y:S01]  /*ffc0*/  FMUL.FTZ R115, R0, R115 ;  /* 0x0000007300737220 */ /* 0x000fe20000410000 */
[C---:B--2---:R-:W-:Y:S03]  /*ffd0*/  HMMA.16816.F32 R12, R140.reuse, R20, R12 ;  /* 0x000000148c0c723c */ /* 0x044fe6000000180c */
[----:B------:R-:W-:Y:S01]  /*ffe0*/  MOV R163, R150 ;  /* 0x0000009600a37202 */ /* 0x000fe20000000f00 */
[C---:B------:R-:W-:Y:S01]  /*fff0*/  FMUL.FTZ R116, R2.reuse, R116 ;  /* 0x0000007402747220 */ /* 0x040fe20000410000 */
[----:B------:R-:W-:Y:S01]  /*10000*/  MOV R161, R148 ;  /* 0x0000009400a17202 */ /* 0x000fe20000000f00 */
[C---:B------:R-:W-:Y:S02]  /*10010*/  FMUL.FTZ R117, R2.reuse, R117 ;  /* 0x0000007502757220 */ /* 0x040fe40000410000 */
        /* <DEDUP_REMOVED lines=17> */
[----:B------:R-:W-:Y:S01]  /*10130*/  LDSM.16.MT88.4 R160, [R220+0x800] ;  /* 0x00080000dca0783b */ /* 0x000fe20000004200 */
[----:B------:R-:W-:Y:S02]  /*10140*/  FMUL.FTZ R118, R0, R118 ;  /* 0x0000007600767220 */ /* 0x000fe40000410000 */
[C---:B------:R-:W-:Y:S04]  /*10150*/  HMMA.16816.F32 R24, R140.reuse, R30, R24 ;  /* 0x0000001e8c18723c */ /* 0x040fe80000001818 */
[C---:B------:R-:W-:Y:S01]  /*10160*/  FMUL.FTZ R28, R2.reuse, R164 ;  /* 0x000000a4021c7220 */ /* 0x040fe20000410000 */
[----:B------:R-:W-:Y:S01]  /*10170*/  MOV R164, R151 ;  /* 0x0000009700a47202 */ /* 0x000fe20000000f00 */
[----:B------:R-:W-:Y:S01]  /*10180*/  FMUL.FTZ R29, R2, R165 ;  /* 0x000000a5021d7220 */ /* 0x000fe20000410000 */
[----:B------:R-:W2:Y:S01]  /*10190*/  LDSM.16.MT88.4 R148, [R221+0x3000] ;  /* 0x00300000dd94783b */ /* 0x000ea20000004200 */
[C---:B------:R-:W-:Y:S01]  /*101a0*/  FMUL.FTZ R30, R0.reuse, R166 ;  /* 0x000000a6001e7220 */ /* 0x040fe20000410000 */
[----:B------:R-:W-:Y:S03]  /*101b0*/  MOV R184, R164 ;  /* 0x000000a400b87202 */ /* 0x000fe60000000f00 */
[C---:B------:R-:W-:Y:S01]  /*101c0*/  FMUL.FTZ R31, R0.reuse, R167 ;  /* 0x000000a7001f7220 */ /* 0x040fe20000410000 */
[----:B------:R-:W-:Y:S01]  /*101d0*/  MOV R164, R159 ;  /* 0x0000009f00a47202 */ /* 0x000fe20000000f00 */
[----:B------:R-:W-:Y:S01]  /*101e0*/  FMUL.FTZ R119, R0, R119 ;  /* 0x0000007700777220 */ /* 0x000fe20000410000 */
[----:B------:R-:W-:Y:S01]  /*101f0*/  MOV R165, R158 ;  /* 0x0000009e00a57202 */ /* 0x000fe20000000f00 */
[C---:B------:R-:W-:Y:S01]  /*10200*/  FMUL.FTZ R120, R2.reuse, R120 ;  /* 0x0000007802787220 */ /* 0x040fe20000410000 */
[----:B------:R-:W-:Y:S01]  /*10210*/  MOV R166, R157 ;  /* 0x0000009d00a67202 */ /* 0x000fe20000000f00 */
[----:B------:R-:W-:Y:S01]  /*10220*/  FMUL.FTZ R121, R2, R121 ;  /* 0x0000007902797220 */ /* 0x000fe20000410000 */
[C---:B-1----:R-:W-:Y:S03]  /*10230*/  HMMA.16816.F32 R28, R140.reuse, R36, R28 ;  /* 0x000000248c1c723c */ /* 0x042fe6000000181c */
[C---:B------:R-:W-:Y:S01]  /*10240*/  FMUL.FTZ R34, R0.reuse, R170 ;  /* 0x000000aa00227220 */ /* 0x040fe20000410000 */
[----:B------:R-:W-:Y:S01]  /*10250*/  MOV R170, R135 ;  /* 0x0000008700aa7202 */ /* 0x000fe20000000f00 */
[C---:B------:R-:W-:Y:S01]  /*10260*/  FMUL.FTZ R122, R0.reuse, R122 ;  /* 0x0000007a007a7220 */ /* 0x040fe20000410000 */
[----:B------:R-:W-:Y:S01]  /*10270*/  MOV R135, R35 ;  /* 0x0000002300877202 */ /* 0x000fe20000000f00 */
[----:B------:R-:W-:Y:S02]  /*10280*/  FMUL.FTZ R35, R0, R171 ;  /* 0x000000ab00237220 */ /* 0x000fe40000410000 */
[C---:B------:R-:W-:Y:S03]  /*10290*/  FMUL.FTZ R36, R2.reuse, R172 ;  /* 0x000000ac02247220 */ /* 0x040fe60000410000 */
[--C-:B------:R-:W-:Y:S02]  /*102a0*/  FFMA.FTZ R135, R135, c[0x0][0x2d0], -R138.reuse ;  /* 0x0000b40087877a23 */ /* 0x100fe4000001088a */
[C---:B------:R-:W-:Y:S03]  /*102b0*/  HMMA.16816.F32 R32, R140.reuse, R38, R32 ;  /* 0x000000268c20723c */ /* 0x040fe60000001820 */
[----:B------:R-:W-:Y:S01]  /*102c0*/  FMUL.FTZ R37, R2, R173 ;  /* 0x000000ad02257220 */ /* 0x000fe20000410000 */
[----:B------:R-:W-:Y:S01]  /*102d0*/  MOV R173, R152 ;  /* 0x0000009800ad7202 */ /* 0x000fe20000000f00 */
[C---:B------:R-:W-:Y:S01]  /*102e0*/  FMUL.FTZ R123, R0.reuse, R123 ;  /* 0x0000007b007b7220 */ /* 0x040fe20000410000 */
[----:B------:R-:W1:Y:S01]  /*102f0*/  LDSM.16.MT88.4 R152, [R220+0x3000] ;  /* 0x00300000dc98783b */ /* 0x000e620000004200 */
[C---:B------:R-:W-:Y:S01]  /*10300*/  FMUL.FTZ R38, R0.reuse, R174 ;  /* 0x000000ae00267220 */ /* 0x040fe20000410000 */
[----:B------:R-:W-:Y:S01]  /*10310*/  MOV R174, R211 ;  /* 0x000000d300ae7202 */ /* 0x000fe20000000f00 */
[----:B------:R-:W-:Y:S03]  /*10320*/  FMUL.FTZ R39, R0, R175 ;  /* 0x000000af00277220 */ /* 0x000fe60000410000 */
[C---:B------:R-:W-:Y:S02]  /*10330*/  FMUL.FTZ R124, R2.reuse, R124 ;  /* 0x0000007c027c7220 */ /* 0x040fe40000410000 */
[----:B------:R-:W-:Y:S02]  /*10340*/  FMUL.FTZ R125, R2, R125 ;  /* 0x0000007d027d7220 */ /* 0x000fe40000410000 */
[C---:B------:R-:W-:Y:S03]  /*10350*/  HMMA.16816.F32 R36, R140.reuse, R44, R36 ;  /* 0x0000002c8c24723c */ /* 0x040fe60000001824 */
[C---:B------:R-:W-:Y:S02]  /*10360*/  FMUL.FTZ R126, R0.reuse, R126 ;  /* 0x0000007e007e7220 */ /* 0x040fe40000410000 */
[----:B------:R-:W-:Y:S02]  /*10370*/  FMUL.FTZ R127, R0, R127 ;  /* 0x0000007f007f7220 */ /* 0x000fe40000410000 */
[C---:B------:R-:W-:Y:S01]  /*10380*/  FMUL.FTZ R44, R2.reuse, R180 ;  /* 0x000000b4022c7220 */ /* 0x040fe20000410000 */
[C---:B------:R-:W-:Y:S04]  /*10390*/  HMMA.16816.F32 R40, R140.reuse, R46, R40 ;  /* 0x0000002e8c28723c */ /* 0x040fe80000001828 */
[----:B------:R-:W-:Y:S01]  /*103a0*/  MOV R180, R190 ;  /* 0x000000be00b47202 */ /* 0x000fe20000000f00 */
[C---:B------:R-:W-:Y:S01]  /*103b0*/  FMUL.FTZ R45, R2.reuse, R181 ;  /* 0x000000b5022d7220 */ /* 0x040fe20000410000 */
[----:B------:R-:W-:Y:S01]  /*103c0*/  MOV R190, R49 ;  /* 0x0000003100be7202 */ /* 0x000fe20000000f00 */
[----:B------:R-:W-:Y:S01]  /*103d0*/  FMUL.FTZ R49, R2, R185 ;  /* 0x000000b902317220 */ /* 0x000fe20000410000 */
[----:B------:R-:W-:Y:S01]  /*103e0*/  MOV R185, R3 ;  /* 0x0000000300b97202 */ /* 0x000fe20000000f00 */
[--C-:B------:R-:W-:Y:S03]  /*103f0*/  FFMA.FTZ R3, R196, c[0x0][0x2d0], -R138.reuse ;  /* 0x0000b400c4037a23 */ /* 0x100fe6000001088a */
[C---:B------:R-:W-:Y:S01]  /*10400*/  FMUL.FTZ R47, R0.reuse, R183 ;  /* 0x000000b7002f7220 */ /* 0x040fe20000410000 */
[----:B------:R-:W-:Y:S01]  /*10410*/  MOV R196, R212 ;  /* 0x000000d400c47202 */ /* 0x000fe20000000f00 */
[----:B------:R3:W-:Y:S01]  /*10420*/  MUFU.EX2 R183, R3 ;  /* 0x0000000300b77308 */ /* 0x0007e20000000800 */
[----:B------:R-:W-:Y:S01]  /*10430*/  FMUL.FTZ R46, R0, R182 ;  /* 0x000000b6002e7220 */ /* 0x000fe20000410000 */
[----:B------:R-:W-:Y:S01]  /*10440*/  MOV R181, R156 ;  /* 0x0000009c00b57202 */ /* 0x000fe20000000f00 */
[C---:B------:R-:W-:Y:S01]  /*10450*/  FMUL.FTZ R128, R2.reuse, R128 ;  /* 0x0000008002807220 */ /* 0x040fe20000410000 */
[----:B------:R-:W-:Y:S01]  /*10460*/  LDSM.16.MT88.4 R156, [R221+0x800] ;  /* 0x00080000dd9c783b */ /* 0x000fe20000004200 */
[----:B------:R-:W-:Y:S01]  /*10470*/  MOV R182, R191 ;  /* 0x000000bf00b67202 */ /* 0x000fe20000000f00 */
[----:B------:R-:W-:Y:S01]  /*10480*/  FMUL.FTZ R129, R2, R129 ;  /* 0x0000008102817220 */ /* 0x000fe20000410000 */
[----:B------:R-:W-:Y:S01]  /*10490*/  MOV R191, R50 ;  /* 0x0000003200bf7202 */ /* 0x000fe20000000f00 */
[C---:B------:R-:W-:Y:S03]  /*104a0*/  HMMA.16816.F32 R44, R140.reuse, R144, R44 ;  /* 0x000000908c2c723c */ /* 0x040fe6000000182c */
[C---:B------:R-:W-:Y:S01]  /*104b0*/  FMUL.FTZ R50, R0.reuse, R186 ;  /* 0x000000ba00327220 */ /* 0x040fe20000410000 */
[----:B------:R-:W-:Y:S01]  /*104c0*/  MOV R186, R51 ;  /* 0x0000003300ba7202 */ /* 0x000fe20000000f00 */
[C---:B------:R-:W-:Y:S01]  /*104d0*/  FMUL.FTZ R51, R0.reuse, R187 ;  /* 0x000000bb00337220 */ /* 0x040fe20000410000 */
[----:B------:R-:W-:Y:S01]  /*104e0*/  MOV R187, R210 ;  /* 0x000000d200bb7202 */ /* 0x000fe20000000f00 */
[C---:B------:R-:W-:Y:S02]  /*104f0*/  FMUL.FTZ R130, R0.reuse, R130 ;  /* 0x0000008200827220 */ /* 0x040fe40000410000 */
[----:B------:R-:W-:Y:S03]  /*10500*/  FMUL.FTZ R131, R0, R131 ;  /* 0x0000008300837220 */ /* 0x000fe60000410000 */
[C---:B------:R-:W-:Y:S01]  /*10510*/  HMMA.16816.F32 R48, R140.reuse, R146, R48 ;  /* 0x000000928c30723c */ /* 0x040fe20000001830 */
[----:B------:R-:W4:Y:S02]  /*10520*/  LDSM.16.MT88.4 R144, [R217+0x6000] ;  /* 0x00600000d990783b */ /* 0x000f240000004200 */
[----:B---3--:R-:W-:Y:S01]  /*10530*/  FFMA.FTZ R3, R197, c[0x0][0x2d0], -R138 ;  /* 0x0000b400c5037a23 */ /* 0x008fe2000001088a */
[----:B------:R-:W-:Y:S04]  /*10540*/  MOV R197, R213 ;  /* 0x000000d500c57202 */ /* 0x000fe80000000f00 */
[C---:B--2---:R-:W-:Y:S01]  /*10550*/  HMMA.16816.F32 R52, R140.reuse, R148, R52 ;  /* 0x000000948c34723c */ /* 0x044fe20000001834 */
[----:B------:R2:W-:Y:S07]  /*10560*/  MUFU.EX2 R172, R3 ;  /* 0x0000000300ac7308 */ /* 0x0005ee0000000800 */
[C---:B------:R-:W-:Y:S01]  /*10570*/  HMMA.16816.F32 R56, R140.reuse, R150, R56 ;  /* 0x000000968c38723c */ /* 0x040fe20000001838 */
[----:B------:R-:W3:Y:S07]  /*10580*/  LDSM.16.MT88.4 R148, [R218+0x6000] ;  /* 0x00600000da94783b */ /* 0x000eee0000004200 */
[C---:B-1----:R-:W-:Y:S08]  /*10590*/  HMMA.16816.F32 R60, R140.reuse, R152, R60 ;  /* 0x000000988c3c723c */ /* 0x042ff0000000183c */
[C---:B------:R-:W-:Y:S01]  /*105a0*/  HMMA.16816.F32 R64, R140.reuse, R154, R64 ;  /* 0x0000009a8c40723c */ /* 0x040fe20000001840 */
[----:B------:R-:W1:Y:S03]  /*105b0*/  LDSM.16.MT88.4 R152, [R221+0x6000] ;  /* 0x00600000dd98783b */ /* 0x000e660000004200 */
[--C-:B--2---:R-:W-:Y:S04]  /*105c0*/  FFMA.FTZ R3, R198, c[0x0][0x2d0], -R134.reuse ;  /* 0x0000b400c6037a23 */ /* 0x104fe80000010886 */
[----:B------:R2:W-:Y:S01]  /*105d0*/  MUFU.EX2 R213, R3 ;  /* 0x0000000300d57308 */ /* 0x0005e20000000800 */
[C---:B----4-:R-:W-:Y:S08]  /*105e0*/  HMMA.16816.F32 R68, R140.reuse, R144, R68 ;  /* 0x000000908c44723c */ /* 0x050ff00000001844 */
[C---:B------:R-:W-:Y:S01]  /*105f0*/  HMMA.16816.F32 R72, R140.reuse, R146, R72 ;  /* 0x000000928c48723c */ /* 0x040fe20000001848 */
[----:B------:R-:W4:Y:S07]  /*10600*/  LDSM.16.MT88.4 R144, [R220+0x6000] ;  /* 0x00600000dc90783b */ /* 0x000f2e0000004200 */
[C---:B---3--:R-:W-:Y:S04]  /*10610*/  HMMA.16816.F32 R76, R140.reuse, R148, R76 ;  /* 0x000000948c4c723c */ /* 0x048fe8000000184c */
[----:B--2---:R-:W-:Y:S04]  /*10620*/  FFMA.FTZ R3, R199, c[0x0][0x2d0], -R134 ;  /* 0x0000b400c7037a23 */ /* 0x004fe80000010886 */
[C---:B------:R-:W-:Y:S01]  /*10630*/  HMMA.16816.F32 R80, R140.reuse, R150, R80 ;  /* 0x000000968c50723c */ /* 0x040fe20000001850 */
[----:B------:R-:W2:Y:S01]  /*10640*/  LDSM.16.MT88.4 R148, [R217+0x9000] ;  /* 0x00900000d994783b */ /* 0x000ea20000004200 */
[----:B------:R3:W-:Y:S06]  /*10650*/  MUFU.EX2 R212, R3 ;  /* 0x0000000300d47308 */ /* 0x0007ec0000000800 */
[C---:B-1----:R-:W-:Y:S08]  /*10660*/  HMMA.16816.F32 R84, R140.reuse, R152, R84 ;  /* 0x000000988c54723c */ /* 0x042ff00000001854 */
[C---:B------:R-:W-:Y:S01]  /*10670*/  HMMA.16816.F32 R88, R140.reuse, R154, R88 ;  /* 0x0000009a8c58723c */ /* 0x040fe20000001858 */
[----:B------:R-:W1:Y:S07]  /*10680*/  LDSM.16.MT88.4 R152, [R218+0x9000] ;  /* 0x00900000da98783b */ /* 0x000e6e0000004200 */
[C---:B----4-:R-:W-:Y:S04]  /*10690*/  HMMA.16816.F32 R92, R140.reuse, R144, R92 ;  /* 0x000000908c5c723c */ /* 0x050fe8000000185c */
[--C-:B---3--:R-:W-:Y:S04]  /*106a0*/  FFMA.FTZ R3, R204, c[0x0][0x2d0], -R138.reuse ;  /* 0x0000b400cc037a23 */ /* 0x108fe8000001088a */
[----:B------:R3:W-:Y:S01]  /*106b0*/  MUFU.EX2 R175, R3 ;  /* 0x0000000300af7308 */ /* 0x0007e20000000800 */
[C---:B------:R-:W-:Y:S01]  /*106c0*/  HMMA.16816.F32 R96, R140.reuse, R146, R96 ;  /* 0x000000928c60723c */ /* 0x040fe20000001860 */
[----:B------:R-:W4:Y:S07]  /*106d0*/  LDSM.16.MT88.4 R144, [R221+0x9000] ;  /* 0x00900000dd90783b */ /* 0x000f2e0000004200 */
[C---:B--2---:R-:W-:Y:S08]  /*106e0*/  HMMA.16816.F32 R100, R140.reuse, R148, R100 ;  /* 0x000000948c64723c */ /* 0x044ff00000001864 */
[C---:B------:R-:W-:Y:S01]  /*106f0*/  HMMA.16816.F32 R104, R140.reuse, R150, R104 ;  /* 0x000000968c68723c */ /* 0x040fe20000001868 */
[----:B------:R-:W2:Y:S03]  /*10700*/  LDSM.16.MT88.4 R148, [R220+0x9000] ;  /* 0x00900000dc94783b */ /* 0x000ea60000004200 */
[----:B---3--:R-:W-:Y:S04]  /*10710*/  FFMA.FTZ R3, R205, c[0x0][0x2d0], -R138 ;  /* 0x0000b400cd037a23 */ /* 0x008fe8000001088a */
[C---:B-1----:R-:W-:Y:S01]  /*10720*/  HMMA.16816.F32 R108, R140.reuse, R152, R108 ;  /* 0x000000988c6c723c */ /* 0x042fe2000000186c */
[----:B------:R1:W3:Y:S07]  /*10730*/  MUFU.EX2 R171, R3 ;  /* 0x0000000300ab7308 */ /* 0x0002ee0000000800 */
[C---:B------:R-:W-:Y:S01]  /*10740*/  HMMA.16816.F32 R112, R140.reuse, R154, R112 ;  /* 0x0000009a8c70723c */ /* 0x040fe20000001870 */
[----:B------:R-:W-:Y:S07]  /*10750*/  LDSM.16.MT88.4 R152, [R218+0x800] ;  /* 0x00080000da98783b */ /* 0x000fee0000004200 */
[C---:B----4-:R-:W-:Y:S08]  /*10760*/  HMMA.16816.F32 R116, R140.reuse, R144, R116 ;  /* 0x000000908c74723c */ /* 0x050ff00000001874 */
[C---:B------:R-:W-:Y:S01]  /*10770*/  HMMA.16816.F32 R120, R140.reuse, R146, R120 ;  /* 0x000000928c78723c */ /* 0x040fe20000001878 */
[----:B------:R-:W4:Y:S03]  /*10780*/  LDSM.16.MT88.4 R144, [R217+0x800] ;  /* 0x00080000d990783b */ /* 0x000f260000004200 */
[--C-:B-1----:R-:W-:Y:S04]  /*10790*/  FFMA.FTZ R3, R206, c[0x0][0x2d0], -R134.reuse ;  /* 0x0000b400ce037a23 */ /* 0x102fe80000010886 */
[C---:B--2---:R-:W-:Y:S01]  /*107a0*/  HMMA.16816.F32 R124, R140.reuse, R148, R124 ;  /* 0x000000948c7c723c */ /* 0x044fe2000000187c */
[----:B------:R1:W-:Y:S07]  /*107b0*/  MUFU.EX2 R211, R3 ;  /* 0x0000000300d37308 */ /* 0x0003ee0000000800 */
[----:B------:R-:W-:Y:S01]  /*107c0*/  HMMA.16816.F32 R128, R140, R150, R128 ;  /* 0x000000968c80723c */ /* 0x000fe20000001880 */
[----:B------:R-:W2:Y:S06]  /*107d0*/  LDSM.16.MT88.4 R148, [R217+0x3800] ;  /* 0x00380000d994783b */ /* 0x000eac0000004200 */
[----:B---3--:R-:W-:Y:S02]  /*107e0*/  F2FP.PACK_AB R142, R171, R175 ;  /* 0x000000afab8e723e */ /* 0x008fe400000000ff */
[----:B------:R-:W-:Y:S03]  /*107f0*/  F2FP.PACK_AB R140, R172, R183 ;  /* 0x000000b7ac8c723e */ /* 0x000fe600000000ff */
[----:B------:R-:W-:Y:S01]  /*10800*/  F2FP.PACK_AB R141, R212, R213 ;  /* 0x000000d5d48d723e */ /* 0x000fe200000000ff */
[----:B-1----:R-:W-:Y:S04]  /*10810*/  FFMA.FTZ R3, R207, c[0x0][0x2d0], -R134 ;  /* 0x0000b400cf037a23 */ /* 0x002fe80000010886 */
[----:B------:R1:W3:Y:S02]  /*10820*/  MUFU.EX2 R210, R3 ;  /* 0x0000000300d27308 */ /* 0x0002e40000000800 */
[--C-:B-1----:R-:W-:Y:S01]  /*10830*/  FFMA.FTZ R3, R208, c[0x0][0x2d0], -R138.reuse ;  /* 0x0000b400d0037a23 */ /* 0x102fe2000001088a */
[----:B---3--:R-:W-:Y:S07]  /*10840*/  F2FP.PACK_AB R143, R210, R211 ;  /* 0x000000d3d28f723e */ /* 0x008fee00000000ff */
[----:B------:R1:W-:Y:S01]  /*10850*/  MUFU.EX2 R167, R3 ;  /* 0x0000000300a77308 */ /* 0x0003e20000000800 */
[C---:B----4-:R-:W-:Y:S08]  /*10860*/  HMMA.16816.F32 R4, R140.reuse, R144, R4 ;  /* 0x000000908c04723c */ /* 0x050ff00000001804 */
[C---:B------:R-:W-:Y:S01]  /*10870*/  HMMA.16816.F32 R8, R140.reuse, R146, R8 ;  /* 0x000000928c08723c */ /* 0x040fe20000001808 */
[----:B------:R-:W3:Y:S07]  /*10880*/  LDSM.16.MT88.4 R144, [R218+0x3800] ;  /* 0x00380000da90783b */ /* 0x000eee0000004200 */
[C---:B------:R-:W-:Y:S04]  /*10890*/  HMMA.16816.F32 R12, R140.reuse, R152, R12 ;  /* 0x000000988c0c723c */ /* 0x040fe8000000180c */
[----:B-1----:R-:W-:Y:S04]  /*108a0*/  FFMA.FTZ R3, R209, c[0x0][0x2d0], -R138 ;  /* 0x0000b400d1037a23 */ /* 0x002fe8000001088a */
[C---:B------:R-:W-:Y:S01]  /*108b0*/  HMMA.16816.F32 R16, R140.reuse, R154, R16 ;  /* 0x0000009a8c10723c */ /* 0x040fe20000001810 */
[----:B------:R1:W4:Y:S01]  /*108c0*/  MUFU.EX2 R169, R3 ;  /* 0x0000000300a97308 */ /* 0x0003220000000800 */
[----:B------:R-:W3:Y:S06]  /*108d0*/  LDSM.16.MT88.4 R152, [R221+0x3800] ;  /* 0x00380000dd98783b */ /* 0x000eec0000004200 */
[C---:B------:R-:W-:Y:S08]  /*108e0*/  HMMA.16816.F32 R20, R140.reuse, R156, R20 ;  /* 0x0000009c8c14723c */ /* 0x040ff00000001814 */
[C---:B------:R-:W-:Y:S01]  /*108f0*/  HMMA.16816.F32 R24, R140.reuse, R158, R24 ;  /* 0x0000009e8c18723c */ /* 0x040fe20000001818 */
[----:B------:R-:W4:Y:S07]  /*10900*/  LDSM.16.MT88.4 R156, [R220+0x3800] ;  /* 0x00380000dc9c783b */ /* 0x000f2e0000004200 */
[C---:B------:R-:W-:Y:S04]  /*10910*/  HMMA.16816.F32 R28, R140.reuse, R160, R28 ;  /* 0x000000a08c1c723c */ /* 0x040fe8000000181c */
[--C-:B-1----:R-:W-:Y:S04]  /*10920*/  FFMA.FTZ R3, R214, c[0x0][0x2d0], -R134.reuse ;  /* 0x0000b400d6037a23 */ /* 0x102fe80000010886 */
[C---:B------:R-:W-:Y:S01]  /*10930*/  HMMA.16816.F32 R32, R140.reuse, R162, R32 ;  /* 0x000000a28c20723c */ /* 0x040fe20000001820 */
[----:B------:R1:W-:Y:S01]  /*10940*/  MUFU.EX2 R207, R3 ;  /* 0x0000000300cf7308 */ /* 0x0003e20000000800 */
[----:B------:R-:W4:Y:S06]  /*10950*/  LDSM.16.MT88.4 R160, [R217+0x6800] ;  /* 0x00680000d9a0783b */ /* 0x000f2c0000004200 */
[C---:B--2---:R-:W-:Y:S08]  /*10960*/  HMMA.16816.F32 R36, R140.reuse, R148, R36 ;  /* 0x000000948c24723c */ /* 0x044ff00000001824 */
[C---:B------:R-:W-:Y:S01]  /*10970*/  HMMA.16816.F32 R40, R140.reuse, R150, R40 ;  /* 0x000000968c28723c */ /* 0x040fe20000001828 */
[----:B------:R-:W2:Y:S07]  /*10980*/  LDSM.16.MT88.4 R148, [R218+0x6800] ;  /* 0x00680000da94783b */ /* 0x000eae0000004200 */
[C---:B---3--:R-:W-:Y:S04]  /*10990*/  HMMA.16816.F32 R44, R140.reuse, R144, R44 ;  /* 0x000000908c2c723c */ /* 0x048fe8000000182c */
[----:B-1----:R-:W-:Y:S02]  /*109a0*/  FFMA.FTZ R3, R215, c[0x0][0x2d0], -R134 ;  /* 0x0000b400d7037a23 */ /* 0x002fe40000010886 */
[----:B------:R-:W-:Y:S02]  /*109b0*/  MUFU.EX2 R215, R135 ;  /* 0x0000008700d77308 */ /* 0x000fe40000000800 */
[C---:B------:R-:W-:Y:S01]  /*109c0*/  HMMA.16816.F32 R48, R140.reuse, R146, R48 ;  /* 0x000000928c30723c */ /* 0x040fe20000001830 */
[----:B------:R-:W1:Y:S07]  /*109d0*/  LDSM.16.MT88.4 R144, [R221+0x6800] ;  /* 0x00680000dd90783b */ /* 0x000e6e0000004200 */
[C---:B------:R-:W-:Y:S01]  /*109e0*/  HMMA.16816.F32 R52, R140.reuse, R152, R52 ;  /* 0x000000988c34723c */ /* 0x040fe20000001834 */
[----:B------:R3:W-:Y:S07]  /*109f0*/  MUFU.EX2 R206, R3 ;  /* 0x0000000300ce7308 */ /* 0x0007ee0000000800 */
[C---:B------:R-:W-:Y:S01]  /*10a00*/  HMMA.16816.F32 R56, R140.reuse, R154, R56 ;  /* 0x0000009a8c38723c */ /* 0x040fe20000001838 */
[----:B------:R-:W1:Y:S02]  /*10a10*/  LDSM.16.MT88.4 R152, [R220+0x6800] ;  /* 0x00680000dc98783b */ /* 0x000e640000004200 */
[----:B------:R-:W-:Y:S05]  /*10a20*/  MUFU.EX2 R135, R136 ;  /* 0x0000008800877308 */ /* 0x000fea0000000800 */
[C---:B----4-:R-:W-:Y:S08]  /*10a30*/  HMMA.16816.F32 R60, R140.reuse, R156, R60 ;  /* 0x0000009c8c3c723c */ /* 0x050ff0000000183c */
[C---:B------:R-:W-:Y:S01]  /*10a40*/  HMMA.16816.F32 R64, R140.reuse, R158, R64 ;  /* 0x0000009e8c40723c */ /* 0x040fe20000001840 */
[----:B------:R-:W4:Y:S03]  /*10a50*/  LDSM.16.MT88.4 R156, [R217+0x9800] ;  /* 0x00980000d99c783b */ /* 0x000f260000004200 */
[--C-:B---3--:R-:W-:Y:S01]  /*10a60*/  FFMA.FTZ R3, R197, c[0x0][0x2d0], -R138.reuse ;  /* 0x0000b400c5037a23 */ /* 0x108fe2000001088a */
[----:B------:R-:W-:Y:S02]  /*10a70*/  MOV R197, R196 ;  /* 0x000000c400c57202 */ /* 0x000fe40000000f00 */
[----:B------:R-:W-:Y:S01]  /*10a80*/  MOV R196, R187 ;  /* 0x000000bb00c47202 */ /* 0x000fe20000000f00 */
[C---:B------:R-:W-:Y:S04]  /*10a90*/  HMMA.16816.F32 R68, R140.reuse, R160, R68 ;  /* 0x000000a08c44723c */ /* 0x040fe80000001844 */
[----:B------:R-:W-:Y:S02]  /*10aa0*/  MOV R187, R173 ;  /* 0x000000ad00bb7202 */ /* 0x000fe40000000f00 */
[----:B------:R-:W-:Y:S02]  /*10ab0*/  MOV R173, R170 ;  /* 0x000000aa00ad7202 */ /* 0x000fe40000000f00 */
[C---:B------:R-:W-:Y:S01]  /*10ac0*/  HMMA.16816.F32 R72, R140.reuse, R162, R72 ;  /* 0x000000a28c48723c */ /* 0x040fe20000001848 */
[----:B------:R3:W-:Y:S01]  /*10ad0*/  MUFU.EX2 R170, R3 ;  /* 0x0000000300aa7308 */ /* 0x0007e20000000800 */
[----:B------:R-:W-:Y:S06]  /*10ae0*/  LDSM.16.MT88.4 R160, [R220+0x1000] ;  /* 0x00100000dca0783b */ /* 0x000fec0000004200 */
[C---:B--2---:R-:W-:Y:S08]  /*10af0*/  HMMA.16816.F32 R76, R140.reuse, R148, R76 ;  /* 0x000000948c4c723c */ /* 0x044ff0000000184c */
[C---:B------:R-:W-:Y:S01]  /*10b00*/  HMMA.16816.F32 R80, R140.reuse, R150, R80 ;  /* 0x000000968c50723c */ /* 0x040fe20000001850 */
[----:B------:R-:W2:Y:S07]  /*10b10*/  LDSM.16.MT88.4 R148, [R218+0x9800] ;  /* 0x00980000da94783b */ /* 0x000eae0000004200 */
[C---:B-1----:R-:W-:Y:S04]  /*10b20*/  HMMA.16816.F32 R84, R140.reuse, R144, R84 ;  /* 0x000000908c54723c */ /* 0x042fe80000001854 */
[----:B---3--:R-:W-:Y:S01]  /*10b30*/  FFMA.FTZ R3, R197, c[0x0][0x2d0], -R138 ;  /* 0x0000b400c5037a23 */ /* 0x008fe2000001088a */
[----:B------:R-:W-:Y:S02]  /*10b40*/  MOV R197, R196 ;  /* 0x000000c400c57202 */ /* 0x000fe40000000f00 */
[----:B------:R-:W-:Y:S01]  /*10b50*/  MOV R196, R173 ;  /* 0x000000ad00c47202 */ /* 0x000fe20000000f00 */
[C---:B------:R-:W-:Y:S01]  /*10b60*/  HMMA.16816.F32 R88, R140.reuse, R146, R88 ;  /* 0x000000928c58723c */ /* 0x040fe20000001858 */
[----:B------:R-:W1:Y:S03]  /*10b70*/  LDSM.16.MT88.4 R144, [R221+0x9800] ;  /* 0x00980000dd90783b */ /* 0x000e660000004200 */
[----:B------:R-:W-:Y:S02]  /*10b80*/  MOV R173, R168 ;  /* 0x000000a800ad7202 */ /* 0x000fe40000000f00 */
[----:B------:R3:W1:Y:S02]  /*10b90*/  MUFU.EX2 R168, R3 ;  /* 0x0000000300a87308 */ /* 0x0006640000000800 */
        /* <DEDUP_REMOVED lines=12> */
[----:B----4-:R-:W-:Y:S01]  /*10c60*/  FFMA.FTZ R3, R197, c[0x0][0x2d0], -R134 ;  /* 0x0000b400c5037a23 */ /* 0x010fe20000010886 */
[----:B------:R-:W-:Y:S02]  /*10c70*/  MOV R197, R196 ;  /* 0x000000c400c57202 */ /* 0x000fe40000000f00 */
[----:B------:R-:W-:Y:S01]  /*10c80*/  MOV R196, R202 ;  /* 0x000000ca00c47202 */ /* 0x000fe20000000f00 */
[C---:B------:R-:W-:Y:S01]  /*10c90*/  HMMA.16816.F32 R120, R140.reuse, R146, R120 ;  /* 0x000000928c78723c */ /* 0x040fe20000001878 */
[----:B------:R1:W4:Y:S01]  /*10ca0*/  MUFU.EX2 R202, R3 ;  /* 0x0000000300ca7308 */ /* 0x0003220000000800 */
[----:B------:R-:W2:Y:S06]  /*10cb0*/  LDSM.16.MT88.4 R144, [R221+0x1000] ;  /* 0x00100000dd90783b */ /* 0x000eac0000004200 */
[C---:B------:R-:W-:Y:S08]  /*10cc0*/  HMMA.16816.F32 R124, R140.reuse, R152, R124 ;  /* 0x000000988c7c723c */ /* 0x040ff0000000187c */
[----:B------:R-:W-:Y:S01]  /*10cd0*/  HMMA.16816.F32 R128, R140, R154, R128 ;  /* 0x0000009a8c80723c */ /* 0x000fe20000001880 */
[----:B------:R-:W2:Y:S06]  /*10ce0*/  LDSM.16.MT88.4 R152, [R217+0x4000] ;  /* 0x00400000d998783b */ /* 0x000eac0000004200 */
[----:B------:R-:W-:Y:S01]  /*10cf0*/  F2FP.PACK_AB R140, R169, R167 ;  /* 0x000000a7a98c723e */ /* 0x000fe200000000ff */
[--C-:B-1----:R-:W-:Y:S01]  /*10d00*/  FFMA.FTZ R3, R196, c[0x0][0x2d0], -R138.reuse ;  /* 0x0000b400c4037a23 */ /* 0x102fe2000001088a */
[----:B------:R-:W-:Y:S03]  /*10d10*/  MOV R196, R174 ;  /* 0x000000ae00c47202 */ /* 0x000fe60000000f00 */
[----:B------:R1:W-:Y:S01]  /*10d20*/  MUFU.EX2 R174, R3 ;  /* 0x0000000300ae7308 */ /* 0x0003e20000000800 */
[----:B------:R-:W-:Y:S02]  /*10d30*/  F2FP.PACK_AB R142, R168, R170 ;  /* 0x000000aaa88e723e */ /* 0x000fe400000000ff */
[----:B------:R-:W-:Y:S02]  /*10d40*/  F2FP.PACK_AB R141, R206, R207 ;  /* 0x000000cfce8d723e */ /* 0x000fe400000000ff */
[----:B----4-:R-:W-:Y:S07]  /*10d50*/  F2FP.PACK_AB R143, R202, R203 ;  /* 0x000000cbca8f723e */ /* 0x010fee00000000ff */
[C---:B---3--:R-:W-:Y:S08]  /*10d60*/  HMMA.16816.F32 R4, R140.reuse, R156, R4 ;  /* 0x0000009c8c04723c */ /* 0x048ff00000001804 */
[C---:B------:R-:W-:Y:S01]  /*10d70*/  HMMA.16816.F32 R8, R140.reuse, R158, R8 ;  /* 0x0000009e8c08723c */ /* 0x040fe20000001808 */
[----:B------:R-:W3:Y:S03]  /*10d80*/  LDSM.16.MT88.4 R156, [R218+0x4000] ;  /* 0x00400000da9c783b */ /* 0x000ee60000004200 */
[----:B-1----:R-:W-:Y:S04]  /*10d90*/  FFMA.FTZ R3, R173, c[0x0][0x2d0], -R138 ;  /* 0x0000b400ad037a23 */ /* 0x002fe8000001088a */
[C---:B--2---:R-:W-:Y:S01]  /*10da0*/  HMMA.16816.F32 R12, R140.reuse, R148, R12 ;  /* 0x000000948c0c723c */ /* 0x044fe2000000180c */
[----:B------:R1:W2:Y:S07]  /*10db0*/  MUFU.EX2 R173, R3 ;  /* 0x0000000300ad7308 */ /* 0x0002ae0000000800 */
[C---:B------:R-:W-:Y:S01]  /*10dc0*/  HMMA.16816.F32 R16, R140.reuse, R150, R16 ;  /* 0x000000968c10723c */ /* 0x040fe20000001810 */
[----:B------:R-:W4:Y:S07]  /*10dd0*/  LDSM.16.MT88.4 R148, [R221+0x4000] ;  /* 0x00400000dd94783b */ /* 0x000f2e0000004200 */
[C---:B------:R-:W-:Y:S08]  /*10de0*/  HMMA.16816.F32 R20, R140.reuse, R144, R20 ;  /* 0x000000908c14723c */ /* 0x040ff00000001814 */
[C---:B------:R-:W-:Y:S01]  /*10df0*/  HMMA.16816.F32 R24, R140.reuse, R146, R24 ;  /* 0x000000928c18723c */ /* 0x040fe20000001818 */
[----:B------:R-:W2:Y:S03]  /*10e00*/  LDSM.16.MT88.4 R144, [R220+0x4000] ;  /* 0x00400000dc90783b */ /* 0x000ea60000004200 */
[--C-:B-1----:R-:W-:Y:S01]  /*10e10*/  FFMA.FTZ R3, R197, c[0x0][0x2d0], -R134.reuse ;  /* 0x0000b400c5037a23 */ /* 0x102fe20000010886 */
[----:B------:R-:W-:Y:S03]  /*10e20*/  MOV R197, R201 ;  /* 0x000000c900c57202 */ /* 0x000fe60000000f00 */
[C---:B------:R-:W-:Y:S01]  /*10e30*/  HMMA.16816.F32 R28, R140.reuse, R160, R28 ;  /* 0x000000a08c1c723c */ /* 0x040fe2000000181c */
[----:B------:R1:W-:Y:S07]  /*10e40*/  MUFU.EX2 R201, R3 ;  /* 0x0000000300c97308 */ /* 0x0003ee0000000800 */
[C---:B------:R-:W-:Y:S01]  /*10e50*/  HMMA.16816.F32 R32, R140.reuse, R162, R32 ;  /* 0x000000a28c20723c */ /* 0x040fe20000001820 */
[----:B------:R-:W2:Y:S07]  /*10e60*/  LDSM.16.MT88.4 R160, [R217+0x7000] ;  /* 0x00700000d9a0783b */ /* 0x000eae0000004200 */
[C---:B------:R-:W-:Y:S08]  /*10e70*/  HMMA.16816.F32 R36, R140.reuse, R152, R36 ;  /* 0x000000988c24723c */ /* 0x040ff00000001824 */
[C---:B------:R-:W-:Y:S01]  /*10e80*/  HMMA.16816.F32 R40, R140.reuse, R154, R40 ;  /* 0x0000009a8c28723c */ /* 0x040fe20000001828 */
[----:B------:R-:W2:Y:S03]  /*10e90*/  LDSM.16.MT88.4 R152, [R218+0x7000] ;  /* 0x00700000da98783b */ /* 0x000ea60000004200 */
[----:B-1----:R-:W-:Y:S01]  /*10ea0*/  FFMA.FTZ R3, R196, c[0x0][0x2d0], -R134 ;  /* 0x0000b400c4037a23 */ /* 0x002fe20000010886 */
[----:B------:R-:W-:Y:S03]  /*10eb0*/  MOV R196, R200 ;  /* 0x000000c800c47202 */ /* 0x000fe60000000f00 */
[C---:B---3--:R-:W-:Y:S01]  /*10ec0*/  HMMA.16816.F32 R44, R140.reuse, R156, R44 ;  /* 0x0000009c8c2c723c */ /* 0x048fe2000000182c */
[----:B------:R1:W3:Y:S07]  /*10ed0*/  MUFU.EX2 R200, R3 ;  /* 0x0000000300c87308 */ /* 0x0002ee0000000800 */
[C---:B------:R-:W-:Y:S01]  /*10ee0*/  HMMA.16816.F32 R48, R140.reuse, R158, R48 ;  /* 0x0000009e8c30723c */ /* 0x040fe20000001830 */
[----:B------:R-:W3:Y:S07]  /*10ef0*/  LDSM.16.MT88.4 R156, [R221+0x7000] ;  /* 0x00700000dd9c783b */ /* 0x000eee0000004200 */
[C---:B----4-:R-:W-:Y:S08]  /*10f00*/  HMMA.16816.F32 R52, R140.reuse, R148, R52 ;  /* 0x000000948c34723c */ /* 0x050ff00000001834 */
[C---:B------:R-:W-:Y:S01]  /*10f10*/  HMMA.16816.F32 R56, R140.reuse, R150, R56 ;  /* 0x000000968c38723c */ /* 0x040fe20000001838 */
[----:B------:R-:W4:Y:S03]  /*10f20*/  LDSM.16.MT88.4 R148, [R220+0x7000] ;  /* 0x00700000dc94783b */ /* 0x000f260000004200 */
[----:B-1----:R-:W-:Y:S04]  /*10f30*/  FFMA.FTZ R3, R197, c[0x0][0x2d0], -R138 ;  /* 0x0000b400c5037a23 */ /* 0x002fe8000001088a */
[C---:B--2---:R-:W-:Y:S01]  /*10f40*/  HMMA.16816.F32 R60, R140.reuse, R144, R60 ;  /* 0x000000908c3c723c */ /* 0x044fe2000000183c */
[----:B------:R1:W2:Y:S07]  /*10f50*/  MUFU.EX2 R214, R3 ;  /* 0x0000000300d67308 */ /* 0x0002ae0000000800 */
[C---:B------:R-:W-:Y:S01]  /*10f60*/  HMMA.16816.F32 R64, R140.reuse, R146, R64 ;  /* 0x000000928c40723c */ /* 0x040fe20000001840 */
[----:B------:R-:W2:Y:S07]  /*10f70*/  LDSM.16.MT88.4 R144, [R217+0xa000] ;  /* 0x00a00000d990783b */ /* 0x000eae0000004200 */
[C---:B------:R-:W-:Y:S08]  /*10f80*/  HMMA.16816.F32 R68, R140.reuse, R160, R68 ;  /* 0x000000a08c44723c */ /* 0x040ff00000001844 */
[C---:B------:R-:W-:Y:S01]  /*10f90*/  HMMA.16816.F32 R72, R140.reuse, R162, R72 ;  /* 0x000000a28c48723c */ /* 0x040fe20000001848 */
[----:B------:R-:W-:Y:S03]  /*10fa0*/  LDSM.16.MT88.4 R160, [R221+0x1800] ;  /* 0x00180000dda0783b */ /* 0x000fe60000004200 */
[--C-:B-1----:R-:W-:Y:S04]  /*10fb0*/  FFMA.FTZ R3, R196, c[0x0][0x2d0], -R134.reuse ;  /* 0x0000b400c4037a23 */ /* 0x102fe80000010886 */
[C---:B------:R-:W-:Y:S01]  /*10fc0*/  HMMA.16816.F32 R76, R140.reuse, R152, R76 ;  /* 0x000000988c4c723c */ /* 0x040fe2000000184c */
[----:B------:R1:W-:Y:S07]  /*10fd0*/  MUFU.EX2 R199, R3 ;  /* 0x0000000300c77308 */ /* 0x0003ee0000000800 */
[C---:B------:R-:W-:Y:S01]  /*10fe0*/  HMMA.16816.F32 R80, R140.reuse, R154, R80 ;  /* 0x0000009a8c50723c */ /* 0x040fe20000001850 */
[----:B------:R-:W2:Y:S07]  /*10ff0*/  LDSM.16.MT88.4 R152, [R218+0xa000] ;  /* 0x00a00000da98783b */ /* 0x000eae0000004200 */
[C---:B---3--:R-:W-:Y:S08]  /*11000*/  HMMA.16816.F32 R84, R140.reuse, R156, R84 ;  /* 0x0000009c8c54723c */ /* 0x048ff00000001854 */
[C---:B------:R-:W-:Y:S01]  /*11010*/  HMMA.16816.F32 R88, R140.reuse, R158, R88 ;  /* 0x0000009e8c58723c */ /* 0x040fe20000001858 */
[----:B------:R-:W3:Y:S03]  /*11020*/  LDSM.16.MT88.4 R156, [R221+0xa000] ;  /* 0x00a00000dd9c783b */ /* 0x000ee60000004200 */
[----:B-1----:R-:W-:Y:S04]  /*11030*/  FFMA.FTZ R3, R187, c[0x0][0x2d0], -R134 ;  /* 0x0000b400bb037a23 */ /* 0x002fe80000010886 */
[C---:B----4-:R-:W-:Y:S01]  /*11040*/  HMMA.16816.F32 R92, R140.reuse, R148, R92 ;  /* 0x000000948c5c723c */ /* 0x050fe2000000185c */
[----:B------:R1:W4:Y:S07]  /*11050*/  MUFU.EX2 R198, R3 ;  /* 0x0000000300c67308 */ /* 0x00032e0000000800 */
[C---:B------:R-:W-:Y:S01]  /*11060*/  HMMA.16816.F32 R96, R140.reuse, R150, R96 ;  /* 0x000000968c60723c */ /* 0x040fe20000001860 */
[----:B------:R-:W4:Y:S07]  /*11070*/  LDSM.16.MT88.4 R148, [R220+0xa000] ;  /* 0x00a00000dc94783b */ /* 0x000f2e0000004200 */
[C---:B--2---:R-:W-:Y:S08]  /*11080*/  HMMA.16816.F32 R100, R140.reuse, R144, R100 ;  /* 0x000000908c64723c */ /* 0x044ff00000001864 */
[C---:B------:R-:W-:Y:S01]  /*11090*/  HMMA.16816.F32 R104, R140.reuse, R146, R104 ;  /* 0x000000928c68723c */ /* 0x040fe20000001868 */
[----:B------:R-:W2:Y:S03]  /*110a0*/  LDSM.16.MT88.4 R144, [R217+0x1800] ;  /* 0x00180000d990783b */ /* 0x000ea60000004200 */
        /* <DEDUP_REMOVED lines=8> */
[----:B-1----:R-:W-:Y:S01]  /*11130*/  FFMA.FTZ R3, R185, c[0x0][0x2d0], -R138 ;  /* 0x0000b400b9037a23 */ /* 0x002fe2000001088a */
[----:B------:R-:W-:Y:S03]  /*11140*/  MOV R185, R188 ;  /* 0x000000bc00b97202 */ /* 0x000fe60000000f00 */
[C---:B----4-:R-:W-:Y:S01]  /*11150*/  HMMA.16816.F32 R124, R140.reuse, R148, R124 ;  /* 0x000000948c7c723c */ /* 0x050fe2000000187c */
[----:B------:R1:W-:Y:S07]  /*11160*/  MUFU.EX2 R208, R3 ;  /* 0x0000000300d07308 */ /* 0x0003ee0000000800 */
[----:B------:R-:W-:Y:S01]  /*11170*/  HMMA.16816.F32 R128, R140, R150, R128 ;  /* 0x000000968c80723c */ /* 0x000fe20000001880 */
[----:B------:R-:W4:Y:S06]  /*11180*/  LDSM.16.MT88.4 R148, [R217+0x4800] ;  /* 0x00480000d994783b */ /* 0x000f2c0000004200 */
[----:B------:R-:W-:Y:S02]  /*11190*/  F2FP.PACK_AB R140, R173, R174 ;  /* 0x000000aead8c723e */ /* 0x000fe400000000ff */
[----:B------:R-:W-:Y:S03]  /*111a0*/  F2FP.PACK_AB R141, R200, R201 ;  /* 0x000000c9c88d723e */ /* 0x000fe600000000ff */
[----:B------:R-:W-:Y:S02]  /*111b0*/  F2FP.PACK_AB R142, R214, R215 ;  /* 0x000000d7d68e723e */ /* 0x000fe400000000ff */
[----:B------:R-:W-:Y:S01]  /*111c0*/  F2FP.PACK_AB R143, R198, R199 ;  /* 0x000000c7c68f723e */ /* 0x000fe200000000ff */
[--C-:B-1----:R-:W-:Y:S06]  /*111d0*/  FFMA.FTZ R3, R193, c[0x0][0x2d0], -R134.reuse ;  /* 0x0000b400c1037a23 */ /* 0x102fec0000010886 */
[C---:B--2---:R-:W-:Y:S01]  /*111e0*/  HMMA.16816.F32 R4, R140.reuse, R144, R4 ;  /* 0x000000908c04723c */ /* 0x044fe20000001804 */
[----:B------:R1:W-:Y:S07]  /*111f0*/  MUFU.EX2 R193, R3 ;  /* 0x0000000300c17308 */ /* 0x0003ee0000000800 */
[C---:B------:R-:W-:Y:S01]  /*11200*/  HMMA.16816.F32 R8, R140.reuse, R146, R8 ;  /* 0x000000928c08723c */ /* 0x040fe20000001808 */
[----:B------:R-:W2:Y:S07]  /*11210*/  LDSM.16.MT88.4 R144, [R218+0x4800] ;  /* 0x00480000da90783b */ /* 0x000eae0000004200 */
[C---:B------:R-:W-:Y:S08]  /*11220*/  HMMA.16816.F32 R12, R140.reuse, R152, R12 ;  /* 0x000000988c0c723c */ /* 0x040ff0000000180c */
[C---:B------:R-:W-:Y:S01]  /*11230*/  HMMA.16816.F32 R16, R140.reuse, R154, R16 ;  /* 0x0000009a8c10723c */ /* 0x040fe20000001810 */
[----:B------:R-:W2:Y:S03]  /*11240*/  LDSM.16.MT88.4 R152, [R221+0x4800] ;  /* 0x00480000dd98783b */ /* 0x000ea60000004200 */
[----:B-1----:R-:W-:Y:S04]  /*11250*/  FFMA.FTZ R3, R192, c[0x0][0x2d0], -R134 ;  /* 0x0000b400c0037a23 */ /* 0x002fe80000010886 */
[C---:B------:R-:W-:Y:S01]  /*11260*/  HMMA.16816.F32 R20, R140.reuse, R160, R20 ;  /* 0x000000a08c14723c */ /* 0x040fe20000001814 */
[----:B------:R1:W-:Y:S07]  /*11270*/  MUFU.EX2 R192, R3 ;  /* 0x0000000300c07308 */ /* 0x0003ee0000000800 */
[C---:B------:R-:W-:Y:S01]  /*11280*/  HMMA.16816.F32 R24, R140.reuse, R162, R24 ;  /* 0x000000a28c18723c */ /* 0x040fe20000001818 */
[----:B------:R-:W-:Y:S07]  /*11290*/  LDSM.16.MT88.4 R160, [R217+0x7800] ;  /* 0x00780000d9a0783b */ /* 0x000fee0000004200 */
[C---:B---3--:R-:W-:Y:S08]  /*112a0*/  HMMA.16816.F32 R28, R140.reuse, R156, R28 ;  /* 0x0000009c8c1c723c */ /* 0x048ff0000000181c */
[C---:B------:R-:W-:Y:S01]  /*112b0*/  HMMA.16816.F32 R32, R140.reuse, R158, R32 ;  /* 0x0000009e8c20723c */ /* 0x040fe20000001820 */
[----:B------:R-:W3:Y:S03]  /*112c0*/  LDSM.16.MT88.4 R156, [R220+0x4800] ;  /* 0x00480000dc9c783b */ /* 0x000ee60000004200 */
[--C-:B-1----:R-:W-:Y:S04]  /*112d0*/  FFMA.FTZ R3, R184, c[0x0][0x2d0], -R138.reuse ;  /* 0x0000b400b8037a23 */ /* 0x102fe8000001088a */
[C---:B----4-:R-:W-:Y:S01]  /*112e0*/  HMMA.16816.F32 R36, R140.reuse, R148, R36 ;  /* 0x000000948c24723c */ /* 0x050fe20000001824 */
[----:B------:R1:W-:Y:S01]  /*112f0*/  MUFU.EX2 R205, R3 ;  /* 0x0000000300cd7308 */ /* 0x0003e20000000800 */
[----:B------:R-:W4:Y:S06]  /*11300*/  LDL.LU R184, [R1+0x10] ;  /* 0x0000100001b87983 */ /* 0x000f2c0000300800 */
[C---:B------:R-:W-:Y:S01]  /*11310*/  HMMA.16816.F32 R40, R140.reuse, R150, R40 ;  /* 0x000000968c28723c */ /* 0x040fe20000001828 */
[----:B------:R-:W3:Y:S07]  /*11320*/  LDSM.16.MT88.4 R148, [R218+0x7800] ;  /* 0x00780000da94783b */ /* 0x000eee0000004200 */
[C---:B--2---:R-:W-:Y:S08]  /*11330*/  HMMA.16816.F32 R44, R140.reuse, R144, R44 ;  /* 0x000000908c2c723c */ /* 0x044ff0000000182c */
[C---:B------:R-:W-:Y:S01]  /*11340*/  HMMA.16816.F32 R48, R140.reuse, R146, R48 ;  /* 0x000000928c30723c */ /* 0x040fe20000001830 */
[----:B------:R-:W2:Y:S03]  /*11350*/  LDSM.16.MT88.4 R144, [R221+0x7800] ;  /* 0x00780000dd90783b */ /* 0x000ea60000004200 */
[----:B-1----:R-:W-:Y:S01]  /*11360*/  FFMA.FTZ R3, R182, c[0x0][0x2d0], -R138 ;  /* 0x0000b400b6037a23 */ /* 0x002fe2000001088a */
[----:B------:R-:W-:Y:S03]  /*11370*/  MOV R182, R178 ;  /* 0x000000b200b67202 */ /* 0x000fe60000000f00 */
[C---:B------:R-:W-:Y:S01]  /*11380*/  HMMA.16816.F32 R52, R140.reuse, R152, R52 ;  /* 0x000000988c34723c */ /* 0x040fe20000001834 */
[----:B------:R1:W-:Y:S07]  /*11390*/  MUFU.EX2 R204, R3 ;  /* 0x0000000300cc7308 */ /* 0x0003ee0000000800 */
[C---:B------:R-:W-:Y:S01]  /*113a0*/  HMMA.16816.F32 R56, R140.reuse, R154, R56 ;  /* 0x0000009a8c38723c */ /* 0x040fe20000001838 */
[----:B------:R-:W2:Y:S07]  /*113b0*/  LDSM.16.MT88.4 R152, [R220+0x7800] ;  /* 0x00780000dc98783b */ /* 0x000eae0000004200 */
[C---:B---3--:R-:W-:Y:S08]  /*113c0*/  HMMA.16816.F32 R60, R140.reuse, R156, R60 ;  /* 0x0000009c8c3c723c */ /* 0x048ff0000000183c */
[C---:B------:R-:W-:Y:S01]  /*113d0*/  HMMA.16816.F32 R64, R140.reuse, R158, R64 ;  /* 0x0000009e8c40723c */ /* 0x040fe20000001840 */
[----:B------:R-:W3:Y:S03]  /*113e0*/  LDSM.16.MT88.4 R156, [R217+0xa800] ;  /* 0x00a80000d99c783b */ /* 0x000ee60000004200 */
[--C-:B-1----:R-:W-:Y:S04]  /*113f0*/  FFMA.FTZ R3, R191, c[0x0][0x2d0], -R134.reuse ;  /* 0x0000b400bf037a23 */ /* 0x102fe80000010886 */
[C---:B------:R-:W-:Y:S01]  /*11400*/  HMMA.16816.F32 R68, R140.reuse, R160, R68 ;  /* 0x000000a08c44723c */ /* 0x040fe20000001844 */
[----:B------:R1:W-:Y:S07]  /*11410*/  MUFU.EX2 R191, R3 ;  /* 0x0000000300bf7308 */ /* 0x0003ee0000000800 */
[C---:B------:R-:W-:Y:S01]  /*11420*/  HMMA.16816.F32 R72, R140.reuse, R162, R72 ;  /* 0x000000a28c48723c */ /* 0x040fe20000001848 */
[----:B------:R-:W-:Y:S07]  /*11430*/  LDSM.16.MT88.4 R160, [R217+0x5000] ;  /* 0x00500000d9a0783b */ /* 0x000fee0000004200 */
[C---:B------:R-:W-:Y:S08]  /*11440*/  HMMA.16816.F32 R76, R140.reuse, R148, R76 ;  /* 0x000000948c4c723c */ /* 0x040ff0000000184c */
[C---:B------:R-:W-:Y:S01]  /*11450*/  HMMA.16816.F32 R80, R140.reuse, R150, R80 ;  /* 0x000000968c50723c */ /* 0x040fe20000001850 */
[----:B------:R-:W3:Y:S03]  /*11460*/  LDSM.16.MT88.4 R148, [R218+0xa800] ;  /* 0x00a80000da94783b */ /* 0x000ee60000004200 */
[----:B-1----:R-:W-:Y:S01]  /*11470*/  FFMA.FTZ R3, R181, c[0x0][0x2d0], -R134 ;  /* 0x0000b400b5037a23 */ /* 0x002fe20000010886 */
[----:B------:R-:W-:Y:S03]  /*11480*/  MOV R181, R190 ;  /* 0x000000be00b57202 */ /* 0x000fe60000000f00 */
[C---:B--2---:R-:W-:Y:S01]  /*11490*/  HMMA.16816.F32 R84, R140.reuse, R144, R84 ;  /* 0x000000908c54723c */ /* 0x044fe20000001854 */
[----:B------:R1:W-:Y:S07]  /*114a0*/  MUFU.EX2 R190, R3 ;  /* 0x0000000300be7308 */ /* 0x0003ee0000000800 */
[C---:B------:R-:W-:Y:S01]  /*114b0*/  HMMA.16816.F32 R88, R140.reuse, R146, R88 ;  /* 0x000000928c58723c */ /* 0x040fe20000001858 */
[----:B------:R-:W2:Y:S07]  /*114c0*/  LDSM.16.MT88.4 R144, [R221+0xa800] ;  /* 0x00a80000dd90783b */ /* 0x000eae0000004200 */
[C---:B------:R-:W-:Y:S08]  /*114d0*/  HMMA.16816.F32 R92, R140.reuse, R152, R92 ;  /* 0x000000988c5c723c */ /* 0x040ff0000000185c */
[C---:B------:R-:W-:Y:S01]  /*114e0*/  HMMA.16816.F32 R96, R140.reuse, R154, R96 ;  /* 0x0000009a8c60723c */ /* 0x040fe20000001860 */
[----:B------:R-:W2:Y:S03]  /*114f0*/  LDSM.16.MT88.4 R152, [R220+0xa800] ;  /* 0x00a80000dc98783b */ /* 0x000ea60000004200 */
[--C-:B-1----:R-:W-:Y:S01]  /*11500*/  FFMA.FTZ R3, R181, c[0x0][0x2d0], -R138.reuse ;  /* 0x0000b400b5037a23 */ /* 0x102fe2000001088a */
[----:B------:R-:W-:Y:S03]  /*11510*/  MOV R181, R177 ;  /* 0x000000b100b57202 */ /* 0x000fe60000000f00 */
[C---:B---3--:R-:W-:Y:S01]  /*11520*/  HMMA.16816.F32 R100, R140.reuse, R156, R100 ;  /* 0x0000009c8c64723c */ /* 0x048fe20000001864 */
[----:B------:R1:W-:Y:S07]  /*11530*/  MUFU.EX2 R197, R3 ;  /* 0x0000000300c57308 */ /* 0x0003ee0000000800 */
[C---:B------:R-:W-:Y:S01]  /*11540*/  HMMA.16816.F32 R104, R140.reuse, R158, R104 ;  /* 0x0000009e8c68723c */ /* 0x040fe20000001868 */
[----:B------:R-:W3:Y:S07]  /*11550*/  LDSM.16.MT88.4 R156, [R217+0x2000] ;  /* 0x00200000d99c783b */ /* 0x000eee0000004200 */
[C---:B------:R-:W-:Y:S08]  /*11560*/  HMMA.16816.F32 R108, R140.reuse, R148, R108 ;  /* 0x000000948c6c723c */ /* 0x040ff0000000186c */
[C---:B------:R-:W-:Y:S01]  /*11570*/  HMMA.16816.F32 R112, R140.reuse, R150, R112 ;  /* 0x000000968c70723c */ /* 0x040fe20000001870 */
[----:B------:R-:W3:Y:S03]  /*11580*/  LDSM.16.MT88.4 R148, [R218+0x2000] ;  /* 0x00200000da94783b */ /* 0x000ee60000004200 */
[----:B-1----:R-:W-:Y:S01]  /*11590*/  FFMA.FTZ R3, R180, c[0x0][0x2d0], -R138 ;  /* 0x0000b400b4037a23 */ /* 0x002fe2000001088a */
[----:B------:R-:W-:Y:S03]  /*115a0*/  MOV R180, R176 ;  /* 0x000000b000b47202 */ /* 0x000fe60000000f00 */
[C---:B--2---:R-:W-:Y:S01]  /*115b0*/  HMMA.16816.F32 R116, R140.reuse, R144, R116 ;  /* 0x000000908c74723c */ /* 0x044fe20000001874 */
[----:B------:R1:W2:Y:S07]  /*115c0*/  MUFU.EX2 R196, R3 ;  /* 0x0000000300c47308 */ /* 0x0002ae0000000800 */
[C---:B------:R-:W-:Y:S01]  /*115d0*/  HMMA.16816.F32 R120, R140.reuse, R146, R120 ;  /* 0x000000928c78723c */ /* 0x040fe20000001878 */
[----:B------:R-:W3:Y:S07]  /*115e0*/  LDSM.16.MT88.4 R144, [R221+0x2000] ;  /* 0x00200000dd90783b */ /* 0x000eee0000004200 */
[C---:B------:R-:W-:Y:S08]  /*115f0*/  HMMA.16816.F32 R124, R140.reuse, R152, R124 ;  /* 0x000000988c7c723c */ /* 0x040ff0000000187c */
[----:B------:R-:W-:Y:S01]  /*11600*/  HMMA.16816.F32 R128, R140, R154, R128 ;  /* 0x0000009a8c80723c */ /* 0x000fe20000001880 */
[----:B------:R-:W3:Y:S03]  /*11610*/  LDSM.16.MT88.4 R152, [R220+0x2000] ;  /* 0x00200000dc98783b */ /* 0x000ee60000004200 */
[--C-:B-1----:R-:W-:Y:S01]  /*11620*/  FFMA.FTZ R3, R189, c[0x0][0x2d0], -R134.reuse ;  /* 0x0000b400bd037a23 */ /* 0x102fe20000010886 */
[----:B--2---:R-:W-:Y:S02]  /*11630*/  F2FP.PACK_AB R136, R196, R197 ;  /* 0x000000c5c488723e */ /* 0x004fe400000000ff */
[----:B------:R-:W-:Y:S01]  /*11640*/  F2FP.PACK_AB R140, R208, R209 ;  /* 0x000000d1d08c723e */ /* 0x000fe200000000ff */
[----:B------:R1:W-:Y:S01]  /*11650*/  MUFU.EX2 R189, R3 ;  /* 0x0000000300bd7308 */ /* 0x0003e20000000800 */
[----:B------:R-:W-:Y:S03]  /*11660*/  F2FP.PACK_AB R141, R192, R193 ;  /* 0x000000c1c08d723e */ /* 0x000fe600000000ff */
[----:B------:R-:W-:Y:S02]  /*11670*/  F2FP.PACK_AB R142, R204, R205 ;  /* 0x000000cdcc8e723e */ /* 0x000fe400000000ff */
[----:B------:R-:W-:Y:S07]  /*11680*/  F2FP.PACK_AB R143, R190, R191 ;  /* 0x000000bfbe8f723e */ /* 0x000fee00000000ff */
[C---:B---3--:R-:W-:Y:S08]  /*11690*/  HMMA.16816.F32 R4, R140.reuse, R156, R4 ;  /* 0x0000009c8c04723c */ /* 0x048ff00000001804 */
[C---:B------:R-:W-:Y:S01]  /*116a0*/  HMMA.16816.F32 R8, R140.reuse, R158, R8 ;  /* 0x0000009e8c08723c */ /* 0x040fe20000001808 */
[----:B------:R-:W2:Y:S03]  /*116b0*/  LDSM.16.MT88.4 R156, [R218+0x5000] ;  /* 0x00500000da9c783b */ /* 0x000ea60000004200 */
[--C-:B-1----:R-:W-:Y:S02]  /*116c0*/  FFMA.FTZ R3, R179, c[0x0][0x2d0], -R134.reuse ;  /* 0x0000b400b3037a23 */ /* 0x102fe40000010886 */
[----:B------:R-:W-:Y:S02]  /*116d0*/  FFMA.FTZ R134, R137, c[0x0][0x2d0], -R134 ;  /* 0x0000b40089867a23 */ /* 0x000fe40000010886 */
[C---:B------:R-:W-:Y:S01]  /*116e0*/  HMMA.16816.F32 R12, R140.reuse, R148, R12 ;  /* 0x000000948c0c723c */ /* 0x040fe2000000180c */
[----:B------:R1:W3:Y:S01]  /*116f0*/  MUFU.EX2 R188, R3 ;  /* 0x0000000300bc7308 */ /* 0x0002e20000000800 */
[----:B------:R-:W-:Y:S06]  /*11700*/  LDSM.16.MT88.4 R176, [R217+0x5800] ;  /* 0x00580000d9b0783b */ /* 0x000fec0000004200 */
[C---:B------:R-:W-:Y:S02]  /*11710*/  HMMA.16816.F32 R16, R140.reuse, R150, R16 ;  /* 0x000000968c10723c */ /* 0x040fe40000001810 */
[----:B------:R-:W2:Y:S01]  /*11720*/  LDSM.16.MT88.4 R148, [R221+0x5000] ;  /* 0x00500000dd94783b */ /* 0x000ea20000004200 */
[----:B------:R-:W-:Y:S05]  /*11730*/  MUFU.EX2 R134, R134 ;  /* 0x0000008600867308 */ /* 0x000fea0000000800 */
[C---:B------:R-:W-:Y:S08]  /*11740*/  HMMA.16816.F32 R20, R140.reuse, R144, R20 ;  /* 0x000000908c14723c */ /* 0x040ff00000001814 */
[C---:B------:R-:W-:Y:S01]  /*11750*/  HMMA.16816.F32 R24, R140.reuse, R146, R24 ;  /* 0x000000928c18723c */ /* 0x040fe20000001818 */
[----:B------:R-:W4:Y:S03]  /*11760*/  LDSM.16.MT88.4 R144, [R220+0x5000] ;  /* 0x00500000dc90783b */ /* 0x000f260000004200 */
[--C-:B-1----:R-:W-:Y:S01]  /*11770*/  FFMA.FTZ R3, R195, c[0x0][0x2d0], -R138.reuse ;  /* 0x0000b400c3037a23 */ /* 0x102fe2000001088a */
[----:B---3--:R-:W-:Y:S03]  /*11780*/  F2FP.PACK_AB R137, R188, R189 ;  /* 0x000000bdbc89723e */ /* 0x008fe600000000ff */
[C---:B------:R-:W-:Y:S01]  /*11790*/  HMMA.16816.F32 R28, R140.reuse, R152, R28 ;  /* 0x000000988c1c723c */ /* 0x040fe2000000181c */
[----:B------:R1:W-:Y:S07]  /*117a0*/  MUFU.EX2 R195, R3 ;  /* 0x0000000300c37308 */ /* 0x0003ee0000000800 */
[C---:B------:R-:W-:Y:S01]  /*117b0*/  HMMA.16816.F32 R32, R140.reuse, R154, R32 ;  /* 0x0000009a8c20723c */ /* 0x040fe20000001820 */
[----:B------:R-:W3:Y:S07]  /*117c0*/  LDSM.16.MT88.4 R152, [R217+0x8000] ;  /* 0x00800000d998783b */ /* 0x000eee0000004200 */
[C---:B------:R-:W-:Y:S08]  /*117d0*/  HMMA.16816.F32 R36, R140.reuse, R160, R36 ;  /* 0x000000a08c24723c */ /* 0x040ff00000001824 */
[C---:B------:R-:W-:Y:S01]  /*117e0*/  HMMA.16816.F32 R40, R140.reuse, R162, R40 ;  /* 0x000000a28c28723c */ /* 0x040fe20000001828 */
[----:B------:R-:W3:Y:S03]  /*117f0*/  LDSM.16.MT88.4 R160, [R218+0x8000] ;  /* 0x00800000daa0783b */ /* 0x000ee60000004200 */
[----:B-1----:R-:W-:Y:S04]  /*11800*/  FFMA.FTZ R3, R194, c[0x0][0x2d0], -R138 ;  /* 0x0000b400c2037a23 */ /* 0x002fe8000001088a */
[C---:B--2---:R-:W-:Y:S01]  /*11810*/  HMMA.16816.F32 R44, R140.reuse, R156, R44 ;  /* 0x0000009c8c2c723c */ /* 0x044fe2000000182c */
[----:B------:R-:W2:Y:S01]  /*11820*/  LDL.LU R138, [R1+0x18] ;  /* 0x00001800018a7983 */ /* 0x000ea20000300800 */
[----:B------:R1:W1:Y:S06]  /*11830*/  MUFU.EX2 R194, R3 ;  /* 0x0000000300c27308 */ /* 0x00026c0000000800 */
[C---:B------:R-:W-:Y:S01]  /*11840*/  HMMA.16816.F32 R48, R140.reuse, R158, R48 ;  /* 0x0000009e8c30723c */ /* 0x040fe20000001830 */
[----:B------:R-:W3:Y:S07]  /*11850*/  LDSM.16.MT88.4 R156, [R221+0x8000] ;  /* 0x00800000dd9c783b */ /* 0x000eee0000004200 */
[C---:B------:R-:W-:Y:S04]  /*11860*/  HMMA.16816.F32 R52, R140.reuse, R148, R52 ;  /* 0x000000948c34723c */ /* 0x040fe80000001834 */
[----:B----4-:R-:W-:Y:S02]  /*11870*/  FFMA.FTZ R2, R2, R184, R185 ;  /* 0x000000b802027223 */ /* 0x010fe400000100b9 */
[----:B------:R-:W-:Y:S02]  /*11880*/  LDSM.16.MT88.4 R184, [R218+0x5800] ;  /* 0x00580000dab8783b */ /* 0x000fe40000004200 */
[C---:B------:R-:W-:Y:S04]  /*11890*/  HMMA.16816.F32 R56, R140.reuse, R150, R56 ;  /* 0x000000968c38723c */ /* 0x040fe80000001838 */
[----:B-1----:R-:W-:Y:S02]  /*118a0*/  MOV R3, R171 ;  /* 0x000000ab00037202 */ /* 0x002fe40000000f00 */
[----:B------:R-:W1:Y:S02]  /*118b0*/  LDSM.16.MT88.4 R148, [R220+0x8000] ;  /* 0x00800000dc94783b */ /* 0x000e640000004200 */
[C---:B------:R-:W-:Y:S08]  /*118c0*/  HMMA.16816.F32 R60, R140.reuse, R144, R60 ;  /* 0x000000908c3c723c */ /* 0x040ff0000000183c */
[C---:B------:R-:W-:Y:S01]  /*118d0*/  HMMA.16816.F32 R64, R140.reuse, R146, R64 ;  /* 0x000000928c40723c */ /* 0x040fe20000001840 */
[----:B------:R-:W4:Y:S07]  /*118e0*/  LDSM.16.MT88.4 R144, [R217+0xb000] ;  /* 0x00b00000d990783b */ /* 0x000f2e0000004200 */
[C---:B---3--:R-:W-:Y:S08]  /*118f0*/  HMMA.16816.F32 R68, R140.reuse, R152, R68 ;  /* 0x000000988c44723c */ /* 0x048ff00000001844 */
[C---:B------:R-:W-:Y:S01]  /*11900*/  HMMA.16816.F32 R72, R140.reuse, R154, R72 ;  /* 0x0000009a8c48723c */ /* 0x040fe20000001848 */
[----:B------:R-:W3:Y:S07]  /*11910*/  LDSM.16.MT88.4 R152, [R218+0xb000] ;  /* 0x00b00000da98783b */ /* 0x000eee0000004200 */
[C---:B------:R-:W-:Y:S08]  /*11920*/  HMMA.16816.F32 R76, R140.reuse, R160, R76 ;  /* 0x000000a08c4c723c */ /* 0x040ff0000000184c */
[C---:B------:R-:W-:Y:S01]  /*11930*/  HMMA.16816.F32 R80, R140.reuse, R162, R80 ;  /* 0x000000a28c50723c */ /* 0x040fe20000001850 */
[----:B------:R-:W-:Y:S07]  /*11940*/  LDSM.16.MT88.4 R160, [R221+0x2800] ;  /* 0x00280000dda0783b */ /* 0x000fee0000004200 */
[C---:B------:R-:W-:Y:S08]  /*11950*/  HMMA.16816.F32 R84, R140.reuse, R156, R84 ;  /* 0x0000009c8c54723c */ /* 0x040ff00000001854 */
[C---:B------:R-:W-:Y:S01]  /*11960*/  HMMA.16816.F32 R88, R140.reuse, R158, R88 ;  /* 0x0000009e8c58723c */ /* 0x040fe20000001858 */
[----:B------:R-:W3:Y:S07]  /*11970*/  LDSM.16.MT88.4 R156, [R221+0xb000] ;  /* 0x00b00000dd9c783b */ /* 0x000eee0000004200 */
[C---:B-1----:R-:W-:Y:S08]  /*11980*/  HMMA.16816.F32 R92, R140.reuse, R148, R92 ;  /* 0x000000948c5c723c */ /* 0x042ff0000000185c */
[C---:B------:R-:W-:Y:S01]  /*11990*/  HMMA.16816.F32 R96, R140.reuse, R150, R96 ;  /* 0x000000968c60723c */ /* 0x040fe20000001860 */
[----:B------:R-:W1:Y:S07]  /*119a0*/  LDSM.16.MT88.4 R148, [R220+0xb000] ;  /* 0x00b00000dc94783b */ /* 0x000e6e0000004200 */
[C---:B----4-:R-:W-:Y:S08]  /*119b0*/  HMMA.16816.F32 R100, R140.reuse, R144, R100 ;  /* 0x000000908c64723c */ /* 0x050ff00000001864 */
[C---:B------:R-:W-:Y:S01]  /*119c0*/  HMMA.16816.F32 R104, R140.reuse, R146, R104 ;  /* 0x000000928c68723c */ /* 0x040fe20000001868 */
[----:B------:R-:W4:Y:S07]  /*119d0*/  LDSM.16.MT88.4 R144, [R217+0x2800] ;  /* 0x00280000d990783b */ /* 0x000f2e0000004200 */
[C---:B---3--:R-:W-:Y:S08]  /*119e0*/  HMMA.16816.F32 R108, R140.reuse, R152, R108 ;  /* 0x000000988c6c723c */ /* 0x048ff0000000186c */
[C---:B------:R-:W-:Y:S01]  /*119f0*/  HMMA.16816.F32 R112, R140.reuse, R154, R112 ;  /* 0x0000009a8c70723c */ /* 0x040fe20000001870 */
[----:B------:R-:W3:Y:S07]  /*11a00*/  LDSM.16.MT88.4 R152, [R218+0x2800] ;  /* 0x00280000da98783b */ /* 0x000eee0000004200 */
[C---:B------:R-:W-:Y:S07]  /*11a10*/  HMMA.16816.F32 R116, R140.reuse, R156, R116 ;  /* 0x0000009c8c74723c */ /* 0x040fee0000001874 */
[----:B------:R-:W-:Y:S01]  /*11a20*/  MOV R156, R170 ;  /* 0x000000aa009c7202 */ /* 0x000fe20000000f00 */
[C---:B------:R-:W-:Y:S04]  /*11a30*/  HMMA.16816.F32 R120, R140.reuse, R158, R120 ;  /* 0x0000009e8c78723c */ /* 0x040fe80000001878 */
[----:B------:R-:W-:Y:S03]  /*11a40*/  MOV R157, R169 ;  /* 0x000000a9009d7202 */ /* 0x000fe60000000f00 */
[----:B------:R-:W-:Y:S01]  /*11a50*/  MOV R159, R168 ;  /* 0x000000a8009f7202 */ /* 0x000fe20000000f00 */
[C---:B-1----:R-:W-:Y:S01]  /*11a60*/  HMMA.16816.F32 R124, R140.reuse, R148, R124 ;  /* 0x000000948c7c723c */ /* 0x042fe2000000187c */
[----:B------:R-:W1:Y:S07]  /*11a70*/  LDSM.16.MT88.4 R168, [R220+0x2800] ;  /* 0x00280000dca8783b */ /* 0x000e6e0000004200 */
[----:B------:R-:W-:Y:S04]  /*11a80*/  HMMA.16816.F32 R128, R140, R150, R128 ;  /* 0x000000968c80723c */ /* 0x000fe80000001880 */
[----:B--2---:R-:W-:Y:S01]  /*11a90*/  FFMA.FTZ R0, R0, R138, R139 ;  /* 0x0000008a00007223 */ /* 0x004fe2000001008b */
[----:B------:R-:W-:Y:S02]  /*11aa0*/  F2FP.PACK_AB R138, R194, R195 ;  /* 0x000000c3c28a723e */ /* 0x000fe400000000ff */
[----:B------:R-:W-:Y:S07]  /*11ab0*/  F2FP.PACK_AB R139, R134, R135 ;  /* 0x00000087868b723e */ /* 0x000fee00000000ff */
[C---:B----4-:R-:W-:Y:S01]  /*11ac0*/  HMMA.16816.F32 R140, R136.reuse, R144, R4 ;  /* 0x00000090888c723c */ /* 0x050fe20000001804 */
[----:B------:R-:W2:Y:S07]  /*11ad0*/  LDSM.16.MT88.4 R4, [R221+0x5800] ;  /* 0x00580000dd04783b */ /* 0x000eae0000004200 */
[C---:B------:R-:W-:Y:S07]  /*11ae0*/  HMMA.16816.F32 R144, R136.reuse, R146, R8 ;  /* 0x000000928890723c */ /* 0x040fee0000001808 */
[----:B------:R-:W-:Y:S01]  /*11af0*/  MOV R8, R159 ;  /* 0x0000009f00087202 */ /* 0x000fe20000000f00 */
[C---:B---3--:R-:W-:Y:S01]  /*11b00*/  HMMA.16816.F32 R148, R136.reuse, R152, R12 ;  /* 0x000000988894723c */ /* 0x048fe2000000180c */
[----:B------:R-:W-:Y:S03]  /*11b10*/  LDSM.16.MT88.4 R12, [R217+0x8800] ;  /* 0x00880000d90c783b */ /* 0x000fe60000004200 */
[----:B------:R-:W-:Y:S02]  /*11b20*/  MOV R9, R156 ;  /* 0x0000009c00097202 */ /* 0x000fe40000000f00 */
[----:B------:R-:W-:Y:S02]  /*11b30*/  MOV R10, R157 ;  /* 0x0000009d000a7202 */ /* 0x000fe40000000f00 */
[C---:B------:R-:W-:Y:S01]  /*11b40*/  HMMA.16816.F32 R152, R136.reuse, R154, R16 ;  /* 0x0000009a8898723c */ /* 0x040fe20000001810 */
[----:B------:R-:W-:Y:S03]  /*11b50*/  LDSM.16.MT88.4 R16, [R218+0x8800] ;  /* 0x00880000da10783b */ /* 0x000fe60000004200 */
[----:B------:R-:W-:Y:S04]  /*11b60*/  MOV R11, R167 ;  /* 0x000000a7000b7202 */ /* 0x000fe80000000f00 */
[C---:B------:R-:W-:Y:S07]  /*11b70*/  HMMA.16816.F32 R156, R136.reuse, R160, R20 ;  /* 0x000000a0889c723c */ /* 0x040fee0000001814 */
[----:B------:R-:W-:Y:S01]  /*11b80*/  MOV R21, R166 ;  /* 0x000000a600157202 */ /* 0x000fe20000000f00 */
[C---:B------:R-:W-:Y:S01]  /*11b90*/  HMMA.16816.F32 R160, R136.reuse, R162, R24 ;  /* 0x000000a288a0723c */ /* 0x040fe20000001818 */
[----:B------:R-:W-:Y:S03]  /*11ba0*/  LDSM.16.MT88.4 R24, [R220+0x8800] ;  /* 0x00880000dc18783b */ /* 0x000fe60000004200 */
[----:B------:R-:W-:Y:S02]  /*11bb0*/  MOV R22, R165 ;  /* 0x000000a500167202 */ /* 0x000fe40000000f00 */
[----:B------:R-:W-:Y:S02]  /*11bc0*/  MOV R23, R164 ;  /* 0x000000a400177202 */ /* 0x000fe40000000f00 */
        /* <DEDUP_REMOVED lines=11> */
[----:B------:R-:W-:Y:S02]  /*11c80*/  MOV R35, R11 ;  /* 0x0000000b00237202 */ /* 0x000fe40000000f00 */
[----:B------:R-:W1:Y:S01]  /*11c90*/  LDSM.16.MT88.4 R8, [R220+0x5800] ;  /* 0x00580000dc08783b */ /* 0x000e620000004200 */
[C---:B------:R-:W-:Y:S04]  /*11ca0*/  HMMA.16816.F32 R176, R136.reuse, R178, R40 ;  /* 0x000000b288b0723c */ /* 0x040fe80000001828 */
[----:B------:R-:W-:Y:S02]  /*11cb0*/  MOV R39, R183 ;  /* 0x000000b700277202 */ /* 0x000fe40000000f00 */
[----:B------:R-:W-:Y:S02]  /*11cc0*/  MOV R36, R21 ;  /* 0x0000001500247202 */ /* 0x000fe40000000f00 */
[----:B------:R-:W-:Y:S04]  /*11cd0*/  MOV R41, R182 ;  /* 0x000000b600297202 */ /* 0x000fe80000000f00 */
[----:B------:R-:W-:Y:S01]  /*11ce0*/  MOV R42, R181 ;  /* 0x000000b5002a7202 */ /* 0x000fe20000000f00 */
[----:B------:R-:W-:Y:S01]  /*11cf0*/  FADD.FTZ R2, R41, R2 ;  /* 0x0000000229027221 */ /* 0x000fe20000010000 */
[----:B------:R-:W-:Y:S02]  /*11d00*/  MOV R43, R180 ;  /* 0x000000b4002b7202 */ /* 0x000fe40000000f00 */
[C---:B------:R-:W-:Y:S03]  /*11d10*/  HMMA.16816.F32 R180, R136.reuse, R184, R44 ;  /* 0x000000b888b4723c */ /* 0x040fe6000000182c */
[----:B------:R-:W-:Y:S01]  /*11d20*/  MOV R37, R22 ;  /* 0x0000001600257202 */ /* 0x000fe20000000f00 */
[----:B------:R-:W-:Y:S01]  /*11d30*/  FADD.FTZ R2, R43, R2 ;  /* 0x000000022b027221 */ /* 0x000fe20000010000 */
[----:B------:R-:W-:Y:S01]  /*11d40*/  MOV R38, R23 ;  /* 0x0000001700267202 */ /* 0x000fe20000000f00 */
[----:B------:R-:W-:Y:S01]  /*11d50*/  FADD.FTZ R0, R42, R0 ;  /* 0x000000002a007221 */ /* 0x000fe20000010000 */
[----:B------:R-:W3:Y:S01]  /*11d60*/  LDSM.16.MT88.4 R20, [R221+0x8800] ;  /* 0x00880000dd14783b */ /* 0x000ee20000004200 */
[C---:B------:R-:W-:Y:S04]  /*11d70*/  HMMA.16816.F32 R184, R136.reuse, R186, R48 ;  /* 0x000000ba88b8723c */ /* 0x040fe80000001830 */
        /* <DEDUP_REMOVED lines=65> */
[----:B------:R-:W-:Y:S02]  /*12190*/  HMMA.16816.F32 R128, R136, R6, R128 ;  /* 0x000000068880723c */ /* 0x000fe40000001880 */
[----:B------:R1:W-:Y:S02]  /*121a0*/  STL [R1+0x10], R2 ;  /* 0x0000100201007387 */ /* 0x0003e40000100800 */
[----:B------:R-:W-:Y:S01]  /*121b0*/  FADD.FTZ R0, R134, R0 ;  /* 0x0000000086007221 */ /* 0x000fe20000010000 */
[----:B------:R-:W-:Y:S02]  /*121c0*/  MOV R135, R132 ;  /* 0x0000008400877202 */ /* 0x000fe40000000f00 */
[----:B------:R-:W-:Y:S02]  /*121d0*/  MOV R134, R133 ;  /* 0x0000008500867202 */ /* 0x000fe40000000f00 */
[----:B------:R1:W-:Y:S01]  /*121e0*/  STL [R1+0x18], R0 ;  /* 0x0000180001007387 */ /* 0x0003e20000100800 */
[----:B------:R-:W-:-:S05]  /*121f0*/  @P0 BRA `(.L_x_1288) ;  /* 0xffffb12000000947 */ /* 0x000fca000383ffff */
.L_x_1287:
[----:B------:R-:W-:Y:S02]  /*12200*/  MOV R7, 0x1f ;  /* 0x0000001f00077802 */ /* 0x000fe40000000f00 */
[----:B------:R-:W-:Y:S01]  /*12210*/  MOV R6, 0xffffffff ;  /* 0xffffffff00067802 */ /* 0x000fe20000000f00 */
[----:B------:R-:W-:Y:S06]  /*12220*/  BRA.DIV ~URZ, `(.L_x_1289) ;  /* 0x000032127f007947 */ /* 0x000fec000b800000 */
[----:B-1----:R-:W2:Y:S04]  /*12230*/  LDL R0, [R1+0x10] ;  /* 0x0000100001007983 */ /* 0x002ea80000100800 */
[----:B--2---:R1:W2:Y:S02]  /*12240*/  SHFL.BFLY PT, R4, R0, 0x2, 0x1f ;  /* 0x0c401f0000047f89 */ /* 0x0042a400000e0000 */
.L_x_1327:
        /* <DEDUP_REMOVED lines=9> */
.L_x_1328:
[----:B------:R-:W-:Y:S01]  /*122e0*/  FSETP.NE.FTZ.AND P1, PT, R4, RZ, PT ;  /* 0x000000ff0400720b */ /* 0x000fe20003f35000 */
[----:B--2---:R-:W-:Y:S01]  /*122f0*/  FADD.FTZ R3, R3, R0 ;  /* 0x0000000003037221 */ /* 0x004fe20000010000 */
[----:B------:R-:W-:Y:S02]  /*12300*/  MOV R2, RZ ;  /* 0x000000ff00027202 */ /* 0x000fe40000000f00 */
[----:B-1----:R-:W-:Y:S02]  /*12310*/  MOV R0, RZ ;  /* 0x000000ff00007202 */ /* 0x002fe40000000f00 */
[----:B------:R-:W-:Y:S02]  /*12320*/  FSETP.NE.FTZ.AND P0, PT, R3, RZ, PT ;  /* 0x000000ff0300720b */ /* 0x000fe40003f15000 */
[----:B------:R-:W-:-:S05]  /*12330*/  MOV R138, 0xff800000 ;  /* 0xff800000008a7802 */ /* 0x000fca0000000f00 */
        /* <DEDUP_REMOVED lines=69> */
[----:B------:R-:W-:Y:S02]  /*12790*/  FMUL.FTZ R129, R2, R129 ;  /* 0x0000008102817220 */ /* 0x000fe40000410000 */
[----:B------:R3:W4:Y:S01]  /*127a0*/  @P0 MUFU.LG2 R2, R3 ;  /* 0x0000000300020308 */ /* 0x0007220000000c00 */
[----:B--2---:R-:W-:Y:S02]  /*127b0*/  @P1 FMUL.FTZ R5, R4, 0.69314718246459960938 ;  /* 0x3f31721804051820 */ /* 0x004fe40000410000 */
[----:B------:R-:W-:Y:S02]  /*127c0*/  @P1 FMUL.FTZ R4, R6, c[0x0][0x2d0] ;  /* 0x0000b40006041a20 */ /* 0x000fe40000410000 */
[----:B-1----:R-:W-:Y:S02]  /*127d0*/  FMUL.FTZ R142, R0, R142 ;  /* 0x0000008e008e7220 */ /* 0x002fe40000410000 */
[----:B------:R-:W-:Y:S02]  /*127e0*/  @P1 FFMA.FTZ R138, R4, R133, R5 ;  /* 0x00000085048a1223 */ /* 0x000fe40000010005 */
[----:B------:R-:W-:-:S02]  /*127f0*/  FMUL.FTZ R143, R0, R143 ;  /* 0x0000008f008f7220 */ /* 0x000fc40000410000 */
[C---:B------:R-:W-:Y:S02]  /*12800*/  FMUL.FTZ R146, R0.reuse, R146 ;  /* 0x0000009200927220 */ /* 0x040fe40000410000 */
[C---:B------:R-:W-:Y:S02]  /*12810*/  FMUL.FTZ R61, R0.reuse, R147 ;  /* 0x00000093003d7220 */ /* 0x040fe40000410000 */
[----:B------:R-:W-:Y:S01]  /*12820*/  FMUL.FTZ R150, R0, R150 ;  /* 0x0000009600967220 */ /* 0x000fe20000410000 */
[----:B---3--:R-:W-:Y:S01]  /*12830*/  @P0 MOV R3, 0x3f317218 ;  /* 0x3f31721800030802 */ /* 0x008fe20000000f00 */
[----:B----4-:R-:W-:Y:S02]  /*12840*/  @P0 FMUL.FTZ R2, R2, 0.69314718246459960938 ;  /* 0x3f31721802020820 */ /* 0x010fe40000410000 */
[----:B------:R-:W-:Y:S02]  /*12850*/  FMUL.FTZ R151, R0, R151 ;  /* 0x0000009700977220 */ /* 0x000fe40000410000 */
[----:B------:R-:W-:-:S02]  /*12860*/  @P0 FMUL.FTZ R3, R3, c[0x0][0x2d0] ;  /* 0x0000b40003030a20 */ /* 0x000fc40000410000 */
        /* <DEDUP_REMOVED lines=58> */
[----:B------:R-:W-:Y:S01]  /*12c10*/  PRMT R0, R52, 0x7610, R0 ;  /* 0x0000761034007816 */ /* 0x000fe20000000000 */
[----:B------:R-:W-:Y:S02]  /*12c20*/  @P0 FFMA.FTZ R65, R3, R132, R2 ;  /* 0x0000008403410223 */ /* 0x000fe40000010002 */
.L_x_1270:
[----:B-1----:R1:W5:Y:S01]  /*12c30*/  LDL R56, [R1+0x68] ;  /* 0x0000680001387983 */ /* 0x0023620000100800 */
[----:B------:R-:W-:Y:S03]  /*12c40*/  BSSY B0, `(.L_x_1291) ;  /* 0x0000012000007945 */ /* 0x000fe60003800000 */
[----:B------:R-:W2:Y:S02]  /*12c50*/  S2R R67, SR_TID.X ;  /* 0x0000000000437919 */ /* 0x000ea40000002100 */
[----:B--2---:R-:W-:-:S13]  /*12c60*/  LOP3.LUT P0, RZ, R67, 0xff, RZ, 0xc0, !PT ;  /* 0x000000ff43ff7812 */ /* 0x004fda000780c0ff */
[----:B------:R-:W-:Y:S05]  /*12c70*/  @P0 BRA `(.L_x_1292) ;  /* 0x000000e000000947 */ /* 0x000fea0003800000 */
[----:B-1----:R-:W1:Y:S01]  /*12c80*/  S2R R52, SR_LANEID ;  /* 0x0000000000347919 */ /* 0x002e620000000000 */
[----:B------:R-:W-:Y:S01]  /*12c90*/  VOTEU.ANY UR4, UPT, PT ;  /* 0x0000000000047886 */ /* 0x000fe200038e0100 */
[----:B------:R-:W-:Y:S01]  /*12ca0*/  IMAD.MOV.U32 R54, RZ, RZ, c[0x0][0x580] ;  /* 0x00016000ff367624 */ /* 0x000fe200078e00ff */
[----:B------:R-:W1:Y:S01]  /*12cb0*/  FLO.U32 R3, UR4 ;  /* 0x0000000400037d00 */ /* 0x000e6200080e0000 */
[----:B------:R-:W-:-:S07]  /*12cc0*/  IMAD.MOV.U32 R55, RZ, RZ, c[0x0][0x584] ;  /* 0x00016100ff377624 */ /* 0x000fce00078e00ff */
[----:B------:R-:W2:Y:S01]  /*12cd0*/  POPC R2, UR4 ;  /* 0x0000000400027d09 */ /* 0x000ea20008000000 */
[----:B-1----:R-:W-:-:S13]  /*12ce0*/  ISETP.EQ.U32.AND P0, PT, R3, R52, PT ;  /* 0x000000340300720c */ /* 0x002fda0003f02070 */
[----:B--2---:R-:W2:Y:S04]  /*12cf0*/  @P0 ATOMG.E.ADD.STRONG.GPU PT, R2, [R54.64], R2 ;  /* 0x00000002360209a8 */ /* 0x004ea800081ee1c8 */
[----:B------:R-:W1:Y:S04]  /*12d00*/  S2R R52, SR_LTMASK ;  /* 0x0000000000347919 */ /* 0x000e680000003900 */
[----:B--2---:R1:W2:Y:S02]  /*12d10*/  SHFL.IDX PT, R3, R2, R3, 0x1f ;  /* 0x00001f0302037589 */ /* 0x0042a400000e0000 */
[----:B-1----:R-:W-:-:S06]  /*12d20*/  LOP3.LUT R2, R52, UR4, RZ, 0xc0, !PT ;  /* 0x0000000434027c12 */ /* 0x002fcc000f8ec0ff */
[----:B------:R-:W2:Y:S02]  /*12d30*/  POPC R2, R2 ;  /* 0x0000000200027309 */ /* 0x000ea40000000000 */
[----:B--2--5:R-:W-:-:S05]  /*12d40*/  IADD3 R56, R3, c[0x0][0xc], R2 ;  /* 0x0000030003387a10 */ /* 0x024fca0007ffe002 */
[----:B------:R1:W-:Y:S02]  /*12d50*/  STL [R1+0x68], R56 ;  /* 0x0000683801007387 */ /* 0x0003e40000100800 */
.L_x_1292:
[----:B-1----:R-:W-:Y:S05]  /*12d60*/  BSYNC B0 ;  /* 0x0000000000007941 */ /* 0x002fea0003800000 */
.L_x_1291:
[----:B------:R-:W-:Y:S01]  /*12d70*/  PRMT R0, R0, 0x9910, RZ ;  /* 0x0000991000007816 */ /* 0x000fe200000000ff */
[----:B------:R-:W-:Y:S01]  /*12d80*/  BSSY B1, `(.L_x_1293) ;  /* 0x0000224000017945 */ /* 0x000fe20003800000 */
[----:B-----5:R-:W-:Y:S02]  /*12d90*/  IMAD.MOV.U32 R81, RZ, RZ, R56 ;  /* 0x000000ffff517224 */ /* 0x020fe400078e0038 */
[----:B------:R-:W-:-:S13]  /*12da0*/  ISETP.NE.AND P0, PT, R0, RZ, PT ;  /* 0x000000ff0000720c */ /* 0x000fda0003f05270 */
[----:B------:R-:W-:Y:S05]  /*12db0*/  @!P0 BRA `(.L_x_1294) ;  /* 0x0000159000008947 */ /* 0x000fea0003800000 */
[----:B------:R-:W2:Y:S04]  /*12dc0*/  LDL R85, [R1+0x6c] ;  /* 0x00006c0001557983 */ /* 0x000ea80000100800 */
[----:B------:R-:W3:Y:S04]  /*12dd0*/  LDL R83, [R1+0x70] ;  /* 0x0000700001537983 */ /* 0x000ee80000100800 */
[----:B------:R-:W4:Y:S04]  /*12de0*/  LDL R79, [R1+0x78] ;  /* 0x00007800014f7983 */ /* 0x000f280000100800 */
[----:B------:R-:W5:Y:S04]  /*12df0*/  LDL R77, [R1+0x74] ;  /* 0x00007400014d7983 */ /* 0x000f680000100800 */
[----:B------:R-:W4:Y:S04]  /*12e00*/  LDL R75, [R1+0x88] ;  /* 0x00008800014b7983 */ /* 0x000f280000100800 */
[----:B------:R-:W5:Y:S04]  /*12e10*/  LDL R73, [R1+0x80] ;  /* 0x0000800001497983 */ /* 0x000f680000100800 */
[----:B------:R-:W5:Y:S04]  /*12e20*/  LDL R71, [R1+0x84] ;  /* 0x0000840001477983 */ /* 0x000f680000100800 */
[----:B------:R-:W5:Y:S01]  /*12e30*/  LDL R69, [R1+0x7c] ;  /* 0x00007c0001457983 */ /* 0x000f620000100800 */
        /* <DEDUP_REMOVED lines=66> */
[----:B--2---:R1:W-:Y:S04]  /*13260*/  STS [R85], R64 ;  /* 0x0000004055007388 */ /* 0x0043e80000000800 */
[----:B------:R1:W-:Y:S04]  /*13270*/  STS [R85+0x400], R63 ;  /* 0x0004003f55007388 */ /* 0x0003e80000000800 */
[----:B---3--:R1:W-:Y:S04]  /*13280*/  STS [R83], R62 ;  /* 0x0000003e53007388 */ /* 0x0083e80000000800 */
[----:B------:R1:W-:Y:S04]  /*13290*/  STS [R83+0x400], R61 ;  /* 0x0004003d53007388 */ /* 0x0003e80000000800 */
[----:B----4-:R1:W-:Y:S04]  /*132a0*/  STS [R79], R60 ;  /* 0x0000003c4f007388 */ /* 0x0103e80000000800 */
[----:B------:R1:W-:Y:S04]  /*132b0*/  STS [R79+0x400], R59 ;  /* 0x0004003b4f007388 */ /* 0x0003e80000000800 */
[----:B-----5:R1:W-:Y:S04]  /*132c0*/  STS [R77], R58 ;  /* 0x0000003a4d007388 */ /* 0x0203e80000000800 */
        /* <DEDUP_REMOVED lines=65> */
[----:B------:R-:W-:Y:S05]  /*136e0*/  CALL.REL.NOINC `($__internal_5_$__cuda_sm70_shflsync_idx_p) ;  /* 0x0000227000007944 */ /* 0x000fea0003c00000 */
.L_x_1295:
        /* <DEDUP_REMOVED lines=14> */
[----:B----4-:R-:W-:-:S02]  /*137d0*/  SHF.R.S32.HI R5, RZ, 0x1f, R11 ;  /* 0x0000001fff057819 */ /* 0x010fc4000001140b */
[----:B--2---:R-:W-:-:S03]  /*137e0*/  IADD3 R4, R2, R16, RZ ;  /* 0x0000001002047210 */ /* 0x004fc60007ffe0ff */
[----:B------:R-:W-:Y:S02]  /*137f0*/  IMAD R6, R5, c[0x0][0x490], RZ ;  /* 0x0001240005067a24 */ /* 0x000fe400078e02ff */
[----:B------:R-:W-:-:S04]  /*13800*/  @P0 IMAD.HI.U32 R7, R4, c[0x0][0x4ec], RZ ;  /* 0x00013b0004070a27 */ /* 0x000fc800078e00ff */
[----:B------:R-:W-:-:S04]  /*13810*/  IMAD.WIDE.U32 R2, R11, c[0x0][0x490], RZ ;  /* 0x000124000b027a25 */ /* 0x000fc800078e00ff */
[----:B------:R-:W-:Y:S02]  /*13820*/  IMAD R6, R11, c[0x0][0x494], R6 ;  /* 0x000125000b067a24 */ /* 0x000fe400078e0206 */
[----:B------:R-:W-:Y:S01]  /*13830*/  IMAD.MOV.U32 R0, RZ, RZ, R4 ;  /* 0x000000ffff007224 */ /* 0x000fe200078e0004 */
[----:B------:R-:W-:Y:S02]  /*13840*/  @P0 SHF.R.U32.HI R0, RZ, c[0x0][0x4f0], R7 ;  /* 0x00013c00ff000a19 */ /* 0x000fe40000011607 */
[----:B------:R-:W-:Y:S02]  /*13850*/  IADD3 R3, R3, R6, RZ ;  /* 0x0000000603037210 */ /* 0x000fe40007ffe0ff */
[----:B------:R-:W-:Y:S01]  /*13860*/  SHF.R.S32.HI R10, RZ, 0x1f, R12 ;  /* 0x0000001fff0a7819 */ /* 0x000fe2000001140c */
[----:B------:R-:W-:Y:S02]  /*13870*/  IMAD.MOV R8, RZ, RZ, -R0 ;  /* 0x000000ffff087224 */ /* 0x000fe400078e0a00 */
[----:B------:R-:W-:-:S04]  /*13880*/  IMAD.WIDE.U32 R6, R12, c[0x0][0x498], R2 ;  /* 0x000126000c067a25 */ /* 0x000fc800078e0002 */
[----:B------:R-:W-:Y:S02]  /*13890*/  IMAD R9, R10, c[0x0][0x498], RZ ;  /* 0x000126000a097a24 */ /* 0x000fe400078e02ff */
[----:B------:R-:W-:Y:S01]  /*138a0*/  IMAD R2, R8, c[0x0][0x4e8], R4 ;  /* 0x00013a0008027a24 */ /* 0x000fe200078e0204 */
[----:B------:R-:W-:Y:S01]  /*138b0*/  SHF.R.S32.HI R8, RZ, 0x1f, R0 ;  /* 0x0000001fff087819 */ /* 0x000fe20000011400 */
[----:B------:R-:W-:Y:S01]  /*138c0*/  IMAD R3, R12, c[0x0][0x49c], R9 ;  /* 0x000127000c037a24 */ /* 0x000fe200078e0209 */
[----:B------:R-:W-:Y:S02]  /*138d0*/  IADD3 R4, P1, R0, R6, RZ ;  /* 0x0000000600047210 */ /* 0x000fe40007f3e0ff */
[----:B------:R-:W-:Y:S01]  /*138e0*/  SHF.R.S32.HI R9, RZ, 0x1f, R2 ;  /* 0x0000001fff097819 */ /* 0x000fe20000011402 */
[----:B------:R-:W-:Y:S01]  /*138f0*/  IMAD R0, R5, c[0x0][0x3e8], RZ ;  /* 0x0000fa0005007a24 */ /* 0x000fe200078e02ff */
[----:B---3--:R-:W-:Y:S02]  /*13900*/  IADD3 R6, R14, R16, RZ ;  /* 0x000000100e067210 */ /* 0x008fe40007ffe0ff */
[----:B------:R-:W-:Y:S01]  /*13910*/  IADD3.X R5, R8, R7, R3, P1, !PT ;  /* 0x0000000708057210 */ /* 0x000fe20000ffe403 */
[----:B------:R-:W-:Y:S01]  /*13920*/  IMAD R3, R9, c[0x0][0x488], RZ ;  /* 0x0001220009037a24 */ /* 0x000fe200078e02ff */
[----:B-1----:R-:W-:Y:S01]  /*13930*/  SHF.R.S32.HI R14, RZ, 0x1f, R15 ;  /* 0x0000001fff0e7819 */ /* 0x002fe2000001140f */
[----:B------:R-:W-:-:S02]  /*13940*/  IMAD R7, R11, c[0x0][0x3ec], R0 ;  /* 0x0000fb000b077a24 */ /* 0x000fc400078e0200 */
[----:B------:R-:W-:Y:S01]  /*13950*/  IMAD.WIDE.U32 R8, R11, c[0x0][0x3e8], RZ ;  /* 0x0000fa000b087a25 */ /* 0x000fe200078e00ff */
[----:B------:R-:W-:-:S03]  /*13960*/  LEA.HI R14, R14, R15, RZ, 0x5 ;  /* 0x0000000f0e0e7211 */ /* 0x000fc600078f28ff */
[C---:B------:R-:W-:Y:S02]  /*13970*/  IMAD R11, R2.reuse, c[0x0][0x48c], R3 ;  /* 0x00012300020b7a24 */ /* 0x040fe400078e0203 */
[----:B------:R-:W-:Y:S01]  /*13980*/  IMAD.WIDE.U32 R4, R2, c[0x0][0x488], R4 ;  /* 0x0001220002047a25 */ /* 0x000fe200078e0004 */
[----:B------:R-:W-:-:S03]  /*13990*/  LOP3.LUT R14, R14, 0xffffffe0, RZ, 0xc0, !PT ;  /* 0xffffffe00e0e7812 */ /* 0x000fc600078ec0ff */
[----:B------:R-:W-:Y:S01]  /*139a0*/  @P0 IMAD.HI.U32 R2, R6, c[0x0][0x4ec], RZ ;  /* 0x00013b0006020a27 */ /* 0x000fe200078e00ff */
[----:B------:R-:W-:-:S03]  /*139b0*/  IADD3 R3, R9, R7, RZ ;  /* 0x0000000709037210 */ /* 0x000fc60007ffe0ff */
[----:B------:R-:W-:Y:S01]  /*139c0*/  IMAD.MOV.U32 R0, RZ, RZ, R6 ;  /* 0x000000ffff007224 */ /* 0x000fe200078e0006 */
[----:B------:R-:W-:Y:S01]  /*139d0*/  @P0 SHF.R.U32.HI R0, RZ, c[0x0][0x4f0], R2 ;  /* 0x00013c00ff000a19 */ /* 0x000fe20000011602 */
[----:B------:R-:W-:Y:S01]  /*139e0*/  IMAD.IADD R5, R5, 0x1, R11 ;  /* 0x0000000105057824 */ /* 0x000fe200078e020b */
[----:B------:R-:W-:Y:S02]  /*139f0*/  LEA R9, P0, R4, c[0x0][0x450], 0x2 ;  /* 0x0001140004097a11 */ /* 0x000fe400078010ff */
[----:B------:R-:W-:Y:S02]  /*13a00*/  IADD3 R14, -R14, R15, RZ ;  /* 0x0000000f0e0e7210 */ /* 0x000fe40007ffe1ff */
[----:B------:R-:W-:Y:S01]  /*13a10*/  LEA.HI.X R4, R4, c[0x0][0x454], R5, 0x2, P0 ;  /* 0x0001150004047a11 */ /* 0x000fe200000f1405 */
[----:B------:R1:W5:Y:S01]  /*13a20*/  LDL R15, [R1+0x5c] ;  /* 0x00005c00010f7983 */ /* 0x0003620000100800 */
[----:B------:R-:W-:-:S03]  /*13a30*/  LOP3.LUT P0, RZ, R14, 0x3, RZ, 0xc0, !PT ;  /* 0x000000030eff7812 */ /* 0x000fc6000780c0ff */
[----:B------:R1:W5:Y:S01]  /*13a40*/  LDL R14, [R1+0x48] ;  /* 0x00004800010e7983 */ /* 0x0003620000100800 */
[----:B------:R-:W-:Y:S01]  /*13a50*/  MOV R2, R8 ;  /* 0x0000000800027202 */ /* 0x000fe20000000f00 */
[----:B------:R-:W-:Y:S02]  /*13a60*/  IMAD R10, R10, c[0x0][0x3f0], RZ ;  /* 0x0000fc000a0a7a24 */ /* 0x000fe400078e02ff */
[----:B------:R-:W-:Y:S02]  /*13a70*/  SHFL.IDX PT, R11, R4, RZ, 0x1c1f ;  /* 0x001c1fff040b7589 */ /* 0x000fe400000e0000 */
[C---:B------:R-:W-:Y:S02]  /*13a80*/  IMAD R5, R12.reuse, c[0x0][0x3f4], R10 ;  /* 0x0000fd000c057a24 */ /* 0x040fe400078e020a */
[----:B------:R-:W-:Y:S01]  /*13a90*/  IMAD.WIDE.U32 R2, R12, c[0x0][0x3f0], R2 ;  /* 0x0000fc000c027a25 */ /* 0x000fe200078e0002 */
[----:B------:R-:W2:Y:S01]  /*13aa0*/  SHFL.IDX PT, R10, R9, RZ, 0x1c1f ;  /* 0x001c1fff090a7589 */ /* 0x000ea200000e0000 */
[----:B------:R-:W-:-:S03]  /*13ab0*/  ULDC UR5, c[0x0][0x4e8] ;  /* 0x00013a0000057ab9 */ /* 0x000fc60000000800 */
[----:B------:R-:W-:Y:S01]  /*13ac0*/  SHFL.IDX PT, R8, R9, 0x1, 0x1c1f ;  /* 0x003c1f0009087f89 */ /* 0x000fe200000e0000 */
[----:B------:R-:W-:Y:S01]  /*13ad0*/  ULDC UR4, c[0x0][0x388] ;  /* 0x0000e20000047ab9 */ /* 0x000fe20000000800 */
[----:B------:R-:W-:Y:S02]  /*13ae0*/  IMAD.MOV R7, RZ, RZ, -R0 ;  /* 0x000000ffff077224 */ /* 0x000fe400078e0a00 */
[----:B------:R3:W4:Y:S01]  /*13af0*/  SHFL.IDX PT, R9, R4, 0x1, 0x1c1f ;  /* 0x003c1f0004097f89 */ /* 0x00072200000e0000 */
[----:B------:R-:W-:Y:S01]  /*13b00*/  IMAD.IADD R3, R3, 0x1, R5 ;  /* 0x0000000103037824 */ /* 0x000fe200078e0205 */
[----:B------:R-:W-:Y:S01]  /*13b10*/  IADD3 R5, R13, R16, RZ ;  /* 0x000000100d057210 */ /* 0x000fe20007ffe0ff */
[----:B------:R-:W-:Y:S01]  /*13b20*/  UIMAD UR4, UR5, UR4, URZ ;  /* 0x00000004050472a4 */ /* 0x000fe2000f8e023f */
[----:B------:R-:W1:Y:S05]  /*13b30*/  S2R R17, SR_TID.X ;  /* 0x0000000000117919 */ /* 0x000e6a0000002100 */
[----:B------:R-:W-:-:S02]  /*13b40*/  ISETP.GE.OR P1, PT, R5, UR4, P0 ;  /* 0x0000000405007c0c */ /* 0x000fc40008726670 */
[----:B------:R-:W-:Y:S01]  /*13b50*/  SHF.R.S32.HI R12, RZ, 0x1f, R0 ;  /* 0x0000001fff0c7819 */ /* 0x000fe20000011400 */
[----:B---3--:R-:W-:Y:S01]  /*13b60*/  IMAD R4, R7, c[0x0][0x4e8], R6 ;  /* 0x00013a0007047a24 */ /* 0x008fe200078e0206 */
[----:B------:R-:W-:-:S04]  /*13b70*/  IADD3 R7, R5, 0x8, RZ ;  /* 0x0000000805077810 */ /* 0x000fc80007ffe0ff */
[----:B------:R-:W-:Y:S01]  /*13b80*/  ISETP.GE.OR P0, PT, R7, UR4, P0 ;  /* 0x0000000407007c0c */ /* 0x000fe20008706670 */
[----:B------:R-:W-:-:S04]  /*13b90*/  IMAD R6, R12, c[0x0][0x3e0], RZ ;  /* 0x0000f8000c067a24 */ /* 0x000fc800078e02ff */
[----:B--2---:R2:W-:Y:S01]  /*13ba0*/  @!P1 ST.E [R10.64], R138 ;  /* 0x0000008a0a009985 */ /* 0x0045e2000c101908 */
[----:B------:R-:W-:Y:S01]  /*13bb0*/  IMAD.WIDE.U32 R2, R0, c[0x0][0x3e0], R2 ;  /* 0x0000f80000027a25 */ /* 0x000fe200078e0002 */
[----:B-1----:R-:W-:-:S03]  /*13bc0*/  SHF.R.S32.HI R13, RZ, 0x1f, R17 ;  /* 0x0000001fff0d7819 */ /* 0x002fc60000011411 */
[----:B------:R-:W-:Y:S01]  /*13bd0*/  IMAD R5, R0, c[0x0][0x3e4], R6 ;  /* 0x0000f90000057a24 */ /* 0x000fe200078e0206 */
[----:B------:R-:W-:Y:S02]  /*13be0*/  SHF.R.S32.HI R0, RZ, 0x1f, R4 ;  /* 0x0000001fff007819 */ /* 0x000fe40000011404 */
[----:B----4-:R2:W-:Y:S04]  /*13bf0*/  @!P0 ST.E [R8.64], R65 ;  /* 0x0000004108008985 */ /* 0x0105e8000c101908 */
[----:B------:R2:W1:Y:S04]  /*13c00*/  LDS.128 R44, [R251+0x1080] ;  /* 0x00108000fb2c7984 */ /* 0x0004680000000c00 */
        /* <DEDUP_REMOVED lines=11> */
[----:B------:R-:W-:Y:S01]  /*13cc0*/  IMAD.IADD R3, R3, 0x1, R5 ;  /* 0x0000000103037824 */ /* 0x000fe200078e0205 */
[----:B------:R-:W-:Y:S01]  /*13cd0*/  LEA.HI R13, R13, R17, RZ, 0x3 ;  /* 0x000000110d0d7211 */ /* 0x000fe200078f18ff */
[----:B------:R-:W-:-:S02]  /*13ce0*/  IMAD R0, R0, c[0x0][0x3d8], RZ ;  /* 0x0000f60000007a24 */ /* 0x000fc400078e02ff */
        /* <DEDUP_REMOVED lines=10> */
[----:B------:R2:W1:Y:S08]  /*13d90*/  SHFL.IDX PT, R2, R3, RZ, 0x181f ;  /* 0x00181fff03027589 */ /* 0x00047000000e0000 */
[----:B------:R-:W-:Y:S05]  /*13da0*/  @P0 BRA `(.L_x_1297) ;  /* 0x0000014000000947 */ /* 0x000fea0003800000 */
[----:B---34-:R-:W3:Y:S01]  /*13db0*/  LDS.128 R28, [R251+0x80] ;  /* 0x00008000fb1c7984 */ /* 0x018ee20000000c00 */
[----:B-----5:R-:W-:-:S02]  /*13dc0*/  ISETP.GE.AND P3, PT, R86, c[0x0][0x3c8], PT ;  /* 0x0000f20056007a0c */ /* 0x020fc40003f66270 */
[----:B------:R-:W-:Y:S01]  /*13dd0*/  ISETP.GE.AND P2, PT, R83, c[0x0][0x3c8], PT ;  /* 0x0000f20053007a0c */ /* 0x000fe20003f46270 */
[----:B------:R-:W4:Y:S01]  /*13de0*/  LDS.128 R24, [R251+0x4080] ;  /* 0x00408000fb187984 */ /* 0x000f220000000c00 */
[----:B------:R-:W-:Y:S02]  /*13df0*/  ISETP.GE.AND P1, PT, R80, c[0x0][0x3c8], PT ;  /* 0x0000f20050007a0c */ /* 0x000fe40003f26270 */
[----:B------:R-:W-:Y:S01]  /*13e00*/  ISETP.GE.AND P0, PT, R14, c[0x0][0x3c8], PT ;  /* 0x0000f2000e007a0c */ /* 0x000fe20003f06270 */
[----:B------:R-:W2:Y:S04]  /*13e10*/  LDS.128 R20, [R251+0x8080] ;  /* 0x00808000fb147984 */ /* 0x000ea80000000c00 */
[----:B------:R-:W1:Y:S02]  /*13e20*/  LDS.128 R16, [R251+0xc080] ;  /* 0x00c08000fb107984 */ /* 0x000e640000000c00 */
[----:B-1----:R-:W-:-:S02]  /*13e30*/  @!P3 LEA R12, P4, R86, R0, 0x1 ;  /* 0x00000000560cb211 */ /* 0x002fc400078808ff */
[C---:B--2---:R-:W-:Y:S02]  /*13e40*/  @!P2 LEA R10, P6, R83.reuse, R0, 0x1 ;  /* 0x00000000530aa211 */ /* 0x044fe400078c08ff */
[----:B------:R-:W-:Y:S02]  /*13e50*/  @!P3 LEA.HI.X R13, R86, R2, R87, 0x1, P4 ;  /* 0x00000002560db211 */ /* 0x000fe400020f0c57 */
[-C--:B------:R-:W-:Y:S02]  /*13e60*/  @!P1 LEA R8, P5, R80, R0.reuse, 0x1 ;  /* 0x0000000050089211 */ /* 0x080fe400078a08ff */
[----:B------:R-:W-:Y:S02]  /*13e70*/  @!P0 LEA R6, P4, R14, R0, 0x1 ;  /* 0x000000000e068211 */ /* 0x000fe400078808ff */
[-C--:B------:R-:W-:Y:S02]  /*13e80*/  @!P2 LEA.HI.X R11, R83, R2.reuse, R84, 0x1, P6 ;  /* 0x00000002530ba211 */ /* 0x080fe400030f0c54 */
[----:B------:R-:W-:-:S02]  /*13e90*/  @!P1 LEA.HI.X R9, R80, R2, R82, 0x1, P5 ;  /* 0x0000000250099211 */ /* 0x000fc400028f0c52 */
[----:B------:R-:W-:Y:S01]  /*13ea0*/  @!P0 LEA.HI.X R7, R14, R2, R15, 0x1, P4 ;  /* 0x000000020e078211 */ /* 0x000fe200020f0c0f */
[----:B---3--:R1:W-:Y:S04]  /*13eb0*/  @!P3 ST.E.128 [R12.64], R28 ;  /* 0x0000001c0c00b985 */ /* 0x0083e8000c101d08 */
[----:B----4-:R1:W-:Y:S04]  /*13ec0*/  @!P2 ST.E.128 [R10.64], R24 ;  /* 0x000000180a00a985 */ /* 0x0103e8000c101d08 */
[----:B------:R1:W-:Y:S04]  /*13ed0*/  @!P1 ST.E.128 [R8.64], R20 ;  /* 0x0000001408009985 */ /* 0x0003e8000c101d08 */
[----:B------:R1:W-:Y:S02]  /*13ee0*/  @!P0 ST.E.128 [R6.64], R16 ;  /* 0x0000001006008985 */ /* 0x0003e4000c101d08 */
.L_x_1297:
[----:B---34-:R-:W-:Y:S05]  /*13ef0*/  BSYNC B0 ;  /* 0x0000000000007941 */ /* 0x018fea0003800000 */
.L_x_1296:
[----:B-1----:R-:W-:Y:S01]  /*13f00*/  IADD3 R6, R4, 0x20, RZ ;  /* 0x0000002004067810 */ /* 0x002fe20007ffe0ff */
[----:B------:R1:W3:Y:S01]  /*13f10*/  SHFL.IDX PT, R2, R3, 0x1, 0x181f ;  /* 0x00381f0003027f89 */ /* 0x0002e200000e0000 */
        /* <DEDUP_REMOVED lines=8> */
[CC--:B----4-:R-:W-:Y:S02]  /*13fa0*/  @!P3 LEA R12, P4, R86.reuse, R0.reuse, 0x1 ;  /* 0x00000000560cb211 */ /* 0x0d0fe400078808ff */
[C---:B--2---:R-:W-:Y:S02]  /*13fb0*/  @!P2 LEA R10, P6, R83.reuse, R0, 0x1 ;  /* 0x00000000530aa211 */ /* 0x044fe400078c08ff */
[----:B---3--:R-:W-:Y:S02]  /*13fc0*/  @!P3 LEA.HI.X R13, R86, R2, R87, 0x1, P4 ;  /* 0x00000002560db211 */ /* 0x008fe400020f0c57 */
        /* <DEDUP_REMOVED lines=9> */
.L_x_1299:
[----:B------:R-:W-:Y:S05]  /*14060*/  BSYNC B0 ;  /* 0x0000000000007941 */ /* 0x000fea0003800000 */
.L_x_1298:
[----:B--2---:R-:W-:Y:S01]  /*14070*/  IADD3 R6, R4, 0x40, RZ ;  /* 0x0000004004067810 */ /* 0x004fe20007ffe0ff */
[----:B---3--:R2:W3:Y:S01]  /*14080*/  SHFL.IDX PT, R2, R3, 0x2, 0x181f ;  /* 0x00581f0003027f89 */ /* 0x0084e200000e0000 */
        /* <DEDUP_REMOVED lines=8> */
[CC--:B----4-:R-:W-:Y:S02]  /*14110*/  @!P3 LEA R12, P4, R86.reuse, R0.reuse, 0x1 ;  /* 0x00000000560cb211 */ /* 0x0d0fe400078808ff */
[C---:B------:R-:W-:Y:S02]  /*14120*/  @!P2 LEA R10, P6, R83.reuse, R0, 0x1 ;  /* 0x00000000530aa211 */ /* 0x040fe400078c08ff */
        /* <DEDUP_REMOVED lines=10> */
.L_x_1301:
[----:B------:R-:W-:Y:S05]  /*141d0*/  BSYNC B0 ;  /* 0x0000000000007941 */ /* 0x000fea0003800000 */
.L_x_1300:
[----:B---3--:R3:W1:Y:S04]  /*141e0*/  SHFL.IDX PT, R2, R3, 0x3, 0x181f ;  /* 0x00781f0003027f89 */ /* 0x00866800000e0000 */
[----:B----4-:R4:W2:Y:S02]  /*141f0*/  SHFL.IDX PT, R0, R5, 0x3, 0x181f ;  /* 0x00781f0005007f89 */ /* 0x0108a400000e0000 */
[----:B-123--:R-:W-:-:S04]  /*14200*/  IADD3 R3, R4, 0x60, RZ ;  /* 0x0000006004037810 */ /* 0x00efc80007ffe0ff */
[----:B------:R-:W-:-:S13]  /*14210*/  ISETP.GE.AND P0, PT, R3, UR4, PT ;  /* 0x0000000403007c0c */ /* 0x000fda000bf06270 */
[----:B------:R-:W-:Y:S05]  /*14220*/  @P0 BRA `(.L_x_1302) ;  /* 0x00000d9000000947 */ /* 0x000fea0003800000 */
[----:B----45:R-:W-:Y:S02]  /*14230*/  ISETP.GE.AND P2, PT, R86, c[0x0][0x3c8], PT ;  /* 0x0000f20056007a0c */ /* 0x030fe40003f46270 */
[----:B------:R-:W-:Y:S02]  /*14240*/  ISETP.GE.AND P1, PT, R83, c[0x0][0x3c8], PT ;  /* 0x0000f20053007a0c */ /* 0x000fe40003f26270 */
[----:B------:R-:W-:-:S09]  /*14250*/  ISETP.GE.AND P0, PT, R80, c[0x0][0x3c8], PT ;  /* 0x0000f20050007a0c */ /* 0x000fd20003f06270 */
[-C--:B------:R-:W-:Y:S02]  /*14260*/  @!P2 LEA R8, P5, R86, R0.reuse, 0x1 ;  /* 0x000000005608a211 */ /* 0x080fe400078a08ff */
[CC--:B------:R-:W-:Y:S02]  /*14270*/  @!P1 LEA R6, P4, R83.reuse, R0.reuse, 0x1 ;  /* 0x0000000053069211 */ /* 0x0c0fe400078808ff */
        /* <DEDUP_REMOVED lines=13> */
.L_x_1294:
[----:B------:R-:W2:Y:S04]  /*14350*/  LDL R0, [R1+0x58] ;  /* 0x0000580001007983 */ /* 0x000ea80000100800 */
[----:B------:R-:W3:Y:S04]  /*14360*/  LDL R14, [R1+0x4c] ;  /* 0x00004c00010e7983 */ /* 0x000ee80000100800 */
[----:B------:R-:W4:Y:S01]  /*14370*/  LDL R13, [R1+0x50] ;  /* 0x00005000010d7983 */ /* 0x000f220000100800 */
[----:B------:R-:W-:Y:S03]  /*14380*/  BSSY B0, `(.L_x_1303) ;  /* 0x0000025000007945 */ /* 0x000fe60003800000 */
[----:B------:R-:W1:Y:S02]  /*14390*/  S2R R12, SR_TID.X ;  /* 0x00000000000c7919 */ /* 0x000e640000002100 */
[----:B-1----:R-:W-:Y:S01]  /*143a0*/  ISETP.GE.AND P0, PT, R12, 0x80, PT ;  /* 0x000000800c00780c */ /* 0x002fe20003f06270 */
[----:B--2---:R-:W-:Y:S01]  /*143b0*/  IMAD.MOV.U32 R11, RZ, RZ, R0 ;  /* 0x000000ffff0b7224 */ /* 0x004fe200078e0000 */
[----:B---3--:R-:W-:-:S02]  /*143c0*/  SHF.R.S32.HI R7, RZ, 0x1f, R14 ;  /* 0x0000001fff077819 */ /* 0x008fc4000001140e */
[----:B----4-:R-:W-:-:S09]  /*143d0*/  SHF.R.S32.HI R8, RZ, 0x1f, R13 ;  /* 0x0000001fff087819 */ /* 0x010fd2000001140d */
        /* <DEDUP_REMOVED lines=31> */
.L_x_1304:
[----:B------:R-:W-:Y:S05]  /*145d0*/  BSYNC B0 ;  /* 0x0000000000007941 */ /* 0x000fea0003800000 */
.L_x_1303:
[----:B------:R-:W2:Y:S01]  /*145e0*/  LDL R2, [R1+0x90] ;  /* 0x0000900001027983 */ /* 0x000ea20000100800 */
[----:B-1----:R-:W-:Y:S01]  /*145f0*/  MOV R0, c[0x0][0x4e8] ;  /* 0x00013a0000007a02 */ /* 0x002fe20000000f00 */
[----:B------:R-:W-:Y:S01]  /*14600*/  IMAD R7, R7, c[0x0][0x3e8], RZ ;  /* 0x0000fa0007077a24 */ /* 0x000fe200078e02ff */
[----:B------:R-:W-:Y:S01]  /*14610*/  SHF.R.S32.HI R9, RZ, 0x1f, R12 ;  /* 0x0000001fff097819 */ /* 0x000fe2000001140c */
[----:B------:R-:W-:Y:S01]  /*14620*/  IMAD R8, R8, c[0x0][0x3f0], RZ ;  /* 0x0000fc0008087a24 */ /* 0x000fe200078e02ff */
[----:B------:R-:W-:Y:S01]  /*14630*/  ISETP.NE.AND P0, PT, R0, 0x1, PT ;  /* 0x000000010000780c */ /* 0x000fe20003f05270 */
[----:B------:R-:W-:Y:S01]  /*14640*/  IMAD R7, R14, c[0x0][0x3ec], R7 ;  /* 0x0000fb000e077a24 */ /* 0x000fe200078e0207 */
[----:B------:R-:W-:Y:S01]  /*14650*/  LEA.HI R9, R9, R12, RZ, 0x3 ;  /* 0x0000000c09097211 */ /* 0x000fe200078f18ff */
[----:B------:R-:W-:-:S03]  /*14660*/  IMAD R8, R13, c[0x0][0x3f4], R8 ;  /* 0x0000fd000d087a24 */ /* 0x000fc600078e0208 */
[----:B------:R-:W-:Y:S02]  /*14670*/  SHF.R.S32.HI R9, RZ, 0x3, R9 ;  /* 0x00000003ff097819 */ /* 0x000fe40000011409 */
[----:B--2---:R-:W-:Y:S01]  /*14680*/  IADD3 R4, R2, R11, RZ ;  /* 0x0000000b02047210 */ /* 0x004fe20007ffe0ff */
[----:B------:R-:W-:-:S03]  /*14690*/  IMAD.WIDE.U32 R2, R14, c[0x0][0x3e8], RZ ;  /* 0x0000fa000e027a25 */ /* 0x000fc600078e00ff */
[----:B------:R-:W-:Y:S01]  /*146a0*/  MOV R0, R4 ;  /* 0x0000000400007202 */ /* 0x000fe20000000f00 */
[----:B------:R-:W-:-:S04]  /*146b0*/  @P0 IMAD.HI.U32 R5, R4, c[0x0][0x4ec], RZ ;  /* 0x00013b0004050a27 */ /* 0x000fc800078e00ff */
[----:B------:R-:W-:Y:S01]  /*146c0*/  IMAD.IADD R3, R3, 0x1, R7 ;  /* 0x0000000103037824 */ /* 0x000fe200078e0207 */
[----:B------:R-:W-:-:S03]  /*146d0*/  @P0 SHF.R.U32.HI R0, RZ, c[0x0][0x4f0], R5 ;  /* 0x00013c00ff000a19 */ /* 0x000fc60000011605 */
[----:B------:R-:W-:Y:S01]  /*146e0*/  IMAD.WIDE.U32 R2, R13, c[0x0][0x3f0], R2 ;  /* 0x0000fc000d027a25 */ /* 0x000fe200078e0002 */
[----:B------:R-:W-:Y:S02]  /*146f0*/  SHF.R.S32.HI R6, RZ, 0x1f, R0 ;  /* 0x0000001fff067819 */ /* 0x000fe40000011400 */
[----:B------:R-:W-:Y:S02]  /*14700*/  IADD3 R5, -R0, RZ, RZ ;  /* 0x000000ff00057210 */ /* 0x000fe40007ffe1ff */
[----:B------:R-:W-:Y:S01]  /*14710*/  IADD3 R3, R3, R8, RZ ;  /* 0x0000000803037210 */ /* 0x000fe20007ffe0ff */
[----:B------:R-:W-:Y:S02]  /*14720*/  IMAD R6, R6, c[0x0][0x3e0], RZ ;  /* 0x0000f80006067a24 */ /* 0x000fe400078e02ff */
[----:B------:R-:W-:Y:S02]  /*14730*/  IMAD R4, R5, c[0x0][0x4e8], R4 ;  /* 0x00013a0005047a24 */ /* 0x000fe400078e0204 */
[----:B------:R-:W-:-:S02]  /*14740*/  IMAD R5, R0, c[0x0][0x3e4], R6 ;  /* 0x0000f90000057a24 */ /* 0x000fc400078e0206 */
[----:B------:R-:W-:Y:S01]  /*14750*/  IMAD.WIDE.U32 R2, R0, c[0x0][0x3e0], R2 ;  /* 0x0000f80000027a25 */ /* 0x000fe200078e0002 */
[----:B------:R-:W-:-:S03]  /*14760*/  SHF.R.S32.HI R0, RZ, 0x1f, R4 ;  /* 0x0000001fff007819 */ /* 0x000fc60000011404 */
[----:B------:R-:W-:Y:S02]  /*14770*/  IMAD.IADD R3, R3, 0x1, R5 ;  /* 0x0000000103037824 */ /* 0x000fe400078e0205 */
[----:B------:R-:W-:Y:S02]  /*14780*/  IMAD R0, R0, c[0x0][0x3d8], RZ ;  /* 0x0000f60000007a24 */ /* 0x000fe400078e02ff */
[----:B------:R-:W-:-:S04]  /*14790*/  IMAD.WIDE.U32 R2, R4, c[0x0][0x3d8], R2 ;  /* 0x0000f60004027a25 */ /* 0x000fc800078e0002 */
[----:B------:R-:W-:Y:S01]  /*147a0*/  IMAD R4, R4, c[0x0][0x3dc], R0 ;  /* 0x0000f70004047a24 */ /* 0x000fe200078e0200 */
[----:B------:R-:W-:-:S04]  /*147b0*/  LEA R5, P0, R2, c[0x0][0x380], 0x1 ;  /* 0x0000e00002057a11 */ /* 0x000fc800078008ff */
[----:B------:R-:W-:Y:S02]  /*147c0*/  IADD3 R3, R3, R4, RZ ;  /* 0x0000000403037210 */ /* 0x000fe40007ffe0ff */
[----:B------:R-:W-:Y:S02]  /*147d0*/  IADD3 R4, R9, R11, RZ ;  /* 0x0000000b09047210 */ /* 0x000fe40007ffe0ff */
[----:B------:R-:W-:Y:S01]  /*147e0*/  LEA.HI.X R3, R2, c[0x0][0x384], R3, 0x1, P0 ;  /* 0x0000e10002037a11 */ /* 0x000fe200000f0c03 */
[----:B------:R-:W-:Y:S05]  /*147f0*/  BRA.DIV ~URZ, `(.L_x_1305) ;  /* 0x00000da27f007947 */ /* 0x000fea000b800000 */
[----:B------:R1:W2:Y:S02]  /*14800*/  SHFL.IDX PT, R2, R3, RZ, 0x181f ;  /* 0x00181fff03027589 */ /* 0x0002a400000e0000 */
.L_x_1329:
[----:B------:R-:W-:Y:S05]  /*14810*/  BRA.DIV ~URZ, `(.L_x_1306) ;  /* 0x00000df27f007947 */ /* 0x000fea000b800000 */
[----:B------:R3:W4:Y:S02]  /*14820*/  SHFL.IDX PT, R0, R5, RZ, 0x181f ;  /* 0x00181fff05007589 */ /* 0x00072400000e0000 */
.L_x_1330:
[----:B------:R-:W-:Y:S01]  /*14830*/  MOV R14, c[0x0][0x4e8] ;  /* 0x00013a00000e7a02 */ /* 0x000fe20000000f00 */
[----:B------:R-:W-:Y:S04]  /*14840*/  BSSY B0, `(.L_x_1307) ;  /* 0x000001b000007945 */ /* 0x000fe80003800000 */
[----:B------:R-:W-:-:S05]  /*14850*/  IMAD R14, R14, c[0x0][0x388], RZ ;  /* 0x0000e2000e0e7a24 */ /* 0x000fca00078e02ff */
        /* <DEDUP_REMOVED lines=25> */
.L_x_1308:
[----:B------:R-:W-:Y:S05]  /*149f0*/  BSYNC B0 ;  /* 0x0000000000007941 */ /* 0x000fea0003800000 */
.L_x_1307:
[----:B------:R-:W-:Y:S05]  /*14a00*/  BRA.DIV ~URZ, `(.L_x_1309) ;  /* 0x00000c627f007947 */ /* 0x000fea000b800000 */
[----:B--2---:R2:W1:Y:S04]  /*14a10*/  SHFL.IDX PT, R2, R3, 0x1, 0x181f ;  /* 0x00381f0003027f89 */ /* 0x00446800000e0000 */
[----:B----4-:R2:W4:Y:S02]  /*14a20*/  SHFL.IDX PT, R0, R5, 0x1, 0x181f ;  /* 0x00381f0005007f89 */ /* 0x01052400000e0000 */
.L_x_1331:
[----:B------:R-:W-:Y:S01]  /*14a30*/  IADD3 R6, R4, 0x20, RZ ;  /* 0x0000002004067810 */ /* 0x000fe20007ffe0ff */
[----:B------:R-:W-:Y:S03]  /*14a40*/  BSSY B0, `(.L_x_1310) ;  /* 0x000001a000007945 */ /* 0x000fe60003800000 */
[----:B------:R-:W-:-:S13]  /*14a50*/  ISETP.GE.AND P0, PT, R6, R14, PT ;  /* 0x0000000e0600720c */ /* 0x000fda0003f06270 */
[----:B------:R-:W-:Y:S05]  /*14a60*/  @P0 BRA `(.L_x_1311) ;  /* 0x0000017000000947 */ /* 0x000fea0003800000 */
[----:B------:R-:W5:Y:S04]  /*14a70*/  LDL.64 R8, [R1+0x38] ;  /* 0x0000380001087983 */ /* 0x000f680000100a00 */
[----:B--2---:R-:W2:Y:S04]  /*14a80*/  LDL R7, [R1+0x44] ;  /* 0x0000440001077983 */ /* 0x004ea80000100800 */
[----:B---3--:R-:W3:Y:S04]  /*14a90*/  LDL R17, [R1+0x40] ;  /* 0x0000400001117983 */ /* 0x008ee80000100800 */
[----:B----4-:R-:W4:Y:S04]  /*14aa0*/  LDL R15, [R1+0x48] ;  /* 0x00004800010f7983 */ /* 0x010f280000100800 */
[----:B------:R-:W4:Y:S04]  /*14ab0*/  LDL R19, [R1+0x64] ;  /* 0x0000640001137983 */ /* 0x000f280000100800 */
[----:B------:R-:W4:Y:S04]  /*14ac0*/  LDL R18, [R1+0x60] ;  /* 0x0000600001127983 */ /* 0x000f280000100800 */
[----:B------:R-:W4:Y:S01]  /*14ad0*/  LDL R16, [R1+0x5c] ;  /* 0x00005c0001107983 */ /* 0x000f220000100800 */
[----:B-----5:R-:W-:-:S02]  /*14ae0*/  ISETP.GE.AND P3, PT, R8, c[0x0][0x3c8], PT ;  /* 0x0000f20008007a0c */ /* 0x020fc40003f66270 */
[----:B--2---:R-:W-:Y:S02]  /*14af0*/  ISETP.GE.AND P2, PT, R7, c[0x0][0x3c8], PT ;  /* 0x0000f20007007a0c */ /* 0x004fe40003f46270 */
[----:B---3--:R-:W-:Y:S02]  /*14b00*/  ISETP.GE.AND P1, PT, R17, c[0x0][0x3c8], PT ;  /* 0x0000f20011007a0c */ /* 0x008fe40003f26270 */
[----:B----4-:R-:W-:-:S07]  /*14b10*/  ISETP.GE.AND P0, PT, R15, c[0x0][0x3c8], PT ;  /* 0x0000f2000f007a0c */ /* 0x010fce0003f06270 */
[CC--:B------:R-:W-:Y:S02]  /*14b20*/  @!P3 LEA R12, P4, R8.reuse, R0.reuse, 0x1 ;  /* 0x00000000080cb211 */ /* 0x0c0fe400078808ff */
[----:B------:R-:W-:Y:S02]  /*14b30*/  @!P2 LEA R10, P6, R7, R0, 0x1 ;  /* 0x00000000070aa211 */ /* 0x000fe400078c08ff */
[----:B-1----:R-:W-:Y:S02]  /*14b40*/  @!P3 LEA.HI.X R13, R8, R2, R9, 0x1, P4 ;  /* 0x00000002080db211 */ /* 0x002fe400020f0c09 */
        /* <DEDUP_REMOVED lines=9> */
.L_x_1311:
[----:B------:R-:W-:Y:S05]  /*14be0*/  BSYNC B0 ;  /* 0x0000000000007941 */ /* 0x000fea0003800000 */
.L_x_1310:
[----:B------:R-:W-:Y:S05]  /*14bf0*/  BRA.DIV ~URZ, `(.L_x_1312) ;  /* 0x00000b327f007947 */ /* 0x000fea000b800000 */
[----:B-1----:R1:W2:Y:S02]  /*14c00*/  SHFL.IDX PT, R2, R3, 0x2, 0x181f ;  /* 0x00581f0003027f89 */ /* 0x0022a400000e0000 */
.L_x_1332:
[----:B------:R-:W-:Y:S05]  /*14c10*/  BRA.DIV ~URZ, `(.L_x_1313) ;  /* 0x00000b827f007947 */ /* 0x000fea000b800000 */
[----:B----4-:R4:W1:Y:S02]  /*14c20*/  SHFL.IDX PT, R0, R5, 0x2, 0x181f ;  /* 0x00581f0005007f89 */ /* 0x01086400000e0000 */
.L_x_1333:
        /* <DEDUP_REMOVED lines=27> */
.L_x_1315:
[----:B------:R-:W-:Y:S05]  /*14de0*/  BSYNC B0 ;  /* 0x0000000000007941 */ /* 0x000fea0003800000 */
.L_x_1314:
[----:B------:R-:W-:Y:S05]  /*14df0*/  BRA.DIV ~URZ, `(.L_x_1316) ;  /* 0x00000a027f007947 */ /* 0x000fea000b800000 */
[----:B--2---:R2:W3:Y:S04]  /*14e00*/  SHFL.IDX PT, R2, R3, 0x3, 0x181f ;  /* 0x00781f0003027f89 */ /* 0x0044e800000e0000 */
[----:B-1----:R2:W1:Y:S02]  /*14e10*/  SHFL.IDX PT, R0, R5, 0x3, 0x181f ;  /* 0x00781f0005007f89 */ /* 0x00246400000e0000 */
.L_x_1334:
[----:B------:R-:W-:-:S04]  /*14e20*/  IADD3 R4, R4, 0x60, RZ ;  /* 0x0000006004047810 */ /* 0x000fc80007ffe0ff */
[----:B------:R-:W-:-:S13]  /*14e30*/  ISETP.GE.AND P0, PT, R4, R14, PT ;  /* 0x0000000e0400720c */ /* 0x000fda0003f06270 */
[----:B------:R-:W-:Y:S05]  /*14e40*/  @P0 BRA `(.L_x_1302) ;  /* 0x0000017000000947 */ /* 0x000fea0003800000 */
[----:B------:R-:W5:Y:S04]  /*14e50*/  LDL.64 R6, [R1+0x38] ;  /* 0x0000380001067983 */ /* 0x000f680000100a00 */
[----:B--234-:R-:W2:Y:S04]  /*14e60*/  LDL R5, [R1+0x44] ;  /* 0x0000440001057983 */ /* 0x01cea80000100800 */
[----:B------:R-:W3:Y:S04]  /*14e70*/  LDL R13, [R1+0x40] ;  /* 0x00004000010d7983 */ /* 0x000ee80000100800 */
[----:B------:R-:W4:Y:S04]  /*14e80*/  LDL R3, [R1+0x48] ;  /* 0x0000480001037983 */ /* 0x000f280000100800 */
[----:B------:R-:W4:Y:S04]  /*14e90*/  LDL R16, [R1+0x64] ;  /* 0x0000640001107983 */ /* 0x000f280000100800 */
[----:B------:R-:W4:Y:S04]  /*14ea0*/  LDL R15, [R1+0x60] ;  /* 0x00006000010f7983 */ /* 0x000f280000100800 */
[----:B------:R-:W4:Y:S01]  /*14eb0*/  LDL R12, [R1+0x5c] ;  /* 0x00005c00010c7983 */ /* 0x000f220000100800 */
[----:B-----5:R-:W-:-:S02]  /*14ec0*/  ISETP.GE.AND P3, PT, R6, c[0x0][0x3c8], PT ;  /* 0x0000f20006007a0c */ /* 0x020fc40003f66270 */
[----:B--2---:R-:W-:Y:S02]  /*14ed0*/  ISETP.GE.AND P2, PT, R5, c[0x0][0x3c8], PT ;  /* 0x0000f20005007a0c */ /* 0x004fe40003f46270 */
[----:B---3--:R-:W-:Y:S02]  /*14ee0*/  ISETP.GE.AND P1, PT, R13, c[0x0][0x3c8], PT ;  /* 0x0000f2000d007a0c */ /* 0x008fe40003f26270 */
[----:B----4-:R-:W-:-:S07]  /*14ef0*/  ISETP.GE.AND P0, PT, R3, c[0x0][0x3c8], PT ;  /* 0x0000f20003007a0c */ /* 0x010fce0003f06270 */
        /* <DEDUP_REMOVED lines=12> */
.L_x_1302:
[----:B----4-:R-:W-:Y:S05]  /*14fc0*/  BSYNC B1 ;  /* 0x0000000000017941 */ /* 0x010fea0003800000 */
.L_x_1293:
[----:B------:R-:W-:-:S13]  /*14fd0*/  ISETP.NE.AND P0, PT, RZ, UR6, PT ;  /* 0x00000006ff007c0c */ /* 0x000fda000bf05270 */
[----:B------:R-:W-:Y:S01]  /*14fe0*/  @P0 WARPSYNC 0xffffffff ;  /* 0xffffffff00000948 */ /* 0x000fe20003800000 */
[----:B------:R-:W-:Y:S06]  /*14ff0*/  @P0 BAR.SYNC.DEFER_BLOCKING 0x5, 0x100 ;  /* 0x0144000000000b1d */ /* 0x000fec0000010000 */
[----:B-1----:R-:W1:Y:S04]  /*15000*/  @P0 LDS R0, [0x28100] ;  /* 0x02810000ff000984 */ /* 0x002e680000000800 */
[----:B-1----:R1:W-:Y:S04]  /*15010*/  @P0 STL [R1+0x68], R0 ;  /* 0x0000680001000387 */ /* 0x0023e80000100800 */
[----:B------:R-:W-:Y:S06]  /*15020*/  @P0 BAR.ARV 0x4, 0x100 ;  /* 0x0104000000000b1d */ /* 0x000fec0000002000 */
[----:B------:R-:W-:Y:S05]  /*15030*/  @P0 BRA `(.L_x_1317) ;  /* 0x0000009000000947 */ /* 0x000fea0003800000 */
[----:B------:R-:W-:Y:S05]  /*15040*/  BRA.DIV ~URZ, `(.L_x_1318) ;  /* 0x000008727f007947 */ /* 0x000fea000b800000 */
[----:B-1----:R1:W4:Y:S02]  /*15050*/  SHFL.IDX PT, R0, R81, RZ, 0x1f ;  /* 0x00001fff51007589 */ /* 0x00232400000e0000 */
.L_x_1335:
[----:B---3--:R-:W3:Y:S01]  /*15060*/  S2R R2, SR_TID.X ;  /* 0x0000000000027919 */ /* 0x008ee20000002100 */
[----:B------:R-:W-:Y:S03]  /*15070*/  WARPSYNC 0xffffffff ;  /* 0xffffffff00007948 */ /* 0x000fe60003800000 */
[----:B------:R-:W-:Y:S06]  /*15080*/  BAR.SYNC.DEFER_BLOCKING 0x4, 0x100 ;  /* 0x0104000000007b1d */ /* 0x000fec0000010000 */
[----:B----4-:R4:W-:Y:S01]  /*15090*/  STL [R1+0x68], R0 ;  /* 0x0000680001007387 */ /* 0x0109e20000100800 */
[----:B---3--:R-:W-:-:S13]  /*150a0*/  LOP3.LUT P0, RZ, R2, 0xff, RZ, 0xc0, !PT ;  /* 0x000000ff02ff7812 */ /* 0x008fda000780c0ff */
[----:B------:R4:W-:Y:S04]  /*150b0*/  @!P0 STS [0x28100], R81 ;  /* 0x02810051ff008388 */ /* 0x0009e80000000800 */
[----:B------:R-:W-:Y:S06]  /*150c0*/  BAR.ARV 0x5, 0x100 ;  /* 0x0144000000007b1d */ /* 0x000fec0000002000 */
.L_x_1317:
[----:B-1--4-:R-:W4:Y:S02]  /*150d0*/  LDL R0, [R1+0x68] ;  /* 0x0000680001007983 */ /* 0x012f240000100800 */
[----:B----4-:R-:W-:-:S13]  /*150e0*/  ISETP.GE.AND P0, PT, R0, c[0x0][0x538], PT ;  /* 0x00014e0000007a0c */ /* 0x010fda0003f06270 */
[----:B--23-5:R-:W-:Y:S01]  /*150f0*/  @P0 CALL.REL.NOINC `(.L_x_1319) ;  /* 0x0000001000000944 */ /* 0x02cfe20003c00000 */
[----:B------:R-:W-:Y:S05]  /*15100*/  BRA `(.L_x_1320) ;  /* 0xfffeb9e000007947 */ /* 0x000fea000383ffff */
.L_x_1319:
[----:B------:R-:W-:Y:S05]  /*15110*/  EXIT ;  /* 0x000000000000794d */ /* 0x000fea0003800000 */
.L_x_1271:
[----:B------:R-:W-:Y:S01]  /*15120*/  IMAD.MOV.U32 R9, RZ, RZ, R12 ;  /* 0x000000ffff097224 */ /* 0x000fe200078e000c */
[----:B--2---:R-:W-:Y:S01]  /*15130*/  MOV R6, RZ ;  /* 0x000000ff00067202 */ /* 0x004fe20000000f00 */
[----:B------:R-:W-:Y:S01]  /*15140*/  IMAD.MOV.U32 R0, RZ, RZ, 0x181f ;  /* 0x0000181fff007424 */ /* 0x000fe200078e00ff */
[----:B------:R-:W-:Y:S02]  /*15150*/  MOV R7, 0x15170 ;  /* 0x0001517000077802 */ /* 0x000fe40000000f00 */
[----:B------:R-:W-:Y:S05]  /*15160*/  CALL.REL.NOINC `($__internal_5_$__cuda_sm70_shflsync_idx_p) ;  /* 0x000007f000007944 */ /* 0x000fea0003c00000 */
[----:B------:R-:W-:Y:S01]  /*15170*/  MOV R2, R0 ;  /* 0x0000000000027202 */ /* 0x000fe20000000f00 */
[----:B------:R-:W-:Y:S05]  /*15180*/  BRA `(.L_x_1321) ;  /* 0xfffec94000007947 */ /* 0x000fea000383ffff */
.L_x_1272:
[----:B------:R-:W-:Y:S01]  /*15190*/  IMAD.MOV.U32 R9, RZ, RZ, R14 ;  /* 0x000000ffff097224 */ /* 0x000fe200078e000e */
[----:B--2---:R-:W-:Y:S01]  /*151a0*/  MOV R6, RZ ;  /* 0x000000ff00067202 */ /* 0x004fe20000000f00 */
[----:B------:R-:W-:Y:S01]  /*151b0*/  IMAD.MOV.U32 R0, RZ, RZ, 0x181f ;  /* 0x0000181fff007424 */ /* 0x000fe200078e00ff */
[----:B------:R-:W-:Y:S02]  /*151c0*/  MOV R7, 0x151e0 ;  /* 0x000151e000077802 */ /* 0x000fe40000000f00 */
[----:B-1-3--:R-:W-:Y:S05]  /*151d0*/  CALL.REL.NOINC `($__internal_5_$__cuda_sm70_shflsync_idx_p) ;  /* 0x0000078000007944 */ /* 0x00afea0003c00000 */
[----:B------:R-:W-:Y:S05]  /*151e0*/  BRA `(.L_x_1322) ;  /* 0xfffec90000007947 */ /* 0x000fea000383ffff */
.L_x_1275:
[----:B--2---:R-:W-:Y:S01]  /*151f0*/  IMAD.MOV.U32 R9, RZ, RZ, R12 ;  /* 0x000000ffff097224 */ /* 0x004fe200078e000c */
[----:B------:R-:W-:Y:S01]  /*15200*/  MOV R6, 0x1 ;  /* 0x0000000100067802 */ /* 0x000fe20000000f00 */
[----:B----4-:R-:W-:Y:S01]  /*15210*/  IMAD.MOV.U32 R0, RZ, RZ, 0x181f ;  /* 0x0000181fff007424 */ /* 0x010fe200078e00ff */
[----:B------:R-:W-:-:S02]  /*15220*/  MOV R7, 0x15240 ;  /* 0x0001524000077802 */ /* 0x000fc40000000f00 */
[----:B-1-3--:R-:W-:Y:S05]  /*15230*/  CALL.REL.NOINC `($__internal_5_$__cuda_sm70_shflsync_idx_p) ;  /* 0x0000072000007944 */ /* 0x00afea0003c00000 */
[----:B------:R-:W-:Y:S01]  /*15240*/  IMAD.MOV.U32 R2, RZ, RZ, R0 ;  /* 0x000000ffff027224 */ /* 0x000fe200078e0000 */
[----:B------:R-:W-:Y:S01]  /*15250*/  MOV R6, 0x1 ;  /* 0x0000000100067802 */ /* 0x000fe20000000f00 */
[----:B------:R-:W-:Y:S01]  /*15260*/  IMAD.MOV.U32 R9, RZ, RZ, R14 ;  /* 0x000000ffff097224 */ /* 0x000fe200078e000e */
[----:B------:R-:W-:-:S02]  /*15270*/  MOV R0, 0x181f ;  /* 0x0000181f00007802 */ /* 0x000fc40000000f00 */
[----:B------:R-:W-:Y:S02]  /*15280*/  MOV R7, 0x152a0 ;  /* 0x000152a000077802 */ /* 0x000fe40000000f00 */
[----:B------:R-:W-:Y:S05]  /*15290*/  CALL.REL.NOINC `($__internal_5_$__cuda_sm70_shflsync_idx_p) ;  /* 0x000006c000007944 */ /* 0x000fea0003c00000 */
[----:B------:R-:W-:Y:S05]  /*152a0*/  BRA `(.L_x_1323) ;  /* 0xfffeca4000007947 */ /* 0x000fea000383ffff */
.L_x_1278:
[----:B-1----:R-:W-:Y:S01]  /*152b0*/  IMAD.MOV.U32 R9, RZ, RZ, R12 ;  /* 0x000000ffff097224 */ /* 0x002fe200078e000c */
[----:B------:R-:W-:Y:S01]  /*152c0*/  MOV R6, 0x2 ;  /* 0x0000000200067802 */ /* 0x000fe20000000f00 */
[----:B----4-:R-:W-:Y:S01]  /*152d0*/  IMAD.MOV.U32 R0, RZ, RZ, 0x181f ;  /* 0x0000181fff007424 */ /* 0x010fe200078e00ff */
[----:B------:R-:W-:Y:S02]  /*152e0*/  MOV R7, 0x15300 ;  /* 0x0001530000077802 */ /* 0x000fe40000000f00 */
[----:B---3--:R-:W-:Y:S05]  /*152f0*/  CALL.REL.NOINC `($__internal_5_$__cuda_sm70_shflsync_idx_p) ;  /* 0x0000066000007944 */ /* 0x008fea0003c00000 */
[----:B------:R-:W-:Y:S01]  /*15300*/  MOV R2, R0 ;  /* 0x0000000000027202 */ /* 0x000fe20000000f00 */
[----:B------:R-:W-:Y:S05]  /*15310*/  BRA `(.L_x_1324) ;  /* 0xfffecbb000007947 */ /* 0x000fea000383ffff */
.L_x_1279:
[----:B------:R-:W-:Y:S01]  /*15320*/  IMAD.MOV.U32 R9, RZ, RZ, R14 ;  /* 0x000000ffff097224 */ /* 0x000fe200078e000e */
[----:B------:R-:W-:Y:S01]  /*15330*/  MOV R6, 0x2 ;  /* 0x0000000200067802 */ /* 0x000fe20000000f00 */
[----:B----4-:R-:W-:Y:S01]  /*15340*/  IMAD.MOV.U32 R0, RZ, RZ, 0x181f ;  /* 0x0000181fff007424 */ /* 0x010fe200078e00ff */
[----:B------:R-:W-:Y:S02]  /*15350*/  MOV R7, 0x15370 ;  /* 0x0001537000077802 */ /* 0x000fe40000000f00 */
[----:B-123--:R-:W-:Y:S05]  /*15360*/  CALL.REL.NOINC `($__internal_5_$__cuda_sm70_shflsync_idx_p) ;  /* 0x000005f000007944 */ /* 0x00efea0003c00000 */
[----:B------:R-:W-:Y:S05]  /*15370*/  BRA `(.L_x_1325) ;  /* 0xfffecb7000007947 */ /* 0x000fea000383ffff */
.L_x_1282:
[----:B-1----:R-:W-:Y:S01]  /*15380*/  IMAD.MOV.U32 R9, RZ, RZ, R12 ;  /* 0x000000ffff097224 */ /* 0x002fe200078e000c */
[----:B------:R-:W-:Y:S01]  /*15390*/  MOV R6, 0x3 ;  /* 0x0000000300067802 */ /* 0x000fe20000000f00 */
[----:B------:R-:W-:Y:S01]  /*153a0*/  IMAD.MOV.U32 R0, RZ, RZ, 0x181f ;  /* 0x0000181fff007424 */ /* 0x000fe200078e00ff */
[----:B------:R-:W-:-:S02]  /*153b0*/  MOV R7, 0x153d0 ;  /* 0x000153d000077802 */ /* 0x000fc40000000f00 */
[----:B--234-:R-:W-:Y:S05]  /*153c0*/  CALL.REL.NOINC `($__internal_5_$__cuda_sm70_shflsync_idx_p) ;  /* 0x0000059000007944 */ /* 0x01cfea0003c00000 */
[----:B------:R-:W-:Y:S01]  /*153d0*/  IMAD.MOV.U32 R2, RZ, RZ, R0 ;  /* 0x000000ffff027224 */ /* 0x000fe200078e0000 */
[----:B------:R-:W-:Y:S01]  /*153e0*/  MOV R6, 0x3 ;  /* 0x0000000300067802 */ /* 0x000fe20000000f00 */
[----:B------:R-:W-:Y:S01]  /*153f0*/  IMAD.MOV.U32 R9, RZ, RZ, R14 ;  /* 0x000000ffff097224 */ /* 0x000fe200078e000e */
[----:B------:R-:W-:-:S02]  /*15400*/  MOV R0, 0x181f ;  /* 0x0000181f00007802 */ /* 0x000fc40000000f00 */
[----:B------:R-:W-:Y:S02]  /*15410*/  MOV R7, 0x15430 ;  /* 0x0001543000077802 */ /* 0x000fe40000000f00 */
[----:B------:R-:W-:Y:S05]  /*15420*/  CALL.REL.NOINC `($__internal_5_$__cuda_sm70_shflsync_idx_p) ;  /* 0x0000053000007944 */ /* 0x000fea0003c00000 */
[----:B------:R-:W-:Y:S05]  /*15430*/  BRA `(.L_x_1326) ;  /* 0xfffecca000007947 */ /* 0x000fea000383ffff */
.L_x_1289:
[----:B-1----:R1:W5:Y:S01]  /*15440*/  LDL R0, [R1+0x10] ;  /* 0x0000100001007983 */ /* 0x0023620000100800 */
[----:B------:R-:W-:Y:S02]  /*15450*/  MOV R3, 0x2 ;  /* 0x0000000200037802 */ /* 0x000fe40000000f00 */
[----:B------:R-:W-:Y:S02]  /*15460*/  MOV R2, 0x15480 ;  /* 0x0001548000027802 */ /* 0x000fe40000000f00 */
[----:B-1---5:R-:W-:Y:S05]  /*15470*/  CALL.REL.NOINC `($__internal_4_$__cuda_sm70_shflsync_bfly_p) ;  /* 0x000004a000007944 */ /* 0x022fea0003c00000 */
[----:B------:R-:W-:Y:S01]  /*15480*/  MOV R4, R5 ;  /* 0x0000000500047202 */ /* 0x000fe20000000f00 */
[----:B------:R-:W-:Y:S05]  /*15490*/  BRA `(.L_x_1327) ;  /* 0xffffcdb000007947 */ /* 0x000fea000383ffff */
.L_x_1290:
[----:B------:R-:W-:Y:S01]  /*154a0*/  IMAD.MOV.U32 R0, RZ, RZ, R4 ;  /* 0x000000ffff007224 */ /* 0x000fe200078e0004 */
[----:B------:R-:W-:Y:S02]  /*154b0*/  MOV R3, 0x1 ;  /* 0x0000000100037802 */ /* 0x000fe40000000f00 */
[----:B------:R-:W-:Y:S02]  /*154c0*/  MOV R2, 0x154e0 ;  /* 0x000154e000027802 */ /* 0x000fe40000000f00 */
[----:B-----5:R-:W-:Y:S05]  /*154d0*/  CALL.REL.NOINC `($__internal_4_$__cuda_sm70_shflsync_bfly_p) ;  /* 0x0000044000007944 */ /* 0x020fea0003c00000 */
[----:B------:R1:W5:Y:S01]  /*154e0*/  LDL R0, [R1+0x18] ;  /* 0x0000180001007983 */ /* 0x0003620000100800 */
[----:B------:R-:W-:Y:S01]  /*154f0*/  FADD.FTZ R4, R4, R5 ;  /* 0x0000000504047221 */ /* 0x000fe20000010000 */
[----:B------:R-:W-:Y:S02]  /*15500*/  MOV R3, 0x2 ;  /* 0x0000000200037802 */ /* 0x000fe40000000f00 */
[----:B------:R-:W-:-:S02]  /*15510*/  MOV R2, 0x15530 ;  /* 0x0001553000027802 */ /* 0x000fc40000000f00 */
[----:B-1---5:R-:W-:Y:S05]  /*15520*/  CALL.REL.NOINC `($__internal_4_$__cuda_sm70_shflsync_bfly_p) ;  /* 0x000003f000007944 */ /* 0x022fea0003c00000 */
[----:B------:R-:W2:Y:S01]  /*15530*/  LDL.LU R0, [R1+0x18] ;  /* 0x0000180001007983 */ /* 0x000ea20000300800 */
[----:B------:R-:W-:-:S02]  /*15540*/  MOV R3, 0x1 ;  /* 0x0000000100037802 */ /* 0x000fc40000000f00 */
[----:B------:R-:W-:Y:S01]  /*15550*/  MOV R2, 0x15580 ;  /* 0x0001558000027802 */ /* 0x000fe20000000f00 */
[----:B--2---:R-:W-:Y:S02]  /*15560*/  FADD.FTZ R0, R0, R5 ;  /* 0x0000000500007221 */ /* 0x004fe40000010000 */
[----:B------:R-:W-:Y:S05]  /*15570*/  CALL.REL.NOINC `($__internal_4_$__cuda_sm70_shflsync_bfly_p) ;  /* 0x000003a000007944 */ /* 0x000fea0003c00000 */
[----:B------:R-:W-:Y:S01]  /*15580*/  MOV R3, R5 ;  /* 0x0000000500037202 */ /* 0x000fe20000000f00 */
[----:B------:R-:W-:Y:S05]  /*15590*/  BRA `(.L_x_1328) ;  /* 0xffffcd4000007947 */ /* 0x000fea000383ffff */
.L_x_1305:
[----:B------:R-:W-:Y:S01]  /*155a0*/  IMAD.MOV.U32 R9, RZ, RZ, R3 ;  /* 0x000000ffff097224 */ /* 0x000fe200078e0003 */
[----:B------:R-:W-:Y:S01]  /*155b0*/  MOV R6, RZ ;  /* 0x000000ff00067202 */ /* 0x000fe20000000f00 */
[----:B------:R-:W-:Y:S01]  /*155c0*/  IMAD.MOV.U32 R0, RZ, RZ, 0x181f ;  /* 0x0000181fff007424 */ /* 0x000fe200078e00ff */
[----:B------:R-:W-:Y:S02]  /*155d0*/  MOV R7, 0x155f0 ;  /* 0x000155f000077802 */ /* 0x000fe40000000f00 */
[----:B------:R-:W-:Y:S05]  /*155e0*/  CALL.REL.NOINC `($__internal_5_$__cuda_sm70_shflsync_idx_p) ;  /* 0x0000037000007944 */ /* 0x000fea0003c00000 */
[----:B------:R-:W-:Y:S01]  /*155f0*/  MOV R2, R0 ;  /* 0x0000000000027202 */ /* 0x000fe20000000f00 */
[----:B------:R-:W-:Y:S05]  /*15600*/  BRA `(.L_x_1329) ;  /* 0xfffff20000007947 */ /* 0x000fea000383ffff */
.L_x_1306:
[----:B------:R-:W-:Y:S01]  /*15610*/  IMAD.MOV.U32 R9, RZ, RZ, R5 ;  /* 0x000000ffff097224 */ /* 0x000fe200078e0005 */
[----:B------:R-:W-:Y:S01]  /*15620*/  MOV R6, RZ ;  /* 0x000000ff00067202 */ /* 0x000fe20000000f00 */
[----:B------:R-:W-:Y:S01]  /*15630*/  IMAD.MOV.U32 R0, RZ, RZ, 0x181f ;  /* 0x0000181fff007424 */ /* 0x000fe200078e00ff */
[----:B------:R-:W-:Y:S02]  /*15640*/  MOV R7, 0x15660 ;  /* 0x0001566000077802 */ /* 0x000fe40000000f00 */
[----:B-12---:R-:W-:Y:S05]  /*15650*/  CALL.REL.NOINC `($__internal_5_$__cuda_sm70_shflsync_idx_p) ;  /* 0x0000030000007944 */ /* 0x006fea0003c00000 */
[----:B------:R-:W-:Y:S05]  /*15660*/  BRA `(.L_x_1330) ;  /* 0xfffff1c000007947 */ /* 0x000fea000383ffff */
.L_x_1309:
        /* <DEDUP_REMOVED lines=12> */
.L_x_1312:
[----:B-1----:R-:W-:Y:S01]  /*15730*/  IMAD.MOV.U32 R9, RZ, RZ, R3 ;  /* 0x000000ffff097224 */ /* 0x002fe200078e0003 */
[----:B------:R-:W-:Y:S01]  /*15740*/  MOV R6, 0x2 ;  /* 0x0000000200067802 */ /* 0x000fe20000000f00 */
[----:B----4-:R-:W-:Y:S01]  /*15750*/  IMAD.MOV.U32 R0, RZ, RZ, 0x181f ;  /* 0x0000181fff007424 */ /* 0x010fe200078e00ff */
[----:B------:R-:W-:Y:S02]  /*15760*/  MOV R7, 0x15780 ;  /* 0x0001578000077802 */ /* 0x000fe40000000f00 */
[----:B--23--:R-:W-:Y:S05]  /*15770*/  CALL.REL.NOINC `($__internal_5_$__cuda_sm70_shflsync_idx_p) ;  /* 0x000001e000007944 */ /* 0x00cfea0003c00000 */
[----:B------:R-:W-:Y:S01]  /*15780*/  MOV R2, R0 ;  /* 0x0000000000027202 */ /* 0x000fe20000000f00 */
[----:B------:R-:W-:Y:S05]  /*15790*/  BRA `(.L_x_1332) ;  /* 0xfffff47000007947 */ /* 0x000fea000383ffff */
.L_x_1313:
[----:B------:R-:W-:Y:S01]  /*157a0*/  IMAD.MOV.U32 R9, RZ, RZ, R5 ;  /* 0x000000ffff097224 */ /* 0x000fe200078e0005 */
[----:B------:R-:W-:Y:S01]  /*157b0*/  MOV R6, 0x2 ;  /* 0x0000000200067802 */ /* 0x000fe20000000f00 */
[----:B----4-:R-:W-:Y:S01]  /*157c0*/  IMAD.MOV.U32 R0, RZ, RZ, 0x181f ;  /* 0x0000181fff007424 */ /* 0x010fe200078e00ff */
[----:B------:R-:W-:Y:S02]  /*157d0*/  MOV R7, 0x157f0 ;  /* 0x000157f000077802 */ /* 0x000fe40000000f00 */
[----:B-123--:R-:W-:Y:S05]  /*157e0*/  CALL.REL.NOINC `($__internal_5_$__cuda_sm70_shflsync_idx_p) ;  /* 0x0000017000007944 */ /* 0x00efea0003c00000 */
[----:B------:R-:W-:Y:S05]  /*157f0*/  BRA `(.L_x_1333) ;  /* 0xfffff43000007947 */ /* 0x000fea000383ffff */
.L_x_1316:
        /* <DEDUP_REMOVED lines=12> */
.L_x_1318:
[----:B------:R-:W-:Y:S01]  /*158c0*/  IMAD.MOV.U32 R9, RZ, RZ, R81 ;  /* 0x000000ffff097224 */ /* 0x000fe200078e0051 */
[----:B------:R-:W-:Y:S01]  /*158d0*/  MOV R6, RZ ;  /* 0x000000ff00067202 */ /* 0x000fe20000000f00 */
[----:B-1----:R-:W-:Y:S01]  /*158e0*/  IMAD.MOV.U32 R0, RZ, RZ, 0x1f ;  /* 0x0000001fff007424 */ /* 0x002fe200078e00ff */
[----:B------:R-:W-:Y:S02]  /*158f0*/  MOV R7, 0x15910 ;  /* 0x0001591000077802 */ /* 0x000fe40000000f00 */
[----:B--23-5:R-:W-:Y:S05]  /*15900*/  CALL.REL.NOINC `($__internal_5_$__cuda_sm70_shflsync_idx_p) ;  /* 0x0000005000007944 */ /* 0x02cfea0003c00000 */
[----:B------:R-:W-:Y:S05]  /*15910*/  BRA `(.L_x_1335) ;  /* 0xfffff74000007947 */ /* 0x000fea000383ffff */
        .weak           $__internal_4_$__cuda_sm70_shflsync_bfly_p
        .type           $__internal_4_$__cuda_sm70_shflsync_bfly_p,@function
        .size           $__internal_4_$__cuda_sm70_shflsync_bfly_p,($__internal_5_$__cuda_sm70_shflsync_idx_p - $__internal_4_$__cuda_sm70_shflsync_bfly_p)
$__internal_4_$__cuda_sm70_shflsync_bfly_p:
[----:B------:R-:W-:Y:S04]  /*15920*/  WARPSYNC R6 ;  /* 0x0000000600007348 */ /* 0x000fe80003800000 */
[----:B------:R1:W2:Y:S02]  /*15930*/  SHFL.BFLY PT, R5, R0, R3, R7 ;  /* 0x0c00000300057389 */ /* 0x0002a400000e0007 */
[----:B-1----:R-:W-:-:S04]  /*15940*/  MOV R3, 0x0 ;  /* 0x0000000000037802 */ /* 0x002fc80000000f00 */
[----:B--2---:R-:W-:Y:S05]  /*15950*/  RET.REL.NODEC R2 `(_ZN7cutlass13device_kernelIN5flash19enable_sm80_to_sm89INS1_16FlashAttnFwdSm80INS1_25CollectiveMainloopFwdSm80ILi8ELi1ELb0EN4cute5tupleIJNS5_1CILi128EEENS7_ILi96EEENS7_ILi256EEEEEELi256ENS_6half_tEfNS_4arch4Sm80ELb1ELb0ELb1ELb0ELb0ELb0ELb1ELb0EEENS1_21CollectiveEpilogueFwdINS6_IJS8_SA_S9_EEENS6_IJNS7_ILi1EEESI_SI_EEESC_SE_Li256ELb0ELb1ELb0ELb0EEENS1_30DynamicPersistentTileSchedulerILi256ELi256ELb0ELb1ELb0EEEEEEEEEvNT_6ParamsE) ;  /* 0xfffea6a002007950 */ /* 0x004fea0003c3ffff */
        .weak           $__internal_5_$__cuda_sm70_shflsync_idx_p
        .type           $__internal_5_$__cuda_sm70_shflsync_idx_p,@function
        .size           $__internal_5_$__cuda_sm70_shflsync_idx_p,(.L_x_3009 - $__internal_5_$__cuda_sm70_shflsync_idx_p)
$__internal_5_$__cuda_sm70_shflsync_idx_p:
[----:B------:R-:W-:-:S04]  /*15960*/  MOV R8, 0xffffffff ;  /* 0xffffffff00087802 */ /* 0x000fc80000000f00 */
[----:B------:R-:W-:Y:S04]  /*15970*/  WARPSYNC R8 ;  /* 0x0000000800007348 */ /* 0x000fe80003800000 */
[----:B------:R1:W2:Y:S02]  /*15980*/  SHFL.IDX PT, R0, R9, R6, R0 ;  /* 0x0000000609007389 */ /* 0x0002a400000e0000 */
[----:B-1----:R-:W-:Y:S02]  /*15990*/  MOV R6, R7 ;  /* 0x0000000700067202 */ /* 0x002fe40000000f00 */
[----:B------:R-:W-:-:S04]  /*159a0*/  MOV R7, 0x0 ;  /* 0x0000000000077802 */ /* 0x000fc80000000f00 */
[----:B--2---:R-:W-:Y:S05]  /*159b0*/  RET.REL.NODEC R6 `(_ZN7cutlass13device_kernelIN5flash19enable_sm80_to_sm89INS1_16FlashAttnFwdSm80INS1_25CollectiveMainloopFwdSm80ILi8ELi1ELb0EN4cute5tupleIJNS5_1CILi128EEENS7_ILi96EEENS7_ILi256EEEEEELi256ENS_6half_tEfNS_4arch4Sm80ELb1ELb0ELb1ELb0ELb0ELb0ELb1ELb0EEENS1_21CollectiveEpilogueFwdINS6_IJS8_SA_S9_EEENS6_IJNS7_ILi1EEESI_SI_EEESC_SE_Li256ELb0ELb1ELb0ELb0EEENS1_30DynamicPersistentTileSchedulerILi256ELi256ELb0ELb1ELb0EEEEEEEEEvNT_6ParamsE) ;  /* 0xfffea64006007950 */ /* 0x004fea0003c3ffff */
.L_x_1336:
        /* <DEDUP_REMOVED lines=12> */
.L_x_3009:


//--------------------- .text._ZN7cutlass13device_kernelIN5flash19enable_sm80_to_sm89INS1_16FlashAttnFwdSm80INS1_25CollectiveMainloopFwdSm80ILi8ELi1ELb0EN4cute5tupleIJNS5_1CILi128EEENS7_ILi96EEENS7_ILi256EEEEEELi256ENS_6half_tEfNS_4arch4Sm80ELb1ELb0ELb1ELb1ELb0ELb0ELb1ELb0EEENS1_21CollectiveEpilogueFwdINS6_IJS8_SA_S9_EEENS6_IJNS7_ILi1EEESI_SI_EEESC_SE_Li256ELb1ELb1ELb0ELb0EEENS1_19SingleTileSchedulerILb1ELb0ELb1ELi128EEEEEEEEEvNT_6ParamsE --------------------------
	.section	.text._ZN7cutlass13device_kernelIN5flash19enable_sm80_to_sm89INS1_16FlashAttnFwdSm80INS1_25CollectiveMainloopFwdSm80ILi8ELi1ELb0EN4cute5tupleIJNS5_1CILi128EEENS7_ILi96EEENS7_ILi256EEEEEELi256ENS_6half_tEfNS_4arch4Sm80ELb1ELb0ELb1ELb1ELb0ELb0ELb1ELb0EEENS1_21CollectiveEpilogueFwdINS6_IJS8_SA_S9_EEENS6_IJNS7_ILi1EEESI_SI_EEESC_SE_Li256ELb1ELb1ELb0ELb0EEENS1_19SingleTileSchedulerILb1ELb0ELb1ELi128EEEEEEEEEvNT_6ParamsE,"ax",@progbits
	.sectioninfo	@"SHI_REGISTERS=255"
	.align	128
.text._ZN7cutlass13device_kernelIN5flash19enable_sm80_to_sm89INS1_16FlashAttnFwdSm80INS1_25CollectiveMainloopFwdSm80ILi8ELi1ELb0EN4cute5tupleIJNS5_1CILi128EEENS7_ILi96EEENS7_ILi256EEEEEELi256ENS_6half_tEfNS_4arch4Sm80ELb1ELb0ELb1ELb1ELb0ELb0ELb1ELb0EEENS1_21CollectiveEpilogueFwdINS6_IJS8_SA_S9_EEENS6_IJNS7_ILi1EEESI_SI_EEESC_SE_Li256ELb1ELb1ELb0ELb0EEENS1_19SingleTileSchedulerILb1ELb0ELb1ELi128EEEEEEEEEvNT_6ParamsE:
        .type           _ZN7cutlass13device_kernelIN5flash19enable_sm80_to_sm89INS1_16FlashAttnFwdSm80INS1_25CollectiveMainloopFwdSm80ILi8ELi1ELb0EN4cute5tupleIJNS5_1CILi128EEENS7_ILi96EEENS7_ILi256EEEEEELi256ENS_6half_tEfNS_4arch4Sm80ELb1ELb0ELb1ELb1ELb0ELb0ELb1ELb0EEENS1_21CollectiveEpilogueFwdINS6_IJS8_SA_S9_EEENS6_IJNS7_ILi1EEESI_SI_EEESC_SE_Li256ELb1ELb1ELb0ELb0EEENS1_19SingleTileSchedulerILb1ELb0ELb1ELi128EEEEEEEEEvNT_6ParamsE,@function
        .size           _ZN7cutlass13device_kernelIN5flash19enable_sm80_to_sm89INS1_16FlashAttnFwdSm80INS1_25CollectiveMainloopFwdSm80ILi8ELi1ELb0EN4cute5tupleIJNS5_1CILi128EEENS7_ILi96EEENS7_ILi256EEEEEELi256ENS_6half_tEfNS_4arch4Sm80ELb1ELb0ELb1ELb1ELb0ELb0ELb1ELb0EEENS1_21CollectiveEpilogueFwdINS6_IJS8_SA_S9_EEENS6_IJNS7_ILi1EEESI_SI_EEESC_SE_Li256ELb1ELb1ELb0ELb0EEENS1_19SingleTileSchedulerILb1ELb0ELb1ELi128EEEEEEEEEvNT_6ParamsE,(.L_x_3012 - _ZN7cutlass13device_kernelIN5flash19enable_sm80_to_sm89INS1_16FlashAttnFwdSm80INS1_25CollectiveMainloopFwdSm80ILi8ELi1ELb0EN4cute5tupleIJNS5_1CILi128EEENS7_ILi96EEENS7_ILi256EEEEEELi256ENS_6half_tEfNS_4arch4Sm80ELb1ELb0ELb1ELb1ELb0ELb0ELb1ELb0EEENS1_21CollectiveEpilogueFwdINS6_IJS8_SA_S9_EEENS6_IJNS7_ILi1EEESI_SI_EEESC_SE_Li256ELb1ELb1ELb0ELb0EEENS1_19SingleTileSchedulerILb1ELb0ELb1ELi128EEEEEEEEEvNT_6ParamsE)
        .other          _ZN7cutlass13device_kernelIN5flash19enable_sm80_to_sm89INS1_16FlashAttnFwdSm80INS1_25CollectiveMainloopFwdSm80ILi8ELi1ELb0EN4cute5tupleIJNS5_1CILi128EEENS7_ILi96EEENS7_ILi256EEEEEELi256ENS_6half_tEfNS_4arch4Sm80ELb1ELb0ELb1ELb1ELb0ELb0ELb1ELb0EEENS1_21CollectiveEpilogueFwdINS6_IJS8_SA_S9_EEENS6_IJNS7_ILi1EEESI_SI_EEESC_SE_Li256ELb1ELb1ELb0ELb0EEENS1_19SingleTileSchedulerILb1ELb0ELb1ELi128EEEEEEEEEvNT_6ParamsE,@"STO_CUDA_ENTRY STV_DEFAULT"
_ZN7cutlass13device_kernelIN5flash19enable_sm80_to_sm89INS1_16FlashAttnFwdSm80INS1_25CollectiveMainloopFwdSm80ILi8ELi1ELb0EN4cute5tupleIJNS5_1CILi128EEENS7_ILi96EEENS7_ILi256EEEEEELi256ENS_6half_tEfNS_4arch4Sm80ELb1ELb0ELb1ELb1ELb0ELb0ELb1ELb0EEENS1_21CollectiveEpilogueFwdINS6_IJS8_SA_S9_EEENS6_IJNS7_ILi1EEESI_SI_EEESC_SE_Li256ELb1ELb1ELb0ELb0EEENS1_19SingleTileSchedulerILb1ELb0ELb1ELi128EEEEEEEEEvNT_6ParamsE:
        /* <DEDUP_REMOVED lines=17> */
.L_x_1338:
        /* <DEDUP_REMOVED lines=8> */
.L_x_1340:
[----:B------:R-:W-:-:S04]  /*0190*/  MOV R0, c[0x0][0x54c] ;  /* 0x0001530000007a02 */ /* 0x000fc80000000f00 */
.L_x_1339:
[----:B------:R-:W-:Y:S01]  /*01a0*/  USHF.L.U32 UR15, UR15, 0x7, URZ ;  /* 0x000000070f0f7899 */ /* 0x000fe2000800063f */
[----:B-----5:R-:W-:-:S05]  /*01b0*/  IMAD R0, R0, c[0x0][0x548], RZ ;  /* 0x0001520000007a24 */ /* 0x020fca00078e02ff */
[----:B------:R-:W-:-:S04]  /*01c0*/  ISETP.LE.AND P0, PT, R0, UR15, PT ;  /* 0x0000000f00007c0c */ /* 0x000fc8000bf03270 */
[----:B------:R-:W-:-:S05]  /*01d0*/  SEL R0, R5, 0xffffffff, !P0 ;  /* 0xffffffff05007807 */ /* 0x000fca0004000000 */
[----:B------:R2:W-:Y:S01]  /*01e0*/  STL [R1+0x40], R0 ;  /* 0x0000400001007387 */ /* 0x0005e20000100800 */
[----:B------:R-:W-:Y:S05]  /*01f0*/  BRA `(.L_x_1341) ;  /* 0x0000013000007947 */ /* 0x000fea0003800000 */
.L_x_1337:
[----:B------:R-:W-:-:S04]  /*0200*/  ISETP.NE.U32.AND P0, PT, RZ, c[0x0][0x568], PT ;  /* 0x00015a00ff007a0c */ /* 0x000fc80003f05070 */
[----:B------:R-:W-:-:S13]  /*0210*/  ISETP.NE.AND.EX P0, PT, RZ, c[0x0][0x56c], PT, P0 ;  /* 0x00015b00ff007a0c */ /* 0x000fda0003f05300 */
[----:B------:R-:W-:Y:S05]  /*0220*/  @!P0 BRA `(.L_x_1342) ;  /* 0x0000002000008947 */ /* 0x000fea0003800000 */
[----:B------:R1:W5:Y:S01]  /*0230*/  LDG.E R0, [R2.64] ;  /* 0x0000001e02007981 */ /* 0x000362000c1e1900 */
[----:B------:R-:W-:Y:S05]  /*0240*/  BRA `(.L_x_1343) ;  /* 0x0000009000007947 */ /* 0x000fea0003800000 */
.L_x_1342:
        /* <DEDUP_REMOVED lines=8> */
.L_x_1344:
[----:B------:R-:W-:-:S04]  /*02d0*/  MOV R0, c[0x0][0x54c] ;  /* 0x0001530000007a02 */ /* 0x000fc80000000f00 */
.L_x_1343:
[----:B------:R-:W-:Y:S01]  /*02e0*/  USHF.L.U32 UR15, UR15, 0x7, URZ ;  /* 0x000000070f0f7899 */ /* 0x000fe2000800063f */
[----:B-----5:R-:W-:-:S05]  /*02f0*/  IMAD R0, R0, c[0x0][0x548], RZ ;  /* 0x0001520000007a24 */ /* 0x020fca00078e02ff */
[----:B------:R-:W-:-:S04]  /*0300*/  ISETP.LE.AND P0, PT, R0, UR15, PT ;  /* 0x0000000f00007c0c */ /* 0x000fc8000bf03270 */
[----:B------:R-:W-:-:S05]  /*0310*/  SEL R0, R5, 0xffffffff, !P0 ;  /* 0xffffffff05007807 */ /* 0x000fca0004000000 */
[----:B------:R2:W-:Y:S04]  /*0320*/  STL [R1+0x40], R0 ;  /* 0x0000400001007387 */ /* 0x0005e80000100800 */
.L_x_1341:
        /* <DEDUP_REMOVED lines=32> */
.L_x_1345:
[----:B------:R-:W-:-:S04]  /*0530*/  ISETP.NE.U32.AND P0, PT, RZ, c[0x0][0x368], PT ;  /* 0x0000da00ff007a0c */ /* 0x000fc80003f05070 */
[----:B------:R-:W-:-:S13]  /*0540*/  ISETP.NE.AND.EX P0, PT, RZ, c[0x0][0x36c], PT, P0 ;  /* 0x0000db00ff007a0c */ /* 0x000fda0003f05300 */
[----:B------:R-:W-:Y:S05]  /*0550*/  @!P0 BRA `(.L_x_1346) ;  /* 0x0000004000008947 */ /* 0x000fea0003800000 */
[----:B------:R-:W-:-:S05]  /*0560*/  IMAD.WIDE R2, R47, R26, c[0x0][0x368] ;  /* 0x0000da002f027625 */ /* 0x000fca00078e021a */
[----:B------:R-:W2:Y:S02]  /*0570*/  LDG.E R0, [R2.64] ;  /* 0x0000001e02007981 */ /* 0x000ea4000c1e1900 */
[----:B--2---:R1:W2:Y:S02]  /*0580*/  R2UR UR12, R0 ;  /* 0x00000000000c73c2 */ /* 0x0042a400000e0000 */
[----:B-12---:R-:W-:Y:S05]  /*0590*/  BRA `(.L_x_1347) ;  /* 0x0000006000007947 */ /* 0x006fea0003800000 */
.L_x_1346:
[----:B------:R-:W-:Y:S05]  /*05a0*/  @!P5 BRA `(.L_x_1347) ;  /* 0x000000500000d947 */ /* 0x000fea0003800000 */
[----:B------:R1:W2:Y:S04]  /*05b0*/  LDG.E R0, [R2.64] ;  /* 0x0000001e02007981 */ /* 0x0002a8000c1e1900 */
[----:B-1----:R-:W4:Y:S01]  /*05c0*/  LDG.E R2, [R2.64+0x4] ;  /* 0x0000041e02027981 */ /* 0x002f22000c1e1900 */
[----:B--2---:R-:W1:Y:S08]  /*05d0*/  R2UR UR12, R0 ;  /* 0x00000000000c73c2 */ /* 0x004e7000000e0000 */
[----:B----4-:R-:W1:Y:S02]  /*05e0*/  R2UR UR4, R2 ;  /* 0x00000000020473c2 */ /* 0x010e6400000e0000 */
[----:B-1----:R-:W-:-:S06]  /*05f0*/  UIADD3 UR12, -UR12, UR4, URZ ;  /* 0x000000040c0c7290 */ /* 0x002fcc000fffe13f */
.L_x_1347:
        /* <DEDUP_REMOVED lines=8> */
[----:B------:R-:W-:Y:S01]  /*0680*/  UIADD3 UR6, UR12, 0x5f, URZ ;  /* 0x0000005f0c067890 */ /* 0x000fe2000fffe03f */
[----:B------:R-:W-:Y:S01]  /*0690*/  CS2R R14, SRZ ;  /* 0x00000000000e7805 */ /* 0x000fe2000001ff00 */
[----:B------:R-:W-:Y:S01]  /*06a0*/  IMAD.MOV.U32 R128, RZ, RZ, RZ ;  /* 0x000000ffff807224 */ /* 0x000fe200078e00ff */
[----:B------:R-:W-:Y:S01]  /*06b0*/  MOV R126, RZ ;  /* 0x000000ff007e7202 */ /* 0x000fe20000000f00 */
[----:B------:R-:W-:Y:S01]  /*06c0*/  UIMAD.WIDE UR6, UR6, 0x2aaaaaab, URZ ;  /* 0x2aaaaaab060678a5 */ /* 0x000fe2000f8e023f */
[----:B------:R-:W-:Y:S01]  /*06d0*/  CS2R R8, SRZ ;  /* 0x0000000000087805 */ /* 0x000fe2000001ff00 */
[----:B------:R-:W-:Y:S01]  /*06e0*/  @UP1 UIADD3 UR8, UR15, 0x7f, URZ ;  /* 0x0000007f0f081890 */ /* 0x000fe2000fffe03f */
[----:B------:R-:W-:Y:S01]  /*06f0*/  IMAD.MOV.U32 R124, RZ, RZ, RZ ;  /* 0x000000ffff7c7224 */ /* 0x000fe200078e00ff */
[----:B------:R-:W-:Y:S01]  /*0700*/  USHF.R.U32.HI UR6, URZ, 0x1f, UR7 ;  /* 0x0000001f3f067899 */ /* 0x000fe20008011607 */
[----:B------:R-:W-:Y:S01]  /*0710*/  MOV R122, RZ ;  /* 0x000000ff007a7202 */ /* 0x000fe20000000f00 */
[----:B------:R-:W-:Y:S01]  /*0720*/  UIMAD.WIDE.U32 UR8, UR8, UR4, URZ ;  /* 0x00000004080872a5 */ /* 0x000fe2000f8e003f */
[----:B------:R-:W-:Y:S01]  /*0730*/  CS2R R120, SRZ ;  /* 0x0000000000787805 */ /* 0x000fe2000001ff00 */
[----:B------:R-:W-:Y:S01]  /*0740*/  UIADD3 UR4, UR15, 0x7f, URZ ;  /* 0x0000007f0f047890 */ /* 0x000fe2000fffe03f */
[----:B------:R-:W-:Y:S01]  /*0750*/  IMAD.MOV.U32 R13, RZ, RZ, RZ ;  /* 0x000000ffff0d7224 */ /* 0x000fe200078e00ff */
[----:B------:R-:W-:Y:S01]  /*0760*/  @UP1 USHF.R.U32.HI UR4, URZ, UR5, UR9 ;  /* 0x000000053f041299 */ /* 0x000fe20008011609 */
[----:B------:R-:W-:Y:S01]  /*0770*/  MOV R118, RZ ;  /* 0x000000ff00767202 */ /* 0x000fe20000000f00 */
[----:B---3--:R-:W-:Y:S01]  /*0780*/  UIADD3 UR5, UR12, 0x60, -UR13 ;  /* 0x000000600c057890 */ /* 0x008fe2000fffe80d */
[----:B------:R-:W-:Y:S01]  /*0790*/  CS2R R16, SRZ ;  /* 0x0000000000107805 */ /* 0x000fe2000001ff00 */
[----:B------:R-:W-:Y:S01]  /*07a0*/  ULEA.HI.SX32 UR6, UR7, UR6, 0x1c ;  /* 0x0000000607067291 */ /* 0x000fe2000f8fe23f */
[----:B------:R-:W-:Y:S01]  /*07b0*/  IMAD.MOV.U32 R116, RZ, RZ, RZ ;  /* 0x000000ffff747224 */ /* 0x000fe200078e00ff */
[----:B------:R-:W-:Y:S01]  /*07c0*/  UIADD3 UR4, UR5, UR4, URZ ;  /* 0x0000000405047290 */ /* 0x000fe2000fffe03f */
[----:B------:R-:W-:Y:S01]  /*07d0*/  MOV R114, RZ ;  /* 0x000000ff00727202 */ /* 0x000fe20000000f00 */
[----:B------:R-:W-:Y:S01]  /*07e0*/  CS2R R18, SRZ ;  /* 0x0000000000127805 */ /* 0x000fe2000001ff00 */
[----:B------:R-:W-:Y:S01]  /*07f0*/  IMAD.MOV.U32 R112, RZ, RZ, RZ ;  /* 0x000000ffff707224 */ /* 0x000fe200078e00ff */
[----:B------:R-:W-:Y:S01]  /*0800*/  UIMAD.WIDE UR4, UR4, 0x2aaaaaab, URZ ;  /* 0x2aaaaaab040478a5 */ /* 0x000fe2000f8e023f */
[----:B------:R-:W-:Y:S01]  /*0810*/  MOV R110, RZ ;  /* 0x000000ff006e7202 */ /* 0x000fe20000000f00 */
[----:B------:R-:W-:Y:S01]  /*0820*/  CS2R R20, SRZ ;  /* 0x0000000000147805 */ /* 0x000fe2000001ff00 */
[----:B------:R-:W-:Y:S01]  /*0830*/  IMAD.MOV.U32 R108, RZ, RZ, RZ ;  /* 0x000000ffff6c7224 */ /* 0x000fe200078e00ff */
[----:B------:R-:W-:Y:S01]  /*0840*/  USHF.R.U32.HI UR4, URZ, 0x1f, UR5 ;  /* 0x0000001f3f047899 */ /* 0x000fe20008011605 */
[----:B------:R-:W-:Y:S01]  /*0850*/  MOV R106, RZ ;  /* 0x000000ff006a7202 */ /* 0x000fe20000000f00 */
[----:B------:R-:W-:Y:S01]  /*0860*/  CS2R R22, SRZ ;  /* 0x0000000000167805 */ /* 0x000fe2000001ff00 */
[----:B------:R-:W-:Y:S01]  /*0870*/  IMAD.MOV.U32 R104, RZ, RZ, RZ ;  /* 0x000000ffff687224 */ /* 0x000fe200078e00ff */
[----:B------:R-:W-:Y:S01]  /*0880*/  ULEA.HI.SX32 UR4, UR5, UR4, 0x1c ;  /* 0x0000000405047291 */ /* 0x000fe2000f8fe23f */
[----:B------:R-:W-:Y:S01]  /*0890*/  MOV R102, RZ ;  /* 0x000000ff00667202 */ /* 0x000fe20000000f00 */
[----:B------:R-:W-:Y:S01]  /*08a0*/  CS2R R24, SRZ ;  /* 0x0000000000187805 */ /* 0x000fe2000001ff00 */
[----:B------:R-:W-:Y:S01]  /*08b0*/  IMAD.MOV.U32 R100, RZ, RZ, RZ ;  /* 0x000000ffff647224 */ /* 0x000fe200078e00ff */
[----:B------:R-:W-:Y:S01]  /*08c0*/  UISETP.LT.AND UP0, UPT, UR6, UR4, UPT ;  /* 0x000000040600728c */ /* 0x000fe2000bf01270 */
[----:B------:R-:W-:Y:S01]  /*08d0*/  CS2R R98, SRZ ;  /* 0x0000000000627805 */ /* 0x000fe2000001ff00 */
[----:B------:R-:W-:Y:S01]  /*08e0*/  MOV R96, RZ ;  /* 0x000000ff00607202 */ /* 0x000fe20000000f00 */
[----:B------:R-:W-:Y:S01]  /*08f0*/  CS2R R94, SRZ ;  /* 0x00000000005e7805 */ /* 0x000fe2000001ff00 */
[----:B------:R-:W-:Y:S01]  /*0900*/  USEL UR24, UR6, UR4, UP0 ;  /* 0x0000000406187287 */ /* 0x000fe20008000000 */
[----:B------:R-:W-:Y:S01]  /*0910*/  IMAD.MOV.U32 R27, RZ, RZ, RZ ;  /* 0x000000ffff1b7224 */ /* 0x000fe200078e00ff */
[----:B------:R-:W-:Y:S01]  /*0920*/  MOV R92, RZ ;  /* 0x000000ff005c7202 */ /* 0x000fe20000000f00 */
[----:B------:R-:W-:Y:S01]  /*0930*/  CS2R R90, SRZ ;  /* 0x00000000005a7805 */ /* 0x000fe2000001ff00 */
[----:B------:R-:W-:Y:S01]  /*0940*/  UISETP.GE.AND UP0, UPT, UR24, 0x1, UPT ;  /* 0x000000011800788c */ /* 0x000fe2000bf06270 */
[----:B------:R-:W-:Y:S01]  /*0950*/  CS2R R28, SRZ ;  /* 0x00000000001c7805 */ /* 0x000fe2000001ff00 */
[----:B------:R-:W-:Y:S01]  /*0960*/  IMAD.MOV.U32 R88, RZ, RZ, RZ ;  /* 0x000000ffff587224 */ /* 0x000fe200078e00ff */
[----:B------:R-:W-:Y:S01]  /*0970*/  CS2R R86, SRZ ;  /* 0x0000000000567805 */ /* 0x000fe2000001ff00 */
[----:B------:R-:W-:Y:S01]  /*0980*/  MOV R84, RZ ;  /* 0x000000ff00547202 */ /* 0x000fe20000000f00 */
[----:B------:R-:W-:Y:S01]  /*0990*/  CS2R R82, SRZ ;  /* 0x0000000000527805 */ /* 0x000fe2000001ff00 */
[----:B------:R-:W-:Y:S01]  /*09a0*/  PLOP3.LUT P0, PT, PT, PT, UP0, 0x80, 0x0 ;  /* 0x000000000000781c */ /* 0x000fe20003f0f008 */
        /* <DEDUP_REMOVED lines=50> */
[----:B------:R-:W-:Y:S01]  /*0cd0*/  IMAD.MOV.U32 R49, RZ, RZ, RZ ;  /* 0x000000ffff317224 */ /* 0x000fe200078e00ff */
        /* <DEDUP_REMOVED lines=22> */
[----:B------:R-:W-:Y:S01]  /*0e40*/  SHF.R.S32.HI R11, RZ, 0x1f, R12 ;  /* 0x0000001fff0b7819 */ /* 0x000fe2000001140c */
[----:B-1----:R-:W-:Y:S01]  /*0e50*/  IMAD.WIDE.U32 R2, R6, c[0x0][0x178], RZ ;  /* 0x00005e0006027a25 */ /* 0x002fe200078e00ff */
[----:B------:R-:W-:-:S02]  /*0e60*/  LEA.HI R13, R128, R127, RZ, 0x6 ;  /* 0x0000007f800d7211 */ /* 0x000fc400078f30ff */
[----:B---3--:R-:W-:Y:S01]  /*0e70*/  SHF.R.S32.HI R24, RZ, 0x1f, R29 ;  /* 0x0000001fff187819 */ /* 0x008fe2000001141d */
[----:B------:R-:W-:Y:S01]  /*0e80*/  IMAD.IADD R3, R3, 0x1, R0 ;  /* 0x0000000103037824 */ /* 0x000fe200078e0200 */
[----:B------:R-:W-:-:S03]  /*0e90*/  LOP3.LUT R0, R4, 0xfffffff8, RZ, 0xc0, !PT ;  /* 0xfffffff804007812 */ /* 0x000fc600078ec0ff */
[----:B------:R-:W-:Y:S02]  /*0ea0*/  IMAD R5, R24, c[0x0][0x1b8], RZ ;  /* 0x00006e0018057a24 */ /* 0x000fe400078e02ff */
        /* <DEDUP_REMOVED lines=8> */
[----:B------:R-:W-:Y:S01]  /*0f30*/  IMAD R5, R5, c[0x0][0x1c0], RZ ;  /* 0x0000700005057a24 */ /* 0x000fe200078e02ff */
[----:B------:R-:W-:Y:S01]  /*0f40*/  ISETP.GE.AND P2, PT, R30, UR6, PT ;  /* 0x000000061e007c0c */ /* 0x000fe2000bf46270 */
[----:B------:R-:W-:-:S04]  /*0f50*/  @P1 IMAD.HI.U32 R6, R7, c[0x0][0x2c8], RZ ;  /* 0x0000b20007061a27 */ /* 0x000fc800078e00ff */
[C---:B------:R-:W-:Y:S01]  /*0f60*/  IMAD R8, R0.reuse, c[0x0][0x1c4], R5 ;  /* 0x0000710000087a24 */ /* 0x040fe200078e0205 */
[----:B------:R-:W-:Y:S01]  /*0f70*/  LOP3.LUT R5, R9, 0xfffffffe, RZ, 0xc0, !PT ;  /* 0xfffffffe09057812 */ /* 0x000fe200078ec0ff */
[----:B------:R-:W-:Y:S01]  /*0f80*/  IMAD.MOV.U32 R4, RZ, RZ, R7 ;  /* 0x000000ffff047224 */ /* 0x000fe200078e0007 */
[----:B------:R-:W-:Y:S01]  /*0f90*/  @P0 SHF.R.U32.HI R4, RZ, c[0x0][0x2cc], R6 ;  /* 0x0000b300ff040a19 */ /* 0x000fe20000011606 */
[----:B------:R-:W-:-:S03]  /*0fa0*/  IMAD.WIDE.U32 R2, R0, c[0x0][0x1c0], R2 ;  /* 0x0000700000027a25 */ /* 0x000fc600078e0002 */
[----:B------:R-:W-:Y:S01]  /*0fb0*/  SHF.R.S32.HI R6, RZ, 0x1f, R4 ;  /* 0x0000001fff067819 */ /* 0x000fe20000011404 */
[----:B------:R-:W-:Y:S01]  /*0fc0*/  IMAD.IADD R31, R10, 0x1, -R5 ;  /* 0x000000010a1f7824 */ /* 0x000fe200078e0a05 */
[----:B------:R-:W-:Y:S01]  /*0fd0*/  IADD3 R5, R30, 0x20, RZ ;  /* 0x000000201e057810 */ /* 0x000fe20007ffe0ff */
[----:B------:R-:W-:Y:S02]  /*0fe0*/  IMAD.IADD R3, R3, 0x1, R8 ;  /* 0x0000000103037824 */ /* 0x000fe400078e0208 */
[----:B------:R-:W-:Y:S01]  /*0ff0*/  IMAD.MOV R0, RZ, RZ, -R4 ;  /* 0x000000ffff007224 */ /* 0x000fe200078e0a04 */
[----:B------:R-:W-:Y:S01]  /*1000*/  ISETP.GE.AND P0, PT, R5, UR6, PT ;  /* 0x0000000605007c0c */ /* 0x000fe2000bf06270 */
[----:B------:R-:W-:Y:S02]  /*1010*/  IMAD.SHL.U32 R8, R27, 0x40, RZ ;  /* 0x000000401b087824 */ /* 0x000fe400078e00ff */
[----:B------:R-:W-:Y:S02]  /*1020*/  IMAD R5, R0, c[0x0][0x2c4], R7 ;  /* 0x0000b10000057a24 */ /* 0x000fe400078e0207 */
[----:B------:R-:W-:Y:S01]  /*1030*/  IMAD R6, R6, c[0x0][0x1b0], RZ ;  /* 0x00006c0006067a24 */ /* 0x000fe200078e02ff */
[----:B------:R-:W-:Y:S01]  /*1040*/  LOP3.LUT R0, R8, 0x1c0, RZ, 0xc0, !PT ;  /* 0x000001c008007812 */ /* 0x000fe200078ec0ff */
[----:B------:R-:W-:-:S02]  /*1050*/  IMAD.SHL.U32 R10, R26, 0x8, RZ ;  /* 0x000000081a0a7824 */ /* 0x000fc400078e00ff */
[C---:B------:R-:W-:Y:S01]  /*1060*/  IMAD R8, R4.reuse, c[0x0][0x1b4], R6 ;  /* 0x00006d0004087a24 */ /* 0x040fe200078e0206 */
[----:B------:R-:W-:Y:S01]  /*1070*/  SHF.R.U32.HI R6, RZ, 0x3, R0 ;  /* 0x00000003ff067819 */ /* 0x000fe20000011600 */
[----:B------:R-:W-:Y:S01]  /*1080*/  IMAD.WIDE.U32 R2, R4, c[0x0][0x1b0], R2 ;  /* 0x00006c0004027a25 */ /* 0x000fe200078e0002 */
[----:B------:R-:W-:Y:S02]  /*1090*/  LOP3.LUT R7, R0, 0x38, R10, 0xf8, !PT ;  /* 0x0000003800077812 */ /* 0x000fe400078ef80a */
[----:B------:R-:W-:Y:S01]  /*10a0*/  SHF.R.S32.HI R4, RZ, 0x1f, R5 ;  /* 0x0000001fff047819 */ /* 0x000fe20000011405 */
[----:B------:R-:W-:Y:S01]  /*10b0*/  IMAD.IADD R3, R3, 0x1, R8 ;  /* 0x0000000103037824 */ /* 0x000fe200078e0208 */
[----:B------:R-:W-:Y:S01]  /*10c0*/  IADD3 R0, P1, R12, R27, RZ ;  /* 0x0000001b0c007210 */ /* 0x000fe20007f3e0ff */
[----:B------:R-:W-:Y:S01]  /*10d0*/  IMAD.SHL.U32 R17, R26, 0x8, RZ ;  /* 0x000000081a117824 */ /* 0x000fe200078e00ff */
[----:B------:R-:W-:Y:S01]  /*10e0*/  LOP3.LUT R15, R7, R6, RZ, 0x3c, !PT ;  /* 0x00000006070f7212 */ /* 0x000fe200078e3cff */
[----:B------:R-:W-:Y:S01]  /*10f0*/  IMAD R4, R4, c[0x0][0x1a8], RZ ;  /* 0x00006a0004047a24 */ /* 0x000fe200078e02ff */
[----:B------:R-:W-:Y:S01]  /*1100*/  LEA.HI.X.SX32 R6, R27, R11, 0x1, P1 ;  /* 0x0000000b1b067211 */ /* 0x000fe200008f0eff */
[----:B------:R-:W-:Y:S01]  /*1110*/  IMAD.WIDE.U32 R2, R5, c[0x0][0x1a8], R2 ;  /* 0x00006a0005027a25 */ /* 0x000fe200078e0002 */
[----:B------:R-:W-:-:S02]  /*1120*/  IADD3 R9, R10, 0x80, RZ ;  /* 0x000000800a097810 */ /* 0x000fc40007ffe0ff */
[----:B------:R-:W-:Y:S01]  /*1130*/  SHF.R.S32.HI R11, RZ, 0x1f, R10 ;  /* 0x0000001fff0b7819 */ /* 0x000fe2000001140a */
[----:B------:R-:W-:Y:S01]  /*1140*/  IMAD R12, R5, c[0x0][0x1ac], R4 ;  /* 0x00006b00050c7a24 */ /* 0x000fe200078e0204 */
[----:B------:R-:W-:Y:S01]  /*1150*/  ISETP.GE.AND P3, PT, R9, c[0x0][0x1d4], PT ;  /* 0x0000750009007a0c */ /* 0x000fe20003f66270 */
[----:B------:R-:W-:Y:S01]  /*1160*/  IMAD R5, R6, c[0x0][0x1e0], RZ ;  /* 0x0000780006057a24 */ /* 0x000fe200078e02ff */
[----:B------:R-:W-:Y:S01]  /*1170*/  LEA R28, P1, R2, c[0x0][0x160], 0x1 ;  /* 0x00005800021c7a11 */ /* 0x000fe200078208ff */
[----:B------:R-:W-:Y:S02]  /*1180*/  IMAD R4, R6, c[0x0][0x208], RZ ;  /* 0x0000820006047a24 */ /* 0x000fe400078e02ff */
[C---:B------:R-:W-:Y:S01]  /*1190*/  IMAD R14, R0.reuse, c[0x0][0x1e4], R5 ;  /* 0x00007900000e7a24 */ /* 0x040fe200078e0205 */
[----:B------:R-:W-:Y:S01]  /*11a0*/  IADD3 R5, R17, 0x80, RZ ;  /* 0x0000008011057810 */ /* 0x000fe20007ffe0ff */
[C---:B------:R-:W-:Y:S02]  /*11b0*/  IMAD R16, R0.reuse, c[0x0][0x20c], R4 ;  /* 0x0000830000107a24 */ /* 0x040fe400078e0204 */
        /* <DEDUP_REMOVED lines=22> */
[----:B------:R-:W-:Y:S01]  /*1320*/  IMAD R22, R29, c[0x0][0x1ec], R22 ;  /* 0x00007b001d167a24 */ /* 0x000fe200078e0216 */
        /* <DEDUP_REMOVED lines=22> */
[----:B------:R-:W-:Y:S02]  /*1490*/  ISETP.GE.AND P4, PT, R17, c[0x0][0x198], PT ;  /* 0x0000660011007a0c */ /* 0x000fe40003f86270 */
[----:B------:R-:W-:-:S02]  /*14a0*/  @!P2 LOP3.LUT R14, R0, 0xfffffff8, RZ, 0xc0, !PT ;  /* 0xfffffff8000ea812 */ /* 0x000fc400078ec0ff */
[----:B------:R-:W-:Y:S01]  /*14b0*/  @!P2 LOP3.LUT R0, R13, 0xfffffff8, RZ, 0xc0, !PT ;  /* 0xfffffff80d00a812 */ /* 0x000fe200078ec0ff */
[--C-:B------:R-:W-:Y:S01]  /*14c0*/  @!P2 IMAD.WIDE R12, R12, 0x2, R2.reuse ;  /* 0x000000020c0ca825 */ /* 0x100fe200078e0202 */
[----:B------:R-:W-:Y:S02]  /*14d0*/  ISETP.GE.AND P5, PT, R17, c[0x0][0x198], PT ;  /* 0x0000660011007a0c */ /* 0x000fe40003fa6270 */
[----:B------:R-:W-:Y:S01]  /*14e0*/  ISETP.GE.AND P5, PT, R18, c[0x0][0x198], PT ;  /* 0x0000660012007a0c */ /* 0x000fe20003fa6270 */
[----:B------:R-:W-:-:S03]  /*14f0*/  @!P2 IMAD.WIDE R14, R14, 0x2, R2 ;  /* 0x000000020e0ea825 */ /* 0x000fc600078e0202 */
[----:B------:R-:W-:Y:S01]  /*1500*/  P2R R29, PR, RZ, 0x20 ;  /* 0x00000020ff1d7803 */ /* 0x000fe20000000000 */
[----:B------:R-:W-:Y:S01]  /*1510*/  @!P2 IMAD.WIDE R2, R0, 0x2, R2 ;  /* 0x000000020002a825 */ /* 0x000fe200078e0202 */
[----:B------:R-:W-:Y:S01]  /*1520*/  @!PT LDS RZ, [RZ] ;  /* 0x00000000fffff984 */ /* 0x000fe20000000800 */
[----:B------:R2:W-:Y:S01]  /*1530*/  @!P2 LDGSTS.E.BYPASS.LTC128B.128 [R16+0x18100], [R4.64], !P4 ;  /* 0x181000000410afae */ /* 0x0005e2000e101d5e */
[----:B------:R-:W-:Y:S02]  /*1540*/  ISETP.GE.AND P4, PT, R18, c[0x0][0x1d4], PT ;  /* 0x0000750012007a0c */ /* 0x000fe40003f86270 */
[----:B------:R-:W-:-:S04]  /*1550*/  IMAD.SHL.U32 R0, R19, 0x40, RZ ;  /* 0x0000004013007824 */ /* 0x000fc800078e00ff */
[----:B------:R3:W-:Y:S01]  /*1560*/  @!P2 LDGSTS.E.BYPASS.LTC128B.128 [R16+0x1c100], [R14.64], !P5 ;  /* 0x1c1000000e10afae */ /* 0x0007e2000e901d5e */
[----:B------:R-:W-:Y:S02]  /*1570*/  LOP3.LUT R0, R0, 0x1c0, RZ, 0xc0, !PT ;  /* 0x000001c000007812 */ /* 0x000fe400078ec0ff */
[----:B------:R-:W-:Y:S01]  /*1580*/  ISETP.GE.AND P5, PT, R10, c[0x0][0x1d4], PT ;  /* 0x000075000a007a0c */ /* 0x000fe20003fa6270 */
[----:B------:R4:W-:Y:S04]  /*1590*/  @!P2 LDGSTS.E.BYPASS.LTC128B.128 [R16+0x20100], [R12.64], !P6 ;  /* 0x201000000c10afae */ /* 0x0009e8000f101d5e */
[----:B------:R5:W-:Y:S01]  /*15a0*/  @!P2 LDGSTS.E.BYPASS.LTC128B.128 [R16+0x24100], [R2.64], !P1 ;  /* 0x241000000210afae */ /* 0x000be2000c901d5e */
[----:B------:R-:W-:Y:S01]  /*15b0*/  LOP3.LUT P2, RZ, R19, 0x2, RZ, 0xc0, !PT ;  /* 0x0000000213ff7812 */ /* 0x000fe2000784c0ff */
[----:B--2---:R-:W-:-:S02]  /*15c0*/  IMAD.SHL.U32 R4, R31, 0x8, RZ ;  /* 0x000000081f047824 */ /* 0x004fc400078e00ff */
[----:B------:R-:W-:Y:S02]  /*15d0*/  IMAD.IADD R5, R7, 0x1, R24 ;  /* 0x0000000107057824 */ /* 0x000fe400078e0218 */
[----:B------:R1:W2:Y:S01]  /*15e0*/  SHFL.IDX PT, R7, R25, 0x1, 0x181f ;  /* 0x00381f0019077f89 */ /* 0x0002a200000e0000 */
[----:B------:R-:W-:Y:S02]  /*15f0*/  LOP3.LUT R4, R0, 0x8, R4, 0xf8, !PT ;  /* 0x0000000800047812 */ /* 0x000fe400078ef804 */
[----:B------:R-:W-:Y:S01]  /*1600*/  SHF.R.U32.HI R0, RZ, 0x3, R0 ;  /* 0x00000003ff007819 */ /* 0x000fe20000011600 */
[----:B---3--:R-:W-:-:S03]  /*1610*/  IMAD.MOV.U32 R15, RZ, RZ, 0x20 ;  /* 0x00000020ff0f7424 */ /* 0x008fc600078e00ff */
[----:B------:R-:W-:Y:S01]  /*1620*/  LOP3.LUT R14, R4, R0, RZ, 0x3c, !PT ;  /* 0x00000000040e7212 */ /* 0x000fe200078e3cff */
[C---:B------:R-:W-:Y:S02]  /*1630*/  IMAD R0, R20.reuse, c[0x0][0x218], RZ ;  /* 0x0000860014007a24 */ /* 0x040fe400078e02ff */
[----:B------:R-:W-:Y:S02]  /*1640*/  IMAD.MOV.U32 R4, RZ, RZ, R6 ;  /* 0x000000ffff047224 */ /* 0x000fe400078e0006 */
[----:B-----5:R-:W-:Y:S01]  /*1650*/  IMAD R2, R20, c[0x0][0x1f0], RZ ;  /* 0x00007c0014027a24 */ /* 0x020fe200078e02ff */
[----:B------:R1:W3:Y:S01]  /*1660*/  SHFL.IDX PT, R6, R28, 0x1, 0x181f ;  /* 0x00381f001c067f89 */ /* 0x0002e200000e0000 */
[C---:B----4-:R-:W-:Y:S01]  /*1670*/  IMAD R12, R21.reuse, c[0x0][0x21c], R0 ;  /* 0x00008700150c7a24 */ /* 0x050fe200078e0200 */
[----:B------:R-:W-:Y:S01]  /*1680*/  IADD3 R0, R10, 0xc0, RZ ;  /* 0x000000c00a007810 */ /* 0x000fe20007ffe0ff */
[C---:B------:R-:W-:Y:S02]  /*1690*/  IMAD R13, R21.reuse, c[0x0][0x1f4], R2 ;  /* 0x00007d00150d7a24 */ /* 0x040fe400078e0202 */
[----:B------:R-:W-:-:S04]  /*16a0*/  IMAD.WIDE.U32 R32, R21, c[0x0][0x218], R4 ;  /* 0x0000860015207a25 */ /* 0x000fc800078e0004 */
[----:B------:R-:W-:Y:S01]  /*16b0*/  IMAD.IADD R39, R35, 0x1, R13 ;  /* 0x0000000123277824 */ /* 0x000fe200078e020d */
[----:B------:R1:W-:Y:S01]  /*16c0*/  STL.64 [R1+0x38], R32 ;  /* 0x0000382001007387 */ /* 0x0003e20000100a00 */
[----:B------:R-:W-:Y:S02]  /*16d0*/  IMAD.IADD R37, R33, 0x1, R12 ;  /* 0x0000000121257824 */ /* 0x000fe400078e020c */
[----:B------:R-:W-:Y:S01]  /*16e0*/  IMAD.MOV.U32 R3, RZ, RZ, 0x10 ;  /* 0x00000010ff037424 */ /* 0x000fe200078e00ff */
[----:B------:R1:W-:Y:S01]  /*16f0*/  STL [R1+0x2c], R39 ;  /* 0x00002c2701007387 */ /* 0x0003e20000100800 */
[----:B------:R-:W-:-:S03]  /*1700*/  IMAD.SHL.U32 R4, R23, 0x40, RZ ;  /* 0x0000004017047824 */ /* 0x000fc600078e00ff */
[----:B------:R1:W-:Y:S01]  /*1710*/  STL [R1+0x24], R37 ;  /* 0x0000242501007387 */ /* 0x0003e20000100800 */
[----:B------:R-:W-:Y:S02]  /*1720*/  SEL R3, R3, 0xfffffff0, !P2 ;  /* 0xfffffff003037807 */ /* 0x000fe40005000000 */
[----:B------:R-:W-:Y:S02]  /*1730*/  LOP3.LUT P2, RZ, R19, 0x4, RZ, 0xc0, !PT ;  /* 0x0000000413ff7812 */ /* 0x000fe4000784c0ff */
[----:B------:R-:W-:Y:S02]  /*1740*/  LOP3.LUT R4, R14, 0xfffffe00, R4, 0xf8, !PT ;  /* 0xfffffe000e047812 */ /* 0x000fe400078ef804 */
[----:B------:R-:W-:Y:S02]  /*1750*/  SEL R2, R15, 0xffffffe0, !P2 ;  /* 0xffffffe00f027807 */ /* 0x000fe40005000000 */
[----:B------:R-:W-:Y:S01]  /*1760*/  ISETP.GE.AND P2, PT, R0, c[0x0][0x1d4], PT ;  /* 0x0000750000007a0c */ /* 0x000fe20003f46270 */
[----:B------:R-:W-:Y:S07]  /*1770*/  @P0 BRA `(.L_x_1350) ;  /* 0x0000019000000947 */ /* 0x000fee0003800000 */
[C---:B--23--:R-:W-:Y:S02]  /*1780*/  IADD3 R5, R17.reuse, 0x80, RZ ;  /* 0x0000008011057810 */ /* 0x04cfe40007ffe0ff */
[----:B------:R-:W-:-:S02]  /*1790*/  IADD3 R13, R17, 0xc0, RZ ;  /* 0x000000c0110d7810 */ /* 0x000fc40007ffe0ff */
[C---:B------:R-:W-:Y:S02]  /*17a0*/  LEA R8, P0, R17.reuse, R6, 0x1 ;  /* 0x0000000611087211 */ /* 0x040fe400078008ff */
[----:B------:R-:W-:Y:S02]  /*17b0*/  SHF.R.S32.HI R0, RZ, 0x1f, R18 ;  /* 0x0000001fff007819 */ /* 0x000fe40000011412 */
[----:B------:R-:W-:Y:S02]  /*17c0*/  SHF.R.S32.HI R14, RZ, 0x1f, R5 ;  /* 0x0000001fff0e7819 */ /* 0x000fe40000011405 */
[----:B------:R-:W-:Y:S02]  /*17d0*/  SHF.R.S32.HI R15, RZ, 0x1f, R13 ;  /* 0x0000001fff0f7819 */ /* 0x000fe4000001140d */
[----:B------:R-:W-:Y:S02]  /*17e0*/  P2R R19, PR, RZ, 0x4 ;  /* 0x00000004ff137803 */ /* 0x000fe40000000000 */
[----:B------:R-:W-:-:S02]  /*17f0*/  LEA.HI.X R9, R17, R7, R11, 0x1, P0 ;  /* 0x0000000711097211 */ /* 0x000fc400000f0c0b */
        /* <DEDUP_REMOVED lines=17> */
.L_x_1350:
[----:B--23--:R-:W-:Y:S05]  /*1910*/  BSYNC B0 ;  /* 0x0000000000007941 */ /* 0x00cfea0003800000 */
.L_x_1349:
[----:B------:R-:W-:Y:S01]  /*1920*/  IADD3 R0, R30, 0x40, RZ ;  /* 0x000000401e007810 */ /* 0x000fe20007ffe0ff */
[----:B------:R2:W3:Y:S01]  /*1930*/  SHFL.IDX PT, R7, R25, 0x2, 0x181f ;  /* 0x00581f0019077f89 */ /* 0x0004e200000e0000 */
[----:B------:R-:W-:Y:S02]  /*1940*/  BSSY B0, `(.L_x_1351) ;  /* 0x000001e000007945 */ /* 0x000fe40003800000 */
[----:B------:R-:W-:Y:S01]  /*1950*/  ISETP.GE.AND P0, PT, R0, UR6, PT ;  /* 0x0000000600007c0c */ /* 0x000fe2000bf06270 */
[----:B------:R2:W4:-:S12]  /*1960*/  SHFL.IDX PT, R6, R28, 0x2, 0x181f ;  /* 0x00581f001c067f89 */ /* 0x00051800000e0000 */
[----:B------:R-:W-:Y:S05]  /*1970*/  @P0 BRA `(.L_x_1352) ;  /* 0x000001a000000947 */ /* 0x000fea0003800000 */
[C---:B------:R-:W-:Y:S02]  /*1980*/  IADD3 R5, R17.reuse, 0x80, RZ ;  /* 0x0000008011057810 */ /* 0x040fe40007ffe0ff */
[C---:B------:R-:W-:Y:S02]  /*1990*/  IADD3 R13, R17.reuse, 0xc0, RZ ;  /* 0x000000c0110d7810 */ /* 0x040fe40007ffe0ff */
[----:B----4-:R-:W-:Y:S02]  /*19a0*/  LEA R8, P0, R17, R6, 0x1 ;  /* 0x0000000611087211 */ /* 0x010fe400078008ff */
[----:B------:R-:W-:Y:S02]  /*19b0*/  SHF.R.S32.HI R0, RZ, 0x1f, R18 ;  /* 0x0000001fff007819 */ /* 0x000fe40000011412 */
[----:B------:R-:W-:Y:S02]  /*19c0*/  SHF.R.S32.HI R14, RZ, 0x1f, R5 ;  /* 0x0000001fff0e7819 */ /* 0x000fe40000011405 */
[----:B------:R-:W-:-:S02]  /*19d0*/  SHF.R.S32.HI R15, RZ, 0x1f, R13 ;  /* 0x0000001fff0f7819 */ /* 0x000fc4000001140d */
[----:B------:R-:W-:Y:S02]  /*19e0*/  P2R R19, PR, RZ, 0x4 ;  /* 0x00000004ff137803 */ /* 0x000fe40000000000 */
[C---:B---3--:R-:W-:Y:S02]  /*19f0*/  LEA.HI.X R9, R17.reuse, R7, R11, 0x1, P0 ;  /* 0x0000000711097211 */ /* 0x048fe400000f0c0b */
        /* <DEDUP_REMOVED lines=18> */
.L_x_1352:
[----:B------:R-:W-:Y:S05]  /*1b20*/  BSYNC B0 ;  /* 0x0000000000007941 */ /* 0x000fea0003800000 */
.L_x_1351:
[----:B---3--:R-:W-:Y:S01]  /*1b30*/  IADD3 R0, R30, 0x60, RZ ;  /* 0x000000601e007810 */ /* 0x008fe20007ffe0ff */
[----:B------:R-:W-:Y:S01]  /*1b40*/  UMOV UR16, 0x60 ;  /* 0x0000006000107882 */ /* 0x000fe20000000000 */
[----:B------:R3:W1:Y:S01]  /*1b50*/  SHFL.IDX PT, R7, R25, 0x3, 0x181f ;  /* 0x00781f0019077f89 */ /* 0x00066200000e0000 */
[----:B------:R-:W-:Y:S01]  /*1b60*/  ULDC.64 UR4, c[0x0][0x1e0] ;  /* 0x0000780000047ab9 */ /* 0x000fe20000000a00 */
[----:B------:R-:W-:Y:S01]  /*1b70*/  ISETP.GE.AND P0, PT, R0, UR6, PT ;  /* 0x0000000600007c0c */ /* 0x000fe2000bf06270 */
[----:B------:R-:W-:Y:S01]  /*1b80*/  UIMAD.WIDE.U32 UR18, UR16, UR4, URZ ;  /* 0x00000004101272a5 */ /* 0x000fe2000f8e003f */
[----:B----4-:R3:W4:Y:S01]  /*1b90*/  SHFL.IDX PT, R6, R28, 0x3, 0x181f ;  /* 0x00781f001c067f89 */ /* 0x01072200000e0000 */
[----:B------:R-:W-:Y:S01]  /*1ba0*/  UIMAD UR5, UR16, UR5, URZ ;  /* 0x00000005100572a4 */ /* 0x000fe2000f8e023f */
[----:B------:R-:W-:Y:S03]  /*1bb0*/  BSSY B0, `(.L_x_1353) ;  /* 0x000001d000007945 */ /* 0x000fe60003800000 */
[----:B------:R-:W-:-:S06]  /*1bc0*/  UIADD3 UR17, UR19, UR5, URZ ;  /* 0x0000000513117290 */ /* 0x000fcc000fffe03f */
[----:B------:R-:W-:Y:S05]  /*1bd0*/  @P0 BRA `(.L_x_1354) ;  /* 0x000001a000000947 */ /* 0x000fea0003800000 */
[----:B------:R-:W-:Y:S01]  /*1be0*/  P2R R0, PR, RZ, 0x4 ;  /* 0x00000004ff007803 */ /* 0x000fe20000000000 */
[----:B------:R-:W-:Y:S01]  /*1bf0*/  IMAD.SHL.U32 R12, R251, 0x2, RZ ;  /* 0x00000002fb0c7824 */ /* 0x000fe200078e00ff */
[C---:B------:R-:W-:Y:S02]  /*1c00*/  ISETP.GE.AND P2, PT, R17.reuse, c[0x0][0x198], PT ;  /* 0x0000660011007a0c */ /* 0x040fe40003f46270 */
[C---:B----4-:R-:W-:Y:S02]  /*1c10*/  LEA R8, P0, R17.reuse, R6, 0x1 ;  /* 0x0000000611087211 */ /* 0x050fe400078008ff */
[C---:B------:R-:W-:Y:S02]  /*1c20*/  IADD3 R5, R17.reuse, 0xc0, RZ ;  /* 0x000000c011057810 */ /* 0x040fe40007ffe0ff */
[----:B-1----:R-:W-:Y:S02]  /*1c30*/  LEA.HI.X R9, R17, R7, R11, 0x1, P0 ;  /* 0x0000000711097211 */ /* 0x002fe400000f0c0b */
        /* <DEDUP_REMOVED lines=20> */
.L_x_1354:
[----:B------:R-:W-:Y:S05]  /*1d80*/  BSYNC B0 ;  /* 0x0000000000007941 */ /* 0x000fea0003800000 */
.L_x_1353:
[----:B------:R-:W-:Y:S01]  /*1d90*/  UIMAD UR16, UR24, -0x60, UR16 ;  /* 0xffffffa0181078a4 */ /* 0x000fe2000f8e0210 */
[----:B------:R-:W0:Y:S01]  /*1da0*/  LDGDEPBAR ;  /* 0x00000000000079af */ /* 0x000e220000000000 */
[----:B------:R-:W-:Y:S01]  /*1db0*/  UIADD3 UR8, UR24, -0x1, URZ ;  /* 0xffffffff18087890 */ /* 0x000fe2000fffe03f */
[----:B----4-:R-:W-:Y:S01]  /*1dc0*/  IMAD.U32 R6, RZ, RZ, UR18 ;  /* 0x00000012ff067e24 */ /* 0x010fe2000f8e00ff */
[----:B------:R-:W-:Y:S01]  /*1dd0*/  ULDC.64 UR6, c[0x0][0x208] ;  /* 0x0000820000067ab9 */ /* 0x000fe20000000a00 */
[----:B------:R-:W-:Y:S01]  /*1de0*/  IMAD.MOV.U32 R130, RZ, RZ, R38 ;  /* 0x000000ffff827224 */ /* 0x000fe200078e0026 */
[----:B------:R-:W-:Y:S01]  /*1df0*/  USHF.R.S32.HI UR9, URZ, 0x1f, UR8 ;  /* 0x0000001f3f097899 */ /* 0x000fe20008011408 */
[----:B------:R-:W-:Y:S01]  /*1e00*/  IMAD.U32 R5, RZ, RZ, UR16 ;  /* 0x00000010ff057e24 */ /* 0x000fe2000f8e00ff */
[----:B------:R-:W-:Y:S01]  /*1e10*/  UIMAD UR4, UR17, UR8, URZ ;  /* 0x00000008110472a4 */ /* 0x000fe2000f8e023f */
[----:B------:R-:W-:Y:S01]  /*1e20*/  IMAD.MOV.U32 R131, RZ, RZ, R39 ;  /* 0x000000ffff837224 */ /* 0x000fe200078e0027 */
[----:B------:R-:W-:Y:S01]  /*1e30*/  UIMAD.WIDE.U32 UR20, UR8, UR6, URZ ;  /* 0x00000006081472a5 */ /* 0x000fe2000f8e003f */
[----:B------:R-:W-:Y:S01]  /*1e40*/  IMAD.MOV.U32 R124, RZ, RZ, R6 ;  /* 0x000000ffff7c7224 */ /* 0x000fe200078e0006 */
[----:B------:R-:W-:Y:S01]  /*1e50*/  IADD3 R5, R5, UR12, -R27 ;  /* 0x0000000c05057c10 */ /* 0x000fe2000fffe81b */
[----:B------:R-:W-:Y:S01]  /*1e60*/  IMAD.MOV.U32 R130, RZ, RZ, R34 ;  /* 0x000000ffff827224 */ /* 0x000fe200078e0022 */
[----:B------:R-:W-:Y:S01]  /*1e70*/  UIMAD UR4, UR9, UR18, UR4 ;  /* 0x00000012090472a4 */ /* 0x000fe2000f8e0204 */
[----:B-1----:R-:W-:Y:S01]  /*1e80*/  IMAD.U32 R7, RZ, RZ, UR19 ;  /* 0x00000013ff077e24 */ /* 0x002fe2000f8e00ff */
[C---:B------:R-:W-:Y:S01]  /*1e90*/  ISETP.GE.AND P0, PT, R5.reuse, 0x1, PT ;  /* 0x000000010500780c */ /* 0x040fe20003f06270 */
[----:B------:R-:W-:Y:S01]  /*1ea0*/  IMAD.WIDE.U32 R8, R124, UR8, R130 ;  /* 0x000000087c087c25 */ /* 0x000fe2000f8e0082 */
[----:B------:R-:W-:Y:S01]  /*1eb0*/  ISETP.GE.AND P6, PT, R5, 0x21, PT ;  /* 0x000000210500780c */ /* 0x000fe20003fc6270 */
[----:B------:R-:W-:Y:S01]  /*1ec0*/  UIMAD UR9, UR9, UR6, URZ ;  /* 0x00000006090972a4 */ /* 0x000fe2000f8e023f */
[----:B------:R-:W-:Y:S01]  /*1ed0*/  STL.64 [R1+0x28], R130 ;  /* 0x0000288201007387 */ /* 0x000fe20000100a00 */
[----:B------:R-:W-:Y:S01]  /*1ee0*/  IMAD.SHL.U32 R251, R251, 0x2, RZ ;  /* 0x00000002fbfb7824 */ /* 0x000fe200078e00ff */
[----:B------:R-:W-:Y:S01]  /*1ef0*/  IADD3 R9, R9, UR4, RZ ;  /* 0x0000000409097c10 */ /* 0x000fe2000fffe0ff */
[----:B------:R-:W-:Y:S01]  /*1f00*/  IMAD.MOV.U32 R10, RZ, RZ, c[0x0][0x1e0] ;  /* 0x00007800ff0a7624 */ /* 0x000fe200078e00ff */
[----:B------:R-:W-:Y:S01]  /*1f10*/  ULDC.64 UR4, c[0x0][0x1e0] ;  /* 0x0000780000047ab9 */ /* 0x000fe20000000a00 */
[----:B------:R-:W-:Y:S01]  /*1f20*/  IMAD.MOV.U32 R14, RZ, RZ, R36 ;  /* 0x000000ffff0e7224 */ /* 0x000fe200078e0024 */
[----:B------:R-:W-:Y:S01]  /*1f30*/  UIMAD.WIDE.U32 UR10, UR4, 0x40, URZ ;  /* 0x00000040040a78a5 */ /* 0x000fe2000f8e003f */
[----:B------:R-:W-:Y:S01]  /*1f40*/  IMAD.MOV.U32 R15, RZ, RZ, R37 ;  /* 0x000000ffff0f7224 */ /* 0x000fe200078e0025 */
[----:B------:R-:W-:Y:S01]  /*1f50*/  USHF.L.U32 UR14, UR5, 0x6, URZ ;  /* 0x00000006050e7899 */ /* 0x000fe2000800063f */
[C---:B------:R-:W-:Y:S01]  /*1f60*/  @P0 LEA R6, P1, R8.reuse, c[0x0][0x1c8], 0x1 ;  /* 0x0000720008060a11 */ /* 0x040fe200078208ff */
[----:B------:R-:W-:Y:S01]  /*1f70*/  IMAD.MOV.U32 R14, RZ, RZ, R32 ;  /* 0x000000ffff0e7224 */ /* 0x000fe200078e0020 */
[----:B------:R-:W-:Y:S01]  /*1f80*/  UIMAD UR9, UR8, UR7, UR9 ;  /* 0x00000007080972a4 */ /* 0x000fe2000f8e0209 */
[----:B------:R-:W-:Y:S01]  /*1f90*/  IMAD.U32 R12, RZ, RZ, UR20 ;  /* 0x00000014ff0c7e24 */ /* 0x000fe2000f8e00ff */
[----:B------:R-:W-:Y:S01]  /*1fa0*/  @P0 LEA.HI.X R7, R8, c[0x0][0x1cc], R9, 0x1, P1 ;  /* 0x0000730008070a11 */ /* 0x000fe200008f0c09 */
[----:B------:R-:W-:Y:S01]  /*1fb0*/  BAR.SYNC.DEFER_BLOCKING 0x0 ;  /* 0x0000000000007b1d */ /* 0x000fe20000010000 */
[----:B------:R-:W-:Y:S01]  /*1fc0*/  ISETP.GE.AND P1, PT, R5, 0x41, PT ;  /* 0x000000410500780c */ /* 0x000fe20003f26270 */
[----:B------:R-:W-:Y:S01]  /*1fd0*/  UIADD3 UR14, UR11, UR14, URZ ;  /* 0x0000000e0b0e7290 */ /* 0x000fe2000fffe03f */
[----:B------:R-:W-:Y:S01]  /*1fe0*/  IMAD.U32 R13, RZ, RZ, UR21 ;  /* 0x00000015ff0d7e24 */ /* 0x000fe2000f8e00ff */
[----:B------:R-:W-:Y:S01]  /*1ff0*/  UIADD3 UR8, UR21, UR9, URZ ;  /* 0x0000000915087290 */ /* 0x000fe2000fffe03f */
[----:B------:R-:W-:Y:S01]  /*2000*/  IMAD.WIDE.U32 R12, R12, 0x60, R14 ;  /* 0x000000600c0c7825 */ /* 0x000fe200078e000e */
[----:B------:R1:W-:Y:S01]  /*2010*/  STL.64 [R1+0x20], R14 ;  /* 0x0000200e01007387 */ /* 0x0003e20000100a00 */
[----:B------:R-:W-:Y:S01]  /*2020*/  USHF.L.U32 UR9, UR6, 0x6, URZ ;  /* 0x0000000606097899 */ /* 0x000fe2000800063f */
[----:B------:R-:W-:Y:S01]  /*2030*/  SEL R16, RZ, 0x2, P4 ;  /* 0x00000002ff107807 */ /* 0x000fe20002000000 */
[----:B------:R-:W-:Y:S01]  /*2040*/  UIMAD UR8, UR8, 0x60, URZ ;  /* 0x00000060080878a4 */ /* 0x000fe2000f8e023f */
[----:B------:R-:W-:Y:S01]  /*2050*/  LEA.HI R126, R128, R127, RZ, 0x5 ;  /* 0x0000007f807e7211 */ /* 0x000fe200078f28ff */
[----:B------:R-:W-:-:S02]  /*2060*/  UISETP.GE.AND UP0, UPT, UR24, 0x2, UPT ;  /* 0x000000021800788c */ /* 0x000fc4000bf06270 */
[----:B------:R-:W-:Y:S01]  /*2070*/  IMAD.U32 R22, RZ, RZ, UR9 ;  /* 0x00000009ff167e24 */ /* 0x000fe2000f8e00ff */
[----:B------:R-:W-:Y:S01]  /*2080*/  SHF.R.S32.HI R125, RZ, 0x5, R126 ;  /* 0x00000005ff7d7819 */ /* 0x000fe2000001147e */
[----:B------:R-:W-:Y:S02]  /*2090*/  IMAD.U32 R20, RZ, RZ, UR9 ;  /* 0x00000009ff147e24 */ /* 0x000fe4000f8e00ff */
[----:B------:R-:W-:Y:S01]  /*20a0*/  IMAD.U32 R24, RZ, RZ, UR9 ;  /* 0x00000009ff187e24 */ /* 0x000fe2000f8e00ff */
[----:B------:R-:W-:Y:S01]  /*20b0*/  @!PT LDS RZ, [RZ] ;  /* 0x00000000fffff984 */ /* 0x000fe20000000800 */
[----:B------:R-:W-:Y:S01]  /*20c0*/  @!PT LDS RZ, [RZ] ;  /* 0x00000000fffff984 */ /* 0x000fe20000000800 */
[----:B------:R-:W-:Y:S01]  /*20d0*/  @!PT LDS RZ, [RZ] ;  /* 0x00000000fffff984 */ /* 0x000fe20000000800 */
[----:B------:R4:W-:Y:S04]  /*20e0*/  @P0 LDGSTS.E.BYPASS.LTC128B.128 [R251+0xc100], [R6.64], !P5 ;  /* 0x0c10000006fb0fae */ /* 0x0009e8000e901d5e */
[----:B------:R4:W-:Y:S04]  /*20f0*/  @P0 LDGSTS.E.BYPASS.LTC128B.128 [R251+0xf100], [R6.64+0x80], !P4 ;  /* 0x0f10008006fb0fae */ /* 0x0009e8000e101d5e */
[----:B------:R4:W-:Y:S01]  /*2100*/  @P0 LDGSTS.E.BYPASS.LTC128B.128 [R251+0x12100], [R6.64+0x100], !P3 ;  /* 0x1210010006fb0fae */ /* 0x0009e2000d901d5e */
[----:B-1----:R-:W-:Y:S01]  /*2110*/  IMAD.SHL.U32 R14, R27, 0x8, RZ ;  /* 0x000000081b0e7824 */ /* 0x002fe200078e00ff */
[----:B------:R-:W-:-:S02]  /*2120*/  SEL R15, RZ, 0x4, P3 ;  /* 0x00000004ff0f7807 */ /* 0x000fc40001800000 */
[----:B------:R4:W-:Y:S01]  /*2130*/  @P0 LDGSTS.E.BYPASS.LTC128B.128 [R251+0x15100], [R6.64+0x180], !P2 ;  /* 0x1510018006fb0fae */ /* 0x0009e2000d101d5e */
[----:B------:R-:W-:Y:S01]  /*2140*/  @P6 LEA R0, P0, R10, R8, 0x5 ;  /* 0x000000080a006211 */ /* 0x000fe200078028ff */
[----:B----4-:R-:W-:Y:S01]  /*2150*/  IMAD.MOV.U32 R6, RZ, RZ, c[0x0][0x1e4] ;  /* 0x00007900ff067624 */ /* 0x010fe200078e00ff */
[----:B------:R-:W-:-:S04]  /*2160*/  SEL R7, RZ, 0x1, P5 ;  /* 0x00000001ff077807 */ /* 0x000fc80002800000 */
[----:B------:R-:W-:Y:S02]  /*2170*/  @P6 LEA.HI.X R6, R10, R9, R6, 0x5, P0 ;  /* 0x000000090a066211 */ /* 0x000fe400000f2c06 */
[C---:B------:R-:W-:Y:S02]  /*2180*/  @P6 LEA R10, P0, R0.reuse, c[0x0][0x1c8], 0x1 ;  /* 0x00007200000a6a11 */ /* 0x040fe400078008ff */
[----:B------:R-:W-:Y:S02]  /*2190*/  IADD3 R15, R15, R16, R7 ;  /* 0x000000100f0f7210 */ /* 0x000fe40007ffe007 */
[----:B------:R-:W-:Y:S01]  /*21a0*/  @P6 LEA.HI.X R11, R0, c[0x0][0x1cc], R6, 0x1, P0 ;  /* 0x00007300000b6a11 */ /* 0x000fe200000f0c06 */
[----:B------:R-:W-:Y:S01]  /*21b0*/  IMAD.SHL.U32 R0, R26, 0x40, RZ ;  /* 0x000000401a007824 */ /* 0x000fe200078e00ff */
[----:B------:R-:W-:Y:S02]  /*21c0*/  @P1 IADD3 R6, P0, R8, UR10, RZ ;  /* 0x0000000a08061c10 */ /* 0x000fe4000ff1e0ff */
[----:B------:R-:W-:Y:S01]  /*21d0*/  IADD3 R7, R13, UR8, RZ ;  /* 0x000000080d077c10 */ /* 0x000fe2000fffe0ff */
[----:B------:R1:W-:Y:S01]  /*21e0*/  @P6 LDGSTS.E.BYPASS.LTC128B.128 [R251+0xd100], [R10.64], !P5 ;  /* 0x0d1000000afb6fae */ /* 0x0003e2000e901d5e */
[----:B------:R-:W-:Y:S01]  /*21f0*/  @P1 IADD3.X R9, R9, UR14, RZ, P0, !PT ;  /* 0x0000000e09091c10 */ /* 0x000fe200087fe4ff */
[----:B------:R-:W-:Y:S01]  /*2200*/  UMOV UR8, 0x6 ;  /* 0x0000000600087882 */ /* 0x000fe20000000000 */
[----:B------:R-:W-:Y:S01]  /*2210*/  @P1 LEA R8, P0, R6, c[0x0][0x1c8], 0x1 ;  /* 0x0000720006081a11 */ /* 0x000fe200078008ff */
[----:B------:R1:W-:Y:S01]  /*2220*/  @P6 LDGSTS.E.BYPASS.LTC128B.128 [R251+0x10100], [R10.64+0x80], !P4 ;  /* 0x101000800afb6fae */ /* 0x0003e2000e101d5e */
[----:B------:R-:W-:Y:S01]  /*2230*/  LOP3.LUT R0, R0, 0x1c0, RZ, 0xc0, !PT ;  /* 0x000001c000007812 */ /* 0x000fe200078ec0ff */
[----:B------:R-:W-:Y:S01]  /*2240*/  USHF.L.U64.HI UR8, UR6, UR8, UR7 ;  /* 0x0000000806087299 */ /* 0x000fe20008010207 */
[----:B------:R-:W-:Y:S01]  /*2250*/  @P1 LEA.HI.X R9, R6, c[0x0][0x1cc], R9, 0x1, P0 ;  /* 0x0000730006091a11 */ /* 0x000fe200000f0c09 */
[----:B------:R1:W-:Y:S01]  /*2260*/  @P6 LDGSTS.E.BYPASS.LTC128B.128 [R251+0x13100], [R10.64+0x100], !P3 ;  /* 0x131001000afb6fae */ /* 0x0003e2000d901d5e */
[----:B------:R-:W-:-:S02]  /*2270*/  LOP3.LUT R14, R0, 0x8, R14, 0xf8, !PT ;  /* 0x00000008000e7812 */ /* 0x000fc400078ef80e */
[----:B------:R-:W-:Y:S01]  /*2280*/  SHF.R.U32.HI R0, RZ, 0x3, R0 ;  /* 0x00000003ff007819 */ /* 0x000fe20000011600 */
[----:B------:R1:W-:Y:S01]  /*2290*/  @P6 LDGSTS.E.BYPASS.LTC128B.128 [R251+0x16100], [R10.64+0x180], !P2 ;  /* 0x161001800afb6fae */ /* 0x0003e2000d101d5e */
[----:B------:R-:W-:Y:S02]  /*22a0*/  LEA R6, P0, R12, c[0x0][0x1f8], 0x1 ;  /* 0x00007e000c067a11 */ /* 0x000fe400078008ff */
[----:B------:R-:W-:Y:S01]  /*22b0*/  LOP3.LUT R0, R14, R0, RZ, 0x3c, !PT ;  /* 0x000000000e007212 */ /* 0x000fe200078e3cff */
[----:B------:R1:W-:Y:S01]  /*22c0*/  @P1 LDGSTS.E.BYPASS.LTC128B.128 [R251+0xe100], [R8.64], !P5 ;  /* 0x0e10000008fb1fae */ /* 0x0003e2000e901d5e */
[----:B------:R-:W-:Y:S02]  /*22d0*/  LEA.HI.X R7, R12, c[0x0][0x1fc], R7, 0x1, P0 ;  /* 0x00007f000c077a11 */ /* 0x000fe400000f0c07 */
[----:B------:R-:W-:Y:S01]  /*22e0*/  LOP3.LUT P0, RZ, R26, 0x2, RZ, 0xc0, !PT ;  /* 0x000000021aff7812 */ /* 0x000fe2000780c0ff */
[----:B------:R1:W-:Y:S01]  /*22f0*/  @P1 LDGSTS.E.BYPASS.LTC128B.128 [R251+0x11100], [R8.64+0x80], !P4 ;  /* 0x1110008008fb1fae */ /* 0x0003e2000e101d5e */
[----:B------:R-:W-:Y:S01]  /*2300*/  IMAD R0, R31, 0x200, R0 ;  /* 0x000002001f007824 */ /* 0x000fe200078e0200 */
[----:B------:R-:W-:-:S02]  /*2310*/  SEL R14, RZ, 0x8, P2 ;  /* 0x00000008ff0e7807 */ /* 0x000fc40001000000 */
[----:B------:R1:W-:Y:S01]  /*2320*/  @P1 LDGSTS.E.BYPASS.LTC128B.128 [R251+0x14100], [R8.64+0x100], !P3 ;  /* 0x1410010008fb1fae */ /* 0x0003e2000d901d5e */
[----:B------:R-:W-:Y:S02]  /*2330*/  IMAD.SHL.U32 R216, R0, 0x2, RZ ;  /* 0x0000000200d87824 */ /* 0x000fe400078e00ff */
[----:B------:R-:W-:Y:S01]  /*2340*/  IMAD.IADD R14, R15, 0x1, R14 ;  /* 0x000000010f0e7824 */ /* 0x000fe200078e020e */
[----:B------:R1:W-:Y:S01]  /*2350*/  @P1 LDGSTS.E.BYPASS.LTC128B.128 [R251+0x17100], [R8.64+0x180], !P2 ;  /* 0x1710018008fb1fae */ /* 0x0003e2000d101d5e */
[--C-:B------:R-:W-:Y:S02]  /*2360*/  IADD3 R22, P6, P1, R22, 0x80, R6.reuse ;  /* 0x0000008016167810 */ /* 0x100fe400079de006 */
[----:B------:R-:W-:Y:S01]  /*2370*/  IADD3 R0, R216, 0xc100, RZ ;  /* 0x0000c100d8007810 */ /* 0x000fe20007ffe0ff */
[----:B------:R-:W0:Y:S01]  /*2380*/  LDGDEPBAR ;  /* 0x00000000000079af */ /* 0x000e220000000000 */
[----:B------:R-:W-:Y:S02]  /*2390*/  IADD3.X R23, RZ, UR8, R7, P6, P1 ;  /* 0x00000008ff177c10 */ /* 0x000fe4000b7e2407 */
[----:B------:R-:W-:-:S02]  /*23a0*/  IADD3 R20, P6, P1, R20, 0x100, R6 ;  /* 0x0000010014147810 */ /* 0x000fc400079de006 */
[----:B------:R-:W-:Y:S02]  /*23b0*/  IADD3 R227, R216, 0xc120, RZ ;  /* 0x0000c120d8e37810 */ /* 0x000fe40007ffe0ff */
[--C-:B------:R-:W-:Y:S02]  /*23c0*/  IADD3.X R21, RZ, UR8, R7.reuse, P6, P1 ;  /* 0x00000008ff157c10 */ /* 0x100fe4000b7e2407 */
[----:B------:R-:W-:Y:S02]  /*23d0*/  IADD3 R24, P6, P1, R24, 0x180, R6 ;  /* 0x0000018018187810 */ /* 0x000fe400079de006 */
[----:B------:R-:W-:Y:S01]  /*23e0*/  @P0 IADD3 R227, R0, -0x20, RZ ;  /* 0xffffffe000e30810 */ /* 0x000fe20007ffe0ff */
[----:B------:R-:W-:Y:S01]  /*23f0*/  IMAD R0, R125, 0x400, R4 ;  /* 0x000004007d007824 */ /* 0x000fe200078e0204 */
[----:B------:R-:W-:Y:S02]  /*2400*/  IADD3 R12, P0, R6, UR9, RZ ;  /* 0x00000009060c7c10 */ /* 0x000fe4000ff1e0ff */
[----:B--23--:R-:W-:Y:S01]  /*2410*/  IADD3.X R25, RZ, UR8, R7, P6, P1 ;  /* 0x00000008ff197c10 */ /* 0x00cfe2000b7e2407 */
[----:B------:R-:W-:Y:S01]  /*2420*/  IMAD.SHL.U32 R223, R0, 0x2, RZ ;  /* 0x0000000200df7824 */ /* 0x000fe200078e00ff */
[----:B------:R-:W-:Y:S01]  /*2430*/  LOP3.LUT P6, RZ, R14, 0x2, RZ, 0xc0, !PT ;  /* 0x000000020eff7812 */ /* 0x000fe200078cc0ff */
[----:B------:R-:W-:Y:S01]  /*2440*/  IMAD.MOV.U32 R0, RZ, RZ, 0x40 ;  /* 0x00000040ff007424 */ /* 0x000fe200078e00ff */
[----:B------:R-:W-:Y:S01]  /*2450*/  ISETP.LT.OR P1, PT, R5, 0x1, P5 ;  /* 0x000000010500780c */ /* 0x000fe20002f21670 */
[--C-:B------:R-:W-:Y:S01]  /*2460*/  IMAD R224, R3, 0x2, R223.reuse ;  /* 0x0000000203e07824 */ /* 0x100fe200078e02df */
[----:B------:R-:W-:Y:S01]  /*2470*/  IADD3.X R13, R7, UR8, RZ, P0, !PT ;  /* 0x00000008070d7c10 */ /* 0x000fe200087fe4ff */
[----:B------:R-:W-:Y:S01]  /*2480*/  IMAD R226, R2, 0x2, R223 ;  /* 0x0000000202e27824 */ /* 0x000fe200078e02df */
[----:B------:R-:W-:Y:S01]  /*2490*/  ISETP.LT.OR P0, PT, R5, 0x1, !P6 ;  /* 0x000000010500780c */ /* 0x000fe20007701670 */
[----:B------:R-:W-:-:S04]  /*24a0*/  DEPBAR.LE SB0, 0x1 ;  /* 0x000080400000791a */ /* 0x000fc80000000000 */
[----:B------:R-:W-:-:S04]  /*24b0*/  DEPBAR.LE SB0, 0x0 ;  /* 0x000080000000791a */ /* 0x000fc80000000000 */
[----:B------:R-:W-:Y:S01]  /*24c0*/  BAR.SYNC.DEFER_BLOCKING 0x0 ;  /* 0x0000000000007b1d */ /* 0x000fe20000010000 */
[----:B------:R-:W-:Y:S01]  /*24d0*/  LOP3.LUT P6, RZ, R14, 0x4, RZ, 0xc0, !PT ;  /* 0x000000040eff7812 */ /* 0x000fe200078cc0ff */
[----:B------:R-:W-:Y:S01]  /*24e0*/  IMAD R225, R2, 0x2, R224 ;  /* 0x0000000202e17824 */ /* 0x000fe200078e02e0 */
[C---:B------:R-:W-:Y:S02]  /*24f0*/  IADD3 R250, R227.reuse, 0x800, RZ ;  /* 0x00000800e3fa7810 */ /* 0x040fe40007ffe0ff */
        /* <DEDUP_REMOVED lines=25> */
[----:B------:R-:W3:Y:S01]  /*2690*/  LDSM.16.M88.4 R52, [R216+0xd900] ;  /* 0x00d90000d834783b */ /* 0x000ee20000000200 */
[C---:B------:R-:W-:Y:S02]  /*26a0*/  IADD3 R229, R227.reuse, 0xb000, RZ ;  /* 0x0000b000e3e57810 */ /* 0x040fe40007ffe0ff */
[----:B------:R-:W-:Y:S01]  /*26b0*/  IADD3 R228, R227, 0xb800, RZ ;  /* 0x0000b800e3e47810 */ /* 0x000fe20007ffe0ff */
[----:B------:R-:W-:Y:S04]  /*26c0*/  LDSM.16.M88.4 R56, [R216+0xe100] ;  /* 0x00e10000d838783b */ /* 0x000fe80000000200 */
[----:B------:R-:W4:Y:S04]  /*26d0*/  LDSM.16.M88.4 R72, [R216+0xe900] ;  /* 0x00e90000d848783b */ /* 0x000f280000000200 */
[----:B------:R-:W5:Y:S04]  /*26e0*/  LDSM.16.M88.4 R68, [R227] ;  /* 0x00000000e344783b */ /* 0x000f680000000200 */
[----:B------:R-:W3:Y:S04]  /*26f0*/  LDSM.16.M88.4 R64, [R227+0x800] ;  /* 0x00080000e340783b */ /* 0x000ee80000000200 */
        /* <DEDUP_REMOVED lines=13> */
[C---:B--2---:R-:W-:Y:S08]  /*27d0*/  HMMA.16816.F32 R32, R8.reuse, R40, RZ ;  /* 0x000000280820723c */ /* 0x044ff000000018ff */
[----:B------:R1:W-:Y:S01]  /*27e0*/  LDGSTS.E.BYPASS.LTC128B.128 [R251+0x6100], [R6.64+0x100], !P0 ;  /* 0x0610010006fb7fae */ /* 0x0003e2000c101d5e */
[C---:B------:R-:W-:Y:S01]  /*27f0*/  ISETP.LT.OR P0, PT, R5.reuse, 0x1, !P1 ;  /* 0x000000010500780c */ /* 0x040fe20004f01670 */
[C---:B------:R-:W-:Y:S08]  /*2800*/  HMMA.16816.F32 R28, R8.reuse, R42, RZ ;  /* 0x0000002a081c723c */ /* 0x040ff000000018ff */
[----:B---3--:R-:W-:Y:S04]  /*2810*/  HMMA.16816.F32 R40, R8, R54, RZ ;  /* 0x000000360828723c */ /* 0x008fe800000018ff */
[----:B------:R1:W-:Y:S01]  /*2820*/  LDGSTS.E.BYPASS.LTC128B.128 [R251+0x9100], [R6.64+0x180], !P0 ;  /* 0x0910018006fb7fae */ /* 0x0003e2000c101d5e */
[----:B------:R-:W-:-:S03]  /*2830*/  ISETP.LT.OR P0, PT, R5, 0x21, P5 ;  /* 0x000000210500780c */ /* 0x000fc60002f01670 */
[C---:B----4-:R-:W-:Y:S08]  /*2840*/  HMMA.16816.F32 R88, R8.reuse, R72, RZ ;  /* 0x000000480858723c */ /* 0x050ff000000018ff */
[----:B------:R-:W-:Y:S02]  /*2850*/  HMMA.16816.F32 R112, R8, R74, RZ ;  /* 0x0000004a0870723c */ /* 0x000fe400000018ff */
[----:B------:R2:W-:Y:S01]  /*2860*/  LDGSTS.E.BYPASS.LTC128B.128 [R251+0x1100], [R12.64], !P0 ;  /* 0x011000000cfb7fae */ /* 0x0005e2000c101d5e */
[----:B------:R-:W-:-:S04]  /*2870*/  LOP3.LUT P0, RZ, R14, 0x2, RZ, 0xc0, !PT ;  /* 0x000000020eff7812 */ /* 0x000fc8000780c0ff */
[----:B------:R-:W-:Y:S01]  /*2880*/  ISETP.LT.OR P0, PT, R5, 0x21, !P0 ;  /* 0x000000210500780c */ /* 0x000fe20004701670 */
[C---:B-----5:R-:W-:Y:S08]  /*2890*/  HMMA.16816.F32 R104, R16.reuse, R68, R48 ;  /* 0x000000441068723c */ /* 0x060ff00000001830 */
[----:B------:R-:W-:Y:S04]  /*28a0*/  HMMA.16816.F32 R100, R16, R64, R32 ;  /* 0x000000401064723c */ /* 0x000fe80000001820 */
[----:B------:R3:W-:Y:S01]  /*28b0*/  LDGSTS.E.BYPASS.LTC128B.128 [R251+0x4100], [R22.64], !P0 ;  /* 0x0410000016fb7fae */ /* 0x0007e2000c101d5e */
[----:B------:R-:W-:-:S03]  /*28c0*/  LOP3.LUT P0, RZ, R26, 0x4, RZ, 0xc0, !PT ;  /* 0x000000041aff7812 */ /* 0x000fc6000780c0ff */
[C---:B------:R-:W-:Y:S01]  /*28d0*/  HMMA.16816.F32 R96, R16.reuse, R66, R28 ;  /* 0x000000421060723c */ /* 0x040fe2000000181c */
[----:B------:R-:W-:Y:S02]  /*28e0*/  SEL R0, R0, 0xffffffc0, !P0 ;  /* 0xffffffc000007807 */ /* 0x000fe40004000000 */
[C---:B------:R-:W-:Y:S02]  /*28f0*/  ISETP.LT.OR P0, PT, R5.reuse, 0x21, !P6 ;  /* 0x000000210500780c */ /* 0x040fe40007701670 */
[----:B------:R-:W-:Y:S01]  /*2900*/  ISETP.LT.OR P6, PT, R5, 0x41, !P6 ;  /* 0x000000410500780c */ /* 0x000fe200077c1670 */
[----:B------:R-:W-:Y:S02]  /*2910*/  IMAD.IADD R222, R216, 0x1, R0 ;  /* 0x00000001d8de7824 */ /* 0x000fe400078e0200 */
[----:B------:R-:W-:Y:S01]  /*2920*/  HMMA.16816.F32 R108, R16, R70, R36 ;  /* 0x00000046106c723c */ /* 0x000fe20000001824 */
[----:B------:R-:W-:-:S07]  /*2930*/  IMAD.IADD R221, R0, 0x1, R227 ;  /* 0x0000000100dd7824 */ /* 0x000fce00078e02e3 */
[----:B------:R3:W-:Y:S01]  /*2940*/  LDGSTS.E.BYPASS.LTC128B.128 [R251+0x7100], [R20.64], !P0 ;  /* 0x0710000014fb7fae */ /* 0x0007e2000c101d5e */
[----:B-1----:R-:W-:Y:S01]  /*2950*/  IADD3 R6, P0, R12, UR9, RZ ;  /* 0x000000090c067c10 */ /* 0x002fe2000ff1e0ff */
[----:B------:R-:W-:Y:S03]  /*2960*/  HMMA.16816.F32 R36, R16, R122, R112 ;  /* 0x0000007a1024723c */ /* 0x000fe60000001870 */
[----:B------:R-:W-:Y:S02]  /*2970*/  IADD3.X R7, R13, UR8, RZ, P0, !PT ;  /* 0x000000080d077c10 */ /* 0x000fe400087fe4ff */
[C---:B------:R-:W-:Y:S02]  /*2980*/  ISETP.LT.OR P0, PT, R5.reuse, 0x21, !P1 ;  /* 0x000000210500780c */ /* 0x040fe40004f01670 */
[----:B------:R-:W-:-:S11]  /*2990*/  ISETP.LT.OR P1, PT, R5, 0x41, !P1 ;  /* 0x000000410500780c */ /* 0x000fd60004f21670 */
[----:B------:R1:W-:Y:S01]  /*29a0*/  LDGSTS.E.BYPASS.LTC128B.128 [R251+0xa100], [R24.64], !P0 ;  /* 0x0a10000018fb7fae */ /* 0x0003e2000c101d5e */
[----:B------:R-:W-:Y:S01]  /*29b0*/  ISETP.LT.OR P0, PT, R5, 0x41, P5 ;  /* 0x000000410500780c */ /* 0x000fe20002f01670 */
[----:B---3--:R-:W-:Y:S11]  /*29c0*/  HMMA.16816.F32 R20, R8, R46, RZ ;  /* 0x0000002e0814723c */ /* 0x008ff600000018ff */
[----:B------:R-:W-:Y:S01]  /*29d0*/  @!UPT UIADD3 URZ, URZ, URZ, URZ ;  /* 0x0000003f3f3ff290 */ /* 0x000fe2000fffe03f */
[----:B------:R3:W-:Y:S01]  /*29e0*/  LDGSTS.E.BYPASS.LTC128B.128 [R251+0x2100], [R6.64], !P0 ;  /* 0x0210000006fb7fae */ /* 0x0007e2000c101d5e */
[----:B------:R-:W-:-:S04]  /*29f0*/  LOP3.LUT P0, RZ, R14, 0x2, RZ, 0xc0, !PT ;  /* 0x000000020eff7812 */ /* 0x000fc8000780c0ff */
[----:B------:R-:W-:Y:S01]  /*2a00*/  ISETP.LT.OR P0, PT, R5, 0x41, !P0 ;  /* 0x000000410500780c */ /* 0x000fe20004701670 */
[C---:B-1----:R-:W-:Y:S11]  /*2a10*/  HMMA.16816.F32 R24, R8.reuse, R44, RZ ;  /* 0x0000002c0818723c */ /* 0x042ff600000018ff */
[----:B------:R-:W-:Y:S01]  /*2a20*/  @!UPT UIADD3 URZ, URZ, URZ, URZ ;  /* 0x0000003f3f3ff290 */ /* 0x000fe2000fffe03f */
[----:B------:R3:W-:Y:S01]  /*2a30*/  LDGSTS.E.BYPASS.LTC128B.128 [R251+0x5100], [R6.64+0x80], !P0 ;  /* 0x0510008006fb7fae */ /* 0x0007e2000c101d5e */
[----:B------:R-:W-:Y:S01]  /*2a40*/  PLOP3.LUT P0, PT, PT, PT, UP0, 0x80, 0x0 ;  /* 0x000000000000781c */ /* 0x000fe20003f0f008 */
[C---:B------:R-:W-:Y:S02]  /*2a50*/  HMMA.16816.F32 R44, R8.reuse, R52, RZ ;  /* 0x00000034082c723c */ /* 0x040fe400000018ff */
[----:B------:R3:W-:Y:S04]  /*2a60*/  LDGSTS.E.BYPASS.LTC128B.128 [R251+0x8100], [R6.64+0x100], !P6 ;  /* 0x0810010006fb7fae */ /* 0x0007e8000f101d5e */
[----:B------:R3:W-:Y:S02]  /*2a70*/  LDGSTS.E.BYPASS.LTC128B.128 [R251+0xb100], [R6.64+0x180], !P1 ;  /* 0x0b10018006fb7fae */ /* 0x0007e4000c901d5e */
[C---:B------:R-:W-:Y:S02]  /*2a80*/  HMMA.16816.F32 R52, R8.reuse, R56, RZ ;  /* 0x000000380834723c */ /* 0x040fe400000018ff */
[----:B------:R-:W-:Y:S04]  /*2a90*/  LDSM.16.M88.4 R48, [R222+0xe100] ;  /* 0x00e10000de30783b */ /* 0x000fe80000000200 */
[----:B------:R-:W-:Y:S02]  /*2aa0*/  LDSM.16.M88.4 R32, [R222+0xc900] ;  /* 0x00c90000de20783b */ /* 0x000fe40000000200 */
[----:B------:R-:W-:Y:S02]  /*2ab0*/  HMMA.16816.F32 R56, R8, R58, RZ ;  /* 0x0000003a0838723c */ /* 0x000fe400000018ff */
[----:B------:R-:W-:Y:S04]  /*2ac0*/  LDSM.16.M88.4 R8, [R226+0x18100] ;  /* 0x01810000e208783b */ /* 0x000fe80000000200 */
[----:B------:R-:W-:Y:S02]  /*2ad0*/  LDSM.16.M88.4 R64, [R222+0xe900] ;  /* 0x00e90000de40783b */ /* 0x000fe40000000200 */
[C---:B------:R-:W-:Y:S02]  /*2ae0*/  HMMA.16816.F32 R84, R16.reuse, R62, R20 ;  /* 0x0000003e1054723c */ /* 0x040fe40000001814 */
[----:B------:R-:W1:Y:S04]  /*2af0*/  LDSM.16.M88.4 R20, [R222+0xc100] ;  /* 0x00c10000de14783b */ /* 0x000e680000000200 */
[----:B--2---:R-:W-:Y:S02]  /*2b00*/  LDSM.16.M88.4 R12, [R225+0x18100] ;  /* 0x01810000e10c783b */ /* 0x004fe40000000200 */
[C---:B------:R-:W-:Y:S02]  /*2b10*/  HMMA.16816.F32 R80, R16.reuse, R76, R44 ;  /* 0x0000004c1050723c */ /* 0x040fe4000000182c */
[----:B------:R-:W2:Y:S04]  /*2b20*/  LDSM.16.M88.4 R44, [R222+0xd100] ;  /* 0x00d10000de2c783b */ /* 0x000ea80000000200 */
[----:B------:R-:W-:Y:S02]  /*2b30*/  LDSM.16.M88.4 R112, [R221+0x2000] ;  /* 0x00200000dd70783b */ /* 0x000fe40000000200 */
[C---:B------:R-:W-:Y:S02]  /*2b40*/  HMMA.16816.F32 R76, R16.reuse, R78, R40 ;  /* 0x0000004e104c723c */ /* 0x040fe40000001828 */
[----:B------:R-:W4:Y:S04]  /*2b50*/  LDSM.16.M88.4 R40, [R222+0xd900] ;  /* 0x00d90000de28783b */ /* 0x000f280000000200 */
[----:B------:R-:W0:Y:S02]  /*2b60*/  LDGDEPBAR ;  /* 0x00000000000079af */ /* 0x000e240000000000 */
[C---:B------:R-:W-:Y:S08]  /*2b70*/  HMMA.16816.F32 R92, R16.reuse, R60, R24 ;  /* 0x0000003c105c723c */ /* 0x040ff00000001818 */
[C---:B------:R-:W-:Y:S01]  /*2b80*/  HMMA.16816.F32 R68, R16.reuse, R118, R56 ;  /* 0x000000761044723c */ /* 0x040fe20000001838 */
[----:B------:R-:W5:Y:S07]  /*2b90*/  LDSM.16.M88.4 R56, [R221] ;  /* 0x00000000dd38783b */ /* 0x000f6e0000000200 */
[C---:B------:R-:W-:Y:S01]  /*2ba0*/  HMMA.16816.F32 R72, R16.reuse, R116, R52 ;  /* 0x000000741048723c */ /* 0x040fe20000001834 */
[----:B------:R-:W-:Y:S04]  /*2bb0*/  LDSM.16.M88.4 R52, [R221+0x800] ;  /* 0x00080000dd34783b */ /* 0x000fe80000000200 */
[----:B------:R-:W-:Y:S03]  /*2bc0*/  LDSM.16.M88.4 R116, [R227+0x4000] ;  /* 0x00400000e374783b */ /* 0x000fe60000000200 */
[----:B------:R-:W-:Y:S01]  /*2bd0*/  HMMA.16816.F32 R60, R16, R120, R88 ;  /* 0x00000078103c723c */ /* 0x000fe20000001858 */
[----:B------:R-:W-:Y:S07]  /*2be0*/  LDSM.16.M88.4 R120, [R227+0x4800] ;  /* 0x00480000e378783b */ /* 0x000fee0000000200 */
[C---:B-1----:R-:W-:Y:S01]  /*2bf0*/  HMMA.16816.F32 R28, R8.reuse, R20, R104 ;  /* 0x00000014081c723c */ /* 0x042fe20000001868 */
[----:B------:R-:W-:Y:S07]  /*2c00*/  LDSM.16.M88.4 R104, [R221+0x1000] ;  /* 0x00100000dd68783b */ /* 0x000fee0000000200 */
[C---:B------:R-:W-:Y:S01]  /*2c10*/  HMMA.16816.F32 R24, R8.reuse, R22, R108 ;  /* 0x000000160818723c */ /* 0x040fe2000000186c */
[----:B------:R-:W1:Y:S07]  /*2c20*/  LDSM.16.M88.4 R108, [R221+0x1800] ;  /* 0x00180000dd6c783b */ /* 0x000e6e0000000200 */
[C---:B--2---:R-:W-:Y:S08]  /*2c30*/  HMMA.16816.F32 R88, R8.reuse, R44, R92 ;  /* 0x0000002c0858723c */ /* 0x044ff0000000185c */
[C---:B------:R-:W-:Y:S08]  /*2c40*/  HMMA.16816.F32 R84, R8.reuse, R46, R84 ;  /* 0x0000002e0854723c */ /* 0x040ff00000001854 */
[C---:B----4-:R-:W-:Y:S08]  /*2c50*/  HMMA.16816.F32 R80, R8.reuse, R40, R80 ;  /* 0x000000280850723c */ /* 0x050ff00000001850 */
[C---:B------:R-:W-:Y:S08]  /*2c60*/  HMMA.16816.F32 R44, R8.reuse, R42, R76 ;  /* 0x0000002a082c723c */ /* 0x040ff0000000184c */
[C---:B------:R-:W-:Y:S01]  /*2c70*/  HMMA.16816.F32 R40, R8.reuse, R48, R72 ;  /* 0x000000300828723c */ /* 0x040fe20000001848 */
[----:B------:R-:W-:Y:S07]  /*2c80*/  LDSM.16.M88.4 R72, [R216+0x11100] ;  /* 0x01110000d848783b */ /* 0x000fee0000000200 */
[C---:B------:R-:W-:Y:S08]  /*2c90*/  HMMA.16816.F32 R68, R8.reuse, R50, R68 ;  /* 0x000000320844723c */ /* 0x040ff00000001844 */
[C---:B------:R-:W-:Y:S08]  /*2ca0*/  HMMA.16816.F32 R20, R8.reuse, R32, R100 ;  /* 0x000000200814723c */ /* 0x040ff00000001864 */
[C---:B------:R-:W-:Y:S01]  /*2cb0*/  HMMA.16816.F32 R48, R8.reuse, R66, R36 ;  /* 0x000000420830723c */ /* 0x040fe20000001824 */
[----:B------:R-:W2:Y:S07]  /*2cc0*/  LDSM.16.M88.4 R36, [R221+0x2800] ;  /* 0x00280000dd24783b */ /* 0x000eae0000000200 */
[C---:B------:R-:W-:Y:S08]  /*2cd0*/  HMMA.16816.F32 R16, R8.reuse, R34, R96 ;  /* 0x000000220810723c */ /* 0x040ff00000001860 */
[----:B------:R-:W-:Y:S01]  /*2ce0*/  HMMA.16816.F32 R100, R8, R64, R60 ;  /* 0x000000400864723c */ /* 0x000fe2000000183c */
[----:B------:R-:W4:Y:S07]  /*2cf0*/  LDSM.16.M88.4 R8, [R223+0x1c100] ;  /* 0x01c10000df08783b */ /* 0x000f2e0000000200 */
[C---:B-----5:R-:W-:Y:S01]  /*2d00*/  HMMA.16816.F32 R96, R12.reuse, R56, R28 ;  /* 0x000000380c60723c */ /* 0x060fe2000000181c */
[----:B------:R-:W5:Y:S07]  /*2d10*/  LDSM.16.M88.4 R28, [R216+0xf100] ;  /* 0x00f10000d81c783b */ /* 0x000f6e0000000200 */
[C---:B------:R-:W-:Y:S01]  /*2d20*/  HMMA.16816.F32 R92, R12.reuse, R58, R24 ;  /* 0x0000003a0c5c723c */ /* 0x040fe20000001818 */
[----:B------:R-:W2:Y:S04]  /*2d30*/  LDSM.16.M88.4 R56, [R216+0x10900] ;  /* 0x01090000d838783b */ /* 0x000ea80000000200 */
[----:B------:R-:W2:Y:S03]  /*2d40*/  LDSM.16.M88.4 R24, [R216+0xf900] ;  /* 0x00f90000d818783b */ /* 0x000ea60000000200 */
[C---:B------:R-:W-:Y:S08]  /*2d50*/  HMMA.16816.F32 R64, R12.reuse, R112, R40 ;  /* 0x000000700c40723c */ /* 0x040ff00000001828 */
[C---:B-1----:R-:W-:Y:S08]  /*2d60*/  HMMA.16816.F32 R80, R12.reuse, R108, R80 ;  /* 0x0000006c0c50723c */ /* 0x042ff00000001850 */
[C---:B------:R-:W-:Y:S01]  /*2d70*/  HMMA.16816.F32 R76, R12.reuse, R110, R44 ;  /* 0x0000006e0c4c723c */ /* 0x040fe2000000182c */
[----:B------:R-:W1:Y:S04]  /*2d80*/  LDSM.16.M88.4 R44, [R216+0x10100] ;  /* 0x01010000d82c783b */ /* 0x000e680000000200 */
[----:B------:R-:W-:Y:S03]  /*2d90*/  LDSM.16.M88.4 R108, [R227+0x3800] ;  /* 0x00380000e36c783b */ /* 0x000fe60000000200 */
[C---:B------:R-:W-:Y:S01]  /*2da0*/  HMMA.16816.F32 R32, R12.reuse, R52, R20 ;  /* 0x000000340c20723c */ /* 0x040fe20000001814 */
[----:B------:R-:W-:Y:S07]  /*2db0*/  LDSM.16.M88.4 R20, [R224+0x1c100] ;  /* 0x01c10000e014783b */ /* 0x000fee0000000200 */
[C---:B------:R-:W-:Y:S01]  /*2dc0*/  HMMA.16816.F32 R60, R12.reuse, R114, R68 ;  /* 0x000000720c3c723c */ /* 0x040fe20000001844 */
[----:B------:R-:W1:Y:S04]  /*2dd0*/  LDSM.16.M88.4 R112, [R227+0x3000] ;  /* 0x00300000e370783b */ /* 0x000e680000000200 */
[----:B------:R-:W1:Y:S03]  /*2de0*/  LDSM.16.M88.4 R68, [R216+0x11900] ;  /* 0x01190000d844783b */ /* 0x000e660000000200 */
[C---:B------:R-:W-:Y:S08]  /*2df0*/  HMMA.16816.F32 R16, R12.reuse, R54, R16 ;  /* 0x000000360c10723c */ /* 0x040ff00000001810 */
[----:B--2---:R-:W-:Y:S08]  /*2e00*/  HMMA.16816.F32 R52, R12, R36, R100 ;  /* 0x000000240c34723c */ /* 0x004ff00000001864 */
[----:B----4-:R-:W-:Y:S01]  /*2e10*/  HMMA.16816.F32 R100, R8, R72, R64 ;  /* 0x000000480864723c */ /* 0x010fe20000001840 */
[----:B------:R-:W2:Y:S07]  /*2e20*/  LDSM.16.M88.4 R64, [R227+0x5000] ;  /* 0x00500000e340783b */ /* 0x000eae0000000200 */
[C---:B------:R-:W-:Y:S08]  /*2e30*/  HMMA.16816.F32 R84, R12.reuse, R106, R84 ;  /* 0x0000006a0c54723c */ /* 0x040ff00000001854 */
[C---:B------:R-:W-:Y:S08]  /*2e40*/  HMMA.16816.F32 R88, R12.reuse, R104, R88 ;  /* 0x000000680c58723c */ /* 0x040ff00000001858 */
[----:B------:R-:W-:Y:S08]  /*2e50*/  HMMA.16816.F32 R48, R12, R38, R48 ;  /* 0x000000260c30723c */ /* 0x000ff00000001830 */
[C---:B-----5:R-:W-:Y:S08]  /*2e60*/  HMMA.16816.F32 R40, R8.reuse, R28, R96 ;  /* 0x0000001c0828723c */ /* 0x060ff00000001860 */
[C---:B------:R-:W-:Y:S08]  /*2e70*/  HMMA.16816.F32 R12, R8.reuse, R56, R80 ;  /* 0x00000038080c723c */ /* 0x040ff00000001850 */
[C---:B------:R-:W-:Y:S08]  /*2e80*/  HMMA.16816.F32 R36, R8.reuse, R30, R92 ;  /* 0x0000001e0824723c */ /* 0x040ff0000000185c */
[C---:B------:R-:W-:Y:S08]  /*2e90*/  HMMA.16816.F32 R32, R8.reuse, R24, R32 ;  /* 0x000000180820723c */ /* 0x040ff00000001820 */
[C---:B------:R-:W-:Y:S08]  /*2ea0*/  HMMA.16816.F32 R104, R8.reuse, R58, R76 ;  /* 0x0000003a0868723c */ /* 0x040ff0000000184c */
[C---:B------:R-:W-:Y:S01]  /*2eb0*/  HMMA.16816.F32 R96, R8.reuse, R74, R60 ;  /* 0x0000004a0860723c */ /* 0x040fe2000000183c */
[----:B------:R-:W4:Y:S07]  /*2ec0*/  LDSM.16.M88.4 R60, [R227+0x5800] ;  /* 0x00580000e33c783b */ /* 0x000f2e0000000200 */
[C---:B------:R-:W-:Y:S08]  /*2ed0*/  HMMA.16816.F32 R28, R8.reuse, R26, R16 ;  /* 0x0000001a081c723c */ /* 0x040ff00000001810 */
[C---:B-1----:R-:W-:Y:S08]  /*2ee0*/  HMMA.16816.F32 R16, R8.reuse, R46, R84 ;  /* 0x0000002e0810723c */ /* 0x042ff00000001854 */
[----:B------:R-:W-:Y:S01]  /*2ef0*/  HMMA.16816.F32 R24, R8, R44, R88 ;  /* 0x0000002c0818723c */ /* 0x000fe20000001858 */
[----:B------:R-:W-:Y:S07]  /*2f00*/  LDSM.16.M88.4 R44, [R222+0x10900] ;  /* 0x01090000de2c783b */ /* 0x000fee0000000200 */
[----:B------:R-:W-:Y:S08]  /*2f10*/  HMMA.16816.F32 R84, R20, R112, R40 ;  /* 0x000000701454723c */ /* 0x000ff00000001828 */
[C---:B------:R-:W-:Y:S01]  /*2f20*/  HMMA.16816.F32 R92, R8.reuse, R68, R52 ;  /* 0x00000044085c723c */ /* 0x040fe20000001834 */
[----:B------:R-:W-:Y:S07]  /*2f30*/  LDSM.16.M88.4 R52, [R222+0xf900] ;  /* 0x00f90000de34783b */ /* 0x000fee0000000200 */
[----:B------:R-:W-:Y:S01]  /*2f40*/  HMMA.16816.F32 R88, R8, R70, R48 ;  /* 0x000000460858723c */ /* 0x000fe20000001830 */
[----:B------:R-:W-:Y:S04]  /*2f50*/  LDSM.16.M88.4 R8, [R226+0x1c100] ;  /* 0x01c10000e208783b */ /* 0x000fe80000000200 */
[----:B------:R-:W-:Y:S03]  /*2f60*/  LDSM.16.M88.4 R48, [R222+0x10100] ;  /* 0x01010000de30783b */ /* 0x000fe60000000200 */
[C---:B------:R-:W-:Y:S01]  /*2f70*/  HMMA.16816.F32 R40, R20.reuse, R120, R12 ;  /* 0x000000781428723c */ /* 0x040fe2000000180c */
[----:B------:R-:W1:Y:S07]  /*2f80*/  LDSM.16.M88.4 R12, [R222+0xf100] ;  /* 0x00f10000de0c783b */ /* 0x000e6e0000000200 */
[C---:B------:R-:W-:Y:S01]  /*2f90*/  HMMA.16816.F32 R80, R20.reuse, R114, R36 ;  /* 0x000000721450723c */ /* 0x040fe20000001824 */
[----:B------:R-:W-:Y:S07]  /*2fa0*/  LDSM.16.M88.4 R112, [R221+0x3800] ;  /* 0x00380000dd70783b */ /* 0x000fee0000000200 */
[C---:B------:R-:W-:Y:S08]  /*2fb0*/  HMMA.16816.F32 R76, R20.reuse, R108, R32 ;  /* 0x0000006c144c723c */ /* 0x040ff00000001820 */
[C---:B------:R-:W-:Y:S01]  /*2fc0*/  HMMA.16816.F32 R36, R20.reuse, R122, R104 ;  /* 0x0000007a1424723c */ /* 0x040fe20000001868 */
[----:B------:R-:W5:Y:S07]  /*2fd0*/  LDSM.16.M88.4 R104, [R222+0x11100] ;  /* 0x01110000de68783b */ /* 0x000f6e0000000200 */
[C---:B--2---:R-:W-:Y:S01]  /*2fe0*/  HMMA.16816.F32 R32, R20.reuse, R64, R100 ;  /* 0x000000401420723c */ /* 0x044fe20000001864 */
[----:B------:R-:W2:Y:S07]  /*2ff0*/  LDSM.16.M88.4 R100, [R222+0x11900] ;  /* 0x01190000de64783b */ /* 0x000eae0000000200 */
[C---:B------:R-:W-:Y:S01]  /*3000*/  HMMA.16816.F32 R72, R20.reuse, R110, R28 ;  /* 0x0000006e1448723c */ /* 0x040fe2000000181c */
[----:B------:R-:W-:Y:S07]  /*3010*/  LDSM.16.M88.4 R108, [R221+0x3000] ;  /* 0x00300000dd6c783b */ /* 0x000fee0000000200 */
[C---:B------:R-:W-:Y:S08]  /*3020*/  HMMA.16816.F32 R68, R20.reuse, R116, R24 ;  /* 0x000000741444723c */ /* 0x040ff00000001818 */
[C---:B------:R-:W-:Y:S01]  /*3030*/  HMMA.16816.F32 R56, R20.reuse, R118, R16 ;  /* 0x000000761438723c */ /* 0x040fe20000001810 */
[----:B------:R-:W2:Y:S07]  /*3040*/  LDSM.16.M88.4 R16, [R225+0x1c100] ;  /* 0x01c10000e110783b */ /* 0x000eae0000000200 */
[C---:B------:R-:W-:Y:S08]  /*3050*/  HMMA.16816.F32 R28, R20.reuse, R66, R96 ;  /* 0x00000042141c723c */ /* 0x040ff00000001860 */
[C---:B----4-:R-:W-:Y:S08]  /*3060*/  HMMA.16816.F32 R92, R20.reuse, R60, R92 ;  /* 0x0000003c145c723c */ /* 0x050ff0000000185c */
[----:B------:R-:W-:Y:S08]  /*3070*/  HMMA.16816.F32 R24, R20, R62, R88 ;  /* 0x0000003e1418723c */ /* 0x000ff00000001858 */
[C---:B-1----:R-:W-:Y:S08]  /*3080*/  HMMA.16816.F32 R20, R8.reuse, R12, R84 ;  /* 0x0000000c0814723c */ /* 0x042ff00000001854 */
[C---:B------:R-:W-:Y:S08]  /*3090*/  HMMA.16816.F32 R12, R8.reuse, R14, R80 ;  /* 0x0000000e080c723c */ /* 0x040ff00000001850 */
[C---:B------:R-:W-:Y:S08]  /*30a0*/  HMMA.16816.F32 R64, R8.reuse, R52, R76 ;  /* 0x000000340840723c */ /* 0x040ff0000000184c */
[C---:B------:R-:W-:Y:S01]  /*30b0*/  HMMA.16816.F32 R80, R8.reuse, R54, R72 ;  /* 0x000000360850723c */ /* 0x040fe20000001848 */
[----:B------:R-:W1:Y:S07]  /*30c0*/  LDSM.16.M88.4 R52, [R221+0x4800] ;  /* 0x00480000dd34783b */ /* 0x000e6e0000000200 */
[C---:B------:R-:W-:Y:S08]  /*30d0*/  HMMA.16816.F32 R96, R8.reuse, R48, R68 ;  /* 0x000000300860723c */ /* 0x040ff00000001844 */
[C---:B------:R-:W-:Y:S08]  /*30e0*/  HMMA.16816.F32 R84, R8.reuse, R50, R56 ;  /* 0x000000320854723c */ /* 0x040ff00000001838 */
[C---:B------:R-:W-:Y:S08]  /*30f0*/  HMMA.16816.F32 R88, R8.reuse, R44, R40 ;  /* 0x0000002c0858723c */ /* 0x040ff00000001828 */
[C---:B------:R-:W-:Y:S01]  /*3100*/  HMMA.16816.F32 R76, R8.reuse, R46, R36 ;  /* 0x0000002e084c723c */ /* 0x040fe20000001824 */
[----:B------:R-:W-:Y:S07]  /*3110*/  LDSM.16.M88.4 R44, [R221+0x4000] ;  /* 0x00400000dd2c783b */ /* 0x000fee0000000200 */
[C---:B-----5:R-:W-:Y:S08]  /*3120*/  HMMA.16816.F32 R72, R8.reuse, R104, R32 ;  /* 0x000000680848723c */ /* 0x060ff00000001820 */
[C---:B------:R-:W-:Y:S08]  /*3130*/  HMMA.16816.F32 R68, R8.reuse, R106, R28 ;  /* 0x0000006a0844723c */ /* 0x040ff0000000181c */
[C---:B--2---:R-:W-:Y:S08]  /*3140*/  HMMA.16816.F32 R56, R8.reuse, R100, R92 ;  /* 0x000000640838723c */ /* 0x044ff0000000185c */
[----:B------:R-:W-:Y:S01]  /*3150*/  HMMA.16816.F32 R60, R8, R102, R24 ;  /* 0x00000066083c723c */ /* 0x000fe20000001818 */
[----:B------:R-:W2:Y:S04]  /*3160*/  LDSM.16.M88.4 R8, [R221+0x5800] ;  /* 0x00580000dd08783b */ /* 0x000ea80000000200 */
[----:B------:R-:W-:Y:S03]  /*3170*/  LDSM.16.M88.4 R24, [R216+0x12100] ;  /* 0x01210000d818783b */ /* 0x000fe60000000200 */
[C---:B------:R-:W-:Y:S01]  /*3180*/  HMMA.16816.F32 R40, R16.reuse, R108, R20 ;  /* 0x0000006c1028723c */ /* 0x040fe20000001814 */
[----:B------:R-:W4:Y:S07]  /*3190*/  LDSM.16.M88.4 R20, [R221+0x5000] ;  /* 0x00500000dd14783b */ /* 0x000f2e0000000200 */
[C---:B------:R-:W-:Y:S01]  /*31a0*/  HMMA.16816.F32 R36, R16.reuse, R110, R12 ;  /* 0x0000006e1024723c */ /* 0x040fe2000000180c */
[----:B------:R-:W5:Y:S07]  /*31b0*/  LDSM.16.M88.4 R12, [R223+0x20100] ;  /* 0x02010000df0c783b */ /* 0x000f6e0000000200 */
[C---:B-1----:R-:W-:Y:S08]  /*31c0*/  HMMA.16816.F32 R100, R16.reuse, R52, R88 ;  /* 0x000000341064723c */ /* 0x042ff00000001858 */
[C---:B------:R-:W-:Y:S01]  /*31d0*/  HMMA.16816.F32 R108, R16.reuse, R54, R76 ;  /* 0x00000036106c723c */ /* 0x040fe2000000184c */
[----:B------:R-:W1:Y:S04]  /*31e0*/  LDSM.16.M88.4 R52, [R216+0x13100] ;  /* 0x01310000d834783b */ /* 0x000e680000000200 */
[----:B------:R-:W-:Y:S03]  /*31f0*/  LDSM.16.M88.4 R76, [R227+0x7000] ;  /* 0x00700000e34c783b */ /* 0x000fe60000000200 */
[C---:B------:R-:W-:Y:S08]  /*3200*/  HMMA.16816.F32 R32, R16.reuse, R112, R64 ;  /* 0x000000701020723c */ /* 0x040ff00000001840 */
[C---:B--2---:R-:W-:Y:S01]  /*3210*/  HMMA.16816.F32 R120, R16.reuse, R8, R56 ;  /* 0x000000081078723c */ /* 0x044fe20000001838 */
[----:B------:R-:W2:Y:S07]  /*3220*/  LDSM.16.M88.4 R56, [R216+0x13900] ;  /* 0x01390000d838783b */ /* 0x000eae0000000200 */
[C---:B------:R-:W-:Y:S08]  /*3230*/  HMMA.16816.F32 R48, R16.reuse, R44, R96 ;  /* 0x0000002c1030723c */ /* 0x040ff00000001860 */
[C---:B------:R-:W-:Y:S01]  /*3240*/  HMMA.16816.F32 R64, R16.reuse, R46, R84 ;  /* 0x0000002e1040723c */ /* 0x040fe20000001854 */
[----:B------:R-:W1:Y:S07]  /*3250*/  LDSM.16.M88.4 R44, [R216+0x12900] ;  /* 0x01290000d82c783b */ /* 0x000e6e0000000200 */
[C---:B------:R-:W-:Y:S08]  /*3260*/  HMMA.16816.F32 R28, R16.reuse, R114, R80 ;  /* 0x00000072101c723c */ /* 0x040ff00000001850 */
[C---:B----4-:R-:W-:Y:S08]  /*3270*/  HMMA.16816.F32 R96, R16.reuse, R20, R72 ;  /* 0x000000141060723c */ /* 0x050ff00000001848 */
[C---:B------:R-:W-:Y:S01]  /*3280*/  HMMA.16816.F32 R104, R16.reuse, R22, R68 ;  /* 0x000000161068723c */ /* 0x040fe20000001844 */
[----:B------:R-:W-:Y:S04]  /*3290*/  LDSM.16.M88.4 R20, [R216+0x14900] ;  /* 0x01490000d814783b */ /* 0x000fe80000000200 */
[----:B------:R-:W-:Y:S03]  /*32a0*/  LDSM.16.M88.4 R68, [R227+0x7800] ;  /* 0x00780000e344783b */ /* 0x000fe60000000200 */
[----:B------:R-:W-:Y:S01]  /*32b0*/  HMMA.16816.F32 R116, R16, R10, R60 ;  /* 0x0000000a1074723c */ /* 0x000fe2000000183c */
[----:B------:R-:W4:Y:S04]  /*32c0*/  LDSM.16.M88.4 R16, [R216+0x14100] ;  /* 0x01410000d810783b */ /* 0x000f280000000200 */
[----:B------:R-:W-:Y:S03]  /*32d0*/  LDSM.16.M88.4 R8, [R224+0x20100] ;  /* 0x02010000e008783b */ /* 0x000fe60000000200 */
[C---:B-----5:R-:W-:Y:S01]  /*32e0*/  HMMA.16816.F32 R112, R12.reuse, R24, R40 ;  /* 0x000000180c70723c */ /* 0x060fe20000001828 */
[----:B------:R-:W-:Y:S07]  /*32f0*/  LDSM.16.M88.4 R40, [R227+0x6800] ;  /* 0x00680000e328783b */ /* 0x000fee0000000200 */
[C---:B------:R-:W-:Y:S01]  /*3300*/  HMMA.16816.F32 R92, R12.reuse, R26, R36 ;  /* 0x0000001a0c5c723c */ /* 0x040fe20000001824 */
[----:B------:R-:W5:Y:S07]  /*3310*/  LDSM.16.M88.4 R24, [R227+0x6000] ;  /* 0x00600000e318783b */ /* 0x000f6e0000000200 */
[C---:B-1----:R-:W-:Y:S08]  /*3320*/  HMMA.16816.F32 R72, R12.reuse, R54, R64 ;  /* 0x000000360c48723c */ /* 0x042ff00000001840 */
[C---:B------:R-:W-:Y:S01]  /*3330*/  HMMA.16816.F32 R80, R12.reuse, R52, R48 ;  /* 0x000000340c50723c */ /* 0x040fe20000001830 */
[----:B------:R-:W-:Y:S07]  /*3340*/  LDSM.16.M88.4 R48, [R227+0x8800] ;  /* 0x00880000e330783b */ /* 0x000fee0000000200 */
[C---:B--2---:R-:W-:Y:S01]  /*3350*/  HMMA.16816.F32 R64, R12.reuse, R56, R100 ;  /* 0x000000380c40723c */ /* 0x044fe20000001864 */
[----:B------:R-:W-:Y:S07]  /*3360*/  LDSM.16.M88.4 R100, [R222+0x13900] ;  /* 0x01390000de64783b */ /* 0x000fee0000000200 */
[C---:B------:R-:W-:Y:S01]  /*3370*/  HMMA.16816.F32 R60, R12.reuse, R58, R108 ;  /* 0x0000003a0c3c723c */ /* 0x040fe2000000186c */
[----:B------:R-:W1:Y:S04]  /*3380*/  LDSM.16.M88.4 R56, [R227+0x8000] ;  /* 0x00800000e338783b */ /* 0x000e680000000200 */
[----:B------:R-:W-:Y:S03]  /*3390*/  LDSM.16.M88.4 R108, [R222+0x14100] ;  /* 0x01410000de6c783b */ /* 0x000fe60000000200 */
[C---:B------:R-:W-:Y:S08]  /*33a0*/  HMMA.16816.F32 R88, R12.reuse, R44, R32 ;  /* 0x0000002c0c58723c */ /* 0x040ff00000001820 */
[C---:B------:R-:W-:Y:S08]  /*33b0*/  HMMA.16816.F32 R84, R12.reuse, R46, R28 ;  /* 0x0000002e0c54723c */ /* 0x040ff0000000181c */
[C---:B----4-:R-:W-:Y:S01]  /*33c0*/  HMMA.16816.F32 R52, R12.reuse, R16, R96 ;  /* 0x000000100c34723c */ /* 0x050fe20000001860 */
[----:B------:R-:W-:Y:S07]  /*33d0*/  LDSM.16.M88.4 R96, [R222+0x12100] ;  /* 0x01210000de60783b */ /* 0x000fee0000000200 */
[C---:B------:R-:W-:Y:S01]  /*33e0*/  HMMA.16816.F32 R44, R12.reuse, R18, R104 ;  /* 0x000000120c2c723c */ /* 0x040fe20000001868 */
[----:B------:R-:W2:Y:S04]  /*33f0*/  LDSM.16.M88.4 R16, [R226+0x20100] ;  /* 0x02010000e210783b */ /* 0x000ea80000000200 */
[----:B------:R-:W-:Y:S03]  /*3400*/  LDSM.16.M88.4 R104, [R222+0x12900] ;  /* 0x01290000de68783b */ /* 0x000fe60000000200 */
[C---:B------:R-:W-:Y:S01]  /*3410*/  HMMA.16816.F32 R36, R12.reuse, R20, R120 ;  /* 0x000000140c24723c */ /* 0x040fe20000001878 */
[----:B------:R-:W4:Y:S07]  /*3420*/  LDSM.16.M88.4 R120, [R222+0x13100] ;  /* 0x01310000de78783b */ /* 0x000f2e0000000200 */
[----:B------:R-:W-:Y:S08]  /*3430*/  HMMA.16816.F32 R32, R12, R22, R116 ;  /* 0x000000160c20723c */ /* 0x000ff00000001874 */
        /* <DEDUP_REMOVED lines=8> */
[C---:B-1----:R-:W-:Y:S01]  /*34c0*/  HMMA.16816.F32 R80, R8.reuse, R56, R52 ;  /* 0x000000380850723c */ /* 0x042fe20000001834 */
[----:B------:R-:W-:Y:S07]  /*34d0*/  LDSM.16.M88.4 R52, [R222+0x14900] ;  /* 0x01490000de34783b */ /* 0x000fee0000000200 */
[C---:B------:R-:W-:Y:S01]  /*34e0*/  HMMA.16816.F32 R76, R8.reuse, R58, R44 ;  /* 0x0000003a084c723c */ /* 0x040fe2000000182c */
[----:B------:R-:W-:Y:S07]  /*34f0*/  LDSM.16.M88.4 R44, [R221+0x6800] ;  /* 0x00680000dd2c783b */ /* 0x000fee0000000200 */
[C---:B------:R-:W-:Y:S01]  /*3500*/  HMMA.16816.F32 R72, R8.reuse, R48, R36 ;  /* 0x000000300848723c */ /* 0x040fe20000001824 */
[----:B------:R-:W-:Y:S07]  /*3510*/  LDSM.16.M88.4 R36, [R221+0x7800] ;  /* 0x00780000dd24783b */ /* 0x000fee0000000200 */
[----:B------:R-:W-:Y:S01]  /*3520*/  HMMA.16816.F32 R68, R8, R50, R32 ;  /* 0x000000320844723c */ /* 0x000fe20000001820 */
[----:B------:R-:W-:Y:S04]  /*3530*/  LDSM.16.M88.4 R8, [R225+0x20100] ;  /* 0x02010000e108783b */ /* 0x000fe80000000200 */
[----:B------:R-:W1:Y:S03]  /*3540*/  LDSM.16.M88.4 R48, [R221+0x6000] ;  /* 0x00600000dd30783b */ /* 0x000e660000000200 */
[C---:B--2---:R-:W-:Y:S08]  /*3550*/  HMMA.16816.F32 R64, R16.reuse, R96, R28 ;  /* 0x000000601040723c */ /* 0x044ff0000000181c */
[C---:B------:R-:W-:Y:S08]  /*3560*/  HMMA.16816.F32 R60, R16.reuse, R98, R24 ;  /* 0x00000062103c723c */ /* 0x040ff00000001818 */
[C---:B----4-:R-:W-:Y:S01]  /*3570*/  HMMA.16816.F32 R28, R16.reuse, R120, R40 ;  /* 0x00000078101c723c */ /* 0x050fe20000001828 */
[----:B------:R-:W2:Y:S07]  /*3580*/  LDSM.16.M88.4 R40, [R221+0x7000] ;  /* 0x00700000dd28783b */ /* 0x000eae0000000200 */
[C---:B------:R-:W-:Y:S08]  /*3590*/  HMMA.16816.F32 R24, R16.reuse, R122, R84 ;  /* 0x0000007a1018723c */ /* 0x040ff00000001854 */
[C---:B------:R-:W-:Y:S08]  /*35a0*/  HMMA.16816.F32 R56, R16.reuse, R104, R20 ;  /* 0x000000681038723c */ /* 0x040ff00000001814 */
[C---:B------:R-:W-:Y:S08]  /*35b0*/  HMMA.16816.F32 R20, R16.reuse, R100, R88 ;  /* 0x000000641014723c */ /* 0x040ff00000001858 */
[C---:B------:R-:W-:Y:S08]  /*35c0*/  HMMA.16816.F32 R88, R16.reuse, R108, R80 ;  /* 0x0000006c1058723c */ /* 0x040ff00000001850 */
[C---:B------:R-:W-:Y:S01]  /*35d0*/  HMMA.16816.F32 R32, R16.reuse, R106, R12 ;  /* 0x0000006a1020723c */ /* 0x040fe2000000180c */
[----:B------:R-:W4:Y:S04]  /*35e0*/  LDSM.16.M88.4 R104, [R221+0x8800] ;  /* 0x00880000dd68783b */ /* 0x000f280000000200 */
[----:B------:R-:W-:Y:S03]  /*35f0*/  LDSM.16.M88.4 R12, [R223+0x24100] ;  /* 0x02410000df0c783b */ /* 0x000fe60000000200 */
[C---:B------:R-:W-:Y:S01]  /*3600*/  HMMA.16816.F32 R80, R16.reuse, R110, R76 ;  /* 0x0000006e1050723c */ /* 0x040fe2000000184c */
[----:B------:R-:W-:Y:S07]  /*3610*/  LDSM.16.M88.4 R108, [R216+0x15100] ;  /* 0x01510000d86c783b */ /* 0x000fee0000000200 */
[----:B------:R-:W-:Y:S01]  /*3620*/  HMMA.16816.F32 R92, R16, R102, R92 ;  /* 0x00000066105c723c */ /* 0x000fe2000000185c */
[----:B------:R-:W5:Y:S07]  /*3630*/  LDSM.16.M88.4 R100, [R221+0x8000] ;  /* 0x00800000dd64783b */ /* 0x000f6e0000000200 */
[C---:B-1----:R-:W-:Y:S08]  /*3640*/  HMMA.16816.F32 R84, R8.reuse, R48, R64 ;  /* 0x000000300854723c */ /* 0x042ff00000001840 */
[----:B------:R-:W-:Y:S01]  /*3650*/  HMMA.16816.F32 R76, R8, R50, R60 ;  /* 0x00000032084c723c */ /* 0x000fe2000000183c */
[----:B------:R-:W1:Y:S07]  /*3660*/  LDSM.16.M88.4 R48, [R216+0x16100] ;  /* 0x01610000d830783b */ /* 0x000e6e0000000200 */
[C---:B------:R-:W-:Y:S08]  /*3670*/  HMMA.16816.F32 R96, R16.reuse, R52, R72 ;  /* 0x000000341060723c */ /* 0x040ff00000001848 */
[----:B------:R-:W-:Y:S01]  /*3680*/  HMMA.16816.F32 R16, R16, R54, R68 ;  /* 0x000000361010723c */ /* 0x000fe20000001844 */
[----:B------:R-:W1:Y:S07]  /*3690*/  LDSM.16.M88.4 R52, [R216+0x15900] ;  /* 0x01590000d834783b */ /* 0x000e6e0000000200 */
[C---:B--2---:R-:W-:Y:S01]  /*36a0*/  HMMA.16816.F32 R60, R8.reuse, R42, R24 ;  /* 0x0000002a083c723c */ /* 0x044fe20000001818 */
[----:B------:R-:W-:Y:S07]  /*36b0*/  LDSM.16.M88.4 R24, [R216+0x17100] ;  /* 0x01710000d818783b */ /* 0x000fee0000000200 */
[C---:B------:R-:W-:Y:S08]  /*36c0*/  HMMA.16816.F32 R72, R8.reuse, R44, R56 ;  /* 0x0000002c0848723c */ /* 0x040ff00000001838 */
[C---:B------:R-:W-:Y:S01]  /*36d0*/  HMMA.16816.F32 R68, R8.reuse, R46, R32 ;  /* 0x0000002e0844723c */ /* 0x040fe20000001820 */
[----:B------:R-:W2:Y:S07]  /*36e0*/  LDSM.16.M88.4 R44, [R216+0x16900] ;  /* 0x01690000d82c783b */ /* 0x000eae0000000200 */
[C---:B------:R-:W-:Y:S01]  /*36f0*/  HMMA.16816.F32 R56, R8.reuse, R36, R20 ;  /* 0x000000240838723c */ /* 0x040fe20000001814 */
[----:B------:R-:W1:Y:S07]  /*3700*/  LDSM.16.M88.4 R20, [R216+0x17900] ;  /* 0x01790000d814783b */ /* 0x000e6e0000000200 */
[C---:B------:R-:W-:Y:S08]  /*3710*/  HMMA.16816.F32 R64, R8.reuse, R40, R28 ;  /* 0x000000280840723c */ /* 0x040ff0000000181c */
[C---:B------:R-:W-:Y:S08]  /*3720*/  HMMA.16816.F32 R40, R8.reuse, R38, R92 ;  /* 0x000000260828723c */ /* 0x040ff0000000185c */
[C---:B----4-:R-:W-:Y:S08]  /*3730*/  HMMA.16816.F32 R28, R8.reuse, R104, R96 ;  /* 0x00000068081c723c */ /* 0x050ff00000001860 */
[C---:B------:R-:W-:Y:S08]  /*3740*/  HMMA.16816.F32 R16, R8.reuse, R106, R16 ;  /* 0x0000006a0810723c */ /* 0x040ff00000001810 */
[C---:B-----5:R-:W-:Y:S01]  /*3750*/  HMMA.16816.F32 R36, R8.reuse, R100, R88 ;  /* 0x000000640824723c */ /* 0x060fe20000001858 */
[----:B------:R-:W-:Y:S07]  /*3760*/  LDSM.16.M88.4 R88, [R227+0x9000] ;  /* 0x00900000e358783b */ /* 0x000fee0000000200 */
[----:B------:R-:W-:Y:S01]  /*3770*/  HMMA.16816.F32 R32, R8, R102, R80 ;  /* 0x000000660820723c */ /* 0x000fe20000001850 */
[----:B------:R-:W-:Y:S07]  /*3780*/  LDSM.16.M88.4 R8, [R224+0x24100] ;  /* 0x02410000e008783b */ /* 0x000fee0000000200 */
[C---:B-1----:R-:W-:Y:S01]  /*3790*/  HMMA.16816.F32 R104, R12.reuse, R50, R60 ;  /* 0x000000320c68723c */ /* 0x042fe2000000183c */
[----:B------:R-:W1:Y:S07]  /*37a0*/  LDSM.16.M88.4 R60, [R227+0xa000] ;  /* 0x00a00000e33c783b */ /* 0x000e6e0000000200 */
[C---:B------:R-:W-:Y:S01]  /*37b0*/  HMMA.16816.F32 R120, R12.reuse, R52, R72 ;  /* 0x000000340c78723c */ /* 0x040fe20000001848 */
[----:B------:R-:W4:Y:S07]  /*37c0*/  LDSM.16.M88.4 R72, [R227+0x9800] ;  /* 0x00980000e348783b */ /* 0x000f2e0000000200 */
[C---:B------:R-:W-:Y:S08]  /*37d0*/  HMMA.16816.F32 R84, R12.reuse, R108, R84 ;  /* 0x0000006c0c54723c */ /* 0x040ff00000001854 */
[C---:B------:R-:W-:Y:S01]  /*37e0*/  HMMA.16816.F32 R108, R12.reuse, R110, R76 ;  /* 0x0000006e0c6c723c */ /* 0x040fe2000000184c */
[----:B------:R-:W5:Y:S07]  /*37f0*/  LDSM.16.M88.4 R76, [R227+0xa800] ;  /* 0x00a80000e34c783b */ /* 0x000f6e0000000200 */
[C---:B------:R-:W-:Y:S01]  /*3800*/  HMMA.16816.F32 R116, R12.reuse, R54, R68 ;  /* 0x000000360c74723c */ /* 0x040fe20000001844 */
[----:B------:R-:W1:Y:S07]  /*3810*/  LDSM.16.M88.4 R68, [R227+0xb000] ;  /* 0x00b00000e344783b */ /* 0x000e6e0000000200 */
[C---:B------:R-:W-:Y:S01]  /*3820*/  HMMA.16816.F32 R112, R12.reuse, R48, R64 ;  /* 0x000000300c70723c */ /* 0x040fe20000001840 */
[----:B------:R-:W-:Y:S07]  /*3830*/  LDSM.16.M88.4 R48, [R222+0x15100] ;  /* 0x01510000de30783b */ /* 0x000fee0000000200 */
[C---:B--2---:R-:W-:Y:S01]  /*3840*/  HMMA.16816.F32 R100, R12.reuse, R44, R56 ;  /* 0x0000002c0c64723c */ /* 0x044fe20000001838 */
[----:B------:R-:W2:Y:S07]  /*3850*/  LDSM.16.M88.4 R56, [R227+0xb800] ;  /* 0x00b80000e338783b */ /* 0x000eae0000000200 */
[C---:B------:R-:W-:Y:S01]  /*3860*/  HMMA.16816.F32 R96, R12.reuse, R46, R40 ;  /* 0x0000002e0c60723c */ /* 0x040fe20000001828 */
[----:B------:R-:W-:Y:S04]  /*3870*/  LDSM.16.M88.4 R40, [R222+0x16100] ;  /* 0x01610000de28783b */ /* 0x000fe80000000200 */
[----:B------:R-:W-:Y:S03]  /*3880*/  LDSM.16.M88.4 R44, [R222+0x15900] ;  /* 0x01590000de2c783b */ /* 0x000fe60000000200 */
[C---:B------:R-:W-:Y:S08]  /*3890*/  HMMA.16816.F32 R92, R12.reuse, R24, R36 ;  /* 0x000000180c5c723c */ /* 0x040ff00000001824 */
[C---:B------:R-:W-:Y:S08]  /*38a0*/  HMMA.16816.F32 R80, R12.reuse, R26, R32 ;  /* 0x0000001a0c50723c */ /* 0x040ff00000001820 */
[C---:B------:R-:W-:Y:S08]  /*38b0*/  HMMA.16816.F32 R64, R12.reuse, R20, R28 ;  /* 0x000000140c40723c */ /* 0x040ff0000000181c */
[----:B------:R-:W-:Y:S01]  /*38c0*/  HMMA.16816.F32 R52, R12, R22, R16 ;  /* 0x000000160c34723c */ /* 0x000fe20000001810 */
[----:B------:R-:W2:Y:S07]  /*38d0*/  LDSM.16.M88.4 R12, [R226+0x24100] ;  /* 0x02410000e20c783b */ /* 0x000eae0000000200 */
[C---:B-1----:R-:W-:Y:S08]  /*38e0*/  HMMA.16816.F32 R16, R8.reuse, R62, R104 ;  /* 0x0000003e0810723c */ /* 0x042ff00000001868 */
[C---:B----4-:R-:W-:Y:S01]  /*38f0*/  HMMA.16816.F32 R28, R8.reuse, R72, R120 ;  /* 0x00000048081c723c */ /* 0x050fe20000001878 */
[----:B------:R-:W1:Y:S07]  /*3900*/  LDSM.16.M88.4 R120, [R222+0x16900] ;  /* 0x01690000de78783b */ /* 0x000e6e0000000200 */
[C---:B------:R-:W-:Y:S08]  /*3910*/  HMMA.16816.F32 R20, R8.reuse, R60, R112 ;  /* 0x0000003c0814723c */ /* 0x040ff00000001870 */
[C---:B-----5:R-:W-:Y:S08]  /*3920*/  HMMA.16816.F32 R60, R8.reuse, R76, R100 ;  /* 0x0000004c083c723c */ /* 0x060ff00000001864 */
[C---:B------:R-:W-:Y:S08]  /*3930*/  HMMA.16816.F32 R100, R8.reuse, R68, R92 ;  /* 0x000000440864723c */ /* 0x040ff0000000185c */
[C---:B--2---:R-:W-:Y:S08]  /*3940*/  HMMA.16816.F32 R92, R8.reuse, R56, R64 ;  /* 0x00000038085c723c */ /* 0x044ff00000001840 */
[C---:B------:R-:W-:Y:S08]  /*3950*/  HMMA.16816.F32 R36, R8.reuse, R88, R84 ;  /* 0x000000580824723c */ /* 0x040ff00000001854 */
[----:B------:R-:W-:Y:S01]  /*3960*/  HMMA.16816.F32 R32, R8, R90, R108 ;  /* 0x0000005a0820723c */ /* 0x000fe2000000186c */
[----:B------:R-:W2:Y:S07]  /*3970*/  LDSM.16.M88.4 R108, [R222+0x17100] ;  /* 0x01710000de6c783b */ /* 0x000eae0000000200 */
[----:B------:R-:W-:Y:S01]  /*3980*/  HMMA.16816.F32 R64, R12, R42, R16 ;  /* 0x0000002a0c40723c */ /* 0x000fe20000001810 */
[----:B------:R-:W4:Y:S07]  /*3990*/  LDSM.16.M88.4 R16, [R222+0x17900] ;  /* 0x01790000de10783b */ /* 0x000f2e0000000200 */
[C---:B------:R-:W-:Y:S08]  /*39a0*/  HMMA.16816.F32 R24, R8.reuse, R74, R116 ;  /* 0x0000004a0818723c */ /* 0x040ff00000001874 */
[C---:B------:R-:W-:Y:S08]  /*39b0*/  HMMA.16816.F32 R96, R8.reuse, R78, R96 ;  /* 0x0000004e0860723c */ /* 0x040ff00000001860 */
[C---:B------:R-:W-:Y:S08]  /*39c0*/  HMMA.16816.F32 R104, R8.reuse, R70, R80 ;  /* 0x000000460868723c */ /* 0x040ff00000001850 */
[----:B------:R-:W-:Y:S01]  /*39d0*/  HMMA.16816.F32 R88, R8, R58, R52 ;  /* 0x0000003a0858723c */ /* 0x000fe20000001834 */
[----:B------:R-:W-:Y:S04]  /*39e0*/  LDSM.16.M88.4 R8, [R225+0x24100] ;  /* 0x02410000e108783b */ /* 0x000fe80000000200 */
[----:B------:R-:W-:Y:S03]  /*39f0*/  LDSM.16.M88.4 R56, [R221+0x9800] ;  /* 0x00980000dd38783b */ /* 0x000fe60000000200 */
[C---:B------:R-:W-:Y:S01]  /*3a00*/  HMMA.16816.F32 R84, R12.reuse, R48, R36 ;  /* 0x000000300c54723c */ /* 0x040fe20000001824 */
[----:B------:R-:W-:Y:S07]  /*3a10*/  LDSM.16.M88.4 R52, [R221+0xa000] ;  /* 0x00a00000dd34783b */ /* 0x000fee0000000200 */
[C---:B------:R-:W-:Y:S01]  /*3a20*/  HMMA.16816.F32 R68, R12.reuse, R40, R20 ;  /* 0x000000280c44723c */ /* 0x040fe20000001814 */
[----:B------:R-:W-:Y:S07]  /*3a30*/  LDSM.16.M88.4 R40, [R221+0xb800] ;  /* 0x00b80000dd28783b */ /* 0x000fee0000000200 */
[C---:B------:R-:W-:Y:S01]  /*3a40*/  HMMA.16816.F32 R80, R12.reuse, R50, R32 ;  /* 0x000000320c50723c */ /* 0x040fe20000001820 */
[----:B------:R-:W-:Y:S07]  /*3a50*/  LDSM.16.M88.4 R48, [R221+0xa800] ;  /* 0x00a80000dd30783b */ /* 0x000fee0000000200 */
[C---:B------:R-:W-:Y:S08]  /*3a60*/  HMMA.16816.F32 R76, R12.reuse, R44, R28 ;  /* 0x0000002c0c4c723c */ /* 0x040ff0000000181c */
[C---:B------:R-:W-:Y:S01]  /*3a70*/  HMMA.16816.F32 R72, R12.reuse, R46, R24 ;  /* 0x0000002e0c48723c */ /* 0x040fe20000001818 */
[----:B------:R-:W-:Y:S07]  /*3a80*/  LDSM.16.M88.4 R44, [R221+0xb000] ;  /* 0x00b00000dd2c783b */ /* 0x000fee0000000200 */
[----:B-1----:R-:W-:Y:S01]  /*3a90*/  HMMA.16816.F32 R36, R12, R120, R60 ;  /* 0x000000780c24723c */ /* 0x002fe2000000183c */
[----:B------:R-:W1:Y:S01]  /*3aa0*/  LDSM.16.M88.4 R60, [R221+0x9000] ;  /* 0x00900000dd3c783b */ /* 0x000e620000000200 */
[----:B------:R-:W-:-:S06]  /*3ab0*/  DEPBAR.LE SB0, 0x0 ;  /* 0x000080000000791a */ /* 0x000fcc0000000000 */
[C---:B------:R-:W-:Y:S08]  /*3ac0*/  HMMA.16816.F32 R32, R12.reuse, R122, R96 ;  /* 0x0000007a0c20723c */ /* 0x040ff00000001860 */
[C---:B--2---:R-:W-:Y:S08]  /*3ad0*/  HMMA.16816.F32 R28, R12.reuse, R108, R100 ;  /* 0x0000006c0c1c723c */ /* 0x044ff00000001864 */
[C---:B------:R-:W-:Y:S08]  /*3ae0*/  HMMA.16816.F32 R24, R12.reuse, R110, R104 ;  /* 0x0000006e0c18723c */ /* 0x040ff00000001868 */
[C---:B----4-:R-:W-:Y:S08]  /*3af0*/  HMMA.16816.F32 R20, R12.reuse, R16, R92 ;  /* 0x000000100c14723c */ /* 0x050ff0000000185c */
[----:B------:R-:W-:Y:S08]  /*3b00*/  HMMA.16816.F32 R12, R12, R18, R88 ;  /* 0x000000120c0c723c */ /* 0x000ff00000001858 */
        /* <DEDUP_REMOVED lines=12> */
[----:B------:R-:W-:Y:S06]  /*3bd0*/  BAR.SYNC.DEFER_BLOCKING 0x0 ;  /* 0x0000000000007b1d */ /* 0x000fec0000010000 */
[----:B------:R-:W-:Y:S05]  /*3be0*/  @!P0 BRA `(.L_x_1355) ;  /* 0x0000024000008947 */ /* 0x000fea0003800000 */
[----:B---3--:R-:W-:Y:S02]  /*3bf0*/  UIADD3 UR7, UR24, -0x2, URZ ;  /* 0xfffffffe18077890 */ /* 0x008fe4000fffe03f */
[----:B------:R-:W-:-:S02]  /*3c00*/  USHF.L.U32 UR19, UR4, 0x6, URZ ;  /* 0x0000000604137899 */ /* 0x000fc4000800063f */
[----:B------:R-:W-:Y:S02]  /*3c10*/  USHF.R.S32.HI UR6, URZ, 0x1f, UR7 ;  /* 0x0000001f3f067899 */ /* 0x000fe40008011407 */
[----:B------:R-:W-:Y:S01]  /*3c20*/  UIMAD UR17, UR17, UR7, URZ ;  /* 0x00000007111172a4 */ /* 0x000fe2000f8e023f */
[----:B------:R-:W-:Y:S01]  /*3c30*/  IMAD.WIDE.U32 R8, R124, UR7, R130 ;  /* 0x000000077c087c25 */ /* 0x000fe2000f8e0082 */
[----:B------:R-:W-:Y:S02]  /*3c40*/  USHF.L.U64.HI UR4, UR4, 0x6, UR5 ;  /* 0x0000000604047899 */ /* 0x000fe40008010205 */
[----:B------:R-:W-:Y:S01]  /*3c50*/  UIMAD UR6, UR6, UR18, UR17 ;  /* 0x00000012060672a4 */ /* 0x000fe2000f8e0211 */
[----:B------:R-:W-:Y:S01]  /*3c60*/  IMAD.U32 R5, RZ, RZ, UR19 ;  /* 0x00000013ff057e24 */ /* 0x000fe2000f8e00ff */
[----:B------:R-:W-:-:S04]  /*3c70*/  LEA R6, P6, R8, c[0x0][0x1c8], 0x1 ;  /* 0x0000720008067a11 */ /* 0x000fc800078c08ff */
[----:B------:R-:W-:Y:S02]  /*3c80*/  IADD3 R0, R9, UR6, RZ ;  /* 0x0000000609007c10 */ /* 0x000fe4000fffe0ff */
[----:B------:R-:W-:Y:S02]  /*3c90*/  IADD3 R14, P1, P0, R5, 0x80, R6 ;  /* 0x00000080050e7810 */ /* 0x000fe4000783e006 */
[----:B------:R-:W-:-:S04]  /*3ca0*/  LEA.HI.X R7, R8, c[0x0][0x1cc], R0, 0x1, P6 ;  /* 0x0000730008077a11 */ /* 0x000fc800030f0c00 */
[--C-:B------:R-:W-:Y:S01]  /*3cb0*/  IADD3.X R15, RZ, UR4, R7.reuse, P1, P0 ;  /* 0x00000004ff0f7c10 */ /* 0x100fe20008fe0407 */
[----:B------:R-:W-:Y:S01]  /*3cc0*/  @!PT LDS RZ, [RZ] ;  /* 0x00000000fffff984 */ /* 0x000fe20000000800 */
[----:B------:R-:W-:Y:S01]  /*3cd0*/  @!PT LDS RZ, [RZ] ;  /* 0x00000000fffff984 */ /* 0x000fe20000000800 */
[----:B------:R-:W-:Y:S01]  /*3ce0*/  @!PT LDS RZ, [RZ] ;  /* 0x00000000fffff984 */ /* 0x000fe20000000800 */
[----:B------:R1:W-:Y:S01]  /*3cf0*/  LDGSTS.E.BYPASS.LTC128B.128 [R251+0xc100], [R6.64], !P5 ;  /* 0x0c10000006fb7fae */ /* 0x0003e2000e901d5e */
[C-C-:B------:R-:W-:Y:S02]  /*3d00*/  IADD3 R12, P6, P1, R5.reuse, 0x100, R6.reuse ;  /* 0x00000100050c7810 */ /* 0x140fe400079de006 */
[----:B------:R-:W-:Y:S01]  /*3d10*/  IADD3 R8, P0, R6, UR19, RZ ;  /* 0x0000001306087c10 */ /* 0x000fe2000ff1e0ff */
[----:B------:R1:W-:Y:S01]  /*3d20*/  LDGSTS.E.BYPASS.LTC128B.128 [R251+0xf100], [R6.64+0x80], !P4 ;  /* 0x0f10008006fb7fae */ /* 0x0003e2000e101d5e */
[----:B------:R-:W-:Y:S02]  /*3d30*/  IADD3.X R13, RZ, UR4, R7, P6, P1 ;  /* 0x00000004ff0d7c10 */ /* 0x000fe4000b7e2407 */
[----:B------:R-:W-:Y:S01]  /*3d40*/  IADD3 R10, P6, P1, R5, 0x180, R6 ;  /* 0x00000180050a7810 */ /* 0x000fe200079de006 */
[----:B------:R1:W-:Y:S01]  /*3d50*/  LDGSTS.E.BYPASS.LTC128B.128 [R251+0x12100], [R6.64+0x100], !P3 ;  /* 0x1210010006fb7fae */ /* 0x0003e2000d901d5e */
[----:B------:R-:W-:-:S02]  /*3d60*/  IADD3.X R9, R7, UR4, RZ, P0, !PT ;  /* 0x0000000407097c10 */ /* 0x000fc400087fe4ff */
[----:B------:R-:W-:Y:S01]  /*3d70*/  IADD3.X R11, RZ, UR4, R7, P6, P1 ;  /* 0x00000004ff0b7c10 */ /* 0x000fe2000b7e2407 */
[----:B------:R1:W-:Y:S04]  /*3d80*/  LDGSTS.E.BYPASS.LTC128B.128 [R251+0x15100], [R6.64+0x180], !P2 ;  /* 0x1510018006fb7fae */ /* 0x0003e8000d101d5e */
[----:B------:R2:W-:Y:S04]  /*3d90*/  LDGSTS.E.BYPASS.LTC128B.128 [R251+0xd100], [R8.64], !P5 ;  /* 0x0d10000008fb7fae */ /* 0x0005e8000e901d5e */
[----:B------:R2:W-:Y:S04]  /*3da0*/  LDGSTS.E.BYPASS.LTC128B.128 [R251+0x10100], [R14.64], !P4 ;  /* 0x101000000efb7fae */ /* 0x0005e8000e101d5e */
[----:B------:R2:W-:Y:S04]  /*3db0*/  LDGSTS.E.BYPASS.LTC128B.128 [R251+0x13100], [R12.64], !P3 ;  /* 0x131000000cfb7fae */ /* 0x0005e8000d901d5e */
[----:B------:R2:W-:Y:S01]  /*3dc0*/  LDGSTS.E.BYPASS.LTC128B.128 [R251+0x16100], [R10.64], !P2 ;  /* 0x161000000afb7fae */ /* 0x0005e2000d101d5e */
[----:B-1----:R-:W-:-:S04]  /*3dd0*/  IADD3 R6, P0, R8, UR19, RZ ;  /* 0x0000001308067c10 */ /* 0x002fc8000ff1e0ff */
[----:B------:R-:W-:-:S05]  /*3de0*/  IADD3.X R7, R9, UR4, RZ, P0, !PT ;  /* 0x0000000409077c10 */ /* 0x000fca00087fe4ff */
[----:B------:R2:W-:Y:S04]  /*3df0*/  LDGSTS.E.BYPASS.LTC128B.128 [R251+0xe100], [R6.64], !P5 ;  /* 0x0e10000006fb7fae */ /* 0x0005e8000e901d5e */
[----:B------:R2:W-:Y:S04]  /*3e00*/  LDGSTS.E.BYPASS.LTC128B.128 [R251+0x11100], [R6.64+0x80], !P4 ;  /* 0x1110008006fb7fae */ /* 0x0005e8000e101d5e */
[----:B------:R2:W-:Y:S04]  /*3e10*/  LDGSTS.E.BYPASS.LTC128B.128 [R251+0x14100], [R6.64+0x100], !P3 ;  /* 0x1410010006fb7fae */ /* 0x0005e8000d901d5e */
[----:B------:R2:W-:Y:S02]  /*3e20*/  LDGSTS.E.BYPASS.LTC128B.128 [R251+0x17100], [R6.64+0x180], !P2 ;  /* 0x1710018006fb7fae */ /* 0x0005e4000d101d5e */
.L_x_1355:
[----:B---3--:R-:W-:Y:S01]  /*3e30*/  FMUL.FTZ R0, R80, c[0x0][0x320] ;  /* 0x0000c80050007a20 */ /* 0x008fe20000410000 */
[----:B--2---:R-:W-:Y:S01]  /*3e40*/  LEA.HI R7, R128, R127, RZ, 0x2 ;  /* 0x0000007f80077211 */ /* 0x004fe200078f10ff */
[----:B------:R-:W-:Y:S01]  /*3e50*/  FMUL.FTZ R5, R71, c[0x0][0x320] ;  /* 0x0000c80047057a20 */ /* 0x000fe20000410000 */
[----:B------:R-:W-:Y:S01]  /*3e60*/  SHF.R.S32.HI R6, RZ, 0x1f, R125 ;  /* 0x0000001fff067819 */ /* 0x000fe2000001147d */
[----:B------:R1:W-:Y:S01]  /*3e70*/  MUFU.TANH R61, R0 ;  /* 0x00000000003d7308 */ /* 0x0003e20000002400 */
[----:B------:R-:W-:Y:S01]  /*3e80*/  PLOP3.LUT P1, PT, PT, PT, UP1, 0x80, 0x0 ;  /* 0x000000000000781c */ /* 0x000fe20003f2f018 */
[----:B------:R-:W-:Y:S01]  /*3e90*/  UIADD3 UR16, UR12, UR16, URZ ;  /* 0x000000100c107290 */ /* 0x000fe2000fffe03f */
[-C--:B------:R-:W-:Y:S01]  /*3ea0*/  LEA.HI R6, R6, R125.reuse, RZ, 0x3 ;  /* 0x0000007d06067211 */ /* 0x080fe200078f18ff */
[----:B------:R-:W-:Y:S01]  /*3eb0*/  STL [R1+0x4c], R222 ;  /* 0x00004cde01007387 */ /* 0x000fe20000100800 */
[----:B------:R-:W-:Y:S01]  /*3ec0*/  PLOP3.LUT P0, PT, PT, PT, UP1, 0x80, 0x0 ;  /* 0x000000000000781c */ /* 0x000fe20003f0f018 */
[----:B------:R-:W-:Y:S01]  /*3ed0*/  IMAD.SHL.U32 R217, R4, 0x2, RZ ;  /* 0x0000000204d97824 */ /* 0x000fe200078e00ff */
[----:B------:R-:W-:Y:S01]  /*3ee0*/  LOP3.LUT R6, R6, 0xffffff8, RZ, 0xc0, !PT ;  /* 0x0ffffff806067812 */ /* 0x000fe200078ec0ff */
[----:B------:R-:W-:Y:S01]  /*3ef0*/  STL [R1+0x48], R221 ;  /* 0x000048dd01007387 */ /* 0x000fe20000100800 */
[----:B------:R-:W-:Y:S01]  /*3f00*/  ULDC.64 UR4, c[0x0][0x2c8] ;  /* 0x0000b20000047ab9 */ /* 0x000fe20000000a00 */
[--C-:B------:R-:W-:Y:S01]  /*3f10*/  IMAD R218, R3, 0x2, R217.reuse ;  /* 0x0000000203da7824 */ /* 0x100fe200078e02d9 */
[----:B------:R-:W-:Y:S01]  /*3f20*/  IADD3 R10, -R6, R125, RZ ;  /* 0x0000007d060a7210 */ /* 0x000fe20007ffe1ff */
[----:B------:R-:W-:Y:S01]  /*3f30*/  STL [R1+0x44], R216 ;  /* 0x000044d801007387 */ /* 0x000fe20000100800 */
[----:B------:R-:W-:-:S02]  /*3f40*/  IMAD R220, R2, 0x2, R217 ;  /* 0x0000000202dc7824 */ /* 0x000fc400078e02d9 */
[----:B------:R-:W-:Y:S01]  /*3f50*/  IMAD R219, R2, 0x2, R218 ;  /* 0x0000000202db7824 */ /* 0x000fe200078e02da */
[----:B------:R-:W-:Y:S01]  /*3f60*/  LDSM.16.MT88.4 R100, [R217+0x6900] ;  /* 0x00690000d964783b */ /* 0x000fe20000004200 */
[----:B-1----:R-:W-:-:S03]  /*3f70*/  FMUL.FTZ R0, R81, c[0x0][0x320] ;  /* 0x0000c80051007a20 */ /* 0x002fc60000410000 */
[----:B------:R-:W-:Y:S01]  /*3f80*/  LDSM.16.MT88.4 R108, [R219+0x9100] ;  /* 0x00910000db6c783b */ /* 0x000fe20000004200 */
[----:B------:R1:W-:Y:S03]  /*3f90*/  MUFU.TANH R60, R0 ;  /* 0x00000000003c7308 */ /* 0x0003e60000002400 */
[----:B------:R-:W-:Y:S04]  /*3fa0*/  LDSM.16.MT88.4 R104, [R219+0x3900] ;  /* 0x00390000db68783b */ /* 0x000fe80000004200 */
[----:B------:R-:W-:Y:S04]  /*3fb0*/  LDSM.16.MT88.4 R92, [R220+0x6900] ;  /* 0x00690000dc5c783b */ /* 0x000fe80000004200 */
[----:B------:R-:W-:Y:S01]  /*3fc0*/  LDSM.16.MT88.4 R96, [R218+0x6900] ;  /* 0x00690000da60783b */ /* 0x000fe20000004200 */
[----:B------:R-:W-:-:S03]  /*3fd0*/  UIADD3 UR24, UR24, -0x2, URZ ;  /* 0xfffffffe18187890 */ /* 0x000fc6000fffe03f */
[----:B------:R-:W0:Y:S01]  /*3fe0*/  LDGDEPBAR ;  /* 0x00000000000079af */ /* 0x000e220000000000 */
[----:B-1----:R-:W-:-:S04]  /*3ff0*/  FMUL.FTZ R0, R76, c[0x0][0x320] ;  /* 0x0000c8004c007a20 */ /* 0x002fc80000410000 */
[----:B------:R1:W-:Y:S02]  /*4000*/  MUFU.TANH R59, R0 ;  /* 0x00000000003b7308 */ /* 0x0003e40000002400 */
[----:B-1----:R-:W-:-:S06]  /*4010*/  FMUL.FTZ R0, R77, c[0x0][0x320] ;  /* 0x0000c8004d007a20 */ /* 0x002fcc0000410000 */
        /* <DEDUP_REMOVED lines=28> */
[----:B------:R1:W-:Y:S08]  /*41e0*/  MUFU.TANH R20, R5 ;  /* 0x0000000500147308 */ /* 0x0003f00000002400 */
[----:B------:R2:W-:Y:S01]  /*41f0*/  MUFU.TANH R45, R0 ;  /* 0x00000000002d7308 */ /* 0x0005e20000002400 */
[----:B-1----:R-:W-:Y:S01]  /*4200*/  LOP3.LUT R5, R7, 0xfffffffc, RZ, 0xc0, !PT ;  /* 0xfffffffc07057812 */ /* 0x002fe200078ec0ff */
[----:B------:R-:W-:-:S04]  /*4210*/  FMUL.FTZ R7, R78, c[0x0][0x320] ;  /* 0x0000c8004e077a20 */ /* 0x000fc80000410000 */
[----:B------:R-:W-:Y:S02]  /*4220*/  IMAD.IADD R5, R127, 0x1, -R5 ;  /* 0x000000017f057824 */ /* 0x000fe400078e0a05 */
[----:B------:R1:W-:Y:S01]  /*4230*/  MUFU.TANH R33, R7 ;  /* 0x0000000700217308 */ /* 0x0003e20000002400 */
[----:B--2---:R-:W-:-:S07]  /*4240*/  FMUL.FTZ R0, R21, c[0x0][0x320] ;  /* 0x0000c80015007a20 */ /* 0x004fce0000410000 */
[----:B------:R2:W-:Y:S01]  /*4250*/  MUFU.TANH R44, R0 ;  /* 0x00000000002c7308 */ /* 0x0005e20000002400 */
[----:B-1----:R-:W-:-:S04]  /*4260*/  LEA.HI R7, R5, R5, RZ, 0x1 ;  /* 0x0000000505077211 */ /* 0x002fc800078f08ff */
[----:B------:R-:W-:Y:S01]  /*4270*/  LOP3.LUT R7, R7, 0x1ffffffe, RZ, 0xc0, !PT ;  /* 0x1ffffffe07077812 */ /* 0x000fe200078ec0ff */
[----:B--2---:R-:W-:-:S04]  /*4280*/  FMUL.FTZ R0, R40, c[0x0][0x320] ;  /* 0x0000c80028007a20 */ /* 0x004fc80000410000 */
[----:B------:R-:W-:Y:S01]  /*4290*/  IMAD.IADD R7, R5, 0x1, -R7 ;  /* 0x0000000105077824 */ /* 0x000fe200078e0a07 */
[----:B------:R1:W-:Y:S01]  /*42a0*/  MUFU.TANH R29, R0 ;  /* 0x00000000001d7308 */ /* 0x0003e20000002400 */
[----:B------:R-:W-:Y:S02]  /*42b0*/  FMUL.FTZ R5, R23, c[0x0][0x320] ;  /* 0x0000c80017057a20 */ /* 0x000fe40000410000 */
[----:B-1----:R-:W-:-:S05]  /*42c0*/  FMUL.FTZ R0, R41, c[0x0][0x320] ;  /* 0x0000c80029007a20 */ /* 0x002fca0000410000 */
[----:B------:R1:W-:Y:S02]  /*42d0*/  MUFU.TANH R28, R0 ;  /* 0x00000000001c7308 */ /* 0x0003e40000002400 */
[----:B-1----:R-:W-:-:S06]  /*42e0*/  FMUL.FTZ R0, R85, c[0x0][0x320] ;  /* 0x0000c80055007a20 */ /* 0x002fcc0000410000 */
[----:B------:R1:W2:Y:S02]  /*42f0*/  MUFU.TANH R13, R0 ;  /* 0x00000000000d7308 */ /* 0x0002a40000002400 */
[----:B-1----:R-:W-:-:S06]  /*4300*/  FMUL.FTZ R0, R84, c[0x0][0x320] ;  /* 0x0000c80054007a20 */ /* 0x002fcc0000410000 */
[----:B------:R1:W3:Y:S02]  /*4310*/  MUFU.TANH R11, R0 ;  /* 0x00000000000b7308 */ /* 0x0002e40000002400 */
[----:B-1----:R-:W-:-:S06]  /*4320*/  FMUL.FTZ R0, R36, c[0x0][0x320] ;  /* 0x0000c80024007a20 */ /* 0x002fcc0000410000 */
[----:B------:R1:W4:Y:S02]  /*4330*/  MUFU.TANH R21, R0 ;  /* 0x0000000000157308 */ /* 0x0003240000002400 */
        /* <DEDUP_REMOVED lines=13> */
[----:B------:R1:W1:Y:S02]  /*4410*/  MUFU.TANH R18, R0 ;  /* 0x0000000000127308 */ /* 0x0002640000002400 */
[----:B-1----:R-:W-:-:S06]  /*4420*/  FMUL.FTZ R0, R30, c[0x0][0x320] ;  /* 0x0000c8001e007a20 */ /* 0x002fcc0000410000 */
[----:B------:R1:W-:Y:S02]  /*4430*/  MUFU.TANH R40, R0 ;  /* 0x0000000000287308 */ /* 0x0003e40000002400 */
[----:B-1----:R-:W-:-:S06]  /*4440*/  FMUL.FTZ R0, R31, c[0x0][0x320] ;  /* 0x0000c8001f007a20 */ /* 0x002fcc0000410000 */
[----:B------:R1:W-:Y:S02]  /*4450*/  MUFU.TANH R31, R0 ;  /* 0x00000000001f7308 */ /* 0x0003e40000002400 */
[----:B-1----:R-:W-:-:S06]  /*4460*/  FMUL.FTZ R0, R87, c[0x0][0x320] ;  /* 0x0000c80057007a20 */ /* 0x002fcc0000410000 */
[----:B------:R1:W1:Y:S02]  /*4470*/  MUFU.TANH R15, R0 ;  /* 0x00000000000f7308 */ /* 0x0002640000002400 */
[----:B-1----:R-:W-:Y:S02]  /*4480*/  FMUL.FTZ R0, R70, c[0x0][0x320] ;  /* 0x0000c80046007a20 */ /* 0x002fe40000410000 */
[----:B------:R-:W-:Y:S04]  /*4490*/  LDSM.16.MT88.4 R68, [R218+0x3100] ;  /* 0x00310000da44783b */ /* 0x000fe80000004200 */
[----:B------:R1:W-:Y:S02]  /*44a0*/  MUFU.TANH R24, R0 ;  /* 0x0000000000187308 */ /* 0x0003e40000002400 */
[----:B-1----:R-:W-:-:S06]  /*44b0*/  FMUL.FTZ R0, R26, c[0x0][0x320] ;  /* 0x0000c8001a007a20 */ /* 0x002fcc0000410000 */
[----:B------:R1:W-:Y:S02]  /*44c0*/  MUFU.TANH R30, R0 ;  /* 0x00000000001e7308 */ /* 0x0003e40000002400 */
[----:B-1----:R-:W-:-:S06]  /*44d0*/  FMUL.FTZ R0, R27, c[0x0][0x320] ;  /* 0x0000c8001b007a20 */ /* 0x002fcc0000410000 */
[----:B------:R1:W-:Y:S02]  /*44e0*/  MUFU.TANH R27, R0 ;  /* 0x00000000001b7308 */ /* 0x0003e40000002400 */
[----:B-1----:R-:W-:-:S05]  /*44f0*/  LOP3.LUT R0, R126, 0xffffffe0, RZ, 0xc0, !PT ;  /* 0xffffffe07e007812 */ /* 0x002fca00078ec0ff */
[----:B------:R-:W-:-:S05]  /*4500*/  IMAD.IADD R0, R127, 0x1, -R0 ;  /* 0x000000017f007824 */ /* 0x000fca00078e0a00 */
[----:B------:R-:W-:-:S04]  /*4510*/  SHF.R.S32.HI R8, RZ, 0x1f, R0 ;  /* 0x0000001fff087819 */ /* 0x000fc80000011400 */
[----:B------:R-:W-:Y:S01]  /*4520*/  LEA.HI R6, R8, R0, RZ, 0x2 ;  /* 0x0000000008067211 */ /* 0x000fe200078f10ff */
[----:B------:R-:W-:Y:S02]  /*4530*/  FMUL.FTZ R8, R22, c[0x0][0x320] ;  /* 0x0000c80016087a20 */ /* 0x000fe40000410000 */
[----:B------:R1:W-:Y:S01]  /*4540*/  MUFU.TANH R22, R5 ;  /* 0x0000000500167308 */ /* 0x0003e20000002400 */
[----:B------:R-:W-:-:S05]  /*4550*/  LEA.HI.SX32 R9, R6, UR15, 0x1e ;  /* 0x0000000f06097c11 */ /* 0x000fca000f8ff2ff */
[----:B------:R-:W-:Y:S02]  /*4560*/  IMAD R9, R10, 0x10, R9 ;  /* 0x000000100a097824 */ /* 0x000fe400078e0209 */
[----:B------:R2:W-:Y:S03]  /*4570*/  MUFU.TANH R26, R8 ;  /* 0x00000008001a7308 */ /* 0x0005e60000002400 */
[----:B------:R-:W-:Y:S01]  /*4580*/  LEA R12, R7, R9, 0x3 ;  /* 0x00000009070c7211 */ /* 0x000fe200078e18ff */
[----:B------:R-:W-:-:S04]  /*4590*/  FMUL.FTZ R7, R79, c[0x0][0x320] ;  /* 0x0000c8004f077a20 */ /* 0x000fc80000410000 */
[----:B-1----:R-:W-:Y:S01]  /*45a0*/  IMAD.MOV.U32 R5, RZ, RZ, R12 ;  /* 0x000000ffff057224 */ /* 0x002fe200078e000c */
[----:B------:R1:W-:Y:S01]  /*45b0*/  MUFU.TANH R32, R7 ;  /* 0x0000000700207308 */ /* 0x0003e20000002400 */
[----:B------:R-:W-:Y:S01]  /*45c0*/  STL [R1+0x14], R12 ;  /* 0x0000140c01007387 */ /* 0x000fe20000100800 */
[----:B--2---:R-:W-:-:S05]  /*45d0*/  @P1 IMAD.HI.U32 R8, R12, c[0x0][0x2c8], RZ ;  /* 0x0000b2000c081a27 */ /* 0x004fca00078e00ff */
[----:B------:R-:W-:Y:S01]  /*45e0*/  @P0 SHF.R.U32.HI R5, RZ, c[0x0][0x2cc], R8 ;  /* 0x0000b300ff050a19 */ /* 0x000fe20000011608 */
[----:B-1----:R-:W-:-:S04]  /*45f0*/  FMUL.FTZ R7, R66, c[0x0][0x320] ;  /* 0x0000c80042077a20 */ /* 0x002fc80000410000 */
[----:B------:R-:W1:Y:S01]  /*4600*/  SHFL.IDX PT, R9, R5, RZ, 0x1c1f ;  /* 0x001c1fff05097589 */ /* 0x000e6200000e0000 */
[----:B------:R1:W-:Y:S03]  /*4610*/  MUFU.TANH R16, R7 ;  /* 0x0000000700107308 */ /* 0x0003e60000002400 */
[----:B------:R2:W1:Y:S02]  /*4620*/  SHFL.IDX PT, R8, R5, 0x1, 0x1c1f ;  /* 0x003c1f0005087f89 */ /* 0x00046400000e0000 */
[----:B--2---:R-:W-:Y:S01]  /*4630*/  LOP3.LUT R5, R6, 0x7ffffffc, RZ, 0xc0, !PT ;  /* 0x7ffffffc06057812 */ /* 0x004fe200078ec0ff */
[----:B------:R-:W-:-:S04]  /*4640*/  FMUL.FTZ R6, R42, c[0x0][0x320] ;  /* 0x0000c8002a067a20 */ /* 0x000fc80000410000 */
[----:B------:R-:W-:Y:S01]  /*4650*/  IMAD.IADD R5, R0, 0x1, -R5 ;  /* 0x0000000100057824 */ /* 0x000fe200078e0a05 */
[----:B------:R-:W-:Y:S01]  /*4660*/  MOV R0, UR16 ;  /* 0x0000001000007c02 */ /* 0x000fe20008000f00 */
[----:B------:R2:W-:Y:S02]  /*4670*/  MUFU.TANH R19, R6 ;  /* 0x0000000600137308 */ /* 0x0005e40000002400 */
[----:B------:R-:W-:Y:S02]  /*4680*/  IMAD.SHL.U32 R10, R5, 0x2, RZ ;  /* 0x00000002050a7824 */ /* 0x000fe400078e00ff */
[----:B------:R-:W-:-:S03]  /*4690*/  FMUL.FTZ R5, R43, c[0x0][0x320] ;  /* 0x0000c8002b057a20 */ /* 0x000fc60000410000 */
[----:B------:R-:W-:Y:S01]  /*46a0*/  IADD3 R0, -R10, 0x1, R0 ;  /* 0x000000010a007810 */ /* 0x000fe20007ffe100 */
[----:B------:R3:W-:Y:S01]  /*46b0*/  MUFU.TANH R17, R5 ;  /* 0x0000000500117308 */ /* 0x0007e20000002400 */
[----:B------:R4:W-:Y:S02]  /*46c0*/  STL [R1+0x18], R10 ;  /* 0x0000180a01007387 */ /* 0x0009e40000100800 */
[----:B------:R-:W-:-:S05]  /*46d0*/  IADD3 R0, R0, -UR13, RZ ;  /* 0x8000000d00007c10 */ /* 0x000fca000fffe0ff */
[----:B-1----:R-:W-:Y:S01]  /*46e0*/  IMAD.IADD R7, R0, 0x1, R9 ;  /* 0x0000000100077824 */ /* 0x002fe200078e0209 */
[----:B--2---:R-:W-:Y:S02]  /*46f0*/  IADD3 R6, -R10, UR16, RZ ;  /* 0x000000100a067c10 */ /* 0x004fe4000fffe1ff */
[----:B------:R-:W-:Y:S01]  /*4700*/  IADD3 R0, R0, R8, RZ ;  /* 0x0000000800007210 */ /* 0x000fe20007ffe0ff */
[----:B------:R-:W-:-:S03]  /*4710*/  FMUL.FTZ R8, R38, c[0x0][0x320] ;  /* 0x0000c80026087a20 */ /* 0x000fc60000410000 */
[----:B------:R-:W-:Y:S01]  /*4720*/  IMNMX R0, R6, R0, PT ;  /* 0x0000000006007217 */ /* 0x000fe20003800200 */
[----:B---3--:R-:W-:-:S04]  /*4730*/  FMUL.FTZ R5, R67, c[0x0][0x320] ;  /* 0x0000c80043057a20 */ /* 0x008fc80000410000 */
[----:B------:R1:W-:Y:S02]  /*4740*/  MUFU.TANH R12, R5 ;  /* 0x00000005000c7308 */ /* 0x0003e40000002400 */
[----:B-1----:R-:W-:Y:S01]  /*4750*/  IMNMX R5, R6, R7, PT ;  /* 0x0000000706057217 */ /* 0x002fe20003800200 */
[----:B------:R-:W-:-:S05]  /*4760*/  FMUL.FTZ R7, R82, c[0x0][0x320] ;  /* 0x0000c80052077a20 */ /* 0x000fca0000410000 */
[----:B------:R-:W-:Y:S01]  /*4770*/  MUFU.TANH R6, R8 ;  /* 0x0000000800067308 */ /* 0x000fe20000002400 */
[----:B------:R-:W-:Y:S01]  /*4780*/  LDSM.16.MT88.4 R80, [R218+0x3900] ;  /* 0x00390000da50783b */ /* 0x000fe20000004200 */
[C---:B------:R-:W-:Y:S02]  /*4790*/  ISETP.GT.AND P6, PT, R5.reuse, RZ, PT ;  /* 0x000000ff0500720c */ /* 0x040fe40003fc4270 */
[C---:B------:R-:W-:Y:S02]  /*47a0*/  ISETP.GT.AND P1, PT, R5.reuse, 0x1, PT ;  /* 0x000000010500780c */ /* 0x040fe40003f24270 */
[----:B------:R-:W-:Y:S02]  /*47b0*/  ISETP.GT.AND P0, PT, R5, 0x8, PT ;  /* 0x000000080500780c */ /* 0x000fe40003f04270 */
[----:B------:R1:W2:Y:S01]  /*47c0*/  MUFU.TANH R14, R7 ;  /* 0x00000007000e7308 */ /* 0x0002a20000002400 */
[----:B------:R-:W-:Y:S02]  /*47d0*/  FSEL R9, R13, -INF , P1 ;  /* 0xff8000000d097808 */ /* 0x000fe40000800000 */
[----:B------:R-:W-:-:S04]  /*47e0*/  ISETP.GT.AND P1, PT, R5, 0x10, PT ;  /* 0x000000100500780c */ /* 0x000fc80003f24270 */
[----:B------:R-:W-:Y:S02]  /*47f0*/  FSEL R34, R59, -INF , P1 ;  /* 0xff8000003b227808 */ /* 0x000fe40000800000 */
[----:B------:R-:W-:-:S04]  /*4800*/  ISETP.GT.AND P1, PT, R5, 0x19, PT ;  /* 0x000000190500780c */ /* 0x000fc80003f24270 */
[----:B------:R-:W-:Y:S02]  /*4810*/  FSEL R37, R55, -INF , P1 ;  /* 0xff80000037257808 */ /* 0x000fe40000800000 */
[----:B------:R-:W-:Y:S02]  /*4820*/  ISETP.GT.AND P1, PT, R5, 0x28, PT ;  /* 0x000000280500780c */ /* 0x000fe40003f24270 */
[----:B-1----:R-:W-:Y:S02]  /*4830*/  FSEL R7, R11, -INF , P6 ;  /* 0xff8000000b077808 */ /* 0x002fe40003000000 */
        /* <DEDUP_REMOVED lines=12> */
[----:B------:R-:W-:Y:S02]  /*4900*/  FSEL R121, R54, -INF , P1 ;  /* 0xff80000036797808 */ /* 0x000fe40000800000 */
[C---:B------:R-:W-:Y:S02]  /*4910*/  ISETP.GT.AND P6, PT, R5.reuse, 0x30, PT ;  /* 0x000000300500780c */ /* 0x040fe40003fc4270 */
[----:B------:R-:W-:-:S02]  /*4920*/  ISETP.GT.AND P1, PT, R5, 0x31, PT ;  /* 0x000000310500780c */ /* 0x000fc40003f24270 */
[----:B------:R-:W-:Y:S02]  /*4930*/  FSEL R123, R53, -INF , P0 ;  /* 0xff800000357b7808 */ /* 0x000fe40000000000 */
[----:B------:R-:W-:Y:S02]  /*4940*/  FMNMX.FTZ R133, R7, R9, !PT ;  /* 0x0000000907857209 */ /* 0x000fe40007810000 */
[----:B------:R-:W-:Y:S02]  /*4950*/  ISETP.GT.AND P0, PT, R5, 0x38, PT ;  /* 0x000000380500780c */ /* 0x000fe40003f04270 */
[----:B----4-:R-:W-:Y:S02]  /*4960*/  FSEL R197, R21, -INF , P6 ;  /* 0xff80000015c57808 */ /* 0x010fe40003000000 */
[----:B------:R-:W-:Y:S02]  /*4970*/  FSEL R196, R52, -INF , P1 ;  /* 0xff80000034c47808 */ /* 0x000fe40000800000 */
[----:B------:R-:W-:-:S02]  /*4980*/  ISETP.GT.AND P6, PT, R5, 0x39, PT ;  /* 0x000000390500780c */ /* 0x000fc40003fc4270 */
[----:B------:R-:W-:Y:S02]  /*4990*/  ISETP.GT.AND P1, PT, R5, 0x40, PT ;  /* 0x000000400500780c */ /* 0x000fe40003f24270 */
[----:B------:R-:W-:Y:S02]  /*49a0*/  FMNMX.FTZ R133, R11, R133, !PT ;  /* 0x000000850b857209 */ /* 0x000fe40007810000 */
[----:B------:R-:W-:Y:S02]  /*49b0*/  FSEL R195, R51, -INF , P0 ;  /* 0xff80000033c37808 */ /* 0x000fe40000000000 */
[----:B------:R-:W-:Y:S02]  /*49c0*/  ISETP.GT.AND P0, PT, R5, 0x41, PT ;  /* 0x000000410500780c */ /* 0x000fe40003f04270 */
[----:B------:R-:W-:Y:S02]  /*49d0*/  FSEL R194, R50, -INF , P6 ;  /* 0xff80000032c27808 */ /* 0x000fe40003000000 */
[----:B------:R-:W-:-:S02]  /*49e0*/  FSEL R202, R49, -INF , P1 ;  /* 0xff80000031ca7808 */ /* 0x000fc40000800000 */
[C---:B------:R-:W-:Y:S02]  /*49f0*/  ISETP.GT.AND P6, PT, R5.reuse, 0x48, PT ;  /* 0x000000480500780c */ /* 0x040fe40003fc4270 */
[----:B------:R-:W-:Y:S02]  /*4a00*/  ISETP.GT.AND P1, PT, R5, 0x49, PT ;  /* 0x000000490500780c */ /* 0x000fe40003f24270 */
[----:B------:R-:W-:Y:S02]  /*4a10*/  FMNMX.FTZ R133, R13, R133, !PT ;  /* 0x000000850d857209 */ /* 0x000fe40007810000 */
[----:B------:R-:W-:Y:S02]  /*4a20*/  FSEL R203, R48, -INF , P0 ;  /* 0xff80000030cb7808 */ /* 0x000fe40000000000 */
[----:B------:R-:W-:Y:S01]  /*4a30*/  ISETP.GT.AND P0, PT, R5, 0x50, PT ;  /* 0x000000500500780c */ /* 0x000fe20003f04270 */
[----:B------:R-:W-:Y:S01]  /*4a40*/  LDSM.16.MT88.4 R48, [R218+0x900] ;  /* 0x00090000da30783b */ /* 0x000fe20000004200 */
[----:B------:R-:W-:-:S02]  /*4a50*/  FSEL R204, R47, -INF , P6 ;  /* 0xff8000002fcc7808 */ /* 0x000fc40003000000 */
[----:B------:R-:W-:Y:S02]  /*4a60*/  FSEL R205, R46, -INF , P1 ;  /* 0xff8000002ecd7808 */ /* 0x000fe40000800000 */
[C---:B------:R-:W-:Y:S02]  /*4a70*/  ISETP.GT.AND P6, PT, R5.reuse, 0x51, PT ;  /* 0x000000510500780c */ /* 0x040fe40003fc4270 */
[----:B------:R-:W-:Y:S02]  /*4a80*/  ISETP.GT.AND P1, PT, R5, 0x58, PT ;  /* 0x000000580500780c */ /* 0x000fe40003f24270 */
[----:B------:R-:W-:Y:S02]  /*4a90*/  FMNMX.FTZ R133, R34, R133, !PT ;  /* 0x0000008522857209 */ /* 0x000fe40007810000 */
[----:B------:R-:W-:Y:S02]  /*4aa0*/  FSEL R215, R45, -INF , P0 ;  /* 0xff8000002dd77808 */ /* 0x000fe40000000000 */
[----:B------:R-:W-:-:S02]  /*4ab0*/  ISETP.GT.AND P0, PT, R5, 0x59, PT ;  /* 0x000000590500780c */ /* 0x000fc40003f04270 */
[----:B------:R-:W-:Y:S02]  /*4ac0*/  FSEL R206, R44, -INF , P6 ;  /* 0xff8000002cce7808 */ /* 0x000fe40003000000 */
[----:B------:R-:W-:Y:S01]  /*4ad0*/  FSEL R213, R29, -INF , P1 ;  /* 0xff8000001dd57808 */ /* 0x000fe20000800000 */
[----:B------:R-:W-:Y:S01]  /*4ae0*/  LDSM.16.MT88.4 R44, [R220+0x900] ;  /* 0x00090000dc2c783b */ /* 0x000fe20000004200 */
[----:B------:R-:W-:Y:S02]  /*4af0*/  FMNMX.FTZ R133, R35, R133, !PT ;  /* 0x0000008523857209 */ /* 0x000fe40007810000 */
[C---:B------:R-:W-:Y:S02]  /*4b00*/  ISETP.GT.AND P6, PT, R0.reuse, RZ, PT ;  /* 0x000000ff0000720c */ /* 0x040fe40003fc4270 */
[----:B------:R-:W-:Y:S02]  /*4b10*/  ISETP.GT.AND P1, PT, R0, 0x1, PT ;  /* 0x000000010000780c */ /* 0x000fe40003f24270 */
[----:B------:R-:W-:-:S02]  /*4b20*/  FSEL R212, R28, -INF , P0 ;  /* 0xff8000001cd47808 */ /* 0x000fc40000000000 */
[----:B------:R-:W-:Y:S02]  /*4b30*/  FMNMX.FTZ R133, R36, R133, !PT ;  /* 0x0000008524857209 */ /* 0x000fe40007810000 */
[----:B------:R-:W-:Y:S02]  /*4b40*/  ISETP.GT.AND P0, PT, R0, 0x8, PT ;  /* 0x000000080000780c */ /* 0x000fe40003f04270 */
[----:B------:R-:W-:Y:S02]  /*4b50*/  FSEL R8, R18, -INF , P6 ;  /* 0xff80000012087808 */ /* 0x000fe40003000000 */
[----:B------:R-:W-:Y:S02]  /*4b60*/  FSEL R10, R15, -INF , P1 ;  /* 0xff8000000f0a7808 */ /* 0x000fe40000800000 */
[----:B------:R-:W-:Y:S02]  /*4b70*/  FMNMX.FTZ R133, R37, R133, !PT ;  /* 0x0000008525857209 */ /* 0x000fe40007810000 */
[----:B------:R-:W-:-:S02]  /*4b80*/  ISETP.GT.AND P1, PT, R0, 0x9, PT ;  /* 0x000000090000780c */ /* 0x000fc40003f24270 */
[----:B--2---:R-:W-:Y:S02]  /*4b90*/  FSEL R14, R14, -INF , P0 ;  /* 0xff8000000e0e7808 */ /* 0x004fe40000000000 */
        /* <DEDUP_REMOVED lines=62> */
[----:B------:R-:W-:Y:S02]  /*4f80*/  FMNMX.FTZ R5, R198, R5, !PT ;  /* 0x00000005c6057209 */ /* 0x000fe40007810000 */
[----:B------:R-:W-:Y:S02]  /*4f90*/  FMNMX.FTZ R133, R212, R133, !PT ;  /* 0x00000085d4857209 */ /* 0x000fe40007810000 */
[----:B------:R-:W-:Y:S02]  /*4fa0*/  ISETP.GT.AND P1, PT, R0, 0x49, PT ;  /* 0x000000490000780c */ /* 0x000fe40003f24270 */
[----:B------:R-:W-:Y:S01]  /*4fb0*/  FSEL R200, R30, -INF , P0 ;  /* 0xff8000001ec87808 */ /* 0x000fe20000000000 */
[----:B------:R-:W1:Y:S01]  /*4fc0*/  SHFL.BFLY PT, R6, R133, 0x2, 0x1f ;  /* 0x0c401f0085067f89 */ /* 0x000e6200000e0000 */
[----:B------:R-:W-:-:S02]  /*4fd0*/  FMNMX.FTZ R5, R201, R5, !PT ;  /* 0x00000005c9057209 */ /* 0x000fc40007810000 */
[----:B------:R-:W-:Y:S01]  /*4fe0*/  ISETP.GT.AND P0, PT, R0, 0x50, PT ;  /* 0x000000500000780c */ /* 0x000fe20003f04270 */
[----:B------:R-:W-:Y:S01]  /*4ff0*/  LDSM.16.MT88.4 R28, [R219+0x100] ;  /* 0x00010000db1c783b */ /* 0x000fe20000004200 */
[----:B------:R-:W-:Y:S02]  /*5000*/  FSEL R199, R27, -INF , P1 ;  /* 0xff8000001bc77808 */ /* 0x000fe40000800000 */
[----:B------:R-:W-:Y:S02]  /*5010*/  FMNMX.FTZ R5, R200, R5, !PT ;  /* 0x00000005c8057209 */ /* 0x000fe40007810000 */
[----:B------:R-:W-:Y:S02]  /*5020*/  ISETP.GT.AND P1, PT, R0, 0x51, PT ;  /* 0x000000510000780c */ /* 0x000fe40003f24270 */
[----:B------:R-:W-:Y:S02]  /*5030*/  FSEL R211, R26, -INF , P0 ;  /* 0xff8000001ad37808 */ /* 0x000fe40000000000 */
[----:B------:R-:W-:Y:S01]  /*5040*/  FMNMX.FTZ R5, R199, R5, !PT ;  /* 0x00000005c7057209 */ /* 0x000fe20007810000 */
[----:B------:R-:W-:Y:S01]  /*5050*/  LDSM.16.MT88.4 R24, [R220+0x100] ;  /* 0x00010000dc18783b */ /* 0x000fe20000004200 */
        /* <DEDUP_REMOVED lines=8> */
[----:B------:R-:W-:Y:S01]  /*50e0*/  LDSM.16.MT88.4 R16, [R217+0x100] ;  /* 0x00010000d910783b */ /* 0x000fe20000004200 */
        /* <DEDUP_REMOVED lines=14> */
[----:B-1----:R-:W-:Y:S01]  /*51d0*/  FMNMX.FTZ R132, R0, R132, !PT ;  /* 0x0000008400847209 */ /* 0x002fe20007810000 */
[----:B------:R-:W-:-:S02]  /*51e0*/  FFMA.FTZ R0, R9, c[0x0][0x2d0], -R12 ;  /* 0x0000b40009007a23 */ /* 0x000fc4000001080c */
[----:B--2---:R-:W-:Y:S01]  /*51f0*/  FFMA.FTZ R5, R11, c[0x0][0x2d0], -R12 ;  /* 0x0000b4000b057a23 */ /* 0x004fe2000001080c */
[----:B------:R-:W-:-:S03]  /*5200*/  FSETP.NEU.FTZ.AND P0, PT, R132, -INF , PT ;  /* 0xff8000008400780b */ /* 0x000fc60003f1d000 */
[----:B------:R1:W-:Y:S01]  /*5210*/  MUFU.EX2 R210, R0 ;  /* 0x0000000000d27308 */ /* 0x0003e20000000800 */
[----:B---3--:R-:W-:-:S07]  /*5220*/  FFMA.FTZ R2, R35, c[0x0][0x2d0], -R12 ;  /* 0x0000b40023027a23 */ /* 0x008fce000001080c */
[----:B------:R2:W-:Y:S01]  /*5230*/  MUFU.EX2 R184, R5 ;  /* 0x0000000500b87308 */ /* 0x0005e20000000800 */
[----:B-1----:R-:W-:-:S07]  /*5240*/  FMUL.FTZ R0, R132, c[0x0][0x2d0] ;  /* 0x0000b40084007a20 */ /* 0x002fce0000410000 */
[----:B------:R1:W-:Y:S01]  /*5250*/  MUFU.EX2 R190, R2 ;  /* 0x0000000200be7308 */ /* 0x0003e20000000800 */
[----:B------:R-:W-:Y:S01]  /*5260*/  FSEL R0, R0, RZ, P0 ;  /* 0x000000ff00007208 */ /* 0x000fe20000000000 */
[----:B--2---:R-:W-:-:S04]  /*5270*/  FFMA.FTZ R5, R13, c[0x0][0x2d0], -R12 ;  /* 0x0000b4000d057a23 */ /* 0x004fc8000001080c */
[--C-:B------:R-:W-:Y:S02]  /*5280*/  FFMA.FTZ R4, R10, c[0x0][0x2d0], -R0.reuse ;  /* 0x0000b4000a047a23 */ /* 0x100fe40000010800 */
[----:B------:R2:W3:Y:S01]  /*5290*/  MUFU.EX2 R23, R5 ;  /* 0x0000000500177308 */ /* 0x0004e20000000800 */
[----:B------:R-:W-:Y:S02]  /*52a0*/  FFMA.FTZ R3, R14, c[0x0][0x2d0], -R0 ;  /* 0x0000b4000e037a23 */ /* 0x000fe40000010800 */
[----:B-1----:R-:W-:-:S05]  /*52b0*/  FFMA.FTZ R2, R36, c[0x0][0x2d0], -R12 ;  /* 0x0000b40024027a23 */ /* 0x002fca000001080c */
[----:B------:R-:W-:Y:S01]  /*52c0*/  MUFU.EX2 R209, R4 ;  /* 0x0000000400d17308 */ /* 0x000fe20000000800 */
[----:B--2---:R-:W-:Y:S01]  /*52d0*/  FFMA.FTZ R5, R8, c[0x0][0x2d0], -R0 ;  /* 0x0000b40008057a23 */ /* 0x004fe20000010800 */
[----:B---3--:R-:W-:-:S06]  /*52e0*/  MOV R14, R23 ;  /* 0x00000017000e7202 */ /* 0x008fcc0000000f00 */
[----:B------:R1:W-:Y:S01]  /*52f0*/  MUFU.EX2 R187, R2 ;  /* 0x0000000200bb7308 */ /* 0x0003e20000000800 */
[----:B------:R-:W2:Y:S01]  /*5300*/  LDSM.16.MT88.4 R20, [R218+0x100] ;  /* 0x00010000da14783b */ /* 0x000ea20000004200 */
[----:B------:R-:W-:Y:S02]  /*5310*/  F2FP.PACK_AB R8, R210, R221 ;  /* 0x000000ddd208723e */ /* 0x000fe400000000ff */
[----:B------:R-:W-:-:S04]  /*5320*/  F2FP.PACK_AB R10, R14, R184 ;  /* 0x000000b80e0a723e */ /* 0x000fc800000000ff */
[----:B------:R3:W4:Y:S01]  /*5330*/  MUFU.EX2 R188, R5 ;  /* 0x0000000500bc7308 */ /* 0x0007220000000800 */
[----:B-1----:R-:W-:-:S07]  /*5340*/  FFMA.FTZ R2, R37, c[0x0][0x2d0], -R12 ;  /* 0x0000b40025027a23 */ /* 0x002fce000001080c */
[----:B------:R1:W-:Y:S01]  /*5350*/  MUFU.EX2 R191, R3 ;  /* 0x0000000300bf7308 */ /* 0x0003e20000000800 */
[----:B---3--:R-:W3:Y:S07]  /*5360*/  LDSM.16.MT88.4 R4, [R217+0x3100] ;  /* 0x00310000d904783b */ /* 0x008eee0000004200 */
[----:B------:R2:W-:Y:S01]  /*5370*/  MUFU.EX2 R13, R2 ;  /* 0x00000002000d7308 */ /* 0x0005e20000000800 */
[----:B----4-:R-:W-:Y:S01]  /*5380*/  F2FP.PACK_AB R9, R209, R188 ;  /* 0x000000bcd109723e */ /* 0x010fe200000000ff */
[----:B-1----:R-:W-:-:S06]  /*5390*/  FFMA.FTZ R3, R15, c[0x0][0x2d0], -R0 ;  /* 0x0000b4000f037a23 */ /* 0x002fcc0000010800 */
[----:B------:R-:W1:Y:S01]  /*53a0*/  MUFU.EX2 R214, R3 ;  /* 0x0000000300d67308 */ /* 0x000e620000000800 */
[----:B--2---:R-:W-:-:S07]  /*53b0*/  FFMA.FTZ R2, R33, c[0x0][0x2d0], -R0 ;  /* 0x0000b40021027a23 */ /* 0x004fce0000010800 */
[----:B------:R2:W-:Y:S01]  /*53c0*/  MUFU.EX2 R222, R2 ;  /* 0x0000000200de7308 */ /* 0x0005e20000000800 */
[----:B-1----:R-:W-:Y:S01]  /*53d0*/  F2FP.PACK_AB R11, R214, R191 ;  /* 0x000000bfd60b723e */ /* 0x002fe200000000ff */
[----:B------:R-:W-:-:S06]  /*53e0*/  IMAD.MOV.U32 R3, RZ, RZ, R216 ;  /* 0x000000ffff037224 */ /* 0x000fcc00078e00d8 */
[----:B------:R-:W-:Y:S01]  /*53f0*/  HMMA.16816.F32 R76, R8, R20, RZ ;  /* 0x00000014084c723c */ /* 0x000fe200000018ff */
[----:B--2---:R-:W-:-:S04]  /*5400*/  FFMA.FTZ R2, R32, c[0x0][0x2d0], -R0 ;  /* 0x0000b40020027a23 */ /* 0x004fc80000010800 */
[----:B------:R1:W2:Y:S03]  /*5410*/  MUFU.EX2 R252, R2 ;  /* 0x0000000200fc7308 */ /* 0x0002a60000000800 */
[C---:B------:R-:W-:Y:S08]  /*5420*/  HMMA.16816.F32 R72, R8.reuse, R22, RZ ;  /* 0x000000160848723c */ /* 0x040ff000000018ff */
[----:B------:R-:W-:Y:S01]  /*5430*/  HMMA.16816.F32 R60, R8, R24, RZ ;  /* 0x00000018083c723c */ /* 0x000fe200000018ff */
[----:B-1----:R-:W-:-:S02]  /*5440*/  FFMA.FTZ R2, R38, c[0x0][0x2d0], -R0 ;  /* 0x0000b40026027a23 */ /* 0x002fc40000010800 */
[----:B------:R-:W1:Y:S05]  /*5450*/  LDSM.16.MT88.4 R36, [R217+0x3900] ;  /* 0x00390000d924783b */ /* 0x000e6a0000004200 */
[C---:B------:R-:W-:Y:S01]  /*5460*/  HMMA.16816.F32 R52, R8.reuse, R26, RZ ;  /* 0x0000001a0834723c */ /* 0x040fe200000018ff */
[----:B------:R4:W-:Y:S07]  /*5470*/  MUFU.EX2 R186, R2 ;  /* 0x0000000200ba7308 */ /* 0x0009ee0000000800 */
[C---:B------:R-:W-:Y:S08]  /*5480*/  HMMA.16816.F32 R32, R8.reuse, R28, RZ ;  /* 0x0000001c0820723c */ /* 0x040ff000000018ff */
[----:B---3--:R-:W-:Y:S01]  /*5490*/  HMMA.16816.F32 R24, R8, R4, RZ ;  /* 0x000000040818723c */ /* 0x008fe200000018ff */
[----:B----4-:R-:W-:-:S02]  /*54a0*/  FFMA.FTZ R2, R64, c[0x0][0x2d0], -R0 ;  /* 0x0000b40040027a23 */ /* 0x010fc40000010800 */
[----:B------:R-:W3:Y:S02]  /*54b0*/  LDSM.16.MT88.4 R64, [R220+0x3100] ;  /* 0x00310000dc40783b */ /* 0x000ee40000004200 */
[----:B------:R-:W4:Y:S02]  /*54c0*/  MUFU.EX2 R189, R2 ;  /* 0x0000000200bd7308 */ /* 0x000f240000000800 */
[----:B------:R-:W-:Y:S01]  /*54d0*/  F2FP.PACK_AB R4, R190, R208 ;  /* 0x000000d0be04723e */ /* 0x000fe200000000ff */
[----:B------:R-:W-:Y:S01]  /*54e0*/  HMMA.16816.F32 R20, R8, R6, RZ ;  /* 0x000000060814723c */ /* 0x000fe200000018ff */
[----:B--2---:R-:W-:-:S06]  /*54f0*/  F2FP.PACK_AB R5, R252, R222 ;  /* 0x000000defc05723e */ /* 0x004fcc00000000ff */
[----:B------:R-:W-:Y:S01]  /*5500*/  F2FP.PACK_AB R6, R13, R187 ;  /* 0x000000bb0d06723e */ /* 0x000fe200000000ff */
[----:B------:R-:W-:Y:S01]  /*5510*/  HMMA.16816.F32 R28, R8, R30, RZ ;  /* 0x0000001e081c723c */ /* 0x000fe200000018ff */
[----:B----4-:R-:W-:Y:S01]  /*5520*/  F2FP.PACK_AB R7, R189, R186 ;  /* 0x000000babd07723e */ /* 0x010fe200000000ff */
[----:B------:R-:W-:-:S06]  /*5530*/  FFMA.FTZ R2, R120, c[0x0][0x2d0], -R12 ;  /* 0x0000b40078027a23 */ /* 0x000fcc000001080c */
[C---:B------:R-:W-:Y:S01]  /*5540*/  HMMA.16816.F32 R88, R8.reuse, R16, RZ ;  /* 0x000000100858723c */ /* 0x040fe200000018ff */
[----:B------:R2:W-:Y:S07]  /*5550*/  MUFU.EX2 R216, R2 ;  /* 0x0000000200d87308 */ /* 0x0005ee0000000800 */
[C---:B------:R-:W-:Y:S08]  /*5560*/  HMMA.16816.F32 R84, R8.reuse, R18, RZ ;  /* 0x000000120854723c */ /* 0x040ff000000018ff */
[----:B------:R-:W-:Y:S01]  /*5570*/  HMMA.16816.F32 R16, R8, R68, RZ ;  /* 0x000000440810723c */ /* 0x000fe200000018ff */
[----:B--2---:R-:W-:-:S07]  /*5580*/  FFMA.FTZ R2, R122, c[0x0][0x2d0], -R12 ;  /* 0x0000b4007a027a23 */ /* 0x004fce000001080c */
[C---:B-1----:R-:W-:Y:S08]  /*5590*/  HMMA.16816.F32 R164, R4.reuse, R36, R24 ;  /* 0x0000002404a4723c */ /* 0x042ff00000001818 */
[C---:B------:R-:W-:Y:S01]  /*55a0*/  HMMA.16816.F32 R128, R4.reuse, R38, R20 ;  /* 0x000000260480723c */ /* 0x040fe20000001814 */
[----:B------:R-:W1:Y:S07]  /*55b0*/  LDSM.16.MT88.4 R36, [R219+0x3100] ;  /* 0x00310000db24783b */ /* 0x000e6e0000004200 */
[C---:B------:R-:W-:Y:S01]  /*55c0*/  HMMA.16816.F32 R172, R4.reuse, R44, R60 ;  /* 0x0000002c04ac723c */ /* 0x040fe2000000183c */
[----:B------:R-:W-:Y:S07]  /*55d0*/  LDSM.16.MT88.4 R60, [R217+0x9100] ;  /* 0x00910000d93c783b */ /* 0x000fee0000004200 */
[C---:B------:R-:W-:Y:S01]  /*55e0*/  HMMA.16816.F32 R148, R4.reuse, R46, R52 ;  /* 0x0000002e0494723c */ /* 0x040fe20000001834 */
[----:B------:R-:W-:Y:S04]  /*55f0*/  LDSM.16.MT88.4 R44, [R220+0x6100] ;  /* 0x00610000dc2c783b */ /* 0x000fe80000004200 */
[----:B------:R-:W-:Y:S03]  /*5600*/  LDSM.16.MT88.4 R52, [R218+0x9100] ;  /* 0x00910000da34783b */ /* 0x000fe60000004200 */
[C---:B------:R-:W-:Y:S01]  /*5610*/  HMMA.16816.F32 R124, R4.reuse, R42, R28 ;  /* 0x0000002a047c723c */ /* 0x040fe2000000181c */
[----:B------:R-:W2:Y:S07]  /*5620*/  LDSM.16.MT88.4 R28, [R220+0x3900] ;  /* 0x00390000dc1c783b */ /* 0x000eae0000004200 */
[----:B------:R-:W-:Y:S01]  /*5630*/  HMMA.16816.F32 R168, R4, R40, R32 ;  /* 0x0000002804a8723c */ /* 0x000fe20000001820 */
[----:B------:R-:W4:Y:S04]  /*5640*/  LDSM.16.MT88.4 R32, [R217+0x6100] ;  /* 0x00610000d920783b */ /* 0x000f280000004200 */
[----:B------:R-:W1:Y:S03]  /*5650*/  LDSM.16.MT88.4 R40, [R218+0x6100] ;  /* 0x00610000da28783b */ /* 0x000e660000004200 */
[----:B------:R-:W-:Y:S08]  /*5660*/  HMMA.16816.F32 R24, R8, R70, RZ ;  /* 0x000000460818723c */ /* 0x000ff000000018ff */
[C---:B------:R-:W-:Y:S08]  /*5670*/  HMMA.16816.F32 R180, R4.reuse, R48, R76 ;  /* 0x0000003004b4723c */ /* 0x040ff0000000184c */
[C---:B------:R-:W-:Y:S01]  /*5680*/  HMMA.16816.F32 R152, R4.reuse, R50, R72 ;  /* 0x000000320498723c */ /* 0x040fe20000001848 */
[----:B------:R-:W2:Y:S07]  /*5690*/  LDSM.16.MT88.4 R48, [R219+0x6100] ;  /* 0x00610000db30783b */ /* 0x000eae0000004200 */
[----:B------:R-:W-:Y:S08]  /*56a0*/  HMMA.16816.F32 R176, R4, R80, R16 ;  /* 0x0000005004b0723c */ /* 0x000ff00000001810 */
[C---:B---3--:R-:W-:Y:S08]  /*56b0*/  HMMA.16816.F32 R20, R8.reuse, R64, RZ ;  /* 0x000000400814723c */ /* 0x048ff000000018ff */
[----:B------:R-:W-:Y:S01]  /*56c0*/  HMMA.16816.F32 R16, R8, R66, RZ ;  /* 0x000000420810723c */ /* 0x000fe200000018ff */
[----:B------:R-:W3:Y:S07]  /*56d0*/  LDSM.16.MT88.4 R64, [R220+0x9100] ;  /* 0x00910000dc40783b */ /* 0x000eee0000004200 */
[----:B------:R-:W-:Y:S08]  /*56e0*/  HMMA.16816.F32 R140, R4, R82, R24 ;  /* 0x00000052048c723c */ /* 0x000ff00000001818 */
[----:B-1----:R-:W-:Y:S08]  /*56f0*/  HMMA.16816.F32 R76, R8, R38, RZ ;  /* 0x00000026084c723c */ /* 0x002ff000000018ff */
[C---:B------:R-:W-:Y:S01]  /*5700*/  HMMA.16816.F32 R136, R4.reuse, R56, R88 ;  /* 0x000000380488723c */ /* 0x040fe20000001858 */
[----:B------:R-:W1:Y:S07]  /*5710*/  LDSM.16.MT88.4 R88, [R219+0x6900] ;  /* 0x00690000db58783b */ /* 0x000e6e0000004200 */
[----:B--2---:R-:W-:Y:S08]  /*5720*/  HMMA.16816.F32 R156, R4, R28, R20 ;  /* 0x0000001c049c723c */ /* 0x004ff00000001814 */
[C---:B------:R-:W-:Y:S08]  /*5730*/  HMMA.16816.F32 R24, R8.reuse, R44, RZ ;  /* 0x0000002c0818723c */ /* 0x040ff000000018ff */
[C---:B------:R-:W-:Y:S08]  /*5740*/  HMMA.16816.F32 R20, R8.reuse, R46, RZ ;  /* 0x0000002e0814723c */ /* 0x040ff000000018ff */
[----:B------:R-:W-:Y:S08]  /*5750*/  HMMA.16816.F32 R80, R8, R36, RZ ;  /* 0x000000240850723c */ /* 0x000ff000000018ff */
[----:B------:R-:W-:Y:S08]  /*5760*/  HMMA.16816.F32 R160, R4, R30, R16 ;  /* 0x0000001e04a0723c */ /* 0x000ff00000001810 */
[C---:B----4-:R-:W-:Y:S08]  /*5770*/  HMMA.16816.F32 R72, R8.reuse, R32, RZ ;  /* 0x000000200848723c */ /* 0x050ff000000018ff */
[C---:B------:R-:W-:Y:S08]  /*5780*/  HMMA.16816.F32 R36, R8.reuse, R34, RZ ;  /* 0x000000220824723c */ /* 0x040ff000000018ff */
[C---:B------:R-:W-:Y:S08]  /*5790*/  HMMA.16816.F32 R32, R8.reuse, R40, RZ ;  /* 0x000000280820723c */ /* 0x040ff000000018ff */
[----:B------:R-:W-:Y:S08]  /*57a0*/  HMMA.16816.F32 R28, R8, R42, RZ ;  /* 0x0000002a081c723c */ /* 0x000ff000000018ff */
[----:B------:R-:W-:Y:S08]  /*57b0*/  HMMA.16816.F32 R144, R4, R58, R84 ;  /* 0x0000003a0490723c */ /* 0x000ff00000001854 */
[C---:B------:R-:W-:Y:S08]  /*57c0*/  HMMA.16816.F32 R16, R8.reuse, R48, RZ ;  /* 0x000000300810723c */ /* 0x040ff000000018ff */
[C---:B------:R-:W-:Y:S08]  /*57d0*/  HMMA.16816.F32 R40, R8.reuse, R50, RZ ;  /* 0x000000320828723c */ /* 0x040ff000000018ff */
[C---:B------:R-:W-:Y:S08]  /*57e0*/  HMMA.16816.F32 R68, R8.reuse, R60, RZ ;  /* 0x0000003c0844723c */ /* 0x040ff000000018ff */
[C---:B------:R-:W-:Y:S08]  /*57f0*/  HMMA.16816.F32 R56, R8.reuse, R52, RZ ;  /* 0x000000340838723c */ /* 0x040ff000000018ff */
[C---:B---3--:R-:W-:Y:S08]  /*5800*/  HMMA.16816.F32 R48, R8.reuse, R64, RZ ;  /* 0x000000400830723c */ /* 0x048ff000000018ff */
[C---:B------:R-:W-:Y:S08]  /*5810*/  HMMA.16816.F32 R44, R8.reuse, R66, RZ ;  /* 0x00000042082c723c */ /* 0x040ff000000018ff */
[C---:B------:R-:W-:Y:S08]  /*5820*/  HMMA.16816.F32 R60, R8.reuse, R62, RZ ;  /* 0x0000003e083c723c */ /* 0x040ff000000018ff */
[C---:B------:R-:W-:Y:S08]  /*5830*/  HMMA.16816.F32 R52, R8.reuse, R54, RZ ;  /* 0x000000360834723c */ /* 0x040ff000000018ff */
[C---:B------:R-:W-:Y:S08]  /*5840*/  HMMA.16816.F32 R84, R8.reuse, R108, RZ ;  /* 0x0000006c0854723c */ /* 0x040ff000000018ff */
[----:B------:R-:W-:Y:S01]  /*5850*/  HMMA.16816.F32 R64, R8, R110, RZ ;  /* 0x0000006e0840723c */ /* 0x000fe200000018ff */
[----:B------:R-:W2:Y:S07]  /*5860*/  LDSM.16.MT88.4 R8, [R220+0x9900] ;  /* 0x00990000dc08783b */ /* 0x000eae0000004200 */
[C---:B------:R-:W-:Y:S08]  /*5870*/  HMMA.16816.F32 R108, R4.reuse, R106, R76 ;  /* 0x0000006a046c723c */ /* 0x040ff0000000184c */
[C---:B------:R-:W-:Y:S01]  /*5880*/  HMMA.16816.F32 R76, R4.reuse, R92, R24 ;  /* 0x0000005c044c723c */ /* 0x040fe20000001818 */
[----:B------:R-:W-:Y:S07]  /*5890*/  LDSM.16.MT88.4 R24, [R219+0x9900] ;  /* 0x00990000db18783b */ /* 0x000fee0000004200 */
[C---:B------:R-:W-:Y:S01]  /*58a0*/  HMMA.16816.F32 R92, R4.reuse, R94, R20 ;  /* 0x0000005e045c723c */ /* 0x040fe20000001814 */
[----:B------:R-:W3:Y:S07]  /*58b0*/  LDSM.16.MT88.4 R20, [R217+0x9900] ;  /* 0x00990000d914783b */ /* 0x000eee0000004200 */
[C---:B------:R-:W-:Y:S08]  /*58c0*/  HMMA.16816.F32 R112, R4.reuse, R104, R80 ;  /* 0x000000680470723c */ /* 0x040ff00000001850 */
[C---:B------:R-:W-:Y:S08]  /*58d0*/  HMMA.16816.F32 R104, R4.reuse, R100, R72 ;  /* 0x000000640468723c */ /* 0x040ff00000001848 */
[C---:B-1----:R-:W-:Y:S01]  /*58e0*/  HMMA.16816.F32 R72, R4.reuse, R88, R16 ;  /* 0x000000580448723c */ /* 0x042fe20000001810 */
[----:B------:R-:W1:Y:S07]  /*58f0*/  LDSM.16.MT88.4 R16, [R218+0x9900] ;  /* 0x00990000da10783b */ /* 0x000e6e0000004200 */
[C---:B------:R-:W-:Y:S08]  /*5900*/  HMMA.16816.F32 R88, R4.reuse, R90, R40 ;  /* 0x0000005a0458723c */ /* 0x040ff00000001828 */
[C---:B--2---:R-:W-:Y:S07]  /*5910*/  HMMA.16816.F32 R40, R4.reuse, R10, R44 ;  /* 0x0000000a0428723c */ /* 0x044fee000000182c */
[----:B------:R-:W-:Y:S01]  /*5920*/  IMAD.MOV.U32 R46, RZ, RZ, R189 ;  /* 0x000000ffff2e7224 */ /* 0x000fe200078e00bd */
[----:B---3--:R-:W-:Y:S01]  /*5930*/  HMMA.16816.F32 R68, R4, R20, R68 ;  /* 0x000000140444723c */ /* 0x008fe20000001844 */
[----:B------:R2:W3:Y:S01]  /*5940*/  MUFU.EX2 R189, R2 ;  /* 0x0000000200bd7308 */ /* 0x0004e20000000800 */
[----:B------:R-:W-:Y:S01]  /*5950*/  IMAD.MOV.U32 R47, RZ, RZ, R191 ;  /* 0x000000ffff2f7224 */ /* 0x000fe200078e00bf */
[----:B------:R-:W-:Y:S01]  /*5960*/  MOV R45, R187 ;  /* 0x000000bb002d7202 */ /* 0x000fe20000000f00 */
[----:B------:R-:W-:-:S03]  /*5970*/  IMAD.MOV.U32 R44, RZ, RZ, R186 ;  /* 0x000000ffff2c7224 */ /* 0x000fc600078e00ba */
[----:B------:R-:W-:Y:S01]  /*5980*/  MOV R20, R252 ;  /* 0x000000fc00147202 */ /* 0x000fe20000000f00 */
[C---:B------:R-:W-:Y:S07]  /*5990*/  HMMA.16816.F32 R60, R4.reuse, R22, R60 ;  /* 0x00000016043c723c */ /* 0x040fee000000183c */
[----:B------:R-:W-:Y:S01]  /*59a0*/  MOV R22, R209 ;  /* 0x000000d100167202 */ /* 0x000fe20000000f00 */
[----:B------:R-:W-:Y:S01]  /*59b0*/  HMMA.16816.F32 R48, R4, R8, R48 ;  /* 0x000000080430723c */ /* 0x000fe20000001830 */
[----:B--2---:R-:W-:Y:S01]  /*59c0*/  FFMA.FTZ R2, R121, c[0x0][0x2d0], -R12 ;  /* 0x0000b40079027a23 */ /* 0x004fe2000001080c */
[----:B------:R-:W2:Y:S01]  /*59d0*/  LDSM.16.MT88.4 R8, [R217+0x1100] ;  /* 0x00110000d908783b */ /* 0x000ea20000004200 */
[----:B------:R-:W-:-:S02]  /*59e0*/  IMAD.MOV.U32 R23, RZ, RZ, R222 ;  /* 0x000000ffff177224 */ /* 0x000fc400078e00de */
[----:B------:R4:W-:Y:S03]  /*59f0*/  MUFU.EX2 R21, R2 ;  /* 0x0000000200157308 */ /* 0x0009e60000000800 */
[C---:B-1----:R-:W-:Y:S08]  /*5a00*/  HMMA.16816.F32 R56, R4.reuse, R16, R56 ;  /* 0x000000100438723c */ /* 0x042ff00000001838 */
[----:B------:R-:W-:Y:S01]  /*5a10*/  HMMA.16816.F32 R52, R4, R18, R52 ;  /* 0x000000120434723c */ /* 0x000fe20000001834 */
[----:B------:R-:W1:Y:S01]  /*5a20*/  LDSM.16.MT88.4 R16, [R218+0x1100] ;  /* 0x00110000da10783b */ /* 0x000e620000004200 */
[----:B----4-:R-:W-:-:S06]  /*5a30*/  FFMA.FTZ R2, R123, c[0x0][0x2d0], -R12 ;  /* 0x0000b4007b027a23 */ /* 0x010fcc000001080c */
[C---:B------:R-:W-:Y:S01]  /*5a40*/  HMMA.16816.F32 R100, R4.reuse, R102, R36 ;  /* 0x000000660464723c */ /* 0x040fe20000001824 */
[----:B------:R4:W1:Y:S07]  /*5a50*/  MUFU.EX2 R209, R2 ;  /* 0x0000000200d17308 */ /* 0x00086e0000000800 */
[C---:B------:R-:W-:Y:S08]  /*5a60*/  HMMA.16816.F32 R80, R4.reuse, R96, R32 ;  /* 0x000000600450723c */ /* 0x040ff00000001820 */
[----:B------:R-:W-:Y:S01]  /*5a70*/  HMMA.16816.F32 R96, R4, R98, R28 ;  /* 0x000000620460723c */ /* 0x000fe2000000181c */
[----:B----4-:R-:W-:-:S04]  /*5a80*/  FFMA.FTZ R2, R116, c[0x0][0x2d0], -R0 ;  /* 0x0000b40074027a23 */ /* 0x010fc80000010800 */
[----:B------:R4:W-:Y:S03]  /*5a90*/  MUFU.EX2 R222, R2 ;  /* 0x0000000200de7308 */ /* 0x0009e60000000800 */
[C---:B------:R-:W-:Y:S07]  /*5aa0*/  HMMA.16816.F32 R36, R4.reuse, R24, R84 ;  /* 0x000000180424723c */ /* 0x040fee0000001854 */
[----:B------:R-:W-:Y:S01]  /*5ab0*/  IMAD.MOV.U32 R87, RZ, RZ, R185 ;  /* 0x000000ffff577224 */ /* 0x000fe200078e00b9 */
[----:B------:R-:W-:Y:S01]  /*5ac0*/  HMMA.16816.F32 R32, R4, R26, R64 ;  /* 0x0000001a0420723c */ /* 0x000fe20000001840 */
[----:B------:R-:W-:Y:S01]  /*5ad0*/  MOV R86, R184 ;  /* 0x000000b800567202 */ /* 0x000fe20000000f00 */
[----:B----4-:R-:W-:-:S05]  /*5ae0*/  FFMA.FTZ R2, R119, c[0x0][0x2d0], -R0 ;  /* 0x0000b40077027a23 */ /* 0x010fca0000010800 */
[----:B---3--:R-:W-:Y:S01]  /*5af0*/  F2FP.PACK_AB R4, R189, R216 ;  /* 0x000000d8bd04723e */ /* 0x008fe200000000ff */
[----:B------:R3:W4:Y:S01]  /*5b00*/  MUFU.EX2 R252, R2 ;  /* 0x0000000200fc7308 */ /* 0x0007220000000800 */
[----:B-1----:R-:W-:Y:S01]  /*5b10*/  F2FP.PACK_AB R6, R209, R21 ;  /* 0x00000015d106723e */ /* 0x002fe200000000ff */
[----:B---3--:R-:W-:Y:S01]  /*5b20*/  FFMA.FTZ R2, R118, c[0x0][0x2d0], -R0 ;  /* 0x0000b40076027a23 */ /* 0x008fe20000010800 */
[----:B----4-:R-:W-:-:S05]  /*5b30*/  F2FP.PACK_AB R5, R252, R222 ;  /* 0x000000defc05723e */ /* 0x010fca00000000ff */
[----:B------:R1:W-:Y:S02]  /*5b40*/  MUFU.EX2 R191, R2 ;  /* 0x0000000200bf7308 */ /* 0x0003e40000000800 */
[----:B-1----:R-:W-:-:S06]  /*5b50*/  FFMA.FTZ R2, R117, c[0x0][0x2d0], -R0 ;  /* 0x0000b40075027a23 */ /* 0x002fcc0000010800 */
[----:B------:R-:W1:Y:S02]  /*5b60*/  MUFU.EX2 R15, R2 ;  /* 0x00000002000f7308 */ /* 0x000e640000000800 */
[----:B-1----:R-:W-:Y:S01]  /*5b70*/  F2FP.PACK_AB R7, R15, R191 ;  /* 0x000000bf0f07723e */ /* 0x002fe200000000ff */
[----:B------:R-:W-:Y:S02]  /*5b80*/  FFMA.FTZ R2, R197, c[0x0][0x2d0], -R12 ;  /* 0x0000b400c5027a23 */ /* 0x000fe4000001080c */
[----:B------:R-:W-:-:S03]  /*5b90*/  IMAD.MOV.U32 R197, RZ, RZ, R222 ;  /* 0x000000ffffc57224 */ /* 0x000fc600078e00de */
[----:B------:R1:W-:Y:S01]  /*5ba0*/  MUFU.EX2 R222, R2 ;  /* 0x0000000200de7308 */ /* 0x0003e20000000800 */
[C---:B--2---:R-:W-:Y:S08]  /*5bb0*/  HMMA.16816.F32 R136, R4.reuse, R8, R136 ;  /* 0x000000080488723c */ /* 0x044ff00000001888 */
[----:B------:R-:W-:Y:S01]  /*5bc0*/  HMMA.16816.F32 R24, R4, R10, R144 ;  /* 0x0000000a0418723c */ /* 0x000fe20000001890 */
[----:B------:R-:W2:Y:S01]  /*5bd0*/  LDSM.16.MT88.4 R8, [R220+0x1100] ;  /* 0x00110000dc08783b */ /* 0x000ea20000004200 */
[----:B-1----:R-:W-:Y:S01]  /*5be0*/  FFMA.FTZ R2, R196, c[0x0][0x2d0], -R12 ;  /* 0x0000b400c4027a23 */ /* 0x002fe2000001080c */
[----:B------:R-:W-:-:S05]  /*5bf0*/  MOV R196, R46 ;  /* 0x0000002e00c47202 */ /* 0x000fca0000000f00 */
[C---:B------:R-:W-:Y:S08]  /*5c00*/  HMMA.16816.F32 R144, R4.reuse, R16, R180 ;  /* 0x000000100490723c */ /* 0x040ff000000018b4 */
        /* <DEDUP_REMOVED lines=18> */
[----:B------:R-:W-:Y:S01]  /*5d30*/  HMMA.16816.F32 R184, R4, R18, R108 ;  /* 0x0000001204b8723c */ /* 0x000fe2000000186c */
[----:B------:R-:W1:Y:S01]  /*5d40*/  LDSM.16.MT88.4 R16, [R218+0x7100] ;  /* 0x00710000da10783b */ /* 0x000e620000004200 */
[----:B------:R3:W-:Y:S05]  /*5d50*/  MUFU.EX2 R111, R2 ;  /* 0x00000002006f7308 */ /* 0x0007ea0000000800 */
[----:B------:R-:W-:Y:S01]  /*5d60*/  IMAD.MOV.U32 R110, RZ, RZ, R86 ;  /* 0x000000ffff6e7224 */ /* 0x000fe200078e0056 */
[----:B------:R-:W-:Y:S01]  /*5d70*/  MOV R108, R44 ;  /* 0x0000002c006c7202 */ /* 0x000fe20000000f00 */
[----:B------:R-:W-:-:S02]  /*5d80*/  IMAD.MOV.U32 R109, RZ, RZ, R87 ;  /* 0x000000ffff6d7224 */ /* 0x000fc400078e0057 */
[----:B---3--:R-:W-:Y:S02]  /*5d90*/  FFMA.FTZ R2, R195, c[0x0][0x2d0], -R12 ;  /* 0x0000b400c3027a23 */ /* 0x008fe4000001080c */
[----:B------:R-:W-:Y:S02]  /*5da0*/  IMAD.MOV.U32 R195, RZ, RZ, R13 ;  /* 0x000000ffffc37224 */ /* 0x000fe400078e000d */
[----:B------:R3:W-:Y:S01]  /*5db0*/  MUFU.EX2 R13, R2 ;  /* 0x00000002000d7308 */ /* 0x0007e20000000800 */
[C---:B--2---:R-:W-:Y:S07]  /*5dc0*/  HMMA.16816.F32 R180, R4.reuse, R8, R104 ;  /* 0x0000000804b4723c */ /* 0x044fee0000001868 */
[----:B------:R-:W-:Y:S01]  /*5dd0*/  IMAD.MOV.U32 R106, RZ, RZ, R47 ;  /* 0x000000ffff6a7224 */ /* 0x000fe200078e002f */
[----:B------:R-:W-:Y:S01]  /*5de0*/  HMMA.16816.F32 R172, R4, R10, R100 ;  /* 0x0000000a04ac723c */ /* 0x000fe20000001864 */
[----:B------:R-:W2:Y:S01]  /*5df0*/  LDSM.16.MT88.4 R8, [R220+0x7100] ;  /* 0x00710000dc08783b */ /* 0x000ea20000004200 */
[----:B------:R-:W-:Y:S01]  /*5e00*/  MOV R105, R22 ;  /* 0x0000001600697202 */ /* 0x000fe20000000f00 */
[----:B------:R-:W-:-:S02]  /*5e10*/  IMAD.MOV.U32 R104, RZ, RZ, R23 ;  /* 0x000000ffff687224 */ /* 0x000fc400078e0017 */
[----:B------:R-:W-:Y:S02]  /*5e20*/  IMAD.MOV.U32 R47, RZ, RZ, R20 ;  /* 0x000000ffff2f7224 */ /* 0x000fe400078e0014 */
[----:B------:R-:W-:Y:S01]  /*5e30*/  MOV R103, R21 ;  /* 0x0000001500677202 */ /* 0x000fe20000000f00 */
[C---:B-1----:R-:W-:Y:S01]  /*5e40*/  HMMA.16816.F32 R168, R4.reuse, R16, R80 ;  /* 0x0000001004a8723c */ /* 0x042fe20000001850 */
[----:B------:R-:W1:Y:S01]  /*5e50*/  LDSM.16.MT88.4 R20, [R219+0x7100] ;  /* 0x00710000db14783b */ /* 0x000e620000004200 */
[----:B------:R-:W-:Y:S01]  /*5e60*/  IMAD.MOV.U32 R102, RZ, RZ, R191 ;  /* 0x000000ffff667224 */ /* 0x000fe200078e00bf */
[----:B------:R-:W-:Y:S01]  /*5e70*/  MOV R100, R189 ;  /* 0x000000bd00647202 */ /* 0x000fe20000000f00 */
[----:B------:R-:W-:Y:S02]  /*5e80*/  IMAD.MOV.U32 R101, RZ, RZ, R190 ;  /* 0x000000ffff657224 */ /* 0x000fe400078e00be */
[----:B---3--:R-:W-:Y:S02]  /*5e90*/  FFMA.FTZ R2, R194, c[0x0][0x2d0], -R12 ;  /* 0x0000b400c2027a23 */ /* 0x008fe4000001080c */
[----:B------:R-:W-:Y:S01]  /*5ea0*/  HMMA.16816.F32 R164, R4, R18, R96 ;  /* 0x0000001204a4723c */ /* 0x000fe20000001860 */
[----:B------:R-:W3:Y:S01]  /*5eb0*/  LDSM.16.MT88.4 R16, [R217+0xa100] ;  /* 0x00a10000d910783b */ /* 0x000ee20000004200 */
[----:B------:R-:W-:-:S02]  /*5ec0*/  IMAD.MOV.U32 R107, RZ, RZ, R45 ;  /* 0x000000ffff6b7224 */ /* 0x000fc400078e002d */
[----:B------:R-:W-:-:S04]  /*5ed0*/  IMAD.MOV.U32 R194, RZ, RZ, R47 ;  /* 0x000000ffffc27224 */ /* 0x000fc800078e002f */
[C---:B--2---:R-:W-:Y:S08]  /*5ee0*/  HMMA.16816.F32 R148, R4.reuse, R8, R76 ;  /* 0x000000080494723c */ /* 0x044ff0000000184c */
[C---:B------:R-:W-:Y:S01]  /*5ef0*/  HMMA.16816.F32 R96, R4.reuse, R10, R92 ;  /* 0x0000000a0460723c */ /* 0x040fe2000000185c */
[----:B------:R-:W2:Y:S07]  /*5f00*/  LDSM.16.MT88.4 R8, [R218+0xa100] ;  /* 0x00a10000da08783b */ /* 0x000eae0000004200 */
[C---:B-1----:R-:W-:Y:S01]  /*5f10*/  HMMA.16816.F32 R92, R4.reuse, R20, R72 ;  /* 0x00000014045c723c */ /* 0x042fe20000001848 */
[----:B------:R1:W4:Y:S06]  /*5f20*/  MUFU.EX2 R20, R2 ;  /* 0x0000000200147308 */ /* 0x00032c0000000800 */
[----:B------:R-:W-:Y:S01]  /*5f30*/  IMAD.MOV.U32 R75, RZ, RZ, R188 ;  /* 0x000000ffff4b7224 */ /* 0x000fe200078e00bc */
[----:B---3--:R-:W-:Y:S01]  /*5f40*/  HMMA.16816.F32 R84, R4, R18, R60 ;  /* 0x000000120454723c */ /* 0x008fe2000000183c */
[----:B------:R-:W-:-:S02]  /*5f50*/  IMAD.MOV.U32 R73, RZ, RZ, R252 ;  /* 0x000000ffff497224 */ /* 0x000fc400078e00fc */
[----:B------:R-:W-:-:S05]  /*5f60*/  IMAD.MOV.U32 R74, RZ, RZ, R215 ;  /* 0x000000ffff4a7224 */ /* 0x000fca00078e00d7 */
[----:B------:R-:W-:Y:S01]  /*5f70*/  HMMA.16816.F32 R188, R4, R16, R68 ;  /* 0x0000001004bc723c */ /* 0x000fe20000001844 */
[----:B------:R-:W3:Y:S01]  /*5f80*/  LDSM.16.MT88.4 R16, [R220+0xa100] ;  /* 0x00a10000dc10783b */ /* 0x000ee20000004200 */
[----:B-1----:R-:W-:Y:S01]  /*5f90*/  FFMA.FTZ R2, R134, c[0x0][0x2d0], -R0 ;  /* 0x0000b40086027a23 */ /* 0x002fe20000010800 */
[----:B------:R-:W-:Y:S02]  /*5fa0*/  MOV R134, R75 ;  /* 0x0000004b00867202 */ /* 0x000fe40000000f00 */
[----:B------:R-:W-:-:S03]  /*5fb0*/  MOV R75, R214 ;  /* 0x000000d6004b7202 */ /* 0x000fc60000000f00 */
[C---:B------:R-:W-:Y:S08]  /*5fc0*/  HMMA.16816.F32 R88, R4.reuse, R22, R88 ;  /* 0x000000160458723c */ /* 0x040ff00000001858 */
[C---:B--2---:R-:W-:Y:S01]  /*5fd0*/  HMMA.16816.F32 R80, R4.reuse, R8, R56 ;  /* 0x000000080450723c */ /* 0x044fe20000001838 */
[----:B------:R1:W-:Y:S07]  /*5fe0*/  MUFU.EX2 R56, R2 ;  /* 0x0000000200387308 */ /* 0x0003ee0000000800 */
[----:B------:R-:W-:Y:S01]  /*5ff0*/  HMMA.16816.F32 R76, R4, R10, R52 ;  /* 0x0000000a044c723c */ /* 0x000fe20000001834 */
[----:B------:R-:W2:Y:S01]  /*6000*/  LDSM.16.MT88.4 R8, [R219+0xa100] ;  /* 0x00a10000db08783b */ /* 0x000ea20000004200 */
[----:B-1----:R-:W-:-:S02]  /*6010*/  FFMA.FTZ R2, R192, c[0x0][0x2d0], -R0 ;  /* 0x0000b400c0027a23 */ /* 0x002fc40000010800 */
[----:B----4-:R-:W-:Y:S02]  /*6020*/  IMAD.MOV.U32 R192, RZ, RZ, R20 ;  /* 0x000000ffffc07224 */ /* 0x010fe400078e0014 */
[----:B------:R-:W-:Y:S01]  /*6030*/  LDSM.16.MT88.4 R20, [R217+0x1900] ;  /* 0x00190000d914783b */ /* 0x000fe20000004200 */
[----:B------:R1:W4:Y:S01]  /*6040*/  MUFU.EX2 R214, R2 ;  /* 0x0000000200d67308 */ /* 0x0003220000000800 */
[C---:B---3--:R-:W-:Y:S08]  /*6050*/  HMMA.16816.F32 R44, R4.reuse, R16, R48 ;  /* 0x00000010042c723c */ /* 0x048ff00000001830 */
[----:B------:R-:W-:Y:S01]  /*6060*/  HMMA.16816.F32 R40, R4, R18, R40 ;  /* 0x000000120428723c */ /* 0x000fe20000001828 */
[----:B------:R-:W3:Y:S01]  /*6070*/  LDSM.16.MT88.4 R16, [R218+0x1900] ;  /* 0x00190000da10783b */ /* 0x000ee20000004200 */
[----:B-1----:R-:W-:-:S02]  /*6080*/  FFMA.FTZ R2, R135, c[0x0][0x2d0], -R0 ;  /* 0x0000b40087027a23 */ /* 0x002fc40000010800 */
[----:B------:R-:W-:Y:S02]  /*6090*/  IMAD.MOV.U32 R135, RZ, RZ, R196 ;  /* 0x000000ffff877224 */ /* 0x000fe400078e00c4 */
[----:B------:R1:W-:Y:S01]  /*60a0*/  MUFU.EX2 R252, R2 ;  /* 0x0000000200fc7308 */ /* 0x0003e20000000800 */
[----:B------:R-:W-:Y:S01]  /*60b0*/  IMAD.MOV.U32 R196, RZ, RZ, R100 ;  /* 0x000000ffffc47224 */ /* 0x000fe200078e0064 */
[C---:B--2---:R-:W-:Y:S08]  /*60c0*/  HMMA.16816.F32 R36, R4.reuse, R8, R36 ;  /* 0x000000080424723c */ /* 0x044ff00000001824 */
[----:B------:R-:W-:Y:S01]  /*60d0*/  HMMA.16816.F32 R32, R4, R10, R32 ;  /* 0x0000000a0420723c */ /* 0x000fe20000001820 */
[----:B-1----:R-:W-:Y:S01]  /*60e0*/  FFMA.FTZ R2, R193, c[0x0][0x2d0], -R0 ;  /* 0x0000b400c1027a23 */ /* 0x002fe20000010800 */
[----:B------:R-:W-:Y:S01]  /*60f0*/  LDSM.16.MT88.4 R8, [R220+0x4900] ;  /* 0x00490000dc08783b */ /* 0x000fe20000004200 */
[----:B------:R-:W-:-:S02]  /*6100*/  MOV R193, R101 ;  /* 0x0000006500c17202 */ /* 0x000fc40000000f00 */
[----:B------:R-:W1:Y:S02]  /*6110*/  MUFU.EX2 R215, R2 ;  /* 0x0000000200d77308 */ /* 0x000e640000000800 */
[----:B------:R-:W-:Y:S02]  /*6120*/  F2FP.PACK_AB R4, R111, R222 ;  /* 0x000000de6f04723e */ /* 0x000fe400000000ff */
[----:B----4-:R-:W-:Y:S02]  /*6130*/  F2FP.PACK_AB R5, R214, R56 ;  /* 0x00000038d605723e */ /* 0x010fe400000000ff */
[----:B------:R-:W-:Y:S02]  /*6140*/  F2FP.PACK_AB R6, R192, R13 ;  /* 0x0000000dc006723e */ /* 0x000fe400000000ff */
[----:B-1----:R-:W-:Y:S01]  /*6150*/  F2FP.PACK_AB R7, R215, R252 ;  /* 0x000000fcd707723e */ /* 0x002fe200000000ff */
[----:B------:R-:W-:-:S06]  /*6160*/  IMAD.MOV.U32 R2, RZ, RZ, R106 ;  /* 0x000000ffff027224 */ /* 0x000fcc00078e006a */
[C---:B---3--:R-:W-:Y:S01]  /*6170*/  HMMA.16816.F32 R52, R4.reuse, R18, R28 ;  /* 0x000000120434723c */ /* 0x048fe2000000181c */
[----:B------:R-:W1:Y:S07]  /*6180*/  LDSM.16.MT88.4 R28, [R220+0x1900] ;  /* 0x00190000dc1c783b */ /* 0x000e6e0000004200 */
[C---:B------:R-:W-:Y:S08]  /*6190*/  HMMA.16816.F32 R136, R4.reuse, R20, R136 ;  /* 0x000000140488723c */ /* 0x040ff00000001888 */
[C---:B------:R-:W-:Y:S01]  /*61a0*/  HMMA.16816.F32 R48, R4.reuse, R22, R24 ;  /* 0x000000160430723c */ /* 0x040fe20000001818 */
[----:B------:R-:W2:Y:S04]  /*61b0*/  LDSM.16.MT88.4 R20, [R217+0x4900] ;  /* 0x00490000d914783b */ /* 0x000ea80000004200 */
[----:B------:R-:W-:Y:S03]  /*61c0*/  LDSM.16.MT88.4 R24, [R219+0x1900] ;  /* 0x00190000db18783b */ /* 0x000fe60000004200 */
[C---:B------:R-:W-:Y:S01]  /*61d0*/  HMMA.16816.F32 R144, R4.reuse, R16, R144 ;  /* 0x000000100490723c */ /* 0x040fe20000001890 */
[----:B------:R-:W3:Y:S07]  /*61e0*/  LDSM.16.MT88.4 R16, [R218+0x4900] ;  /* 0x00490000da10783b */ /* 0x000eee0000004200 */
[C---:B-1----:R-:W-:Y:S07]  /*61f0*/  HMMA.16816.F32 R64, R4.reuse, R30, R64 ;  /* 0x0000001e0440723c */ /* 0x042fee0000001840 */
[----:B------:R-:W-:Y:S01]  /*6200*/  IMAD.MOV.U32 R30, RZ, RZ, R56 ;  /* 0x000000ffff1e7224 */ /* 0x000fe200078e0038 */
[----:B------:R-:W-:Y:S01]  /*6210*/  HMMA.16816.F32 R152, R4, R28, R152 ;  /* 0x0000001c0498723c */ /* 0x000fe20000001898 */
[----:B------:R-:W-:-:S06]  /*6220*/  IMAD.MOV.U32 R31, RZ, RZ, R75 ;  /* 0x000000ffff1f7224 */ /* 0x000fcc00078e004b */
[----:B------:R-:W-:Y:S01]  /*6230*/  IMAD.MOV.U32 R29, RZ, RZ, R73 ;  /* 0x000000ffff1d7224 */ /* 0x000fe200078e0049 */
[----:B--2---:R-:W-:Y:S01]  /*6240*/  HMMA.16816.F32 R68, R4, R20, R124 ;  /* 0x000000140444723c */ /* 0x004fe2000000187c */
[----:B------:R-:W-:-:S07]  /*6250*/  MOV R28, R74 ;  /* 0x0000004a001c7202 */ /* 0x000fce0000000f00 */
[C---:B------:R-:W-:Y:S01]  /*6260*/  HMMA.16816.F32 R56, R4.reuse, R22, R128 ;  /* 0x000000160438723c */ /* 0x040fe20000001880 */
[----:B------:R-:W1:Y:S06]  /*6270*/  LDSM.16.MT88.4 R20, [R217+0x7900] ;  /* 0x00790000d914783b */ /* 0x000e6c0000004200 */
[----:B------:R-:W-:Y:S01]  /*6280*/  MOV R130, R192 ;  /* 0x000000c000827202 */ /* 0x000fe20000000f00 */
[----:B------:R-:W-:Y:S01]  /*6290*/  IMAD.MOV.U32 R128, RZ, RZ, R194 ;  /* 0x000000ffff807224 */ /* 0x000fe200078e00c2 */
[----:B---3--:R-:W-:Y:S01]  /*62a0*/  HMMA.16816.F32 R176, R4, R16, R176 ;  /* 0x0000001004b0723c */ /* 0x008fe200000018b0 */
[----:B------:R-:W-:Y:S01]  /*62b0*/  IMAD.MOV.U32 R129, RZ, RZ, R134 ;  /* 0x000000ffff817224 */ /* 0x000fe200078e0086 */
[----:B------:R-:W-:Y:S01]  /*62c0*/  MOV R134, R195 ;  /* 0x000000c300867202 */ /* 0x000fe20000000f00 */
[----:B------:R-:W-:Y:S01]  /*62d0*/  IMAD.MOV.U32 R192, RZ, RZ, R102 ;  /* 0x000000ffffc07224 */ /* 0x000fe200078e0066 */
[----:B------:R-:W-:Y:S01]  /*62e0*/  MOV R195, R104 ;  /* 0x0000006800c37202 */ /* 0x000fe20000000f00 */
[----:B------:R-:W-:-:S02]  /*62f0*/  IMAD.MOV.U32 R194, RZ, RZ, R103 ;  /* 0x000000ffffc27224 */ /* 0x000fc400078e0067 */
[----:B------:R-:W-:Y:S01]  /*6300*/  IMAD.MOV.U32 R131, RZ, RZ, R105 ;  /* 0x000000ffff837224 */ /* 0x000fe200078e0069 */
[C---:B------:R-:W-:Y:S01]  /*6310*/  HMMA.16816.F32 R100, R4.reuse, R18, R140 ;  /* 0x000000120464723c */ /* 0x040fe2000000188c */
[----:B------:R-:W2:Y:S06]  /*6320*/  LDSM.16.MT88.4 R16, [R218+0x7900] ;  /* 0x00790000da10783b */ /* 0x000eac0000004200 */
[----:B------:R-:W-:Y:S01]  /*6330*/  MOV R143, R107 ;  /* 0x0000006b008f7202 */ /* 0x000fe20000000f00 */
[----:B------:R-:W-:Y:S01]  /*6340*/  IMAD.MOV.U32 R142, RZ, RZ, R108 ;  /* 0x000000ffff8e7224 */ /* 0x000fe200078e006c */
[----:B------:R-:W-:Y:S01]  /*6350*/  HMMA.16816.F32 R104, R4, R8, R156 ;  /* 0x000000080468723c */ /* 0x000fe2000000189c */
[----:B------:R-:W-:Y:S01]  /*6360*/  IMAD.MOV.U32 R141, RZ, RZ, R109 ;  /* 0x000000ffff8d7224 */ /* 0x000fe200078e006d */
[----:B------:R-:W-:-:S05]  /*6370*/  MOV R140, R110 ;  /* 0x0000006e008c7202 */ /* 0x000fca0000000f00 */
[----:B------:R-:W-:Y:S01]  /*6380*/  IMAD.MOV.U32 R159, RZ, RZ, R111 ;  /* 0x000000ffff9f7224 */ /* 0x000fe200078e006f */
[C---:B------:R-:W-:Y:S08]  /*6390*/  HMMA.16816.F32 R60, R4.reuse, R26, R120 ;  /* 0x0000001a043c723c */ /* 0x040ff00000001878 */
[C---:B------:R-:W-:Y:S01]  /*63a0*/  HMMA.16816.F32 R108, R4.reuse, R10, R160 ;  /* 0x0000000a046c723c */ /* 0x040fe200000018a0 */
[----:B------:R-:W3:Y:S06]  /*63b0*/  LDSM.16.MT88.4 R8, [R220+0x7900] ;  /* 0x00790000dc08783b */ /* 0x000eec0000004200 */
[----:B------:R-:W-:Y:S01]  /*63c0*/  IMAD.MOV.U32 R160, RZ, RZ, R30 ;  /* 0x000000ffffa07224 */ /* 0x000fe200078e001e */
[----:B-1----:R-:W-:Y:S01]  /*63d0*/  HMMA.16816.F32 R120, R4, R20, R180 ;  /* 0x000000140478723c */ /* 0x002fe200000018b4 */
[----:B------:R-:W-:Y:S01]  /*63e0*/  MOV R161, R31 ;  /* 0x0000001f00a17202 */ /* 0x000fe20000000f00 */
[----:B------:R-:W-:-:S02]  /*63f0*/  IMAD.MOV.U32 R162, RZ, RZ, R28 ;  /* 0x000000ffffa27224 */ /* 0x000fc400078e001c */
[----:B------:R-:W-:Y:S02]  /*6400*/  IMAD.MOV.U32 R163, RZ, RZ, R29 ;  /* 0x000000ffffa37224 */ /* 0x000fe400078e001d */
[----:B------:R-:W-:Y:S01]  /*6410*/  LDSM.16.MT88.4 R28, [R219+0x7900] ;  /* 0x00790000db1c783b */ /* 0x000fe20000004200 */
[----:B------:R-:W-:Y:S01]  /*6420*/  IMAD.MOV.U32 R183, RZ, RZ, R192 ;  /* 0x000000ffffb77224 */ /* 0x000fe200078e00c0 */
[C---:B------:R-:W-:Y:S01]  /*6430*/  HMMA.16816.F32 R124, R4.reuse, R22, R172 ;  /* 0x00000016047c723c */ /* 0x040fe200000018ac */
[----:B------:R-:W-:Y:S01]  /*6440*/  IMAD.MOV.U32 R182, RZ, RZ, R194 ;  /* 0x000000ffffb67224 */ /* 0x000fe200078e00c2 */
[----:B------:R-:W1:Y:S01]  /*6450*/  LDSM.16.MT88.4 R20, [R217+0xa900] ;  /* 0x00a90000d914783b */ /* 0x000e620000004200 */
[----:B------:R-:W-:Y:S02]  /*6460*/  IMAD.MOV.U32 R181, RZ, RZ, R163 ;  /* 0x000000ffffb57224 */ /* 0x000fe400078e00a3 */
[----:B------:R-:W-:Y:S02]  /*6470*/  IMAD.MOV.U32 R180, RZ, RZ, R140 ;  /* 0x000000ffffb47224 */ /* 0x000fe400078e008c */
[----:B------:R-:W-:Y:S01]  /*6480*/  MOV R172, R159 ;  /* 0x0000009f00ac7202 */ /* 0x000fe20000000f00 */
[----:B------:R-:W-:Y:S01]  /*6490*/  HMMA.16816.F32 R72, R4, R24, R116 ;  /* 0x000000180448723c */ /* 0x000fe20000001874 */
[----:B------:R-:W4:Y:S01]  /*64a0*/  LDSM.16.MT88.4 R24, [R219+0x4900] ;  /* 0x00490000db18783b */ /* 0x000f220000004200 */
[----:B------:R-:W-:Y:S01]  /*64b0*/  IMAD.MOV.U32 R174, RZ, RZ, R2 ;  /* 0x000000ffffae7224 */ /* 0x000fe200078e0002 */
[----:B------:R-:W-:Y:S01]  /*64c0*/  MOV R175, R135 ;  /* 0x0000008700af7202 */ /* 0x000fe20000000f00 */
[----:B------:R-:W-:-:S02]  /*64d0*/  FFMA.FTZ R2, R202, c[0x0][0x2d0], -R12 ;  /* 0x0000b400ca027a23 */ /* 0x000fc4000001080c */
[----:B------:R-:W-:Y:S02]  /*64e0*/  IMAD.MOV.U32 R173, RZ, RZ, R129 ;  /* 0x000000ffffad7224 */ /* 0x000fe400078e0081 */
[C---:B--2---:R-:W-:Y:S08]  /*64f0*/  HMMA.16816.F32 R168, R4.reuse, R16, R168 ;  /* 0x0000001004a8723c */ /* 0x044ff000000018a8 */
[C---:B------:R-:W-:Y:S01]  /*6500*/  HMMA.16816.F32 R156, R4.reuse, R18, R164 ;  /* 0x00000012049c723c */ /* 0x040fe200000018a4 */
[----:B------:R-:W-:Y:S07]  /*6510*/  LDSM.16.MT88.4 R16, [R218+0xa900] ;  /* 0x00a90000da10783b */ /* 0x000fee0000004200 */
[C---:B---3--:R-:W-:Y:S08]  /*6520*/  HMMA.16816.F32 R164, R4.reuse, R8, R148 ;  /* 0x0000000804a4723c */ /* 0x048ff00000001894 */
[C---:B------:R-:W-:Y:S01]  /*6530*/  HMMA.16816.F32 R148, R4.reuse, R10, R96 ;  /* 0x0000000a0494723c */ /* 0x040fe20000001860 */
[----:B------:R-:W2:Y:S06]  /*6540*/  LDSM.16.MT88.4 R8, [R220+0xa900] ;  /* 0x00a90000dc08783b */ /* 0x000eac0000004200 */
[----:B------:R-:W-:Y:S01]  /*6550*/  IMAD.MOV.U32 R99, RZ, RZ, R160 ;  /* 0x000000ffff637224 */ /* 0x000fe200078e00a0 */
[----:B-1----:R-:W-:Y:S01]  /*6560*/  HMMA.16816.F32 R188, R4, R20, R188 ;  /* 0x0000001404bc723c */ /* 0x002fe200000018bc */
[----:B------:R-:W-:Y:S01]  /*6570*/  IMAD.MOV.U32 R98, RZ, RZ, R161 ;  /* 0x000000ffff627224 */ /* 0x000fe200078e00a1 */
[----:B------:R-:W-:Y:S01]  /*6580*/  MOV R97, R162 ;  /* 0x000000a200617202 */ /* 0x000fe20000000f00 */
[----:B------:R-:W-:Y:S01]  /*6590*/  IMAD.MOV.U32 R202, RZ, RZ, R99 ;  /* 0x000000ffffca7224 */ /* 0x000fe200078e0063 */
[----:B------:R-:W-:-:S03]  /*65a0*/  MOV R96, R141 ;  /* 0x0000008d00607202 */ /* 0x000fc60000000f00 */
[----:B------:R-:W-:Y:S01]  /*65b0*/  MOV R21, R193 ;  /* 0x000000c100157202 */ /* 0x000fe20000000f00 */
[----:B----4-:R-:W-:Y:S01]  /*65c0*/  HMMA.16816.F32 R116, R4, R26, R184 ;  /* 0x0000001a0474723c */ /* 0x010fe200000018b8 */
[----:B------:R-:W-:-:S06]  /*65d0*/  MOV R20, R195 ;  /* 0x000000c300147202 */ /* 0x000fcc0000000f00 */
        /* <DEDUP_REMOVED lines=8> */
[----:B------:R-:W-:Y:S01]  /*6660*/  HMMA.16816.F32 R112, R4, R24, R112 ;  /* 0x000000180470723c */ /* 0x000fe20000001870 */
[----:B------:R1:W-:Y:S01]  /*6670*/  MUFU.EX2 R210, R2 ;  /* 0x0000000200d27308 */ /* 0x0003e20000000800 */
[----:B------:R-:W3:Y:S01]  /*6680*/  LDSM.16.MT88.4 R24, [R219+0xa900] ;  /* 0x00a90000db18783b */ /* 0x000ee20000004200 */
[----:B------:R-:W-:Y:S01]  /*6690*/  IMAD.MOV.U32 R87, RZ, RZ, R131 ;  /* 0x000000ffff577224 */ /* 0x000fe200078e0083 */
[----:B------:R-:W-:Y:S01]  /*66a0*/  MOV R84, R208 ;  /* 0x000000d000547202 */ /* 0x000fe20000000f00 */
[----:B------:R-:W-:-:S03]  /*66b0*/  IMAD.MOV.U32 R85, RZ, RZ, R209 ;  /* 0x000000ffff557224 */ /* 0x000fc600078e00d1 */
[C---:B------:R-:W-:Y:S07]  /*66c0*/  HMMA.16816.F32 R160, R4.reuse, R28, R92 ;  /* 0x0000001c04a0723c */ /* 0x040fee000000185c */
[----:B------:R-:W-:Y:S01]  /*66d0*/  MOV R93, R128 ;  /* 0x00000080005d7202 */ /* 0x000fe20000000f00 */
[----:B------:R-:W-:Y:S01]  /*66e0*/  IMAD.MOV.U32 R92, RZ, RZ, R130 ;  /* 0x000000ffff5c7224 */ /* 0x000fe200078e0082 */
[----:B--2---:R-:W-:Y:S01]  /*66f0*/  HMMA.16816.F32 R40, R4, R10, R40 ;  /* 0x0000000a0428723c */ /* 0x004fe20000001828 */
[----:B-1----:R-:W-:-:S02]  /*6700*/  FFMA.FTZ R2, R203, c[0x0][0x2d0], -R12 ;  /* 0x0000b400cb027a23 */ /* 0x002fc4000001080c */
[----:B------:R-:W-:Y:S02]  /*6710*/  IMAD.MOV.U32 R95, RZ, RZ, R142 ;  /* 0x000000ffff5f7224 */ /* 0x000fe400078e008e */
[----:B------:R1:W2:Y:S01]  /*6720*/  MUFU.EX2 R212, R2 ;  /* 0x0000000200d47308 */ /* 0x0002a20000000800 */
[----:B------:R-:W-:Y:S02]  /*6730*/  IMAD.MOV.U32 R94, RZ, RZ, R143 ;  /* 0x000000ffff5e7224 */ /* 0x000fe400078e008f */
[----:B------:R-:W-:Y:S01]  /*6740*/  HMMA.16816.F32 R128, R4, R16, R80 ;  /* 0x000000100480723c */ /* 0x000fe20000001850 */
[----:B------:R-:W-:-:S07]  /*6750*/  IMAD.MOV.U32 R203, RZ, RZ, R98 ;  /* 0x000000ffffcb7224 */ /* 0x000fce00078e0062 */
[----:B------:R-:W-:Y:S01]  /*6760*/  HMMA.16816.F32 R80, R4, R18, R76 ;  /* 0x000000120450723c */ /* 0x000fe2000000184c */
[----:B------:R-:W-:Y:S01]  /*6770*/  LDSM.16.MT88.4 R16, [R218+0x2100] ;  /* 0x00210000da10783b */ /* 0x000fe20000004200 */
[----:B-1----:R-:W-:Y:S01]  /*6780*/  FFMA.FTZ R2, R204, c[0x0][0x2d0], -R12 ;  /* 0x0000b400cc027a23 */ /* 0x002fe2000001080c */
[----:B------:R-:W-:-:S05]  /*6790*/  MOV R204, R97 ;  /* 0x0000006100cc7202 */ /* 0x000fca0000000f00 */
[C---:B------:R-:W-:Y:S01]  /*67a0*/  HMMA.16816.F32 R76, R4.reuse, R8, R44 ;  /* 0x00000008044c723c */ /* 0x040fe2000000182c */
[----:B------:R1:W-:Y:S01]  /*67b0*/  MUFU.EX2 R213, R2 ;  /* 0x0000000200d57308 */ /* 0x0003e20000000800 */
[----:B------:R-:W4:Y:S06]  /*67c0*/  LDSM.16.MT88.4 R8, [R217+0x2100] ;  /* 0x00210000d908783b */ /* 0x000f2c0000004200 */
[C---:B------:R-:W-:Y:S08]  /*67d0*/  HMMA.16816.F32 R140, R4.reuse, R30, R88 ;  /* 0x0000001e048c723c */ /* 0x040ff00000001858 */
[----:B---3--:R-:W-:Y:S01]  /*67e0*/  HMMA.16816.F32 R36, R4, R24, R36 ;  /* 0x000000180424723c */ /* 0x008fe20000001824 */
[----:B-1----:R-:W-:-:S02]  /*67f0*/  FFMA.FTZ R2, R205, c[0x0][0x2d0], -R12 ;  /* 0x0000b400cd027a23 */ /* 0x002fc4000001080c */
[----:B------:R-:W-:Y:S02]  /*6800*/  IMAD.MOV.U32 R205, RZ, RZ, R96 ;  /* 0x000000ffffcd7224 */ /* 0x000fe400078e0060 */
[----:B------:R1:W3:Y:S03]  /*6810*/  MUFU.EX2 R211, R2 ;  /* 0x0000000200d37308 */ /* 0x0002e60000000800 */
[----:B------:R-:W-:Y:S07]  /*6820*/  HMMA.16816.F32 R32, R4, R26, R32 ;  /* 0x0000001a0420723c */ /* 0x000fee0000001820 */
[----:B--2---:R-:W-:Y:S01]  /*6830*/  F2FP.PACK_AB R4, R212, R210 ;  /* 0x000000d2d404723e */ /* 0x004fe200000000ff */
[----:B-1----:R-:W-:Y:S01]  /*6840*/  FFMA.FTZ R2, R198, c[0x0][0x2d0], -R0 ;  /* 0x0000b400c6027a23 */ /* 0x002fe20000010800 */
[----:B---3--:R-:W-:Y:S01]  /*6850*/  F2FP.PACK_AB R6, R211, R213 ;  /* 0x000000d5d306723e */ /* 0x008fe200000000ff */
[----:B------:R-:W-:-:S02]  /*6860*/  IMAD.MOV.U32 R198, RZ, RZ, R95 ;  /* 0x000000ffffc67224 */ /* 0x000fc400078e005f */
[----:B------:R1:W-:Y:S02]  /*6870*/  MUFU.EX2 R134, R2 ;  /* 0x0000000200867308 */ /* 0x0003e40000000800 */
[----:B-1----:R-:W-:Y:S01]  /*6880*/  FFMA.FTZ R2, R201, c[0x0][0x2d0], -R0 ;  /* 0x0000b400c9027a23 */ /* 0x002fe20000010800 */
[----:B------:R-:W-:-:S05]  /*6890*/  MOV R201, R94 ;  /* 0x0000005e00c97202 */ /* 0x000fca0000000f00 */
[----:B------:R1:W2:Y:S02]  /*68a0*/  MUFU.EX2 R135, R2 ;  /* 0x0000000200877308 */ /* 0x0002a40000000800 */
[----:B-1----:R-:W-:Y:S01]  /*68b0*/  FFMA.FTZ R2, R200, c[0x0][0x2d0], -R0 ;  /* 0x0000b400c8027a23 */ /* 0x002fe20000010800 */
[----:B--2---:R-:W-:Y:S01]  /*68c0*/  F2FP.PACK_AB R5, R135, R134 ;  /* 0x000000868705723e */ /* 0x004fe200000000ff */
[----:B------:R-:W-:-:S04]  /*68d0*/  IMAD.MOV.U32 R200, RZ, RZ, R93 ;  /* 0x000000ffffc87224 */ /* 0x000fc800078e005d */
[----:B------:R1:W-:Y:S02]  /*68e0*/  MUFU.EX2 R208, R2 ;  /* 0x0000000200d07308 */ /* 0x0003e40000000800 */
[----:B-1----:R-:W-:Y:S02]  /*68f0*/  FFMA.FTZ R2, R199, c[0x0][0x2d0], -R0 ;  /* 0x0000b400c7027a23 */ /* 0x002fe40000010800 */
[----:B------:R-:W-:-:S04]  /*6900*/  IMAD.MOV.U32 R199, RZ, RZ, R92 ;  /* 0x000000ffffc77224 */ /* 0x000fc800078e005c */
[----:B------:R-:W1:Y:S02]  /*6910*/  MUFU.EX2 R209, R2 ;  /* 0x0000000200d17308 */ /* 0x000e640000000800 */
[----:B-1----:R-:W-:Y:S02]  /*6920*/  F2FP.PACK_AB R7, R209, R208 ;  /* 0x000000d0d107723e */ /* 0x002fe400000000ff */
[----:B------:R-:W-:-:S05]  /*6930*/  MOV R2, R21 ;  /* 0x0000001500027202 */ /* 0x000fca0000000f00 */
[C---:B----4-:R-:W-:Y:S08]  /*6940*/  HMMA.16816.F32 R136, R4.reuse, R8, R136 ;  /* 0x000000080488723c */ /* 0x050ff00000001888 */
[C---:B------:R-:W-:Y:S01]  /*6950*/  HMMA.16816.F32 R24, R4.reuse, R10, R48 ;  /* 0x0000000a0418723c */ /* 0x040fe20000001830 */
[----:B------:R-:W1:Y:S07]  /*6960*/  LDSM.16.MT88.4 R8, [R220+0x2100] ;  /* 0x00210000dc08783b */ /* 0x000e6e0000004200 */
[C---:B------:R-:W-:Y:S08]  /*6970*/  HMMA.16816.F32 R144, R4.reuse, R16, R144 ;  /* 0x000000100490723c */ /* 0x040ff00000001890 */
[C---:B------:R-:W-:Y:S01]  /*6980*/  HMMA.16816.F32 R28, R4.reuse, R18, R52 ;  /* 0x00000012041c723c */ /* 0x040fe20000001834 */
[----:B------:R-:W2:Y:S07]  /*6990*/  LDSM.16.MT88.4 R16, [R219+0x2100] ;  /* 0x00210000db10783b */ /* 0x000eae0000004200 */
[C---:B-1----:R-:W-:Y:S08]  /*69a0*/  HMMA.16816.F32 R152, R4.reuse, R8, R152 ;  /* 0x000000080498723c */ /* 0x042ff00000001898 */
[C---:B------:R-:W-:Y:S01]  /*69b0*/  HMMA.16816.F32 R88, R4.reuse, R10, R64 ;  /* 0x0000000a0458723c */ /* 0x040fe20000001840 */
[----:B------:R-:W1:Y:S06]  /*69c0*/  LDSM.16.MT88.4 R8, [R217+0x5100] ;  /* 0x00510000d908783b */ /* 0x000e6c0000004200 */
[----:B------:R-:W-:Y:S01]  /*69d0*/  IMAD.MOV.U32 R66, RZ, RZ, R87 ;  /* 0x000000ffff427224 */ /* 0x000fe200078e0057 */
[----:B--2---:R-:W-:Y:S01]  /*69e0*/  HMMA.16816.F32 R72, R4, R16, R72 ;  /* 0x000000100448723c */ /* 0x004fe20000001848 */
[----:B------:R-:W-:-:S02]  /*69f0*/  IMAD.MOV.U32 R67, RZ, RZ, R20 ;  /* 0x000000ffff437224 */ /* 0x000fc400078e0014 */
[----:B------:R-:W-:Y:S01]  /*6a00*/  LDSM.16.MT88.4 R20, [R218+0x8100] ;  /* 0x00810000da14783b */ /* 0x000fe20000004200 */
[----:B------:R-:W-:Y:S01]  /*6a10*/  IMAD.MOV.U32 R65, RZ, RZ, R172 ;  /* 0x000000ffff417224 */ /* 0x000fe200078e00ac */
[----:B------:R-:W-:Y:S01]  /*6a20*/  MOV R172, R184 ;  /* 0x000000b800ac7202 */ /* 0x000fe20000000f00 */
[----:B------:R-:W-:Y:S02]  /*6a30*/  IMAD.MOV.U32 R64, RZ, RZ, R202 ;  /* 0x000000ffff407224 */ /* 0x000fe400078e00ca */
[C---:B------:R-:W-:Y:S01]  /*6a40*/  HMMA.16816.F32 R60, R4.reuse, R18, R60 ;  /* 0x00000012043c723c */ /* 0x040fe2000000183c */
[----:B------:R-:W2:Y:S07]  /*6a50*/  LDSM.16.MT88.4 R16, [R218+0x5100] ;  /* 0x00510000da10783b */ /* 0x000eae0000004200 */
[C---:B-1----:R-:W-:Y:S08]  /*6a60*/  HMMA.16816.F32 R68, R4.reuse, R8, R68 ;  /* 0x000000080444723c */ /* 0x042ff00000001844 */
[C---:B------:R-:W-:Y:S01]  /*6a70*/  HMMA.16816.F32 R44, R4.reuse, R10, R56 ;  /* 0x0000000a042c723c */ /* 0x040fe20000001838 */
[----:B------:R-:W1:Y:S06]  /*6a80*/  LDSM.16.MT88.4 R8, [R220+0x5100] ;  /* 0x00510000dc08783b */ /* 0x000e6c0000004200 */
[----:B------:R-:W-:Y:S01]  /*6a90*/  IMAD.MOV.U32 R58, RZ, RZ, R84 ;  /* 0x000000ffff3a7224 */ /* 0x000fe200078e0054 */
[----:B--2---:R-:W-:Y:S01]  /*6aa0*/  HMMA.16816.F32 R176, R4, R16, R176 ;  /* 0x0000001004b0723c */ /* 0x004fe200000018b0 */
[----:B------:R-:W-:Y:S01]  /*6ab0*/  IMAD.MOV.U32 R57, RZ, RZ, R85 ;  /* 0x000000ffff397224 */ /* 0x000fe200078e0055 */
[----:B------:R-:W-:-:S02]  /*6ac0*/  MOV R56, R86 ;  /* 0x0000005600387202 */ /* 0x000fc40000000f00 */
[----:B------:R-:W-:-:S04]  /*6ad0*/  MOV R59, R203 ;  /* 0x000000cb003b7202 */ /* 0x000fc80000000f00 */
        /* <DEDUP_REMOVED lines=8> */
[C---:B------:R-:W-:Y:S07]  /*6b60*/  HMMA.16816.F32 R108, R4.reuse, R20, R168 ;  /* 0x00000014046c723c */ /* 0x040fee00000018a8 */
[----:B------:R-:W-:Y:S01]  /*6b70*/  MOV R168, R199 ;  /* 0x000000c700a87202 */ /* 0x000fe20000000f00 */
[C---:B------:R-:W-:Y:S01]  /*6b80*/  HMMA.16816.F32 R112, R4.reuse, R22, R156 ;  /* 0x000000160470723c */ /* 0x040fe2000000189c */
[----:B------:R-:W3:Y:S01]  /*6b90*/  LDSM.16.MT88.4 R20, [R217+0xb100] ;  /* 0x00b10000d914783b */ /* 0x000ee20000004200 */
        /* <DEDUP_REMOVED lines=8> */
[----:B------:R-:W-:-:S02]  /*6c20*/  IMAD.MOV.U32 R159, RZ, RZ, R200 ;  /* 0x000000ffff9f7224 */ /* 0x000fc400078e00c8 */
[----:B------:R-:W-:Y:S02]  /*6c30*/  IMAD.MOV.U32 R158, RZ, RZ, R201 ;  /* 0x000000ffff9e7224 */ /* 0x000fe400078e00c9 */
[----:B------:R-:W-:Y:S02]  /*6c40*/  FFMA.FTZ R2, R2, c[0x0][0x2d0], -R12 ;  /* 0x0000b40002027a23 */ /* 0x000fe4000001080c */
[----:B------:R-:W-:Y:S01]  /*6c50*/  IMAD.MOV.U32 R66, RZ, RZ, R174 ;  /* 0x000000ffff427224 */ /* 0x000fe200078e00ae */
[----:B------:R-:W-:Y:S01]  /*6c60*/  HMMA.16816.F32 R104, R4, R10, R124 ;  /* 0x0000000a0468723c */ /* 0x000fe2000000187c */
[----:B------:R-:W1:Y:S01]  /*6c70*/  LDSM.16.MT88.4 R8, [R219+0x8100] ;  /* 0x00810000db08783b */ /* 0x000e620000004200 */
[----:B------:R-:W-:Y:S02]  /*6c80*/  IMAD.MOV.U32 R173, RZ, RZ, R175 ;  /* 0x000000ffffad7224 */ /* 0x000fe400078e00af */
[----:B------:R-:W-:Y:S02]  /*6c90*/  IMAD.MOV.U32 R175, RZ, RZ, R185 ;  /* 0x000000ffffaf7224 */ /* 0x000fe400078e00b9 */
[----:B------:R-:W-:-:S02]  /*6ca0*/  IMAD.MOV.U32 R174, RZ, RZ, R186 ;  /* 0x000000ffffae7224 */ /* 0x000fc400078e00ba */
[C---:B--2---:R-:W-:Y:S07]  /*6cb0*/  HMMA.16816.F32 R120, R4.reuse, R18, R148 ;  /* 0x000000120478723c */ /* 0x044fee0000001894 */
[----:B------:R-:W-:Y:S01]  /*6cc0*/  IMAD.MOV.U32 R151, RZ, RZ, R206 ;  /* 0x000000ffff977224 */ /* 0x000fe200078e00ce */
[----:B------:R-:W-:Y:S01]  /*6cd0*/  HMMA.16816.F32 R116, R4, R16, R164 ;  /* 0x000000100474723c */ /* 0x000fe200000018a4 */
[----:B------:R-:W2:Y:S02]  /*6ce0*/  LDSM.16.MT88.4 R16, [R218+0xb100] ;  /* 0x00b10000da10783b */ /* 0x000ea40000004200 */
[----:B------:R-:W-:-:S04]  /*6cf0*/  IMAD.MOV.U32 R150, RZ, RZ, R151 ;  /* 0x000000ffff967224 */ /* 0x000fc800078e0097 */
[----:B------:R-:W-:Y:S01]  /*6d00*/  MOV R164, R187 ;  /* 0x000000bb00a47202 */ /* 0x000fe20000000f00 */
[----:B------:R-:W-:Y:S01]  /*6d10*/  IMAD.MOV.U32 R165, RZ, RZ, R196 ;  /* 0x000000ffffa57224 */ /* 0x000fe200078e00c4 */
[----:B------:R-:W-:Y:S01]  /*6d20*/  MOV R167, R207 ;  /* 0x000000cf00a77202 */ /* 0x000fe20000000f00 */
[----:B------:R-:W-:Y:S01]  /*6d30*/  IMAD.MOV.U32 R166, RZ, RZ, R197 ;  /* 0x000000ffffa67224 */ /* 0x000fe200078e00c5 */
[----:B------:R-:W-:Y:S01]  /*6d40*/  MOV R151, R164 ;  /* 0x000000a400977202 */ /* 0x000fe20000000f00 */
[----:B------:R-:W-:Y:S01]  /*6d50*/  IMAD.MOV.U32 R164, RZ, RZ, R165 ;  /* 0x000000ffffa47224 */ /* 0x000fe200078e00a5 */
[C---:B---3--:R-:W-:Y:S01]  /*6d60*/  HMMA.16816.F32 R188, R4.reuse, R20, R188 ;  /* 0x0000001404bc723c */ /* 0x048fe200000018bc */
        /* <DEDUP_REMOVED lines=14> */
[C---:B-1----:R-:W-:Y:S01]  /*6e50*/  HMMA.16816.F32 R124, R4.reuse, R8, R160 ;  /* 0x00000008047c723c */ /* 0x042fe200000018a0 */
[----:B------:R1:W-:Y:S07]  /*6e60*/  MUFU.EX2 R13, R2 ;  /* 0x00000002000d7308 */ /* 0x0003ee0000000800 */
[C---:B------:R-:W-:Y:S01]  /*6e70*/  HMMA.16816.F32 R184, R4.reuse, R10, R140 ;  /* 0x0000000a04b8723c */ /* 0x040fe2000000188c */
[----:B------:R-:W3:Y:S04]  /*6e80*/  LDSM.16.MT88.4 R8, [R220+0xb100] ;  /* 0x00b10000dc08783b */ /* 0x000ee80000004200 */
[----:B------:R-:W-:Y:S03]  /*6e90*/  LDSM.16.MT88.4 R140, [R217+0x2900] ;  /* 0x00290000d98c783b */ /* 0x000fe60000004200 */
[----:B--2---:R-:W-:Y:S01]  /*6ea0*/  HMMA.16816.F32 R196, R4, R16, R128 ;  /* 0x0000001004c4723c */ /* 0x004fe20000001880 */
[----:B-1----:R-:W-:-:S02]  /*6eb0*/  FFMA.FTZ R2, R150, c[0x0][0x2d0], -R12 ;  /* 0x0000b40096027a23 */ /* 0x002fc4000001080c */
        /* <DEDUP_REMOVED lines=19> */
[----:B------:R1:W2:Y:S01]  /*6ff0*/  MUFU.EX2 R14, R2 ;  /* 0x00000002000e7308 */ /* 0x0002a20000000800 */
[----:B------:R-:W4:Y:S01]  /*7000*/  LDSM.16.MT88.4 R16, [R219+0xb100] ;  /* 0x00b10000db10783b */ /* 0x000f220000004200 */
[----:B------:R-:W-:-:S05]  /*7010*/  FFMA.FTZ R3, R3, c[0x0][0x2d0], -R0 ;  /* 0x0000b40003037a23 */ /* 0x000fca0000010800 */
[C---:B------:R-:W-:Y:S08]  /*7020*/  HMMA.16816.F32 R192, R4.reuse, R22, R192 ;  /* 0x0000001604c0723c */ /* 0x040ff000000018c0 */
[C---:B---3--:R-:W-:Y:S01]  /*7030*/  HMMA.16816.F32 R204, R4.reuse, R8, R76 ;  /* 0x0000000804cc723c */ /* 0x048fe2000000184c */
[----:B-1----:R-:W-:Y:S02]  /*7040*/  FFMA.FTZ R2, R150, c[0x0][0x2d0], -R12 ;  /* 0x0000b40096027a23 */ /* 0x002fe4000001080c */
[----:B------:R-:W-:Y:S01]  /*7050*/  IMAD.MOV.U32 R150, RZ, RZ, R151 ;  /* 0x000000ffff967224 */ /* 0x000fe200078e0097 */
[----:B------:R-:W-:Y:S01]  /*7060*/  MOV R151, R164 ;  /* 0x000000a400977202 */ /* 0x000fe20000000f00 */
        /* <DEDUP_REMOVED lines=19> */
[----:B-1----:R-:W-:Y:S01]  /*71a0*/  FFMA.FTZ R2, R150, c[0x0][0x2d0], -R12 ;  /* 0x0000b40096027a23 */ /* 0x002fe2000001080c */
        /* <DEDUP_REMOVED lines=20> */
[C---:B----4-:R-:W-:Y:S01]  /*72f0*/  HMMA.16816.F32 R36, R4.reuse, R16, R36 ;  /* 0x000000100424723c */ /* 0x050fe20000001824 */
[----:B------:R1:W3:Y:S07]  /*7300*/  MUFU.EX2 R15, R2 ;  /* 0x00000002000f7308 */ /* 0x0002ee0000000800 */
[----:B------:R-:W-:Y:S01]  /*7310*/  HMMA.16816.F32 R32, R4, R18, R32 ;  /* 0x000000120420723c */ /* 0x000fe20000001820 */
[----:B--2---:R-:W-:Y:S01]  /*7320*/  F2FP.PACK_AB R128, R14, R13 ;  /* 0x0000000d0e80723e */ /* 0x004fe200000000ff */
[----:B------:R-:W-:Y:S01]  /*7330*/  IMAD.MOV.U32 R78, RZ, RZ, R181 ;  /* 0x000000ffff4e7224 */ /* 0x000fe200078e00b5 */
[----:B------:R-:W-:Y:S01]  /*7340*/  MOV R77, R180 ;  /* 0x000000b4004d7202 */ /* 0x000fe20000000f00 */
[----:B------:R-:W-:Y:S01]  /*7350*/  IMAD.MOV.U32 R80, RZ, RZ, R183 ;  /* 0x000000ffff507224 */ /* 0x000fe200078e00b7 */
[----:B------:R-:W-:Y:S01]  /*7360*/  MOV R79, R182 ;  /* 0x000000b6004f7202 */ /* 0x000fe20000000f00 */
[----:B------:R-:W-:Y:S01]  /*7370*/  IMAD.MOV.U32 R76, RZ, RZ, R175 ;  /* 0x000000ffff4c7224 */ /* 0x000fe200078e00af */
[----:B------:R-:W-:Y:S01]  /*7380*/  UIMAD.WIDE.U32 UR6, UR15, UR4, URZ ;  /* 0x000000040f0672a5 */ /* 0x000fe2000f8e003f */
[----:B------:R2:W5:Y:S01]  /*7390*/  LDL.LU R222, [R1+0x4c] ;  /* 0x00004c0001de7983 */ /* 0x0005620000300800 */
[----:B-1----:R-:W-:Y:S01]  /*73a0*/  FFMA.FTZ R2, R150, c[0x0][0x2d0], -R0 ;  /* 0x0000b40096027a23 */ /* 0x002fe20000010800 */
[----:B------:R-:W-:Y:S01]  /*73b0*/  MOV R150, R151 ;  /* 0x0000009700967202 */ /* 0x000fe20000000f00 */
[----:B------:R-:W-:Y:S01]  /*73c0*/  IMAD.MOV.U32 R151, RZ, RZ, R164 ;  /* 0x000000ffff977224 */ /* 0x000fe200078e00a4 */
[----:B------:R-:W-:Y:S01]  /*73d0*/  MOV R164, R165 ;  /* 0x000000a500a47202 */ /* 0x000fe20000000f00 */
[----:B------:R1:W-:Y:S01]  /*73e0*/  MUFU.EX2 R12, R2 ;  /* 0x00000002000c7308 */ /* 0x0003e20000000800 */
[----:B------:R-:W-:Y:S01]  /*73f0*/  MOV R161, R150 ;  /* 0x0000009600a17202 */ /* 0x000fe20000000f00 */
[----:B------:R-:W-:Y:S01]  /*7400*/  IMAD.MOV.U32 R162, RZ, RZ, R151 ;  /* 0x000000ffffa27224 */ /* 0x000fe200078e0097 */
[----:B---3--:R-:W-:Y:S01]  /*7410*/  F2FP.PACK_AB R130, R15, R20 ;  /* 0x000000140f82723e */ /* 0x008fe200000000ff */
        /* <DEDUP_REMOVED lines=9> */
[----:B------:R-:W3:Y:S01]  /*74b0*/  MUFU.EX2 R4, R3 ;  /* 0x0000000300047308 */ /* 0x000ee20000000800 */
[----:B------:R-:W-:Y:S01]  /*74c0*/  LDSM.16.MT88.4 R180, [R218+0x5900] ;  /* 0x00590000dab4783b */ /* 0x000fe20000004200 */
[----:B-1----:R-:W-:-:S02]  /*74d0*/  FFMA.FTZ R2, R161, c[0x0][0x2d0], -R0 ;  /* 0x0000b400a1027a23 */ /* 0x002fc40000010800 */
[----:B------:R-:W-:Y:S01]  /*74e0*/  FFMA.FTZ R0, R23, c[0x0][0x2d0], -R0 ;  /* 0x0000b40017007a23 */ /* 0x000fe20000010800 */
[----:B------:R-:W-:Y:S01]  /*74f0*/  MOV R165, R166 ;  /* 0x000000a600a57202 */ /* 0x000fe20000000f00 */
[----:B------:R-:W-:Y:S02]  /*7500*/  IMAD.MOV.U32 R159, RZ, RZ, R168 ;  /* 0x000000ffff9f7224 */ /* 0x000fe400078e00a8 */
[----:B------:R-:W-:Y:S01]  /*7510*/  MUFU.EX2 R6, R2 ;  /* 0x0000000200067308 */ /* 0x000fe20000000800 */
[----:B------:R-:W-:Y:S01]  /*7520*/  IMAD.MOV.U32 R166, RZ, RZ, R167 ;  /* 0x000000ffffa67224 */ /* 0x000fe200078e00a7 */
[----:B------:R-:W-:Y:S01]  /*7530*/  MOV R168, R169 ;  /* 0x000000a900a87202 */ /* 0x000fe20000000f00 */
[----:B------:R-:W-:Y:S01]  /*7540*/  IMAD.MOV.U32 R169, RZ, RZ, R170 ;  /* 0x000000ffffa97224 */ /* 0x000fe200078e00aa */
[----:B------:R-:W-:Y:S01]  /*7550*/  MOV R167, R156 ;  /* 0x0000009c00a77202 */ /* 0x000fe20000000f00 */
[----:B------:R-:W-:Y:S01]  /*7560*/  IMAD.MOV.U32 R156, RZ, RZ, R157 ;  /* 0x000000ffff9c7224 */ /* 0x000fe200078e009d */
[----:B------:R-:W-:Y:S01]  /*7570*/  MOV R170, R171 ;  /* 0x000000ab00aa7202 */ /* 0x000fe20000000f00 */
[----:B------:R-:W-:Y:S01]  /*7580*/  IMAD.MOV.U32 R171, RZ, RZ, R56 ;  /* 0x000000ffffab7224 */ /* 0x000fe200078e0038 */
[----:B------:R-:W1:Y:S01]  /*7590*/  MUFU.EX2 R5, R0 ;  /* 0x0000000000057308 */ /* 0x000e620000000800 */
        /* <DEDUP_REMOVED lines=18> */
[----:B------:R-:W4:Y:S01]  /*76c0*/  LDSM.16.MT88.4 R148, [R218+0x2900] ;  /* 0x00290000da94783b */ /* 0x000f220000004200 */
[----:B------:R-:W-:Y:S01]  /*76d0*/  MOV R59, R64 ;  /* 0x00000040003b7202 */ /* 0x000fe20000000f00 */
[----:B------:R-:W-:Y:S01]  /*76e0*/  IMAD.MOV.U32 R64, RZ, RZ, R65 ;  /* 0x000000ffff407224 */ /* 0x000fe200078e0041 */
[----:B------:R-:W-:Y:S01]  /*76f0*/  MOV R65, R66 ;  /* 0x0000004200417202 */ /* 0x000fe20000000f00 */
[----:B------:R-:W-:Y:S01]  /*7700*/  IMAD.MOV.U32 R66, RZ, RZ, R67 ;  /* 0x000000ffff427224 */ /* 0x000fe200078e0043 */
[----:B---3--:R-:W-:-:S02]  /*7710*/  F2FP.PACK_AB R129, R4, R12 ;  /* 0x0000000c0481723e */ /* 0x008fc400000000ff */
[----:B-1----:R-:W-:Y:S02]  /*7720*/  F2FP.PACK_AB R131, R5, R6 ;  /* 0x000000060583723e */ /* 0x002fe400000000ff */
[----:B------:R-:W-:Y:S01]  /*7730*/  MOV R18, R174 ;  /* 0x000000ae00127202 */ /* 0x000fe20000000f00 */
[----:B------:R-:W-:Y:S01]  /*7740*/  IMAD.MOV.U32 R160, RZ, RZ, R164 ;  /* 0x000000ffffa07224 */ /* 0x000fe200078e00a4 */
[----:B------:R-:W-:Y:S01]  /*7750*/  MOV R67, R172 ;  /* 0x000000ac00437202 */ /* 0x000fe20000000f00 */
[----:B------:R-:W-:Y:S01]  /*7760*/  IMAD.MOV.U32 R172, RZ, RZ, R173 ;  /* 0x000000ffffac7224 */ /* 0x000fe200078e00ad */
[----:B------:R-:W-:Y:S01]  /*7770*/  MOV R173, R216 ;  /* 0x000000d800ad7202 */ /* 0x000fe20000000f00 */
[----:B------:R-:W-:Y:S01]  /*7780*/  HMMA.16816.F32 R136, R128, R140, R136 ;  /* 0x0000008c8088723c */ /* 0x000fe20000001888 */
[----:B------:R-:W-:Y:S01]  /*7790*/  MOV R21, R163 ;  /* 0x000000a300157202 */ /* 0x000fe20000000f00 */
[----:B------:R-:W-:Y:S01]  /*77a0*/  IMAD.MOV.U32 R162, RZ, RZ, R166 ;  /* 0x000000ffffa27224 */ /* 0x000fe200078e00a6 */
[----:B------:R-:W-:Y:S01]  /*77b0*/  MOV R161, R165 ;  /* 0x000000a500a17202 */ /* 0x000fe20000000f00 */
[----:B------:R-:W-:-:S02]  /*77c0*/  IMAD.MOV.U32 R7, RZ, RZ, R173 ;  /* 0x000000ffff077224 */ /* 0x000fc400078e00ad */
[----:B------:R-:W-:Y:S01]  /*77d0*/  IMAD.MOV.U32 R23, RZ, RZ, R169 ;  /* 0x000000ffff177224 */ /* 0x000fe200078e00a9 */
[----:B------:R-:W-:Y:S01]  /*77e0*/  MOV R17, R56 ;  /* 0x0000003800117202 */ /* 0x000fe20000000f00 */
[C---:B------:R-:W-:Y:S01]  /*77f0*/  HMMA.16816.F32 R140, R128.reuse, R142, R24 ;  /* 0x0000008e808c723c */ /* 0x040fe20000001818 */
[----:B------:R-:W-:Y:S01]  /*7800*/  @UP1 USHF.R.U32.HI UR15, URZ, UR5, UR7 ;  /* 0x000000053f0f1299 */ /* 0x000fe20008011607 */
[----:B------:R2:W5:Y:S05]  /*7810*/  LDL.LU R221, [R1+0x48] ;  /* 0x0000480001dd7983 */ /* 0x00056a0000300800 */
[----:B------:R-:W-:Y:S01]  /*7820*/  MOV R27, R172 ;  /* 0x000000ac001b7202 */ /* 0x000fe20000000f00 */
[----:B------:R-:W-:Y:S01]  /*7830*/  IMAD.MOV.U32 R164, RZ, RZ, R156 ;  /* 0x000000ffffa47224 */ /* 0x000fe200078e009c */
[----:B------:R-:W1:Y:S01]  /*7840*/  LDSM.16.MT88.4 R172, [R217+0x5900] ;  /* 0x00590000d9ac783b */ /* 0x000e620000004200 */
[----:B------:R-:W-:Y:S01]  /*7850*/  MOV R163, R167 ;  /* 0x000000a700a37202 */ /* 0x000fe20000000f00 */
[----:B------:R-:W-:Y:S01]  /*7860*/  IMAD.MOV.U32 R166, RZ, RZ, R158 ;  /* 0x000000ffffa67224 */ /* 0x000fe200078e009e */
[----:B------:R-:W-:Y:S01]  /*7870*/  MOV R165, R157 ;  /* 0x0000009d00a57202 */ /* 0x000fe20000000f00 */
[----:B----4-:R-:W-:Y:S01]  /*7880*/  HMMA.16816.F32 R144, R128, R148, R144 ;  /* 0x000000948090723c */ /* 0x010fe20000001890 */
[----:B------:R-:W-:-:S03]  /*7890*/  MOV R167, R159 ;  /* 0x0000009f00a77202 */ /* 0x000fc60000000f00 */
[----:B------:R-:W-:Y:S01]  /*78a0*/  IMAD.MOV.U32 R83, RZ, RZ, R165 ;  /* 0x000000ffff537224 */ /* 0x000fe200078e00a5 */
[----:B------:R-:W3:Y:S01]  /*78b0*/  LDSM.16.MT88.4 R156, [R220+0x2900] ;  /* 0x00290000dc9c783b */ /* 0x000ee20000004200 */
[----:B------:R-:W-:Y:S01]  /*78c0*/  MOV R82, R166 ;  /* 0x000000a600527202 */ /* 0x000fe20000000f00 */
[----:B------:R-:W-:Y:S01]  /*78d0*/  IMAD.MOV.U32 R81, RZ, RZ, R167 ;  /* 0x000000ffff517224 */ /* 0x000fe200078e00a7 */
[----:B------:R-:W-:Y:S01]  /*78e0*/  MOV R2, R66 ;  /* 0x0000004200027202 */ /* 0x000fe20000000f00 */
[----:B------:R-:W-:Y:S01]  /*78f0*/  HMMA.16816.F32 R148, R128, R150, R28 ;  /* 0x000000968094723c */ /* 0x000fe2000000181c */
[----:B------:R-:W-:Y:S01]  /*7900*/  MOV R24, R170 ;  /* 0x000000aa00187202 */ /* 0x000fe20000000f00 */
[----:B------:R-:W-:Y:S02]  /*7910*/  IMAD.MOV.U32 R25, RZ, RZ, R171 ;  /* 0x000000ffff197224 */ /* 0x000fe400078e00ab */
[----:B------:R-:W-:-:S04]  /*7920*/  IMAD.MOV.U32 R0, RZ, RZ, R65 ;  /* 0x000000ffff007224 */ /* 0x000fc800078e0041 */
[----:B------:R-:W-:Y:S01]  /*7930*/  HMMA.16816.F32 R176, R128, R180, R176 ;  /* 0x000000b480b0723c */ /* 0x000fe200000018b0 */
[----:B------:R-:W-:Y:S02]  /*7940*/  MOV R28, R164 ;  /* 0x000000a4001c7202 */ /* 0x000fe40000000f00 */
[----:B------:R-:W-:Y:S01]  /*7950*/  MOV R3, R64 ;  /* 0x0000004000037202 */ /* 0x000fe20000000f00 */
[----:B------:R-:W4:Y:S01]  /*7960*/  LDSM.16.MT88.4 R164, [R219+0x2900] ;  /* 0x00290000dba4783b */ /* 0x000f220000004200 */
[----:B------:R-:W-:-:S03]  /*7970*/  MOV R31, R168 ;  /* 0x000000a8001f7202 */ /* 0x000fc60000000f00 */
[C---:B------:R-:W-:Y:S01]  /*7980*/  HMMA.16816.F32 R180, R128.reuse, R182, R48 ;  /* 0x000000b680b4723c */ /* 0x040fe20000001830 */
[----:B------:R-:W-:Y:S01]  /*7990*/  IMAD.MOV.U32 R11, RZ, RZ, R161 ;  /* 0x000000ffff0b7224 */ /* 0x000fe200078e00a1 */
[----:B------:R-:W-:Y:S01]  /*79a0*/  MOV R8, R160 ;  /* 0x000000a000087202 */ /* 0x000fe20000000f00 */
[----:B------:R-:W-:Y:S02]  /*79b0*/  IMAD.MOV.U32 R26, RZ, RZ, R67 ;  /* 0x000000ffff1a7224 */ /* 0x000fe400078e0043 */
[----:B------:R-:W-:Y:S01]  /*79c0*/  IMAD.MOV.U32 R9, RZ, RZ, R21 ;  /* 0x000000ffff097224 */ /* 0x000fe200078e0015 */
[----:B------:R-:W-:Y:S01]  /*79d0*/  MOV R22, R58 ;  /* 0x0000003a00167202 */ /* 0x000fe20000000f00 */
[----:B------:R-:W-:Y:S01]  /*79e0*/  IMAD.MOV.U32 R50, RZ, RZ, R82 ;  /* 0x000000ffff327224 */ /* 0x000fe200078e0052 */
[----:B------:R-:W-:Y:S01]  /*79f0*/  MOV R51, R83 ;  /* 0x0000005300337202 */ /* 0x000fe20000000f00 */
[----:B-1----:R-:W-:Y:S01]  /*7a00*/  HMMA.16816.F32 R168, R128, R172, R68 ;  /* 0x000000ac80a8723c */ /* 0x002fe20000001844 */
[----:B------:R-:W-:Y:S01]  /*7a10*/  IMAD.MOV.U32 R10, RZ, RZ, R163 ;  /* 0x000000ffff0a7224 */ /* 0x000fe200078e00a3 */
[----:B------:R-:W-:Y:S01]  /*7a20*/  MOV R30, R27 ;  /* 0x0000001b001e7202 */ /* 0x000fe20000000f00 */
[----:B------:R-:W-:Y:S01]  /*7a30*/  FADD.FTZ R2, R2, R50 ;  /* 0x0000003202027221 */ /* 0x000fe20000010000 */
[----:B------:R-:W1:Y:S01]  /*7a40*/  LDSM.16.MT88.4 R64, [R219+0x5900] ;  /* 0x00590000db40783b */ /* 0x000e620000004200 */
[----:B------:R-:W-:-:S03]  /*7a50*/  FADD.FTZ R0, R0, R51 ;  /* 0x0000003300007221 */ /* 0x000fc60000010000 */
[C---:B------:R-:W-:Y:S01]  /*7a60*/  HMMA.16816.F32 R172, R128.reuse, R174, R44 ;  /* 0x000000ae80ac723c */ /* 0x040fe2000000182c */
[----:B------:R-:W-:Y:S02]  /*7a70*/  FADD.FTZ R3, R3, R0 ;  /* 0x0000000003037221 */ /* 0x000fe40000010000 */
[----:B------:R-:W-:Y:S02]  /*7a80*/  IMAD.MOV.U32 R16, RZ, RZ, R57 ;  /* 0x000000ffff107224 */ /* 0x000fe400078e0039 */
[----:B------:R-:W-:Y:S01]  /*7a90*/  IMAD.MOV.U32 R19, RZ, RZ, R59 ;  /* 0x000000ffff137224 */ /* 0x000fe200078e003b */
[----:B------:R-:W-:Y:S01]  /*7aa0*/  UIADD3 UR15, UR15, UR12, -UR13 ;  /* 0x0000000c0f0f7290 */ /* 0x000fe2000fffe80d */
[----:B------:R-:W-:Y:S01]  /*7ab0*/  MOV R44, R77 ;  /* 0x0000004d002c7202 */ /* 0x000fe20000000f00 */
[----:B------:R2:W5:Y:S01]  /*7ac0*/  LDL.LU R216, [R1+0x44] ;  /* 0x0000440001d87983 */ /* 0x0005620000300800 */
[----:B------:R-:W-:Y:S01]  /*7ad0*/  MOV R45, R25 ;  /* 0x00000019002d7202 */ /* 0x000fe20000000f00 */
[----:B------:R-:W-:Y:S01]  /*7ae0*/  IMAD.MOV.U32 R46, RZ, RZ, R24 ;  /* 0x000000ffff2e7224 */ /* 0x000fe200078e0018 */
[----:B------:R-:W-:Y:S01]  /*7af0*/  MOV R47, R31 ;  /* 0x0000001f002f7202 */ /* 0x000fe20000000f00 */
[----:B------:R-:W-:Y:S01]  /*7b00*/  FADD.FTZ R2, R44, R2 ;  /* 0x000000022c027221 */ /* 0x000fe20000010000 */
[----:B------:R-:W-:Y:S01]  /*7b10*/  MOV R24, R18 ;  /* 0x0000001200187202 */ /* 0x000fe20000000f00 */
[----:B------:R-:W-:Y:S01]  /*7b20*/  IMAD.MOV.U32 R29, RZ, RZ, R26 ;  /* 0x000000ffff1d7224 */ /* 0x000fe200078e001a */
[----:B------:R-:W-:Y:S01]  /*7b30*/  MOV R21, R162 ;  /* 0x000000a200157202 */ /* 0x000fe20000000f00 */
[----:B------:R-:W-:Y:S01]  /*7b40*/  FADD.FTZ R0, R45, R2 ;  /* 0x000000022d007221 */ /* 0x000fe20000010000 */
[C---:B---3--:R-:W-:Y:S01]  /*7b50*/  HMMA.16816.F32 R152, R128.reuse, R156, R152 ;  /* 0x0000009c8098723c */ /* 0x048fe20000001898 */
[----:B------:R-:W-:Y:S01]  /*7b60*/  FADD.FTZ R2, R46, R3 ;  /* 0x000000032e027221 */ /* 0x000fe20000010000 */
[----:B------:R-:W3:Y:S01]  /*7b70*/  LDSM.16.MT88.4 R56, [R220+0x5900] ;  /* 0x00590000dc38783b */ /* 0x000ee20000004200 */
[----:B------:R-:W-:Y:S01]  /*7b80*/  FADD.FTZ R0, R47, R0 ;  /* 0x000000002f007221 */ /* 0x000fe20000010000 */
[----:B------:R-:W-:Y:S01]  /*7b90*/  MOV R18, R81 ;  /* 0x0000005100127202 */ /* 0x000fe20000000f00 */
[----:B------:R-:W-:Y:S01]  /*7ba0*/  FADD.FTZ R2, R28, R2 ;  /* 0x000000021c027221 */ /* 0x000fe20000010000 */
[----:B------:R-:W-:Y:S01]  /*7bb0*/  MOV R27, R79 ;  /* 0x0000004f001b7202 */ /* 0x000fe20000000f00 */
[----:B------:R-:W-:Y:S01]  /*7bc0*/  FADD.FTZ R0, R10, R0 ;  /* 0x000000000a007221 */ /* 0x000fe20000010000 */
[----:B------:R-:W-:Y:S01]  /*7bd0*/  HMMA.16816.F32 R156, R128, R158, R88 ;  /* 0x0000009e809c723c */ /* 0x000fe20000001858 */
[----:B------:R-:W-:Y:S01]  /*7be0*/  FADD.FTZ R2, R11, R2 ;  /* 0x000000020b027221 */ /* 0x000fe20000010000 */
[----:B------:R-:W-:Y:S01]  /*7bf0*/  LDSM.16.MT88.4 R88, [R220+0x8900] ;  /* 0x00890000dc58783b */ /* 0x000fe20000004200 */
[----:B------:R-:W-:Y:S01]  /*7c00*/  FADD.FTZ R0, R8, R0 ;  /* 0x0000000008007221 */ /* 0x000fe20000010000 */
[----:B------:R-:W-:Y:S01]  /*7c10*/  UIMAD.WIDE UR4, UR15, 0x2aaaaaab, URZ ;  /* 0x2aaaaaab0f0478a5 */ /* 0x000fe2000f8e023f */
[----:B------:R-:W-:-:S02]  /*7c20*/  FADD.FTZ R2, R9, R2 ;  /* 0x0000000209027221 */ /* 0x000fc40000010000 */
[----:B------:R-:W-:Y:S01]  /*7c30*/  IMAD.MOV.U32 R31, RZ, RZ, R7 ;  /* 0x000000ffff1f7224 */ /* 0x000fe200078e0007 */
[C---:B----4-:R-:W-:Y:S01]  /*7c40*/  HMMA.16816.F32 R160, R128.reuse, R164, R72 ;  /* 0x000000a480a0723c */ /* 0x050fe20000001848 */
[----:B------:R-:W-:Y:S01]  /*7c50*/  FADD.FTZ R0, R29, R0 ;  /* 0x000000001d007221 */ /* 0x000fe20000010000 */
[----:B------:R-:W4:Y:S01]  /*7c60*/  LDSM.16.MT88.4 R72, [R217+0x8900] ;  /* 0x00890000d948783b */ /* 0x000f220000004200 */
[----:B------:R-:W-:Y:S01]  /*7c70*/  FADD.FTZ R2, R30, R2 ;  /* 0x000000021e027221 */ /* 0x000fe20000010000 */
[----:B------:R-:W-:Y:S01]  /*7c80*/  USHF.R.U32.HI UR15, URZ, 0x1f, UR5 ;  /* 0x0000001f3f0f7899 */ /* 0x000fe20008011605 */
[----:B------:R-:W-:Y:S01]  /*7c90*/  IMAD.MOV.U32 R7, RZ, RZ, R80 ;  /* 0x000000ffff077224 */ /* 0x000fe200078e0050 */
[----:B------:R-:W-:Y:S01]  /*7ca0*/  LDSM.16.MT88.4 R8, [R219+0xb900] ;  /* 0x00b90000db08783b */ /* 0x000fe20000004200 */
[----:B------:R-:W-:Y:S01]  /*7cb0*/  IMAD.MOV.U32 R25, RZ, RZ, R76 ;  /* 0x000000ffff197224 */ /* 0x000fe200078e004c */
[----:B------:R-:W-:Y:S01]  /*7cc0*/  HMMA.16816.F32 R164, R128, R166, R60 ;  /* 0x000000a680a4723c */ /* 0x000fe2000000183c */
[----:B------:R-:W-:Y:S01]  /*7cd0*/  FADD.FTZ R0, R31, R0 ;  /* 0x000000001f007221 */ /* 0x000fe20000010000 */
[----:B------:R-:W2:Y:S01]  /*7ce0*/  LDSM.16.MT88.4 R80, [R218+0x8900] ;  /* 0x00890000da50783b */ /* 0x000ea20000004200 */
[----:B------:R-:W-:Y:S01]  /*7cf0*/  IMAD.MOV.U32 R26, RZ, RZ, R78 ;  /* 0x000000ffff1a7224 */ /* 0x000fe200078e004e */
[----:B------:R-:W-:Y:S01]  /*7d00*/  ULEA.HI.SX32 UR15, UR5, UR15, 0x1c ;  /* 0x0000000f050f7291 */ /* 0x000fe2000f8fe23f */
[----:B------:R-:W-:-:S02]  /*7d10*/  FADD.FTZ R2, R24, R2 ;  /* 0x0000000218027221 */ /* 0x000fc40000010000 */
[----:B------:R-:W-:Y:S01]  /*7d20*/  FADD.FTZ R0, R25, R0 ;  /* 0x0000000019007221 */ /* 0x000fe20000010000 */
[C---:B-1----:R-:W-:Y:S01]  /*7d30*/  HMMA.16816.F32 R60, R128.reuse, R64, R92 ;  /* 0x00000040803c723c */ /* 0x042fe2000000185c */
[----:B------:R-:W-:Y:S01]  /*7d40*/  FADD.FTZ R2, R26, R2 ;  /* 0x000000021a027221 */ /* 0x000fe20000010000 */
[----:B------:R-:W-:Y:S01]  /*7d50*/  UISETP.LT.AND UP0, UPT, URZ, UR15, UPT ;  /* 0x0000000f3f00728c */ /* 0x000fe2000bf01270 */
[----:B------:R-:W-:Y:S02]  /*7d60*/  FADD.FTZ R0, R27, R0 ;  /* 0x000000001b007221 */ /* 0x000fe40000010000 */
[----:B------:R-:W-:Y:S01]  /*7d70*/  FADD.FTZ R2, R7, R2 ;  /* 0x0000000207027221 */ /* 0x000fe20000010000 */
[----:B------:R-:W-:Y:S01]  /*7d80*/  USEL UR15, URZ, UR15, !UP0 ;  /* 0x0000000f3f0f7287 */ /* 0x000fe2000c000000 */
[----:B------:R-:W-:Y:S01]  /*7d90*/  FADD.FTZ R0, R18, R0 ;  /* 0x0000000012007221 */ /* 0x000fe20000010000 */
[----:B------:R-:W-:Y:S01]  /*7da0*/  HMMA.16816.F32 R64, R128, R66, R96 ;  /* 0x000000428040723c */ /* 0x000fe20000001860 */
[----:B------:R-:W-:Y:S01]  /*7db0*/  FADD.FTZ R2, R19, R2 ;  /* 0x0000000213027221 */ /* 0x000fe20000010000 */
[----:B------:R-:W1:Y:S01]  /*7dc0*/  LDSM.16.MT88.4 R96, [R219+0x8900] ;  /* 0x00890000db60783b */ /* 0x000e620000004200 */
[----:B------:R-:W-:Y:S01]  /*7dd0*/  FADD.FTZ R0, R16, R0 ;  /* 0x0000000010007221 */ /* 0x000fe20000010000 */
[----:B------:R-:W-:Y:S01]  /*7de0*/  UISETP.GE.AND UP0, UPT, UR24, UR15, UPT ;  /* 0x0000000f1800728c */ /* 0x000fe2000bf06270 */
[----:B------:R-:W-:-:S02]  /*7df0*/  FADD.FTZ R2, R17, R2 ;  /* 0x0000000211027221 */ /* 0x000fc40000010000 */
[----:B------:R-:W-:Y:S01]  /*7e00*/  FADD.FTZ R0, R22, R0 ;  /* 0x0000000016007221 */ /* 0x000fe20000010000 */
[C---:B---3--:R-:W-:Y:S01]  /*7e10*/  HMMA.16816.F32 R52, R128.reuse, R56, R52 ;  /* 0x000000388034723c */ /* 0x048fe20000001834 */
[----:B------:R-:W-:Y:S01]  /*7e20*/  FADD.FTZ R2, R214, R2 ;  /* 0x00000002d6027221 */ /* 0x000fe20000010000 */
[----:B------:R-:W-:Y:S01]  /*7e30*/  PLOP3.LUT P0, PT, PT, PT, UP0, 0x80, 0x0 ;  /* 0x000000000000781c */ /* 0x000fe20003f0f008 */
[----:B------:R-:W-:Y:S02]  /*7e40*/  FADD.FTZ R0, R23, R0 ;  /* 0x0000000017007221 */ /* 0x000fe40000010000 */
[----:B------:R-:W-:Y:S02]  /*7e50*/  FADD.FTZ R2, R252, R2 ;  /* 0x00000002fc027221 */ /* 0x000fe40000010000 */
[----:B------:R-:W-:Y:S01]  /*7e60*/  FADD.FTZ R0, R21, R0 ;  /* 0x0000000015007221 */ /* 0x000fe20000010000 */
[----:B------:R-:W-:Y:S01]  /*7e70*/  HMMA.16816.F32 R56, R128, R58, R84 ;  /* 0x0000003a8038723c */ /* 0x000fe20000001854 */
[----:B------:R-:W-:-:S02]  /*7e80*/  FADD.FTZ R2, R215, R2 ;  /* 0x00000002d7027221 */ /* 0x000fc40000010000 */
[----:B------:R-:W-:Y:S02]  /*7e90*/  FADD.FTZ R0, R210, R0 ;  /* 0x00000000d2007221 */ /* 0x000fe40000010000 */
[----:B------:R-:W-:Y:S02]  /*7ea0*/  FADD.FTZ R3, R134, R2 ;  /* 0x0000000286037221 */ /* 0x000fe40000010000 */
[----:B------:R-:W-:Y:S01]  /*7eb0*/  FADD.FTZ R2, R212, R0 ;  /* 0x00000000d4027221 */ /* 0x000fe20000010000 */
[----:B----4-:R-:W-:Y:S01]  /*7ec0*/  HMMA.16816.F32 R68, R128, R72, R100 ;  /* 0x000000488044723c */ /* 0x010fe20000001864 */
[----:B------:R-:W-:Y:S02]  /*7ed0*/  FADD.FTZ R0, R135, R3 ;  /* 0x0000000387007221 */ /* 0x000fe40000010000 */
[----:B------:R-:W-:Y:S02]  /*7ee0*/  FADD.FTZ R3, R213, R2 ;  /* 0x00000002d5037221 */ /* 0x000fe40000010000 */
[----:B------:R-:W-:-:S02]  /*7ef0*/  FADD.FTZ R2, R208, R0 ;  /* 0x00000000d0027221 */ /* 0x000fc40000010000 */
[----:B------:R-:W-:Y:S01]  /*7f00*/  FADD.FTZ R0, R211, R3 ;  /* 0x00000003d3007221 */ /* 0x000fe20000010000 */
[C---:B--2---:R-:W-:Y:S01]  /*7f10*/  HMMA.16816.F32 R76, R128.reuse, R80, R108 ;  /* 0x00000050804c723c */ /* 0x044fe2000000186c */
[----:B------:R-:W-:Y:S02]  /*7f20*/  FADD.FTZ R2, R209, R2 ;  /* 0x00000002d1027221 */ /* 0x000fe40000010000 */
        /* <DEDUP_REMOVED lines=8> */
[----:B------:R-:W-:Y:S01]  /*7fb0*/  HMMA.16816.F32 R72, R128, R74, R104 ;  /* 0x0000004a8048723c */ /* 0x000fe20000001868 */
[----:B------:R-:W2:Y:S01]  /*7fc0*/  LDSM.16.MT88.4 R104, [R217+0xb900] ;  /* 0x00b90000d968783b */ /* 0x000ea20000004200 */
[----:B------:R-:W-:-:S05]  /*7fd0*/  FADD.FTZ R0, R5, R2 ;  /* 0x0000000205007221 */ /* 0x000fca0000010000 */
[----:B------:R-:W-:Y:S01]  /*7fe0*/  STL [R1+0xc], R0 ;  /* 0x00000c0001007387 */ /* 0x000fe20000100800 */
[C---:B------:R-:W-:Y:S03]  /*7ff0*/  HMMA.16816.F32 R80, R128.reuse, R82, R112 ;  /* 0x000000528050723c */ /* 0x040fe60000001870 */
[----:B------:R-:W3:Y:S04]  /*8000*/  LDSM.16.MT88.4 R112, [R218+0xb900] ;  /* 0x00b90000da70783b */ /* 0x000ee80000004200 */
[----:B------:R-:W-:Y:S01]  /*8010*/  STL [R1+0x8], R3 ;  /* 0x0000080301007387 */ /* 0x000fe20000100800 */
[C---:B------:R-:W-:Y:S03]  /*8020*/  HMMA.16816.F32 R88, R128.reuse, R90, R120 ;  /* 0x0000005a8058723c */ /* 0x040fe60000001878 */
[----:B------:R-:W4:Y:S05]  /*8030*/  LDSM.16.MT88.4 R120, [R220+0xb900] ;  /* 0x00b90000dc78783b */ /* 0x000f2a0000004200 */
[C---:B-1----:R-:W-:Y:S08]  /*8040*/  HMMA.16816.F32 R92, R128.reuse, R96, R124 ;  /* 0x00000060805c723c */ /* 0x042ff0000000187c */
[C---:B------:R-:W-:Y:S08]  /*8050*/  HMMA.16816.F32 R96, R128.reuse, R98, R184 ;  /* 0x000000628060723c */ /* 0x040ff000000018b8 */
[C---:B------:R-:W-:Y:S08]  /*8060*/  HMMA.16816.F32 R124, R128.reuse, R8, R36 ;  /* 0x00000008807c723c */ /* 0x040ff00000001824 */
[C---:B--2---:R-:W-:Y:S08]  /*8070*/  HMMA.16816.F32 R100, R128.reuse, R104, R188 ;  /* 0x000000688064723c */ /* 0x044ff000000018bc */
[C---:B---3--:R-:W-:Y:S08]  /*8080*/  HMMA.16816.F32 R108, R128.reuse, R112, R196 ;  /* 0x00000070806c723c */ /* 0x048ff000000018c4 */
[C---:B----4-:R-:W-:Y:S08]  /*8090*/  HMMA.16816.F32 R116, R128.reuse, R120, R204 ;  /* 0x000000788074723c */ /* 0x050ff000000018cc */
[C---:B------:R-:W-:Y:S08]  /*80a0*/  HMMA.16816.F32 R104, R128.reuse, R106, R192 ;  /* 0x0000006a8068723c */ /* 0x040ff000000018c0 */
[C---:B------:R-:W-:Y:S08]  /*80b0*/  HMMA.16816.F32 R112, R128.reuse, R114, R200 ;  /* 0x000000728070723c */ /* 0x040ff000000018c8 */
[C---:B------:R-:W-:Y:S08]  /*80c0*/  HMMA.16816.F32 R120, R128.reuse, R122, R40 ;  /* 0x0000007a8078723c */ /* 0x040ff00000001828 */
[----:B------:R-:W-:Y:S01]  /*80d0*/  HMMA.16816.F32 R128, R128, R10, R32 ;  /* 0x0000000a8080723c */ /* 0x000fe20000001820 */
[----:B------:R-:W-:Y:S07]  /*80e0*/  @!P0 BRA `(.L_x_1356) ;  /* 0x00005b0000008947 */ /* 0x000fee0003800000 */
[----:B------:R-:W2:Y:S01]  /*80f0*/  LDL R21, [R1+0x14] ;  /* 0x0000140001157983 */ /* 0x000ea20000100800 */
[----:B------:R-:W-:Y:S01]  /*8100*/  PLOP3.LUT P1, PT, PT, PT, UP1, 0x80, 0x0 ;  /* 0x000000000000781c */ /* 0x000fe20003f2f018 */
[----:B------:R-:W-:Y:S01]  /*8110*/  IMAD.MOV.U32 R134, RZ, RZ, R132 ;  /* 0x000000ffff867224 */ /* 0x000fe200078e0084 */
[----:B------:R-:W-:Y:S01]  /*8120*/  PLOP3.LUT P0, PT, PT, PT, UP1, 0x80, 0x0 ;  /* 0x000000000000781c */ /* 0x000fe20003f0f018 */
[----:B------:R-:W-:Y:S01]  /*8130*/  IMAD.MOV.U32 R3, RZ, RZ, R133 ;  /* 0x000000ffff037224 */ /* 0x000fe200078e0085 */
[----:B------:R-:W-:-:S02]  /*8140*/  UMOV UR16, UR24 ;  /* 0x0000001800107c82 */ /* 0x000fc40008000000 */
[----:B------:R-:W-:Y:S02]  /*8150*/  ULDC.64 UR6, c[0x0][0x208] ;  /* 0x0000820000067ab9 */ /* 0x000fe40000000a00 */
[----:B------:R-:W-:-:S05]  /*8160*/  ULDC.64 UR4, c[0x0][0x1e0] ;  /* 0x0000780000047ab9 */ /* 0x000fca0000000a00 */
[----:B--2---:R-:W-:-:S05]  /*8170*/  @P1 IMAD.HI.U32 R0, R21, c[0x0][0x2c8], RZ ;  /* 0x0000b20015001a27 */ /* 0x004fca00078e00ff */
[----:B------:R-:W-:-:S05]  /*8180*/  @P0 SHF.R.U32.HI R0, RZ, c[0x0][0x2cc], R0 ;  /* 0x0000b300ff000a19 */ /* 0x000fca0000011600 */
[----:B------:R1:W-:Y:S02]  /*8190*/  @P0 STL [R1+0x10], R0 ;  /* 0x0000100001000387 */ /* 0x0003e40000100800 */
.L_x_1357:
[----:B------:R-:W2:Y:S01]  /*81a0*/  LDL.64 R6, [R1+0x20] ;  /* 0x0000200001067983 */ /* 0x000ea20000100a00 */
[----:B------:R-:W-:Y:S01]  /*81b0*/  UISETP.GE.AND UP0, UPT, UR16, URZ, UPT ;  /* 0x0000003f1000728c */ /* 0x000fe2000bf06270 */
[----:B------:R-:W-:Y:S04]  /*81c0*/  DEPBAR.LE SB0, 0x0 ;  /* 0x000080000000791a */ /* 0x000fe80000000000 */
[----:B------:R-:W2:Y:S06]  /*81d0*/  LDL.64 R4, [R1+0x38] ;  /* 0x0000380001047983 */ /* 0x000eac0000100a00 */
[----:B------:R-:W-:Y:S01]  /*81e0*/  BAR.SYNC.DEFER_BLOCKING 0x0 ;  /* 0x0000000000007b1d */ /* 0x000fe20000010000 */
[----:B------:R-:W-:Y:S01]  /*81f0*/  PLOP3.LUT P1, PT, PT, PT, UP0, 0x80, 0x0 ;  /* 0x000000000000781c */ /* 0x000fe20003f2f008 */
[----:B------:R-:W-:Y:S01]  /*8200*/  @UP0 USHF.R.S32.HI UR17, URZ, 0x1f, UR16 ;  /* 0x0000001f3f110899 */ /* 0x000fe20008011410 */
[----:B------:R-:W-:Y:S01]  /*8210*/  PLOP3.LUT P6, PT, PT, PT, UP0, 0x80, 0x0 ;  /* 0x000000000000781c */ /* 0x000fe20003fcf008 */
[----:B------:R-:W-:Y:S01]  /*8220*/  @UP0 UIMAD.WIDE.U32 UR18, UR16, UR6, URZ ;  /* 0x00000006101202a5 */ /* 0x000fe2000f8e003f */
[----:B------:R-:W-:Y:S01]  /*8230*/  PLOP3.LUT P0, PT, PT, PT, UP0, 0x80, 0x0 ;  /* 0x000000000000781c */ /* 0x000fe20003f0f008 */
[----:B------:R-:W-:Y:S02]  /*8240*/  @UP0 UIMAD UR17, UR17, UR6, URZ ;  /* 0x00000006111102a4 */ /* 0x000fe4000f8e023f */
[----:B------:R-:W-:Y:S02]  /*8250*/  UIADD3 UR24, UR16, -0x1, URZ ;  /* 0xffffffff10187890 */ /* 0x000fe4000fffe03f */
[----:B------:R-:W-:Y:S01]  /*8260*/  @UP0 UIMAD UR17, UR16, UR7, UR17 ;  /* 0x00000007101102a4 */ /* 0x000fe2000f8e0211 */
[----:B-1----:R-:W-:Y:S03]  /*8270*/  IMAD.U32 R0, RZ, RZ, UR18 ;  /* 0x00000012ff007e24 */ /* 0x002fe6000f8e00ff */
[----:B------:R-:W-:Y:S04]  /*8280*/  @UP0 UIADD3 UR17, UR19, UR17, URZ ;  /* 0x0000001113110290 */ /* 0x000fe8000fffe03f */
[----:B------:R-:W-:Y:S01]  /*8290*/  @UP0 UIMAD UR17, UR17, 0x60, URZ ;  /* 0x00000060111108a4 */ /* 0x000fe2000f8e023f */
[----:B------:R-:W-:Y:S08]  /*82a0*/  LDSM.16.M88.4 R48, [R223+0x18100] ;  /* 0x01810000df30783b */ /* 0x000ff00000000200 */
[----:B-----5:R-:W1:Y:S08]  /*82b0*/  LDSM.16.M88.4 R8, [R216+0xc100] ;  /* 0x00c10000d808783b */ /* 0x020e700000000200 */
[----:B------:R-:W3:Y:S08]  /*82c0*/  LDSM.16.M88.4 R16, [R216+0xc900] ;  /* 0x00c90000d810783b */ /* 0x000ef00000000200 */
[----:B------:R-:W4:Y:S08]  /*82d0*/  LDSM.16.M88.4 R24, [R216+0xd100] ;  /* 0x00d10000d818783b */ /* 0x000f300000000200 */
[----:B------:R-:W1:Y:S08]  /*82e0*/  LDSM.16.M88.4 R32, [R216+0xd900] ;  /* 0x00d90000d820783b */ /* 0x000e700000000200 */
[----:B------:R-:W1:Y:S08]  /*82f0*/  LDSM.16.M88.4 R40, [R216+0xe100] ;  /* 0x00e10000d828783b */ /* 0x000e700000000200 */
[----:B------:R-:W1:Y:S08]  /*8300*/  LDSM.16.M88.4 R184, [R216+0xe900] ;  /* 0x00e90000d8b8783b */ /* 0x000e700000000200 */
[----:B------:R-:W-:Y:S08]  /*8310*/  LDSM.16.M88.4 R188, [R224+0x18100] ;  /* 0x01810000e0bc783b */ /* 0x000ff00000000200 */
[----:B------:R-:W1:Y:S08]  /*8320*/  LDSM.16.M88.4 R192, [R227] ;  /* 0x00000000e3c0783b */ /* 0x000e700000000200 */
[----:B------:R-:W1:Y:S08]  /*8330*/  LDSM.16.M88.4 R196, [R250] ;  /* 0x00000000fac4783b */ /* 0x000e700000000200 */
[----:B------:R-:W1:Y:S08]  /*8340*/  LDSM.16.M88.4 R200, [R249] ;  /* 0x00000000f9c8783b */ /* 0x000e700000000200 */
[----:B------:R-:W1:Y:S08]  /*8350*/  LDSM.16.M88.4 R204, [R248] ;  /* 0x00000000f8cc783b */ /* 0x000e700000000200 */
[----:B------:R-:W1:Y:S08]  /*8360*/  LDSM.16.M88.4 R208, [R247] ;  /* 0x00000000f7d0783b */ /* 0x000e700000000200 */
[----:B------:R-:W1:Y:S08]  /*8370*/  LDSM.16.M88.4 R212, [R246] ;  /* 0x00000000f6d4783b */ /* 0x000e700000000200 */
[----:B------:R-:W3:Y:S01]  /*8380*/  LDL.64 R132, [R1+0x30] ;  /* 0x0000300001847983 */ /* 0x000ee20000100a00 */
[----:B--2---:R-:W-:Y:S01]  /*8390*/  @P1 IMAD.MOV.U32 R5, RZ, RZ, R7 ;  /* 0x000000ffff051224 */ /* 0x004fe200078e0007 */
[----:B------:R-:W-:Y:S03]  /*83a0*/  PLOP3.LUT P1, PT, PT, PT, UP0, 0x80, 0x0 ;  /* 0x000000000000781c */ /* 0x000fe60003f2f008 */
[----:B------:R-:W-:Y:S01]  /*83b0*/  @P6 IMAD.WIDE.U32 R4, R0, 0x60, R4 ;  /* 0x0000006000046825 */ /* 0x000fe200078e0004 */
[----:B------:R-:W-:Y:S04]  /*83c0*/  PLOP3.LUT P6, PT, PT, PT, UP0, 0x80, 0x0 ;  /* 0x000000000000781c */ /* 0x000fe80003fcf008 */
[----:B------:R-:W-:Y:S02]  /*83d0*/  @P0 SHF.L.U32 R2, R4, 0x1, RZ ;  /* 0x0000000104020819 */ /* 0x000fe400000006ff */
[----:B------:R-:W-:Y:S03]  /*83e0*/  PLOP3.LUT P0, PT, PT, PT, UP0, 0x80, 0x0 ;  /* 0x000000000000781c */ /* 0x000fe60003f0f008 */
[----:B------:R-:W-:Y:S02]  /*83f0*/  @P1 IADD3 R0, R5, UR17, RZ ;  /* 0x0000001105001c10 */ /* 0x000fe4000fffe0ff */
[----:B------:R-:W-:Y:S02]  /*8400*/  PLOP3.LUT P1, PT, PT, PT, UP0, 0x80, 0x0 ;  /* 0x000000000000781c */ /* 0x000fe40003f2f008 */
[----:B------:R-:W-:Y:S06]  /*8410*/  @P6 IADD3 R5, P6, R2, 0x80, RZ ;  /* 0x0000008002056810 */ /* 0x000fec0007fde0ff */
[----:B------:R-:W-:Y:S02]  /*8420*/  @P0 SHF.L.U64.HI R0, R4, 0x1, R0 ;  /* 0x0000000104000819 */ /* 0x000fe40000010200 */
[----:B------:R-:W-:Y:S03]  /*8430*/  PLOP3.LUT P0, PT, PT, PT, UP0, 0x80, 0x0 ;  /* 0x000000000000781c */ /* 0x000fe60003f0f008 */
[----:B------:R-:W-:Y:S11]  /*8440*/  @P1 IADD3 R12, P1, R5, c[0x0][0x1f8], RZ ;  /* 0x00007e00050c1a10 */ /* 0x000ff60007f3e0ff */
[----:B------:R-:W-:Y:S02]  /*8450*/  @!UPT UIADD3 URZ, URZ, URZ, URZ ;  /* 0x0000003f3f3ff290 */ /* 0x000fe4000fffe03f */
[--C-:B------:R-:W-:Y:S02]  /*8460*/  @P0 IADD3.X R13, RZ, c[0x0][0x1fc], R0.reuse, P1, P6 ;  /* 0x00007f00ff0d0a10 */ /* 0x100fe40000fec400 */
[----:B------:R-:W-:Y:S02]  /*8470*/  PLOP3.LUT P6, PT, PT, PT, UP0, 0x80, 0x0 ;  /* 0x000000000000781c */ /* 0x000fe40003fcf008 */
[----:B------:R-:W-:Y:S02]  /*8480*/  PLOP3.LUT P1, PT, PT, PT, UP0, 0x80, 0x0 ;  /* 0x000000000000781c */ /* 0x000fe40003f2f008 */
[----:B------:R-:W-:Y:S09]  /*8490*/  PLOP3.LUT P0, PT, PT, PT, UP0, 0x80, 0x0 ;  /* 0x000000000000781c */ /* 0x000ff20003f0f008 */
[----:B------:R-:W-:Y:S04]  /*84a0*/  @P6 IADD3 R4, P6, R2, 0x100, RZ ;  /* 0x0000010002046810 */ /* 0x000fe80007fde0ff */
        /* <DEDUP_REMOVED lines=9> */
[----:B------:R-:W-:Y:S02]  /*8540*/  @P0 IADD3.X R5, RZ, c[0x0][0x1fc], R0, P1, P6 ;  /* 0x00007f00ff050a10 */ /* 0x000fe40000fec400 */
[----:B------:R-:W-:Y:S02]  /*8550*/  PLOP3.LUT P1, PT, PT, PT, UP0, 0x80, 0x0 ;  /* 0x000000000000781c */ /* 0x000fe40003f2f008 */
[----:B------:R-:W-:Y:S02]  /*8560*/  PLOP3.LUT P6, PT, PT, PT, UP0, 0x80, 0x0 ;  /* 0x000000000000781c */ /* 0x000fe40003fcf008 */
[----:B------:R-:W-:Y:S09]  /*8570*/  PLOP3.LUT P0, PT, PT, PT, UP0, 0x80, 0x0 ;  /* 0x000000000000781c */ /* 0x000ff20003f0f008 */
[----:B------:R-:W-:Y:S04]  /*8580*/  @P1 IADD3 R2, P1, R2, c[0x0][0x1f8], RZ ;  /* 0x00007e0002021a10 */ /* 0x000fe80007f3e0ff */
[----:B------:R-:W-:Y:S09]  /*8590*/  @P6 IADD3 R20, P6, R2, UR9, RZ ;  /* 0x0000000902146c10 */ /* 0x000ff2000ffde0ff */
[----:B------:R-:W-:Y:S02]  /*85a0*/  @P0 IADD3.X R0, R0, c[0x0][0x1fc], RZ, P1, !PT ;  /* 0x00007f0000000a10 */ /* 0x000fe40000ffe4ff */
[----:B------:R-:W-:Y:S02]  /*85b0*/  PLOP3.LUT P0, PT, PT, PT, UP0, 0x80, 0x0 ;  /* 0x000000000000781c */ /* 0x000fe40003f0f008 */
[----:B------:R-:W-:Y:S11]  /*85c0*/  PLOP3.LUT P1, PT, PT, PT, UP0, 0x80, 0x0 ;  /* 0x000000000000781c */ /* 0x000ff60003f2f008 */
[----:B------:R-:W-:Y:S02]  /*85d0*/  @P0 IADD3.X R21, R0, UR8, RZ, P6, !PT ;  /* 0x0000000800150c10 */ /* 0x000fe4000b7fe4ff */
[----:B------:R-:W-:Y:S02]  /*85e0*/  @P1 IADD3 R36, P1, R20, UR9, RZ ;  /* 0x0000000914241c10 */ /* 0x000fe4000ff3e0ff */
[----:B------:R-:W-:Y:S02]  /*85f0*/  PLOP3.LUT P0, PT, PT, PT, UP0, 0x80, 0x0 ;  /* 0x000000000000781c */ /* 0x000fe40003f0f008 */
[----:B------:R-:W-:Y:S11]  /*8600*/  PLOP3.LUT P6, PT, PT, PT, UP0, 0x80, 0x0 ;  /* 0x000000000000781c */ /* 0x000ff60003fcf008 */
[----:B------:R-:W-:Y:S02]  /*8610*/  @P0 IADD3.X R37, R21, UR8, RZ, P1, !PT ;  /* 0x0000000815250c10 */ /* 0x000fe40008ffe4ff */
[----:B------:R-:W-:Y:S01]  /*8620*/  PLOP3.LUT P1, PT, PT, PT, UP0, 0x80, 0x0 ;  /* 0x000000000000781c */ /* 0x000fe20003f2f008 */
[----:B------:R-:W-:Y:S01]  /*8630*/  @P6 IMAD.MOV.U32 R14, RZ, RZ, R2 ;  /* 0x000000ffff0e6224 */ /* 0x000fe200078e0002 */
[----:B------:R-:W-:Y:S01]  /*8640*/  PLOP3.LUT P0, PT, PT, PT, UP0, 0x80, 0x0 ;  /* 0x000000000000781c */ /* 0x000fe20003f0f008 */
[----:B------:R-:W-:Y:S01]  /*8650*/  @P6 IMAD.MOV.U32 R15, RZ, RZ, R0 ;  /* 0x000000ffff0f6224 */ /* 0x000fe200078e0000 */
[----:B------:R-:W-:Y:S02]  /*8660*/  PLOP3.LUT P6, PT, PT, PT, UP0, 0x80, 0x0 ;  /* 0x000000000000781c */ /* 0x000fe40003fcf008 */
[----:B------:R-:W-:Y:S07]  /*8670*/  PLOP3.LUT P0, PT, PT, PT, UP0, 0x80, 0x0 ;  /* 0x000000000000781c */ /* 0x000fee0003f0f008 */
[----:B------:R-:W-:Y:S01]  /*8680*/  @!PT LDS RZ, [RZ] ;  /* 0x00000000fffff984 */ /* 0x000fe20000000800 */
[----:B------:R-:W-:Y:S01]  /*8690*/  @!PT LDS RZ, [RZ] ;  /* 0x00000000fffff984 */ /* 0x000fe20000000800 */
[----:B------:R-:W-:Y:S01]  /*86a0*/  @!PT LDS RZ, [RZ] ;  /* 0x00000000fffff984 */ /* 0x000fe20000000800 */
[----:B------:R3:W-:Y:S01]  /*86b0*/  @P1 LDGSTS.E.BYPASS.LTC128B.128 [R251+0x100], [R14.64], !P5 ;  /* 0x001000000efb1fae */ /* 0x0007e2000e901d5e */
[----:B------:R-:W-:Y:S02]  /*86c0*/  PLOP3.LUT P1, PT, PT, PT, UP0, 0x80, 0x0 ;  /* 0x000000000000781c */ /* 0x000fe40003f2f008 */
[----:B------:R-:W-:Y:S05]  /*86d0*/  PLOP3.LUT P1, PT, PT, PT, UP0, 0x80, 0x0 ;  /* 0x000000000000781c */ /* 0x000fea0003f2f008 */
[----:B------:R3:W-:Y:S01]  /*86e0*/  @P6 LDGSTS.E.BYPASS.LTC128B.128 [R251+0x3100], [R12.64], !P4 ;  /* 0x031000000cfb6fae */ /* 0x0007e2000e101d5e */
[----:B------:R-:W-:Y:S02]  /*86f0*/  PLOP3.LUT P6, PT, PT, PT, UP0, 0x80, 0x0 ;  /* 0x000000000000781c */ /* 0x000fe40003fcf008 */
[----:B------:R-:W-:Y:S05]  /*8700*/  PLOP3.LUT P6, PT, PT, PT, UP0, 0x80, 0x0 ;  /* 0x000000000000781c */ /* 0x000fea0003fcf008 */
[----:B------:R1:W-:Y:S01]  /*8710*/  @P0 LDGSTS.E.BYPASS.LTC128B.128 [R251+0x6100], [R6.64], !P3 ;  /* 0x0610000006fb0fae */ /* 0x0003e2000d901d5e */
[----:B------:R-:W-:Y:S02]  /*8720*/  PLOP3.LUT P0, PT, PT, PT, UP0, 0x80, 0x0 ;  /* 0x000000000000781c */ /* 0x000fe40003f0f008 */
[----:B------:R-:W-:Y:S05]  /*8730*/  PLOP3.LUT P0, PT, PT, PT, UP0, 0x80, 0x0 ;  /* 0x000000000000781c */ /* 0x000fea0003f0f008 */
[----:B------:R1:W-:Y:S01]  /*8740*/  @P1 LDGSTS.E.BYPASS.LTC128B.128 [R251+0x9100], [R4.64], !P2 ;  /* 0x0910000004fb1fae */ /* 0x0003e2000d101d5e */
[----:B------:R-:W-:Y:S07]  /*8750*/  PLOP3.LUT P1, PT, PT, PT, UP0, 0x80, 0x0 ;  /* 0x000000000000781c */ /* 0x000fee0003f2f008 */
[----:B------:R4:W-:Y:S01]  /*8760*/  @P6 LDGSTS.E.BYPASS.LTC128B.128 [R251+0x1100], [R20.64], !P5 ;  /* 0x0110000014fb6fae */ /* 0x0009e2000e901d5e */
[----:B------:R-:W-:Y:S07]  /*8770*/  PLOP3.LUT P6, PT, PT, PT, UP0, 0x80, 0x0 ;  /* 0x000000000000781c */ /* 0x000fee0003fcf008 */
[----:B------:R4:W-:Y:S01]  /*8780*/  @P1 LDGSTS.E.BYPASS.LTC128B.128 [R251+0x4100], [R20.64+0x80], !P4 ;  /* 0x0410008014fb1fae */ /* 0x0009e2000e101d5e */
[----:B------:R-:W-:Y:S02]  /*8790*/  PLOP3.LUT P1, PT, PT, PT, UP0, 0x80, 0x0 ;  /* 0x000000000000781c */ /* 0x000fe40003f2f008 */
[----:B------:R-:W-:Y:S05]  /*87a0*/  PLOP3.LUT P1, PT, PT, PT, UP0, 0x80, 0x0 ;  /* 0x000000000000781c */ /* 0x000fea0003f2f008 */
[----:B------:R4:W-:Y:S01]  /*87b0*/  @P0 LDGSTS.E.BYPASS.LTC128B.128 [R251+0x7100], [R20.64+0x100], !P3 ;  /* 0x0710010014fb0fae */ /* 0x0009e2000d901d5e */
[----:B------:R-:W-:Y:S01]  /*87c0*/  PLOP3.LUT P0, PT, PT, PT, UP0, 0x80, 0x0 ;  /* 0x000000000000781c */ /* 0x000fe20003f0f008 */
[C---:B-1----:R-:W-:Y:S06]  /*87d0*/  HMMA.16816.F32 R4, R48.reuse, R8, RZ ;  /* 0x000000083004723c */ /* 0x042fec00000018ff */
[----:B------:R4:W-:Y:S01]  /*87e0*/  @P6 LDGSTS.E.BYPASS.LTC128B.128 [R251+0xa100], [R20.64+0x180], !P2 ;  /* 0x0a10018014fb6fae */ /* 0x0009e2000d101d5e */
[----:B------:R-:W-:Y:S01]  /*87f0*/  PLOP3.LUT P6, PT, PT, PT, UP0, 0x80, 0x0 ;  /* 0x000000000000781c */ /* 0x000fe20003fcf008 */
[C---:B------:R-:W-:Y:S06]  /*8800*/  HMMA.16816.F32 R8, R48.reuse, R10, RZ ;  /* 0x0000000a3008723c */ /* 0x040fec00000018ff */
[----:B------:R1:W-:Y:S01]  /*8810*/  @P0 LDGSTS.E.BYPASS.LTC128B.128 [R251+0x2100], [R36.64], !P5 ;  /* 0x0210000024fb0fae */ /* 0x0003e2000e901d5e */
[----:B------:R-:W-:Y:S01]  /*8820*/  PLOP3.LUT P0, PT, PT, PT, UP0, 0x80, 0x0 ;  /* 0x000000000000781c */ /* 0x000fe20003f0f008 */
[----:B------:R-:W-:Y:S01]  /*8830*/  UISETP.GE.AND UP0, UPT, UR16, 0x1, UPT ;  /* 0x000000011000788c */ /* 0x000fe2000bf06270 */
[C---:B---3--:R-:W-:Y:S05]  /*8840*/  HMMA.16816.F32 R12, R48.reuse, R16, RZ ;  /* 0x00000010300c723c */ /* 0x048fea00000018ff */
[----:B------:R1:W-:Y:S01]  /*8850*/  @P6 LDGSTS.E.BYPASS.LTC128B.128 [R251+0x5100], [R36.64+0x80], !P4 ;  /* 0x0510008024fb6fae */ /* 0x0003e2000e101d5e */
[----:B------:R-:W-:Y:S02]  /*8860*/  PLOP3.LUT P6, PT, PT, PT, UP0, 0x80, 0x0 ;  /* 0x000000000000781c */ /* 0x000fe40003fcf008 */
[C---:B------:R-:W-:Y:S02]  /*8870*/  HMMA.16816.F32 R16, R48.reuse, R18, RZ ;  /* 0x000000123010723c */ /* 0x040fe400000018ff */
[----:B------:R-:W-:Y:S02]  /*8880*/  @UP0 UIMAD.WIDE.U32 UR18, UR24, UR4, URZ ;  /* 0x00000004181202a5 */ /* 0x000fe4000f8e003f */
[----:B------:R-:W-:Y:S01]  /*8890*/  @UP0 USHF.R.S32.HI UR17, URZ, 0x1f, UR24 ;  /* 0x0000001f3f110899 */ /* 0x000fe20008011418 */
[----:B------:R1:W-:Y:S01]  /*88a0*/  @P1 LDGSTS.E.BYPASS.LTC128B.128 [R251+0x8100], [R36.64+0x100], !P3 ;  /* 0x0810010024fb1fae */ /* 0x0003e2000d901d5e */
[----:B------:R-:W-:Y:S02]  /*88b0*/  PLOP3.LUT P1, PT, PT, PT, UP0, 0x80, 0x0 ;  /* 0x000000000000781c */ /* 0x000fe40003f2f008 */
[C---:B----4-:R-:W-:Y:S01]  /*88c0*/  HMMA.16816.F32 R20, R48.reuse, R24, RZ ;  /* 0x000000183014723c */ /* 0x050fe200000018ff */
[----:B------:R-:W-:Y:S04]  /*88d0*/  @UP0 UIMAD UR17, UR17, UR4, URZ ;  /* 0x00000004111102a4 */ /* 0x000fe8000f8e023f */
[----:B------:R1:W-:Y:S01]  /*88e0*/  @P0 LDGSTS.E.BYPASS.LTC128B.128 [R251+0xb100], [R36.64+0x180], !P2 ;  /* 0x0b10018024fb0fae */ /* 0x0003e2000d101d5e */
[----:B------:R-:W-:Y:S01]  /*88f0*/  PLOP3.LUT P0, PT, PT, PT, UP0, 0x80, 0x0 ;  /* 0x000000000000781c */ /* 0x000fe20003f0f008 */
[----:B------:R-:W-:Y:S01]  /*8900*/  @UP0 UIMAD UR17, UR24, UR5, UR17 ;  /* 0x00000005181102a4 */ /* 0x000fe2000f8e0211 */
[C---:B------:R-:W-:Y:S03]  /*8910*/  HMMA.16816.F32 R24, R48.reuse, R26, RZ ;  /* 0x0000001a3018723c */ /* 0x040fe600000018ff */
[----:B------:R-:W-:Y:S02]  /*8920*/  @UP0 UIADD3 UR17, UR19, UR17, URZ ;  /* 0x0000001113110290 */ /* 0x000fe4000fffe03f */
[----:B------:R-:W0:Y:S02]  /*8930*/  LDGDEPBAR ;  /* 0x00000000000079af */ /* 0x000e240000000000 */
[----:B------:R-:W-:Y:S01]  /*8940*/  @UP0 UIMAD UR17, UR17, 0x60, URZ ;  /* 0x00000060111108a4 */ /* 0x000fe2000f8e023f */
[C---:B------:R-:W-:Y:S08]  /*8950*/  HMMA.16816.F32 R28, R48.reuse, R32, RZ ;  /* 0x00000020301c723c */ /* 0x040ff000000018ff */
[C---:B------:R-:W-:Y:S08]  /*8960*/  HMMA.16816.F32 R32, R48.reuse, R34, RZ ;  /* 0x000000223020723c */ /* 0x040ff000000018ff */
[C---:B-1----:R-:W-:Y:S08]  /*8970*/  HMMA.16816.F32 R36, R48.reuse, R40, RZ ;  /* 0x000000283024723c */ /* 0x042ff000000018ff */
[C---:B------:R-:W-:Y:S08]  /*8980*/  HMMA.16816.F32 R40, R48.reuse, R42, RZ ;  /* 0x0000002a3028723c */ /* 0x040ff000000018ff */
[C---:B------:R-:W-:Y:S08]  /*8990*/  HMMA.16816.F32 R44, R48.reuse, R184, RZ ;  /* 0x000000b8302c723c */ /* 0x040ff000000018ff */
        /* <DEDUP_REMOVED lines=10> */
[----:B------:R-:W3:Y:S07]  /*8a40*/  LDSM.16.M88.4 R200, [R222+0xd100] ;  /* 0x00d10000dec8783b */ /* 0x000eee0000000200 */
[C---:B------:R-:W-:Y:S08]  /*8a50*/  HMMA.16816.F32 R28, R188.reuse, R204, R28 ;  /* 0x000000ccbc1c723c */ /* 0x040ff0000000181c */
[C---:B------:R-:W-:Y:S01]  /*8a60*/  HMMA.16816.F32 R32, R188.reuse, R206, R32 ;  /* 0x000000cebc20723c */ /* 0x040fe20000001820 */
[----:B------:R-:W2:Y:S07]  /*8a70*/  LDSM.16.M88.4 R204, [R222+0xd900] ;  /* 0x00d90000decc783b */ /* 0x000eae0000000200 */
[C---:B------:R-:W-:Y:S08]  /*8a80*/  HMMA.16816.F32 R36, R188.reuse, R208, R36 ;  /* 0x000000d0bc24723c */ /* 0x040ff00000001824 */
[C---:B------:R-:W-:Y:S01]  /*8a90*/  HMMA.16816.F32 R40, R188.reuse, R210, R40 ;  /* 0x000000d2bc28723c */ /* 0x040fe20000001828 */
[----:B------:R-:W-:Y:S07]  /*8aa0*/  LDSM.16.M88.4 R208, [R222+0xe900] ;  /* 0x00e90000ded0783b */ /* 0x000fee0000000200 */
[C---:B------:R-:W-:Y:S01]  /*8ab0*/  HMMA.16816.F32 R44, R188.reuse, R212, R44 ;  /* 0x000000d4bc2c723c */ /* 0x040fe2000000182c */
[----:B------:R-:W4:Y:S07]  /*8ac0*/  LDL.64 R212, [R1+0x28] ;  /* 0x0000280001d47983 */ /* 0x000f2e0000100a00 */
        /* <DEDUP_REMOVED lines=248> */
[C---:B------:R-:W-:Y:S01]  /*9a50*/  HMMA.16816.F32 R16, R200.reuse, R186, R16 ;  /* 0x000000bac810723c */ /* 0x040fe20000001810 */
[----:B------:R-:W2:Y:S03]  /*9a60*/  LDL R186, [R1+0x18] ;  /* 0x0000180001ba7983 */ /* 0x000ea60000100800 */
        /* <DEDUP_REMOVED lines=14> */
[----:B------:R3:W-:Y:S01]  /*9b50*/  MUFU.TANH R190, R12 ;  /* 0x0000000c00be7308 */ /* 0x0007e20000002400 */
[----:B------:R-:W-:Y:S02]  /*9b60*/  FMUL.FTZ R17, R17, c[0x0][0x320] ;  /* 0x0000c80011117a20 */ /* 0x000fe40000410000 */
[----:B------:R-:W-:Y:S02]  /*9b70*/  FMUL.FTZ R14, R14, c[0x0][0x320] ;  /* 0x0000c8000e0e7a20 */ /* 0x000fe40000410000 */
[----:B------:R-:W-:Y:S02]  /*9b80*/  FMUL.FTZ R15, R15, c[0x0][0x320] ;  /* 0x0000c8000f0f7a20 */ /* 0x000fe40000410000 */
[----:B------:R-:W-:Y:S03]  /*9b90*/  FMUL.FTZ R18, R18, c[0x0][0x320] ;  /* 0x0000c80012127a20 */ /* 0x000fe60000410000 */
[----:B------:R4:W-:Y:S10]  /*9ba0*/  MUFU.TANH R191, R13 ;  /* 0x0000000d00bf7308 */ /* 0x0009f40000002400 */
[----:B------:R-:W-:Y:S01]  /*9bb0*/  MUFU.TANH R205, R6 ;  /* 0x0000000600cd7308 */ /* 0x000fe20000002400 */
[----:B---3--:R3:W2:Y:S09]  /*9bc0*/  LDL R12, [R1+0x14] ;  /* 0x00001400010c7983 */ /* 0x0086b20000100800 */
[----:B------:R1:W1:Y:S01]  /*9bd0*/  MUFU.TANH R204, R7 ;  /* 0x0000000700cc7308 */ /* 0x0002620000002400 */
[----:B----4-:R-:W2:Y:S09]  /*9be0*/  LDL R13, [R1+0x10] ;  /* 0x00001000010d7983 */ /* 0x010eb20000100800 */
[----:B------:R4:W2:Y:S10]  /*9bf0*/  MUFU.TANH R189, R8 ;  /* 0x0000000800bd7308 */ /* 0x0008b40000002400 */
[----:B------:R3:W2:Y:S01]  /*9c00*/  MUFU.TANH R188, R9 ;  /* 0x0000000900bc7308 */ /* 0x0006a20000002400 */
[----:B-1----:R-:W1:Y:S09]  /*9c10*/  LDSM.16.M88.4 R4, [R221+0xa000] ;  /* 0x00a00000dd04783b */ /* 0x002e720000000200 */
[----:B------:R-:W1:Y:S01]  /*9c20*/  MUFU.TANH R185, R10 ;  /* 0x0000000a00b97308 */ /* 0x000e620000002400 */
[----:B----4-:R-:W-:Y:S01]  /*9c30*/  IMAD.U32 R8, RZ, RZ, UR18 ;  /* 0x00000012ff087e24 */ /* 0x010fe2000f8e00ff */
[----:B------:R-:W-:Y:S08]  /*9c40*/  @UP0 USHF.L.U64.HI UR18, UR4, 0x6, UR5 ;  /* 0x0000000604120899 */ /* 0x000ff00008010205 */
[----:B------:R4:W1:Y:S01]  /*9c50*/  MUFU.TANH R184, R11 ;  /* 0x0000000b00b87308 */ /* 0x0008620000002400 */
[----:B---3--:R-:W-:Y:S09]  /*9c60*/  MOV R9, UR19 ;  /* 0x0000001300097c02 */ /* 0x008ff20008000f00 */
[----:B------:R3:W-:Y:S10]  /*9c70*/  MUFU.TANH R197, R19 ;  /* 0x0000001300c57308 */ /* 0x0007f40000002400 */
[----:B------:R-:W-:Y:S01]  /*9c80*/  MUFU.TANH R195, R17 ;  /* 0x0000001100c37308 */ /* 0x000fe20000002400 */
[C---:B-1----:R-:W-:Y:S09]  /*9c90*/  HMMA.16816.F32 R20, R200.reuse, R4, R20 ;  /* 0x00000004c814723c */ /* 0x042ff20000001814 */
[----:B------:R1:W-:Y:S03]  /*9ca0*/  MUFU.TANH R194, R16 ;  /* 0x0000001000c27308 */ /* 0x0003e60000002400 */
[----:B------:R-:W-:Y:S01]  /*9cb0*/  @P1 MOV R4, R132 ;  /* 0x0000008400041202 */ /* 0x000fe20000000f00 */
[C---:B------:R-:W-:Y:S03]  /*9cc0*/  HMMA.16816.F32 R24, R200.reuse, R6, R24 ;  /* 0x00000006c818723c */ /* 0x040fe60000001818 */
[----:B------:R-:W-:Y:S01]  /*9cd0*/  @P1 IMAD.MOV.U32 R5, RZ, RZ, R213 ;  /* 0x000000ffff051224 */ /* 0x000fe200078e00d5 */
[----:B------:R-:W-:Y:S03]  /*9ce0*/  PLOP3.LUT P1, PT, PT, PT, UP0, 0x80, 0x0 ;  /* 0x000000000000781c */ /* 0x000fe60003f2f008 */
[----:B------:R-:W-:Y:S01]  /*9cf0*/  @P6 IMAD.WIDE.U32 R4, R8, 0x60, R4 ;  /* 0x0000006008046825 */ /* 0x000fe200078e0004 */
[----:B------:R-:W-:Y:S01]  /*9d00*/  PLOP3.LUT P6, PT, PT, PT, UP0, 0x80, 0x0 ;  /* 0x000000000000781c */ /* 0x000fe20003fcf008 */
[----:B----4-:R-:W4:Y:S01]  /*9d10*/  LDSM.16.M88.4 R8, [R221+0xa800] ;  /* 0x00a80000dd08783b */ /* 0x010f220000000200 */
[----:B------:R-:W-:Y:S02]  /*9d20*/  MUFU.TANH R192, R14 ;  /* 0x0000000e00c07308 */ /* 0x000fe40000002400 */
[----:B------:R-:W-:Y:S01]  /*9d30*/  @P0 IMAD.SHL.U32 R0, R4, 0x2, RZ ;  /* 0x0000000204000824 */ /* 0x000fe200078e00ff */
[----:B------:R-:W-:Y:S01]  /*9d40*/  PLOP3.LUT P0, PT, PT, PT, UP0, 0x80, 0x0 ;  /* 0x000000000000781c */ /* 0x000fe20003f0f008 */
[----:B------:R-:W-:Y:S03]  /*9d50*/  FMUL.FTZ R20, R20, c[0x0][0x320] ;  /* 0x0000c80014147a20 */ /* 0x000fe60000410000 */
[----:B------:R-:W-:Y:S01]  /*9d60*/  @P1 IADD3 R2, R5, UR17, RZ ;  /* 0x0000001105021c10 */ /* 0x000fe2000fffe0ff */
[----:B------:R-:W-:Y:S01]  /*9d70*/  UIMAD UR17, UR16, -0x60, URZ ;  /* 0xffffffa0101178a4 */ /* 0x000fe2000f8e023f */
[----:B------:R-:W-:Y:S01]  /*9d80*/  PLOP3.LUT P1, PT, PT, PT, UP0, 0x80, 0x0 ;  /* 0x000000000000781c */ /* 0x000fe20003f2f008 */
[----:B------:R1:W-:Y:S01]  /*9d90*/  MUFU.TANH R198, R20 ;  /* 0x0000001400c67308 */ /* 0x0003e20000002400 */
[----:B------:R-:W-:Y:S01]  /*9da0*/  @P6 IADD3 R5, P6, R0, 0x80, RZ ;  /* 0x0000008000056810 */ /* 0x000fe20007fde0ff */
[----:B------:R-:W-:Y:S02]  /*9db0*/  FMUL.FTZ R21, R21, c[0x0][0x320] ;  /* 0x0000c80015157a20 */ /* 0x000fe40000410000 */
[----:B------:R-:W-:Y:S02]  /*9dc0*/  FMUL.FTZ R22, R22, c[0x0][0x320] ;  /* 0x0000c80016167a20 */ /* 0x000fe40000410000 */
[----:B------:R-:W-:Y:S01]  /*9dd0*/  @P0 SHF.L.U64.HI R2, R4, 0x1, R2 ;  /* 0x0000000104020819 */ /* 0x000fe20000010202 */
[----:B------:R-:W-:Y:S01]  /*9de0*/  FMUL.FTZ R23, R23, c[0x0][0x320] ;  /* 0x0000c80017177a20 */ /* 0x000fe20000410000 */
[----:B------:R-:W-:Y:S01]  /*9df0*/  PLOP3.LUT P0, PT, PT, PT, UP0, 0x80, 0x0 ;  /* 0x000000000000781c */ /* 0x000fe20003f0f008 */
[----:B------:R-:W-:Y:S01]  /*9e00*/  FMUL.FTZ R26, R26, c[0x0][0x320] ;  /* 0x0000c8001a1a7a20 */ /* 0x000fe20000410000 */
[----:B------:R-:W1:Y:S01]  /*9e10*/  MUFU.TANH R193, R15 ;  /* 0x0000000f00c17308 */ /* 0x000e620000002400 */
[----:B------:R-:W-:Y:S01]  /*9e20*/  FMUL.FTZ R24, R24, c[0x0][0x320] ;  /* 0x0000c80018187a20 */ /* 0x000fe20000410000 */
[----:B------:R-:W-:Y:S01]  /*9e30*/  @P1 IADD3 R132, P1, R5, c[0x0][0x1c8], RZ ;  /* 0x0000720005841a10 */ /* 0x000fe20007f3e0ff */
[----:B------:R-:W-:Y:S01]  /*9e40*/  FMUL.FTZ R25, R25, c[0x0][0x320] ;  /* 0x0000c80019197a20 */ /* 0x000fe20000410000 */
[----:B------:R-:W1:Y:S01]  /*9e50*/  LDSM.16.M88.4 R4, [R221+0xb000] ;  /* 0x00b00000dd04783b */ /* 0x000e620000000200 */
[----:B------:R-:W-:Y:S05]  /*9e60*/  FMUL.FTZ R27, R27, c[0x0][0x320] ;  /* 0x0000c8001b1b7a20 */ /* 0x000fea0000410000 */
[----:B------:R-:W-:Y:S05]  /*9e70*/  MUFU.TANH R26, R26 ;  /* 0x0000001a001a7308 */ /* 0x000fea0000002400 */
[--C-:B---3--:R-:W-:Y:S02]  /*9e80*/  @P0 IADD3.X R19, RZ, c[0x0][0x1cc], R2.reuse, P1, P6 ;  /* 0x00007300ff130a10 */ /* 0x108fe40000fec402 */
[----:B------:R-:W-:Y:S01]  /*9e90*/  PLOP3.LUT P6, PT, PT, PT, UP0, 0x80, 0x0 ;  /* 0x000000000000781c */ /* 0x000fe20003fcf008 */
[C---:B----4-:R-:W-:Y:S01]  /*9ea0*/  HMMA.16816.F32 R28, R200.reuse, R8, R28 ;  /* 0x00000008c81c723c */ /* 0x050fe2000000181c */
[----:B------:R-:W-:Y:S01]  /*9eb0*/  PLOP3.LUT P1, PT, PT, PT, UP0, 0x80, 0x0 ;  /* 0x000000000000781c */ /* 0x000fe20003f2f008 */
[----:B------:R-:W-:Y:S01]  /*9ec0*/  MUFU.TANH R199, R21 ;  /* 0x0000001500c77308 */ /* 0x000fe20000002400 */
[----:B------:R-:W-:Y:S05]  /*9ed0*/  PLOP3.LUT P0, PT, PT, PT, UP0, 0x80, 0x0 ;  /* 0x000000000000781c */ /* 0x000fea0003f0f008 */
[C---:B------:R-:W-:Y:S04]  /*9ee0*/  HMMA.16816.F32 R32, R200.reuse, R10, R32 ;  /* 0x0000000ac820723c */ /* 0x040fe80000001820 */
[----:B-1----:R-:W-:Y:S01]  /*9ef0*/  @P6 IADD3 R16, P6, R0, 0x100, RZ ;  /* 0x0000010000106810 */ /* 0x002fe20007fde0ff */
[----:B------:R1:W-:Y:S03]  /*9f00*/  MUFU.TANH R135, R22 ;  /* 0x0000001600877308 */ /* 0x0003e60000002400 */
[----:B------:R-:W-:Y:S07]  /*9f10*/  @P1 IADD3 R16, P1, R16, c[0x0][0x1c8], RZ ;  /* 0x0000720010101a10 */ /* 0x000fee0007f3e0ff */
[----:B------:R3:W-:Y:S01]  /*9f20*/  MUFU.TANH R133, R23 ;  /* 0x0000001700857308 */ /* 0x0007e20000002400 */
[----:B------:R-:W-:Y:S01]  /*9f30*/  FMUL.FTZ R28, R28, c[0x0][0x320] ;  /* 0x0000c8001c1c7a20 */ /* 0x000fe20000410000 */
[C---:B------:R-:W-:Y:S03]  /*9f40*/  HMMA.16816.F32 R36, R200.reuse, R4, R36 ;  /* 0x00000004c824723c */ /* 0x040fe60000001824 */
[----:B------:R-:W-:Y:S01]  /*9f50*/  FMUL.FTZ R29, R29, c[0x0][0x320] ;  /* 0x0000c8001d1d7a20 */ /* 0x000fe20000410000 */
[--C-:B------:R-:W-:Y:S01]  /*9f60*/  @P0 IADD3.X R17, RZ, c[0x0][0x1cc], R2.reuse, P1, P6 ;  /* 0x00007300ff110a10 */ /* 0x100fe20000fec402 */
[----:B------:R-:W-:Y:S01]  /*9f70*/  FMUL.FTZ R30, R30, c[0x0][0x320] ;  /* 0x0000c8001e1e7a20 */ /* 0x000fe20000410000 */
[----:B------:R-:W-:Y:S01]  /*9f80*/  PLOP3.LUT P6, PT, PT, PT, UP0, 0x80, 0x0 ;  /* 0x000000000000781c */ /* 0x000fe20003fcf008 */
[----:B------:R-:W-:Y:S01]  /*9f90*/  IMAD.U32 R4, RZ, RZ, UR13 ;  /* 0x0000000dff047e24 */ /* 0x000fe2000f8e00ff */
[C---:B------:R-:W-:Y:S01]  /*9fa0*/  HMMA.16816.F32 R40, R200.reuse, R6, R40 ;  /* 0x00000006c828723c */ /* 0x040fe20000001828 */
[----:B------:R-:W-:Y:S01]  /*9fb0*/  PLOP3.LUT P0, PT, PT, PT, UP1, 0x80, 0x0 ;  /* 0x000000000000781c */ /* 0x000fe20003f0f018 */
[----:B------:R-:W4:Y:S01]  /*9fc0*/  MUFU.TANH R196, R18 ;  /* 0x0000001200c47308 */ /* 0x000f220000002400 */
[----:B------:R-:W-:Y:S01]  /*9fd0*/  PLOP3.LUT P1, PT, PT, PT, UP0, 0x80, 0x0 ;  /* 0x000000000000781c */ /* 0x000fe20003f2f008 */
[----:B------:R-:W-:Y:S02]  /*9fe0*/  FMUL.FTZ R32, R32, c[0x0][0x320] ;  /* 0x0000c80020207a20 */ /* 0x000fe40000410000 */
[----:B------:R-:W-:Y:S02]  /*9ff0*/  FMUL.FTZ R31, R31, c[0x0][0x320] ;  /* 0x0000c8001f1f7a20 */ /* 0x000fe40000410000 */
[----:B------:R-:W-:Y:S04]  /*a000*/  FMUL.FTZ R33, R33, c[0x0][0x320] ;  /* 0x0000c80021217a20 */ /* 0x000fe80000410000 */
[----:B------:R-:W-:Y:S01]  /*a010*/  @P6 IADD3 R8, P6, R0, 0x180, RZ ;  /* 0x0000018000086810 */ /* 0x000fe20007fde0ff */
[----:B------:R4:W2:Y:S01]  /*a020*/  MUFU.TANH R18, R24 ;  /* 0x0000001800127308 */ /* 0x0008a20000002400 */
[----:B------:R-:W-:Y:S02]  /*a030*/  FMUL.FTZ R35, R35, c[0x0][0x320] ;  /* 0x0000c80023237a20 */ /* 0x000fe40000410000 */
[----:B------:R-:W-:Y:S01]  /*a040*/  @P1 IADD3 R20, P1, R8, c[0x0][0x1c8], RZ ;  /* 0x0000720008141a10 */ /* 0x000fe20007f3e0ff */
[----:B------:R-:W-:Y:S01]  /*a050*/  FMUL.FTZ R36, R36, c[0x0][0x320] ;  /* 0x0000c80024247a20 */ /* 0x000fe20000410000 */
[----:B------:R-:W4:Y:S01]  /*a060*/  LDSM.16.M88.4 R8, [R221+0xb800] ;  /* 0x00b80000dd08783b */ /* 0x000f220000000200 */
[----:B------:R-:W-:Y:S04]  /*a070*/  DEPBAR.LE SB0, 0x0 ;  /* 0x000080000000791a */ /* 0x000fe80000000000 */
[----:B------:R-:W-:Y:S01]  /*a080*/  MUFU.TANH R36, R36 ;  /* 0x0000002400247308 */ /* 0x000fe20000002400 */
[----:B-1----:R-:W-:Y:S02]  /*a090*/  FMUL.FTZ R22, R38, c[0x0][0x320] ;  /* 0x0000c80026167a20 */ /* 0x002fe40000410000 */
[----:B------:R-:W-:Y:S01]  /*a0a0*/  BAR.SYNC.DEFER_BLOCKING 0x0 ;  /* 0x0000000000007b1d */ /* 0x000fe20000010000 */
[----:B------:R-:W-:Y:S02]  /*a0b0*/  FMUL.FTZ R21, R37, c[0x0][0x320] ;  /* 0x0000c80025157a20 */ /* 0x000fe40000410000 */
[----:B---3--:R-:W-:Y:S02]  /*a0c0*/  FMUL.FTZ R23, R40, c[0x0][0x320] ;  /* 0x0000c80028177a20 */ /* 0x008fe40000410000 */
[----:B------:R-:W-:Y:S02]  /*a0d0*/  FMUL.FTZ R39, R39, c[0x0][0x320] ;  /* 0x0000c80027277a20 */ /* 0x000fe40000410000 */
[----:B------:R-:W-:Y:S02]  /*a0e0*/  FMUL.FTZ R42, R42, c[0x0][0x320] ;  /* 0x0000c8002a2a7a20 */ /* 0x000fe40000410000 */
[----:B------:R-:W-:Y:S02]  /*a0f0*/  FMUL.FTZ R43, R43, c[0x0][0x320] ;  /* 0x0000c8002b2b7a20 */ /* 0x000fe40000410000 */
[----:B----4-:R-:W-:Y:S02]  /*a100*/  FMUL.FTZ R24, R41, c[0x0][0x320] ;  /* 0x0000c80029187a20 */ /* 0x010fe40000410000 */
[----:B------:R-:W-:Y:S01]  /*a110*/  FMUL.FTZ R34, R34, c[0x0][0x320] ;  /* 0x0000c80022227a20 */ /* 0x000fe20000410000 */
[C---:B------:R-:W-:Y:S01]  /*a120*/  HMMA.16816.F32 R44, R200.reuse, R8, R44 ;  /* 0x00000008c82c723c */ /* 0x040fe2000000182c */
[----:B------:R-:W-:Y:S07]  /*a130*/  MUFU.TANH R39, R39 ;  /* 0x0000002700277308 */ /* 0x000fee0000002400 */
[----:B------:R-:W-:Y:S03]  /*a140*/  HMMA.16816.F32 R48, R200, R10, R48 ;  /* 0x0000000ac830723c */ /* 0x000fe60000001830 */
[----:B------:R-:W1:Y:S10]  /*a150*/  MUFU.TANH R25, R25 ;  /* 0x0000001900197308 */ /* 0x000e740000002400 */
[----:B------:R-:W3:Y:S03]  /*a160*/  MUFU.TANH R28, R28 ;  /* 0x0000001c001c7308 */ /* 0x000ee60000002400 */
[----:B------:R-:W-:Y:S02]  /*a170*/  FMUL.FTZ R44, R44, c[0x0][0x320] ;  /* 0x0000c8002c2c7a20 */ /* 0x000fe40000410000 */
[----:B------:R-:W-:Y:S02]  /*a180*/  FMUL.FTZ R45, R45, c[0x0][0x320] ;  /* 0x0000c8002d2d7a20 */ /* 0x000fe40000410000 */
[----:B------:R-:W-:Y:S02]  /*a190*/  FMUL.FTZ R47, R47, c[0x0][0x320] ;  /* 0x0000c8002f2f7a20 */ /* 0x000fe40000410000 */
[----:B------:R-:W-:Y:S01]  /*a1a0*/  FMUL.FTZ R46, R46, c[0x0][0x320] ;  /* 0x0000c8002e2e7a20 */ /* 0x000fe20000410000 */
[----:B------:R-:W4:Y:S01]  /*a1b0*/  MUFU.TANH R29, R29 ;  /* 0x0000001d001d7308 */ /* 0x000f220000002400 */
[----:B------:R-:W-:Y:S02]  /*a1c0*/  FMUL.FTZ R49, R49, c[0x0][0x320] ;  /* 0x0000c80031317a20 */ /* 0x000fe40000410000 */
[----:B------:R-:W-:Y:S02]  /*a1d0*/  FMUL.FTZ R48, R48, c[0x0][0x320] ;  /* 0x0000c80030307a20 */ /* 0x000fe40000410000 */
[----:B------:R-:W-:Y:S05]  /*a1e0*/  FMUL.FTZ R51, R51, c[0x0][0x320] ;  /* 0x0000c80033337a20 */ /* 0x000fea0000410000 */
[----:B------:R-:W1:Y:S10]  /*a1f0*/  MUFU.TANH R27, R27 ;  /* 0x0000001b001b7308 */ /* 0x000e740000002400 */
[----:B------:R-:W1:Y:S10]  /*a200*/  MUFU.TANH R30, R30 ;  /* 0x0000001e001e7308 */ /* 0x000e740000002400 */
[----:B------:R-:W1:Y:S10]  /*a210*/  MUFU.TANH R32, R32 ;  /* 0x0000002000207308 */ /* 0x000e740000002400 */
[----:B------:R-:W1:Y:S10]  /*a220*/  MUFU.TANH R31, R31 ;  /* 0x0000001f001f7308 */ /* 0x000e740000002400 */
[----:B------:R-:W1:Y:S01]  /*a230*/  MUFU.TANH R33, R33 ;  /* 0x0000002100217308 */ /* 0x000e620000002400 */
[----:B--2---:R-:W-:Y:S01]  /*a240*/  @P0 IMAD.MOV.U32 R12, RZ, RZ, R13 ;  /* 0x000000ffff0c0224 */ /* 0x004fe200078e000d */
[----:B------:R-:W-:Y:S08]  /*a250*/  PLOP3.LUT P0, PT, PT, PT, UP0, 0x80, 0x0 ;  /* 0x000000000000781c */ /* 0x000ff00003f0f008 */
[----:B------:R-:W2:Y:S01]  /*a260*/  MUFU.TANH R35, R35 ;  /* 0x0000002300237308 */ /* 0x000ea20000002400 */
[----:B------:R-:W1:Y:S09]  /*a270*/  SHFL.IDX PT, R14, R12, RZ, 0x1c1f ;  /* 0x001c1fff0c0e7589 */ /* 0x000e7200000e0000 */
[----:B------:R-:W1:Y:S01]  /*a280*/  MUFU.TANH R34, R34 ;  /* 0x0000002200227308 */ /* 0x000e620000002400 */
[----:B------:R1:W2:Y:S01]  /*a290*/  SHFL.IDX PT, R13, R12, 0x1, 0x1c1f ;  /* 0x003c1f000c0d7f89 */ /* 0x0002a200000e0000 */
[----:B------:R-:W-:Y:S02]  /*a2a0*/  @P0 IADD3.X R15, RZ, c[0x0][0x1cc], R2, P1, P6 ;  /* 0x00007300ff0f0a10 */ /* 0x000fe40000fec402 */
[----:B------:R-:W-:Y:S02]  /*a2b0*/  PLOP3.LUT P1, PT, PT, PT, UP0, 0x80, 0x0 ;  /* 0x000000000000781c */ /* 0x000fe40003f2f008 */
[----:B------:R-:W-:Y:S02]  /*a2c0*/  PLOP3.LUT P0, PT, PT, PT, UP0, 0x80, 0x0 ;  /* 0x000000000000781c */ /* 0x000fe40003f0f008 */
[----:B------:R-:W-:Y:S02]  /*a2d0*/  PLOP3.LUT P6, PT, PT, PT, UP0, 0x80, 0x0 ;  /* 0x000000000000781c */ /* 0x000fe40003fcf008 */
[----:B------:R-:W2:Y:S10]  /*a2e0*/  MUFU.TANH R22, R22 ;  /* 0x0000001600167308 */ /* 0x000eb40000002400 */
[----:B------:R-:W3:Y:S01]  /*a2f0*/  MUFU.TANH R21, R21 ;  /* 0x0000001500157308 */ /* 0x000ee20000002400 */
[----:B-1----:R-:W-:Y:S02]  /*a300*/  @P1 IADD3 R12, P1, R0, c[0x0][0x1c8], RZ ;  /* 0x00007200000c1a10 */ /* 0x002fe40007f3e0ff */
[----:B------:R-:W-:Y:S01]  /*a310*/  MOV R0, UR17 ;  /* 0x0000001100007c02 */ /* 0x000fe20008000f00 */
[----:B------:R-:W-:Y:S03]  /*a320*/  @UP0 USHF.L.U32 UR17, UR4, 0x6, URZ ;  /* 0x0000000604110899 */ /* 0x000fe6000800063f */
[----:B------:R-:W-:Y:S03]  /*a330*/  IADD3 R0, -R186, 0x1, R0 ;  /* 0x00000001ba007810 */ /* 0x000fe60007ffe100 */
[----:B------:R-:W-:Y:S01]  /*a340*/  MUFU.TANH R44, R44 ;  /* 0x0000002c002c7308 */ /* 0x000fe20000002400 */
[----:B------:R-:W-:Y:S01]  /*a350*/  IADD3 R0, -R4, UR12, R0 ;  /* 0x0000000c04007c10 */ /* 0x000fe2000fffe100 */
[----:B------:R-:W-:Y:S02]  /*a360*/  @P6 IMAD.MOV.U32 R4, RZ, RZ, R12 ;  /* 0x000000ffff046224 */ /* 0x000fe400078e000c */
[----:B------:R-:W-:Y:S02]  /*a370*/  @P0 IADD3.X R5, R2, c[0x0][0x1cc], RZ, P1, !PT ;  /* 0x0000730002050a10 */ /* 0x000fe40000ffe4ff */
[----:B------:R-:W-:Y:S01]  /*a380*/  PLOP3.LUT P1, PT, PT, PT, UP0, 0x80, 0x0 ;  /* 0x000000000000781c */ /* 0x000fe20003f2f008 */
[C---:B------:R-:W-:Y:S01]  /*a390*/  IMAD.IADD R2, R0.reuse, 0x1, R14 ;  /* 0x0000000100027824 */ /* 0x040fe200078e020e */
[----:B------:R-:W-:Y:S02]  /*a3a0*/  PLOP3.LUT P0, PT, PT, PT, UP0, 0x80, 0x0 ;  /* 0x000000000000781c */ /* 0x000fe40003f0f008 */
[----:B------:R-:W-:Y:S01]  /*a3b0*/  MUFU.TANH R23, R23 ;  /* 0x0000001700177308 */ /* 0x000fe20000002400 */
[----:B--2---:R-:W-:Y:S08]  /*a3c0*/  IADD3 R0, R0, R13, RZ ;  /* 0x0000000d00007210 */ /* 0x004ff00007ffe0ff */
[----:B------:R-:W-:Y:S01]  /*a3d0*/  @!PT LDS RZ, [RZ] ;  /* 0x00000000fffff984 */ /* 0x000fe20000000800 */
[----:B------:R1:W-:Y:S01]  /*a3e0*/  @P1 LDGSTS.E.BYPASS.LTC128B.128 [R251+0xc100], [R4.64], !P5 ;  /* 0x0c10000004fb1fae */ /* 0x0003e2000e901d5e */
[----:B------:R-:W-:Y:S01]  /*a3f0*/  PLOP3.LUT P1, PT, PT, PT, UP0, 0x80, 0x0 ;  /* 0x000000000000781c */ /* 0x000fe20003f2f008 */
[----:B------:R-:W2:Y:S10]  /*a400*/  MUFU.TANH R24, R24 ;  /* 0x0000001800187308 */ /* 0x000eb40000002400 */
[----:B------:R-:W2:Y:S10]  /*a410*/  MUFU.TANH R49, R49 ;  /* 0x0000003100317308 */ /* 0x000eb40000002400 */
[----:B------:R-:W2:Y:S01]  /*a420*/  MUFU.TANH R45, R45 ;  /* 0x0000002d002d7308 */ /* 0x000ea20000002400 */
[----:B-1----:R-:W-:Y:S02]  /*a430*/  @P0 IADD3 R4, P6, R12, UR17, RZ ;  /* 0x000000110c040c10 */ /* 0x002fe4000ffde0ff */
[----:B------:R-:W-:Y:S07]  /*a440*/  ISETP.GT.AND P0, PT, R2, RZ, PT ;  /* 0x000000ff0200720c */ /* 0x000fee0003f04270 */
[----:B------:R-:W1:Y:S01]  /*a450*/  MUFU.TANH R48, R48 ;  /* 0x0000003000307308 */ /* 0x000e620000002400 */
[----:B------:R-:W-:Y:S02]  /*a460*/  FSEL R8, R207, -INF , P0 ;  /* 0xff800000cf087808 */ /* 0x000fe40000000000 */
[----:B------:R-:W-:Y:S02]  /*a470*/  ISETP.GT.AND P0, PT, R0, 0x1, PT ;  /* 0x000000010000780c */ /* 0x000fe40003f04270 */
[----:B------:R-:W-:Y:S02]  /*a480*/  FMNMX.FTZ R14, R8, R3, !PT ;  /* 0x00000003080e7209 */ /* 0x000fe40007810000 */
[----:B------:R-:W-:Y:S02]  /*a490*/  FSEL R12, R204, -INF , P0 ;  /* 0xff800000cc0c7808 */ /* 0x000fe40000000000 */
[----:B------:R-:W-:Y:S01]  /*a4a0*/  @P1 IADD3.X R5, R5, UR18, RZ, P6, !PT ;  /* 0x0000001205051c10 */ /* 0x000fe2000b7fe4ff */
[----:B------:R-:W1:Y:S01]  /*a4b0*/  MUFU.TANH R42, R42 ;  /* 0x0000002a002a7308 */ /* 0x000e620000002400 */
[----:B------:R-:W-:Y:S02]  /*a4c0*/  ISETP.GT.AND P6, PT, R2, 0x1, PT ;  /* 0x000000010200780c */ /* 0x000fe40003fc4270 */
[----:B------:R-:W-:Y:S02]  /*a4d0*/  ISETP.GT.AND P1, PT, R0, RZ, PT ;  /* 0x000000ff0000720c */ /* 0x000fe40003f24270 */
[----:B------:R-:W-:Y:S02]  /*a4e0*/  FSEL R7, R206, -INF , P6 ;  /* 0xff800000ce077808 */ /* 0x000fe40003000000 */
[C---:B------:R-:W-:Y:S02]  /*a4f0*/  ISETP.GT.AND P6, PT, R2.reuse, 0x8, PT ;  /* 0x000000080200780c */ /* 0x040fe40003fc4270 */
[----:B------:R-:W-:Y:S01]  /*a500*/  FSEL R10, R205, -INF , P1 ;  /* 0xff800000cd0a7808 */ /* 0x000fe20000800000 */
[----:B------:R-:W1:Y:S01]  /*a510*/  MUFU.TANH R43, R43 ;  /* 0x0000002b002b7308 */ /* 0x000e620000002400 */
[----:B------:R-:W-:Y:S02]  /*a520*/  ISETP.GT.AND P1, PT, R2, 0x9, PT ;  /* 0x000000090200780c */ /* 0x000fe40003f24270 */
[----:B------:R-:W-:Y:S02]  /*a530*/  FSEL R6, R189, -INF , P6 ;  /* 0xff800000bd067808 */ /* 0x000fe40003000000 */
[----:B------:R-:W-:Y:S02]  /*a540*/  FMNMX.FTZ R14, R7, R14, !PT ;  /* 0x0000000e070e7209 */ /* 0x000fe40007810000 */
[----:B------:R-:W-:Y:S02]  /*a550*/  ISETP.GT.AND P0, PT, R0, 0x8, PT ;  /* 0x000000080000780c */ /* 0x000fe40003f04270 */
[----:B------:R-:W-:Y:S01]  /*a560*/  FSEL R9, R188, -INF , P1 ;  /* 0xff800000bc097808 */ /* 0x000fe20000800000 */
[----:B------:R-:W-:Y:S01]  /*a570*/  MUFU.TANH R46, R46 ;  /* 0x0000002e002e7308 */ /* 0x000fe20000002400 */
[----:B------:R-:W-:Y:S02]  /*a580*/  ISETP.GT.AND P1, PT, R2, 0x10, PT ;  /* 0x000000100200780c */ /* 0x000fe40003f24270 */
        /* <DEDUP_REMOVED lines=17> */
[----:B------:R-:W-:Y:S02]  /*a6a0*/  FSEL R196, R196, -INF , P1 ;  /* 0xff800000c4c47808 */ /* 0x000fe40000800000 */
[C---:B------:R-:W-:Y:S02]  /*a6b0*/  ISETP.GT.AND P1, PT, R2.reuse, 0x21, PT ;  /* 0x000000210200780c */ /* 0x040fe40003f24270 */
[----:B------:R-:W-:Y:S02]  /*a6c0*/  FMNMX.FTZ R14, R191, R14, !PT ;  /* 0x0000000ebf0e7209 */ /* 0x000fe40007810000 */
[----:B------:R-:W-:Y:S02]  /*a6d0*/  FSEL R195, R195, -INF , P6 ;  /* 0xff800000c3c37808 */ /* 0x000fe40003000000 */
[C---:B------:R-:W-:Y:S02]  /*a6e0*/  ISETP.GT.AND P6, PT, R2.reuse, 0x20, PT ;  /* 0x000000200200780c */ /* 0x040fe40003fc4270 */
[----:B------:R-:W-:Y:S02]  /*a6f0*/  FSEL R199, R199, -INF , P1 ;  /* 0xff800000c7c77808 */ /* 0x000fe40000800000 */
[----:B------:R-:W-:Y:S02]  /*a700*/  ISETP.GT.AND P1, PT, R2, 0x28, PT ;  /* 0x000000280200780c */ /* 0x000fe40003f24270 */
[----:B------:R-:W-:Y:S02]  /*a710*/  FMNMX.FTZ R14, R194, R14, !PT ;  /* 0x0000000ec20e7209 */ /* 0x000fe40007810000 */
[----:B------:R-:W-:Y:S02]  /*a720*/  ISETP.GT.AND P0, PT, R0, 0x19, PT ;  /* 0x000000190000780c */ /* 0x000fe40003f04270 */
[----:B------:R-:W-:Y:S02]  /*a730*/  FSEL R198, R198, -INF , P6 ;  /* 0xff800000c6c67808 */ /* 0x000fe40003000000 */
[----:B------:R-:W-:Y:S02]  /*a740*/  FSEL R202, R18, -INF , P1 ;  /* 0xff80000012ca7808 */ /* 0x000fe40000800000 */
[----:B------:R-:W-:Y:S02]  /*a750*/  FMNMX.FTZ R18, R10, R134, !PT ;  /* 0x000000860a127209 */ /* 0x000fe40007810000 */
[----:B------:R-:W-:Y:S02]  /*a760*/  FMNMX.FTZ R14, R195, R14, !PT ;  /* 0x0000000ec30e7209 */ /* 0x000fe40007810000 */
[----:B------:R-:W-:Y:S02]  /*a770*/  FMNMX.FTZ R18, R12, R18, !PT ;  /* 0x000000120c127209 */ /* 0x000fe40007810000 */
[----:B------:R-:W-:Y:S02]  /*a780*/  FSEL R197, R197, -INF , P0 ;  /* 0xff800000c5c57808 */ /* 0x000fe40000000000 */
[----:B------:R-:W-:Y:S02]  /*a790*/  ISETP.GT.AND P0, PT, R0, 0x20, PT ;  /* 0x000000200000780c */ /* 0x000fe40003f04270 */
[----:B------:R-:W-:Y:S02]  /*a7a0*/  FMNMX.FTZ R14, R198, R14, !PT ;  /* 0x0000000ec60e7209 */ /* 0x000fe40007810000 */
[----:B------:R-:W-:Y:S02]  /*a7b0*/  ISETP.GT.AND P6, PT, R0, 0x21, PT ;  /* 0x000000210000780c */ /* 0x000fe40003fc4270 */
[----:B------:R-:W-:Y:S02]  /*a7c0*/  FSEL R200, R135, -INF , P0 ;  /* 0xff80000087c87808 */ /* 0x000fe40000000000 */
[C---:B------:R-:W-:Y:S01]  /*a7d0*/  ISETP.GT.AND P0, PT, R2.reuse, 0x29, PT ;  /* 0x000000290200780c */ /* 0x040fe20003f04270 */
[----:B------:R1:W-:Y:S01]  /*a7e0*/  MUFU.TANH R135, R51 ;  /* 0x0000003300877308 */ /* 0x0003e20000002400 */
[----:B------:R-:W-:Y:S02]  /*a7f0*/  FMNMX.FTZ R18, R11, R18, !PT ;  /* 0x000000120b127209 */ /* 0x000fe40007810000 */
[----:B------:R-:W-:Y:S02]  /*a800*/  FMNMX.FTZ R14, R199, R14, !PT ;  /* 0x0000000ec70e7209 */ /* 0x000fe40007810000 */
[----:B------:R-:W-:Y:S02]  /*a810*/  FMNMX.FTZ R18, R13, R18, !PT ;  /* 0x000000120d127209 */ /* 0x000fe40007810000 */
[----:B------:R-:W-:Y:S02]  /*a820*/  FSEL R201, R133, -INF , P6 ;  /* 0xff80000085c97808 */ /* 0x000fe40003000000 */
[----:B------:R-:W-:Y:S02]  /*a830*/  FSEL R203, R25, -INF , P0 ;  /* 0xff80000019cb7808 */ /* 0x000fe40000000000 */
[----:B------:R-:W-:Y:S02]  /*a840*/  ISETP.GT.AND P0, PT, R2, 0x30, PT ;  /* 0x000000300200780c */ /* 0x000fe40003f04270 */
[----:B------:R-:W-:Y:S02]  /*a850*/  ISETP.GT.AND P6, PT, R0, 0x28, PT ;  /* 0x000000280000780c */ /* 0x000fe40003fc4270 */
[----:B------:R-:W-:Y:S02]  /*a860*/  FMNMX.FTZ R14, R202, R14, !PT ;  /* 0x0000000eca0e7209 */ /* 0x000fe40007810000 */
[----:B------:R-:W-:Y:S02]  /*a870*/  FSEL R204, R26, -INF , P6 ;  /* 0xff8000001acc7808 */ /* 0x000fe40003000000 */
[----:B------:R-:W-:Y:S02]  /*a880*/  ISETP.GT.AND P6, PT, R2, 0x31, PT ;  /* 0x000000310200780c */ /* 0x000fe40003fc4270 */
[----:B---3--:R-:W-:Y:S02]  /*a890*/  FSEL R206, R28, -INF , P0 ;  /* 0xff8000001cce7808 */ /* 0x008fe40000000000 */
[----:B------:R-:W-:Y:S02]  /*a8a0*/  ISETP.GT.AND P1, PT, R0, 0x29, PT ;  /* 0x000000290000780c */ /* 0x000fe40003f24270 */
[----:B------:R-:W-:Y:S02]  /*a8b0*/  FMNMX.FTZ R18, R192, R18, !PT ;  /* 0x00000012c0127209 */ /* 0x000fe40007810000 */
[----:B------:R-:W-:Y:S02]  /*a8c0*/  FMNMX.FTZ R14, R203, R14, !PT ;  /* 0x0000000ecb0e7209 */ /* 0x000fe40007810000 */
[----:B----4-:R-:W-:Y:S02]  /*a8d0*/  FSEL R207, R29, -INF , P6 ;  /* 0xff8000001dcf7808 */ /* 0x010fe40003000000 */
[----:B------:R-:W-:Y:S02]  /*a8e0*/  ISETP.GT.AND P6, PT, R2, 0x38, PT ;  /* 0x000000380200780c */ /* 0x000fe40003fc4270 */
[----:B------:R-:W-:Y:S02]  /*a8f0*/  FSEL R205, R27, -INF , P1 ;  /* 0xff8000001bcd7808 */ /* 0x000fe40000800000 */
[----:B------:R-:W-:Y:S02]  /*a900*/  ISETP.GT.AND P1, PT, R0, 0x30, PT ;  /* 0x000000300000780c */ /* 0x000fe40003f24270 */
[----:B------:R-:W-:Y:S02]  /*a910*/  FMNMX.FTZ R18, R193, R18, !PT ;  /* 0x00000012c1127209 */ /* 0x000fe40007810000 */
[----:B------:R-:W-:Y:S02]  /*a920*/  FMNMX.FTZ R14, R206, R14, !PT ;  /* 0x0000000ece0e7209 */ /* 0x000fe40007810000 */
[----:B------:R-:W-:Y:S02]  /*a930*/  FSEL R208, R30, -INF , P1 ;  /* 0xff8000001ed07808 */ /* 0x000fe40000800000 */
[----:B------:R-:W-:Y:S02]  /*a940*/  ISETP.GT.AND P1, PT, R2, 0x39, PT ;  /* 0x000000390200780c */ /* 0x000fe40003f24270 */
[----:B------:R-:W-:Y:S02]  /*a950*/  ISETP.GT.AND P0, PT, R0, 0x31, PT ;  /* 0x000000310000780c */ /* 0x000fe40003f04270 */
[----:B------:R-:W-:Y:S02]  /*a960*/  FSEL R212, R32, -INF , P6 ;  /* 0xff80000020d47808 */ /* 0x000fe40003000000 */
[----:B------:R-:W-:Y:S02]  /*a970*/  FMNMX.FTZ R18, R196, R18, !PT ;  /* 0x00000012c4127209 */ /* 0x000fe40007810000 */
[----:B------:R-:W-:Y:S02]  /*a980*/  FMNMX.FTZ R14, R207, R14, !PT ;  /* 0x0000000ecf0e7209 */ /* 0x000fe40007810000 */
[----:B------:R-:W-:Y:S02]  /*a990*/  ISETP.GT.AND P6, PT, R0, 0x39, PT ;  /* 0x000000390000780c */ /* 0x000fe40003fc4270 */
[----:B------:R-:W-:Y:S02]  /*a9a0*/  FSEL R211, R31, -INF , P0 ;  /* 0xff8000001fd37808 */ /* 0x000fe40000000000 */
[----:B------:R-:W-:Y:S02]  /*a9b0*/  FSEL R213, R33, -INF , P1 ;  /* 0xff80000021d57808 */ /* 0x000fe40000800000 */
[----:B------:R-:W-:Y:S02]  /*a9c0*/  ISETP.GT.AND P1, PT, R2, 0x40, PT ;  /* 0x000000400200780c */ /* 0x000fe40003f24270 */
[----:B------:R-:W-:Y:S02]  /*a9d0*/  ISETP.GT.AND P0, PT, R0, 0x38, PT ;  /* 0x000000380000780c */ /* 0x000fe40003f04270 */
[----:B------:R-:W-:Y:S02]  /*a9e0*/  FMNMX.FTZ R18, R197, R18, !PT ;  /* 0x00000012c5127209 */ /* 0x000fe40007810000 */
[----:B------:R-:W-:Y:S02]  /*a9f0*/  FMNMX.FTZ R14, R212, R14, !PT ;  /* 0x0000000ed40e7209 */ /* 0x000fe40007810000 */
[----:B------:R-:W-:Y:S02]  /*aa00*/  FSEL R209, R35, -INF , P6 ;  /* 0xff80000023d17808 */ /* 0x000fe40003000000 */
[----:B------:R-:W-:Y:S02]  /*aa10*/  ISETP.GT.AND P6, PT, R0, 0x40, PT ;  /* 0x000000400000780c */ /* 0x000fe40003fc4270 */
[----:B------:R-:W-:Y:S02]  /*aa20*/  FSEL R37, R36, -INF , P1 ;  /* 0xff80000024257808 */ /* 0x000fe40000800000 */
[----:B------:R-:W-:Y:S02]  /*aa30*/  FSEL R214, R34, -INF , P0 ;  /* 0xff80000022d67808 */ /* 0x000fe40000000000 */
[----:B------:R-:W-:Y:S01]  /*aa40*/  ISETP.GT.AND P0, PT, R2, 0x41, PT ;  /* 0x000000410200780c */ /* 0x000fe20003f04270 */
[----:B-1----:R-:W-:Y:S01]  /*aa50*/  IMAD.MOV.U32 R51, RZ, RZ, R37 ;  /* 0x000000ffff337224 */ /* 0x002fe200078e0025 */
[----:B------:R-:W-:Y:S02]  /*aa60*/  FMNMX.FTZ R14, R213, R14, !PT ;  /* 0x0000000ed50e7209 */ /* 0x000fe40007810000 */
[----:B------:R-:W-:Y:S02]  /*aa70*/  FMNMX.FTZ R18, R200, R18, !PT ;  /* 0x00000012c8127209 */ /* 0x000fe40007810000 */
[----:B------:R-:W-:Y:S02]  /*aa80*/  FSEL R41, R22, -INF , P6 ;  /* 0xff80000016297808 */ /* 0x000fe40003000000 */
[----:B------:R-:W-:Y:S01]  /*aa90*/  FSEL R38, R21, -INF , P0 ;  /* 0xff80000015267808 */ /* 0x000fe20000000000 */
[----:B------:R-:W1:Y:S01]  /*aaa0*/  MUFU.TANH R22, R47 ;  /* 0x0000002f00167308 */ /* 0x000e620000002400 */
[----:B------:R-:W-:Y:S01]  /*aab0*/  FMNMX.FTZ R14, R37, R14, !PT ;  /* 0x0000000e250e7209 */ /* 0x000fe20007810000 */
[----:B------:R-:W-:Y:S01]  /*aac0*/  FMUL.FTZ R21, R50, c[0x0][0x320] ;  /* 0x0000c80032157a20 */ /* 0x000fe20000410000 */
[----:B------:R-:W-:Y:S02]  /*aad0*/  FMNMX.FTZ R18, R201, R18, !PT ;  /* 0x00000012c9127209 */ /* 0x000fe40007810000 */
[C---:B------:R-:W-:Y:S02]  /*aae0*/  ISETP.GT.AND P1, PT, R2.reuse, 0x48, PT ;  /* 0x000000480200780c */ /* 0x040fe40003f24270 */
[C---:B------:R-:W-:Y:S02]  /*aaf0*/  ISETP.GT.AND P0, PT, R2.reuse, 0x49, PT ;  /* 0x000000490200780c */ /* 0x040fe40003f04270 */
[----:B------:R-:W-:Y:S01]  /*ab00*/  ISETP.GT.AND P6, PT, R2, 0x50, PT ;  /* 0x000000500200780c */ /* 0x000fe20003fc4270 */
[----:B------:R-:W3:Y:S01]  /*ab10*/  MUFU.TANH R21, R21 ;  /* 0x0000001500157308 */ /* 0x000ee20000002400 */
[----:B--2---:R-:W-:Y:S02]  /*ab20*/  FSEL R28, R24, -INF , P0 ;  /* 0xff800000181c7808 */ /* 0x004fe40000000000 */
[----:B------:R-:W-:Y:S02]  /*ab30*/  FSEL R40, R44, -INF , P6 ;  /* 0xff8000002c287808 */ /* 0x000fe40003000000 */
[----:B------:R-:W-:Y:S02]  /*ab40*/  FSEL R186, R23, -INF , P1 ;  /* 0xff80000017ba7808 */ /* 0x000fe40000800000 */
[C---:B------:R-:W-:Y:S02]  /*ab50*/  ISETP.GT.AND P1, PT, R2.reuse, 0x51, PT ;  /* 0x000000510200780c */ /* 0x040fe40003f24270 */
[C---:B------:R-:W-:Y:S01]  /*ab60*/  ISETP.GT.AND P0, PT, R2.reuse, 0x58, PT ;  /* 0x000000580200780c */ /* 0x040fe20003f04270 */
[----:B------:R-:W-:Y:S01]  /*ab70*/  IMAD.MOV.U32 R50, RZ, RZ, R186 ;  /* 0x000000ffff327224 */ /* 0x000fe200078e00ba */
[----:B------:R-:W-:Y:S02]  /*ab80*/  ISETP.GT.AND P6, PT, R2, 0x59, PT ;  /* 0x000000590200780c */ /* 0x000fe40003fc4270 */
[----:B------:R-:W-:Y:S02]  /*ab90*/  FMNMX.FTZ R2, R38, R14, !PT ;  /* 0x0000000e26027209 */ /* 0x000fe40007810000 */
[----:B------:R-:W-:Y:S02]  /*aba0*/  FMNMX.FTZ R14, R204, R18, !PT ;  /* 0x00000012cc0e7209 */ /* 0x000fe40007810000 */
[----:B------:R-:W-:Y:S01]  /*abb0*/  FSEL R35, R49, -INF , P6 ;  /* 0xff80000031237808 */ /* 0x000fe20003000000 */
[----:B------:R-:W-:Y:S01]  /*abc0*/  IMAD.MOV.U32 R49, RZ, RZ, R38 ;  /* 0x000000ffff317224 */ /* 0x000fe200078e0026 */
[----:B------:R-:W-:Y:S02]  /*abd0*/  FMNMX.FTZ R14, R205, R14, !PT ;  /* 0x0000000ecd0e7209 */ /* 0x000fe40007810000 */
[----:B------:R-:W-:Y:S02]  /*abe0*/  ISETP.GT.AND P6, PT, R0, 0x48, PT ;  /* 0x000000480000780c */ /* 0x000fe40003fc4270 */
[----:B------:R-:W-:Y:S02]  /*abf0*/  FMNMX.FTZ R14, R208, R14, !PT ;  /* 0x0000000ed00e7209 */ /* 0x000fe40007810000 */
[----:B------:R-:W-:Y:S02]  /*ac00*/  FSEL R215, R45, -INF , P1 ;  /* 0xff8000002dd77808 */ /* 0x000fe40000800000 */
[----:B------:R-:W-:Y:S02]  /*ac10*/  PLOP3.LUT P1, PT, PT, PT, UP0, 0x80, 0x0 ;  /* 0x000000000000781c */ /* 0x000fe40003f2f008 */
[----:B------:R-:W-:Y:S02]  /*ac20*/  FSEL R24, R48, -INF , P0 ;  /* 0xff80000030187808 */ /* 0x000fe40000000000 */
[----:B------:R-:W-:Y:S02]  /*ac30*/  ISETP.GT.AND P0, PT, R0, 0x41, PT ;  /* 0x000000410000780c */ /* 0x000fe40003f04270 */
[----:B------:R-:W-:Y:S02]  /*ac40*/  FSEL R29, R42, -INF , P6 ;  /* 0xff8000002a1d7808 */ /* 0x000fe40003000000 */
[----:B------:R-:W-:Y:S02]  /*ac50*/  ISETP.GT.AND P6, PT, R0, 0x49, PT ;  /* 0x000000490000780c */ /* 0x000fe40003fc4270 */
[----:B------:R-:W-:Y:S02]  /*ac60*/  FMNMX.FTZ R14, R211, R14, !PT ;  /* 0x0000000ed30e7209 */ /* 0x000fe40007810000 */
[----:B------:R-:W-:Y:S02]  /*ac70*/  FSEL R210, R39, -INF , P0 ;  /* 0xff80000027d27808 */ /* 0x000fe40000000000 */
[----:B------:R-:W-:Y:S02]  /*ac80*/  PLOP3.LUT P0, PT, PT, PT, UP0, 0x80, 0x0 ;  /* 0x000000000000781c */ /* 0x000fe40003f0f008 */
[----:B------:R-:W-:Y:S02]  /*ac90*/  FMNMX.FTZ R14, R214, R14, !PT ;  /* 0x0000000ed60e7209 */ /* 0x000fe40007810000 */
[----:B------:R-:W-:Y:S02]  /*aca0*/  FSEL R34, R43, -INF , P6 ;  /* 0xff8000002b227808 */ /* 0x000fe40003000000 */
[----:B------:R-:W-:Y:S02]  /*acb0*/  ISETP.GT.AND P6, PT, R0, 0x51, PT ;  /* 0x000000510000780c */ /* 0x000fe40003fc4270 */
[----:B------:R-:W-:Y:S02]  /*acc0*/  FMNMX.FTZ R14, R209, R14, !PT ;  /* 0x0000000ed10e7209 */ /* 0x000fe40007810000 */
[----:B-1----:R-:W-:Y:S02]  /*acd0*/  FSEL R26, R22, -INF , P6 ;  /* 0xff800000161a7808 */ /* 0x002fe40003000000 */
[----:B------:R-:W-:Y:S02]  /*ace0*/  ISETP.GT.AND P6, PT, R0, 0x59, PT ;  /* 0x000000590000780c */ /* 0x000fe40003fc4270 */
[----:B------:R-:W-:Y:S02]  /*acf0*/  FMNMX.FTZ R2, R50, R2, !PT ;  /* 0x0000000232027209 */ /* 0x000fe40007810000 */
[----:B------:R-:W-:Y:S02]  /*ad00*/  @P1 MOV R18, R132 ;  /* 0x0000008400121202 */ /* 0x000fe40000000f00 */
[----:B------:R-:W-:Y:S02]  /*ad10*/  ISETP.GT.AND P1, PT, R0, 0x50, PT ;  /* 0x000000500000780c */ /* 0x000fe40003f24270 */
[----:B------:R-:W-:Y:S01]  /*ad20*/  FSEL R135, R135, -INF , P6 ;  /* 0xff80000087877808 */ /* 0x000fe20003000000 */
[----:B------:R1:W-:Y:S01]  /*ad30*/  @P0 LDGSTS.E.BYPASS.LTC128B.128 [R251+0xf100], [R18.64], !P4 ;  /* 0x0f10000012fb0fae */ /* 0x0003e2000e101d5e */
[----:B------:R-:W-:Y:S02]  /*ad40*/  PLOP3.LUT P6, PT, PT, PT, UP0, 0x80, 0x0 ;  /* 0x000000000000781c */ /* 0x000fe40003fcf008 */
[----:B------:R-:W-:Y:S02]  /*ad50*/  FMNMX.FTZ R14, R41, R14, !PT ;  /* 0x0000000e290e7209 */ /* 0x000fe40007810000 */
[----:B------:R-:W-:Y:S02]  /*ad60*/  FMNMX.FTZ R2, R28, R2, !PT ;  /* 0x000000021c027209 */ /* 0x000fe40007810000 */
[----:B------:R-:W-:Y:S02]  /*ad70*/  FSEL R252, R46, -INF , P1 ;  /* 0xff8000002efc7808 */ /* 0x000fe40000800000 */
[----:B------:R-:W-:Y:S02]  /*ad80*/  PLOP3.LUT P0, PT, PT, PT, UP0, 0x80, 0x0 ;  /* 0x000000000000781c */ /* 0x000fe40003f0f008 */
[----:B------:R-:W-:Y:S02]  /*ad90*/  ISETP.GT.AND P1, PT, R0, 0x58, PT ;  /* 0x000000580000780c */ /* 0x000fe40003f24270 */
[----:B------:R-:W-:Y:S01]  /*ada0*/  FMNMX.FTZ R14, R210, R14, !PT ;  /* 0x0000000ed20e7209 */ /* 0x000fe20007810000 */
[----:B------:R2:W-:Y:S01]  /*adb0*/  @P6 LDGSTS.E.BYPASS.LTC128B.128 [R251+0x12100], [R16.64], !P3 ;  /* 0x1210000010fb6fae */ /* 0x0005e2000d901d5e */
[----:B------:R-:W-:Y:S02]  /*adc0*/  FMNMX.FTZ R2, R40, R2, !PT ;  /* 0x0000000228027209 */ /* 0x000fe40007810000 */
[----:B---3--:R-:W-:Y:S02]  /*add0*/  FSEL R43, R21, -INF , P1 ;  /* 0xff800000152b7808 */ /* 0x008fe40000800000 */
[----:B------:R-:W-:Y:S02]  /*ade0*/  PLOP3.LUT P1, PT, PT, PT, UP0, 0x80, 0x0 ;  /* 0x000000000000781c */ /* 0x000fe40003f2f008 */
[----:B------:R-:W-:Y:S02]  /*adf0*/  FMNMX.FTZ R14, R29, R14, !PT ;  /* 0x0000000e1d0e7209 */ /* 0x000fe40007810000 */
[----:B------:R-:W-:Y:S02]  /*ae00*/  PLOP3.LUT P1, PT, PT, PT, UP0, 0x80, 0x0 ;  /* 0x000000000000781c */ /* 0x000fe40003f2f008 */
[----:B------:R-:W-:Y:S02]  /*ae10*/  FMNMX.FTZ R2, R215, R2, !PT ;  /* 0x00000002d7027209 */ /* 0x000fe40007810000 */
[----:B------:R-:W-:Y:S02]  /*ae20*/  FMNMX.FTZ R14, R34, R14, !PT ;  /* 0x0000000e220e7209 */ /* 0x000fe40007810000 */
[----:B------:R-:W-:Y:S02]  /*ae30*/  FMNMX.FTZ R2, R24, R2, !PT ;  /* 0x0000000218027209 */ /* 0x000fe40007810000 */
[----:B------:R-:W-:Y:S01]  /*ae40*/  FMNMX.FTZ R0, R252, R14, !PT ;  /* 0x0000000efc007209 */ /* 0x000fe20007810000 */
[----:B------:R-:W-:Y:S01]  /*ae50*/  @P0 IMAD.MOV.U32 R14, RZ, RZ, R20 ;  /* 0x000000ffff0e0224 */ /* 0x000fe200078e0014 */
[----:B------:R-:W-:Y:S02]  /*ae60*/  PLOP3.LUT P0, PT, PT, PT, UP0, 0x80, 0x0 ;  /* 0x000000000000781c */ /* 0x000fe40003f0f008 */
[----:B------:R-:W-:Y:S02]  /*ae70*/  FMNMX.FTZ R2, R35, R2, !PT ;  /* 0x0000000223027209 */ /* 0x000fe40007810000 */
[----:B------:R3:W-:Y:S01]  /*ae80*/  @P1 LDGSTS.E.BYPASS.LTC128B.128 [R251+0x15100], [R14.64], !P2 ;  /* 0x151000000efb1fae */ /* 0x0007e2000d101d5e */
[----:B------:R-:W-:Y:S02]  /*ae90*/  PLOP3.LUT P1, PT, PT, PT, UP0, 0x80, 0x0 ;  /* 0x000000000000781c */ /* 0x000fe40003f2f008 */
[----:B------:R-:W-:Y:S02]  /*aea0*/  PLOP3.LUT P6, PT, PT, PT, UP0, 0x80, 0x0 ;  /* 0x000000000000781c */ /* 0x000fe40003fcf008 */
[----:B------:R-:W-:Y:S02]  /*aeb0*/  PLOP3.LUT P6, PT, PT, PT, UP0, 0x80, 0x0 ;  /* 0x000000000000781c */ /* 0x000fe40003fcf008 */
[----:B------:R-:W-:Y:S01]  /*aec0*/  FMNMX.FTZ R0, R26, R0, !PT ;  /* 0x000000001a007209 */ /* 0x000fe20007810000 */
[----:B------:R-:W4:Y:S01]  /*aed0*/  SHFL.BFLY PT, R133, R2, 0x2, 0x1f ;  /* 0x0c401f0002857f89 */ /* 0x000f2200000e0000 */
[----:B------:R-:W-:Y:S02]  /*aee0*/  MOV R48, R28 ;  /* 0x0000001c00307202 */ /* 0x000fe40000000f00 */
[----:B------:R-:W-:Y:S04]  /*aef0*/  FMNMX.FTZ R0, R43, R0, !PT ;  /* 0x000000002b007209 */ /* 0x000fe80007810000 */
[----:B------:R-:W-:Y:S01]  /*af00*/  FMNMX.FTZ R0, R135, R0, !PT ;  /* 0x0000000087007209 */ /* 0x000fe20007810000 */
[----:B------:R1:W-:Y:S01]  /*af10*/  @P0 LDGSTS.E.BYPASS.LTC128B.128 [R251+0xd100], [R4.64], !P5 ;  /* 0x0d10000004fb0fae */ /* 0x0003e2000e901d5e */
[----:B------:R-:W-:Y:S07]  /*af20*/  PLOP3.LUT P0, PT, PT, PT, UP0, 0x80, 0x0 ;  /* 0x000000000000781c */ /* 0x000fee0003f0f008 */
[----:B------:R1:W-:Y:S08]  /*af30*/  @P1 LDGSTS.E.BYPASS.LTC128B.128 [R251+0x10100], [R4.64+0x80], !P4 ;  /* 0x1010008004fb1fae */ /* 0x0003f0000e101d5e */
[----:B------:R2:W-:Y:S01]  /*af40*/  @P6 LDGSTS.E.BYPASS.LTC128B.128 [R251+0x13100], [R4.64+0x100], !P3 ;  /* 0x1310010004fb6fae */ /* 0x0005e2000d901d5e */
[----:B----4-:R-:W-:Y:S02]  /*af50*/  FMNMX.FTZ R133, R2, R133, !PT ;  /* 0x0000008502857209 */ /* 0x010fe40007810000 */
[----:B------:R-:W-:Y:S05]  /*af60*/  PLOP3.LUT P6, PT, PT, PT, UP0, 0x80, 0x0 ;  /* 0x000000000000781c */ /* 0x000fea0003fcf008 */
[----:B------:R-:W4:Y:S08]  /*af70*/  SHFL.BFLY PT, R2, R0, 0x2, 0x1f ;  /* 0x0c401f0000027f89 */ /* 0x000f3000000e0000 */
[----:B------:R2:W-:Y:S01]  /*af80*/  @P0 LDGSTS.E.BYPASS.LTC128B.128 [R251+0x16100], [R4.64+0x180], !P2 ;  /* 0x1610018004fb0fae */ /* 0x0005e2000d101d5e */
[----:B------:R-:W-:Y:S07]  /*af90*/  PLOP3.LUT P0, PT, PT, PT, UP0, 0x80, 0x0 ;  /* 0x000000000000781c */ /* 0x000fee0003f0f008 */
[----:B-1----:R-:W1:Y:S01]  /*afa0*/  SHFL.BFLY PT, R18, R133, 0x1, 0x1f ;  /* 0x0c201f0085127f89 */ /* 0x002e6200000e0000 */
[----:B----4-:R-:W-:Y:S07]  /*afb0*/  FMNMX.FTZ R0, R0, R2, !PT ;  /* 0x0000000200007209 */ /* 0x010fee0007810000 */
[----:B------:R-:W4:Y:S01]  /*afc0*/  SHFL.BFLY PT, R2, R0, 0x1, 0x1f ;  /* 0x0c201f0000027f89 */ /* 0x000f2200000e0000 */
[----:B--2---:R-:W-:Y:S02]  /*afd0*/  @P6 IADD3 R4, P6, R4, UR17, RZ ;  /* 0x0000001104046c10 */ /* 0x004fe4000ffde0ff */
[----:B-1----:R-:W-:Y:S04]  /*afe0*/  FMNMX.FTZ R133, R133, R18, !PT ;  /* 0x0000001285857209 */ /* 0x002fe80007810000 */
[C---:B------:R-:W-:Y:S01]  /*aff0*/  FSETP.NEU.FTZ.AND P1, PT, R133.reuse, -INF , PT ;  /* 0xff8000008500780b */ /* 0x040fe20003f3d000 */
[----:B------:R-:W-:Y:S06]  /*b000*/  FMUL.FTZ R188, R133, c[0x0][0x2d0] ;  /* 0x0000b40085bc7a20 */ /* 0x000fec0000410000 */
[----:B------:R-:W-:Y:S02]  /*b010*/  @P0 IADD3.X R5, R5, UR18, RZ, P6, !PT ;  /* 0x0000001205050c10 */ /* 0x000fe4000b7fe4ff */
[----:B------:R-:W-:Y:S02]  /*b020*/  PLOP3.LUT P6, PT, PT, PT, UP0, 0x80, 0x0 ;  /* 0x000000000000781c */ /* 0x000fe40003fcf008 */
[----:B------:R-:W-:Y:S02]  /*b030*/  PLOP3.LUT P6, PT, PT, PT, UP0, 0x80, 0x0 ;  /* 0x000000000000781c */ /* 0x000fe40003fcf008 */
[----:B----4-:R-:W-:Y:S02]  /*b040*/  FMNMX.FTZ R132, R0, R2, !PT ;  /* 0x0000000200847209 */ /* 0x010fe40007810000 */
[----:B------:R-:W-:Y:S02]  /*b050*/  FSEL R0, R133, RZ, P1 ;  /* 0x000000ff85007208 */ /* 0x000fe40000800000 */
[C---:B------:R-:W-:Y:S01]  /*b060*/  FSETP.NEU.FTZ.AND P0, PT, R132.reuse, -INF , PT ;  /* 0xff8000008400780b */ /* 0x040fe20003f1d000 */
[----:B------:R-:W-:Y:S01]  /*b070*/  FMUL.FTZ R189, R132, c[0x0][0x2d0] ;  /* 0x0000b40084bd7a20 */ /* 0x000fe20000410000 */
[----:B------:R-:W-:Y:S01]  /*b080*/  FSEL R188, R188, RZ, P1 ;  /* 0x000000ffbcbc7208 */ /* 0x000fe20000800000 */
[----:B------:R-:W-:Y:S01]  /*b090*/  FADD.FTZ R0, -R0, R3 ;  /* 0x0000000300007221 */ /* 0x000fe20000010100 */
[----:B------:R-:W-:Y:S02]  /*b0a0*/  PLOP3.LUT P1, PT, PT, PT, UP0, 0x80, 0x0 ;  /* 0x000000000000781c */ /* 0x000fe40003f2f008 */
[----:B------:R-:W-:Y:S01]  /*b0b0*/  FSEL R189, R189, RZ, P0 ;  /* 0x000000ffbdbd7208 */ /* 0x000fe20000000000 */
[----:B------:R1:W-:Y:S01]  /*b0c0*/  @P6 LDGSTS.E.BYPASS.LTC128B.128 [R251+0xe100], [R4.64], !P5 ;  /* 0x0e10000004fb6fae */ /* 0x0003e2000e901d5e */
[----:B------:R-:W-:Y:S01]  /*b0d0*/  PLOP3.LUT P6, PT, PT, PT, UP0, 0x80, 0x0 ;  /* 0x000000000000781c */ /* 0x000fe20003fcf008 */
[----:B------:R-:W-:Y:S01]  /*b0e0*/  FMUL.FTZ R0, R0, c[0x0][0x2d0] ;  /* 0x0000b40000007a20 */ /* 0x000fe20000410000 */
[----:B------:R-:W-:Y:S01]  /*b0f0*/  FSEL R2, R132, RZ, P0 ;  /* 0x000000ff84027208 */ /* 0x000fe20000000000 */
[--C-:B------:R-:W-:Y:S01]  /*b100*/  FFMA.FTZ R12, R12, c[0x0][0x2d0], -R189.reuse ;  /* 0x0000b4000c0c7a23 */ /* 0x100fe200000108bd */
[----:B------:R-:W-:Y:S01]  /*b110*/  PLOP3.LUT P0, PT, PT, PT, UP0, 0x80, 0x0 ;  /* 0x000000000000781c */ /* 0x000fe20003f0f008 */
[--C-:B------:R-:W-:Y:S01]  /*b120*/  FFMA.FTZ R13, R13, c[0x0][0x2d0], -R189.reuse ;  /* 0x0000b4000d0d7a23 */ /* 0x100fe200000108bd */
[----:B------:R2:W4:Y:S01]  /*b130*/  MUFU.EX2 R3, R0 ;  /* 0x0000000000037308 */ /* 0x0005220000000800 */
[--C-:B------:R-:W-:Y:S01]  /*b140*/  FFMA.FTZ R8, R8, c[0x0][0x2d0], -R188.reuse ;  /* 0x0000b40008087a23 */ /* 0x100fe200000108bc */
[----:B------:R-:W-:Y:S01]  /*b150*/  UISETP.GT.AND UP0, UPT, UR16, UR15, UPT ;  /* 0x0000000f1000728c */ /* 0x000fe2000bf04270 */
[--C-:B------:R-:W-:Y:S02]  /*b160*/  FFMA.FTZ R7, R7, c[0x0][0x2d0], -R188.reuse ;  /* 0x0000b40007077a23 */ /* 0x100fe400000108bc */
[--C-:B------:R-:W-:Y:S01]  /*b170*/  FFMA.FTZ R6, R6, c[0x0][0x2d0], -R188.reuse ;  /* 0x0000b40006067a23 */ /* 0x100fe200000108bc */
[----:B------:R-:W-:Y:S01]  /*b180*/  UMOV UR16, UR24 ;  /* 0x0000001800107c82 */ /* 0x000fe20008000000 */
[----:B------:R1:W-:Y:S01]  /*b190*/  @P6 LDGSTS.E.BYPASS.LTC128B.128 [R251+0x11100], [R4.64+0x80], !P4 ;  /* 0x1110008004fb6fae */ /* 0x0003e2000e101d5e */
[----:B------:R-:W-:Y:S02]  /*b1a0*/  FFMA.FTZ R9, R9, c[0x0][0x2d0], -R188 ;  /* 0x0000b40009097a23 */ /* 0x000fe400000108bc */
[----:B------:R-:W1:Y:S01]  /*b1b0*/  MUFU.EX2 R23, R12 ;  /* 0x0000000c00177308 */ /* 0x000e620000000800 */
[--C-:B------:R-:W-:Y:S02]  /*b1c0*/  FFMA.FTZ R10, R10, c[0x0][0x2d0], -R189.reuse ;  /* 0x0000b4000a0a7a23 */ /* 0x100fe400000108bd */
[----:B------:R-:W-:Y:S02]  /*b1d0*/  FFMA.FTZ R11, R11, c[0x0][0x2d0], -R189 ;  /* 0x0000b4000b0b7a23 */ /* 0x000fe400000108bd */
[----:B------:R3:W-:Y:S05]  /*b1e0*/  @P1 LDGSTS.E.BYPASS.LTC128B.128 [R251+0x14100], [R4.64+0x100], !P3 ;  /* 0x1410010004fb1fae */ /* 0x0007ea000d901d5e */
[----:B------:R3:W3:Y:S03]  /*b1f0*/  MUFU.EX2 R31, R13 ;  /* 0x0000000d001f7308 */ /* 0x0006e60000000800 */
[----:B------:R3:W-:Y:S01]  /*b200*/  @P0 LDGSTS.E.BYPASS.LTC128B.128 [R251+0x17100], [R4.64+0x180], !P2 ;  /* 0x1710018004fb0fae */ /* 0x0007e2000d101d5e */
[----:B--2---:R-:W-:Y:S01]  /*b210*/  FADD.FTZ R0, -R2, R134 ;  /* 0x0000008602007221 */ /* 0x004fe20000010100 */
[----:B------:R-:W-:Y:S01]  /*b220*/  PLOP3.LUT P0, PT, PT, PT, UP0, 0x80, 0x0 ;  /* 0x000000000000781c */ /* 0x000fe20003f0f008 */
[----:B------:R-:W-:Y:S02]  /*b230*/  IMAD.MOV.U32 R134, RZ, RZ, R29 ;  /* 0x000000ffff867224 */ /* 0x000fe400078e001d */
[----:B------:R-:W-:Y:S02]  /*b240*/  FMUL.FTZ R0, R0, c[0x0][0x2d0] ;  /* 0x0000b40000007a20 */ /* 0x000fe40000410000 */
[----:B------:R2:W2:Y:S01]  /*b250*/  MUFU.EX2 R30, R9 ;  /* 0x00000009001e7308 */ /* 0x0004a20000000800 */
[C---:B----4-:R-:W-:Y:S01]  /*b260*/  FMUL.FTZ R16, R3.reuse, R148 ;  /* 0x0000009403107220 */ /* 0x050fe20000410000 */
[----:B------:R-:W-:Y:S01]  /*b270*/  LDSM.16.MT88.4 R36, [R219+0x100] ;  /* 0x00010000db24783b */ /* 0x000fe20000004200 */
[C---:B------:R-:W-:Y:S02]  /*b280*/  FMUL.FTZ R17, R3.reuse, R149 ;  /* 0x0000009503117220 */ /* 0x040fe40000410000 */
[----:B-1----:R-:W-:Y:S02]  /*b290*/  IMAD.MOV.U32 R2, RZ, RZ, R23 ;  /* 0x000000ffff027224 */ /* 0x002fe400078e0017 */
[----:B------:R-:W-:Y:S02]  /*b2a0*/  IMAD.MOV.U32 R148, RZ, RZ, R35 ;  /* 0x000000ffff947224 */ /* 0x000fe400078e0023 */
[C---:B------:R-:W-:Y:S01]  /*b2b0*/  FMUL.FTZ R52, R3.reuse, R52 ;  /* 0x0000003403347220 */ /* 0x040fe20000410000 */
[----:B------:R1:W-:Y:S01]  /*b2c0*/  MUFU.EX2 R25, R8 ;  /* 0x0000000800197308 */ /* 0x0003e20000000800 */
[----:B------:R-:W-:Y:S01]  /*b2d0*/  LDSM.16.MT88.4 R20, [R218+0x100] ;  /* 0x00010000da14783b */ /* 0x000fe20000004200 */
[----:B------:R-:W-:Y:S01]  /*b2e0*/  MOV R149, R2 ;  /* 0x0000000200957202 */ /* 0x000fe20000000f00 */
[C---:B------:R-:W-:Y:S02]  /*b2f0*/  FMUL.FTZ R53, R3.reuse, R53 ;  /* 0x0000003503357220 */ /* 0x040fe40000410000 */
[C---:B------:R-:W-:Y:S02]  /*b300*/  FMUL.FTZ R56, R3.reuse, R56 ;  /* 0x0000003803387220 */ /* 0x040fe40000410000 */
[C---:B------:R-:W-:Y:S02]  /*b310*/  FMUL.FTZ R57, R3.reuse, R57 ;  /* 0x0000003903397220 */ /* 0x040fe40000410000 */
[----:B---3--:R-:W3:Y:S01]  /*b320*/  LDSM.16.MT88.4 R12, [R217+0x100] ;  /* 0x00010000d90c783b */ /* 0x008ee20000004200 */
[----:B------:R-:W4:Y:S01]  /*b330*/  MUFU.EX2 R42, R7 ;  /* 0x00000007002a7308 */ /* 0x000f220000000800 */
[C---:B------:R-:W-:Y:S01]  /*b340*/  FMUL.FTZ R4, R3.reuse, R136 ;  /* 0x0000008803047220 */ /* 0x040fe20000410000 */
[----:B------:R-:W-:Y:S01]  /*b350*/  MOV R136, R31 ;  /* 0x0000001f00887202 */ /* 0x000fe20000000f00 */
[C---:B------:R-:W-:Y:S02]  /*b360*/  FMUL.FTZ R5, R3.reuse, R137 ;  /* 0x0000008903057220 */ /* 0x040fe40000410000 */
[C---:B--2---:R-:W-:Y:S02]  /*b370*/  FMUL.FTZ R9, R3.reuse, R141 ;  /* 0x0000008d03097220 */ /* 0x044fe40000410000 */
[----:B------:R-:W-:Y:S01]  /*b380*/  IMAD.MOV.U32 R137, RZ, RZ, R30 ;  /* 0x000000ffff897224 */ /* 0x000fe200078e001e */
[----:B------:R-:W-:Y:S01]  /*b390*/  LDSM.16.MT88.4 R44, [R217+0x3100] ;  /* 0x00310000d92c783b */ /* 0x000fe20000004200 */
[C---:B------:R-:W-:Y:S01]  /*b3a0*/  FMUL.FTZ R60, R3.reuse, R60 ;  /* 0x0000003c033c7220 */ /* 0x040fe20000410000 */
[----:B------:R-:W2:Y:S01]  /*b3b0*/  MUFU.EX2 R33, R6 ;  /* 0x0000000600217308 */ /* 0x000ea20000000800 */
[C---:B------:R-:W-:Y:S02]  /*b3c0*/  FMUL.FTZ R61, R3.reuse, R61 ;  /* 0x0000003d033d7220 */ /* 0x040fe40000410000 */
[C---:B------:R-:W-:Y:S02]  /*b3d0*/  FMUL.FTZ R64, R3.reuse, R64 ;  /* 0x0000004003407220 */ /* 0x040fe40000410000 */
[C---:B-1----:R-:W-:Y:S01]  /*b3e0*/  FMUL.FTZ R8, R3.reuse, R140 ;  /* 0x0000008c03087220 */ /* 0x042fe20000410000 */
[----:B------:R-:W0:Y:S01]  /*b3f0*/  LDGDEPBAR ;  /* 0x00000000000079af */ /* 0x000e220000000000 */
[C---:B------:R-:W-:Y:S02]  /*b400*/  FMUL.FTZ R65, R3.reuse, R65 ;  /* 0x0000004103417220 */ /* 0x040fe40000410000 */
[C---:B------:R-:W-:Y:S01]  /*b410*/  FMUL.FTZ R68, R3.reuse, R68 ;  /* 0x0000004403447220 */ /* 0x040fe20000410000 */
[----:B------:R-:W1:Y:S01]  /*b420*/  MUFU.EX2 R27, R10 ;  /* 0x0000000a001b7308 */ /* 0x000e620000000800 */
[C---:B------:R-:W-:Y:S02]  /*b430*/  FMUL.FTZ R69, R3.reuse, R69 ;  /* 0x0000004503457220 */ /* 0x040fe40000410000 */
[C---:B------:R-:W-:Y:S01]  /*b440*/  FMUL.FTZ R72, R3.reuse, R72 ;  /* 0x0000004803487220 */ /* 0x040fe20000410000 */
[----:B----4-:R-:W-:Y:S01]  /*b450*/  F2FP.PACK_AB R184, R42, R25 ;  /* 0x000000192ab8723e */ /* 0x010fe200000000ff */
[C---:B------:R-:W-:Y:S02]  /*b460*/  FMUL.FTZ R73, R3.reuse, R73 ;  /* 0x0000004903497220 */ /* 0x040fe40000410000 */
[C---:B------:R-:W-:Y:S02]  /*b470*/  FMUL.FTZ R76, R3.reuse, R76 ;  /* 0x0000004c034c7220 */ /* 0x040fe40000410000 */
[C---:B------:R-:W-:Y:S01]  /*b480*/  FMUL.FTZ R77, R3.reuse, R77 ;  /* 0x0000004d034d7220 */ /* 0x040fe20000410000 */
[----:B------:R-:W4:Y:S01]  /*b490*/  MUFU.EX2 R32, R11 ;  /* 0x0000000b00207308 */ /* 0x000f220000000800 */
[C---:B------:R-:W-:Y:S02]  /*b4a0*/  FMUL.FTZ R80, R3.reuse, R80 ;  /* 0x0000005003507220 */ /* 0x040fe40000410000 */
[C---:B------:R-:W-:Y:S01]  /*b4b0*/  FMUL.FTZ R81, R3.reuse, R81 ;  /* 0x0000005103517220 */ /* 0x040fe20000410000 */
[----:B--2---:R-:W-:Y:S01]  /*b4c0*/  F2FP.PACK_AB R186, R30, R33 ;  /* 0x000000211eba723e */ /* 0x004fe200000000ff */
[C---:B------:R-:W-:Y:S02]  /*b4d0*/  FMUL.FTZ R84, R3.reuse, R84 ;  /* 0x0000005403547220 */ /* 0x040fe40000410000 */
[C---:B------:R-:W-:Y:S02]  /*b4e0*/  FMUL.FTZ R85, R3.reuse, R85 ;  /* 0x0000005503557220 */ /* 0x040fe40000410000 */
[C---:B------:R-:W-:Y:S01]  /*b4f0*/  FMUL.FTZ R88, R3.reuse, R88 ;  /* 0x0000005803587220 */ /* 0x040fe20000410000 */
[----:B------:R-:W2:Y:S01]  /*b500*/  MUFU.EX2 R0, R0 ;  /* 0x0000000000007308 */ /* 0x000ea20000000800 */
[C---:B------:R-:W-:Y:S02]  /*b510*/  FMUL.FTZ R89, R3.reuse, R89 ;  /* 0x0000005903597220 */ /* 0x040fe40000410000 */
[C---:B------:R-:W-:Y:S01]  /*b520*/  FMUL.FTZ R92, R3.reuse, R92 ;  /* 0x0000005c035c7220 */ /* 0x040fe20000410000 */
[----:B-1----:R-:W-:Y:S01]  /*b530*/  F2FP.PACK_AB R185, R2, R27 ;  /* 0x0000001b02b9723e */ /* 0x002fe200000000ff */
[C---:B------:R-:W-:Y:S01]  /*b540*/  FMUL.FTZ R93, R3.reuse, R93 ;  /* 0x0000005d035d7220 */ /* 0x040fe20000410000 */
[----:B------:R-:W-:Y:S01]  /*b550*/  MOV R2, R41 ;  /* 0x0000002900027202 */ /* 0x000fe20000000f00 */
[C---:B------:R-:W-:Y:S02]  /*b560*/  FMUL.FTZ R41, R3.reuse, R173 ;  /* 0x000000ad03297220 */ /* 0x040fe40000410000 */
[----:B------:R-:W-:Y:S02]  /*b570*/  IMAD.MOV.U32 R173, RZ, RZ, R42 ;  /* 0x000000ffffad7224 */ /* 0x000fe400078e002a */
[C---:B------:R-:W-:Y:S02]  /*b580*/  FMUL.FTZ R96, R3.reuse, R96 ;  /* 0x0000006003607220 */ /* 0x040fe40000410000 */
[----:B------:R-:W-:Y:S01]  /*b590*/  FMUL.FTZ R97, R3, R97 ;  /* 0x0000006103617220 */ /* 0x000fe20000410000 */
[----:B----4-:R-:W-:Y:S01]  /*b5a0*/  F2FP.PACK_AB R187, R31, R32 ;  /* 0x000000201fbb723e */ /* 0x010fe200000000ff */
[C---:B------:R-:W-:Y:S01]  /*b5b0*/  FMUL.FTZ R100, R3.reuse, R100 ;  /* 0x0000006403647220 */ /* 0x040fe20000410000 */
[----:B------:R-:W1:Y:S01]  /*b5c0*/  LDSM.16.MT88.4 R28, [R220+0x100] ;  /* 0x00010000dc1c783b */ /* 0x000e620000004200 */
[C---:B------:R-:W-:Y:S02]  /*b5d0*/  FMUL.FTZ R101, R3.reuse, R101 ;  /* 0x0000006503657220 */ /* 0x040fe40000410000 */
[C---:B------:R-:W-:Y:S02]  /*b5e0*/  FMUL.FTZ R104, R3.reuse, R104 ;  /* 0x0000006803687220 */ /* 0x040fe40000410000 */
[C---:B------:R-:W-:Y:S02]  /*b5f0*/  FMUL.FTZ R105, R3.reuse, R105 ;  /* 0x0000006903697220 */ /* 0x040fe40000410000 */
[C---:B------:R-:W-:Y:S02]  /*b600*/  FMUL.FTZ R108, R3.reuse, R108 ;  /* 0x0000006c036c7220 */ /* 0x040fe40000410000 */
[C---:B--2---:R-:W-:Y:S02]  /*b610*/  FMUL.FTZ R7, R0.reuse, R139 ;  /* 0x0000008b00077220 */ /* 0x044fe40000410000 */
[C---:B------:R-:W-:Y:S01]  /*b620*/  FMUL.FTZ R6, R0.reuse, R138 ;  /* 0x0000008a00067220 */ /* 0x040fe20000410000 */
[----:B------:R-:W-:Y:S01]  /*b630*/  MOV R138, R24 ;  /* 0x00000018008a7202 */ /* 0x000fe20000000f00 */
[C---:B------:R-:W-:Y:S02]  /*b640*/  FMUL.FTZ R10, R0.reuse, R142 ;  /* 0x0000008e000a7220 */ /* 0x040fe40000410000 */
[C---:B------:R-:W-:Y:S02]  /*b650*/  FMUL.FTZ R11, R0.reuse, R143 ;  /* 0x0000008f000b7220 */ /* 0x040fe40000410000 */
[----:B------:R-:W-:Y:S01]  /*b660*/  LDSM.16.MT88.4 R140, [R220+0x3100] ;  /* 0x00310000dc8c783b */ /* 0x000fe20000004200 */
[C---:B---3--:R-:W-:Y:S05]  /*b670*/  HMMA.16816.F32 R4, R184.reuse, R12, R4 ;  /* 0x0000000cb804723c */ /* 0x048fea0000001804 */
[C---:B------:R-:W-:Y:S02]  /*b680*/  FMUL.FTZ R18, R0.reuse, R150 ;  /* 0x0000009600127220 */ /* 0x040fe40000410000 */
[----:B------:R-:W-:Y:S01]  /*b690*/  IMAD.MOV.U32 R150, RZ, RZ, R136 ;  /* 0x000000ffff967224 */ /* 0x000fe200078e0088 */
[C---:B------:R-:W-:Y:S04]  /*b6a0*/  HMMA.16816.F32 R8, R184.reuse, R14, R8 ;  /* 0x0000000eb808723c */ /* 0x040fe80000001808 */
[C---:B------:R-:W-:Y:S02]  /*b6b0*/  FMUL.FTZ R12, R3.reuse, R144 ;  /* 0x00000090030c7220 */ /* 0x040fe40000410000 */
[C---:B------:R-:W-:Y:S01]  /*b6c0*/  FMUL.FTZ R13, R3.reuse, R145 ;  /* 0x00000091030d7220 */ /* 0x040fe20000410000 */
[----:B------:R-:W-:Y:S01]  /*b6d0*/  MOV R145, R32 ;  /* 0x0000002000917202 */ /* 0x000fe20000000f00 */
[C---:B------:R-:W-:Y:S04]  /*b6e0*/  FMUL.FTZ R14, R0.reuse, R146 ;  /* 0x00000092000e7220 */ /* 0x040fe80000410000 */
[C---:B------:R-:W-:Y:S01]  /*b6f0*/  FMUL.FTZ R15, R0.reuse, R147 ;  /* 0x00000093000f7220 */ /* 0x040fe20000410000 */
[----:B------:R-:W-:Y:S01]  /*b700*/  MOV R147, R34 ;  /* 0x0000002200937202 */ /* 0x000fe20000000f00 */
[----:B------:R-:W-:Y:S02]  /*b710*/  IMAD.MOV.U32 R146, RZ, RZ, R33 ;  /* 0x000000ffff927224 */ /* 0x000fe400078e0021 */
[----:B------:R-:W-:Y:S02]  /*b720*/  IMAD.MOV.U32 R144, RZ, RZ, R40 ;  /* 0x000000ffff907224 */ /* 0x000fe400078e0028 */
[C---:B------:R-:W-:Y:S01]  /*b730*/  FMUL.FTZ R19, R0.reuse, R151 ;  /* 0x0000009700137220 */ /* 0x040fe20000410000 */
[C---:B------:R-:W-:Y:S03]  /*b740*/  HMMA.16816.F32 R12, R184.reuse, R20, R12 ;  /* 0x00000014b80c723c */ /* 0x040fe6000000180c */
[----:B------:R-:W-:Y:S01]  /*b750*/  MOV R151, R137 ;  /* 0x0000008900977202 */ /* 0x000fe20000000f00 */
[C---:B------:R-:W-:Y:S02]  /*b760*/  FMUL.FTZ R24, R3.reuse, R156 ;  /* 0x0000009c03187220 */ /* 0x040fe40000410000 */
[----:B------:R-:W-:Y:S02]  /*b770*/  IMAD.MOV.U32 R156, RZ, RZ, R25 ;  /* 0x000000ffff9c7224 */ /* 0x000fe400078e0019 */
[C---:B------:R-:W-:Y:S04]  /*b780*/  HMMA.16816.F32 R16, R184.reuse, R22, R16 ;  /* 0x00000016b810723c */ /* 0x040fe80000001810 */
[C---:B------:R-:W-:Y:S02]  /*b790*/  FMUL.FTZ R20, R3.reuse, R152 ;  /* 0x0000009803147220 */ /* 0x040fe40000410000 */
[C---:B------:R-:W-:Y:S02]  /*b7a0*/  FMUL.FTZ R21, R3.reuse, R153 ;  /* 0x0000009903157220 */ /* 0x040fe40000410000 */
[C---:B------:R-:W-:Y:S04]  /*b7b0*/  FMUL.FTZ R22, R0.reuse, R154 ;  /* 0x0000009a00167220 */ /* 0x040fe80000410000 */
[C---:B------:R-:W-:Y:S02]  /*b7c0*/  FMUL.FTZ R23, R0.reuse, R155 ;  /* 0x0000009b00177220 */ /* 0x040fe40000410000 */
[----:B------:R-:W-:Y:S01]  /*b7d0*/  LDSM.16.MT88.4 R152, [R220+0x900] ;  /* 0x00090000dc98783b */ /* 0x000fe20000004200 */
[C---:B------:R-:W-:Y:S02]  /*b7e0*/  FMUL.FTZ R25, R3.reuse, R157 ;  /* 0x0000009d03197220 */ /* 0x040fe40000410000 */
[----:B------:R-:W-:Y:S02]  /*b7f0*/  IMAD.MOV.U32 R157, RZ, RZ, R26 ;  /* 0x000000ffff9d7224 */ /* 0x000fe400078e001a */
[C---:B-1----:R-:W-:Y:S03]  /*b800*/  HMMA.16816.F32 R20, R184.reuse, R28, R20 ;  /* 0x0000001cb814723c */ /* 0x042fe60000001814 */
[C---:B------:R-:W-:Y:S01]  /*b810*/  FMUL.FTZ R26, R0.reuse, R158 ;  /* 0x0000009e001a7220 */ /* 0x040fe20000410000 */
[----:B------:R-:W-:Y:S01]  /*b820*/  MOV R158, R27 ;  /* 0x0000001b009e7202 */ /* 0x000fe20000000f00 */
[C---:B------:R-:W-:Y:S02]  /*b830*/  FMUL.FTZ R27, R0.reuse, R159 ;  /* 0x0000009f001b7220 */ /* 0x040fe40000410000 */
[----:B------:R-:W-:Y:S02]  /*b840*/  IMAD.MOV.U32 R159, RZ, RZ, R138 ;  /* 0x000000ffff9f7224 */ /* 0x000fe400078e008a */
[----:B------:R-:W1:Y:S03]  /*b850*/  LDSM.16.MT88.4 R136, [R218+0x3100] ;  /* 0x00310000da88783b */ /* 0x000e660000004200 */
[C---:B------:R-:W-:Y:S03]  /*b860*/  HMMA.16816.F32 R24, R184.reuse, R30, R24 ;  /* 0x0000001eb818723c */ /* 0x040fe60000001818 */
[C---:B------:R-:W-:Y:S02]  /*b870*/  FMUL.FTZ R28, R3.reuse, R160 ;  /* 0x000000a0031c7220 */ /* 0x040fe40000410000 */
[C---:B------:R-:W-:Y:S01]  /*b880*/  FMUL.FTZ R29, R3.reuse, R161 ;  /* 0x000000a1031d7220 */ /* 0x040fe20000410000 */
[----:B------:R-:W-:Y:S01]  /*b890*/  MOV R161, R146 ;  /* 0x0000009200a17202 */ /* 0x000fe20000000f00 */
[C---:B------:R-:W-:Y:S02]  /*b8a0*/  FMUL.FTZ R30, R0.reuse, R162 ;  /* 0x000000a2001e7220 */ /* 0x040fe40000410000 */
[C---:B------:R-:W-:Y:S03]  /*b8b0*/  FMUL.FTZ R31, R0.reuse, R163 ;  /* 0x000000a3001f7220 */ /* 0x040fe60000410000 */
[----:B------:R-:W-:Y:S02]  /*b8c0*/  IMAD.MOV.U32 R160, RZ, RZ, R145 ;  /* 0x000000ffffa07224 */ /* 0x000fe400078e0091 */
[C---:B------:R-:W-:Y:S02]  /*b8d0*/  FMUL.FTZ R32, R3.reuse, R164 ;  /* 0x000000a403207220 */ /* 0x040fe40000410000 */
[C---:B------:R-:W-:Y:S03]  /*b8e0*/  HMMA.16816.F32 R28, R184.reuse, R36, R28 ;  /* 0x00000024b81c723c */ /* 0x040fe6000000181c */
[C---:B------:R-:W-:Y:S01]  /*b8f0*/  FMUL.FTZ R33, R3.reuse, R165 ;  /* 0x000000a503217220 */ /* 0x040fe20000410000 */
[----:B------:R-:W-:Y:S01]  /*b900*/  MOV R165, R43 ;  /* 0x0000002b00a57202 */ /* 0x000fe20000000f00 */
[C---:B------:R-:W-:Y:S02]  /*b910*/  FMUL.FTZ R34, R0.reuse, R166 ;  /* 0x000000a600227220 */ /* 0x040fe40000410000 */
[C---:B------:R-:W-:Y:S01]  /*b920*/  FMUL.FTZ R35, R0.reuse, R167 ;  /* 0x000000a700237220 */ /* 0x040fe20000410000 */
[----:B------:R-:W-:Y:S01]  /*b930*/  MOV R167, R149 ;  /* 0x0000009500a77202 */ /* 0x000fe20000000f00 */
[----:B------:R-:W-:Y:S03]  /*b940*/  IMAD.MOV.U32 R166, RZ, RZ, R148 ;  /* 0x000000ffffa67224 */ /* 0x000fe600078e0094 */
[C---:B------:R-:W-:Y:S02]  /*b950*/  FMUL.FTZ R36, R3.reuse, R168 ;  /* 0x000000a803247220 */ /* 0x040fe40000410000 */
[C---:B------:R-:W-:Y:S03]  /*b960*/  HMMA.16816.F32 R32, R184.reuse, R38, R32 ;  /* 0x00000026b820723c */ /* 0x040fe60000001820 */
[C---:B------:R-:W-:Y:S02]  /*b970*/  FMUL.FTZ R37, R3.reuse, R169 ;  /* 0x000000a903257220 */ /* 0x040fe40000410000 */
[C---:B------:R-:W-:Y:S02]  /*b980*/  FMUL.FTZ R40, R3.reuse, R172 ;  /* 0x000000ac03287220 */ /* 0x040fe40000410000 */
[C---:B------:R-:W-:Y:S02]  /*b990*/  FMUL.FTZ R38, R0.reuse, R170 ;  /* 0x000000aa00267220 */ /* 0x040fe40000410000 */
[C---:B------:R-:W-:Y:S03]  /*b9a0*/  FMUL.FTZ R39, R0.reuse, R171 ;  /* 0x000000ab00277220 */ /* 0x040fe60000410000 */
[----:B------:R-:W-:Y:S02]  /*b9b0*/  IMAD.MOV.U32 R172, RZ, RZ, R150 ;  /* 0x000000ffffac7224 */ /* 0x000fe400078e0096 */
[C---:B------:R-:W-:Y:S01]  /*b9c0*/  FMUL.FTZ R42, R0.reuse, R174 ;  /* 0x000000ae002a7220 */ /* 0x040fe20000410000 */
[----:B------:R-:W-:Y:S01]  /*b9d0*/  MOV R174, R151 ;  /* 0x0000009700ae7202 */ /* 0x000fe20000000f00 */
[C---:B------:R-:W-:Y:S01]  /*b9e0*/  HMMA.16816.F32 R36, R184.reuse, R44, R36 ;  /* 0x0000002cb824723c */ /* 0x040fe20000001824 */
[----:B------:R-:W-:Y:S02]  /*b9f0*/  LDSM.16.MT88.4 R148, [R218+0x900] ;  /* 0x00090000da94783b */ /* 0x000fe40000004200 */
[----:B------:R-:W-:Y:S02]  /*ba00*/  FMUL.FTZ R43, R0, R175 ;  /* 0x000000af002b7220 */ /* 0x000fe40000410000 */
[----:B------:R-:W-:Y:S02]  /*ba10*/  IMAD.MOV.U32 R175, RZ, RZ, R147 ;  /* 0x000000ffffaf7224 */ /* 0x000fe400078e0093 */
[C---:B------:R-:W-:Y:S02]  /*ba20*/  FMUL.FTZ R45, R3.reuse, R177 ;  /* 0x000000b1032d7220 */ /* 0x040fe40000410000 */
[----:B------:R-:W-:Y:S01]  /*ba30*/  IMAD.MOV.U32 R177, RZ, RZ, R2 ;  /* 0x000000ffffb17224 */ /* 0x000fe200078e0002 */
[C---:B------:R-:W-:Y:S03]  /*ba40*/  HMMA.16816.F32 R40, R184.reuse, R46, R40 ;  /* 0x0000002eb828723c */ /* 0x040fe60000001828 */
[----:B------:R-:W-:Y:S02]  /*ba50*/  FFMA.FTZ R2, R190, c[0x0][0x2d0], -R188 ;  /* 0x0000b400be027a23 */ /* 0x000fe400000108bc */
[C---:B------:R-:W-:Y:S01]  /*ba60*/  FMUL.FTZ R44, R3.reuse, R176 ;  /* 0x000000b0032c7220 */ /* 0x040fe20000410000 */
[----:B------:R-:W-:Y:S01]  /*ba70*/  MOV R176, R144 ;  /* 0x0000009000b07202 */ /* 0x000fe20000000f00 */
[----:B------:R2:W-:Y:S01]  /*ba80*/  MUFU.EX2 R170, R2 ;  /* 0x0000000200aa7308 */ /* 0x0005e20000000800 */
[----:B------:R-:W3:Y:S01]  /*ba90*/  LDSM.16.MT88.4 R144, [R219+0x3100] ;  /* 0x00310000db90783b */ /* 0x000ee20000004200 */
[C---:B------:R-:W-:Y:S03]  /*baa0*/  FMUL.FTZ R46, R0.reuse, R178 ;  /* 0x000000b2002e7220 */ /* 0x040fe60000410000 */
[C---:B------:R-:W-:Y:S01]  /*bab0*/  FMUL.FTZ R47, R0.reuse, R179 ;  /* 0x000000b3002f7220 */ /* 0x040fe20000410000 */
[----:B------:R-:W-:Y:S01]  /*bac0*/  MOV R178, R134 ;  /* 0x0000008600b27202 */ /* 0x000fe20000000f00 */
[C---:B------:R-:W-:Y:S02]  /*bad0*/  FMUL.FTZ R54, R0.reuse, R54 ;  /* 0x0000003600367220 */ /* 0x040fe40000410000 */
[C---:B------:R-:W-:Y:S02]  /*bae0*/  FMUL.FTZ R55, R0.reuse, R55 ;  /* 0x0000003700377220 */ /* 0x040fe40000410000 */
[C---:B------:R-:W-:Y:S01]  /*baf0*/  FMUL.FTZ R58, R0.reuse, R58 ;  /* 0x0000003a003a7220 */ /* 0x040fe20000410000 */
[C---:B-1----:R-:W-:Y:S03]  /*bb00*/  HMMA.16816.F32 R44, R184.reuse, R136, R44 ;  /* 0x00000088b82c723c */ /* 0x042fe6000000182c */
[----:B------:R-:W-:Y:S02]  /*bb10*/  IMAD.MOV.U32 R179, RZ, RZ, R48 ;  /* 0x000000ffffb37224 */ /* 0x000fe400078e0030 */
[C---:B------:R-:W-:Y:S01]  /*bb20*/  FMUL.FTZ R48, R3.reuse, R180 ;  /* 0x000000b403307220 */ /* 0x040fe20000410000 */
[----:B------:R-:W-:Y:S01]  /*bb30*/  MOV R180, R49 ;  /* 0x0000003100b47202 */ /* 0x000fe20000000f00 */
[----:B------:R-:W-:Y:S02]  /*bb40*/  FMUL.FTZ R49, R3, R181 ;  /* 0x000000b503317220 */ /* 0x000fe40000410000 */
[----:B------:R-:W-:Y:S03]  /*bb50*/  IMAD.MOV.U32 R181, RZ, RZ, R50 ;  /* 0x000000ffffb57224 */ /* 0x000fe600078e0032 */
[----:B--2---:R-:W-:Y:S02]  /*bb60*/  FFMA.FTZ R2, R191, c[0x0][0x2d0], -R188 ;  /* 0x0000b400bf027a23 */ /* 0x004fe400000108bc */
[C---:B------:R-:W-:Y:S01]  /*bb70*/  FMUL.FTZ R50, R0.reuse, R182 ;  /* 0x000000b600327220 */ /* 0x040fe20000410000 */
[----:B------:R-:W-:Y:S01]  /*bb80*/  MOV R182, R51 ;  /* 0x0000003300b67202 */ /* 0x000fe20000000f00 */
[----:B------:R1:W2:Y:S01]  /*bb90*/  MUFU.EX2 R168, R2 ;  /* 0x0000000200a87308 */ /* 0x0002a20000000800 */
[C---:B------:R-:W-:Y:S02]  /*bba0*/  FMUL.FTZ R51, R0.reuse, R183 ;  /* 0x000000b700337220 */ /* 0x040fe40000410000 */
[C---:B------:R-:W-:Y:S02]  /*bbb0*/  FMUL.FTZ R59, R0.reuse, R59 ;  /* 0x0000003b003b7220 */ /* 0x040fe40000410000 */
[C---:B------:R-:W-:Y:S02]  /*bbc0*/  FMUL.FTZ R62, R0.reuse, R62 ;  /* 0x0000003e003e7220 */ /* 0x040fe40000410000 */
[C---:B------:R-:W-:Y:S01]  /*bbd0*/  FMUL.FTZ R63, R0.reuse, R63 ;  /* 0x0000003f003f7220 */ /* 0x040fe20000410000 */
[C---:B------:R-:W-:Y:S01]  /*bbe0*/  HMMA.16816.F32 R48, R184.reuse, R138, R48 ;  /* 0x0000008ab830723c */ /* 0x040fe20000001830 */
[----:B------:R-:W4:Y:S02]  /*bbf0*/  LDSM.16.MT88.4 R136, [R217+0x6100] ;  /* 0x00610000d988783b */ /* 0x000f240000004200 */
[C---:B------:R-:W-:Y:S02]  /*bc00*/  FMUL.FTZ R66, R0.reuse, R66 ;  /* 0x0000004200427220 */ /* 0x040fe40000410000 */
[C---:B------:R-:W-:Y:S02]  /*bc10*/  FMUL.FTZ R67, R0.reuse, R67 ;  /* 0x0000004300437220 */ /* 0x040fe40000410000 */
[C---:B------:R-:W-:Y:S01]  /*bc20*/  FMUL.FTZ R70, R0.reuse, R70 ;  /* 0x0000004600467220 */ /* 0x040fe20000410000 */
[C---:B------:R-:W-:Y:S04]  /*bc30*/  HMMA.16816.F32 R52, R184.reuse, R140, R52 ;  /* 0x0000008cb834723c */ /* 0x040fe80000001834 */
[C---:B------:R-:W-:Y:S02]  /*bc40*/  FMUL.FTZ R71, R0.reuse, R71 ;  /* 0x0000004700477220 */ /* 0x040fe40000410000 */
[----:B------:R-:W-:Y:S02]  /*bc50*/  FMUL.FTZ R74, R0, R74 ;  /* 0x0000004a004a7220 */ /* 0x000fe40000410000 */
[C---:B------:R-:W-:Y:S01]  /*bc60*/  HMMA.16816.F32 R56, R184.reuse, R142, R56 ;  /* 0x0000008eb838723c */ /* 0x040fe20000001838 */
[----:B------:R-:W2:Y:S03]  /*bc70*/  LDSM.16.MT88.4 R140, [R218+0x6100] ;  /* 0x00610000da8c783b */ /* 0x000ea60000004200 */
[----:B-1----:R-:W-:Y:S01]  /*bc80*/  FFMA.FTZ R2, R192, c[0x0][0x2d0], -R189 ;  /* 0x0000b400c0027a23 */ /* 0x002fe200000108bd */
[----:B------:R-:W-:Y:S01]  /*bc90*/  MOV R192, R175 ;  /* 0x000000af00c07202 */ /* 0x000fe20000000f00 */
[----:B------:R-:W-:Y:S02]  /*bca0*/  IMAD.MOV.U32 R175, RZ, RZ, R173 ;  /* 0x000000ffffaf7224 */ /* 0x000fe400078e00ad */
[C---:B---3--:R-:W-:Y:S01]  /*bcb0*/  HMMA.16816.F32 R60, R184.reuse, R144, R60 ;  /* 0x00000090b83c723c */ /* 0x048fe2000000183c */
[----:B------:R1:W-:Y:S03]  /*bcc0*/  MUFU.EX2 R169, R2 ;  /* 0x0000000200a97308 */ /* 0x0003e60000000800 */
[----:B------:R-:W-:Y:S02]  /*bcd0*/  IMAD.MOV.U32 R173, RZ, RZ, R156 ;  /* 0x000000ffffad7224 */ /* 0x000fe400078e009c */
[C---:B------:R-:W-:Y:S02]  /*bce0*/  FMUL.FTZ R75, R0.reuse, R75 ;  /* 0x0000004b004b7220 */ /* 0x040fe40000410000 */
[C---:B------:R-:W-:Y:S01]  /*bcf0*/  HMMA.16816.F32 R64, R184.reuse, R146, R64 ;  /* 0x00000092b840723c */ /* 0x040fe20000001840 */
[----:B------:R-:W3:Y:S03]  /*bd00*/  LDSM.16.MT88.4 R144, [R220+0x6100] ;  /* 0x00610000dc90783b */ /* 0x000ee60000004200 */
        /* <DEDUP_REMOVED lines=9> */
[--C-:B-1----:R-:W-:Y:S02]  /*bda0*/  FFMA.FTZ R2, R193, c[0x0][0x2d0], -R189.reuse ;  /* 0x0000b400c1027a23 */ /* 0x102fe400000108bd */
[C---:B------:R-:W-:Y:S02]  /*bdb0*/  FMUL.FTZ R90, R0.reuse, R90 ;  /* 0x0000005a005a7220 */ /* 0x040fe40000410000 */
[C---:B--2---:R-:W-:Y:S01]  /*bdc0*/  HMMA.16816.F32 R76, R184.reuse, R140, R76 ;  /* 0x0000008cb84c723c */ /* 0x044fe2000000184c */
[----:B------:R1:W2:Y:S03]  /*bdd0*/  MUFU.EX2 R171, R2 ;  /* 0x0000000200ab7308 */ /* 0x0002a60000000800 */
        /* <DEDUP_REMOVED lines=8> */
[----:B------:R-:W-:Y:S02]  /*be60*/  FMUL.FTZ R102, R0, R102 ;  /* 0x0000006600667220 */ /* 0x000fe40000410000 */
[C---:B------:R-:W-:Y:S01]  /*be70*/  HMMA.16816.F32 R88, R184.reuse, R146, R88 ;  /* 0x00000092b858723c */ /* 0x040fe20000001858 */
[----:B------:R-:W3:Y:S03]  /*be80*/  LDSM.16.MT88.4 R144, [R218+0x9100] ;  /* 0x00910000da90783b */ /* 0x000ee60000004200 */
[--C-:B-1----:R-:W-:Y:S01]  /*be90*/  FFMA.FTZ R2, R194, c[0x0][0x2d0], -R188.reuse ;  /* 0x0000b400c2027a23 */ /* 0x102fe200000108bc */
[----:B------:R-:W-:Y:S01]  /*bea0*/  MOV R194, R179 ;  /* 0x000000b300c27202 */ /* 0x000fe20000000f00 */
[C---:B------:R-:W-:Y:S01]  /*beb0*/  FMUL.FTZ R103, R0.reuse, R103 ;  /* 0x0000006700677220 */ /* 0x040fe20000410000 */
[----:B------:R-:W-:Y:S01]  /*bec0*/  MOV R179, R252 ;  /* 0x000000fc00b37202 */ /* 0x000fe20000000f00 */
[----:B------:R1:W-:Y:S01]  /*bed0*/  MUFU.EX2 R162, R2 ;  /* 0x0000000200a27308 */ /* 0x0003e20000000800 */
        /* <DEDUP_REMOVED lines=8> */
[C---:B--2---:R-:W-:Y:S04]  /*bf60*/  HMMA.16816.F32 R100, R184.reuse, R140, R100 ;  /* 0x0000008cb864723c */ /* 0x044fe80000001864 */
[C---:B------:R-:W-:Y:S02]  /*bf70*/  FMUL.FTZ R112, R3.reuse, R112 ;  /* 0x0000007003707220 */ /* 0x040fe40000410000 */
[----:B------:R-:W-:Y:S02]  /*bf80*/  FMUL.FTZ R113, R3, R113 ;  /* 0x0000007103717220 */ /* 0x000fe40000410000 */
[C---:B------:R-:W-:Y:S01]  /*bf90*/  HMMA.16816.F32 R104, R184.reuse, R142, R104 ;  /* 0x0000008eb868723c */ /* 0x040fe20000001868 */
[----:B------:R-:W2:Y:S03]  /*bfa0*/  LDSM.16.MT88.4 R140, [R219+0x9100] ;  /* 0x00910000db8c783b */ /* 0x000ea60000004200 */
[----:B-1----:R-:W-:Y:S01]  /*bfb0*/  FFMA.FTZ R2, R195, c[0x0][0x2d0], -R188 ;  /* 0x0000b400c3027a23 */ /* 0x002fe200000108bc */
[----:B------:R-:W-:Y:S01]  /*bfc0*/  MOV R195, R181 ;  /* 0x000000b500c37202 */ /* 0x000fe20000000f00 */
[C---:B------:R-:W-:Y:S02]  /*bfd0*/  FMUL.FTZ R114, R0.reuse, R114 ;  /* 0x0000007200727220 */ /* 0x040fe40000410000 */
[C---:B---3--:R-:W-:Y:S01]  /*bfe0*/  HMMA.16816.F32 R108, R184.reuse, R144, R108 ;  /* 0x00000090b86c723c */ /* 0x048fe2000000186c */
[----:B------:R1:W3:Y:S03]  /*bff0*/  MUFU.EX2 R134, R2 ;  /* 0x0000000200867308 */ /* 0x0002e60000000800 */
[C---:B------:R-:W-:Y:S02]  /*c000*/  FMUL.FTZ R115, R0.reuse, R115 ;  /* 0x0000007300737220 */ /* 0x040fe40000410000 */
[C---:B------:R-:W-:Y:S02]  /*c010*/  FMUL.FTZ R116, R3.reuse, R116 ;  /* 0x0000007403747220 */ /* 0x040fe40000410000 */
[C---:B------:R-:W-:Y:S03]  /*c020*/  FMUL.FTZ R117, R3.reuse, R117 ;  /* 0x0000007503757220 */ /* 0x040fe60000410000 */
[C---:B------:R-:W-:Y:S01]  /*c030*/  HMMA.16816.F32 R112, R184.reuse, R146, R112 ;  /* 0x00000092b870723c */ /* 0x040fe20000001870 */
[----:B------:R-:W2:Y:S02]  /*c040*/  LDSM.16.MT88.4 R144, [R217+0x900] ;  /* 0x00090000d990783b */ /* 0x000ea40000004200 */
[C---:B------:R-:W-:Y:S02]  /*c050*/  FMUL.FTZ R118, R0.reuse, R118 ;  /* 0x0000007600767220 */ /* 0x040fe40000410000 */
[----:B------:R-:W-:Y:S02]  /*c060*/  FMUL.FTZ R119, R0, R119 ;  /* 0x0000007700777220 */ /* 0x000fe40000410000 */
[C---:B------:R-:W-:Y:S02]  /*c070*/  FMUL.FTZ R120, R3.reuse, R120 ;  /* 0x0000007803787220 */ /* 0x040fe40000410000 */
[C---:B------:R-:W-:Y:S03]  /*c080*/  FMUL.FTZ R121, R3.reuse, R121 ;  /* 0x0000007903797220 */ /* 0x040fe60000410000 */
[C---:B----4-:R-:W-:Y:S03]  /*c090*/  HMMA.16816.F32 R116, R184.reuse, R136, R116 ;  /* 0x00000088b874723c */ /* 0x050fe60000001874 */
[--C-:B-1----:R-:W-:Y:S01]  /*c0a0*/  FFMA.FTZ R2, R196, c[0x0][0x2d0], -R189.reuse ;  /* 0x0000b400c4027a23 */ /* 0x102fe200000108bd */
[----:B------:R-:W-:Y:S01]  /*c0b0*/  MOV R196, R210 ;  /* 0x000000d200c47202 */ /* 0x000fe20000000f00 */
[C---:B------:R-:W-:Y:S02]  /*c0c0*/  FMUL.FTZ R122, R0.reuse, R122 ;  /* 0x0000007a007a7220 */ /* 0x040fe40000410000 */
[----:B------:R1:W-:Y:S01]  /*c0d0*/  MUFU.EX2 R163, R2 ;  /* 0x0000000200a37308 */ /* 0x0003e20000000800 */
[----:B------:R-:W-:Y:S01]  /*c0e0*/  FMUL.FTZ R123, R0, R123 ;  /* 0x0000007b007b7220 */ /* 0x000fe20000410000 */
[----:B------:R-:W-:Y:S03]  /*c0f0*/  F2FP.PACK_AB R136, R168, R170 ;  /* 0x000000aaa888723e */ /* 0x000fe600000000ff */
[----:B------:R-:W-:Y:S01]  /*c100*/  FMUL.FTZ R124, R3, R124 ;  /* 0x0000007c037c7220 */ /* 0x000fe20000410000 */
[----:B------:R-:W-:Y:S01]  /*c110*/  F2FP.PACK_AB R137, R171, R169 ;  /* 0x000000a9ab89723e */ /* 0x000fe200000000ff */
[C---:B------:R-:W-:Y:S01]  /*c120*/  FMUL.FTZ R125, R3.reuse, R125 ;  /* 0x0000007d037d7220 */ /* 0x040fe20000410000 */
[C---:B------:R-:W-:Y:S03]  /*c130*/  HMMA.16816.F32 R120, R184.reuse, R138, R120 ;  /* 0x0000008ab878723c */ /* 0x040fe60000001878 */
[C---:B------:R-:W-:Y:S02]  /*c140*/  FMUL.FTZ R126, R0.reuse, R126 ;  /* 0x0000007e007e7220 */ /* 0x040fe40000410000 */
[----:B------:R-:W-:Y:S02]  /*c150*/  FMUL.FTZ R127, R0, R127 ;  /* 0x0000007f007f7220 */ /* 0x000fe40000410000 */
[C---:B------:R-:W-:Y:S01]  /*c160*/  FMUL.FTZ R128, R3.reuse, R128 ;  /* 0x0000008003807220 */ /* 0x040fe20000410000 */
[----:B---3--:R-:W-:Y:S01]  /*c170*/  F2FP.PACK_AB R138, R134, R162 ;  /* 0x000000a2868a723e */ /* 0x008fe200000000ff */
[----:B------:R-:W-:Y:S03]  /*c180*/  FMUL.FTZ R129, R3, R129 ;  /* 0x0000008103817220 */ /* 0x000fe60000410000 */
[C---:B--2---:R-:W-:Y:S03]  /*c190*/  HMMA.16816.F32 R124, R184.reuse, R140, R124 ;  /* 0x0000008cb87c723c */ /* 0x044fe6000000187c */
[C---:B------:R-:W-:Y:S02]  /*c1a0*/  FMUL.FTZ R130, R0.reuse, R130 ;  /* 0x0000008200827220 */ /* 0x040fe40000410000 */
[----:B-1----:R-:W-:Y:S01]  /*c1b0*/  FFMA.FTZ R2, R197, c[0x0][0x2d0], -R189 ;  /* 0x0000b400c5027a23 */ /* 0x002fe200000108bd */
[----:B------:R-:W-:Y:S01]  /*c1c0*/  MOV R197, R177 ;  /* 0x000000b100c57202 */ /* 0x000fe20000000f00 */
[----:B------:R-:W-:Y:S02]  /*c1d0*/  FMUL.FTZ R131, R0, R131 ;  /* 0x0000008300837220 */ /* 0x000fe40000410000 */
[----:B------:R1:W2:Y:S03]  /*c1e0*/  MUFU.EX2 R164, R2 ;  /* 0x0000000200a47308 */ /* 0x0002a60000000800 */
[----:B------:R-:W-:Y:S02]  /*c1f0*/  IMAD.MOV.U32 R177, RZ, RZ, R158 ;  /* 0x000000ffffb17224 */ /* 0x000fe400078e009e */
[----:B------:R-:W-:Y:S01]  /*c200*/  HMMA.16816.F32 R128, R184, R142, R128 ;  /* 0x0000008eb880723c */ /* 0x000fe20000001880 */
[----:B------:R-:W3:Y:S02]  /*c210*/  LDSM.16.MT88.4 R140, [R219+0x900] ;  /* 0x00090000db8c783b */ /* 0x000ee40000004200 */
[----:B------:R-:W-:Y:S01]  /*c220*/  IMAD.MOV.U32 R193, RZ, RZ, R178 ;  /* 0x000000ffffc17224 */ /* 0x000fe200078e00b2 */
[----:B------:R-:W-:Y:S01]  /*c230*/  MOV R178, R157 ;  /* 0x0000009d00b27202 */ /* 0x000fe20000000f00 */
[----:B------:R-:W-:Y:S01]  /*c240*/  IMAD.MOV.U32 R191, RZ, RZ, R176 ;  /* 0x000000ffffbf7224 */ /* 0x000fe200078e00b0 */
[----:B------:R-:W-:Y:S01]  /*c250*/  MOV R176, R159 ;  /* 0x0000009f00b07202 */ /* 0x000fe20000000f00 */
[----:B------:R-:W-:Y:S02]  /*c260*/  IMAD.MOV.U32 R185, RZ, RZ, R180 ;  /* 0x000000ffffb97224 */ /* 0x000fe400078e00b4 */
[----:B------:R-:W-:Y:S01]  /*c270*/  IMAD.MOV.U32 R184, RZ, RZ, R182 ;  /* 0x000000ffffb87224 */ /* 0x000fe200078e00b6 */
[----:B------:R-:W-:Y:S02]  /*c280*/  LDSM.16.MT88.4 R156, [R218+0x3900] ;  /* 0x00390000da9c783b */ /* 0x000fe40000004200 */
[----:B------:R-:W-:Y:S02]  /*c290*/  IMAD.MOV.U32 R190, RZ, RZ, R215 ;  /* 0x000000ffffbe7224 */ /* 0x000fe400078e00d7 */
[--C-:B-1----:R-:W-:Y:S01]  /*c2a0*/  FFMA.FTZ R2, R198, c[0x0][0x2d0], -R188.reuse ;  /* 0x0000b400c6027a23 */ /* 0x102fe200000108bc */
[----:B--2---:R-:W-:Y:S01]  /*c2b0*/  F2FP.PACK_AB R139, R164, R163 ;  /* 0x000000a3a48b723e */ /* 0x004fe200000000ff */
[----:B------:R-:W-:Y:S02]  /*c2c0*/  IMAD.MOV.U32 R198, RZ, RZ, R209 ;  /* 0x000000ffffc67224 */ /* 0x000fe400078e00d1 */
[----:B------:R1:W-:Y:S04]  /*c2d0*/  MUFU.EX2 R180, R2 ;  /* 0x0000000200b47308 */ /* 0x0003e80000000800 */
[C---:B------:R-:W-:Y:S08]  /*c2e0*/  HMMA.16816.F32 R4, R136.reuse, R144, R4 ;  /* 0x000000908804723c */ /* 0x040ff00000001804 */
[C---:B------:R-:W-:Y:S01]  /*c2f0*/  HMMA.16816.F32 R8, R136.reuse, R146, R8 ;  /* 0x000000928808723c */ /* 0x040fe20000001808 */
[----:B------:R-:W2:Y:S07]  /*c300*/  LDSM.16.MT88.4 R144, [R217+0x3900] ;  /* 0x00390000d990783b */ /* 0x000eae0000004200 */
[C---:B------:R-:W-:Y:S04]  /*c310*/  HMMA.16816.F32 R12, R136.reuse, R148, R12 ;  /* 0x00000094880c723c */ /* 0x040fe8000000180c */
[--C-:B-1----:R-:W-:Y:S04]  /*c320*/  FFMA.FTZ R2, R199, c[0x0][0x2d0], -R188.reuse ;  /* 0x0000b400c7027a23 */ /* 0x102fe800000108bc */
[C---:B------:R-:W-:Y:S01]  /*c330*/  HMMA.16816.F32 R16, R136.reuse, R150, R16 ;  /* 0x000000968810723c */ /* 0x040fe20000001810 */
[----:B------:R1:W4:Y:S01]  /*c340*/  MUFU.EX2 R182, R2 ;  /* 0x0000000200b67308 */ /* 0x0003220000000800 */
[----:B------:R-:W4:Y:S06]  /*c350*/  LDSM.16.MT88.4 R148, [R220+0x3900] ;  /* 0x00390000dc94783b */ /* 0x000f2c0000004200 */
[C---:B------:R-:W-:Y:S08]  /*c360*/  HMMA.16816.F32 R20, R136.reuse, R152, R20 ;  /* 0x000000988814723c */ /* 0x040ff00000001814 */
[C---:B------:R-:W-:Y:S01]  /*c370*/  HMMA.16816.F32 R24, R136.reuse, R154, R24 ;  /* 0x0000009a8818723c */ /* 0x040fe20000001818 */
[----:B------:R-:W4:Y:S07]  /*c380*/  LDSM.16.MT88.4 R152, [R219+0x3900] ;  /* 0x00390000db98783b */ /* 0x000f2e0000004200 */
[C---:B---3--:R-:W-:Y:S04]  /*c390*/  HMMA.16816.F32 R28, R136.reuse, R140, R28 ;  /* 0x0000008c881c723c */ /* 0x048fe8000000181c */
[--C-:B-1----:R-:W-:Y:S04]  /*c3a0*/  FFMA.FTZ R2, R200, c[0x0][0x2d0], -R189.reuse ;  /* 0x0000b400c8027a23 */ /* 0x102fe800000108bd */
[C---:B------:R-:W-:Y:S01]  /*c3b0*/  HMMA.16816.F32 R32, R136.reuse, R142, R32 ;  /* 0x0000008e8820723c */ /* 0x040fe20000001820 */
[----:B------:R1:W-:Y:S01]  /*c3c0*/  MUFU.EX2 R181, R2 ;  /* 0x0000000200b57308 */ /* 0x0003e20000000800 */
[----:B------:R-:W3:Y:S06]  /*c3d0*/  LDSM.16.MT88.4 R140, [R217+0x6900] ;  /* 0x00690000d98c783b */ /* 0x000eec0000004200 */
[C---:B--2---:R-:W-:Y:S08]  /*c3e0*/  HMMA.16816.F32 R36, R136.reuse, R144, R36 ;  /* 0x000000908824723c */ /* 0x044ff00000001824 */
[C---:B------:R-:W-:Y:S01]  /*c3f0*/  HMMA.16816.F32 R40, R136.reuse, R146, R40 ;  /* 0x000000928828723c */ /* 0x040fe20000001828 */
[----:B------:R-:W2:Y:S07]  /*c400*/  LDSM.16.MT88.4 R144, [R218+0x6900] ;  /* 0x00690000da90783b */ /* 0x000eae0000004200 */
[C---:B------:R-:W-:Y:S04]  /*c410*/  HMMA.16816.F32 R44, R136.reuse, R156, R44 ;  /* 0x0000009c882c723c */ /* 0x040fe8000000182c */
[--C-:B-1----:R-:W-:Y:S04]  /*c420*/  FFMA.FTZ R2, R201, c[0x0][0x2d0], -R189.reuse ;  /* 0x0000b400c9027a23 */ /* 0x102fe800000108bd */
[C---:B------:R-:W-:Y:S01]  /*c430*/  HMMA.16816.F32 R48, R136.reuse, R158, R48 ;  /* 0x0000009e8830723c */ /* 0x040fe20000001830 */
[----:B------:R1:W1:Y:S01]  /*c440*/  MUFU.EX2 R183, R2 ;  /* 0x0000000200b77308 */ /* 0x0002620000000800 */
[----:B------:R-:W2:Y:S06]  /*c450*/  LDSM.16.MT88.4 R156, [R220+0x6900] ;  /* 0x00690000dc9c783b */ /* 0x000eac0000004200 */
[C---:B----4-:R-:W-:Y:S08]  /*c460*/  HMMA.16816.F32 R52, R136.reuse, R148, R52 ;  /* 0x000000948834723c */ /* 0x050ff00000001834 */
[C---:B------:R-:W-:Y:S01]  /*c470*/  HMMA.16816.F32 R56, R136.reuse, R150, R56 ;  /* 0x000000968838723c */ /* 0x040fe20000001838 */
[----:B------:R-:W4:Y:S07]  /*c480*/  LDSM.16.MT88.4 R148, [R219+0x6900] ;  /* 0x00690000db94783b */ /* 0x000f2e0000004200 */
[C---:B------:R-:W-:Y:S04]  /*c490*/  HMMA.16816.F32 R60, R136.reuse, R152, R60 ;  /* 0x00000098883c723c */ /* 0x040fe8000000183c */
[--C-:B-1----:R-:W-:Y:S04]  /*c4a0*/  FFMA.FTZ R2, R202, c[0x0][0x2d0], -R188.reuse ;  /* 0x0000b400ca027a23 */ /* 0x102fe800000108bc */
[C---:B------:R-:W-:Y:S01]  /*c4b0*/  HMMA.16816.F32 R64, R136.reuse, R154, R64 ;  /* 0x0000009a8840723c */ /* 0x040fe20000001840 */
[----:B------:R1:W-:Y:S01]  /*c4c0*/  MUFU.EX2 R187, R2 ;  /* 0x0000000200bb7308 */ /* 0x0003e20000000800 */
[----:B------:R-:W-:Y:S06]  /*c4d0*/  LDSM.16.MT88.4 R152, [R220+0x9900] ;  /* 0x00990000dc98783b */ /* 0x000fec0000004200 */
[C---:B---3--:R-:W-:Y:S08]  /*c4e0*/  HMMA.16816.F32 R68, R136.reuse, R140, R68 ;  /* 0x0000008c8844723c */ /* 0x048ff00000001844 */
[C---:B------:R-:W-:Y:S01]  /*c4f0*/  HMMA.16816.F32 R72, R136.reuse, R142, R72 ;  /* 0x0000008e8848723c */ /* 0x040fe20000001848 */
[----:B------:R-:W3:Y:S07]  /*c500*/  LDSM.16.MT88.4 R140, [R217+0x9900] ;  /* 0x00990000d98c783b */ /* 0x000eee0000004200 */
[C---:B--2---:R-:W-:Y:S04]  /*c510*/  HMMA.16816.F32 R76, R136.reuse, R144, R76 ;  /* 0x00000090884c723c */ /* 0x044fe8000000184c */
[--C-:B-1----:R-:W-:Y:S04]  /*c520*/  FFMA.FTZ R2, R203, c[0x0][0x2d0], -R188.reuse ;  /* 0x0000b400cb027a23 */ /* 0x102fe800000108bc */
[C---:B------:R-:W-:Y:S01]  /*c530*/  HMMA.16816.F32 R80, R136.reuse, R146, R80 ;  /* 0x000000928850723c */ /* 0x040fe20000001850 */
[----:B------:R1:W2:Y:S01]  /*c540*/  MUFU.EX2 R186, R2 ;  /* 0x0000000200ba7308 */ /* 0x0002a20000000800 */
[----:B------:R-:W2:Y:S06]  /*c550*/  LDSM.16.MT88.4 R144, [R218+0x9900] ;  /* 0x00990000da90783b */ /* 0x000eac0000004200 */
[C---:B------:R-:W-:Y:S08]  /*c560*/  HMMA.16816.F32 R84, R136.reuse, R156, R84 ;  /* 0x0000009c8854723c */ /* 0x040ff00000001854 */
[C---:B------:R-:W-:Y:S01]  /*c570*/  HMMA.16816.F32 R88, R136.reuse, R158, R88 ;  /* 0x0000009e8858723c */ /* 0x040fe20000001858 */
[----:B------:R-:W2:Y:S07]  /*c580*/  LDSM.16.MT88.4 R156, [R219+0x9900] ;  /* 0x00990000db9c783b */ /* 0x000eae0000004200 */
[C---:B----4-:R-:W-:Y:S04]  /*c590*/  HMMA.16816.F32 R92, R136.reuse, R148, R92 ;  /* 0x00000094885c723c */ /* 0x050fe8000000185c */
        /* <DEDUP_REMOVED lines=11> */
[----:B------:R-:W4:Y:S06]  /*c650*/  LDSM.16.MT88.4 R144, [R220+0x1100] ;  /* 0x00110000dc90783b */ /* 0x000f2c0000004200 */
[C---:B------:R-:W-:Y:S08]  /*c660*/  HMMA.16816.F32 R116, R136.reuse, R152, R116 ;  /* 0x000000988874723c */ /* 0x040ff00000001874 */
[C---:B------:R-:W-:Y:S01]  /*c670*/  HMMA.16816.F32 R120, R136.reuse, R154, R120 ;  /* 0x0000009a8878723c */ /* 0x040fe20000001878 */
[----:B------:R-:W4:Y:S07]  /*c680*/  LDSM.16.MT88.4 R152, [R219+0x1100] ;  /* 0x00110000db98783b */ /* 0x000f2e0000004200 */
[C---:B------:R-:W-:Y:S04]  /*c690*/  HMMA.16816.F32 R124, R136.reuse, R156, R124 ;  /* 0x0000009c887c723c */ /* 0x040fe8000000187c */
[--C-:B-1----:R-:W-:Y:S04]  /*c6a0*/  FFMA.FTZ R2, R206, c[0x0][0x2d0], -R188.reuse ;  /* 0x0000b400ce027a23 */ /* 0x102fe800000108bc */
[----:B------:R-:W-:Y:S01]  /*c6b0*/  HMMA.16816.F32 R128, R136, R158, R128 ;  /* 0x0000009e8880723c */ /* 0x000fe20000001880 */
[----:B------:R1:W-:Y:S01]  /*c6c0*/  MUFU.EX2 R210, R2 ;  /* 0x0000000200d27308 */ /* 0x0003e20000000800 */
[----:B------:R-:W-:Y:S05]  /*c6d0*/  LDSM.16.MT88.4 R156, [R218+0x4100] ;  /* 0x00410000da9c783b */ /* 0x000fea0000004200 */
[----:B------:R-:W-:Y:S02]  /*c6e0*/  F2FP.PACK_AB R136, R182, R180 ;  /* 0x000000b4b688723e */ /* 0x000fe400000000ff */
[----:B------:R-:W-:Y:S03]  /*c6f0*/  F2FP.PACK_AB R137, R183, R181 ;  /* 0x000000b5b789723e */ /* 0x000fe600000000ff */
[-C--:B------:R-:W-:Y:S02]  /*c700*/  F2FP.PACK_AB R138, R186, R187.reuse ;  /* 0x000000bbba8a723e */ /* 0x080fe400000000ff */
[----:B--2---:R-:W-:Y:S07]  /*c710*/  F2FP.PACK_AB R139, R215, R252 ;  /* 0x000000fcd78b723e */ /* 0x004fee00000000ff */
[C---:B---3--:R-:W-:Y:S03]  /*c720*/  HMMA.16816.F32 R4, R136.reuse, R140, R4 ;  /* 0x0000008c8804723c */ /* 0x048fe60000001804 */
[----:B-1----:R-:W-:Y:S05]  /*c730*/  FFMA.FTZ R2, R207, c[0x0][0x2d0], -R188 ;  /* 0x0000b400cf027a23 */ /* 0x002fea00000108bc */
[C---:B------:R-:W-:Y:S01]  /*c740*/  HMMA.16816.F32 R8, R136.reuse, R142, R8 ;  /* 0x0000008e8808723c */ /* 0x040fe20000001808 */
[----:B------:R1:W2:Y:S01]  /*c750*/  MUFU.EX2 R209, R2 ;  /* 0x0000000200d17308 */ /* 0x0002a20000000800 */
[----:B------:R-:W3:Y:S06]  /*c760*/  LDSM.16.MT88.4 R140, [R217+0x4100] ;  /* 0x00410000d98c783b */ /* 0x000eec0000004200 */
[C---:B------:R-:W-:Y:S08]  /*c770*/  HMMA.16816.F32 R12, R136.reuse, R148, R12 ;  /* 0x00000094880c723c */ /* 0x040ff0000000180c */
[C---:B------:R-:W-:Y:S01]  /*c780*/  HMMA.16816.F32 R16, R136.reuse, R150, R16 ;  /* 0x000000968810723c */ /* 0x040fe20000001810 */
[----:B------:R-:W2:Y:S07]  /*c790*/  LDSM.16.MT88.4 R148, [R220+0x4100] ;  /* 0x00410000dc94783b */ /* 0x000eae0000004200 */
[C---:B----4-:R-:W-:Y:S04]  /*c7a0*/  HMMA.16816.F32 R20, R136.reuse, R144, R20 ;  /* 0x000000908814723c */ /* 0x050fe80000001814 */
[--C-:B-1----:R-:W-:Y:S04]  /*c7b0*/  FFMA.FTZ R2, R208, c[0x0][0x2d0], -R189.reuse ;  /* 0x0000b400d0027a23 */ /* 0x102fe800000108bd */
[C---:B------:R-:W-:Y:S01]  /*c7c0*/  HMMA.16816.F32 R24, R136.reuse, R146, R24 ;  /* 0x000000928818723c */ /* 0x040fe20000001818 */
[----:B------:R1:W-:Y:S01]  /*c7d0*/  MUFU.EX2 R208, R2 ;  /* 0x0000000200d07308 */ /* 0x0003e20000000800 */
[----:B------:R-:W4:Y:S06]  /*c7e0*/  LDSM.16.MT88.4 R144, [R219+0x4100] ;  /* 0x00410000db90783b */ /* 0x000f2c0000004200 */
[C---:B------:R-:W-:Y:S08]  /*c7f0*/  HMMA.16816.F32 R28, R136.reuse, R152, R28 ;  /* 0x00000098881c723c */ /* 0x040ff0000000181c */
[C---:B------:R-:W-:Y:S01]  /*c800*/  HMMA.16816.F32 R32, R136.reuse, R154, R32 ;  /* 0x0000009a8820723c */ /* 0x040fe20000001820 */
[----:B------:R-:W-:Y:S07]  /*c810*/  LDSM.16.MT88.4 R152, [R218+0x7100] ;  /* 0x00710000da98783b */ /* 0x000fee0000004200 */
[C---:B---3--:R-:W-:Y:S04]  /*c820*/  HMMA.16816.F32 R36, R136.reuse, R140, R36 ;  /* 0x0000008c8824723c */ /* 0x048fe80000001824 */
[----:B-1----:R-:W-:Y:S02]  /*c830*/  FFMA.FTZ R2, R211, c[0x0][0x2d0], -R189 ;  /* 0x0000b400d3027a23 */ /* 0x002fe400000108bd */
[----:B------:R-:W-:Y:S02]  /*c840*/  IMAD.MOV.U32 R211, RZ, RZ, R186 ;  /* 0x000000ffffd37224 */ /* 0x000fe400078e00ba */
[C---:B------:R-:W-:Y:S01]  /*c850*/  HMMA.16816.F32 R40, R136.reuse, R142, R40 ;  /* 0x0000008e8828723c */ /* 0x040fe20000001828 */
[----:B------:R1:W3:Y:S01]  /*c860*/  MUFU.EX2 R207, R2 ;  /* 0x0000000200cf7308 */ /* 0x0002e20000000800 */
[----:B------:R-:W3:Y:S06]  /*c870*/  LDSM.16.MT88.4 R140, [R217+0x7100] ;  /* 0x00710000d98c783b */ /* 0x000eec0000004200 */
[C---:B------:R-:W-:Y:S08]  /*c880*/  HMMA.16816.F32 R44, R136.reuse, R156, R44 ;  /* 0x0000009c882c723c */ /* 0x040ff0000000182c */
[C---:B------:R-:W-:Y:S01]  /*c890*/  HMMA.16816.F32 R48, R136.reuse, R158, R48 ;  /* 0x0000009e8830723c */ /* 0x040fe20000001830 */
[----:B------:R-:W3:Y:S07]  /*c8a0*/  LDSM.16.MT88.4 R156, [R220+0x7100] ;  /* 0x00710000dc9c783b */ /* 0x000eee0000004200 */
[C---:B--2---:R-:W-:Y:S04]  /*c8b0*/  HMMA.16816.F32 R52, R136.reuse, R148, R52 ;  /* 0x000000948834723c */ /* 0x044fe80000001834 */
[--C-:B-1----:R-:W-:Y:S01]  /*c8c0*/  FFMA.FTZ R2, R212, c[0x0][0x2d0], -R188.reuse ;  /* 0x0000b400d4027a23 */ /* 0x102fe200000108bc */
[----:B------:R-:W-:Y:S03]  /*c8d0*/  MOV R212, R187 ;  /* 0x000000bb00d47202 */ /* 0x000fe60000000f00 */
[C---:B------:R-:W-:Y:S01]  /*c8e0*/  HMMA.16816.F32 R56, R136.reuse, R150, R56 ;  /* 0x000000968838723c */ /* 0x040fe20000001838 */
[----:B------:R1:W-:Y:S01]  /*c8f0*/  MUFU.EX2 R206, R2 ;  /* 0x0000000200ce7308 */ /* 0x0003e20000000800 */
[----:B------:R-:W2:Y:S06]  /*c900*/  LDSM.16.MT88.4 R148, [R219+0x7100] ;  /* 0x00710000db94783b */ /* 0x000eac0000004200 */
[C---:B----4-:R-:W-:Y:S08]  /*c910*/  HMMA.16816.F32 R60, R136.reuse, R144, R60 ;  /* 0x00000090883c723c */ /* 0x050ff0000000183c */
[C---:B------:R-:W-:Y:S01]  /*c920*/  HMMA.16816.F32 R64, R136.reuse, R146, R64 ;  /* 0x000000928840723c */ /* 0x040fe20000001840 */
[----:B------:R-:W-:Y:S07]  /*c930*/  LDSM.16.MT88.4 R144, [R218+0xa100] ;  /* 0x00a10000da90783b */ /* 0x000fee0000004200 */
[C---:B---3--:R-:W-:Y:S04]  /*c940*/  HMMA.16816.F32 R68, R136.reuse, R140, R68 ;  /* 0x0000008c8844723c */ /* 0x048fe80000001844 */
[--C-:B-1----:R-:W-:Y:S02]  /*c950*/  FFMA.FTZ R2, R213, c[0x0][0x2d0], -R188.reuse ;  /* 0x0000b400d5027a23 */ /* 0x102fe400000108bc */
[----:B------:R-:W-:Y:S02]  /*c960*/  IMAD.MOV.U32 R213, RZ, RZ, R183 ;  /* 0x000000ffffd57224 */ /* 0x000fe400078e00b7 */
[C---:B------:R-:W-:Y:S01]  /*c970*/  HMMA.16816.F32 R72, R136.reuse, R142, R72 ;  /* 0x0000008e8848723c */ /* 0x040fe20000001848 */
[----:B------:R1:W3:Y:S01]  /*c980*/  MUFU.EX2 R205, R2 ;  /* 0x0000000200cd7308 */ /* 0x0002e20000000800 */
[----:B------:R-:W4:Y:S06]  /*c990*/  LDSM.16.MT88.4 R140, [R217+0xa100] ;  /* 0x00a10000d98c783b */ /* 0x000f2c0000004200 */
[C---:B------:R-:W-:Y:S08]  /*c9a0*/  HMMA.16816.F32 R76, R136.reuse, R152, R76 ;  /* 0x00000098884c723c */ /* 0x040ff0000000184c */
[C---:B------:R-:W-:Y:S01]  /*c9b0*/  HMMA.16816.F32 R80, R136.reuse, R154, R80 ;  /* 0x0000009a8850723c */ /* 0x040fe20000001850 */
[----:B------:R-:W3:Y:S07]  /*c9c0*/  LDSM.16.MT88.4 R152, [R220+0xa100] ;  /* 0x00a10000dc98783b */ /* 0x000eee0000004200 */
[C---:B------:R-:W-:Y:S04]  /*c9d0*/  HMMA.16816.F32 R84, R136.reuse, R156, R84 ;  /* 0x0000009c8854723c */ /* 0x040fe80000001854 */
[--C-:B-1----:R-:W-:Y:S01]  /*c9e0*/  FFMA.FTZ R2, R214, c[0x0][0x2d0], -R189.reuse ;  /* 0x0000b400d6027a23 */ /* 0x102fe200000108bd */
[----:B------:R-:W-:Y:S03]  /*c9f0*/  MOV R214, R182 ;  /* 0x000000b600d67202 */ /* 0x000fe60000000f00 */
[C---:B------:R-:W-:Y:S01]  /*ca00*/  HMMA.16816.F32 R88, R136.reuse, R158, R88 ;  /* 0x0000009e8858723c */ /* 0x040fe20000001858 */
[----:B------:R1:W-:Y:S01]  /*ca10*/  MUFU.EX2 R204, R2 ;  /* 0x0000000200cc7308 */ /* 0x0003e20000000800 */
[----:B------:R-:W-:Y:S06]  /*ca20*/  LDSM.16.MT88.4 R156, [R218+0x1900] ;  /* 0x00190000da9c783b */ /* 0x000fec0000004200 */
[C---:B--2---:R-:W-:Y:S08]  /*ca30*/  HMMA.16816.F32 R92, R136.reuse, R148, R92 ;  /* 0x00000094885c723c */ /* 0x044ff0000000185c */
[C---:B------:R-:W-:Y:S01]  /*ca40*/  HMMA.16816.F32 R96, R136.reuse, R150, R96 ;  /* 0x000000968860723c */ /* 0x040fe20000001860 */
[----:B------:R-:W2:Y:S07]  /*ca50*/  LDSM.16.MT88.4 R148, [R219+0xa100] ;  /* 0x00a10000db94783b */ /* 0x000eae0000004200 */
[C---:B----4-:R-:W-:Y:S04]  /*ca60*/  HMMA.16816.F32 R100, R136.reuse, R140, R100 ;  /* 0x0000008c8864723c */ /* 0x050fe80000001864 */
[----:B-1----:R-:W-:Y:S04]  /*ca70*/  FFMA.FTZ R2, R198, c[0x0][0x2d0], -R189 ;  /* 0x0000b400c6027a23 */ /* 0x002fe800000108bd */
        /* <DEDUP_REMOVED lines=10> */
[----:B------:R-:W-:Y:S06]  /*cb20*/  LDSM.16.MT88.4 R152, [R218+0x4900] ;  /* 0x00490000da98783b */ /* 0x000fec0000004200 */
[C---:B--2---:R-:W-:Y:S08]  /*cb30*/  HMMA.16816.F32 R124, R136.reuse, R148, R124 ;  /* 0x00000094887c723c */ /* 0x044ff0000000187c */
[----:B------:R-:W-:Y:S01]  /*cb40*/  HMMA.16816.F32 R128, R136, R150, R128 ;  /* 0x000000968880723c */ /* 0x000fe20000001880 */
[----:B------:R-:W2:Y:S06]  /*cb50*/  LDSM.16.MT88.4 R148, [R219+0x1900] ;  /* 0x00190000db94783b */ /* 0x000eac0000004200 */
[----:B------:R-:W-:Y:S01]  /*cb60*/  F2FP.PACK_AB R136, R209, R210 ;  /* 0x000000d2d188723e */ /* 0x000fe200000000ff */
[--C-:B-1----:R-:W-:Y:S01]  /*cb70*/  FFMA.FTZ R2, R185, c[0x0][0x2d0], -R188.reuse ;  /* 0x0000b400b9027a23 */ /* 0x102fe200000108bc */
[----:B------:R-:W-:Y:S03]  /*cb80*/  F2FP.PACK_AB R137, R207, R208 ;  /* 0x000000d0cf89723e */ /* 0x000fe600000000ff */
[----:B------:R1:W3:Y:S01]  /*cb90*/  MUFU.EX2 R201, R2 ;  /* 0x0000000200c97308 */ /* 0x0002e20000000800 */
[----:B------:R-:W-:Y:S02]  /*cba0*/  F2FP.PACK_AB R138, R205, R206 ;  /* 0x000000cecd8a723e */ /* 0x000fe400000000ff */
[----:B----4-:R-:W-:Y:S02]  /*cbb0*/  F2FP.PACK_AB R139, R203, R204 ;  /* 0x000000cccb8b723e */ /* 0x010fe400000000ff */
[----:B------:R-:W-:Y:S01]  /*cbc0*/  MOV R185, R177 ;  /* 0x000000b100b97202 */ /* 0x000fe20000000f00 */
[----:B------:R-:W-:Y:S04]  /*cbd0*/  IMAD.MOV.U32 R177, RZ, RZ, R175 ;  /* 0x000000ffffb17224 */ /* 0x000fe800078e00af */
[C---:B------:R-:W-:Y:S08]  /*cbe0*/  HMMA.16816.F32 R4, R136.reuse, R140, R4 ;  /* 0x0000008c8804723c */ /* 0x040ff00000001804 */
[C---:B------:R-:W-:Y:S01]  /*cbf0*/  HMMA.16816.F32 R8, R136.reuse, R142, R8 ;  /* 0x0000008e8808723c */ /* 0x040fe20000001808 */
[----:B------:R-:W4:Y:S03]  /*cc00*/  LDSM.16.MT88.4 R140, [R217+0x4900] ;  /* 0x00490000d98c783b */ /* 0x000f260000004200 */
[--C-:B-1----:R-:W-:Y:S04]  /*cc10*/  FFMA.FTZ R2, R197, c[0x0][0x2d0], -R189.reuse ;  /* 0x0000b400c5027a23 */ /* 0x102fe800000108bd */
[C---:B------:R-:W-:Y:S01]  /*cc20*/  HMMA.16816.F32 R12, R136.reuse, R156, R12 ;  /* 0x0000009c880c723c */ /* 0x040fe2000000180c */
[----:B------:R1:W-:Y:S07]  /*cc30*/  MUFU.EX2 R200, R2 ;  /* 0x0000000200c87308 */ /* 0x0003ee0000000800 */
[C---:B------:R-:W-:Y:S01]  /*cc40*/  HMMA.16816.F32 R16, R136.reuse, R158, R16 ;  /* 0x0000009e8810723c */ /* 0x040fe20000001810 */
[----:B------:R-:W3:Y:S07]  /*cc50*/  LDSM.16.MT88.4 R156, [R220+0x4900] ;  /* 0x00490000dc9c783b */ /* 0x000eee0000004200 */
[C---:B------:R-:W-:Y:S08]  /*cc60*/  HMMA.16816.F32 R20, R136.reuse, R144, R20 ;  /* 0x000000908814723c */ /* 0x040ff00000001814 */
[C---:B------:R-:W-:Y:S01]  /*cc70*/  HMMA.16816.F32 R24, R136.reuse, R146, R24 ;  /* 0x000000928818723c */ /* 0x040fe20000001818 */
[----:B------:R-:W3:Y:S03]  /*cc80*/  LDSM.16.MT88.4 R144, [R219+0x4900] ;  /* 0x00490000db90783b */ /* 0x000ee60000004200 */
[--C-:B-1----:R-:W-:Y:S04]  /*cc90*/  FFMA.FTZ R2, R196, c[0x0][0x2d0], -R189.reuse ;  /* 0x0000b400c4027a23 */ /* 0x102fe800000108bd */
[C---:B--2---:R-:W-:Y:S01]  /*cca0*/  HMMA.16816.F32 R28, R136.reuse, R148, R28 ;  /* 0x00000094881c723c */ /* 0x044fe2000000181c */
[----:B------:R1:W2:Y:S07]  /*ccb0*/  MUFU.EX2 R199, R2 ;  /* 0x0000000200c77308 */ /* 0x0002ae0000000800 */
[C---:B------:R-:W-:Y:S01]  /*ccc0*/  HMMA.16816.F32 R32, R136.reuse, R150, R32 ;  /* 0x000000968820723c */ /* 0x040fe20000001820 */
[----:B------:R-:W-:Y:S07]  /*ccd0*/  LDSM.16.MT88.4 R148, [R218+0x7900] ;  /* 0x00790000da94783b */ /* 0x000fee0000004200 */
        /* <DEDUP_REMOVED lines=13> */
[----:B------:R1:W1:Y:S07]  /*cdb0*/  MUFU.EX2 R197, R2 ;  /* 0x0000000200c57308 */ /* 0x00026e0000000800 */
        /* <DEDUP_REMOVED lines=9> */
[----:B------:R-:W4:Y:S07]  /*ce50*/  LDSM.16.MT88.4 R148, [R220+0xa900] ;  /* 0x00a90000dc94783b */ /* 0x000f2e0000004200 */
[C---:B--2---:R-:W-:Y:S08]  /*ce60*/  HMMA.16816.F32 R84, R136.reuse, R152, R84 ;  /* 0x000000988854723c */ /* 0x044ff00000001854 */
[C---:B------:R-:W-:Y:S01]  /*ce70*/  HMMA.16816.F32 R88, R136.reuse, R154, R88 ;  /* 0x0000009a8858723c */ /* 0x040fe20000001858 */
[----:B------:R-:W2:Y:S03]  /*ce80*/  LDSM.16.MT88.4 R152, [R219+0xa900] ;  /* 0x00a90000db98783b */ /* 0x000ea60000004200 */
[--C-:B-1----:R-:W-:Y:S04]  /*ce90*/  FFMA.FTZ R2, R192, c[0x0][0x2d0], -R189.reuse ;  /* 0x0000b400c0027a23 */ /* 0x102fe800000108bd */
[C---:B---3--:R-:W-:Y:S01]  /*cea0*/  HMMA.16816.F32 R92, R136.reuse, R156, R92 ;  /* 0x0000009c885c723c */ /* 0x048fe2000000185c */
[----:B------:R1:W3:Y:S07]  /*ceb0*/  MUFU.EX2 R195, R2 ;  /* 0x0000000200c37308 */ /* 0x0002ee0000000800 */
        /* <DEDUP_REMOVED lines=12> */
[----:B------:R-:W4:Y:S03]  /*cf80*/  LDSM.16.MT88.4 R148, [R219+0x2100] ;  /* 0x00210000db94783b */ /* 0x000f260000004200 */
[----:B-1----:R-:W-:Y:S04]  /*cf90*/  FFMA.FTZ R2, R190, c[0x0][0x2d0], -R188 ;  /* 0x0000b400be027a23 */ /* 0x002fe800000108bc */
[C---:B--2---:R-:W-:Y:S01]  /*cfa0*/  HMMA.16816.F32 R124, R136.reuse, R152, R124 ;  /* 0x00000098887c723c */ /* 0x044fe2000000187c */
[----:B------:R1:W-:Y:S07]  /*cfb0*/  MUFU.EX2 R193, R2 ;  /* 0x0000000200c17308 */ /* 0x0003ee0000000800 */
[----:B------:R-:W-:Y:S01]  /*cfc0*/  HMMA.16816.F32 R128, R136, R154, R128 ;  /* 0x0000009a8880723c */ /* 0x000fe20000001880 */
[----:B------:R-:W2:Y:S06]  /*cfd0*/  LDSM.16.MT88.4 R152, [R217+0x5100] ;  /* 0x00510000d998783b */ /* 0x000eac0000004200 */
[----:B------:R-:W-:Y:S02]  /*cfe0*/  F2FP.PACK_AB R136, R201, R202 ;  /* 0x000000cac988723e */ /* 0x000fe400000000ff */
[----:B------:R-:W-:Y:S03]  /*cff0*/  F2FP.PACK_AB R137, R199, R200 ;  /* 0x000000c8c789723e */ /* 0x000fe600000000ff */
[----:B------:R-:W-:Y:S02]  /*d000*/  F2FP.PACK_AB R138, R197, R198 ;  /* 0x000000c6c58a723e */ /* 0x000fe400000000ff */
[----:B---3--:R-:W-:Y:S01]  /*d010*/  F2FP.PACK_AB R139, R195, R196 ;  /* 0x000000c4c38b723e */ /* 0x008fe200000000ff */
[--C-:B-1----:R-:W-:Y:S01]  /*d020*/  FFMA.FTZ R2, R179, c[0x0][0x2d0], -R189.reuse ;  /* 0x0000b400b3027a23 */ /* 0x102fe200000108bd */
[----:B------:R-:W-:Y:S05]  /*d030*/  MOV R179, R174 ;  /* 0x000000ae00b37202 */ /* 0x000fea0000000f00 */
[C---:B----4-:R-:W-:Y:S01]  /*d040*/  HMMA.16816.F32 R4, R136.reuse, R140, R4 ;  /* 0x0000008c8804723c */ /* 0x050fe20000001804 */
[----:B------:R1:W-:Y:S07]  /*d050*/  MUFU.EX2 R192, R2 ;  /* 0x0000000200c07308 */ /* 0x0003ee0000000800 */
[C---:B------:R-:W-:Y:S01]  /*d060*/  HMMA.16816.F32 R8, R136.reuse, R142, R8 ;  /* 0x0000008e8808723c */ /* 0x040fe20000001808 */
[----:B------:R-:W3:Y:S07]  /*d070*/  LDSM.16.MT88.4 R140, [R218+0x5100] ;  /* 0x00510000da8c783b */ /* 0x000eee0000004200 */
[C---:B------:R-:W-:Y:S08]  /*d080*/  HMMA.16816.F32 R12, R136.reuse, R144, R12 ;  /* 0x00000090880c723c */ /* 0x040ff0000000180c */
[C---:B------:R-:W-:Y:S01]  /*d090*/  HMMA.16816.F32 R16, R136.reuse, R146, R16 ;  /* 0x000000928810723c */ /* 0x040fe20000001810 */
[----:B------:R-:W3:Y:S03]  /*d0a0*/  LDSM.16.MT88.4 R144, [R220+0x5100] ;  /* 0x00510000dc90783b */ /* 0x000ee60000004200 */
[--C-:B-1----:R-:W-:Y:S02]  /*d0b0*/  FFMA.FTZ R2, R178, c[0x0][0x2d0], -R189.reuse ;  /* 0x0000b400b2027a23 */ /* 0x102fe400000108bd */
[----:B------:R-:W-:Y:S02]  /*d0c0*/  IMAD.MOV.U32 R178, RZ, RZ, R172 ;  /* 0x000000ffffb27224 */ /* 0x000fe400078e00ac */
[C---:B------:R-:W-:Y:S01]  /*d0d0*/  HMMA.16816.F32 R20, R136.reuse, R156, R20 ;  /* 0x0000009c8814723c */ /* 0x040fe20000001814 */
[----:B------:R-:W4:Y:S01]  /*d0e0*/  LDL.LU R172, [R1+0x8] ;  /* 0x0000080001ac7983 */ /* 0x000f220000300800 */
[----:B------:R1:W-:Y:S03]  /*d0f0*/  MUFU.EX2 R191, R2 ;  /* 0x0000000200bf7308 */ /* 0x0003e60000000800 */
[----:B------:R-:W4:Y:S03]  /*d100*/  LDL.LU R184, [R1+0xc] ;  /* 0x00000c0001b87983 */ /* 0x000f260000300800 */
[C---:B------:R-:W-:Y:S01]  /*d110*/  HMMA.16816.F32 R24, R136.reuse, R158, R24 ;  /* 0x0000009e8818723c */ /* 0x040fe20000001818 */
[----:B------:R-:W3:Y:S07]  /*d120*/  LDSM.16.MT88.4 R156, [R219+0x5100] ;  /* 0x00510000db9c783b */ /* 0x000eee0000004200 */
[C---:B------:R-:W-:Y:S08]  /*d130*/  HMMA.16816.F32 R28, R136.reuse, R148, R28 ;  /* 0x00000094881c723c */ /* 0x040ff0000000181c */
[C---:B------:R-:W-:Y:S01]  /*d140*/  HMMA.16816.F32 R32, R136.reuse, R150, R32 ;  /* 0x000000968820723c */ /* 0x040fe20000001820 */
[----:B------:R-:W3:Y:S03]  /*d150*/  LDSM.16.MT88.4 R148, [R217+0x8100] ;  /* 0x00810000d994783b */ /* 0x000ee60000004200 */
[--C-:B-1----:R-:W-:Y:S01]  /*d160*/  FFMA.FTZ R2, R176, c[0x0][0x2d0], -R188.reuse ;  /* 0x0000b400b0027a23 */ /* 0x102fe200000108bc */
[----:B------:R-:W-:Y:S01]  /*d170*/  MOV R176, R167 ;  /* 0x000000a700b07202 */ /* 0x000fe20000000f00 */
[----:B------:R-:W-:Y:S02]  /*d180*/  FFMA.FTZ R188, R166, c[0x0][0x2d0], -R188 ;  /* 0x0000b400a6bc7a23 */ /* 0x000fe400000108bc */
[C---:B--2---:R-:W-:Y:S01]  /*d190*/  HMMA.16816.F32 R36, R136.reuse, R152, R36 ;  /* 0x000000988824723c */ /* 0x044fe20000001824 */
[----:B------:R1:W-:Y:S07]  /*d1a0*/  MUFU.EX2 R190, R2 ;  /* 0x0000000200be7308 */ /* 0x0003ee0000000800 */
[C---:B------:R-:W-:Y:S01]  /*d1b0*/  HMMA.16816.F32 R40, R136.reuse, R154, R40 ;  /* 0x0000009a8828723c */ /* 0x040fe20000001828 */
[----:B------:R-:W-:Y:S02]  /*d1c0*/  LDSM.16.MT88.4 R152, [R220+0x8100] ;  /* 0x00810000dc98783b */ /* 0x000fe40000004200 */
[----:B------:R-:W2:Y:S05]  /*d1d0*/  MUFU.EX2 R188, R188 ;  /* 0x000000bc00bc7308 */ /* 0x000eaa0000000800 */
[C---:B---3--:R-:W-:Y:S08]  /*d1e0*/  HMMA.16816.F32 R44, R136.reuse, R140, R44 ;  /* 0x0000008c882c723c */ /* 0x048ff0000000182c */
[C---:B------:R-:W-:Y:S01]  /*d1f0*/  HMMA.16816.F32 R48, R136.reuse, R142, R48 ;  /* 0x0000008e8830723c */ /* 0x040fe20000001830 */
[----:B------:R-:W3:Y:S03]  /*d200*/  LDSM.16.MT88.4 R140, [R218+0x8100] ;  /* 0x00810000da8c783b */ /* 0x000ee60000004200 */
[--C-:B-1----:R-:W-:Y:S02]  /*d210*/  FFMA.FTZ R2, R165, c[0x0][0x2d0], -R189.reuse ;  /* 0x0000b400a5027a23 */ /* 0x102fe400000108bd */
[----:B------:R-:W-:Y:S02]  /*d220*/  FFMA.FTZ R189, R135, c[0x0][0x2d0], -R189 ;  /* 0x0000b40087bd7a23 */ /* 0x000fe400000108bd */
[C---:B------:R-:W-:Y:S04]  /*d230*/  HMMA.16816.F32 R52, R136.reuse, R144, R52 ;  /* 0x000000908834723c */ /* 0x040fe80000001834 */
[----:B------:R-:W-:Y:S01]  /*d240*/  IMAD.MOV.U32 R135, RZ, RZ, R181 ;  /* 0x000000ffff877224 */ /* 0x000fe200078e00b5 */
[----:B------:R-:W-:Y:S01]  /*d250*/  MUFU.EX2 R189, R189 ;  /* 0x000000bd00bd7308 */ /* 0x000fe20000000800 */
[----:B--2---:R-:W-:Y:S02]  /*d260*/  F2FP.PACK_AB R186, R188, R190 ;  /* 0x000000bebcba723e */ /* 0x004fe400000000ff */
[C---:B------:R-:W-:Y:S01]  /*d270*/  HMMA.16816.F32 R56, R136.reuse, R146, R56 ;  /* 0x000000928838723c */ /* 0x040fe20000001838 */
[----:B------:R-:W1:Y:S07]  /*d280*/  LDSM.16.MT88.4 R144, [R219+0x8100] ;  /* 0x00810000db90783b */ /* 0x000e6e0000004200 */
[C---:B------:R-:W-:Y:S08]  /*d290*/  HMMA.16816.F32 R60, R136.reuse, R156, R60 ;  /* 0x0000009c883c723c */ /* 0x040ff0000000183c */
        /* <DEDUP_REMOVED lines=16> */
[----:B------:R-:W-:Y:S07]  /*d3a0*/  LDSM.16.MT88.4 R156, [R220+0x2900] ;  /* 0x00290000dc9c783b */ /* 0x000fee0000004200 */
[C---:B---3--:R-:W-:Y:S08]  /*d3b0*/  HMMA.16816.F32 R108, R136.reuse, R140, R108 ;  /* 0x0000008c886c723c */ /* 0x048ff0000000186c */
[C---:B------:R-:W-:Y:S01]  /*d3c0*/  HMMA.16816.F32 R112, R136.reuse, R142, R112 ;  /* 0x0000008e8870723c */ /* 0x040fe20000001870 */
[----:B------:R-:W2:Y:S07]  /*d3d0*/  LDSM.16.MT88.4 R140, [R217+0x2900] ;  /* 0x00290000d98c783b */ /* 0x000eae0000004200 */
[C---:B------:R-:W-:Y:S07]  /*d3e0*/  HMMA.16816.F32 R116, R136.reuse, R148, R116 ;  /* 0x000000948874723c */ /* 0x040fee0000001874 */
[----:B------:R-:W-:Y:S01]  /*d3f0*/  MOV R149, R134 ;  /* 0x0000008600957202 */ /* 0x000fe20000000f00 */
[C---:B------:R-:W-:Y:S01]  /*d400*/  HMMA.16816.F32 R120, R136.reuse, R150, R120 ;  /* 0x000000968878723c */ /* 0x040fe20000001878 */
[----:B------:R-:W3:Y:S03]  /*d410*/  MUFU.EX2 R134, R2 ;  /* 0x0000000200867308 */ /* 0x000ee60000000800 */
[----:B------:R-:W-:Y:S02]  /*d420*/  IMAD.MOV.U32 R148, RZ, RZ, R164 ;  /* 0x000000ffff947224 */ /* 0x000fe400078e00a4 */
[----:B------:R-:W2:Y:S02]  /*d430*/  LDSM.16.MT88.4 R164, [R219+0x2900] ;  /* 0x00290000dba4783b */ /* 0x000ea40000004200 */
[C---:B-1----:R-:W-:Y:S08]  /*d440*/  HMMA.16816.F32 R124, R136.reuse, R144, R124 ;  /* 0x00000090887c723c */ /* 0x042ff0000000187c */
[----:B------:R-:W-:Y:S04]  /*d450*/  HMMA.16816.F32 R128, R136, R146, R128 ;  /* 0x000000928880723c */ /* 0x000fe80000001880 */
[----:B---3--:R-:W-:Y:S01]  /*d460*/  F2FP.PACK_AB R187, R189, R134 ;  /* 0x00000086bdbb723e */ /* 0x008fe200000000ff */
[----:B----4-:R-:W-:Y:S01]  /*d470*/  FFMA.FTZ R2, R3, R172, R173 ;  /* 0x000000ac03027223 */ /* 0x010fe200000100ad */
[----:B------:R-:W-:Y:S01]  /*d480*/  MOV R3, R180 ;  /* 0x000000b400037202 */ /* 0x000fe20000000f00 */
[----:B------:R-:W1:Y:S01]  /*d490*/  LDSM.16.MT88.4 R172, [R217+0x5900] ;  /* 0x00590000d9ac783b */ /* 0x000e620000004200 */
[----:B------:R-:W-:Y:S01]  /*d4a0*/  FFMA.FTZ R0, R0, R184, R185 ;  /* 0x000000b800007223 */ /* 0x000fe200000100b9 */
[----:B------:R-:W-:Y:S03]  /*d4b0*/  F2FP.PACK_AB R184, R193, R194 ;  /* 0x000000c2c1b8723e */ /* 0x000fe600000000ff */
[----:B------:R-:W-:Y:S03]  /*d4c0*/  F2FP.PACK_AB R185, R191, R192 ;  /* 0x000000c0bfb9723e */ /* 0x000fe600000000ff */
[----:B------:R-:W3:Y:S04]  /*d4d0*/  LDSM.16.MT88.4 R180, [R218+0x5900] ;  /* 0x00590000dab4783b */ /* 0x000ee80000004200 */
[C---:B--2---:R-:W-:Y:S07]  /*d4e0*/  HMMA.16816.F32 R136, R184.reuse, R140, R4 ;  /* 0x0000008cb888723c */ /* 0x044fee0000001804 */
[----:B------:R-:W-:Y:S01]  /*d4f0*/  IMAD.MOV.U32 R4, RZ, RZ, R148 ;  /* 0x000000ffff047224 */ /* 0x000fe200078e0094 */
[C---:B------:R-:W-:Y:S04]  /*d500*/  HMMA.16816.F32 R140, R184.reuse, R142, R8 ;  /* 0x0000008eb88c723c */ /* 0x040fe80000001808 */
[----:B------:R-:W-:Y:S01]  /*d510*/  MOV R5, R149 ;  /* 0x0000009500057202 */ /* 0x000fe20000000f00 */
[----:B------:R-:W-:Y:S01]  /*d520*/  IMAD.MOV.U32 R6, RZ, RZ, R163 ;  /* 0x000000ffff067224 */ /* 0x000fe200078e00a3 */
[----:B------:R-:W-:Y:S01]  /*d530*/  MOV R7, R162 ;  /* 0x000000a200077202 */ /* 0x000fe20000000f00 */
[----:B------:R-:W-:Y:S01]  /*d540*/  IMAD.MOV.U32 R10, RZ, RZ, R161 ;  /* 0x000000ffff0a7224 */ /* 0x000fe200078e00a1 */
[C---:B------:R-:W-:Y:S01]  /*d550*/  HMMA.16816.F32 R144, R184.reuse, R152, R12 ;  /* 0x00000098b890723c */ /* 0x040fe2000000180c */
[----:B------:R-:W-:Y:S03]  /*d560*/  LDSM.16.MT88.4 R12, [R217+0x8900] ;  /* 0x00890000d90c783b */ /* 0x000fe60000004200 */
[----:B------:R-:W-:Y:S04]  /*d570*/  MOV R11, R160 ;  /* 0x000000a0000b7202 */ /* 0x000fe80000000f00 */
[C---:B------:R-:W-:Y:S01]  /*d580*/  HMMA.16816.F32 R148, R184.reuse, R154, R16 ;  /* 0x0000009ab894723c */ /* 0x040fe20000001810 */
[----:B------:R-:W-:Y:S07]  /*d590*/  LDSM.16.MT88.4 R16, [R218+0x8900] ;  /* 0x00890000da10783b */ /* 0x000fee0000004200 */
[C---:B------:R-:W-:Y:S01]  /*d5a0*/  HMMA.16816.F32 R152, R184.reuse, R156, R20 ;  /* 0x0000009cb898723c */ /* 0x040fe20000001814 */
[----:B------:R-:W-:Y:S07]  /*d5b0*/  LDSM.16.MT88.4 R20, [R220+0x8900] ;  /* 0x00890000dc14783b */ /* 0x000fee0000004200 */
[C---:B------:R-:W-:Y:S01]  /*d5c0*/  HMMA.16816.F32 R156, R184.reuse, R158, R24 ;  /* 0x0000009eb89c723c */ /* 0x040fe20000001818 */
[----:B------:R-:W-:Y:S07]  /*d5d0*/  LDSM.16.MT88.4 R24, [R219+0x8900] ;  /* 0x00890000db18783b */ /* 0x000fee0000004200 */
[C---:B------:R-:W-:Y:S07]  /*d5e0*/  HMMA.16816.F32 R160, R184.reuse, R164, R28 ;  /* 0x000000a4b8a0723c */ /* 0x040fee000000181c */
[----:B------:R-:W-:Y:S01]  /*d5f0*/  IMAD.MOV.U32 R31, RZ, RZ, R4 ;  /* 0x000000ffff1f7224 */ /* 0x000fe200078e0004 */
[C---:B------:R-:W-:Y:S04]  /*d600*/  HMMA.16816.F32 R164, R184.reuse, R166, R32 ;  /* 0x000000a6b8a4723c */ /* 0x040fe80000001820 */
[----:B------:R-:W-:Y:S01]  /*d610*/  MOV R30, R5 ;  /* 0x00000005001e7202 */ /* 0x000fe20000000f00 */
[----:B------:R-:W-:Y:S01]  /*d620*/  IMAD.MOV.U32 R29, RZ, RZ, R6 ;  /* 0x000000ffff1d7224 */ /* 0x000fe200078e0006 */
[----:B------:R-:W-:Y:S01]  /*d630*/  MOV R28, R7 ;  /* 0x00000007001c7202 */ /* 0x000fe20000000f00 */
[----:B------:R-:W-:Y:S01]  /*d640*/  IMAD.MOV.U32 R35, RZ, RZ, R171 ;  /* 0x000000ffff237224 */ /* 0x000fe200078e00ab */
[----:B------:R-:W2:Y:S01]  /*d650*/  LDSM.16.MT88.4 R4, [R220+0x5900] ;  /* 0x00590000dc04783b */ /* 0x000ea20000004200 */
[----:B------:R-:W-:Y:S03]  /*d660*/  MOV R32, R170 ;  /* 0x000000aa00207202 */ /* 0x000fe60000000f00 */
[----:B------:R-:W-:Y:S01]  /*d670*/  IMAD.MOV.U32 R33, RZ, RZ, R169 ;  /* 0x000000ffff217224 */ /* 0x000fe200078e00a9 */
[----:B------:R-:W-:Y:S02]  /*d680*/  MOV R34, R168 ;  /* 0x000000a800227202 */ /* 0x000fe40000000f00 */
[C---:B-1----:R-:W-:Y:S07]  /*d690*/  HMMA.16816.F32 R168, R184.reuse, R172, R36 ;  /* 0x000000acb8a8723c */ /* 0x042fee0000001824 */
[----:B------:R-:W-:Y:S01]  /*d6a0*/  IMAD.MOV.U32 R36, RZ, RZ, R10 ;  /* 0x000000ffff247224 */ /* 0x000fe200078e000a */
[C---:B------:R-:W-:Y:S04]  /*d6b0*/  HMMA.16816.F32 R172, R184.reuse, R174, R40 ;  /* 0x000000aeb8ac723c */ /* 0x040fe80000001828 */
[----:B------:R-:W-:Y:S01]  /*d6c0*/  MOV R37, R11 ;  /* 0x0000000b00257202 */ /* 0x000fe20000000f00 */
[----:B------:R-:W-:Y:S01]  /*d6d0*/  IMAD.MOV.U32 R38, RZ, RZ, R179 ;  /* 0x000000ffff267224 */ /* 0x000fe200078e00b3 */
[----:B------:R-:W1:Y:S01]  /*d6e0*/  LDSM.16.MT88.4 R8, [R219+0x5900] ;  /* 0x00590000db08783b */ /* 0x000e620000004200 */
[----:B------:R-:W-:Y:S01]  /*d6f0*/  MOV R39, R178 ;  /* 0x000000b200277202 */ /* 0x000fe20000000f00 */
[----:B------:R-:W-:Y:S01]  /*d700*/  IMAD.MOV.U32 R42, RZ, RZ, R177 ;  /* 0x000000ffff2a7224 */ /* 0x000fe200078e00b1 */
[----:B------:R-:W-:Y:S02]  /*d710*/  MOV R43, R176 ;  /* 0x000000b0002b7202 */ /* 0x000fe40000000f00 */
[C---:B---3--:R-:W-:Y:S03]  /*d720*/  HMMA.16816.F32 R176, R184.reuse, R180, R44 ;  /* 0x000000b4b8b0723c */ /* 0x048fe6000000182c */
[----:B------:R-:W-:Y:S02]  /*d730*/  FADD.FTZ R2, R42, R2 ;  /* 0x000000022a027221 */ /* 0x000fe40000010000 */
[----:B------:R-:W-:Y:S02]  /*d740*/  FADD.FTZ R0, R43, R0 ;  /* 0x000000002b007221 */ /* 0x000fe40000010000 */
[----:B------:R-:W-:Y:S01]  /*d750*/  FADD.FTZ R2, R36, R2 ;  /* 0x0000000224027221 */ /* 0x000fe20000010000 */
        /* <DEDUP_REMOVED lines=10> */
[----:B------:R-:W-:Y:S01]  /*d800*/  FADD.FTZ R2, R28, R2 ;  /* 0x000000021c027221 */ /* 0x000fe20000010000 */
[C---:B-1----:R-:W-:Y:S03]  /*d810*/  HMMA.16816.F32 R60, R184.reuse, R8, R60 ;  /* 0x00000008b83c723c */ /* 0x042fe6000000183c */
[----:B------:R-:W-:Y:S02]  /*d820*/  FADD.FTZ R2, R30, R2 ;  /* 0x000000021e027221 */ /* 0x000fe40000010000 */
[----:B------:R-:W-:Y:S02]  /*d830*/  FADD.FTZ R0, R35, R0 ;  /* 0x0000000023007221 */ /* 0x000fe40000010000 */
[----:B------:R-:W-:Y:S01]  /*d840*/  FADD.FTZ R2, R3, R2 ;  /* 0x0000000203027221 */ /* 0x000fe20000010000 */
        /* <DEDUP_REMOVED lines=8> */
[----:B------:R-:W3:Y:S03]  /*d8d0*/  LDSM.16.MT88.4 R12, [R220+0xb900] ;  /* 0x00b90000dc0c783b */ /* 0x000ee60000004200 */
        /* <DEDUP_REMOVED lines=31> */
[----:B------:R-:W-:Y:S04]  /*dad0*/  FADD.FTZ R0, R196, R0 ;  /* 0x00000000c4007221 */ /* 0x000fe80000010000 */
[C---:B---3--:R-:W-:Y:S04]  /*dae0*/  HMMA.16816.F32 R116, R184.reuse, R12, R116 ;  /* 0x0000000cb874723c */ /* 0x048fe80000001874 */
[----:B------:R-:W-:Y:S04]  /*daf0*/  FADD.FTZ R0, R195, R0 ;  /* 0x00000000c3007221 */ /* 0x000fe80000010000 */
[C---:B------:R-:W-:Y:S04]  /*db00*/  HMMA.16816.F32 R120, R184.reuse, R14, R120 ;  /* 0x0000000eb878723c */ /* 0x040fe80000001878 */
[----:B------:R-:W-:Y:S02]  /*db10*/  FADD.FTZ R3, R192, R0 ;  /* 0x00000000c0037221 */ /* 0x000fe40000010000 */
[----:B------:R-:W-:Y:S02]  /*db20*/  FADD.FTZ R0, R193, R2 ;  /* 0x00000002c1007221 */ /* 0x000fe40000010000 */
[----:B------:R-:W-:Y:S01]  /*db30*/  FADD.FTZ R3, R191, R3 ;  /* 0x00000003bf037221 */ /* 0x000fe20000010000 */
[C---:B--2---:R-:W-:Y:S03]  /*db40*/  HMMA.16816.F32 R124, R184.reuse, R4, R124 ;  /* 0x00000004b87c723c */ /* 0x044fe6000000187c */
[----:B------:R-:W-:Y:S02]  /*db50*/  FADD.FTZ R2, R190, R0 ;  /* 0x00000000be027221 */ /* 0x000fe40000010000 */
[----:B------:R-:W-:Y:S01]  /*db60*/  FADD.FTZ R0, R134, R3 ;  /* 0x0000000386007221 */ /* 0x000fe20000010000 */
[----:B------:R-:W-:Y:S01]  /*db70*/  MOV R3, R133 ;  /* 0x0000008500037202 */ /* 0x000fe20000000f00 */
[----:B------:R-:W-:Y:S01]  /*db80*/  FADD.FTZ R2, R188, R2 ;  /* 0x00000002bc027221 */ /* 0x000fe20000010000 */
[----:B------:R-:W-:Y:S04]  /*db90*/  HMMA.16816.F32 R128, R184, R6, R128 ;  /* 0x00000006b880723c */ /* 0x000fe80000001880 */
[----:B------:R1:W-:Y:S01]  /*dba0*/  STL [R1+0x8], R2 ;  /* 0x0000080201007387 */ /* 0x0003e20000100800 */
[----:B------:R-:W-:Y:S02]  /*dbb0*/  FADD.FTZ R0, R189, R0 ;  /* 0x00000000bd007221 */ /* 0x000fe40000010000 */
[----:B------:R-:W-:Y:S03]  /*dbc0*/  IMAD.MOV.U32 R134, RZ, RZ, R132 ;  /* 0x000000ffff867224 */ /* 0x000fe600078e0084 */
[----:B------:R1:W-:Y:S01]  /*dbd0*/  STL [R1+0xc], R0 ;  /* 0x00000c0001007387 */ /* 0x0003e20000100800 */
[----:B------:R-:W-:-:S05]  /*dbe0*/  @P0 BRA `(.L_x_1357) ;  /* 0xffffa5b000000947 */ /* 0x000fca000383ffff */
.L_x_1356:
[----:B------:R-:W-:-:S13]  /*dbf0*/  ISETP.LE.AND P0, PT, RZ, UR24, PT ;  /* 0x00000018ff007c0c */ /* 0x000fda000bf03270 */
[----:B------:R-:W-:Y:S05]  /*dc00*/  @!P0 BRA `(.L_x_1358) ;  /* 0x00004f4000008947 */ /* 0x000fea0003800000 */
[----:B------:R-:W2:Y:S01]  /*dc10*/  LDL.64 R4, [R1+0x38] ;  /* 0x0000380001047983 */ /* 0x000ea20000100a00 */
[----:B------:R-:W-:-:S03]  /*dc20*/  ULDC.64 UR4, c[0x0][0x208] ;  /* 0x0000820000047ab9 */ /* 0x000fc60000000a00 */
[----:B------:R-:W3:Y:S01]  /*dc30*/  LDL.64 R6, [R1+0x20] ;  /* 0x0000200001067983 */ /* 0x000ee20000100a00 */
[----:B------:R-:W-:Y:S02]  /*dc40*/  UIADD3 UR11, UP5, UR10, 0x80, URZ ;  /* 0x000000800a0b7890 */ /* 0x000fe4000ffbe03f */
[----:B------:R-:W-:Y:S01]  /*dc50*/  UIADD3 UR13, UP4, UR10, 0x100, URZ ;  /* 0x000001000a0d7890 */ /* 0x000fe2000ff9e03f */
[----:B------:R-:W-:Y:S01]  /*dc60*/  IMAD.MOV.U32 R135, RZ, RZ, R132 ;  /* 0x000000ffff877224 */ /* 0x000fe200078e0084 */
[----:B------:R-:W-:Y:S01]  /*dc70*/  UIMAD.WIDE.U32 UR28, UR4, 0x60, URZ ;  /* 0x00000060041c78a5 */ /* 0x000fe2000f8e003f */
[----:B------:R-:W-:Y:S01]  /*dc80*/  IMAD.MOV.U32 R134, RZ, RZ, R133 ;  /* 0x000000ffff867224 */ /* 0x000fe200078e0085 */
[----:B------:R-:W-:Y:S02]  /*dc90*/  UIMAD UR22, UR5, 0x60, URZ ;  /* 0x00000060051678a4 */ /* 0x000fe4000f8e023f */
[----:B------:R-:W-:Y:S02]  /*dca0*/  UIADD3 UR15, UP3, UR10, 0x180, URZ ;  /* 0x000001800a0f7890 */ /* 0x000fe4000ff7e03f */
[----:B------:R-:W-:-:S02]  /*dcb0*/  UIADD3 UR17, UP2, UR9, 0x80, URZ ;  /* 0x0000008009117890 */ /* 0x000fc4000ff5e03f */
[----:B------:R-:W-:Y:S02]  /*dcc0*/  UIADD3 UR19, UP1, UR9, 0x100, URZ ;  /* 0x0000010009137890 */ /* 0x000fe4000ff3e03f */
[----:B------:R-:W-:Y:S02]  /*dcd0*/  UIADD3 UR21, UP0, UR9, 0x180, URZ ;  /* 0x0000018009157890 */ /* 0x000fe4000ff1e03f */
[----:B------:R-:W-:Y:S02]  /*dce0*/  ULDC.64 UR6, c[0x0][0x1e0] ;  /* 0x0000780000067ab9 */ /* 0x000fe40000000a00 */
[----:B------:R-:W-:Y:S02]  /*dcf0*/  USHF.L.U64.HI UR7, UR6, 0x6, UR7 ;  /* 0x0000000606077899 */ /* 0x000fe40008010207 */
[----:B------:R-:W-:Y:S02]  /*dd00*/  UIADD3.X UR10, URZ, UR14, URZ, UP5, !UPT ;  /* 0x0000000e3f0a7290 */ /* 0x000fe4000affe43f */
[----:B------:R-:W-:-:S02]  /*dd10*/  UIADD3.X UR12, URZ, UR14, URZ, UP4, !UPT ;  /* 0x0000000e3f0c7290 */ /* 0x000fc4000a7fe43f */
[----:B------:R-:W-:Y:S02]  /*dd20*/  USHF.L.U32 UR6, UR6, 0x6, URZ ;  /* 0x0000000606067899 */ /* 0x000fe4000800063f */
[----:B------:R-:W-:Y:S02]  /*dd30*/  UIADD3.X UR14, URZ, UR14, URZ, UP3, !UPT ;  /* 0x0000000e3f0e7290 */ /* 0x000fe40009ffe43f */
[----:B------:R-:W-:Y:S02]  /*dd40*/  UIADD3.X UR16, URZ, UR8, URZ, UP2, !UPT ;  /* 0x000000083f107290 */ /* 0x000fe400097fe43f */
[----:B------:R-:W-:Y:S02]  /*dd50*/  UIADD3.X UR18, URZ, UR8, URZ, UP1, !UPT ;  /* 0x000000083f127290 */ /* 0x000fe40008ffe43f */
[----:B------:R-:W-:Y:S02]  /*dd60*/  UIADD3.X UR20, URZ, UR8, URZ, UP0, !UPT ;  /* 0x000000083f147290 */ /* 0x000fe400087fe43f */
[----:B------:R-:W-:Y:S01]  /*dd70*/  UIADD3 UR22, UR29, UR22, URZ ;  /* 0x000000161d167290 */ /* 0x000fe2000fffe03f */
[----:B-12---:R-:W-:-:S02]  /*dd80*/  IADD3 R2, P0, R4, 0xc0, RZ ;  /* 0x000000c004027810 */ /* 0x006fc40007f1e0ff */
[C---:B------:R-:W-:Y:S02]  /*dd90*/  IADD3 R10, P6, R4.reuse, 0x40, RZ ;  /* 0x00000040040a7810 */ /* 0x040fe40007fde0ff */
[----:B------:R-:W-:Y:S02]  /*dda0*/  IADD3 R8, P1, R4, 0x80, RZ ;  /* 0x0000008004087810 */ /* 0x000fe40007f3e0ff */
[-C--:B---3--:R-:W-:Y:S02]  /*ddb0*/  IADD3.X R3, RZ, R7.reuse, RZ, P0, !PT ;  /* 0x00000007ff037210 */ /* 0x088fe400007fe4ff */
[-C--:B------:R-:W-:Y:S01]  /*ddc0*/  IADD3.X R11, RZ, R7.reuse, RZ, P6, !PT ;  /* 0x00000007ff0b7210 */ /* 0x080fe200037fe4ff */
[----:B------:R-:W-:Y:S02]  /*ddd0*/  IMAD.X R9, RZ, RZ, R7, P1 ;  /* 0x000000ffff097224 */ /* 0x000fe400008e0607 */
[----:B------:R1:W-:Y:S04]  /*dde0*/  STL.64 [R1], R2 ;  /* 0x0000000201007387 */ /* 0x0003e80000100a00 */
[----:B------:R2:W-:Y:S04]  /*ddf0*/  STL.64 [R1+0x18], R10 ;  /* 0x0000180a01007387 */ /* 0x0005e80000100a00 */
[----:B------:R2:W-:Y:S01]  /*de00*/  STL.64 [R1+0x10], R8 ;  /* 0x0000100801007387 */ /* 0x0005e20000100a00 */
[----:B-1----:R-:W-:Y:S01]  /*de10*/  IMAD.MOV.U32 R2, RZ, RZ, R4 ;  /* 0x000000ffff027224 */ /* 0x002fe200078e0004 */
[----:B------:R-:W-:-:S05]  /*de20*/  MOV R3, R7 ;  /* 0x0000000700037202 */ /* 0x000fca0000000f00 */
[----:B------:R2:W-:Y:S02]  /*de30*/  STL.64 [R1+0x20], R2 ;  /* 0x0000200201007387 */ /* 0x0005e40000100a00 */
.L_x_1359:
[----:B-12---:R-:W2:Y:S01]  /*de40*/  LDL.64 R2, [R1+0x20] ;  /* 0x0000200001027983 */ /* 0x006ea20000100a00 */
[----:B------:R-:W-:Y:S04]  /*de50*/  DEPBAR.LE SB0, 0x0 ;  /* 0x000080000000791a */ /* 0x000fe80000000000 */
[----:B------:R-:W-:Y:S01]  /*de60*/  USHF.R.S32.HI UR5, URZ, 0x1f, UR24 ;  /* 0x0000001f3f057899 */ /* 0x000fe20008011418 */
[----:B------:R-:W3:Y:S01]  /*de70*/  LDL.64 R210, [R1+0x18] ;  /* 0x0000180001d27983 */ /* 0x000ee20000100a00 */
[----:B------:R-:W-:Y:S01]  /*de80*/  UIMAD UR4, UR22, UR24, URZ ;  /* 0x00000018160472a4 */ /* 0x000fe2000f8e023f */
[----:B------:R-:W-:Y:S01]  /*de90*/  MOV R204, UR28 ;  /* 0x0000001c00cc7c02 */ /* 0x000fe20008000f00 */
[----:B------:R-:W-:Y:S01]  /*dea0*/  UISETP.GT.AND UP0, UPT, UR24, URZ, UPT ;  /* 0x0000003f1800728c */ /* 0x000fe2000bf04270 */
[----:B------:R-:W-:Y:S01]  /*deb0*/  MOV R205, UR29 ;  /* 0x0000001d00cd7c02 */ /* 0x000fe20008000f00 */
[----:B------:R-:W-:Y:S01]  /*dec0*/  UIMAD UR4, UR5, UR28, UR4 ;  /* 0x0000001c050472a4 */ /* 0x000fe2000f8e0204 */
[----:B------:R-:W4:Y:S06]  /*ded0*/  LDL.64 R208, [R1+0x10] ;  /* 0x0000100001d07983 */ /* 0x000f2c0000100a00 */
[----:B------:R-:W4:Y:S06]  /*dee0*/  LDL.64 R206, [R1] ;  /* 0x0000000001ce7983 */ /* 0x000f2c0000100a00 */
[----:B------:R-:W-:Y:S08]  /*def0*/  BAR.SYNC.DEFER_BLOCKING 0x0 ;  /* 0x0000000000007b1d */ /* 0x000ff00000010000 */
[----:B------:R-:W-:Y:S08]  /*df00*/  LDSM.16.M88.4 R48, [R223+0x18100] ;  /* 0x01810000df30783b */ /* 0x000ff00000000200 */
[----:B-----5:R-:W1:Y:S08]  /*df10*/  LDSM.16.M88.4 R8, [R216+0xc100] ;  /* 0x00c10000d808783b */ /* 0x020e700000000200 */
[----:B------:R-:W1:Y:S08]  /*df20*/  LDSM.16.M88.4 R16, [R216+0xc900] ;  /* 0x00c90000d810783b */ /* 0x000e700000000200 */
[----:B------:R-:W1:Y:S08]  /*df30*/  LDSM.16.M88.4 R24, [R216+0xd100] ;  /* 0x00d10000d818783b */ /* 0x000e700000000200 */
[----:B------:R-:W1:Y:S08]  /*df40*/  LDSM.16.M88.4 R32, [R216+0xd900] ;  /* 0x00d90000d820783b */ /* 0x000e700000000200 */
[----:B------:R-:W1:Y:S02]  /*df50*/  LDSM.16.M88.4 R40, [R216+0xe100] ;  /* 0x00e10000d828783b */ /* 0x000e640000000200 */
[C---:B-1----:R-:W-:Y:S06]  /*df60*/  HMMA.16816.F32 R4, R48.reuse, R8, RZ ;  /* 0x000000083004723c */ /* 0x042fec00000018ff */
[----:B------:R-:W1:Y:S02]  /*df70*/  LDSM.16.M88.4 R184, [R216+0xe900] ;  /* 0x00e90000d8b8783b */ /* 0x000e640000000200 */
[C---:B------:R-:W-:Y:S06]  /*df80*/  HMMA.16816.F32 R8, R48.reuse, R10, RZ ;  /* 0x0000000a3008723c */ /* 0x040fec00000018ff */
[----:B------:R-:W-:Y:S02]  /*df90*/  LDSM.16.M88.4 R188, [R224+0x18100] ;  /* 0x01810000e0bc783b */ /* 0x000fe40000000200 */
[C---:B------:R-:W-:Y:S06]  /*dfa0*/  HMMA.16816.F32 R12, R48.reuse, R16, RZ ;  /* 0x00000010300c723c */ /* 0x040fec00000018ff */
[----:B------:R-:W1:Y:S02]  /*dfb0*/  LDSM.16.M88.4 R192, [R227] ;  /* 0x00000000e3c0783b */ /* 0x000e640000000200 */
[C---:B------:R-:W-:Y:S06]  /*dfc0*/  HMMA.16816.F32 R16, R48.reuse, R18, RZ ;  /* 0x000000123010723c */ /* 0x040fec00000018ff */
[----:B------:R-:W1:Y:S02]  /*dfd0*/  LDSM.16.M88.4 R196, [R250] ;  /* 0x00000000fac4783b */ /* 0x000e640000000200 */
[C---:B------:R-:W-:Y:S06]  /*dfe0*/  HMMA.16816.F32 R20, R48.reuse, R24, RZ ;  /* 0x000000183014723c */ /* 0x040fec00000018ff */
[----:B------:R-:W1:Y:S02]  /*dff0*/  LDSM.16.M88.4 R200, [R249] ;  /* 0x00000000f9c8783b */ /* 0x000e640000000200 */
[C---:B------:R-:W-:Y:S08]  /*e000*/  HMMA.16816.F32 R24, R48.reuse, R26, RZ ;  /* 0x0000001a3018723c */ /* 0x040ff000000018ff */
[C---:B------:R-:W-:Y:S08]  /*e010*/  HMMA.16816.F32 R28, R48.reuse, R32, RZ ;  /* 0x00000020301c723c */ /* 0x040ff000000018ff */
[C---:B------:R-:W-:Y:S08]  /*e020*/  HMMA.16816.F32 R32, R48.reuse, R34, RZ ;  /* 0x000000223020723c */ /* 0x040ff000000018ff */
[C---:B------:R-:W-:Y:S08]  /*e030*/  HMMA.16816.F32 R36, R48.reuse, R40, RZ ;  /* 0x000000283024723c */ /* 0x040ff000000018ff */
[C---:B------:R-:W-:Y:S08]  /*e040*/  HMMA.16816.F32 R40, R48.reuse, R42, RZ ;  /* 0x0000002a3028723c */ /* 0x040ff000000018ff */
[C---:B-1----:R-:W-:Y:S08]  /*e050*/  HMMA.16816.F32 R44, R48.reuse, R184, RZ ;  /* 0x000000b8302c723c */ /* 0x042ff000000018ff */
[----:B------:R-:W-:Y:S01]  /*e060*/  HMMA.16816.F32 R48, R48, R186, RZ ;  /* 0x000000ba3030723c */ /* 0x000fe200000018ff */
[----:B------:R-:W1:Y:S07]  /*e070*/  LDSM.16.M88.4 R184, [R248] ;  /* 0x00000000f8b8783b */ /* 0x000e6e0000000200 */
[C---:B------:R-:W-:Y:S08]  /*e080*/  HMMA.16816.F32 R4, R188.reuse, R192, R4 ;  /* 0x000000c0bc04723c */ /* 0x040ff00000001804 */
[C---:B------:R-:W-:Y:S01]  /*e090*/  HMMA.16816.F32 R8, R188.reuse, R194, R8 ;  /* 0x000000c2bc08723c */ /* 0x040fe20000001808 */
[----:B------:R-:W1:Y:S07]  /*e0a0*/  LDSM.16.M88.4 R192, [R247] ;  /* 0x00000000f7c0783b */ /* 0x000e6e0000000200 */
[C---:B------:R-:W-:Y:S08]  /*e0b0*/  HMMA.16816.F32 R12, R188.reuse, R196, R12 ;  /* 0x000000c4bc0c723c */ /* 0x040ff0000000180c */
[C---:B------:R-:W-:Y:S01]  /*e0c0*/  HMMA.16816.F32 R16, R188.reuse, R198, R16 ;  /* 0x000000c6bc10723c */ /* 0x040fe20000001810 */
[----:B------:R-:W1:Y:S07]  /*e0d0*/  LDSM.16.M88.4 R196, [R246] ;  /* 0x00000000f6c4783b */ /* 0x000e6e0000000200 */
[C---:B------:R-:W-:Y:S08]  /*e0e0*/  HMMA.16816.F32 R20, R188.reuse, R200, R20 ;  /* 0x000000c8bc14723c */ /* 0x040ff00000001814 */
[C---:B------:R-:W-:Y:S08]  /*e0f0*/  HMMA.16816.F32 R24, R188.reuse, R202, R24 ;  /* 0x000000cabc18723c */ /* 0x040ff00000001818 */
[C---:B-1----:R-:W-:Y:S08]  /*e100*/  HMMA.16816.F32 R28, R188.reuse, R184, R28 ;  /* 0x000000b8bc1c723c */ /* 0x042ff0000000181c */
[C---:B------:R-:W-:Y:S08]  /*e110*/  HMMA.16816.F32 R32, R188.reuse, R186, R32 ;  /* 0x000000babc20723c */ /* 0x040ff00000001820 */
[C---:B------:R-:W-:Y:S08]  /*e120*/  HMMA.16816.F32 R36, R188.reuse, R192, R36 ;  /* 0x000000c0bc24723c */ /* 0x040ff00000001824 */
[C---:B------:R-:W-:Y:S08]  /*e130*/  HMMA.16816.F32 R40, R188.reuse, R194, R40 ;  /* 0x000000c2bc28723c */ /* 0x040ff00000001828 */
[C---:B------:R-:W-:Y:S08]  /*e140*/  HMMA.16816.F32 R44, R188.reuse, R196, R44 ;  /* 0x000000c4bc2c723c */ /* 0x040ff0000000182c */
[----:B------:R-:W-:Y:S04]  /*e150*/  HMMA.16816.F32 R48, R188, R198, R48 ;  /* 0x000000c6bc30723c */ /* 0x000fe80000001830 */
[----:B--2---:R-:W-:Y:S05]  /*e160*/  IMAD.WIDE.U32 R132, R204, UR24, R2 ;  /* 0x00000018cc847c25 */ /* 0x004fea000f8e0002 */
[----:B------:R-:W-:Y:S03]  /*e170*/  IADD3 R0, R133, UR4, RZ ;  /* 0x0000000485007c10 */ /* 0x000fe6000fffe0ff */
[C---:B------:R-:W-:Y:S04]  /*e180*/  LEA R2, P0, R132.reuse, c[0x0][0x1f8], 0x1 ;  /* 0x00007e0084027a11 */ /* 0x040fe800078008ff */
[----:B------:R-:W-:Y:S01]  /*e190*/  LEA.HI.X R3, R132, c[0x0][0x1fc], R0, 0x1, P0 ;  /* 0x00007f0084037a11 */ /* 0x000fe200000f0c00 */
[C---:B---3--:R-:W-:Y:S04]  /*e1a0*/  IMAD.WIDE.U32 R132, R204.reuse, UR24, R210 ;  /* 0x00000018cc847c25 */ /* 0x048fe8000f8e00d2 */
[----:B------:R-:W-:Y:S01]  /*e1b0*/  @!PT LDS RZ, [RZ] ;  /* 0x00000000fffff984 */ /* 0x000fe20000000800 */
[----:B------:R-:W-:Y:S01]  /*e1c0*/  @!PT LDS RZ, [RZ] ;  /* 0x00000000fffff984 */ /* 0x000fe20000000800 */
[----:B------:R-:W-:Y:S01]  /*e1d0*/  @!PT LDS RZ, [RZ] ;  /* 0x00000000fffff984 */ /* 0x000fe20000000800 */
[----:B------:R1:W-:Y:S01]  /*e1e0*/  LDGSTS.E.BYPASS.LTC128B.128 [R251+0x100], [R2.64], !P5 ;  /* 0x0010000002fb7fae */ /* 0x0003e2000e901d5e */
[----:B------:R-:W-:Y:S01]  /*e1f0*/  IADD3 R0, R133, UR4, RZ ;  /* 0x0000000485007c10 */ /* 0x000fe2000fffe0ff */
[----:B----4-:R-:W-:Y:S01]  /*e200*/  IMAD.WIDE.U32 R184, R204, UR24, R208 ;  /* 0x00000018ccb87c25 */ /* 0x010fe2000f8e00d0 */
[C---:B------:R-:W-:Y:S04]  /*e210*/  LEA R186, P0, R132.reuse, c[0x0][0x1f8], 0x1 ;  /* 0x00007e0084ba7a11 */ /* 0x040fe800078008ff */
[----:B------:R-:W-:Y:S01]  /*e220*/  LEA.HI.X R187, R132, c[0x0][0x1fc], R0, 0x1, P0 ;  /* 0x00007f0084bb7a11 */ /* 0x000fe200000f0c00 */
[----:B------:R-:W-:Y:S01]  /*e230*/  IMAD.WIDE.U32 R132, R204, UR24, R206 ;  /* 0x00000018cc847c25 */ /* 0x000fe2000f8e00ce */
[----:B------:R-:W-:Y:S01]  /*e240*/  IADD3 R0, R185, UR4, RZ ;  /* 0x00000004b9007c10 */ /* 0x000fe2000fffe0ff */
[----:B------:R-:W-:Y:S02]  /*e250*/  UIADD3 UR24, UR24, -0x1, URZ ;  /* 0xffffffff18187890 */ /* 0x000fe4000fffe03f */
[----:B------:R2:W-:Y:S02]  /*e260*/  LDGSTS.E.BYPASS.LTC128B.128 [R251+0x3100], [R186.64], !P4 ;  /* 0x03100000bafb7fae */ /* 0x0005e4000e101d5e */
[----:B------:R-:W-:Y:S01]  /*e270*/  @UP0 USHF.R.S32.HI UR23, URZ, 0x1f, UR24 ;  /* 0x0000001f3f170899 */ /* 0x000fe20008011418 */
[C---:B--2---:R-:W-:Y:S04]  /*e280*/  LEA R186, P0, R184.reuse, c[0x0][0x1f8], 0x1 ;  /* 0x00007e00b8ba7a11 */ /* 0x044fe800078008ff */
[----:B------:R-:W-:Y:S02]  /*e290*/  LEA.HI.X R187, R184, c[0x0][0x1fc], R0, 0x1, P0 ;  /* 0x00007f00b8bb7a11 */ /* 0x000fe400000f0c00 */
[----:B------:R-:W-:Y:S01]  /*e2a0*/  IADD3 R0, R133, UR4, RZ ;  /* 0x0000000485007c10 */ /* 0x000fe2000fffe0ff */
[----:B------:R-:W-:Y:S01]  /*e2b0*/  ULDC.64 UR4, c[0x0][0x1e0] ;  /* 0x0000780000047ab9 */ /* 0x000fe20000000a00 */
[C---:B------:R-:W-:Y:S01]  /*e2c0*/  LEA R184, P0, R132.reuse, c[0x0][0x1f8], 0x1 ;  /* 0x00007e0084b87a11 */ /* 0x040fe200078008ff */
[----:B------:R2:W-:Y:S03]  /*e2d0*/  LDGSTS.E.BYPASS.LTC128B.128 [R251+0x6100], [R186.64], !P3 ;  /* 0x06100000bafb7fae */ /* 0x0005e6000d901d5e */
[----:B------:R-:W-:Y:S01]  /*e2e0*/  LEA.HI.X R185, R132, c[0x0][0x1fc], R0, 0x1, P0 ;  /* 0x00007f0084b97a11 */ /* 0x000fe200000f0c00 */
[----:B------:R-:W-:Y:S01]  /*e2f0*/  @UP0 UIMAD.WIDE.U32 UR26, UR24, UR4, URZ ;  /* 0x00000004181a02a5 */ /* 0x000fe2000f8e003f */
[----:B-1----:R-:W-:Y:S01]  /*e300*/  IADD3 R2, P0, R2, UR9, RZ ;  /* 0x0000000902027c10 */ /* 0x002fe2000ff1e0ff */
[----:B------:R-:W-:Y:S02]  /*e310*/  @UP0 UIMAD UR23, UR23, UR4, URZ ;  /* 0x00000004171702a4 */ /* 0x000fe4000f8e023f */
[----:B------:R1:W-:Y:S01]  /*e320*/  LDGSTS.E.BYPASS.LTC128B.128 [R251+0x9100], [R184.64], !P2 ;  /* 0x09100000b8fb7fae */ /* 0x0003e2000d101d5e */
[----:B------:R-:W-:Y:S01]  /*e330*/  IADD3.X R3, R3, UR8, RZ, P0, !PT ;  /* 0x0000000803037c10 */ /* 0x000fe200087fe4ff */
[----:B------:R-:W-:Y:S01]  /*e340*/  @UP0 UIMAD UR23, UR24, UR5, UR23 ;  /* 0x00000005181702a4 */ /* 0x000fe2000f8e0217 */
[C---:B------:R-:W-:Y:S03]  /*e350*/  IADD3 R132, P1, R2.reuse, UR19, RZ ;  /* 0x0000001302847c10 */ /* 0x040fe6000ff3e0ff */
[----:B------:R-:W-:Y:S01]  /*e360*/  @UP0 UIADD3 UR4, UR27, UR23, URZ ;  /* 0x000000171b040290 */ /* 0x000fe2000fffe03f */
[C---:B------:R-:W-:Y:S01]  /*e370*/  IADD3.X R133, R3.reuse, UR18, RZ, P1, !PT ;  /* 0x0000001203857c10 */ /* 0x040fe20008ffe4ff */
[----:B------:R3:W-:Y:S02]  /*e380*/  LDGSTS.E.BYPASS.LTC128B.128 [R251+0x1100], [R2.64], !P5 ;  /* 0x0110000002fb7fae */ /* 0x0007e4000e901d5e */
[----:B------:R-:W-:Y:S06]  /*e390*/  @UP0 UIMAD UR4, UR4, 0x60, URZ ;  /* 0x00000060040408a4 */ /* 0x000fec000f8e023f */
[----:B------:R3:W-:Y:S01]  /*e3a0*/  LDGSTS.E.BYPASS.LTC128B.128 [R251+0x4100], [R2.64+0x80], !P4 ;  /* 0x0410008002fb7fae */ /* 0x0007e2000e101d5e */
[C---:B--2---:R-:W-:Y:S04]  /*e3b0*/  IADD3 R186, P0, R2.reuse, UR9, RZ ;  /* 0x0000000902ba7c10 */ /* 0x044fe8000ff1e0ff */
[C---:B------:R-:W-:Y:S03]  /*e3c0*/  IADD3.X R187, R3.reuse, UR8, RZ, P0, !PT ;  /* 0x0000000803bb7c10 */ /* 0x040fe600087fe4ff */
[----:B------:R3:W-:Y:S01]  /*e3d0*/  LDGSTS.E.BYPASS.LTC128B.128 [R251+0x7100], [R2.64+0x100], !P3 ;  /* 0x0710010002fb7fae */ /* 0x0007e2000d901d5e */
[C---:B-1----:R-:W-:Y:S04]  /*e3e0*/  IADD3 R184, P6, R2.reuse, UR17, RZ ;  /* 0x0000001102b87c10 */ /* 0x042fe8000ffde0ff */
[C---:B------:R-:W-:Y:S03]  /*e3f0*/  IADD3.X R185, R3.reuse, UR16, RZ, P6, !PT ;  /* 0x0000001003b97c10 */ /* 0x040fe6000b7fe4ff */
[----:B------:R3:W-:Y:S08]  /*e400*/  LDGSTS.E.BYPASS.LTC128B.128 [R251+0xa100], [R2.64+0x180], !P2 ;  /* 0x0a10018002fb7fae */ /* 0x0007f0000d101d5e */
[----:B------:R1:W-:Y:S08]  /*e410*/  LDGSTS.E.BYPASS.LTC128B.128 [R251+0x2100], [R186.64], !P5 ;  /* 0x02100000bafb7fae */ /* 0x0003f0000e901d5e */
[----:B------:R1:W-:Y:S08]  /*e420*/  LDGSTS.E.BYPASS.LTC128B.128 [R251+0x5100], [R184.64], !P4 ;  /* 0x05100000b8fb7fae */ /* 0x0003f0000e101d5e */
[----:B------:R2:W-:Y:S01]  /*e430*/  LDGSTS.E.BYPASS.LTC128B.128 [R251+0x8100], [R132.64], !P3 ;  /* 0x0810000084fb7fae */ /* 0x0005e2000d901d5e */
[----:B---3--:R-:W-:Y:S04]  /*e440*/  IADD3 R2, P0, R2, UR21, RZ ;  /* 0x0000001502027c10 */ /* 0x008fe8000ff1e0ff */
[----:B------:R-:W-:Y:S02]  /*e450*/  IADD3.X R3, R3, UR20, RZ, P0, !PT ;  /* 0x0000001403037c10 */ /* 0x000fe400087fe4ff */
[----:B------:R-:W-:Y:S03]  /*e460*/  PLOP3.LUT P0, PT, PT, PT, UP0, 0x80, 0x0 ;  /* 0x000000000000781c */ /* 0x000fe60003f0f008 */
[----:B------:R3:W-:Y:S08]  /*e470*/  LDGSTS.E.BYPASS.LTC128B.128 [R251+0xb100], [R2.64], !P2 ;  /* 0x0b10000002fb7fae */ /* 0x0007f0000d101d5e */
[----:B-1----:R-:W-:Y:S08]  /*e480*/  LDSM.16.M88.4 R184, [R226+0x18100] ;  /* 0x01810000e2b8783b */ /* 0x002ff00000000200 */
[----:B------:R-:W1:Y:S08]  /*e490*/  LDSM.16.M88.4 R192, [R222+0xc100] ;  /* 0x00c10000dec0783b */ /* 0x000e700000000200 */
[----:B------:R-:W4:Y:S08]  /*e4a0*/  LDSM.16.M88.4 R200, [R222+0xc900] ;  /* 0x00c90000dec8783b */ /* 0x000f300000000200 */
[----:B------:R-:W2:Y:S08]  /*e4b0*/  LDSM.16.M88.4 R188, [R222+0xd100] ;  /* 0x00d10000debc783b */ /* 0x000eb00000000200 */
[----:B------:R-:W0:Y:S08]  /*e4c0*/  LDGDEPBAR ;  /* 0x00000000000079af */ /* 0x000e300000000000 */
[----:B------:R-:W2:Y:S01]  /*e4d0*/  LDSM.16.M88.4 R196, [R222+0xd900] ;  /* 0x00d90000dec4783b */ /* 0x000ea20000000200 */
[C---:B-1----:R-:W-:Y:S08]  /*e4e0*/  HMMA.16816.F32 R4, R184.reuse, R192, R4 ;  /* 0x000000c0b804723c */ /* 0x042ff00000001804 */
[C---:B------:R-:W-:Y:S01]  /*e4f0*/  HMMA.16816.F32 R8, R184.reuse, R194, R8 ;  /* 0x000000c2b808723c */ /* 0x040fe20000001808 */
[----:B------:R-:W-:Y:S07]  /*e500*/  LDSM.16.M88.4 R192, [R222+0xe900] ;  /* 0x00e90000dec0783b */ /* 0x000fee0000000200 */
[C---:B----4-:R-:W-:Y:S08]  /*e510*/  HMMA.16816.F32 R12, R184.reuse, R200, R12 ;  /* 0x000000c8b80c723c */ /* 0x050ff0000000180c */
[C---:B------:R-:W-:Y:S01]  /*e520*/  HMMA.16816.F32 R16, R184.reuse, R202, R16 ;  /* 0x000000cab810723c */ /* 0x040fe20000001810 */
[----:B------:R-:W-:Y:S07]  /*e530*/  LDSM.16.M88.4 R200, [R221] ;  /* 0x00000000ddc8783b */ /* 0x000fee0000000200 */
[C---:B--2---:R-:W-:Y:S08]  /*e540*/  HMMA.16816.F32 R20, R184.reuse, R188, R20 ;  /* 0x000000bcb814723c */ /* 0x044ff00000001814 */
[C---:B------:R-:W-:Y:S01]  /*e550*/  HMMA.16816.F32 R24, R184.reuse, R190, R24 ;  /* 0x000000beb818723c */ /* 0x040fe20000001818 */
[----:B------:R-:W1:Y:S07]  /*e560*/  LDSM.16.M88.4 R188, [R222+0xe100] ;  /* 0x00e10000debc783b */ /* 0x000e6e0000000200 */
[C---:B------:R-:W-:Y:S08]  /*e570*/  HMMA.16816.F32 R28, R184.reuse, R196, R28 ;  /* 0x000000c4b81c723c */ /* 0x040ff0000000181c */
[C---:B------:R-:W-:Y:S01]  /*e580*/  HMMA.16816.F32 R32, R184.reuse, R198, R32 ;  /* 0x000000c6b820723c */ /* 0x040fe20000001820 */
[----:B------:R-:W2:Y:S07]  /*e590*/  LDSM.16.M88.4 R196, [R225+0x18100] ;  /* 0x01810000e1c4783b */ /* 0x000eae0000000200 */
[C---:B-1----:R-:W-:Y:S08]  /*e5a0*/  HMMA.16816.F32 R36, R184.reuse, R188, R36 ;  /* 0x000000bcb824723c */ /* 0x042ff00000001824 */
[C---:B------:R-:W-:Y:S01]  /*e5b0*/  HMMA.16816.F32 R40, R184.reuse, R190, R40 ;  /* 0x000000beb828723c */ /* 0x040fe20000001828 */
[----:B------:R-:W-:Y:S07]  /*e5c0*/  LDSM.16.M88.4 R188, [R221+0x1000] ;  /* 0x00100000ddbc783b */ /* 0x000fee0000000200 */
[C---:B------:R-:W-:Y:S08]  /*e5d0*/  HMMA.16816.F32 R44, R184.reuse, R192, R44 ;  /* 0x000000c0b82c723c */ /* 0x040ff0000000182c */
[----:B------:R-:W-:Y:S01]  /*e5e0*/  HMMA.16816.F32 R48, R184, R194, R48 ;  /* 0x000000c2b830723c */ /* 0x000fe20000001830 */
[----:B------:R-:W1:Y:S07]  /*e5f0*/  LDSM.16.M88.4 R184, [R221+0x800] ;  /* 0x00080000ddb8783b */ /* 0x000e6e0000000200 */
[C---:B--2---:R-:W-:Y:S01]  /*e600*/  HMMA.16816.F32 R4, R196.reuse, R200, R4 ;  /* 0x000000c8c404723c */ /* 0x044fe20000001804 */
[----:B------:R-:W2:Y:S07]  /*e610*/  LDSM.16.M88.4 R192, [R221+0x1800] ;  /* 0x00180000ddc0783b */ /* 0x000eae0000000200 */
[C---:B------:R-:W-:Y:S01]  /*e620*/  HMMA.16816.F32 R8, R196.reuse, R202, R8 ;  /* 0x000000cac408723c */ /* 0x040fe20000001808 */
[----:B------:R-:W4:Y:S07]  /*e630*/  LDSM.16.M88.4 R200, [R221+0x2000] ;  /* 0x00200000ddc8783b */ /* 0x000f2e0000000200 */
[C---:B-1----:R-:W-:Y:S08]  /*e640*/  HMMA.16816.F32 R12, R196.reuse, R184, R12 ;  /* 0x000000b8c40c723c */ /* 0x042ff0000000180c */
        /* <DEDUP_REMOVED lines=8> */
[C---:B----4-:R-:W-:Y:S08]  /*e6d0*/  HMMA.16816.F32 R36, R196.reuse, R200, R36 ;  /* 0x000000c8c424723c */ /* 0x050ff00000001824 */
[C---:B------:R-:W-:Y:S01]  /*e6e0*/  HMMA.16816.F32 R40, R196.reuse, R202, R40 ;  /* 0x000000cac428723c */ /* 0x040fe20000001828 */
[----:B------:R-:W4:Y:S07]  /*e6f0*/  LDSM.16.M88.4 R200, [R216+0xf900] ;  /* 0x00f90000d8c8783b */ /* 0x000f2e0000000200 */
[C---:B-1----:R-:W-:Y:S08]  /*e700*/  HMMA.16816.F32 R44, R196.reuse, R184, R44 ;  /* 0x000000b8c42c723c */ /* 0x042ff0000000182c */
[----:B------:R-:W-:Y:S01]  /*e710*/  HMMA.16816.F32 R48, R196, R186, R48 ;  /* 0x000000bac430723c */ /* 0x000fe20000001830 */
[----:B------:R-:W1:Y:S07]  /*e720*/  LDSM.16.M88.4 R184, [R216+0x10100] ;  /* 0x01010000d8b8783b */ /* 0x000e6e0000000200 */
[C---:B--2---:R-:W-:Y:S01]  /*e730*/  HMMA.16816.F32 R4, R188.reuse, R192, R4 ;  /* 0x000000c0bc04723c */ /* 0x044fe20000001804 */
[----:B------:R-:W-:Y:S07]  /*e740*/  LDSM.16.M88.4 R196, [R216+0x11100] ;  /* 0x01110000d8c4783b */ /* 0x000fee0000000200 */
[C---:B------:R-:W-:Y:S01]  /*e750*/  HMMA.16816.F32 R8, R188.reuse, R194, R8 ;  /* 0x000000c2bc08723c */ /* 0x040fe20000001808 */
[----:B------:R-:W2:Y:S07]  /*e760*/  LDSM.16.M88.4 R192, [R216+0x10900] ;  /* 0x01090000d8c0783b */ /* 0x000eae0000000200 */
[C---:B----4-:R-:W-:Y:S08]  /*e770*/  HMMA.16816.F32 R12, R188.reuse, R200, R12 ;  /* 0x000000c8bc0c723c */ /* 0x050ff0000000180c */
[C---:B------:R-:W-:Y:S01]  /*e780*/  HMMA.16816.F32 R16, R188.reuse, R202, R16 ;  /* 0x000000cabc10723c */ /* 0x040fe20000001810 */
[----:B------:R-:W4:Y:S07]  /*e790*/  LDSM.16.M88.4 R200, [R216+0x11900] ;  /* 0x01190000d8c8783b */ /* 0x000f2e0000000200 */
[C---:B-1----:R-:W-:Y:S08]  /*e7a0*/  HMMA.16816.F32 R20, R188.reuse, R184, R20 ;  /* 0x000000b8bc14723c */ /* 0x042ff00000001814 */
[C---:B------:R-:W-:Y:S01]  /*e7b0*/  HMMA.16816.F32 R24, R188.reuse, R186, R24 ;  /* 0x000000babc18723c */ /* 0x040fe20000001818 */
[----:B------:R-:W-:Y:S07]  /*e7c0*/  LDSM.16.M88.4 R184, [R224+0x1c100] ;  /* 0x01c10000e0b8783b */ /* 0x000fee0000000200 */
[C---:B--2---:R-:W-:Y:S08]  /*e7d0*/  HMMA.16816.F32 R28, R188.reuse, R192, R28 ;  /* 0x000000c0bc1c723c */ /* 0x044ff0000000181c */
[C---:B------:R-:W-:Y:S01]  /*e7e0*/  HMMA.16816.F32 R32, R188.reuse, R194, R32 ;  /* 0x000000c2bc20723c */ /* 0x040fe20000001820 */
[----:B------:R-:W1:Y:S07]  /*e7f0*/  LDSM.16.M88.4 R192, [R245] ;  /* 0x00000000f5c0783b */ /* 0x000e6e0000000200 */
[C---:B------:R-:W-:Y:S08]  /*e800*/  HMMA.16816.F32 R36, R188.reuse, R196, R36 ;  /* 0x000000c4bc24723c */ /* 0x040ff00000001824 */
[C---:B------:R-:W-:Y:S01]  /*e810*/  HMMA.16816.F32 R40, R188.reuse, R198, R40 ;  /* 0x000000c6bc28723c */ /* 0x040fe20000001828 */
[----:B------:R-:W2:Y:S07]  /*e820*/  LDSM.16.M88.4 R196, [R244] ;  /* 0x00000000f4c4783b */ /* 0x000eae0000000200 */
[C---:B----4-:R-:W-:Y:S08]  /*e830*/  HMMA.16816.F32 R44, R188.reuse, R200, R44 ;  /* 0x000000c8bc2c723c */ /* 0x050ff0000000182c */
[----:B------:R-:W-:Y:S01]  /*e840*/  HMMA.16816.F32 R48, R188, R202, R48 ;  /* 0x000000cabc30723c */ /* 0x000fe20000001830 */
[----:B------:R-:W4:Y:S07]  /*e850*/  LDSM.16.M88.4 R188, [R243] ;  /* 0x00000000f3bc783b */ /* 0x000f2e0000000200 */
[C---:B-1----:R-:W-:Y:S01]  /*e860*/  HMMA.16816.F32 R4, R184.reuse, R192, R4 ;  /* 0x000000c0b804723c */ /* 0x042fe20000001804 */
[----:B------:R-:W1:Y:S07]  /*e870*/  LDSM.16.M88.4 R200, [R242] ;  /* 0x00000000f2c8783b */ /* 0x000e6e0000000200 */
[C---:B------:R-:W-:Y:S01]  /*e880*/  HMMA.16816.F32 R8, R184.reuse, R194, R8 ;  /* 0x000000c2b808723c */ /* 0x040fe20000001808 */
[----:B------:R-:W-:Y:S07]  /*e890*/  LDSM.16.M88.4 R192, [R240] ;  /* 0x00000000f0c0783b */ /* 0x000fee0000000200 */
[C---:B--2---:R-:W-:Y:S08]  /*e8a0*/  HMMA.16816.F32 R12, R184.reuse, R196, R12 ;  /* 0x000000c4b80c723c */ /* 0x044ff0000000180c */
[C---:B------:R-:W-:Y:S01]  /*e8b0*/  HMMA.16816.F32 R16, R184.reuse, R198, R16 ;  /* 0x000000c6b810723c */ /* 0x040fe20000001810 */
[----:B------:R-:W-:Y:S07]  /*e8c0*/  LDSM.16.M88.4 R196, [R226+0x1c100] ;  /* 0x01c10000e2c4783b */ /* 0x000fee0000000200 */
[C---:B----4-:R-:W-:Y:S08]  /*e8d0*/  HMMA.16816.F32 R20, R184.reuse, R188, R20 ;  /* 0x000000bcb814723c */ /* 0x050ff00000001814 */
[C---:B------:R-:W-:Y:S01]  /*e8e0*/  HMMA.16816.F32 R24, R184.reuse, R190, R24 ;  /* 0x000000beb818723c */ /* 0x040fe20000001818 */
[----:B------:R-:W2:Y:S07]  /*e8f0*/  LDSM.16.M88.4 R188, [R241] ;  /* 0x00000000f1bc783b */ /* 0x000eae0000000200 */
[C---:B-1----:R-:W-:Y:S08]  /*e900*/  HMMA.16816.F32 R28, R184.reuse, R200, R28 ;  /* 0x000000c8b81c723c */ /* 0x042ff0000000181c */
[C---:B------:R-:W-:Y:S01]  /*e910*/  HMMA.16816.F32 R32, R184.reuse, R202, R32 ;  /* 0x000000cab820723c */ /* 0x040fe20000001820 */
[----:B------:R-:W1:Y:S07]  /*e920*/  LDSM.16.M88.4 R200, [R222+0xf100] ;  /* 0x00f10000dec8783b */ /* 0x000e6e0000000200 */
[C---:B--2---:R-:W-:Y:S08]  /*e930*/  HMMA.16816.F32 R36, R184.reuse, R188, R36 ;  /* 0x000000bcb824723c */ /* 0x044ff00000001824 */
[C---:B------:R-:W-:Y:S01]  /*e940*/  HMMA.16816.F32 R40, R184.reuse, R190, R40 ;  /* 0x000000beb828723c */ /* 0x040fe20000001828 */
[----:B------:R-:W-:Y:S07]  /*e950*/  LDSM.16.M88.4 R188, [R222+0x10100] ;  /* 0x01010000debc783b */ /* 0x000fee0000000200 */
[C---:B------:R-:W-:Y:S08]  /*e960*/  HMMA.16816.F32 R44, R184.reuse, R192, R44 ;  /* 0x000000c0b82c723c */ /* 0x040ff0000000182c */
[----:B------:R-:W-:Y:S01]  /*e970*/  HMMA.16816.F32 R48, R184, R194, R48 ;  /* 0x000000c2b830723c */ /* 0x000fe20000001830 */
[----:B------:R-:W2:Y:S07]  /*e980*/  LDSM.16.M88.4 R184, [R222+0xf900] ;  /* 0x00f90000deb8783b */ /* 0x000eae0000000200 */
[C---:B-1----:R-:W-:Y:S01]  /*e990*/  HMMA.16816.F32 R4, R196.reuse, R200, R4 ;  /* 0x000000c8c404723c */ /* 0x042fe20000001804 */
[----:B------:R-:W1:Y:S07]  /*e9a0*/  LDSM.16.M88.4 R192, [R222+0x10900] ;  /* 0x01090000dec0783b */ /* 0x000e6e0000000200 */
[C---:B------:R-:W-:Y:S01]  /*e9b0*/  HMMA.16816.F32 R8, R196.reuse, R202, R8 ;  /* 0x000000cac408723c */ /* 0x040fe20000001808 */
[----:B------:R-:W4:Y:S07]  /*e9c0*/  LDSM.16.M88.4 R200, [R222+0x11100] ;  /* 0x01110000dec8783b */ /* 0x000f2e0000000200 */
[C---:B--2---:R-:W-:Y:S08]  /*e9d0*/  HMMA.16816.F32 R12, R196.reuse, R184, R12 ;  /* 0x000000b8c40c723c */ /* 0x044ff0000000180c */
        /* <DEDUP_REMOVED lines=8> */
[C---:B----4-:R-:W-:Y:S08]  /*ea60*/  HMMA.16816.F32 R36, R196.reuse, R200, R36 ;  /* 0x000000c8c424723c */ /* 0x050ff00000001824 */
[C---:B------:R-:W-:Y:S01]  /*ea70*/  HMMA.16816.F32 R40, R196.reuse, R202, R40 ;  /* 0x000000cac428723c */ /* 0x040fe20000001828 */
[----:B------:R-:W4:Y:S07]  /*ea80*/  LDSM.16.M88.4 R200, [R221+0x3800] ;  /* 0x00380000ddc8783b */ /* 0x000f2e0000000200 */
[C---:B--2---:R-:W-:Y:S08]  /*ea90*/  HMMA.16816.F32 R44, R196.reuse, R184, R44 ;  /* 0x000000b8c42c723c */ /* 0x044ff0000000182c */
[----:B------:R-:W-:Y:S01]  /*eaa0*/  HMMA.16816.F32 R48, R196, R186, R48 ;  /* 0x000000bac430723c */ /* 0x000fe20000001830 */
[----:B------:R-:W2:Y:S07]  /*eab0*/  LDSM.16.M88.4 R184, [R221+0x4000] ;  /* 0x00400000ddb8783b */ /* 0x000eae0000000200 */
[C---:B-1----:R-:W-:Y:S01]  /*eac0*/  HMMA.16816.F32 R4, R188.reuse, R192, R4 ;  /* 0x000000c0bc04723c */ /* 0x042fe20000001804 */
[----:B------:R-:W-:Y:S07]  /*ead0*/  LDSM.16.M88.4 R196, [R221+0x5000] ;  /* 0x00500000ddc4783b */ /* 0x000fee0000000200 */
[C---:B------:R-:W-:Y:S01]  /*eae0*/  HMMA.16816.F32 R8, R188.reuse, R194, R8 ;  /* 0x000000c2bc08723c */ /* 0x040fe20000001808 */
[----:B------:R-:W1:Y:S07]  /*eaf0*/  LDSM.16.M88.4 R192, [R221+0x4800] ;  /* 0x00480000ddc0783b */ /* 0x000e6e0000000200 */
[C---:B----4-:R-:W-:Y:S08]  /*eb00*/  HMMA.16816.F32 R12, R188.reuse, R200, R12 ;  /* 0x000000c8bc0c723c */ /* 0x050ff0000000180c */
[C---:B------:R-:W-:Y:S01]  /*eb10*/  HMMA.16816.F32 R16, R188.reuse, R202, R16 ;  /* 0x000000cabc10723c */ /* 0x040fe20000001810 */
[----:B------:R-:W4:Y:S07]  /*eb20*/  LDSM.16.M88.4 R200, [R221+0x5800] ;  /* 0x00580000ddc8783b */ /* 0x000f2e0000000200 */
[C---:B--2---:R-:W-:Y:S08]  /*eb30*/  HMMA.16816.F32 R20, R188.reuse, R184, R20 ;  /* 0x000000b8bc14723c */ /* 0x044ff00000001814 */
[C---:B------:R-:W-:Y:S01]  /*eb40*/  HMMA.16816.F32 R24, R188.reuse, R186, R24 ;  /* 0x000000babc18723c */ /* 0x040fe20000001818 */
[----:B------:R-:W-:Y:S07]  /*eb50*/  LDSM.16.M88.4 R184, [R223+0x20100] ;  /* 0x02010000dfb8783b */ /* 0x000fee0000000200 */
[C---:B-1----:R-:W-:Y:S08]  /*eb60*/  HMMA.16816.F32 R28, R188.reuse, R192, R28 ;  /* 0x000000c0bc1c723c */ /* 0x042ff0000000181c */
[C---:B------:R-:W-:Y:S01]  /*eb70*/  HMMA.16816.F32 R32, R188.reuse, R194, R32 ;  /* 0x000000c2bc20723c */ /* 0x040fe20000001820 */
[----:B------:R-:W1:Y:S07]  /*eb80*/  LDSM.16.M88.4 R192, [R216+0x12100] ;  /* 0x01210000d8c0783b */ /* 0x000e6e0000000200 */
[C---:B------:R-:W-:Y:S08]  /*eb90*/  HMMA.16816.F32 R36, R188.reuse, R196, R36 ;  /* 0x000000c4bc24723c */ /* 0x040ff00000001824 */
[C---:B------:R-:W-:Y:S01]  /*eba0*/  HMMA.16816.F32 R40, R188.reuse, R198, R40 ;  /* 0x000000c6bc28723c */ /* 0x040fe20000001828 */
[----:B------:R-:W2:Y:S07]  /*ebb0*/  LDSM.16.M88.4 R196, [R216+0x12900] ;  /* 0x01290000d8c4783b */ /* 0x000eae0000000200 */
[C---:B----4-:R-:W-:Y:S08]  /*ebc0*/  HMMA.16816.F32 R44, R188.reuse, R200, R44 ;  /* 0x000000c8bc2c723c */ /* 0x050ff0000000182c */
[----:B------:R-:W-:Y:S01]  /*ebd0*/  HMMA.16816.F32 R48, R188, R202, R48 ;  /* 0x000000cabc30723c */ /* 0x000fe20000001830 */
[----:B------:R-:W4:Y:S07]  /*ebe0*/  LDSM.16.M88.4 R188, [R216+0x13100] ;  /* 0x01310000d8bc783b */ /* 0x000f2e0000000200 */
[C---:B-1----:R-:W-:Y:S01]  /*ebf0*/  HMMA.16816.F32 R4, R184.reuse, R192, R4 ;  /* 0x000000c0b804723c */ /* 0x042fe20000001804 */
[----:B------:R-:W1:Y:S07]  /*ec00*/  LDSM.16.M88.4 R200, [R216+0x13900] ;  /* 0x01390000d8c8783b */ /* 0x000e6e0000000200 */
[C---:B------:R-:W-:Y:S01]  /*ec10*/  HMMA.16816.F32 R8, R184.reuse, R194, R8 ;  /* 0x000000c2b808723c */ /* 0x040fe20000001808 */
[----:B------:R-:W-:Y:S07]  /*ec20*/  LDSM.16.M88.4 R192, [R216+0x14900] ;  /* 0x01490000d8c0783b */ /* 0x000fee0000000200 */
[C---:B--2---:R-:W-:Y:S08]  /*ec30*/  HMMA.16816.F32 R12, R184.reuse, R196, R12 ;  /* 0x000000c4b80c723c */ /* 0x044ff0000000180c */
[C---:B------:R-:W-:Y:S01]  /*ec40*/  HMMA.16816.F32 R16, R184.reuse, R198, R16 ;  /* 0x000000c6b810723c */ /* 0x040fe20000001810 */
[----:B------:R-:W-:Y:S07]  /*ec50*/  LDSM.16.M88.4 R196, [R224+0x20100] ;  /* 0x02010000e0c4783b */ /* 0x000fee0000000200 */
[C---:B----4-:R-:W-:Y:S08]  /*ec60*/  HMMA.16816.F32 R20, R184.reuse, R188, R20 ;  /* 0x000000bcb814723c */ /* 0x050ff00000001814 */
[C---:B------:R-:W-:Y:S01]  /*ec70*/  HMMA.16816.F32 R24, R184.reuse, R190, R24 ;  /* 0x000000beb818723c */ /* 0x040fe20000001818 */
[----:B------:R-:W2:Y:S07]  /*ec80*/  LDSM.16.M88.4 R188, [R216+0x14100] ;  /* 0x01410000d8bc783b */ /* 0x000eae0000000200 */
[C---:B-1----:R-:W-:Y:S08]  /*ec90*/  HMMA.16816.F32 R28, R184.reuse, R200, R28 ;  /* 0x000000c8b81c723c */ /* 0x042ff0000000181c */
[C---:B------:R-:W-:Y:S01]  /*eca0*/  HMMA.16816.F32 R32, R184.reuse, R202, R32 ;  /* 0x000000cab820723c */ /* 0x040fe20000001820 */
[----:B------:R-:W1:Y:S07]  /*ecb0*/  LDSM.16.M88.4 R200, [R239] ;  /* 0x00000000efc8783b */ /* 0x000e6e0000000200 */
[C---:B--2---:R-:W-:Y:S08]  /*ecc0*/  HMMA.16816.F32 R36, R184.reuse, R188, R36 ;  /* 0x000000bcb824723c */ /* 0x044ff00000001824 */
[C---:B------:R-:W-:Y:S01]  /*ecd0*/  HMMA.16816.F32 R40, R184.reuse, R190, R40 ;  /* 0x000000beb828723c */ /* 0x040fe20000001828 */
[----:B------:R-:W-:Y:S07]  /*ece0*/  LDSM.16.M88.4 R188, [R237] ;  /* 0x00000000edbc783b */ /* 0x000fee0000000200 */
[C---:B------:R-:W-:Y:S08]  /*ecf0*/  HMMA.16816.F32 R44, R184.reuse, R192, R44 ;  /* 0x000000c0b82c723c */ /* 0x040ff0000000182c */
[----:B------:R-:W-:Y:S01]  /*ed00*/  HMMA.16816.F32 R48, R184, R194, R48 ;  /* 0x000000c2b830723c */ /* 0x000fe20000001830 */
[----:B------:R-:W2:Y:S07]  /*ed10*/  LDSM.16.M88.4 R184, [R238] ;  /* 0x00000000eeb8783b */ /* 0x000eae0000000200 */
[C---:B-1----:R-:W-:Y:S01]  /*ed20*/  HMMA.16816.F32 R4, R196.reuse, R200, R4 ;  /* 0x000000c8c404723c */ /* 0x042fe20000001804 */
[----:B------:R-:W1:Y:S07]  /*ed30*/  LDSM.16.M88.4 R192, [R236] ;  /* 0x00000000ecc0783b */ /* 0x000e6e0000000200 */
[C---:B------:R-:W-:Y:S01]  /*ed40*/  HMMA.16816.F32 R8, R196.reuse, R202, R8 ;  /* 0x000000cac408723c */ /* 0x040fe20000001808 */
[----:B------:R-:W4:Y:S07]  /*ed50*/  LDSM.16.M88.4 R200, [R235] ;  /* 0x00000000ebc8783b */ /* 0x000f2e0000000200 */
[C---:B--2---:R-:W-:Y:S08]  /*ed60*/  HMMA.16816.F32 R12, R196.reuse, R184, R12 ;  /* 0x000000b8c40c723c */ /* 0x044ff0000000180c */
[C---:B------:R-:W-:Y:S01]  /*ed70*/  HMMA.16816.F32 R16, R196.reuse, R186, R16 ;  /* 0x000000bac410723c */ /* 0x040fe20000001810 */
[----:B------:R-:W2:Y:S07]  /*ed80*/  LDSM.16.M88.4 R184, [R234] ;  /* 0x00000000eab8783b */ /* 0x000eae0000000200 */
        /* <DEDUP_REMOVED lines=62> */
[----:B------:R-:W1:Y:S07]  /*f170*/  LDSM.16.M88.4 R192, [R233] ;  /* 0x00000000e9c0783b */ /* 0x000e6e0000000200 */
[C---:B----4-:R-:W-:Y:S08]  /*f180*/  HMMA.16816.F32 R36, R196.reuse, R200, R36 ;  /* 0x000000c8c424723c */ /* 0x050ff00000001824 */
[C---:B------:R-:W-:Y:S01]  /*f190*/  HMMA.16816.F32 R40, R196.reuse, R202, R40 ;  /* 0x000000cac428723c */ /* 0x040fe20000001828 */
[----:B------:R-:W4:Y:S07]  /*f1a0*/  LDSM.16.M88.4 R200, [R232] ;  /* 0x00000000e8c8783b */ /* 0x000f2e0000000200 */
[C---:B--2---:R-:W-:Y:S08]  /*f1b0*/  HMMA.16816.F32 R44, R196.reuse, R184, R44 ;  /* 0x000000b8c42c723c */ /* 0x044ff0000000182c */
[----:B------:R-:W-:Y:S01]  /*f1c0*/  HMMA.16816.F32 R48, R196, R186, R48 ;  /* 0x000000bac430723c */ /* 0x000fe20000001830 */
[----:B------:R-:W2:Y:S07]  /*f1d0*/  LDSM.16.M88.4 R184, [R231] ;  /* 0x00000000e7b8783b */ /* 0x000eae0000000200 */
[C---:B-1----:R-:W-:Y:S01]  /*f1e0*/  HMMA.16816.F32 R4, R188.reuse, R192, R4 ;  /* 0x000000c0bc04723c */ /* 0x042fe20000001804 */
[----:B------:R-:W-:Y:S07]  /*f1f0*/  LDSM.16.M88.4 R196, [R229] ;  /* 0x00000000e5c4783b */ /* 0x000fee0000000200 */
[C---:B------:R-:W-:Y:S01]  /*f200*/  HMMA.16816.F32 R8, R188.reuse, R194, R8 ;  /* 0x000000c2bc08723c */ /* 0x040fe20000001808 */
[----:B------:R-:W1:Y:S07]  /*f210*/  LDSM.16.M88.4 R192, [R230] ;  /* 0x00000000e6c0783b */ /* 0x000e6e0000000200 */
[C---:B----4-:R-:W-:Y:S08]  /*f220*/  HMMA.16816.F32 R12, R188.reuse, R200, R12 ;  /* 0x000000c8bc0c723c */ /* 0x050ff0000000180c */
[C---:B------:R-:W-:Y:S01]  /*f230*/  HMMA.16816.F32 R16, R188.reuse, R202, R16 ;  /* 0x000000cabc10723c */ /* 0x040fe20000001810 */
[----:B------:R-:W4:Y:S07]  /*f240*/  LDSM.16.M88.4 R200, [R228] ;  /* 0x00000000e4c8783b */ /* 0x000f2e0000000200 */
        /* <DEDUP_REMOVED lines=26> */
[C---:B------:R-:W-:Y:S08]  /*f3f0*/  HMMA.16816.F32 R40, R184.reuse, R190, R40 ;  /* 0x000000beb828723c */ /* 0x040ff00000001828 */
[C---:B------:R-:W-:Y:S08]  /*f400*/  HMMA.16816.F32 R44, R184.reuse, R192, R44 ;  /* 0x000000c0b82c723c */ /* 0x040ff0000000182c */
[----:B------:R-:W-:Y:S01]  /*f410*/  HMMA.16816.F32 R48, R184, R194, R48 ;  /* 0x000000c2b830723c */ /* 0x000fe20000001830 */
[----:B------:R-:W2:Y:S07]  /*f420*/  LDSM.16.M88.4 R184, [R221+0x9800] ;  /* 0x00980000ddb8783b */ /* 0x000eae0000000200 */
[C---:B-1----:R-:W-:Y:S08]  /*f430*/  HMMA.16816.F32 R4, R196.reuse, R200, R4 ;  /* 0x000000c8c404723c */ /* 0x042ff00000001804 */
[C---:B------:R-:W-:Y:S11]  /*f440*/  HMMA.16816.F32 R8, R196.reuse, R202, R8 ;  /* 0x000000cac408723c */ /* 0x040ff60000001808 */
[----:B------:R-:W-:Y:S05]  /*f450*/  @!UPT UIADD3 URZ, URZ, URZ, URZ ;  /* 0x0000003f3f3ff290 */ /* 0x000fea000fffe03f */
[----:B------:R-:W-:Y:S02]  /*f460*/  FMUL.FTZ R4, R4, c[0x0][0x320] ;  /* 0x0000c80004047a20 */ /* 0x000fe40000410000 */
[----:B------:R-:W-:Y:S02]  /*f470*/  FMUL.FTZ R5, R5, c[0x0][0x320] ;  /* 0x0000c80005057a20 */ /* 0x000fe40000410000 */
[----:B------:R-:W-:Y:S01]  /*f480*/  FMUL.FTZ R6, R6, c[0x0][0x320] ;  /* 0x0000c80006067a20 */ /* 0x000fe20000410000 */
[----:B------:R-:W-:Y:S01]  /*f490*/  MUFU.TANH R189, R4 ;  /* 0x0000000400bd7308 */ /* 0x000fe20000002400 */
[----:B------:R-:W-:Y:S02]  /*f4a0*/  FMUL.FTZ R7, R7, c[0x0][0x320] ;  /* 0x0000c80007077a20 */ /* 0x000fe40000410000 */
[----:B------:R-:W-:Y:S01]  /*f4b0*/  FMUL.FTZ R8, R8, c[0x0][0x320] ;  /* 0x0000c80008087a20 */ /* 0x000fe20000410000 */
[C---:B--2---:R-:W-:Y:S03]  /*f4c0*/  HMMA.16816.F32 R12, R196.reuse, R184, R12 ;  /* 0x000000b8c40c723c */ /* 0x044fe6000000180c */
[----:B------:R-:W-:Y:S02]  /*f4d0*/  FMUL.FTZ R9, R9, c[0x0][0x320] ;  /* 0x0000c80009097a20 */ /* 0x000fe40000410000 */
[----:B------:R-:W-:Y:S01]  /*f4e0*/  FMUL.FTZ R10, R10, c[0x0][0x320] ;  /* 0x0000c8000a0a7a20 */ /* 0x000fe20000410000 */
[----:B------:R-:W-:Y:S01]  /*f4f0*/  MUFU.TANH R191, R5 ;  /* 0x0000000500bf7308 */ /* 0x000fe20000002400 */
[----:B------:R-:W-:Y:S01]  /*f500*/  FMUL.FTZ R11, R11, c[0x0][0x320] ;  /* 0x0000c8000b0b7a20 */ /* 0x000fe20000410000 */
[C---:B------:R-:W-:Y:S08]  /*f510*/  HMMA.16816.F32 R16, R196.reuse, R186, R16 ;  /* 0x000000bac410723c */ /* 0x040ff00000001810 */
[----:B------:R-:W3:Y:S08]  /*f520*/  MUFU.TANH R195, R6 ;  /* 0x0000000600c37308 */ /* 0x000ef00000002400 */
[----:B------:R-:W-:Y:S02]  /*f530*/  FMUL.FTZ R12, R12, c[0x0][0x320] ;  /* 0x0000c8000c0c7a20 */ /* 0x000fe40000410000 */
[----:B------:R1:W2:Y:S01]  /*f540*/  MUFU.TANH R200, R7 ;  /* 0x0000000700c87308 */ /* 0x0002a20000002400 */
[----:B------:R-:W-:Y:S02]  /*f550*/  FMUL.FTZ R13, R13, c[0x0][0x320] ;  /* 0x0000c8000d0d7a20 */ /* 0x000fe40000410000 */
[----:B------:R-:W-:Y:S02]  /*f560*/  FMUL.FTZ R14, R14, c[0x0][0x320] ;  /* 0x0000c8000e0e7a20 */ /* 0x000fe40000410000 */
[----:B------:R-:W-:Y:S02]  /*f570*/  FMUL.FTZ R15, R15, c[0x0][0x320] ;  /* 0x0000c8000f0f7a20 */ /* 0x000fe40000410000 */
[----:B------:R-:W-:Y:S02]  /*f580*/  FMUL.FTZ R17, R17, c[0x0][0x320] ;  /* 0x0000c80011117a20 */ /* 0x000fe40000410000 */
[----:B------:R-:W-:Y:S01]  /*f590*/  FMUL.FTZ R16, R16, c[0x0][0x320] ;  /* 0x0000c80010107a20 */ /* 0x000fe20000410000 */
[----:B------:R-:W-:Y:S01]  /*f5a0*/  MUFU.TANH R190, R8 ;  /* 0x0000000800be7308 */ /* 0x000fe20000002400 */
[----:B------:R-:W-:Y:S02]  /*f5b0*/  FMUL.FTZ R18, R18, c[0x0][0x320] ;  /* 0x0000c80012127a20 */ /* 0x000fe40000410000 */
[----:B------:R-:W-:Y:S01]  /*f5c0*/  FMUL.FTZ R19, R19, c[0x0][0x320] ;  /* 0x0000c80013137a20 */ /* 0x000fe20000410000 */
[----:B---3--:R-:W-:Y:S06]  /*f5d0*/  FMNMX.FTZ R2, R195, R135, !PT ;  /* 0x00000087c3027209 */ /* 0x008fec0007810000 */
[----:B------:R-:W-:Y:S01]  /*f5e0*/  MUFU.TANH R188, R9 ;  /* 0x0000000900bc7308 */ /* 0x000fe20000002400 */
[----:B-1----:R-:W1:Y:S01]  /*f5f0*/  LDSM.16.M88.4 R4, [R221+0xa000] ;  /* 0x00a00000dd04783b */ /* 0x002e620000000200 */
[----:B--2---:R-:W-:Y:S08]  /*f600*/  FMNMX.FTZ R2, R200, R2, !PT ;  /* 0x00000002c8027209 */ /* 0x004ff00007810000 */
[----:B------:R-:W2:Y:S10]  /*f610*/  MUFU.TANH R192, R10 ;  /* 0x0000000a00c07308 */ /* 0x000eb40000002400 */
[----:B------:R3:W4:Y:S10]  /*f620*/  MUFU.TANH R193, R11 ;  /* 0x0000000b00c17308 */ /* 0x0007340000002400 */
[----:B------:R-:W-:Y:S01]  /*f630*/  MUFU.TANH R204, R15 ;  /* 0x0000000f00cc7308 */ /* 0x000fe20000002400 */
[----:B--2---:R-:W-:Y:S09]  /*f640*/  FMNMX.FTZ R2, R192, R2, !PT ;  /* 0x00000002c0027209 */ /* 0x004ff20007810000 */
[----:B------:R-:W-:Y:S01]  /*f650*/  MUFU.TANH R202, R13 ;  /* 0x0000000d00ca7308 */ /* 0x000fe20000002400 */
[C---:B-1----:R-:W-:Y:S01]  /*f660*/  HMMA.16816.F32 R20, R196.reuse, R4, R20 ;  /* 0x00000004c414723c */ /* 0x042fe20000001814 */
[----:B---3--:R-:W1:Y:S02]  /*f670*/  LDSM.16.M88.4 R8, [R221+0xa800] ;  /* 0x00a80000dd08783b */ /* 0x008e640000000200 */
[----:B----4-:R-:W-:Y:S06]  /*f680*/  FMNMX.FTZ R2, R193, R2, !PT ;  /* 0x00000002c1027209 */ /* 0x010fec0007810000 */
[----:B------:R-:W2:Y:S01]  /*f690*/  MUFU.TANH R203, R14 ;  /* 0x0000000e00cb7308 */ /* 0x000ea20000002400 */
[C---:B------:R-:W-:Y:S01]  /*f6a0*/  HMMA.16816.F32 R24, R196.reuse, R6, R24 ;  /* 0x00000006c418723c */ /* 0x040fe20000001818 */
[----:B------:R-:W3:Y:S08]  /*f6b0*/  LDSM.16.M88.4 R4, [R221+0xb000] ;  /* 0x00b00000dd04783b */ /* 0x000ef00000000200 */
[----:B------:R-:W-:Y:S05]  /*f6c0*/  MUFU.TANH R206, R17 ;  /* 0x0000001100ce7308 */ /* 0x000fea0000002400 */
[----:B------:R-:W-:Y:S02]  /*f6d0*/  FMUL.FTZ R20, R20, c[0x0][0x320] ;  /* 0x0000c80014147a20 */ /* 0x000fe40000410000 */
[----:B------:R-:W-:Y:S03]  /*f6e0*/  FMUL.FTZ R21, R21, c[0x0][0x320] ;  /* 0x0000c80015157a20 */ /* 0x000fe60000410000 */
[----:B------:R-:W-:Y:S01]  /*f6f0*/  MUFU.TANH R201, R12 ;  /* 0x0000000c00c97308 */ /* 0x000fe20000002400 */
[----:B------:R-:W-:Y:S02]  /*f700*/  FMUL.FTZ R22, R22, c[0x0][0x320] ;  /* 0x0000c80016167a20 */ /* 0x000fe40000410000 */
[----:B------:R-:W-:Y:S01]  /*f710*/  FMUL.FTZ R23, R23, c[0x0][0x320] ;  /* 0x0000c80017177a20 */ /* 0x000fe20000410000 */
[----:B--2---:R-:W-:Y:S01]  /*f720*/  FMNMX.FTZ R2, R203, R2, !PT ;  /* 0x00000002cb027209 */ /* 0x004fe20007810000 */
[----:B------:R-:W-:Y:S02]  /*f730*/  FMUL.FTZ R25, R25, c[0x0][0x320] ;  /* 0x0000c80019197a20 */ /* 0x000fe40000410000 */
[----:B------:R-:W-:Y:S01]  /*f740*/  FMUL.FTZ R27, R27, c[0x0][0x320] ;  /* 0x0000c8001b1b7a20 */ /* 0x000fe20000410000 */
[----:B------:R-:W-:Y:S01]  /*f750*/  FMNMX.FTZ R2, R204, R2, !PT ;  /* 0x00000002cc027209 */ /* 0x000fe20007810000 */
[----:B------:R-:W-:Y:S01]  /*f760*/  FMUL.FTZ R24, R24, c[0x0][0x320] ;  /* 0x0000c80018187a20 */ /* 0x000fe20000410000 */
[----:B------:R-:W-:Y:S01]  /*f770*/  MUFU.TANH R209, R20 ;  /* 0x0000001400d17308 */ /* 0x000fe20000002400 */
[----:B------:R-:W-:Y:S01]  /*f780*/  FMUL.FTZ R26, R26, c[0x0][0x320] ;  /* 0x0000c8001a1a7a20 */ /* 0x000fe20000410000 */
[C---:B-1----:R-:W-:Y:S08]  /*f790*/  HMMA.16816.F32 R28, R196.reuse, R8, R28 ;  /* 0x00000008c41c723c */ /* 0x042ff0000000181c */
[----:B------:R-:W-:Y:S01]  /*f7a0*/  MUFU.TANH R214, R21 ;  /* 0x0000001500d67308 */ /* 0x000fe20000002400 */
[C---:B------:R-:W-:Y:S01]  /*f7b0*/  HMMA.16816.F32 R32, R196.reuse, R10, R32 ;  /* 0x0000000ac420723c */ /* 0x040fe20000001820 */
[----:B------:R-:W1:Y:S01]  /*f7c0*/  LDSM.16.M88.4 R8, [R221+0xb800] ;  /* 0x00b80000dd08783b */ /* 0x000e620000000200 */
[----:B------:R-:W-:Y:S06]  /*f7d0*/  DEPBAR.LE SB0, 0x0 ;  /* 0x000080000000791a */ /* 0x000fec0000000000 */
[C---:B---3--:R-:W-:Y:S01]  /*f7e0*/  HMMA.16816.F32 R36, R196.reuse, R4, R36 ;  /* 0x00000004c424723c */ /* 0x048fe20000001824 */
[----:B------:R-:W-:Y:S07]  /*f7f0*/  BAR.SYNC.DEFER_BLOCKING 0x0 ;  /* 0x0000000000007b1d */ /* 0x000fee0000010000 */
[C---:B------:R-:W-:Y:S04]  /*f800*/  HMMA.16816.F32 R40, R196.reuse, R6, R40 ;  /* 0x00000006c428723c */ /* 0x040fe80000001828 */
[----:B------:R-:W-:Y:S02]  /*f810*/  FMUL.FTZ R30, R30, c[0x0][0x320] ;  /* 0x0000c8001e1e7a20 */ /* 0x000fe40000410000 */
[----:B------:R-:W-:Y:S02]  /*f820*/  FMUL.FTZ R28, R28, c[0x0][0x320] ;  /* 0x0000c8001c1c7a20 */ /* 0x000fe40000410000 */
[----:B------:R-:W-:Y:S04]  /*f830*/  FMUL.FTZ R29, R29, c[0x0][0x320] ;  /* 0x0000c8001d1d7a20 */ /* 0x000fe80000410000 */
[----:B------:R-:W-:Y:S02]  /*f840*/  FMUL.FTZ R31, R31, c[0x0][0x320] ;  /* 0x0000c8001f1f7a20 */ /* 0x000fe40000410000 */
[----:B------:R-:W-:Y:S02]  /*f850*/  FMUL.FTZ R32, R32, c[0x0][0x320] ;  /* 0x0000c80020207a20 */ /* 0x000fe40000410000 */
[----:B------:R-:W-:Y:S01]  /*f860*/  FMUL.FTZ R36, R36, c[0x0][0x320] ;  /* 0x0000c80024247a20 */ /* 0x000fe20000410000 */
[----:B------:R-:W2:Y:S01]  /*f870*/  LDL.64 R6, [R1+0x30] ;  /* 0x0000300001067983 */ /* 0x000ea20000100a00 */
[----:B------:R-:W-:Y:S01]  /*f880*/  MUFU.TANH R215, R22 ;  /* 0x0000001600d77308 */ /* 0x000fe20000002400 */
[----:B------:R-:W-:Y:S02]  /*f890*/  FMUL.FTZ R37, R37, c[0x0][0x320] ;  /* 0x0000c80025257a20 */ /* 0x000fe40000410000 */
[----:B------:R-:W-:Y:S02]  /*f8a0*/  FMUL.FTZ R38, R38, c[0x0][0x320] ;  /* 0x0000c80026267a20 */ /* 0x000fe40000410000 */
[----:B------:R-:W-:Y:S01]  /*f8b0*/  FMUL.FTZ R39, R39, c[0x0][0x320] ;  /* 0x0000c80027277a20 */ /* 0x000fe20000410000 */
[C---:B-1----:R-:W-:Y:S01]  /*f8c0*/  HMMA.16816.F32 R44, R196.reuse, R8, R44 ;  /* 0x00000008c42c723c */ /* 0x042fe2000000182c */
[----:B------:R-:W2:Y:S02]  /*f8d0*/  LDL.64 R8, [R1+0x28] ;  /* 0x0000280001087983 */ /* 0x000ea40000100a00 */
[----:B------:R-:W-:Y:S01]  /*f8e0*/  FMUL.FTZ R41, R41, c[0x0][0x320] ;  /* 0x0000c80029297a20 */ /* 0x000fe20000410000 */
[----:B------:R-:W1:Y:S01]  /*f8f0*/  MUFU.TANH R0, R26 ;  /* 0x0000001a00007308 */ /* 0x000e620000002400 */
[----:B------:R-:W-:Y:S02]  /*f900*/  FMUL.FTZ R42, R42, c[0x0][0x320] ;  /* 0x0000c8002a2a7a20 */ /* 0x000fe40000410000 */
[----:B------:R-:W-:Y:S01]  /*f910*/  FMUL.FTZ R33, R33, c[0x0][0x320] ;  /* 0x0000c80021217a20 */ /* 0x000fe20000410000 */
[----:B------:R-:W-:Y:S04]  /*f920*/  HMMA.16816.F32 R48, R196, R10, R48 ;  /* 0x0000000ac430723c */ /* 0x000fe80000001830 */
[----:B------:R-:W-:Y:S02]  /*f930*/  FMUL.FTZ R34, R34, c[0x0][0x320] ;  /* 0x0000c80022227a20 */ /* 0x000fe40000410000 */
[----:B------:R1:W-:Y:S01]  /*f940*/  MUFU.TANH R17, R41 ;  /* 0x0000002900117308 */ /* 0x0003e20000002400 */
[----:B------:R-:W-:Y:S02]  /*f950*/  FMUL.FTZ R35, R35, c[0x0][0x320] ;  /* 0x0000c80023237a20 */ /* 0x000fe40000410000 */
[----:B------:R-:W-:Y:S03]  /*f960*/  FMUL.FTZ R43, R43, c[0x0][0x320] ;  /* 0x0000c8002b2b7a20 */ /* 0x000fe60000410000 */
[----:B------:R-:W-:Y:S04]  /*f970*/  FMUL.FTZ R40, R40, c[0x0][0x320] ;  /* 0x0000c80028287a20 */ /* 0x000fe80000410000 */
[----:B------:R-:W-:Y:S01]  /*f980*/  MUFU.TANH R205, R16 ;  /* 0x0000001000cd7308 */ /* 0x000fe20000002400 */
        /* <DEDUP_REMOVED lines=8> */
[----:B-1----:R-:W-:Y:S02]  /*fa10*/  MOV R41, R0 ;  /* 0x0000000000297202 */ /* 0x002fe40000000f00 */
[----:B------:R-:W-:Y:S04]  /*fa20*/  FMNMX.FTZ R0, R189, R134, !PT ;  /* 0x00000086bd007209 */ /* 0x000fe80007810000 */
[----:B------:R-:W-:Y:S01]  /*fa30*/  FMNMX.FTZ R0, R191, R0, !PT ;  /* 0x00000000bf007209 */ /* 0x000fe20007810000 */
[----:B------:R-:W1:Y:S03]  /*fa40*/  MUFU.TANH R208, R19 ;  /* 0x0000001300d07308 */ /* 0x000e660000002400 */
[----:B------:R-:W-:Y:S04]  /*fa50*/  FMNMX.FTZ R0, R190, R0, !PT ;  /* 0x00000000be007209 */ /* 0x000fe80007810000 */
[----:B------:R-:W-:Y:S03]  /*fa60*/  FMNMX.FTZ R0, R188, R0, !PT ;  /* 0x00000000bc007209 */ /* 0x000fe60007810000 */
[----:B------:R-:W4:Y:S01]  /*fa70*/  MUFU.TANH R210, R24 ;  /* 0x0000001800d27308 */ /* 0x000f220000002400 */
[----:B------:R-:W-:Y:S02]  /*fa80*/  FMNMX.FTZ R0, R201, R0, !PT ;  /* 0x00000000c9007209 */ /* 0x000fe40007810000 */
[----:B---3--:R-:W-:Y:S02]  /*fa90*/  FMNMX.FTZ R2, R207, R2, !PT ;  /* 0x00000002cf027209 */ /* 0x008fe40007810000 */
[----:B------:R-:W-:Y:S04]  /*faa0*/  FMNMX.FTZ R0, R202, R0, !PT ;  /* 0x00000000ca007209 */ /* 0x000fe80007810000 */
[----:B------:R-:W-:Y:S01]  /*fab0*/  FMNMX.FTZ R0, R205, R0, !PT ;  /* 0x00000000cd007209 */ /* 0x000fe20007810000 */
[----:B------:R-:W3:Y:S03]  /*fac0*/  MUFU.TANH R3, R30 ;  /* 0x0000001e00037308 */ /* 0x000ee60000002400 */
[----:B------:R-:W-:Y:S02]  /*fad0*/  FMNMX.FTZ R0, R206, R0, !PT ;  /* 0x00000000ce007209 */ /* 0x000fe40007810000 */
[----:B-1----:R-:W-:Y:S02]  /*fae0*/  FMNMX.FTZ R2, R208, R2, !PT ;  /* 0x00000002d0027209 */ /* 0x002fe40007810000 */
[----:B------:R-:W-:Y:S02]  /*faf0*/  FMNMX.FTZ R0, R209, R0, !PT ;  /* 0x00000000d1007209 */ /* 0x000fe40007810000 */
[----:B------:R-:W-:Y:S01]  /*fb00*/  FMNMX.FTZ R2, R215, R2, !PT ;  /* 0x00000002d7027209 */ /* 0x000fe20007810000 */
[----:B------:R3:W-:Y:S01]  /*fb10*/  MUFU.TANH R19, R42 ;  /* 0x0000002a00137308 */ /* 0x0007e20000002400 */
[----:B------:R-:W-:Y:S04]  /*fb20*/  FMNMX.FTZ R0, R214, R0, !PT ;  /* 0x00000000d6007209 */ /* 0x000fe80007810000 */
[----:B----4-:R-:W-:Y:S05]  /*fb30*/  FMNMX.FTZ R0, R210, R0, !PT ;  /* 0x00000000d2007209 */ /* 0x010fea0007810000 */
[----:B------:R-:W1:Y:S10]  /*fb40*/  MUFU.TANH R252, R23 ;  /* 0x0000001700fc7308 */ /* 0x000e740000002400 */
[----:B------:R-:W4:Y:S01]  /*fb50*/  MUFU.TANH R24, R25 ;  /* 0x0000001900187308 */ /* 0x000f220000002400 */
[----:B---3--:R-:W-:Y:S09]  /*fb60*/  MOV R42, R3 ;  /* 0x00000003002a7202 */ /* 0x008ff20000000f00 */
[----:B------:R-:W3:Y:S01]  /*fb70*/  MUFU.TANH R25, R28 ;  /* 0x0000001c00197308 */ /* 0x000ee20000002400 */
[----:B-1----:R-:W-:Y:S04]  /*fb80*/  FMNMX.FTZ R2, R252, R2, !PT ;  /* 0x00000002fc027209 */ /* 0x002fe80007810000 */
[----:B------:R-:W-:Y:S05]  /*fb90*/  FMNMX.FTZ R2, R41, R2, !PT ;  /* 0x0000000229027209 */ /* 0x000fea0007810000 */
[----:B------:R-:W1:Y:S01]  /*fba0*/  MUFU.TANH R211, R27 ;  /* 0x0000001b00d37308 */ /* 0x000e620000002400 */
[----:B----4-:R-:W-:Y:S09]  /*fbb0*/  FMNMX.FTZ R0, R24, R0, !PT ;  /* 0x0000000018007209 */ /* 0x010ff20007810000 */
[----:B------:R-:W4:Y:S01]  /*fbc0*/  MUFU.TANH R27, R29 ;  /* 0x0000001d001b7308 */ /* 0x000f220000002400 */
[----:B---3--:R-:W-:Y:S09]  /*fbd0*/  FMNMX.FTZ R0, R25, R0, !PT ;  /* 0x0000000019007209 */ /* 0x008ff20007810000 */
        /* <DEDUP_REMOVED lines=8> */
[----:B-1----:R-:W-:Y:S09]  /*fc60*/  FMNMX.FTZ R2, R213, R2, !PT ;  /* 0x00000002d5027209 */ /* 0x002ff20007810000 */
[----:B------:R-:W1:Y:S01]  /*fc70*/  MUFU.TANH R194, R34 ;  /* 0x0000002200c27308 */ /* 0x000e620000002400 */
[----:B----4-:R-:W-:Y:S09]  /*fc80*/  MOV R198, R185 ;  /* 0x000000b900c67202 */ /* 0x010ff20000000f00 */
[----:B------:R-:W-:Y:S01]  /*fc90*/  MUFU.TANH R32, R37 ;  /* 0x0000002500207308 */ /* 0x000fe20000002400 */
[----:B---3--:R-:W-:Y:S04]  /*fca0*/  FMNMX.FTZ R0, R26, R0, !PT ;  /* 0x000000001a007209 */ /* 0x008fe80007810000 */
[----:B------:R-:W-:Y:S05]  /*fcb0*/  FMNMX.FTZ R0, R198, R0, !PT ;  /* 0x00000000c6007209 */ /* 0x000fea0007810000 */
[----:B------:R-:W3:Y:S01]  /*fcc0*/  MUFU.TANH R3, R45 ;  /* 0x0000002d00037308 */ /* 0x000ee20000002400 */
[----:B-1----:R-:W-:Y:S04]  /*fcd0*/  MOV R199, R194 ;  /* 0x000000c200c77202 */ /* 0x002fe80000000f00 */
[----:B------:R-:W-:Y:S05]  /*fce0*/  FMNMX.FTZ R2, R199, R2, !PT ;  /* 0x00000002c7027209 */ /* 0x000fea0007810000 */
[----:B------:R-:W1:Y:S10]  /*fcf0*/  MUFU.TANH R33, R35 ;  /* 0x0000002300217308 */ /* 0x000e740000002400 */
[----:B------:R3:W-:Y:S10]  /*fd00*/  MUFU.TANH R196, R49 ;  /* 0x0000003100c47308 */ /* 0x0007f40000002400 */
[----:B------:R-:W4:Y:S10]  /*fd10*/  MUFU.TANH R132, R38 ;  /* 0x0000002600847308 */ /* 0x000f340000002400 */
[----:B------:R4:W-:Y:S01]  /*fd20*/  MUFU.TANH R18, R43 ;  /* 0x0000002b00127308 */ /* 0x0009e20000002400 */
[----:B---3--:R-:W-:Y:S02]  /*fd30*/  MOV R49, R3 ;  /* 0x0000000300317202 */ /* 0x008fe40000000f00 */
[----:B-1----:R-:W-:Y:S02]  /*fd40*/  FMNMX.FTZ R3, R33, R2, !PT ;  /* 0x0000000221037209 */ /* 0x002fe40007810000 */
[----:B------:R-:W-:Y:S01]  /*fd50*/  FMNMX.FTZ R2, R32, R0, !PT ;  /* 0x0000000020027209 */ /* 0x000fe20007810000 */
[----:B------:R-:W-:Y:S04]  /*fd60*/  FMUL.FTZ R0, R51, c[0x0][0x320] ;  /* 0x0000c80033007a20 */ /* 0x000fe80000410000 */
[----:B------:R-:W1:Y:S10]  /*fd70*/  MUFU.TANH R16, R40 ;  /* 0x0000002800107308 */ /* 0x000e740000002400 */
[----:B------:R-:W3:Y:S01]  /*fd80*/  MUFU.TANH R133, R39 ;  /* 0x0000002700857308 */ /* 0x000ee20000002400 */
[----:B----4-:R-:W-:Y:S04]  /*fd90*/  MOV R43, R132 ;  /* 0x00000084002b7202 */ /* 0x010fe80000000f00 */
[----:B------:R-:W-:Y:S05]  /*fda0*/  FMNMX.FTZ R3, R43, R3, !PT ;  /* 0x000000032b037209 */ /* 0x000fea0007810000 */
[----:B------:R3:W-:Y:S01]  /*fdb0*/  MUFU.TANH R184, R50 ;  /* 0x0000003200b87308 */ /* 0x0007e20000002400 */
[----:B-1----:R-:W-:Y:S09]  /*fdc0*/  FMNMX.FTZ R2, R16, R2, !PT ;  /* 0x0000000210027209 */ /* 0x002ff20007810000 */
[----:B------:R-:W1:Y:S10]  /*fdd0*/  MUFU.TANH R5, R44 ;  /* 0x0000002c00057308 */ /* 0x000e740000002400 */
[----:B------:R1:W-:Y:S01]  /*fde0*/  MUFU.TANH R197, R48 ;  /* 0x0000003000c57308 */ /* 0x0003e20000002400 */
[----:B---3--:R-:W-:Y:S04]  /*fdf0*/  MOV R50, R133 ;  /* 0x0000008500327202 */ /* 0x008fe80000000f00 */
[----:B------:R-:W-:Y:S05]  /*fe00*/  FMNMX.FTZ R3, R50, R3, !PT ;  /* 0x0000000332037209 */ /* 0x000fea0007810000 */
[----:B------:R3:W-:Y:S01]  /*fe10*/  MUFU.TANH R185, R0 ;  /* 0x0000000000b97308 */ /* 0x0007e20000002400 */
[----:B--2---:R-:W-:Y:S09]  /*fe20*/  @P0 MOV R7, R9 ;  /* 0x0000000900070202 */ /* 0x004ff20000000f00 */
[----:B------:R-:W2:Y:S01]  /*fe30*/  MUFU.TANH R4, R46 ;  /* 0x0000002e00047308 */ /* 0x000ea20000002400 */
[----:B-1----:R-:W-:Y:S09]  /*fe40*/  MOV R48, R5 ;  /* 0x0000000500307202 */ /* 0x002ff20000000f00 */
[----:B------:R-:W1:Y:S01]  /*fe50*/  MUFU.TANH R13, R47 ;  /* 0x0000002f000d7308 */ /* 0x000e620000002400 */
[----:B---3--:R-:W-:Y:S02]  /*fe60*/  FMNMX.FTZ R0, R17, R2, !PT ;  /* 0x0000000211007209 */ /* 0x008fe40007810000 */
[----:B------:R-:W-:Y:S02]  /*fe70*/  FMNMX.FTZ R2, R19, R3, !PT ;  /* 0x0000000313027209 */ /* 0x000fe40007810000 */
[----:B------:R-:W-:Y:S02]  /*fe80*/  FMNMX.FTZ R0, R48, R0, !PT ;  /* 0x0000000030007209 */ /* 0x000fe40007810000 */
[----:B------:R-:W-:Y:S02]  /*fe90*/  FMNMX.FTZ R2, R18, R2, !PT ;  /* 0x0000000212027209 */ /* 0x000fe40007810000 */
[----:B------:R-:W-:Y:S02]  /*fea0*/  FMNMX.FTZ R0, R49, R0, !PT ;  /* 0x0000000031007209 */ /* 0x000fe40007810000 */
[----:B--2---:R-:W-:Y:S02]  /*feb0*/  MOV R51, R4 ;  /* 0x0000000400337202 */ /* 0x004fe40000000f00 */
[----:B------:R-:W-:Y:S02]  /*fec0*/  FMNMX.FTZ R133, R197, R0, !PT ;  /* 0x00000000c5857209 */ /* 0x000fe40007810000 */
[----:B------:R-:W-:Y:S02]  /*fed0*/  FMNMX.FTZ R2, R51, R2, !PT ;  /* 0x0000000233027209 */ /* 0x000fe40007810000 */
[----:B------:R-:W-:Y:S02]  /*fee0*/  FMNMX.FTZ R133, R196, R133, !PT ;  /* 0x00000085c4857209 */ /* 0x000fe40007810000 */
[----:B-1----:R-:W-:Y:S03]  /*fef0*/  FMNMX.FTZ R0, R13, R2, !PT ;  /* 0x000000020d007209 */ /* 0x002fe60007810000 */
[----:B------:R-:W1:Y:S01]  /*ff00*/  SHFL.BFLY PT, R3, R133, 0x2, 0x1f ;  /* 0x0c401f0085037f89 */ /* 0x000e6200000e0000 */
[----:B------:R-:W-:Y:S04]  /*ff10*/  FMNMX.FTZ R0, R184, R0, !PT ;  /* 0x00000000b8007209 */ /* 0x000fe80007810000 */
[----:B------:R-:W-:Y:S05]  /*ff20*/  FMNMX.FTZ R0, R185, R0, !PT ;  /* 0x00000000b9007209 */ /* 0x000fea0007810000 */
[----:B------:R-:W2:Y:S01]  /*ff30*/  SHFL.BFLY PT, R2, R0, 0x2, 0x1f ;  /* 0x0c401f0000027f89 */ /* 0x000ea200000e0000 */
[----:B-1----:R-:W-:Y:S07]  /*ff40*/  FMNMX.FTZ R133, R133, R3, !PT ;  /* 0x0000000385857209 */ /* 0x002fee0007810000 */
[----:B------:R-:W1:Y:S01]  /*ff50*/  SHFL.BFLY PT, R4, R133, 0x1, 0x1f ;  /* 0x0c201f0085047f89 */ /* 0x000e6200000e0000 */
[----:B--2---:R-:W-:Y:S02]  /*ff60*/  FMNMX.FTZ R0, R0, R2, !PT ;  /* 0x0000000200007209 */ /* 0x004fe40007810000 */
[----:B------:R-:W-:Y:S05]  /*ff70*/  MOV R2, UR26 ;  /* 0x0000001a00027c02 */ /* 0x000fea0008000f00 */
[----:B------:R-:W2:Y:S01]  /*ff80*/  SHFL.BFLY PT, R3, R0, 0x1, 0x1f ;  /* 0x0c201f0000037f89 */ /* 0x000ea200000e0000 */
[----:B------:R-:W-:Y:S05]  /*ff90*/  @P0 IMAD.WIDE.U32 R6, R2, 0x60, R6 ;  /* 0x0000006002060825 */ /* 0x000fea00078e0006 */
[----:B------:R-:W-:Y:S04]  /*ffa0*/  @P0 SHF.L.U32 R5, R6, 0x1, RZ ;  /* 0x0000000106050819 */ /* 0x000fe800000006ff */
[----:B------:R-:W-:Y:S02]  /*ffb0*/  @P0 IADD3 R10, P6, R5, 0x80, RZ ;  /* 0x00000080050a0810 */ /* 0x000fe40007fde0ff */
[----:B-1----:R-:W-:Y:S02]  /*ffc0*/  FMNMX.FTZ R133, R133, R4, !PT ;  /* 0x0000000485857209 */ /* 0x002fe40007810000 */
[----:B------:R-:W-:Y:S03]  /*ffd0*/  @P0 IADD3 R10, P1, R10, c[0x0][0x1c8], RZ ;  /* 0x000072000a0a0a10 */ /* 0x000fe60007f3e0ff */
[C---:B------:R-:W-:Y:S02]  /*ffe0*/  FMUL.FTZ R194, R133.reuse, c[0x0][0x2d0] ;  /* 0x0000b40085c27a20 */ /* 0x040fe40000410000 */
[----:B------:R-:W-:Y:S02]  /*fff0*/  FADD.FTZ R2, -R133, R134 ;  /* 0x0000008685027221 */ /* 0x000fe40000010100 */
[--C-:B------:R-:W-:Y:S01]  /*10000*/  FFMA.FTZ R4, R189, c[0x0][0x2d0], -R194.reuse ;  /* 0x0000b400bd047a23 */ /* 0x100fe200000108c2 */
[----:B--2---:R-:W-:Y:S01]  /*10010*/  FMNMX.FTZ R132, R0, R3, !PT ;  /* 0x0000000300847209 */ /* 0x004fe20007810000 */
[----:B------:R-:W-:Y:S01]  /*10020*/  FMUL.FTZ R0, R2, c[0x0][0x2d0] ;  /* 0x0000b40002007a20 */ /* 0x000fe20000410000 */
[----:B------:R-:W-:Y:S01]  /*10030*/  @P0 IADD3 R3, R7, UR4, RZ ;  /* 0x0000000407030c10 */ /* 0x000fe2000fffe0ff */
[--C-:B------:R-:W-:Y:S01]  /*10040*/  FFMA.FTZ R7, R191, c[0x0][0x2d0], -R194.reuse ;  /* 0x0000b400bf077a23 */ /* 0x100fe200000108c2 */
[----:B------:R1:W-:Y:S01]  /*10050*/  MUFU.EX2 R189, R4 ;  /* 0x0000000400bd7308 */ /* 0x0003e20000000800 */
[----:B------:R-:W-:Y:S02]  /*10060*/  MOV R191, R19 ;  /* 0x0000001300bf7202 */ /* 0x000fe40000000f00 */
[----:B------:R-:W-:Y:S04]  /*10070*/  @P0 SHF.L.U64.HI R3, R6, 0x1, R3 ;  /* 0x0000000106030819 */ /* 0x000fe80000010203 */
[--C-:B------:R-:W-:Y:S02]  /*10080*/  @P0 IADD3.X R11, RZ, c[0x0][0x1cc], R3.reuse, P1, P6 ;  /* 0x00007300ff0b0a10 */ /* 0x100fe40000fec403 */
[C---:B------:R-:W-:Y:S01]  /*10090*/  @P0 IADD3 R8, P6, R5.reuse, 0x100, RZ ;  /* 0x0000010005080810 */ /* 0x040fe20007fde0ff */
[----:B------:R2:W-:Y:S03]  /*100a0*/  MUFU.EX2 R12, R7 ;  /* 0x00000007000c7308 */ /* 0x0005e60000000800 */
[----:B------:R-:W-:Y:S04]  /*100b0*/  @P0 IADD3 R8, P1, R8, c[0x0][0x1c8], RZ ;  /* 0x0000720008080a10 */ /* 0x000fe80007f3e0ff */
[----:B------:R-:W-:Y:S02]  /*100c0*/  @P0 IADD3.X R9, RZ, c[0x0][0x1cc], R3, P1, P6 ;  /* 0x00007300ff090a10 */ /* 0x000fe40000fec403 */
[C---:B------:R-:W-:Y:S01]  /*100d0*/  @P0 IADD3 R6, P6, R5.reuse, 0x180, RZ ;  /* 0x0000018005060810 */ /* 0x040fe20007fde0ff */
[----:B------:R3:W4:Y:S01]  /*100e0*/  MUFU.EX2 R2, R0 ;  /* 0x0000000000027308 */ /* 0x0007220000000800 */
[----:B-1----:R-:W-:Y:S04]  /*100f0*/  @P0 IADD3 R4, P1, R5, c[0x0][0x1c8], RZ ;  /* 0x0000720005040a10 */ /* 0x002fe80007f3e0ff */
[----:B------:R-:W-:Y:S02]  /*10100*/  @P0 IADD3.X R5, R3, c[0x0][0x1cc], RZ, P1, !PT ;  /* 0x0000730003050a10 */ /* 0x000fe40000ffe4ff */
[----:B------:R-:W-:Y:S03]  /*10110*/  @P0 IADD3 R6, P1, R6, c[0x0][0x1c8], RZ ;  /* 0x0000720006060a10 */ /* 0x000fe60007f3e0ff */
[----:B------:R1:W-:Y:S01]  /*10120*/  @P0 LDGSTS.E.BYPASS.LTC128B.128 [R251+0xc100], [R4.64], !P5 ;  /* 0x0c10000004fb0fae */ /* 0x0003e2000e901d5e */
[--C-:B--2---:R-:W-:Y:S01]  /*10130*/  FFMA.FTZ R7, R190, c[0x0][0x2d0], -R194.reuse ;  /* 0x0000b400be077a23 */ /* 0x104fe200000108c2 */
[----:B------:R-:W-:Y:S03]  /*10140*/  MOV R190, R18 ;  /* 0x0000001200be7202 */ /* 0x000fe60000000f00 */
[----:B------:R2:W-:Y:S03]  /*10150*/  MUFU.EX2 R134, R7 ;  /* 0x0000000700867308 */ /* 0x0005e60000000800 */
[----:B------:R1:W-:Y:S01]  /*10160*/  @P0 LDGSTS.E.BYPASS.LTC128B.128 [R251+0xf100], [R10.64], !P4 ;  /* 0x0f1000000afb0fae */ /* 0x0003e2000e101d5e */
[----:B---3--:R-:W-:Y:S02]  /*10170*/  FADD.FTZ R0, -R132, R135 ;  /* 0x0000008784007221 */ /* 0x008fe40000010100 */
[----:B----4-:R-:W-:Y:S02]  /*10180*/  FMUL.FTZ R52, R2, R52 ;  /* 0x0000003402347220 */ /* 0x010fe40000410000 */
[----:B------:R-:W-:Y:S03]  /*10190*/  FMUL.FTZ R0, R0, c[0x0][0x2d0] ;  /* 0x0000b40000007a20 */ /* 0x000fe60000410000 */
[----:B------:R3:W-:Y:S01]  /*101a0*/  @P0 LDGSTS.E.BYPASS.LTC128B.128 [R251+0x12100], [R8.64], !P3 ;  /* 0x1210000008fb0fae */ /* 0x0007e2000d901d5e */
[C---:B------:R-:W-:Y:S02]  /*101b0*/  FMUL.FTZ R53, R2.reuse, R53 ;  /* 0x0000003502357220 */ /* 0x040fe40000410000 */
[C---:B------:R-:W-:Y:S01]  /*101c0*/  FMUL.FTZ R56, R2.reuse, R56 ;  /* 0x0000003802387220 */ /* 0x040fe20000410000 */
[----:B------:R-:W4:Y:S01]  /*101d0*/  MUFU.EX2 R0, R0 ;  /* 0x0000000000007308 */ /* 0x000f220000000800 */
[C---:B------:R-:W-:Y:S02]  /*101e0*/  FMUL.FTZ R57, R2.reuse, R57 ;  /* 0x0000003902397220 */ /* 0x040fe40000410000 */
[C---:B------:R-:W-:Y:S02]  /*101f0*/  FMUL.FTZ R60, R2.reuse, R60 ;  /* 0x0000003c023c7220 */ /* 0x040fe40000410000 */
[C---:B------:R-:W-:Y:S02]  /*10200*/  FMUL.FTZ R61, R2.reuse, R61 ;  /* 0x0000003d023d7220 */ /* 0x040fe40000410000 */
[----:B------:R-:W-:Y:S01]  /*10210*/  FMUL.FTZ R64, R2, R64 ;  /* 0x0000004002407220 */ /* 0x000fe20000410000 */
[----:B--2---:R-:W-:Y:S01]  /*10220*/  @P0 IADD3.X R7, RZ, c[0x0][0x1cc], R3, P1, P6 ;  /* 0x00007300ff070a10 */ /* 0x004fe20000fec403 */
[--C-:B------:R-:W-:Y:S01]  /*10230*/  FFMA.FTZ R3, R188, c[0x0][0x2d0], -R194.reuse ;  /* 0x0000b400bc037a23 */ /* 0x100fe200000108c2 */
[----:B-1----:R-:W-:Y:S01]  /*10240*/  @P0 IADD3 R4, P1, R4, UR6, RZ ;  /* 0x0000000604040c10 */ /* 0x002fe2000ff3e0ff */
[C---:B------:R-:W-:Y:S01]  /*10250*/  FMUL.FTZ R65, R2.reuse, R65 ;  /* 0x0000004102417220 */ /* 0x040fe20000410000 */
[----:B------:R-:W-:Y:S01]  /*10260*/  MOV R188, R13 ;  /* 0x0000000d00bc7202 */ /* 0x000fe20000000f00 */
[----:B------:R1:W2:Y:S01]  /*10270*/  MUFU.EX2 R14, R3 ;  /* 0x00000003000e7308 */ /* 0x0002a20000000800 */
[----:B------:R2:W-:Y:S01]  /*10280*/  @P0 LDGSTS.E.BYPASS.LTC128B.128 [R251+0x15100], [R6.64], !P2 ;  /* 0x1510000006fb0fae */ /* 0x0005e2000d101d5e */
[----:B------:R-:W-:Y:S01]  /*10290*/  @P0 IADD3.X R5, R5, UR7, RZ, P1, !PT ;  /* 0x0000000705050c10 */ /* 0x000fe20008ffe4ff */
[----:B------:R-:W-:Y:S01]  /*102a0*/  FMUL.FTZ R68, R2, R68 ;  /* 0x0000004402447220 */ /* 0x000fe20000410000 */
[----:B------:R-:W-:Y:S01]  /*102b0*/  @P0 IADD3 R10, P6, R4, UR6, RZ ;  /* 0x00000006040a0c10 */ /* 0x000fe2000ffde0ff */
[C---:B------:R-:W-:Y:S02]  /*102c0*/  FMUL.FTZ R69, R2.reuse, R69 ;  /* 0x0000004502457220 */ /* 0x040fe40000410000 */
[----:B------:R-:W-:Y:S01]  /*102d0*/  FMUL.FTZ R72, R2, R72 ;  /* 0x0000004802487220 */ /* 0x000fe20000410000 */
[C---:B------:R-:W-:Y:S01]  /*102e0*/  @P0 IADD3.X R11, R5.reuse, UR7, RZ, P6, !PT ;  /* 0x00000007050b0c10 */ /* 0x040fe2000b7fe4ff */
[----:B------:R2:W-:Y:S01]  /*102f0*/  @P0 LDGSTS.E.BYPASS.LTC128B.128 [R251+0xd100], [R4.64], !P5 ;  /* 0x0d10000004fb0fae */ /* 0x0005e2000e901d5e */
[----:B---3--:R-:W-:Y:S01]  /*10300*/  @P0 IADD3 R8, P1, R4, UR11, RZ ;  /* 0x0000000b04080c10 */ /* 0x008fe2000ff3e0ff */
[C---:B----4-:R-:W-:Y:S01]  /*10310*/  FMUL.FTZ R18, R0.reuse, R150 ;  /* 0x0000009600127220 */ /* 0x050fe20000410000 */
[----:B------:R-:W-:Y:S01]  /*10320*/  MOV R150, R32 ;  /* 0x0000002000967202 */ /* 0x000fe20000000f00 */
[----:B------:R-:W-:Y:S01]  /*10330*/  FMUL.FTZ R19, R0, R151 ;  /* 0x0000009700137220 */ /* 0x000fe20000410000 */
[----:B------:R-:W-:Y:S01]  /*10340*/  @P0 IADD3.X R9, R5, UR10, RZ, P1, !PT ;  /* 0x0000000a05090c10 */ /* 0x000fe20008ffe4ff */
[----:B------:R-:W-:Y:S01]  /*10350*/  FMUL.FTZ R32, R2, R164 ;  /* 0x000000a402207220 */ /* 0x000fe20000410000 */
[----:B------:R-:W-:Y:S01]  /*10360*/  MOV R151, R27 ;  /* 0x0000001b00977202 */ /* 0x000fe20000000f00 */
[----:B------:R3:W-:Y:S01]  /*10370*/  @P0 LDGSTS.E.BYPASS.LTC128B.128 [R251+0x10100], [R4.64+0x80], !P4 ;  /* 0x1010008004fb0fae */ /* 0x0007e2000e101d5e */
[C---:B------:R-:W-:Y:S01]  /*10380*/  FMUL.FTZ R27, R0.reuse, R159 ;  /* 0x0000009f001b7220 */ /* 0x040fe20000410000 */
[----:B------:R-:W-:Y:S01]  /*10390*/  MOV R159, R134 ;  /* 0x00000086009f7202 */ /* 0x000fe20000000f00 */
[C---:B------:R-:W-:Y:S01]  /*103a0*/  FMUL.FTZ R34, R0.reuse, R166 ;  /* 0x000000a600227220 */ /* 0x040fe20000410000 */
[----:B------:R-:W-:Y:S01]  /*103b0*/  MOV R166, R151 ;  /* 0x0000009700a67202 */ /* 0x000fe20000000f00 */
[----:B------:R-:W-:Y:S01]  /*103c0*/  FMUL.FTZ R35, R0, R167 ;  /* 0x000000a700237220 */ /* 0x000fe20000410000 */
[----:B------:R-:W-:Y:S01]  /*103d0*/  MOV R164, R212 ;  /* 0x000000d400a47202 */ /* 0x000fe20000000f00 */
[----:B-1----:R-:W-:Y:S01]  /*103e0*/  FMUL.FTZ R3, R132, c[0x0][0x2d0] ;  /* 0x0000b40084037a20 */ /* 0x002fe20000410000 */
[----:B------:R3:W-:Y:S01]  /*103f0*/  @P0 LDGSTS.E.BYPASS.LTC128B.128 [R251+0x13100], [R4.64+0x100], !P3 ;  /* 0x1310010004fb0fae */ /* 0x0007e2000d901d5e */
[----:B------:R-:W-:Y:S02]  /*10400*/  FMUL.FTZ R54, R0, R54 ;  /* 0x0000003600367220 */ /* 0x000fe40000410000 */
[--C-:B--2---:R-:W-:Y:S01]  /*10410*/  FFMA.FTZ R6, R195, c[0x0][0x2d0], -R3.reuse ;  /* 0x0000b400c3067a23 */ /* 0x104fe20000010803 */
[----:B------:R-:W-:Y:S01]  /*10420*/  MOV R195, R12 ;  /* 0x0000000c00c37202 */ /* 0x000fe20000000f00 */
[--C-:B------:R-:W-:Y:S02]  /*10430*/  FFMA.FTZ R12, R200, c[0x0][0x2d0], -R3.reuse ;  /* 0x0000b400c80c7a23 */ /* 0x100fe40000010803 */
[----:B------:R1:W-:Y:S01]  /*10440*/  MUFU.EX2 R186, R6 ;  /* 0x0000000600ba7308 */ /* 0x0003e20000000800 */
[----:B------:R3:W-:Y:S01]  /*10450*/  @P0 LDGSTS.E.BYPASS.LTC128B.128 [R251+0x16100], [R4.64+0x180], !P2 ;  /* 0x1610018004fb0fae */ /* 0x0007e2000d101d5e */
[C---:B------:R-:W-:Y:S02]  /*10460*/  FMUL.FTZ R55, R0.reuse, R55 ;  /* 0x0000003700377220 */ /* 0x040fe40000410000 */
[C---:B------:R-:W-:Y:S02]  /*10470*/  FMUL.FTZ R58, R0.reuse, R58 ;  /* 0x0000003a003a7220 */ /* 0x040fe40000410000 */
[C---:B------:R-:W-:Y:S02]  /*10480*/  FMUL.FTZ R59, R0.reuse, R59 ;  /* 0x0000003b003b7220 */ /* 0x040fe40000410000 */
[C---:B------:R-:W-:Y:S01]  /*10490*/  FMUL.FTZ R62, R0.reuse, R62 ;  /* 0x0000003e003e7220 */ /* 0x040fe20000410000 */
[----:B------:R2:W-:Y:S01]  /*104a0*/  @P0 LDGSTS.E.BYPASS.LTC128B.128 [R251+0xe100], [R10.64], !P5 ;  /* 0x0e1000000afb0fae */ /* 0x0005e2000e901d5e */
[----:B------:R4:W2:Y:S01]  /*104b0*/  MUFU.EX2 R135, R12 ;  /* 0x0000000c00877308 */ /* 0x0008a20000000800 */
[C---:B------:R-:W-:Y:S02]  /*104c0*/  FMUL.FTZ R63, R0.reuse, R63 ;  /* 0x0000003f003f7220 */ /* 0x040fe40000410000 */
[C---:B------:R-:W-:Y:S02]  /*104d0*/  FMUL.FTZ R66, R0.reuse, R66 ;  /* 0x0000004200427220 */ /* 0x040fe40000410000 */
[C---:B------:R-:W-:Y:S02]  /*104e0*/  FMUL.FTZ R67, R0.reuse, R67 ;  /* 0x0000004300437220 */ /* 0x040fe40000410000 */
[----:B------:R4:W-:Y:S01]  /*104f0*/  @P0 LDGSTS.E.BYPASS.LTC128B.128 [R251+0x11100], [R8.64], !P4 ;  /* 0x1110000008fb0fae */ /* 0x0009e2000e101d5e */
[C---:B------:R-:W-:Y:S02]  /*10500*/  FMUL.FTZ R70, R0.reuse, R70 ;  /* 0x0000004600467220 */ /* 0x040fe40000410000 */
[----:B------:R-:W-:Y:S02]  /*10510*/  FMUL.FTZ R71, R0, R71 ;  /* 0x0000004700477220 */ /* 0x000fe40000410000 */
[----:B------:R-:W-:Y:S01]  /*10520*/  FMUL.FTZ R73, R2, R73 ;  /* 0x0000004902497220 */ /* 0x000fe20000410000 */
[----:B-1----:R-:W-:Y:S01]  /*10530*/  @P0 IADD3 R6, P6, R4, UR13, RZ ;  /* 0x0000000d04060c10 */ /* 0x002fe2000ffde0ff */
[C---:B------:R-:W-:Y:S02]  /*10540*/  FMUL.FTZ R74, R0.reuse, R74 ;  /* 0x0000004a004a7220 */ /* 0x040fe40000410000 */
[----:B------:R-:W-:Y:S01]  /*10550*/  FMUL.FTZ R75, R0, R75 ;  /* 0x0000004b004b7220 */ /* 0x000fe20000410000 */
[C---:B------:R-:W-:Y:S01]  /*10560*/  @P0 IADD3.X R7, R5.reuse, UR12, RZ, P6, !PT ;  /* 0x0000000c05070c10 */ /* 0x040fe2000b7fe4ff */
[----:B------:R-:W-:Y:S01]  /*10570*/  FMUL.FTZ R76, R2, R76 ;  /* 0x0000004c024c7220 */ /* 0x000fe20000410000 */
[----:B---3--:R-:W-:Y:S01]  /*10580*/  @P0 IADD3 R4, P1, R4, UR15, RZ ;  /* 0x0000000f04040c10 */ /* 0x008fe2000ff3e0ff */
[----:B------:R-:W-:Y:S02]  /*10590*/  FMUL.FTZ R77, R2, R77 ;  /* 0x0000004d024d7220 */ /* 0x000fe40000410000 */
[----:B------:R1:W-:Y:S01]  /*105a0*/  @P0 LDGSTS.E.BYPASS.LTC128B.128 [R251+0x14100], [R6.64], !P3 ;  /* 0x1410000006fb0fae */ /* 0x0003e2000d901d5e */
[----:B------:R-:W-:Y:S01]  /*105b0*/  @P0 IADD3.X R5, R5, UR14, RZ, P1, !PT ;  /* 0x0000000e05050c10 */ /* 0x000fe20008ffe4ff */
[C---:B------:R-:W-:Y:S02]  /*105c0*/  FMUL.FTZ R78, R0.reuse, R78 ;  /* 0x0000004e004e7220 */ /* 0x040fe40000410000 */
[C---:B--2---:R-:W-:Y:S02]  /*105d0*/  FMUL.FTZ R10, R0.reuse, R142 ;  /* 0x0000008e000a7220 */ /* 0x044fe40000410000 */
[C---:B------:R-:W-:Y:S02]  /*105e0*/  FMUL.FTZ R11, R0.reuse, R143 ;  /* 0x0000008f000b7220 */ /* 0x040fe40000410000 */
[----:B------:R2:W-:Y:S01]  /*105f0*/  @P0 LDGSTS.E.BYPASS.LTC128B.128 [R251+0x17100], [R4.64], !P2 ;  /* 0x1710000004fb0fae */ /* 0x0005e2000d101d5e */
[----:B------:R-:W-:Y:S02]  /*10600*/  FMUL.FTZ R79, R0, R79 ;  /* 0x0000004f004f7220 */ /* 0x000fe40000410000 */
[--C-:B----4-:R-:W-:Y:S01]  /*10610*/  FFMA.FTZ R8, R192, c[0x0][0x2d0], -R3.reuse ;  /* 0x0000b400c0087a23 */ /* 0x110fe20000010803 */
[----:B------:R-:W-:Y:S01]  /*10620*/  MOV R192, R14 ;  /* 0x0000000e00c07202 */ /* 0x000fe20000000f00 */
[C---:B------:R-:W-:Y:S02]  /*10630*/  FMUL.FTZ R9, R2.reuse, R141 ;  /* 0x0000008d02097220 */ /* 0x040fe40000410000 */
[----:B------:R3:W-:Y:S01]  /*10640*/  MUFU.EX2 R187, R8 ;  /* 0x0000000800bb7308 */ /* 0x0007e20000000800 */
[----:B------:R-:W4:Y:S01]  /*10650*/  LDSM.16.MT88.4 R12, [R217+0x100] ;  /* 0x00010000d90c783b */ /* 0x000f220000004200 */
[C---:B------:R-:W-:Y:S02]  /*10660*/  FMUL.FTZ R80, R2.reuse, R80 ;  /* 0x0000005002507220 */ /* 0x040fe40000410000 */
[----:B------:R-:W-:Y:S02]  /*10670*/  FMUL.FTZ R81, R2, R81 ;  /* 0x0000005102517220 */ /* 0x000fe40000410000 */
[C---:B------:R-:W-:Y:S02]  /*10680*/  FMUL.FTZ R82, R0.reuse, R82 ;  /* 0x0000005200527220 */ /* 0x040fe40000410000 */
[----:B------:R-:W-:Y:S01]  /*10690*/  FMUL.FTZ R83, R0, R83 ;  /* 0x0000005300537220 */ /* 0x000fe20000410000 */
[----:B------:R-:W4:Y:S01]  /*106a0*/  LDSM.16.MT88.4 R20, [R218+0x100] ;  /* 0x00010000da14783b */ /* 0x000f220000004200 */
[----:B------:R-:W-:Y:S02]  /*106b0*/  FMUL.FTZ R84, R2, R84 ;  /* 0x0000005402547220 */ /* 0x000fe40000410000 */
[----:B-1----:R-:W-:Y:S01]  /*106c0*/  FMUL.FTZ R6, R0, R138 ;  /* 0x0000008a00067220 */ /* 0x002fe20000410000 */
[----:B------:R-:W-:Y:S01]  /*106d0*/  F2FP.PACK_AB R138, R192, R134 ;  /* 0x00000086c08a723e */ /* 0x000fe200000000ff */
[----:B------:R-:W-:Y:S02]  /*106e0*/  FMUL.FTZ R7, R0, R139 ;  /* 0x0000008b00077220 */ /* 0x000fe40000410000 */
[--C-:B------:R-:W-:Y:S01]  /*106f0*/  FFMA.FTZ R134, R201, c[0x0][0x2d0], -R194.reuse ;  /* 0x0000b400c9867a23 */ /* 0x100fe200000108c2 */
[----:B------:R-:W1:Y:S01]  /*10700*/  LDSM.16.MT88.4 R28, [R220+0x100] ;  /* 0x00010000dc1c783b */ /* 0x000e620000004200 */
[C---:B------:R-:W-:Y:S02]  /*10710*/  FMUL.FTZ R85, R2.reuse, R85 ;  /* 0x0000005502557220 */ /* 0x040fe40000410000 */
[--C-:B--2---:R-:W-:Y:S01]  /*10720*/  FFMA.FTZ R4, R193, c[0x0][0x2d0], -R3.reuse ;  /* 0x0000b400c1047a23 */ /* 0x104fe20000010803 */
[----:B------:R-:W-:Y:S01]  /*10730*/  MOV R193, R16 ;  /* 0x0000001000c17202 */ /* 0x000fe20000000f00 */
[C---:B------:R-:W-:Y:S01]  /*10740*/  FMUL.FTZ R5, R2.reuse, R137 ;  /* 0x0000008902057220 */ /* 0x040fe20000410000 */
[----:B------:R-:W-:Y:S01]  /*10750*/  F2FP.PACK_AB R137, R135, R186 ;  /* 0x000000ba8789723e */ /* 0x000fe200000000ff */
[----:B------:R-:W2:Y:S01]  /*10760*/  MUFU.EX2 R200, R4 ;  /* 0x0000000400c87308 */ /* 0x000ea20000000800 */
[C---:B---3--:R-:W-:Y:S01]  /*10770*/  FMUL.FTZ R8, R2.reuse, R140 ;  /* 0x0000008c02087220 */ /* 0x048fe20000410000 */
[----:B------:R-:W3:Y:S01]  /*10780*/  LDSM.16.MT88.4 R36, [R219+0x100] ;  /* 0x00010000db24783b */ /* 0x000ee20000004200 */
[C---:B------:R-:W-:Y:S01]  /*10790*/  FMUL.FTZ R16, R2.reuse, R148 ;  /* 0x0000009402107220 */ /* 0x040fe20000410000 */
[----:B------:R-:W-:Y:S01]  /*107a0*/  MOV R148, R17 ;  /* 0x0000001100947202 */ /* 0x000fe20000000f00 */
[C---:B------:R-:W-:Y:S01]  /*107b0*/  FMUL.FTZ R17, R2.reuse, R149 ;  /* 0x0000009502117220 */ /* 0x040fe20000410000 */
[----:B------:R-:W-:Y:S01]  /*107c0*/  MOV R149, R33 ;  /* 0x0000002100957202 */ /* 0x000fe20000000f00 */
[----:B------:R-:W-:Y:S01]  /*107d0*/  FMUL.FTZ R33, R2, R165 ;  /* 0x000000a502217220 */ /* 0x000fe20000410000 */
[----:B------:R-:W-:Y:S01]  /*107e0*/  MOV R165, R213 ;  /* 0x000000d500a57202 */ /* 0x000fe20000000f00 */
[C---:B------:R-:W-:Y:S01]  /*107f0*/  FMUL.FTZ R86, R0.reuse, R86 ;  /* 0x0000005600567220 */ /* 0x040fe20000410000 */
[----:B------:R-:W1:Y:S01]  /*10800*/  LDSM.16.MT88.4 R44, [R217+0x3100] ;  /* 0x00310000d92c783b */ /* 0x000e620000004200 */
[----:B------:R-:W-:Y:S02]  /*10810*/  FMUL.FTZ R87, R0, R87 ;  /* 0x0000005700577220 */ /* 0x000fe40000410000 */
[C---:B------:R-:W-:Y:S02]  /*10820*/  FMUL.FTZ R88, R2.reuse, R88 ;  /* 0x0000005802587220 */ /* 0x040fe40000410000 */
[----:B------:R-:W-:Y:S02]  /*10830*/  FMUL.FTZ R89, R2, R89 ;  /* 0x0000005902597220 */ /* 0x000fe40000410000 */
[C---:B------:R-:W-:Y:S01]  /*10840*/  FMUL.FTZ R90, R0.reuse, R90 ;  /* 0x0000005a005a7220 */ /* 0x040fe20000410000 */
[----:B------:R-:W1:Y:S01]  /*10850*/  LDSM.16.MT88.4 R140, [R218+0x3100] ;  /* 0x00310000da8c783b */ /* 0x000e620000004200 */
[----:B------:R-:W-:Y:S02]  /*10860*/  FMUL.FTZ R91, R0, R91 ;  /* 0x0000005b005b7220 */ /* 0x000fe40000410000 */
[C---:B------:R-:W-:Y:S02]  /*10870*/  FMUL.FTZ R92, R2.reuse, R92 ;  /* 0x0000005c025c7220 */ /* 0x040fe40000410000 */
[----:B------:R-:W-:Y:S01]  /*10880*/  FMUL.FTZ R93, R2, R93 ;  /* 0x0000005d025d7220 */ /* 0x000fe20000410000 */
[----:B--2---:R-:W-:Y:S01]  /*10890*/  F2FP.PACK_AB R139, R200, R187 ;  /* 0x000000bbc88b723e */ /* 0x004fe200000000ff */
[----:B------:R-:W-:Y:S01]  /*108a0*/  FMUL.FTZ R4, R2, R136 ;  /* 0x0000008802047220 */ /* 0x000fe20000410000 */
[----:B------:R-:W-:Y:S01]  /*108b0*/  F2FP.PACK_AB R136, R195, R189 ;  /* 0x000000bdc388723e */ /* 0x000fe200000000ff */
[----:B------:R-:W0:Y:S01]  /*108c0*/  LDGDEPBAR ;  /* 0x00000000000079af */ /* 0x000e220000000000 */
[C---:B------:R-:W-:Y:S02]  /*108d0*/  FMUL.FTZ R94, R0.reuse, R94 ;  /* 0x0000005e005e7220 */ /* 0x040fe40000410000 */
[----:B------:R-:W-:Y:S02]  /*108e0*/  FMUL.FTZ R95, R0, R95 ;  /* 0x0000005f005f7220 */ /* 0x000fe40000410000 */
[C---:B------:R-:W-:Y:S01]  /*108f0*/  FMUL.FTZ R96, R2.reuse, R96 ;  /* 0x0000006002607220 */ /* 0x040fe20000410000 */
[C---:B----4-:R-:W-:Y:S05]  /*10900*/  HMMA.16816.F32 R4, R136.reuse, R12, R4 ;  /* 0x0000000c8804723c */ /* 0x050fea0000001804 */
[C---:B------:R-:W-:Y:S02]  /*10910*/  FMUL.FTZ R97, R2.reuse, R97 ;  /* 0x0000006102617220 */ /* 0x040fe40000410000 */
[C---:B------:R-:W-:Y:S01]  /*10920*/  FMUL.FTZ R12, R2.reuse, R144 ;  /* 0x00000090020c7220 */ /* 0x040fe20000410000 */
[C---:B------:R-:W-:Y:S04]  /*10930*/  HMMA.16816.F32 R8, R136.reuse, R14, R8 ;  /* 0x0000000e8808723c */ /* 0x040fe80000001808 */
[C---:B------:R-:W-:Y:S02]  /*10940*/  FMUL.FTZ R13, R2.reuse, R145 ;  /* 0x00000091020d7220 */ /* 0x040fe40000410000 */
[----:B------:R-:W-:Y:S01]  /*10950*/  FMUL.FTZ R40, R2, R172 ;  /* 0x000000ac02287220 */ /* 0x000fe20000410000 */
[----:B------:R-:W-:Y:S01]  /*10960*/  MOV R172, R41 ;  /* 0x0000002900ac7202 */ /* 0x000fe20000000f00 */
[C---:B------:R-:W-:Y:S04]  /*10970*/  FMUL.FTZ R14, R0.reuse, R146 ;  /* 0x00000092000e7220 */ /* 0x040fe80000410000 */
[C---:B------:R-:W-:Y:S02]  /*10980*/  FMUL.FTZ R15, R0.reuse, R147 ;  /* 0x00000093000f7220 */ /* 0x040fe40000410000 */
[----:B------:R-:W2:Y:S01]  /*10990*/  LDSM.16.MT88.4 R144, [R220+0x3100] ;  /* 0x00310000dc90783b */ /* 0x000ea20000004200 */
[C---:B------:R-:W-:Y:S02]  /*109a0*/  FMUL.FTZ R98, R0.reuse, R98 ;  /* 0x0000006200627220 */ /* 0x040fe40000410000 */
[----:B------:R-:W-:Y:S02]  /*109b0*/  FMUL.FTZ R99, R0, R99 ;  /* 0x0000006300637220 */ /* 0x000fe40000410000 */
[C---:B------:R-:W-:Y:S03]  /*109c0*/  HMMA.16816.F32 R12, R136.reuse, R20, R12 ;  /* 0x00000014880c723c */ /* 0x040fe6000000180c */
[C---:B------:R-:W-:Y:S02]  /*109d0*/  FMUL.FTZ R100, R2.reuse, R100 ;  /* 0x0000006402647220 */ /* 0x040fe40000410000 */
[----:B------:R-:W-:Y:S02]  /*109e0*/  FMUL.FTZ R101, R2, R101 ;  /* 0x0000006502657220 */ /* 0x000fe40000410000 */
[----:B------:R-:W-:Y:S01]  /*109f0*/  FMUL.FTZ R102, R0, R102 ;  /* 0x0000006600667220 */ /* 0x000fe20000410000 */
        /* <DEDUP_REMOVED lines=14> */
[C---:B-1----:R-:W-:Y:S03]  /*10ae0*/  HMMA.16816.F32 R20, R136.reuse, R28, R20 ;  /* 0x0000001c8814723c */ /* 0x042fe60000001814 */
[----:B------:R-:W-:Y:S01]  /*10af0*/  FMUL.FTZ R25, R2, R157 ;  /* 0x0000009d02197220 */ /* 0x000fe20000410000 */
[----:B------:R-:W-:Y:S01]  /*10b00*/  MOV R156, R51 ;  /* 0x00000033009c7202 */ /* 0x000fe20000000f00 */
[----:B------:R-:W-:Y:S01]  /*10b10*/  FMUL.FTZ R51, R0, R183 ;  /* 0x000000b700337220 */ /* 0x000fe20000410000 */
[----:B------:R-:W-:Y:S01]  /*10b20*/  MOV R157, R195 ;  /* 0x000000c3009d7202 */ /* 0x000fe20000000f00 */
[C---:B------:R-:W-:Y:S01]  /*10b30*/  FMUL.FTZ R29, R2.reuse, R161 ;  /* 0x000000a1021d7220 */ /* 0x040fe20000410000 */
[----:B------:R-:W-:Y:S01]  /*10b40*/  MOV R161, R150 ;  /* 0x0000009600a17202 */ /* 0x000fe20000000f00 */
[C---:B------:R-:W-:Y:S01]  /*10b50*/  FMUL.FTZ R104, R2.reuse, R104 ;  /* 0x0000006802687220 */ /* 0x040fe20000410000 */
[C---:B------:R-:W-:Y:S03]  /*10b60*/  HMMA.16816.F32 R24, R136.reuse, R30, R24 ;  /* 0x0000001e8818723c */ /* 0x040fe60000001818 */
[----:B------:R-:W-:Y:S01]  /*10b70*/  FMUL.FTZ R28, R2, R160 ;  /* 0x000000a0021c7220 */ /* 0x000fe20000410000 */
[----:B------:R-:W-:Y:S01]  /*10b80*/  MOV R200, R42 ;  /* 0x0000002a00c87202 */ /* 0x000fe20000000f00 */
[C---:B------:R-:W-:Y:S01]  /*10b90*/  FMUL.FTZ R42, R0.reuse, R174 ;  /* 0x000000ae002a7220 */ /* 0x040fe20000410000 */
[----:B------:R-:W-:Y:S01]  /*10ba0*/  MOV R160, R50 ;  /* 0x0000003200a07202 */ /* 0x000fe20000000f00 */
[C---:B------:R-:W-:Y:S01]  /*10bb0*/  FMUL.FTZ R30, R0.reuse, R162 ;  /* 0x000000a2001e7220 */ /* 0x040fe20000410000 */
[----:B------:R-:W-:Y:S01]  /*10bc0*/  MOV R162, R149 ;  /* 0x0000009500a27202 */ /* 0x000fe20000000f00 */
[C---:B------:R-:W-:Y:S01]  /*10bd0*/  FMUL.FTZ R31, R0.reuse, R163 ;  /* 0x000000a3001f7220 */ /* 0x040fe20000410000 */
[----:B------:R-:W1:Y:S02]  /*10be0*/  LDSM.16.MT88.4 R148, [R219+0x3100] ;  /* 0x00310000db94783b */ /* 0x000e640000004200 */
[----:B------:R-:W-:Y:S01]  /*10bf0*/  MOV R163, R152 ;  /* 0x0000009800a37202 */ /* 0x000fe20000000f00 */
[C---:B------:R-:W-:Y:S01]  /*10c00*/  FMUL.FTZ R50, R0.reuse, R182 ;  /* 0x000000b600327220 */ /* 0x040fe20000410000 */
[----:B------:R-:W-:Y:S01]  /*10c10*/  MOV R152, R43 ;  /* 0x0000002b00987202 */ /* 0x000fe20000000f00 */
[----:B------:R-:W-:Y:S01]  /*10c20*/  FMUL.FTZ R43, R0, R175 ;  /* 0x000000af002b7220 */ /* 0x000fe20000410000 */
[C---:B---3--:R-:W-:Y:S03]  /*10c30*/  HMMA.16816.F32 R28, R136.reuse, R36, R28 ;  /* 0x00000024881c723c */ /* 0x048fe6000000181c */
[----:B------:R-:W-:Y:S01]  /*10c40*/  FMUL.FTZ R105, R2, R105 ;  /* 0x0000006902697220 */ /* 0x000fe20000410000 */
[----:B------:R-:W-:Y:S01]  /*10c50*/  MOV R158, R135 ;  /* 0x00000087009e7202 */ /* 0x000fe20000000f00 */
[----:B------:R-:W-:Y:S01]  /*10c60*/  FMUL.FTZ R106, R0, R106 ;  /* 0x0000006a006a7220 */ /* 0x000fe20000410000 */
[----:B------:R-:W-:Y:S01]  /*10c70*/  MOV R195, R49 ;  /* 0x0000003100c37202 */ /* 0x000fe20000000f00 */
[C---:B------:R-:W-:Y:S01]  /*10c80*/  FMUL.FTZ R49, R2.reuse, R181 ;  /* 0x000000b502317220 */ /* 0x040fe20000410000 */
[C---:B------:R-:W-:Y:S04]  /*10c90*/  HMMA.16816.F32 R32, R136.reuse, R38, R32 ;  /* 0x000000268820723c */ /* 0x040fe80000001820 */
[----:B------:R-:W-:Y:S01]  /*10ca0*/  FMUL.FTZ R37, R2, R169 ;  /* 0x000000a902257220 */ /* 0x000fe20000410000 */
[----:B------:R-:W-:Y:S01]  /*10cb0*/  MOV R135, R210 ;  /* 0x000000d200877202 */ /* 0x000fe20000000f00 */
[----:B------:R3:W-:Y:S01]  /*10cc0*/  MUFU.EX2 R169, R134 ;  /* 0x0000008600a97308 */ /* 0x0007e20000000800 */
[C---:B------:R-:W-:Y:S02]  /*10cd0*/  FMUL.FTZ R38, R0.reuse, R170 ;  /* 0x000000aa00267220 */ /* 0x040fe40000410000 */
[----:B------:R-:W-:Y:S03]  /*10ce0*/  FMUL.FTZ R39, R0, R171 ;  /* 0x000000ab00277220 */ /* 0x000fe60000410000 */
[----:B------:R-:W-:Y:S01]  /*10cf0*/  FMUL.FTZ R36, R2, R168 ;  /* 0x000000a802247220 */ /* 0x000fe20000410000 */
[----:B------:R-:W-:Y:S01]  /*10d00*/  MOV R168, R211 ;  /* 0x000000d300a87202 */ /* 0x000fe20000000f00 */
[----:B------:R-:W-:Y:S02]  /*10d10*/  FMUL.FTZ R107, R0, R107 ;  /* 0x0000006b006b7220 */ /* 0x000fe40000410000 */
[C---:B------:R-:W-:Y:S02]  /*10d20*/  FMUL.FTZ R108, R2.reuse, R108 ;  /* 0x0000006c026c7220 */ /* 0x040fe40000410000 */
[C---:B------:R-:W-:Y:S01]  /*10d30*/  FMUL.FTZ R109, R2.reuse, R109 ;  /* 0x0000006d026d7220 */ /* 0x040fe20000410000 */
[C---:B------:R-:W-:Y:S03]  /*10d40*/  HMMA.16816.F32 R36, R136.reuse, R44, R36 ;  /* 0x0000002c8824723c */ /* 0x040fe60000001824 */
        /* <DEDUP_REMOVED lines=8> */
[--C-:B---3--:R-:W-:Y:S02]  /*10dd0*/  FFMA.FTZ R134, R202, c[0x0][0x2d0], -R194.reuse ;  /* 0x0000b400ca867a23 */ /* 0x108fe400000108c2 */
[----:B------:R-:W-:Y:S02]  /*10de0*/  FMUL.FTZ R48, R2, R180 ;  /* 0x000000b402307220 */ /* 0x000fe40000410000 */
[C---:B------:R-:W-:Y:S02]  /*10df0*/  FMUL.FTZ R47, R0.reuse, R179 ;  /* 0x000000b3002f7220 */ /* 0x040fe40000410000 */
[----:B------:R3:W4:Y:S03]  /*10e00*/  MUFU.EX2 R179, R134 ;  /* 0x0000008600b37308 */ /* 0x0007260000000800 */
[C---:B------:R-:W-:Y:S02]  /*10e10*/  FMUL.FTZ R46, R0.reuse, R178 ;  /* 0x000000b2002e7220 */ /* 0x040fe40000410000 */
[----:B------:R-:W-:Y:S02]  /*10e20*/  FMUL.FTZ R111, R0, R111 ;  /* 0x0000006f006f7220 */ /* 0x000fe40000410000 */
[C---:B------:R-:W-:Y:S02]  /*10e30*/  FMUL.FTZ R112, R2.reuse, R112 ;  /* 0x0000007002707220 */ /* 0x040fe40000410000 */
[----:B------:R-:W-:Y:S01]  /*10e40*/  FMUL.FTZ R113, R2, R113 ;  /* 0x0000007102717220 */ /* 0x000fe20000410000 */
[C---:B------:R-:W-:Y:S03]  /*10e50*/  HMMA.16816.F32 R44, R136.reuse, R140, R44 ;  /* 0x0000008c882c723c */ /* 0x040fe6000000182c */
[C---:B------:R-:W-:Y:S02]  /*10e60*/  FMUL.FTZ R114, R0.reuse, R114 ;  /* 0x0000007200727220 */ /* 0x040fe40000410000 */
[----:B------:R-:W-:Y:S02]  /*10e70*/  FMUL.FTZ R115, R0, R115 ;  /* 0x0000007300737220 */ /* 0x000fe40000410000 */
[C---:B------:R-:W-:Y:S01]  /*10e80*/  FMUL.FTZ R116, R2.reuse, R116 ;  /* 0x0000007402747220 */ /* 0x040fe20000410000 */
[C---:B------:R-:W-:Y:S01]  /*10e90*/  HMMA.16816.F32 R48, R136.reuse, R142, R48 ;  /* 0x0000008e8830723c */ /* 0x040fe20000001830 */
[----:B------:R-:W4:Y:S03]  /*10ea0*/  LDSM.16.MT88.4 R140, [R217+0x6100] ;  /* 0x00610000d98c783b */ /* 0x000f260000004200 */
[----:B------:R-:W-:Y:S02]  /*10eb0*/  FMUL.FTZ R117, R2, R117 ;  /* 0x0000007502757220 */ /* 0x000fe40000410000 */
[--C-:B---3--:R-:W-:Y:S02]  /*10ec0*/  FFMA.FTZ R134, R203, c[0x0][0x2d0], -R3.reuse ;  /* 0x0000b400cb867a23 */ /* 0x108fe40000010803 */
[C---:B--2---:R-:W-:Y:S02]  /*10ed0*/  HMMA.16816.F32 R52, R136.reuse, R144, R52 ;  /* 0x000000908834723c */ /* 0x044fe40000001834 */
[----:B------:R2:W-:Y:S02]  /*10ee0*/  MUFU.EX2 R213, R134 ;  /* 0x0000008600d57308 */ /* 0x0005e40000000800 */
[C---:B------:R-:W-:Y:S02]  /*10ef0*/  FMUL.FTZ R118, R0.reuse, R118 ;  /* 0x0000007600767220 */ /* 0x040fe40000410000 */
[----:B------:R-:W-:Y:S02]  /*10f00*/  FMUL.FTZ R119, R0, R119 ;  /* 0x0000007700777220 */ /* 0x000fe40000410000 */
        /* <DEDUP_REMOVED lines=9> */
[--C-:B--2---:R-:W-:Y:S02]  /*10fa0*/  FFMA.FTZ R134, R204, c[0x0][0x2d0], -R3.reuse ;  /* 0x0000b400cc867a23 */ /* 0x104fe40000010803 */
[C---:B------:R-:W-:Y:S02]  /*10fb0*/  FMUL.FTZ R124, R2.reuse, R124 ;  /* 0x0000007c027c7220 */ /* 0x040fe40000410000 */
[----:B------:R2:W1:Y:S01]  /*10fc0*/  MUFU.EX2 R212, R134 ;  /* 0x0000008600d47308 */ /* 0x0004620000000800 */
[C---:B----4-:R-:W-:Y:S03]  /*10fd0*/  HMMA.16816.F32 R68, R136.reuse, R140, R68 ;  /* 0x0000008c8844723c */ /* 0x050fe60000001844 */
[----:B------:R-:W-:Y:S02]  /*10fe0*/  FMUL.FTZ R125, R2, R125 ;  /* 0x0000007d027d7220 */ /* 0x000fe40000410000 */
[C---:B------:R-:W-:Y:S02]  /*10ff0*/  FMUL.FTZ R126, R0.reuse, R126 ;  /* 0x0000007e007e7220 */ /* 0x040fe40000410000 */
[----:B------:R-:W-:Y:S01]  /*11000*/  FMUL.FTZ R127, R0, R127 ;  /* 0x0000007f007f7220 */ /* 0x000fe20000410000 */
[C---:B------:R-:W-:Y:S01]  /*11010*/  HMMA.16816.F32 R72, R136.reuse, R142, R72 ;  /* 0x0000008e8848723c */ /* 0x040fe20000001848 */
[----:B------:R-:W4:Y:S03]  /*11020*/  LDSM.16.MT88.4 R140, [R219+0x6100] ;  /* 0x00610000db8c783b */ /* 0x000f260000004200 */
[C---:B------:R-:W-:Y:S02]  /*11030*/  FMUL.FTZ R128, R2.reuse, R128 ;  /* 0x0000008002807220 */ /* 0x040fe40000410000 */
[----:B------:R-:W-:Y:S02]  /*11040*/  FMUL.FTZ R129, R2, R129 ;  /* 0x0000008102817220 */ /* 0x000fe40000410000 */
[C---:B---3--:R-:W-:Y:S04]  /*11050*/  HMMA.16816.F32 R76, R136.reuse, R144, R76 ;  /* 0x00000090884c723c */ /* 0x048fe8000000184c */
[C---:B------:R-:W-:Y:S02]  /*11060*/  FMUL.FTZ R130, R0.reuse, R130 ;  /* 0x0000008200827220 */ /* 0x040fe40000410000 */
[----:B------:R-:W-:Y:S02]  /*11070*/  FMUL.FTZ R131, R0, R131 ;  /* 0x0000008300837220 */ /* 0x000fe40000410000 */
[C---:B------:R-:W-:Y:S01]  /*11080*/  HMMA.16816.F32 R80, R136.reuse, R146, R80 ;  /* 0x000000928850723c */ /* 0x040fe20000001850 */
[----:B------:R-:W3:Y:S03]  /*11090*/  LDSM.16.MT88.4 R144, [R217+0x9100] ;  /* 0x00910000d990783b */ /* 0x000ee60000004200 */
[--C-:B--2---:R-:W-:Y:S02]  /*110a0*/  FFMA.FTZ R134, R205, c[0x0][0x2d0], -R194.reuse ;  /* 0x0000b400cd867a23 */ /* 0x104fe400000108c2 */
[--C-:B------:R-:W-:Y:S02]  /*110b0*/  FFMA.FTZ R135, R135, c[0x0][0x2d0], -R194.reuse ;  /* 0x0000b40087877a23 */ /* 0x100fe400000108c2 */
[C---:B-1----:R-:W-:Y:S01]  /*110c0*/  HMMA.16816.F32 R84, R136.reuse, R148, R84 ;  /* 0x000000948854723c */ /* 0x042fe20000001854 */
[----:B------:R1:W-:Y:S03]  /*110d0*/  MUFU.EX2 R178, R134 ;  /* 0x0000008600b27308 */ /* 0x0003e60000000800 */
[--C-:B------:R-:W-:Y:S04]  /*110e0*/  FFMA.FTZ R184, R184, c[0x0][0x2d0], -R3.reuse ;  /* 0x0000b400b8b87a23 */ /* 0x100fe80000010803 */
[C---:B------:R-:W-:Y:S01]  /*110f0*/  HMMA.16816.F32 R88, R136.reuse, R150, R88 ;  /* 0x000000968858723c */ /* 0x040fe20000001858 */
[----:B------:R-:W2:Y:S02]  /*11100*/  LDSM.16.MT88.4 R148, [R218+0x9100] ;  /* 0x00910000da94783b */ /* 0x000ea40000004200 */
[----:B------:R3:W-:Y:S05]  /*11110*/  MUFU.EX2 R171, R135 ;  /* 0x0000008700ab7308 */ /* 0x0007ea0000000800 */
[C---:B----4-:R-:W-:Y:S08]  /*11120*/  HMMA.16816.F32 R92, R136.reuse, R140, R92 ;  /* 0x0000008c885c723c */ /* 0x050ff0000000185c */
[C---:B------:R-:W-:Y:S01]  /*11130*/  HMMA.16816.F32 R96, R136.reuse, R142, R96 ;  /* 0x0000008e8860723c */ /* 0x040fe20000001860 */
[----:B------:R-:W4:Y:S03]  /*11140*/  LDSM.16.MT88.4 R140, [R220+0x9100] ;  /* 0x00910000dc8c783b */ /* 0x000f260000004200 */
[--C-:B-1----:R-:W-:Y:S04]  /*11150*/  FFMA.FTZ R134, R206, c[0x0][0x2d0], -R194.reuse ;  /* 0x0000b400ce867a23 */ /* 0x102fe800000108c2 */
[C---:B---3--:R-:W-:Y:S01]  /*11160*/  HMMA.16816.F32 R100, R136.reuse, R144, R100 ;  /* 0x000000908864723c */ /* 0x048fe20000001864 */
[----:B------:R1:W3:Y:S03]  /*11170*/  MUFU.EX2 R177, R134 ;  /* 0x0000008600b17308 */ /* 0x0002e60000000800 */
[--C-:B------:R-:W-:Y:S02]  /*11180*/  FFMA.FTZ R135, R195, c[0x0][0x2d0], -R194.reuse ;  /* 0x0000b400c3877a23 */ /* 0x100fe400000108c2 */
[--C-:B------:R-:W-:Y:S02]  /*11190*/  FFMA.FTZ R195, R197, c[0x0][0x2d0], -R194.reuse ;  /* 0x0000b400c5c37a23 */ /* 0x100fe400000108c2 */
[C---:B------:R-:W-:Y:S01]  /*111a0*/  HMMA.16816.F32 R104, R136.reuse, R146, R104 ;  /* 0x000000928868723c */ /* 0x040fe20000001868 */
[----:B------:R-:W3:Y:S03]  /*111b0*/  LDSM.16.MT88.4 R144, [R219+0x9100] ;  /* 0x00910000db90783b */ /* 0x000ee60000004200 */
[----:B------:R-:W-:Y:S04]  /*111c0*/  MUFU.EX2 R195, R195 ;  /* 0x000000c300c37308 */ /* 0x000fe80000000800 */
[C---:B--2---:R-:W-:Y:S08]  /*111d0*/  HMMA.16816.F32 R108, R136.reuse, R148, R108 ;  /* 0x00000094886c723c */ /* 0x044ff0000000186c */
[C---:B------:R-:W-:Y:S01]  /*111e0*/  HMMA.16816.F32 R112, R136.reuse, R150, R112 ;  /* 0x000000968870723c */ /* 0x040fe20000001870 */
[----:B------:R-:W2:Y:S03]  /*111f0*/  LDSM.16.MT88.4 R148, [R217+0x900] ;  /* 0x00090000d994783b */ /* 0x000ea60000004200 */
[--C-:B-1----:R-:W-:Y:S04]  /*11200*/  FFMA.FTZ R134, R207, c[0x0][0x2d0], -R3.reuse ;  /* 0x0000b400cf867a23 */ /* 0x102fe80000010803 */
[----:B------:R1:W-:Y:S01]  /*11210*/  MUFU.EX2 R211, R134 ;  /* 0x0000008600d37308 */ /* 0x0003e20000000800 */
[C---:B----4-:R-:W-:Y:S08]  /*11220*/  HMMA.16816.F32 R116, R136.reuse, R140, R116 ;  /* 0x0000008c8874723c */ /* 0x050ff00000001874 */
[C---:B------:R-:W-:Y:S01]  /*11230*/  HMMA.16816.F32 R120, R136.reuse, R142, R120 ;  /* 0x0000008e8878723c */ /* 0x040fe20000001878 */
[----:B------:R-:W4:Y:S07]  /*11240*/  LDSM.16.MT88.4 R140, [R218+0x900] ;  /* 0x00090000da8c783b */ /* 0x000f2e0000004200 */
[C---:B---3--:R-:W-:Y:S04]  /*11250*/  HMMA.16816.F32 R124, R136.reuse, R144, R124 ;  /* 0x00000090887c723c */ /* 0x048fe8000000187c */
[--C-:B-1----:R-:W-:Y:S04]  /*11260*/  FFMA.FTZ R134, R208, c[0x0][0x2d0], -R3.reuse ;  /* 0x0000b400d0867a23 */ /* 0x102fe80000010803 */
[----:B------:R-:W-:Y:S01]  /*11270*/  HMMA.16816.F32 R128, R136, R146, R128 ;  /* 0x000000928880723c */ /* 0x000fe20000001880 */
[----:B------:R-:W1:Y:S01]  /*11280*/  LDSM.16.MT88.4 R144, [R220+0x900] ;  /* 0x00090000dc90783b */ /* 0x000e620000004200 */
[----:B------:R-:W3:Y:S05]  /*11290*/  MUFU.EX2 R210, R134 ;  /* 0x0000008600d27308 */ /* 0x000eea0000000800 */
[----:B------:R-:W-:Y:S02]  /*112a0*/  F2FP.PACK_AB R136, R179, R169 ;  /* 0x000000a9b388723e */ /* 0x000fe400000000ff */
[----:B------:R-:W-:Y:S03]  /*112b0*/  F2FP.PACK_AB R137, R212, R213 ;  /* 0x000000d5d489723e */ /* 0x000fe600000000ff */
[----:B------:R-:W-:Y:S02]  /*112c0*/  F2FP.PACK_AB R138, R177, R178 ;  /* 0x000000b2b18a723e */ /* 0x000fe400000000ff */
[----:B---3--:R-:W-:Y:S01]  /*112d0*/  F2FP.PACK_AB R139, R210, R211 ;  /* 0x000000d3d28b723e */ /* 0x008fe200000000ff */
[--C-:B------:R-:W-:Y:S04]  /*112e0*/  FFMA.FTZ R134, R209, c[0x0][0x2d0], -R194.reuse ;  /* 0x0000b400d1867a23 */ /* 0x100fe800000108c2 */
[----:B------:R3:W-:Y:S02]  /*112f0*/  MUFU.EX2 R176, R134 ;  /* 0x0000008600b07308 */ /* 0x0007e40000000800 */
[C---:B--2---:R-:W-:Y:S08]  /*11300*/  HMMA.16816.F32 R4, R136.reuse, R148, R4 ;  /* 0x000000948804723c */ /* 0x044ff00000001804 */
[C---:B------:R-:W-:Y:S01]  /*11310*/  HMMA.16816.F32 R8, R136.reuse, R150, R8 ;  /* 0x000000968808723c */ /* 0x040fe20000001808 */
[----:B------:R-:W2:Y:S07]  /*11320*/  LDSM.16.MT88.4 R148, [R219+0x900] ;  /* 0x00090000db94783b */ /* 0x000eae0000004200 */
[C---:B----4-:R-:W-:Y:S04]  /*11330*/  HMMA.16816.F32 R12, R136.reuse, R140, R12 ;  /* 0x0000008c880c723c */ /* 0x050fe8000000180c */
[--C-:B---3--:R-:W-:Y:S04]  /*11340*/  FFMA.FTZ R134, R214, c[0x0][0x2d0], -R194.reuse ;  /* 0x0000b400d6867a23 */ /* 0x108fe800000108c2 */
        /* <DEDUP_REMOVED lines=8> */
[----:B------:R2:W-:Y:S01]  /*113d0*/  MUFU.EX2 R207, R134 ;  /* 0x0000008600cf7308 */ /* 0x0005e20000000800 */
[C---:B------:R-:W-:Y:S01]  /*113e0*/  HMMA.16816.F32 R32, R136.reuse, R150, R32 ;  /* 0x000000968820723c */ /* 0x040fe20000001820 */
[----:B------:R-:W4:Y:S07]  /*113f0*/  LDSM.16.MT88.4 R148, [R220+0x3900] ;  /* 0x00390000dc94783b */ /* 0x000f2e0000004200 */
[C---:B---3--:R-:W-:Y:S08]  /*11400*/  HMMA.16816.F32 R36, R136.reuse, R140, R36 ;  /* 0x0000008c8824723c */ /* 0x048ff00000001824 */
[C---:B------:R-:W-:Y:S01]  /*11410*/  HMMA.16816.F32 R40, R136.reuse, R142, R40 ;  /* 0x0000008e8828723c */ /* 0x040fe20000001828 */
[----:B------:R-:W3:Y:S03]  /*11420*/  LDSM.16.MT88.4 R140, [R219+0x3900] ;  /* 0x00390000db8c783b */ /* 0x000ee60000004200 */
[--C-:B--2---:R-:W-:Y:S04]  /*11430*/  FFMA.FTZ R134, R252, c[0x0][0x2d0], -R3.reuse ;  /* 0x0000b400fc867a23 */ /* 0x104fe80000010803 */
[C---:B-1----:R-:W-:Y:S01]  /*11440*/  HMMA.16816.F32 R44, R136.reuse, R144, R44 ;  /* 0x00000090882c723c */ /* 0x042fe2000000182c */
[----:B------:R1:W-:Y:S07]  /*11450*/  MUFU.EX2 R206, R134 ;  /* 0x0000008600ce7308 */ /* 0x0003ee0000000800 */
[C---:B------:R-:W-:Y:S01]  /*11460*/  HMMA.16816.F32 R48, R136.reuse, R146, R48 ;  /* 0x000000928830723c */ /* 0x040fe20000001830 */
[----:B------:R-:W2:Y:S07]  /*11470*/  LDSM.16.MT88.4 R144, [R217+0x6900] ;  /* 0x00690000d990783b */ /* 0x000eae0000004200 */
[C---:B----4-:R-:W-:Y:S08]  /*11480*/  HMMA.16816.F32 R52, R136.reuse, R148, R52 ;  /* 0x000000948834723c */ /* 0x050ff00000001834 */
[C---:B------:R-:W-:Y:S01]  /*11490*/  HMMA.16816.F32 R56, R136.reuse, R150, R56 ;  /* 0x000000968838723c */ /* 0x040fe20000001838 */
[----:B------:R-:W4:Y:S03]  /*114a0*/  LDSM.16.MT88.4 R148, [R218+0x6900] ;  /* 0x00690000da94783b */ /* 0x000f260000004200 */
[--C-:B-1----:R-:W-:Y:S04]  /*114b0*/  FFMA.FTZ R134, R173, c[0x0][0x2d0], -R194.reuse ;  /* 0x0000b400ad867a23 */ /* 0x102fe800000108c2 */
[C---:B---3--:R-:W-:Y:S01]  /*114c0*/  HMMA.16816.F32 R60, R136.reuse, R140, R60 ;  /* 0x0000008c883c723c */ /* 0x048fe2000000183c */
[----:B------:R1:W3:Y:S07]  /*114d0*/  MUFU.EX2 R174, R134 ;  /* 0x0000008600ae7308 */ /* 0x0002ee0000000800 */
[C---:B------:R-:W-:Y:S01]  /*114e0*/  HMMA.16816.F32 R64, R136.reuse, R142, R64 ;  /* 0x0000008e8840723c */ /* 0x040fe20000001840 */
[----:B------:R-:W3:Y:S07]  /*114f0*/  LDSM.16.MT88.4 R140, [R220+0x6900] ;  /* 0x00690000dc8c783b */ /* 0x000eee0000004200 */
        /* <DEDUP_REMOVED lines=10> */
[C---:B------:R-:W-:Y:S01]  /*115a0*/  HMMA.16816.F32 R88, R136.reuse, R142, R88 ;  /* 0x0000008e8858723c */ /* 0x040fe20000001858 */
[----:B------:R-:W1:Y:S01]  /*115b0*/  LDSM.16.MT88.4 R140, [R218+0x9900] ;  /* 0x00990000da8c783b */ /* 0x000e620000004200 */
[----:B------:R3:W1:Y:S06]  /*115c0*/  MUFU.EX2 R204, R134 ;  /* 0x0000008600cc7308 */ /* 0x00066c0000000800 */
[C---:B--2---:R-:W-:Y:S08]  /*115d0*/  HMMA.16816.F32 R92, R136.reuse, R144, R92 ;  /* 0x00000090885c723c */ /* 0x044ff0000000185c */
[C---:B------:R-:W-:Y:S01]  /*115e0*/  HMMA.16816.F32 R96, R136.reuse, R146, R96 ;  /* 0x000000928860723c */ /* 0x040fe20000001860 */
[----:B------:R-:W2:Y:S07]  /*115f0*/  LDSM.16.MT88.4 R144, [R220+0x9900] ;  /* 0x00990000dc90783b */ /* 0x000eae0000004200 */
[C---:B----4-:R-:W-:Y:S04]  /*11600*/  HMMA.16816.F32 R100, R136.reuse, R148, R100 ;  /* 0x000000948864723c */ /* 0x050fe80000001864 */
[--C-:B---3--:R-:W-:Y:S04]  /*11610*/  FFMA.FTZ R134, R167, c[0x0][0x2d0], -R194.reuse ;  /* 0x0000b400a7867a23 */ /* 0x108fe800000108c2 */
[----:B------:R3:W-:Y:S01]  /*11620*/  MUFU.EX2 R180, R134 ;  /* 0x0000008600b47308 */ /* 0x0007e20000000800 */
[C---:B------:R-:W-:Y:S01]  /*11630*/  HMMA.16816.F32 R104, R136.reuse, R150, R104 ;  /* 0x000000968868723c */ /* 0x040fe20000001868 */
[----:B------:R-:W4:Y:S07]  /*11640*/  LDSM.16.MT88.4 R148, [R219+0x9900] ;  /* 0x00990000db94783b */ /* 0x000f2e0000004200 */
[C---:B-1----:R-:W-:Y:S08]  /*11650*/  HMMA.16816.F32 R108, R136.reuse, R140, R108 ;  /* 0x0000008c886c723c */ /* 0x042ff0000000186c */
[C---:B------:R-:W-:Y:S01]  /*11660*/  HMMA.16816.F32 R112, R136.reuse, R142, R112 ;  /* 0x0000008e8870723c */ /* 0x040fe20000001870 */
[----:B------:R-:W1:Y:S03]  /*11670*/  LDSM.16.MT88.4 R140, [R217+0x1100] ;  /* 0x00110000d98c783b */ /* 0x000e660000004200 */
[--C-:B---3--:R-:W-:Y:S04]  /*11680*/  FFMA.FTZ R134, R166, c[0x0][0x2d0], -R194.reuse ;  /* 0x0000b400a6867a23 */ /* 0x108fe800000108c2 */
[C---:B--2---:R-:W-:Y:S01]  /*11690*/  HMMA.16816.F32 R116, R136.reuse, R144, R116 ;  /* 0x000000908874723c */ /* 0x044fe20000001874 */
[----:B------:R2:W3:Y:S07]  /*116a0*/  MUFU.EX2 R252, R134 ;  /* 0x0000008600fc7308 */ /* 0x0004ee0000000800 */
[C---:B------:R-:W-:Y:S01]  /*116b0*/  HMMA.16816.F32 R120, R136.reuse, R146, R120 ;  /* 0x000000928878723c */ /* 0x040fe20000001878 */
[----:B------:R-:W3:Y:S07]  /*116c0*/  LDSM.16.MT88.4 R144, [R218+0x1100] ;  /* 0x00110000da90783b */ /* 0x000eee0000004200 */
[C---:B----4-:R-:W-:Y:S08]  /*116d0*/  HMMA.16816.F32 R124, R136.reuse, R148, R124 ;  /* 0x00000094887c723c */ /* 0x050ff0000000187c */
[----:B------:R-:W-:Y:S01]  /*116e0*/  HMMA.16816.F32 R128, R136, R150, R128 ;  /* 0x000000968880723c */ /* 0x000fe20000001880 */
[----:B------:R-:W4:Y:S03]  /*116f0*/  LDSM.16.MT88.4 R148, [R220+0x1100] ;  /* 0x00110000dc94783b */ /* 0x000f260000004200 */
[--C-:B--2---:R-:W-:Y:S03]  /*11700*/  FFMA.FTZ R134, R200, c[0x0][0x2d0], -R3.reuse ;  /* 0x0000b400c8867a23 */ /* 0x104fe60000010803 */
[----:B------:R-:W-:Y:S01]  /*11710*/  F2FP.PACK_AB R138, R174, R171 ;  /* 0x000000abae8a723e */ /* 0x000fe200000000ff */
[----:B------:R2:W-:Y:S01]  /*11720*/  MUFU.EX2 R200, R134 ;  /* 0x0000008600c87308 */ /* 0x0005e20000000800 */
[----:B------:R-:W-:Y:S03]  /*11730*/  F2FP.PACK_AB R136, R170, R176 ;  /* 0x000000b0aa88723e */ /* 0x000fe600000000ff */
[----:B------:R-:W-:Y:S02]  /*11740*/  F2FP.PACK_AB R137, R206, R207 ;  /* 0x000000cfce89723e */ /* 0x000fe400000000ff */
[----:B------:R-:W-:Y:S07]  /*11750*/  F2FP.PACK_AB R139, R204, R203 ;  /* 0x000000cbcc8b723e */ /* 0x000fee00000000ff */
[C---:B-1----:R-:W-:Y:S08]  /*11760*/  HMMA.16816.F32 R4, R136.reuse, R140, R4 ;  /* 0x0000008c8804723c */ /* 0x042ff00000001804 */
[C---:B------:R-:W-:Y:S01]  /*11770*/  HMMA.16816.F32 R8, R136.reuse, R142, R8 ;  /* 0x0000008e8808723c */ /* 0x040fe20000001808 */
[----:B------:R-:W1:Y:S03]  /*11780*/  LDSM.16.MT88.4 R140, [R219+0x1100] ;  /* 0x00110000db8c783b */ /* 0x000e660000004200 */
[--C-:B--2---:R-:W-:Y:S04]  /*11790*/  FFMA.FTZ R134, R165, c[0x0][0x2d0], -R3.reuse ;  /* 0x0000b400a5867a23 */ /* 0x104fe80000010803 */
[C---:B---3--:R-:W-:Y:S01]  /*117a0*/  HMMA.16816.F32 R12, R136.reuse, R144, R12 ;  /* 0x00000090880c723c */ /* 0x048fe2000000180c */
[----:B------:R2:W3:Y:S07]  /*117b0*/  MUFU.EX2 R201, R134 ;  /* 0x0000008600c97308 */ /* 0x0004ee0000000800 */
[C---:B------:R-:W-:Y:S01]  /*117c0*/  HMMA.16816.F32 R16, R136.reuse, R146, R16 ;  /* 0x000000928810723c */ /* 0x040fe20000001810 */
[----:B------:R-:W3:Y:S07]  /*117d0*/  LDSM.16.MT88.4 R144, [R217+0x4100] ;  /* 0x00410000d990783b */ /* 0x000eee0000004200 */
[C---:B----4-:R-:W-:Y:S08]  /*117e0*/  HMMA.16816.F32 R20, R136.reuse, R148, R20 ;  /* 0x000000948814723c */ /* 0x050ff00000001814 */
[C---:B------:R-:W-:Y:S01]  /*117f0*/  HMMA.16816.F32 R24, R136.reuse, R150, R24 ;  /* 0x000000968818723c */ /* 0x040fe20000001818 */
[----:B------:R-:W4:Y:S03]  /*11800*/  LDSM.16.MT88.4 R148, [R218+0x4100] ;  /* 0x00410000da94783b */ /* 0x000f260000004200 */
[--C-:B--2---:R-:W-:Y:S04]  /*11810*/  FFMA.FTZ R134, R164, c[0x0][0x2d0], -R194.reuse ;  /* 0x0000b400a4867a23 */ /* 0x104fe800000108c2 */
[----:B------:R2:W-:Y:S01]  /*11820*/  MUFU.EX2 R215, R134 ;  /* 0x0000008600d77308 */ /* 0x0005e20000000800 */
[C---:B-1----:R-:W-:Y:S01]  /*11830*/  HMMA.16816.F32 R28, R136.reuse, R140, R28 ;  /* 0x0000008c881c723c */ /* 0x042fe2000000181c */
[----:B------:R-:W-:Y:S07]  /*11840*/  LDSM.16.MT88.4 R164, [R219+0x2900] ;  /* 0x00290000dba4783b */ /* 0x000fee0000004200 */
[C---:B------:R-:W-:Y:S01]  /*11850*/  HMMA.16816.F32 R32, R136.reuse, R142, R32 ;  /* 0x0000008e8820723c */ /* 0x040fe20000001820 */
[----:B------:R-:W1:Y:S07]  /*11860*/  LDSM.16.MT88.4 R140, [R220+0x4100] ;  /* 0x00410000dc8c783b */ /* 0x000e6e0000004200 */
[C---:B---3--:R-:W-:Y:S04]  /*11870*/  HMMA.16816.F32 R36, R136.reuse, R144, R36 ;  /* 0x000000908824723c */ /* 0x048fe80000001824 */
[--C-:B--2---:R-:W-:Y:S04]  /*11880*/  FFMA.FTZ R134, R163, c[0x0][0x2d0], -R194.reuse ;  /* 0x0000b400a3867a23 */ /* 0x104fe800000108c2 */
[C---:B------:R-:W-:Y:S01]  /*11890*/  HMMA.16816.F32 R40, R136.reuse, R146, R40 ;  /* 0x000000928828723c */ /* 0x040fe20000001828 */
[----:B------:R-:W2:Y:S01]  /*118a0*/  LDSM.16.MT88.4 R144, [R219+0x4100] ;  /* 0x00410000db90783b */ /* 0x000ea20000004200 */
[----:B------:R3:W2:Y:S06]  /*118b0*/  MUFU.EX2 R214, R134 ;  /* 0x0000008600d67308 */ /* 0x0006ac0000000800 */
[C---:B----4-:R-:W-:Y:S01]  /*118c0*/  HMMA.16816.F32 R44, R136.reuse, R148, R44 ;  /* 0x00000094882c723c */ /* 0x050fe2000000182c */
[----:B------:R-:W4:Y:S07]  /*118d0*/  LDL.LU R163, [R1+0x8] ;  /* 0x0000080001a37983 */ /* 0x000f2e0000300800 */
[C---:B------:R-:W-:Y:S01]  /*118e0*/  HMMA.16816.F32 R48, R136.reuse, R150, R48 ;  /* 0x000000968830723c */ /* 0x040fe20000001830 */
[----:B------:R-:W2:Y:S07]  /*118f0*/  LDSM.16.MT88.4 R148, [R217+0x7100] ;  /* 0x00710000d994783b */ /* 0x000eae0000004200 */
[C---:B-1----:R-:W-:Y:S04]  /*11900*/  HMMA.16816.F32 R52, R136.reuse, R140, R52 ;  /* 0x0000008c8834723c */ /* 0x042fe80000001834 */
[--C-:B---3--:R-:W-:Y:S04]  /*11910*/  FFMA.FTZ R134, R199, c[0x0][0x2d0], -R3.reuse ;  /* 0x0000b400c7867a23 */ /* 0x108fe80000010803 */
[----:B------:R1:W-:Y:S01]  /*11920*/  MUFU.EX2 R199, R134 ;  /* 0x0000008600c77308 */ /* 0x0003e20000000800 */
[C---:B------:R-:W-:Y:S01]  /*11930*/  HMMA.16816.F32 R56, R136.reuse, R142, R56 ;  /* 0x0000008e8838723c */ /* 0x040fe20000001838 */
[----:B------:R-:W3:Y:S07]  /*11940*/  LDSM.16.MT88.4 R140, [R218+0x7100] ;  /* 0x00710000da8c783b */ /* 0x000eee0000004200 */
[C---:B--2---:R-:W-:Y:S08]  /*11950*/  HMMA.16816.F32 R60, R136.reuse, R144, R60 ;  /* 0x00000090883c723c */ /* 0x044ff0000000183c */
[C---:B------:R-:W-:Y:S01]  /*11960*/  HMMA.16816.F32 R64, R136.reuse, R146, R64 ;  /* 0x000000928840723c */ /* 0x040fe20000001840 */
[----:B------:R-:W2:Y:S03]  /*11970*/  LDSM.16.MT88.4 R144, [R220+0x7100] ;  /* 0x00710000dc90783b */ /* 0x000ea60000004200 */
[--C-:B-1----:R-:W-:Y:S04]  /*11980*/  FFMA.FTZ R134, R162, c[0x0][0x2d0], -R3.reuse ;  /* 0x0000b400a2867a23 */ /* 0x102fe80000010803 */
[C---:B------:R-:W-:Y:S04]  /*11990*/  HMMA.16816.F32 R68, R136.reuse, R148, R68 ;  /* 0x000000948844723c */ /* 0x040fe80000001844 */
[----:B------:R-:W-:Y:S02]  /*119a0*/  MOV R162, R198 ;  /* 0x000000c600a27202 */ /* 0x000fe40000000f00 */
[----:B------:R1:W1:Y:S02]  /*119b0*/  MUFU.EX2 R198, R134 ;  /* 0x0000008600c67308 */ /* 0x0002640000000800 */
[C---:B------:R-:W-:Y:S01]  /*119c0*/  HMMA.16816.F32 R72, R136.reuse, R150, R72 ;  /* 0x000000968848723c */ /* 0x040fe20000001848 */
[----:B------:R-:W2:Y:S07]  /*119d0*/  LDSM.16.MT88.4 R148, [R219+0x7100] ;  /* 0x00710000db94783b */ /* 0x000eae0000004200 */
[C---:B---3--:R-:W-:Y:S08]  /*119e0*/  HMMA.16816.F32 R76, R136.reuse, R140, R76 ;  /* 0x0000008c884c723c */ /* 0x048ff0000000184c */
[C---:B------:R-:W-:Y:S01]  /*119f0*/  HMMA.16816.F32 R80, R136.reuse, R142, R80 ;  /* 0x0000008e8850723c */ /* 0x040fe20000001850 */
[----:B------:R-:W3:Y:S03]  /*11a00*/  LDSM.16.MT88.4 R140, [R217+0xa100] ;  /* 0x00a10000d98c783b */ /* 0x000ee60000004200 */
[--C-:B-1----:R-:W-:Y:S04]  /*11a10*/  FFMA.FTZ R134, R162, c[0x0][0x2d0], -R194.reuse ;  /* 0x0000b400a2867a23 */ /* 0x102fe800000108c2 */
[C---:B--2---:R-:W-:Y:S01]  /*11a20*/  HMMA.16816.F32 R84, R136.reuse, R144, R84 ;  /* 0x000000908854723c */ /* 0x044fe20000001854 */
[----:B------:R-:W2:Y:S01]  /*11a30*/  LDL.LU R162, [R1+0xc] ;  /* 0x00000c0001a27983 */ /* 0x000ea20000300800 */
[----:B------:R1:W-:Y:S06]  /*11a40*/  MUFU.EX2 R209, R134 ;  /* 0x0000008600d17308 */ /* 0x0003ec0000000800 */
[C---:B------:R-:W-:Y:S01]  /*11a50*/  HMMA.16816.F32 R88, R136.reuse, R146, R88 ;  /* 0x000000928858723c */ /* 0x040fe20000001858 */
[----:B------:R-:W3:Y:S07]  /*11a60*/  LDSM.16.MT88.4 R144, [R218+0xa100] ;  /* 0x00a10000da90783b */ /* 0x000eee0000004200 */
[C---:B------:R-:W-:Y:S08]  /*11a70*/  HMMA.16816.F32 R92, R136.reuse, R148, R92 ;  /* 0x00000094885c723c */ /* 0x040ff0000000185c */
[C---:B------:R-:W-:Y:S01]  /*11a80*/  HMMA.16816.F32 R96, R136.reuse, R150, R96 ;  /* 0x000000968860723c */ /* 0x040fe20000001860 */
[----:B------:R-:W3:Y:S03]  /*11a90*/  LDSM.16.MT88.4 R148, [R220+0xa100] ;  /* 0x00a10000dc94783b */ /* 0x000ee60000004200 */
[--C-:B-1----:R-:W-:Y:S01]  /*11aa0*/  FFMA.FTZ R134, R161, c[0x0][0x2d0], -R194.reuse ;  /* 0x0000b400a1867a23 */ /* 0x102fe200000108c2 */
[----:B------:R-:W-:Y:S02]  /*11ab0*/  MOV R161, R159 ;  /* 0x0000009f00a17202 */ /* 0x000fe40000000f00 */
[----:B------:R-:W-:Y:S01]  /*11ac0*/  MOV R159, R157 ;  /* 0x0000009d009f7202 */ /* 0x000fe20000000f00 */
[----:B------:R1:W-:Y:S01]  /*11ad0*/  MUFU.EX2 R208, R134 ;  /* 0x0000008600d07308 */ /* 0x0003e20000000800 */
[C---:B---3--:R-:W-:Y:S03]  /*11ae0*/  HMMA.16816.F32 R100, R136.reuse, R140, R100 ;  /* 0x0000008c8864723c */ /* 0x048fe60000001864 */
[----:B------:R-:W-:Y:S02]  /*11af0*/  MOV R157, R192 ;  /* 0x000000c0009d7202 */ /* 0x000fe40000000f00 */
[----:B------:R-:W-:Y:S03]  /*11b00*/  MOV R173, R161 ;  /* 0x000000a100ad7202 */ /* 0x000fe60000000f00 */
[C---:B------:R-:W-:Y:S01]  /*11b10*/  HMMA.16816.F32 R104, R136.reuse, R142, R104 ;  /* 0x0000008e8868723c */ /* 0x040fe20000001868 */
[----:B------:R-:W3:Y:S07]  /*11b20*/  LDSM.16.MT88.4 R140, [R219+0xa100] ;  /* 0x00a10000db8c783b */ /* 0x000eee0000004200 */
[C---:B------:R-:W-:Y:S04]  /*11b30*/  HMMA.16816.F32 R108, R136.reuse, R144, R108 ;  /* 0x00000090886c723c */ /* 0x040fe8000000186c */
[--C-:B-1----:R-:W-:Y:S04]  /*11b40*/  FFMA.FTZ R134, R152, c[0x0][0x2d0], -R3.reuse ;  /* 0x0000b40098867a23 */ /* 0x102fe80000010803 */
[C---:B------:R-:W-:Y:S01]  /*11b50*/  HMMA.16816.F32 R112, R136.reuse, R146, R112 ;  /* 0x000000928870723c */ /* 0x040fe20000001870 */
[----:B------:R-:W1:Y:S03]  /*11b60*/  LDSM.16.MT88.4 R144, [R217+0x1900] ;  /* 0x00190000d990783b */ /* 0x000e660000004200 */
[----:B------:R-:W-:Y:S02]  /*11b70*/  MOV R152, R193 ;  /* 0x000000c100987202 */ /* 0x000fe40000000f00 */
[----:B------:R3:W-:Y:S02]  /*11b80*/  MUFU.EX2 R193, R134 ;  /* 0x0000008600c17308 */ /* 0x0007e40000000800 */
[C---:B------:R-:W-:Y:S08]  /*11b90*/  HMMA.16816.F32 R116, R136.reuse, R148, R116 ;  /* 0x000000948874723c */ /* 0x040ff00000001874 */
[C---:B------:R-:W-:Y:S01]  /*11ba0*/  HMMA.16816.F32 R120, R136.reuse, R150, R120 ;  /* 0x000000968878723c */ /* 0x040fe20000001878 */
[----:B------:R-:W1:Y:S07]  /*11bb0*/  LDSM.16.MT88.4 R148, [R218+0x1900] ;  /* 0x00190000da94783b */ /* 0x000e6e0000004200 */
[C---:B---3--:R-:W-:Y:S04]  /*11bc0*/  HMMA.16816.F32 R124, R136.reuse, R140, R124 ;  /* 0x0000008c887c723c */ /* 0x048fe8000000187c */
[--C-:B------:R-:W-:Y:S01]  /*11bd0*/  FFMA.FTZ R134, R160, c[0x0][0x2d0], -R3.reuse ;  /* 0x0000b400a0867a23 */ /* 0x100fe20000010803 */
[----:B------:R-:W-:Y:S03]  /*11be0*/  MOV R160, R158 ;  /* 0x0000009e00a07202 */ /* 0x000fe60000000f00 */
[----:B------:R-:W-:Y:S01]  /*11bf0*/  HMMA.16816.F32 R128, R136, R142, R128 ;  /* 0x0000008e8880723c */ /* 0x000fe20000001880 */
[----:B------:R-:W3:Y:S01]  /*11c00*/  LDSM.16.MT88.4 R140, [R220+0x1900] ;  /* 0x00190000dc8c783b */ /* 0x000ee20000004200 */
[----:B------:R1:W-:Y:S02]  /*11c10*/  MUFU.EX2 R192, R134 ;  /* 0x0000008600c07308 */ /* 0x0003e40000000800 */
[----:B------:R-:W-:Y:S02]  /*11c20*/  MOV R158, R155 ;  /* 0x0000009b009e7202 */ /* 0x000fe40000000f00 */
[----:B------:R-:W-:Y:S02]  /*11c30*/  MOV R175, R160 ;  /* 0x000000a000af7202 */ /* 0x000fe40000000f00 */
[----:B------:R-:W-:Y:S04]  /*11c40*/  F2FP.PACK_AB R136, R252, R180 ;  /* 0x000000b4fc88723e */ /* 0x000fe800000000ff */
[----:B------:R-:W-:Y:S02]  /*11c50*/  F2FP.PACK_AB R137, R201, R200 ;  /* 0x000000c8c989723e */ /* 0x000fe400000000ff */
[----:B------:R-:W-:Y:S02]  /*11c60*/  F2FP.PACK_AB R138, R214, R215 ;  /* 0x000000d7d68a723e */ /* 0x000fe400000000ff */
[----:B------:R-:W-:Y:S02]  /*11c70*/  F2FP.PACK_AB R139, R198, R199 ;  /* 0x000000c7c68b723e */ /* 0x000fe400000000ff */
[----:B------:R-:W-:Y:S02]  /*11c80*/  MOV R160, R159 ;  /* 0x0000009f00a07202 */ /* 0x000fe40000000f00 */
[----:B------:R-:W-:Y:S03]  /*11c90*/  MOV R161, R158 ;  /* 0x0000009e00a17202 */ /* 0x000fe60000000f00 */
[C---:B-1----:R-:W-:Y:S03]  /*11ca0*/  HMMA.16816.F32 R4, R136.reuse, R144, R4 ;  /* 0x000000908804723c */ /* 0x042fe60000001804 */
[--C-:B------:R-:W-:Y:S01]  /*11cb0*/  FFMA.FTZ R134, R154, c[0x0][0x2d0], -R194.reuse ;  /* 0x0000b4009a867a23 */ /* 0x100fe200000108c2 */
[----:B------:R-:W-:Y:S03]  /*11cc0*/  MOV R181, R161 ;  /* 0x000000a100b57202 */ /* 0x000fe60000000f00 */
[----:B------:R1:W-:Y:S01]  /*11cd0*/  MUFU.EX2 R205, R134 ;  /* 0x0000008600cd7308 */ /* 0x0003e20000000800 */
[C---:B------:R-:W-:Y:S01]  /*11ce0*/  HMMA.16816.F32 R8, R136.reuse, R146, R8 ;  /* 0x000000928808723c */ /* 0x040fe20000001808 */
[----:B------:R-:W3:Y:S07]  /*11cf0*/  LDSM.16.MT88.4 R144, [R219+0x1900] ;  /* 0x00190000db90783b */ /* 0x000eee0000004200 */
[C---:B------:R-:W-:Y:S08]  /*11d00*/  HMMA.16816.F32 R12, R136.reuse, R148, R12 ;  /* 0x00000094880c723c */ /* 0x040ff0000000180c */
[C---:B------:R-:W-:Y:S01]  /*11d10*/  HMMA.16816.F32 R16, R136.reuse, R150, R16 ;  /* 0x000000968810723c */ /* 0x040fe20000001810 */
[----:B------:R-:W3:Y:S03]  /*11d20*/  LDSM.16.MT88.4 R148, [R217+0x4900] ;  /* 0x00490000d994783b */ /* 0x000ee60000004200 */
[--C-:B-1----:R-:W-:Y:S04]  /*11d30*/  FFMA.FTZ R134, R153, c[0x0][0x2d0], -R194.reuse ;  /* 0x0000b40099867a23 */ /* 0x102fe800000108c2 */
[C---:B---3--:R-:W-:Y:S01]  /*11d40*/  HMMA.16816.F32 R20, R136.reuse, R140, R20 ;  /* 0x0000008c8814723c */ /* 0x048fe20000001814 */
[----:B------:R1:W-:Y:S07]  /*11d50*/  MUFU.EX2 R202, R134 ;  /* 0x0000008600ca7308 */ /* 0x0003ee0000000800 */
[C---:B------:R-:W-:Y:S01]  /*11d60*/  HMMA.16816.F32 R24, R136.reuse, R142, R24 ;  /* 0x0000008e8818723c */ /* 0x040fe20000001818 */
[----:B------:R-:W3:Y:S07]  /*11d70*/  LDSM.16.MT88.4 R140, [R218+0x4900] ;  /* 0x00490000da8c783b */ /* 0x000eee0000004200 */
[C---:B------:R-:W-:Y:S08]  /*11d80*/  HMMA.16816.F32 R28, R136.reuse, R144, R28 ;  /* 0x00000090881c723c */ /* 0x040ff0000000181c */
[C---:B------:R-:W-:Y:S01]  /*11d90*/  HMMA.16816.F32 R32, R136.reuse, R146, R32 ;  /* 0x000000928820723c */ /* 0x040fe20000001820 */
[----:B------:R-:W4:Y:S03]  /*11da0*/  LDSM.16.MT88.4 R144, [R220+0x4900] ;  /* 0x00490000dc90783b */ /* 0x000f260000004200 */
[--C-:B-1----:R-:W-:Y:S04]  /*11db0*/  FFMA.FTZ R134, R191, c[0x0][0x2d0], -R3.reuse ;  /* 0x0000b400bf867a23 */ /* 0x102fe80000010803 */
[C---:B------:R-:W-:Y:S01]  /*11dc0*/  HMMA.16816.F32 R36, R136.reuse, R148, R36 ;  /* 0x000000948824723c */ /* 0x040fe20000001824 */
[----:B------:R1:W-:Y:S07]  /*11dd0*/  MUFU.EX2 R191, R134 ;  /* 0x0000008600bf7308 */ /* 0x0003ee0000000800 */
[C---:B------:R-:W-:Y:S01]  /*11de0*/  HMMA.16816.F32 R40, R136.reuse, R150, R40 ;  /* 0x000000968828723c */ /* 0x040fe20000001828 */
[----:B------:R-:W4:Y:S07]  /*11df0*/  LDSM.16.MT88.4 R148, [R219+0x4900] ;  /* 0x00490000db94783b */ /* 0x000f2e0000004200 */
[C---:B---3--:R-:W-:Y:S08]  /*11e00*/  HMMA.16816.F32 R44, R136.reuse, R140, R44 ;  /* 0x0000008c882c723c */ /* 0x048ff0000000182c */
[C---:B------:R-:W-:Y:S01]  /*11e10*/  HMMA.16816.F32 R48, R136.reuse, R142, R48 ;  /* 0x0000008e8830723c */ /* 0x040fe20000001830 */
[----:B------:R-:W3:Y:S03]  /*11e20*/  LDSM.16.MT88.4 R140, [R217+0x7900] ;  /* 0x00790000d98c783b */ /* 0x000ee60000004200 */
[----:B-1----:R-:W-:Y:S04]  /*11e30*/  FFMA.FTZ R134, R190, c[0x0][0x2d0], -R3 ;  /* 0x0000b400be867a23 */ /* 0x002fe80000010803 */
[----:B------:R1:W-:Y:S01]  /*11e40*/  MUFU.EX2 R190, R134 ;  /* 0x0000008600be7308 */ /* 0x0003e20000000800 */
[C---:B----4-:R-:W-:Y:S08]  /*11e50*/  HMMA.16816.F32 R52, R136.reuse, R144, R52 ;  /* 0x000000908834723c */ /* 0x050ff00000001834 */
[C---:B------:R-:W-:Y:S01]  /*11e60*/  HMMA.16816.F32 R56, R136.reuse, R146, R56 ;  /* 0x000000928838723c */ /* 0x040fe20000001838 */
[----:B------:R-:W4:Y:S03]  /*11e70*/  LDSM.16.MT88.4 R144, [R218+0x7900] ;  /* 0x00790000da90783b */ /* 0x000f260000004200 */
[----:B------:R-:W-:Y:S01]  /*11e80*/  FFMA.FTZ R2, R2, R163, R189 ;  /* 0x000000a302027223 */ /* 0x000fe200000100bd */
[----:B------:R-:W-:Y:S03]  /*11e90*/  MOV R163, R156 ;  /* 0x0000009c00a37202 */ /* 0x000fe60000000f00 */
[C---:B------:R-:W-:Y:S04]  /*11ea0*/  HMMA.16816.F32 R60, R136.reuse, R148, R60 ;  /* 0x00000094883c723c */ /* 0x040fe8000000183c */
[--C-:B-1----:R-:W-:Y:S04]  /*11eb0*/  FFMA.FTZ R134, R152, c[0x0][0x2d0], -R194.reuse ;  /* 0x0000b40098867a23 */ /* 0x102fe800000108c2 */
[C---:B------:R-:W-:Y:S01]  /*11ec0*/  HMMA.16816.F32 R64, R136.reuse, R150, R64 ;  /* 0x000000968840723c */ /* 0x040fe20000001840 */
[----:B------:R-:W1:Y:S01]  /*11ed0*/  LDSM.16.MT88.4 R148, [R220+0x7900] ;  /* 0x00790000dc94783b */ /* 0x000e620000004200 */
[----:B------:R-:W-:Y:S02]  /*11ee0*/  MUFU.EX2 R197, R134 ;  /* 0x0000008600c57308 */ /* 0x000fe40000000800 */
[----:B------:R-:W-:Y:S04]  /*11ef0*/  FFMA.FTZ R194, R196, c[0x0][0x2d0], -R194 ;  /* 0x0000b400c4c27a23 */ /* 0x000fe800000108c2 */
[C---:B---3--:R-:W-:Y:S01]  /*11f00*/  HMMA.16816.F32 R68, R136.reuse, R140, R68 ;  /* 0x0000008c8844723c */ /* 0x048fe20000001844 */
[----:B------:R-:W-:Y:S03]  /*11f10*/  LDSM.16.MT88.4 R152, [R220+0x2100] ;  /* 0x00210000dc98783b */ /* 0x000fe60000004200 */
[----:B------:R-:W-:Y:S04]  /*11f20*/  MUFU.EX2 R194, R194 ;  /* 0x000000c200c27308 */ /* 0x000fe80000000800 */
[C---:B------:R-:W-:Y:S01]  /*11f30*/  HMMA.16816.F32 R72, R136.reuse, R142, R72 ;  /* 0x0000008e8848723c */ /* 0x040fe20000001848 */
[----:B------:R-:W3:Y:S05]  /*11f40*/  LDSM.16.MT88.4 R140, [R219+0x7900] ;  /* 0x00790000db8c783b */ /* 0x000eea0000004200 */
[----:B------:R-:W3:Y:S02]  /*11f50*/  MUFU.EX2 R196, R135 ;  /* 0x0000008700c47308 */ /* 0x000ee40000000800 */
[C---:B----4-:R-:W-:Y:S08]  /*11f60*/  HMMA.16816.F32 R76, R136.reuse, R144, R76 ;  /* 0x00000090884c723c */ /* 0x050ff0000000184c */
[C---:B------:R-:W-:Y:S01]  /*11f70*/  HMMA.16816.F32 R80, R136.reuse, R146, R80 ;  /* 0x000000928850723c */ /* 0x040fe20000001850 */
[----:B------:R-:W4:Y:S01]  /*11f80*/  LDSM.16.MT88.4 R144, [R217+0xa900] ;  /* 0x00a90000d990783b */ /* 0x000f220000004200 */
[----:B------:R3:W-:Y:S06]  /*11f90*/  MUFU.EX2 R135, R184 ;  /* 0x000000b800877308 */ /* 0x0007ec0000000800 */
[C---:B-1----:R-:W-:Y:S08]  /*11fa0*/  HMMA.16816.F32 R84, R136.reuse, R148, R84 ;  /* 0x000000948854723c */ /* 0x042ff00000001854 */
[C---:B------:R-:W-:Y:S01]  /*11fb0*/  HMMA.16816.F32 R88, R136.reuse, R150, R88 ;  /* 0x000000968858723c */ /* 0x040fe20000001858 */
[----:B------:R-:W1:Y:S07]  /*11fc0*/  LDSM.16.MT88.4 R148, [R218+0xa900] ;  /* 0x00a90000da94783b */ /* 0x000e6e0000004200 */
[C---:B---3--:R-:W-:Y:S04]  /*11fd0*/  HMMA.16816.F32 R92, R136.reuse, R140, R92 ;  /* 0x0000008c885c723c */ /* 0x048fe8000000185c */
[----:B------:R-:W-:Y:S04]  /*11fe0*/  F2FP.PACK_AB R184, R196, R197 ;  /* 0x000000c5c4b8723e */ /* 0x000fe800000000ff */
[C---:B------:R-:W-:Y:S01]  /*11ff0*/  HMMA.16816.F32 R96, R136.reuse, R142, R96 ;  /* 0x0000008e8860723c */ /* 0x040fe20000001860 */
[----:B------:R-:W3:Y:S03]  /*12000*/  LDSM.16.MT88.4 R140, [R220+0xa900] ;  /* 0x00a90000dc8c783b */ /* 0x000ee60000004200 */
[----:B--2---:R-:W-:Y:S01]  /*12010*/  FFMA.FTZ R168, R0, R162, R186 ;  /* 0x000000a200a87223 */ /* 0x004fe200000100ba */
[----:B------:R-:W-:Y:S01]  /*12020*/  MOV R162, R157 ;  /* 0x0000009d00a27202 */ /* 0x000fe20000000f00 */
[--C-:B------:R-:W-:Y:S01]  /*12030*/  FFMA.FTZ R0, R163, c[0x0][0x2d0], -R3.reuse ;  /* 0x0000b400a3007a23 */ /* 0x100fe20000010803 */
[----:B------:R-:W-:Y:S01]  /*12040*/  F2FP.PACK_AB R186, R194, R195 ;  /* 0x000000c3c2ba723e */ /* 0x000fe200000000ff */
[C---:B----4-:R-:W-:Y:S01]  /*12050*/  HMMA.16816.F32 R100, R136.reuse, R144, R100 ;  /* 0x000000908864723c */ /* 0x050fe20000001864 */
[----:B------:R-:W-:Y:S01]  /*12060*/  LDSM.16.MT88.4 R156, [R218+0x5100] ;  /* 0x00510000da9c783b */ /* 0x000fe20000004200 */
[----:B------:R2:W-:Y:S02]  /*12070*/  MUFU.EX2 R189, R0 ;  /* 0x0000000000bd7308 */ /* 0x0005e40000000800 */
[----:B------:R-:W-:Y:S04]  /*12080*/  MOV R172, R162 ;  /* 0x000000a200ac7202 */ /* 0x000fe80000000f00 */
[C---:B------:R-:W-:Y:S01]  /*12090*/  HMMA.16816.F32 R104, R136.reuse, R146, R104 ;  /* 0x000000928868723c */ /* 0x040fe20000001868 */
[----:B------:R-:W4:Y:S07]  /*120a0*/  LDSM.16.MT88.4 R144, [R219+0xa900] ;  /* 0x00a90000db90783b */ /* 0x000f2e0000004200 */
[C---:B-1----:R-:W-:Y:S08]  /*120b0*/  HMMA.16816.F32 R108, R136.reuse, R148, R108 ;  /* 0x00000094886c723c */ /* 0x042ff0000000186c */
[C---:B------:R-:W-:Y:S01]  /*120c0*/  HMMA.16816.F32 R112, R136.reuse, R150, R112 ;  /* 0x000000968870723c */ /* 0x040fe20000001870 */
[----:B------:R-:W1:Y:S03]  /*120d0*/  LDSM.16.MT88.4 R148, [R217+0x2100] ;  /* 0x00210000d994783b */ /* 0x000e660000004200 */
[--C-:B--2---:R-:W-:Y:S02]  /*120e0*/  FFMA.FTZ R0, R188, c[0x0][0x2d0], -R3.reuse ;  /* 0x0000b400bc007a23 */ /* 0x104fe40000010803 */
[----:B------:R-:W-:Y:S02]  /*120f0*/  FFMA.FTZ R3, R185, c[0x0][0x2d0], -R3 ;  /* 0x0000b400b9037a23 */ /* 0x000fe40000010803 */
[C---:B---3--:R-:W-:Y:S01]  /*12100*/  HMMA.16816.F32 R116, R136.reuse, R140, R116 ;  /* 0x0000008c8874723c */ /* 0x048fe20000001874 */
[----:B------:R2:W3:Y:S07]  /*12110*/  MUFU.EX2 R188, R0 ;  /* 0x0000000000bc7308 */ /* 0x0004ee0000000800 */
[C---:B------:R-:W-:Y:S01]  /*12120*/  HMMA.16816.F32 R120, R136.reuse, R142, R120 ;  /* 0x0000008e8878723c */ /* 0x040fe20000001878 */
[----:B------:R-:W1:Y:S02]  /*12130*/  LDSM.16.MT88.4 R140, [R218+0x2100] ;  /* 0x00210000da8c783b */ /* 0x000e640000004200 */
[----:B------:R1:W1:Y:S05]  /*12140*/  MUFU.EX2 R134, R3 ;  /* 0x0000000300867308 */ /* 0x00026a0000000800 */
[C---:B----4-:R-:W-:Y:S08]  /*12150*/  HMMA.16816.F32 R124, R136.reuse, R144, R124 ;  /* 0x00000090887c723c */ /* 0x050ff0000000187c */
[----:B------:R-:W-:Y:S01]  /*12160*/  HMMA.16816.F32 R128, R136, R146, R128 ;  /* 0x000000928880723c */ /* 0x000fe20000001880 */
[----:B------:R-:W4:Y:S03]  /*12170*/  LDSM.16.MT88.4 R144, [R219+0x2100] ;  /* 0x00210000db90783b */ /* 0x000f260000004200 */
[----:B--2---:R-:W-:Y:S01]  /*12180*/  FADD.FTZ R0, R160, R2 ;  /* 0x00000002a0007221 */ /* 0x004fe20000010000 */
[----:B---3--:R-:W-:Y:S01]  /*12190*/  F2FP.PACK_AB R185, R188, R189 ;  /* 0x000000bdbcb9723e */ /* 0x008fe200000000ff */
[----:B------:R-:W-:Y:S01]  /*121a0*/  FADD.FTZ R2, R175, R168 ;  /* 0x000000a8af027221 */ /* 0x000fe20000010000 */
[----:B------:R-:W-:Y:S01]  /*121b0*/  F2FP.PACK_AB R136, R208, R209 ;  /* 0x000000d1d088723e */ /* 0x000fe200000000ff */
[----:B------:R-:W-:Y:S01]  /*121c0*/  FADD.FTZ R0, R173, R0 ;  /* 0x00000000ad007221 */ /* 0x000fe20000010000 */
[----:B------:R-:W-:Y:S01]  /*121d0*/  F2FP.PACK_AB R137, R192, R193 ;  /* 0x000000c1c089723e */ /* 0x000fe200000000ff */
[----:B------:R-:W-:Y:S02]  /*121e0*/  LDSM.16.MT88.4 R160, [R220+0x2900] ;  /* 0x00290000dca0783b */ /* 0x000fe40000004200 */
[----:B------:R-:W-:Y:S01]  /*121f0*/  F2FP.PACK_AB R138, R202, R205 ;  /* 0x000000cdca8a723e */ /* 0x000fe200000000ff */
[----:B------:R-:W-:Y:S01]  /*12200*/  FADD.FTZ R0, R172, R0 ;  /* 0x00000000ac007221 */ /* 0x000fe20000010000 */
[----:B------:R-:W-:Y:S01]  /*12210*/  F2FP.PACK_AB R139, R190, R191 ;  /* 0x000000bfbe8b723e */ /* 0x000fe200000000ff */
[----:B------:R-:W-:Y:S01]  /*12220*/  FADD.FTZ R2, R187, R2 ;  /* 0x00000002bb027221 */ /* 0x000fe20000010000 */
[----:B------:R-:W-:Y:S02]  /*12230*/  MOV R168, R174 ;  /* 0x000000ae00a87202 */ /* 0x000fe40000000f00 */
[----:B------:R-:W-:Y:S01]  /*12240*/  LDSM.16.MT88.4 R172, [R217+0x5900] ;  /* 0x00590000d9ac783b */ /* 0x000fe20000004200 */
[----:B-1----:R-:W-:Y:S01]  /*12250*/  FADD.FTZ R3, R181, R2 ;  /* 0x00000002b5037221 */ /* 0x002fe20000010000 */
[----:B------:R-:W-:Y:S01]  /*12260*/  F2FP.PACK_AB R187, R134, R135 ;  /* 0x0000008786bb723e */ /* 0x000fe200000000ff */
[C---:B------:R-:W-:Y:S03]  /*12270*/  HMMA.16816.F32 R4, R136.reuse, R148, R4 ;  /* 0x000000948804723c */ /* 0x040fe60000001804 */
[----:B------:R-:W-:Y:S01]  /*12280*/  FADD.FTZ R2, R169, R0 ;  /* 0x00000000a9027221 */ /* 0x000fe20000010000 */
[----:B------:R-:W-:Y:S02]  /*12290*/  MOV R0, R180 ;  /* 0x000000b400007202 */ /* 0x000fe40000000f00 */
[----:B------:R-:W-:Y:S02]  /*122a0*/  LDSM.16.MT88.4 R180, [R218+0x5900] ;  /* 0x00590000dab4783b */ /* 0x000fe40000004200 */
[C---:B------:R-:W-:Y:S06]  /*122b0*/  HMMA.16816.F32 R8, R136.reuse, R150, R8 ;  /* 0x000000968808723c */ /* 0x040fec0000001808 */
[----:B------:R-:W1:Y:S02]  /*122c0*/  LDSM.16.MT88.4 R148, [R217+0x5100] ;  /* 0x00510000d994783b */ /* 0x000e640000004200 */
[C---:B------:R-:W-:Y:S08]  /*122d0*/  HMMA.16816.F32 R12, R136.reuse, R140, R12 ;  /* 0x0000008c880c723c */ /* 0x040ff0000000180c */
[C---:B------:R-:W-:Y:S01]  /*122e0*/  HMMA.16816.F32 R16, R136.reuse, R142, R16 ;  /* 0x0000008e8810723c */ /* 0x040fe20000001810 */
[----:B------:R-:W2:Y:S07]  /*122f0*/  LDSM.16.MT88.4 R140, [R220+0x5100] ;  /* 0x00510000dc8c783b */ /* 0x000eae0000004200 */
[C---:B------:R-:W-:Y:S08]  /*12300*/  HMMA.16816.F32 R20, R136.reuse, R152, R20 ;  /* 0x000000988814723c */ /* 0x040ff00000001814 */
        /* <DEDUP_REMOVED lines=8> */
[C---:B------:R-:W-:Y:S08]  /*12390*/  HMMA.16816.F32 R44, R136.reuse, R156, R44 ;  /* 0x0000009c882c723c */ /* 0x040ff0000000182c */
[C---:B------:R-:W-:Y:S01]  /*123a0*/  HMMA.16816.F32 R48, R136.reuse, R158, R48 ;  /* 0x0000009e8830723c */ /* 0x040fe20000001830 */
[----:B------:R-:W1:Y:S07]  /*123b0*/  LDSM.16.MT88.4 R156, [R220+0x8100] ;  /* 0x00810000dc9c783b */ /* 0x000e6e0000004200 */
[C---:B--2---:R-:W-:Y:S08]  /*123c0*/  HMMA.16816.F32 R52, R136.reuse, R140, R52 ;  /* 0x0000008c8834723c */ /* 0x044ff00000001834 */
[C---:B------:R-:W-:Y:S01]  /*123d0*/  HMMA.16816.F32 R56, R136.reuse, R142, R56 ;  /* 0x0000008e8838723c */ /* 0x040fe20000001838 */
[----:B------:R-:W2:Y:S07]  /*123e0*/  LDSM.16.MT88.4 R140, [R219+0x8100] ;  /* 0x00810000db8c783b */ /* 0x000eae0000004200 */
[C---:B---3--:R-:W-:Y:S08]  /*123f0*/  HMMA.16816.F32 R60, R136.reuse, R152, R60 ;  /* 0x00000098883c723c */ /* 0x048ff0000000183c */
[C---:B------:R-:W-:Y:S01]  /*12400*/  HMMA.16816.F32 R64, R136.reuse, R154, R64 ;  /* 0x0000009a8840723c */ /* 0x040fe20000001840 */
[----:B------:R-:W-:Y:S07]  /*12410*/  LDSM.16.MT88.4 R152, [R218+0xb100] ;  /* 0x00b10000da98783b */ /* 0x000fee0000004200 */
[C---:B----4-:R-:W-:Y:S08]  /*12420*/  HMMA.16816.F32 R68, R136.reuse, R144, R68 ;  /* 0x000000908844723c */ /* 0x050ff00000001844 */
        /* <DEDUP_REMOVED lines=11> */
[C---:B---3--:R-:W-:Y:S08]  /*124e0*/  HMMA.16816.F32 R100, R136.reuse, R144, R100 ;  /* 0x000000908864723c */ /* 0x048ff00000001864 */
[C---:B------:R-:W-:Y:S08]  /*124f0*/  HMMA.16816.F32 R104, R136.reuse, R146, R104 ;  /* 0x000000928868723c */ /* 0x040ff00000001868 */
[C---:B------:R-:W-:Y:S08]  /*12500*/  HMMA.16816.F32 R108, R136.reuse, R152, R108 ;  /* 0x00000098886c723c */ /* 0x040ff0000000186c */
[C---:B------:R-:W-:Y:S01]  /*12510*/  HMMA.16816.F32 R112, R136.reuse, R154, R112 ;  /* 0x0000009a8870723c */ /* 0x040fe20000001870 */
[----:B------:R-:W3:Y:S07]  /*12520*/  LDSM.16.MT88.4 R152, [R218+0x2900] ;  /* 0x00290000da98783b */ /* 0x000eee0000004200 */
[C---:B-1----:R-:W-:Y:S08]  /*12530*/  HMMA.16816.F32 R116, R136.reuse, R148, R116 ;  /* 0x000000948874723c */ /* 0x042ff00000001874 */
[C---:B------:R-:W-:Y:S08]  /*12540*/  HMMA.16816.F32 R120, R136.reuse, R150, R120 ;  /* 0x000000968878723c */ /* 0x040ff00000001878 */
[C---:B----4-:R-:W-:Y:S08]  /*12550*/  HMMA.16816.F32 R124, R136.reuse, R156, R124 ;  /* 0x0000009c887c723c */ /* 0x050ff0000000187c */
[----:B------:R-:W-:Y:S08]  /*12560*/  HMMA.16816.F32 R128, R136, R158, R128 ;  /* 0x0000009e8880723c */ /* 0x000ff00000001880 */
[C---:B--2---:R-:W-:Y:S01]  /*12570*/  HMMA.16816.F32 R136, R184.reuse, R140, R4 ;  /* 0x0000008cb888723c */ /* 0x044fe20000001804 */
[----:B------:R-:W1:Y:S07]  /*12580*/  LDSM.16.MT88.4 R4, [R220+0x5900] ;  /* 0x00590000dc04783b */ /* 0x000e6e0000004200 */
[C---:B------:R-:W-:Y:S01]  /*12590*/  HMMA.16816.F32 R140, R184.reuse, R142, R8 ;  /* 0x0000008eb88c723c */ /* 0x040fe20000001808 */
[----:B------:R-:W2:Y:S07]  /*125a0*/  LDSM.16.MT88.4 R8, [R219+0x5900] ;  /* 0x00590000db08783b */ /* 0x000eae0000004200 */
[C---:B---3--:R-:W-:Y:S01]  /*125b0*/  HMMA.16816.F32 R144, R184.reuse, R152, R12 ;  /* 0x00000098b890723c */ /* 0x048fe2000000180c */
        /* <DEDUP_REMOVED lines=9> */
[C---:B------:R-:W-:Y:S07]  /*12650*/  HMMA.16816.F32 R164, R184.reuse, R166, R32 ;  /* 0x000000a6b8a4723c */ /* 0x040fee0000001820 */
[----:B------:R-:W-:Y:S02]  /*12660*/  MOV R34, R168 ;  /* 0x000000a800227202 */ /* 0x000fe40000000f00 */
[----:B------:R-:W-:Y:S03]  /*12670*/  MOV R33, R171 ;  /* 0x000000ab00217202 */ /* 0x000fe60000000f00 */
[----:B------:R-:W-:Y:S02]  /*12680*/  MOV R32, R170 ;  /* 0x000000aa00207202 */ /* 0x000fe40000000f00 */
[C---:B------:R-:W-:Y:S03]  /*12690*/  HMMA.16816.F32 R168, R184.reuse, R172, R36 ;  /* 0x000000acb8a8723c */ /* 0x040fe60000001824 */
[----:B------:R-:W-:Y:S01]  /*126a0*/  MOV R35, R0 ;  /* 0x0000000000237202 */ /* 0x000fe20000000f00 */
[----:B------:R-:W-:Y:S03]  /*126b0*/  FADD.FTZ R0, R213, R3 ;  /* 0x00000003d5007221 */ /* 0x000fe60000010000 */
[----:B------:R-:W-:Y:S01]  /*126c0*/  MOV R36, R179 ;  /* 0x000000b300247202 */ /* 0x000fe20000000f00 */
[C---:B------:R-:W-:Y:S04]  /*126d0*/  HMMA.16816.F32 R172, R184.reuse, R174, R40 ;  /* 0x000000aeb8ac723c */ /* 0x040fe80000001828 */
[----:B------:R-:W-:Y:S01]  /*126e0*/  MOV R37, R178 ;  /* 0x000000b200257202 */ /* 0x000fe20000000f00 */
[----:B------:R-:W-:Y:S01]  /*126f0*/  FADD.FTZ R2, R36, R2 ;  /* 0x0000000224027221 */ /* 0x000fe20000010000 */
[----:B------:R-:W-:Y:S01]  /*12700*/  MOV R38, R177 ;  /* 0x000000b100267202 */ /* 0x000fe20000000f00 */
[----:B------:R-:W-:Y:S01]  /*12710*/  FADD.FTZ R0, R212, R0 ;  /* 0x00000000d4007221 */ /* 0x000fe20000010000 */
[----:B------:R-:W-:Y:S01]  /*12720*/  MOV R39, R176 ;  /* 0x000000b000277202 */ /* 0x000fe20000000f00 */
        /* <DEDUP_REMOVED lines=42> */
[----:B------:R-:W-:Y:S04]  /*129d0*/  FADD.FTZ R0, R191, R0 ;  /* 0x00000000bf007221 */ /* 0x000fe80000010000 */
        /* <DEDUP_REMOVED lines=11> */
[----:B------:R-:W-:Y:S01]  /*12a90*/  FADD.FTZ R0, R135, R3 ;  /* 0x0000000387007221 */ /* 0x000fe20000010000 */
[----:B------:R-:W-:Y:S01]  /*12aa0*/  MOV R135, R132 ;  /* 0x0000008400877202 */ /* 0x000fe20000000f00 */
[C---:B------:R-:W-:Y:S01]  /*12ab0*/  HMMA.16816.F32 R112, R184.reuse, R6, R112 ;  /* 0x00000006b870723c */ /* 0x040fe20000001870 */
[----:B------:R1:W-:Y:S03]  /*12ac0*/  STL [R1+0x8], R2 ;  /* 0x0000080201007387 */ /* 0x0003e60000100800 */
[----:B------:R-:W-:Y:S01]  /*12ad0*/  FADD.FTZ R0, R134, R0 ;  /* 0x0000000086007221 */ /* 0x000fe20000010000 */
[----:B------:R-:W-:Y:S03]  /*12ae0*/  MOV R134, R133 ;  /* 0x0000008500867202 */ /* 0x000fe60000000f00 */
[C---:B--2---:R-:W-:Y:S01]  /*12af0*/  HMMA.16816.F32 R116, R184.reuse, R8, R116 ;  /* 0x00000008b874723c */ /* 0x044fe20000001874 */
[----:B------:R1:W-:Y:S07]  /*12b00*/  STL [R1+0xc], R0 ;  /* 0x00000c0001007387 */ /* 0x0003ee0000100800 */
[C---:B------:R-:W-:Y:S08]  /*12b10*/  HMMA.16816.F32 R120, R184.reuse, R10, R120 ;  /* 0x0000000ab878723c */ /* 0x040ff00000001878 */
[C---:B---3--:R-:W-:Y:S08]  /*12b20*/  HMMA.16816.F32 R124, R184.reuse, R12, R124 ;  /* 0x0000000cb87c723c */ /* 0x048ff0000000187c */
[----:B------:R-:W-:Y:S01]  /*12b30*/  HMMA.16816.F32 R128, R184, R14, R128 ;  /* 0x0000000eb880723c */ /* 0x000fe20000001880 */
[----:B------:R-:W-:-:S07]  /*12b40*/  @P0 BRA `(.L_x_1359) ;  /* 0xffffb2f000000947 */ /* 0x000fce000383ffff */
.L_x_1358:
[----:B------:R-:W2:Y:S04]  /*12b50*/  LDL.LU R4, [R1+0x8] ;  /* 0x0000080001047983 */ /* 0x000ea80000300800 */
        /* <DEDUP_REMOVED lines=156> */
.L_x_1348:
        /* <DEDUP_REMOVED lines=184> */
.L_x_1361:
        /* <DEDUP_REMOVED lines=150> */
.L_x_1363:
[----:B--234-:R-:W-:Y:S05]  /*14a00*/  BSYNC B0 ;  /* 0x0000000000007941 */ /* 0x01cfea0003800000 */
.L_x_1362:
        /* <DEDUP_REMOVED lines=30> */
.L_x_1365:
[----:B------:R-:W-:Y:S05]  /*14bf0*/  BSYNC B0 ;  /* 0x0000000000007941 */ /* 0x000fea0003800000 */
.L_x_1364:
        /* <DEDUP_REMOVED lines=30> */
.L_x_1367:
[----:B------:R-:W-:Y:S05]  /*14de0*/  BSYNC B0 ;  /* 0x0000000000007941 */ /* 0x000fea0003800000 */
.L_x_1366:
        /* <DEDUP_REMOVED lines=31> */
.L_x_1360:
        /* <DEDUP_REMOVED lines=19> */
.L_x_1368:
        /* <DEDUP_REMOVED lines=42> */
.L_x_1370:
[----:B------:R-:W-:Y:S05]  /*153b0*/  BSYNC B0 ;  /* 0x0000000000007941 */ /* 0x000fea0003800000 */
.L_x_1369:
        /* <DEDUP_REMOVED lines=73> */
.L_x_1372:
[----:B------:R-:W-:Y:S05]  /*15850*/  BSYNC B0 ;  /* 0x0000000000007941 */ /* 0x000fea0003800000 */
.L_x_1371:
        /* <DEDUP_REMOVED lines=27> */
.L_x_1374:
[----:B------:R-:W-:Y:S05]  /*15a10*/  BSYNC B0 ;  /* 0x0000000000007941 */ /* 0x000fea0003800000 */
.L_x_1373:
        /* <DEDUP_REMOVED lines=27> */
.L_x_1376:
[----:B------:R-:W-:Y:S05]  /*15bd0*/  BSYNC B0 ;  /* 0x0000000000007941 */ /* 0x000fea0003800000 */
.L_x_1375:
        /* <DEDUP_REMOVED lines=28> */
.L_x_1377:
        /* <DEDUP_REMOVED lines=14> */
.L_x_3012:


//--------------------- .text._ZN7cutlass13device_kernelIN5flash19enable_sm80_to_sm89INS1_16FlashAttnFwdSm80INS1_25CollectiveMainloopFwdSm80ILi8ELi1ELb0EN4cute5tupleIJNS5_1CILi128EEENS7_ILi48EEENS7_ILi256EEEEEELi256ENS_6half_tEfNS_4arch4Sm80ELb1ELb0ELb1ELb1ELb0ELb1ELb1ELb0EEENS1_21CollectiveEpilogueFwdINS6_IJS8_SA_S9_EEENS6_IJNS7_ILi1EEESI_SI_EEESC_SE_Li256ELb1ELb1ELb0ELb0EEENS1_19SingleTileSchedulerILb1ELb0ELb1ELi128EEEEEEEEEvNT_6ParamsE --------------------------
	.section	.text._ZN7cutlass13device_kernelIN5flash19enable_sm80_to_sm89INS1_16FlashAttnFwdSm80INS1_25CollectiveMainloopFwdSm80ILi8ELi1ELb0EN4cute5tupleIJNS5_1CILi128EEENS7_ILi48EEENS7_ILi256EEEEEELi256ENS_6half_tEfNS_4arch4Sm80ELb1ELb0ELb1ELb1ELb0ELb1ELb1ELb0EEENS1_21CollectiveEpilogueFwdINS6_IJS8_SA_S9_EEENS6_IJNS7_ILi1EEESI_SI_EEESC_SE_Li256ELb1ELb1ELb0ELb0EEENS1_19SingleTileSchedulerILb1ELb0ELb1ELi128EEEEEEEEEvNT_6ParamsE,"ax",@progbits
	.sectioninfo	@"SHI_REGISTERS=252"
	.align	128
.text._ZN7cutlass13device_kernelIN5flash19enable_sm80_to_sm89INS1_16FlashAttnFwdSm80INS1_25CollectiveMainloopFwdSm80ILi8ELi1ELb0EN4cute5tupleIJNS5_1CILi128EEENS7_ILi48EEENS7_ILi256EEEEEELi256ENS_6half_tEfNS_4arch4Sm80ELb1ELb0ELb1ELb1ELb0ELb1ELb1ELb0EEENS1_21CollectiveEpilogueFwdINS6_IJS8_SA_S9_EEENS6_IJNS7_ILi1EEESI_SI_EEESC_SE_Li256ELb1ELb1ELb0ELb0EEENS1_19SingleTileSchedulerILb1ELb0ELb1ELi128EEEEEEEEEvNT_6ParamsE:
        .type           _ZN7cutlass13device_kernelIN5flash19enable_sm80_to_sm89INS1_16FlashAttnFwdSm80INS1_25CollectiveMainloopFwdSm80ILi8ELi1ELb0EN4cute5tupleIJNS5_1CILi128EEENS7_ILi48EEENS7_ILi256EEEEEELi256ENS_6half_tEfNS_4arch4Sm80ELb1ELb0ELb1ELb1ELb0ELb1ELb1ELb0EEENS1_21CollectiveEpilogueFwdINS6_IJS8_SA_S9_EEENS6_IJNS7_ILi1EEESI_SI_EEESC_SE_Li256ELb1ELb1ELb0ELb0EEENS1_19SingleTileSchedulerILb1ELb0ELb1ELi128EEEEEEEEEvNT_6ParamsE,@function
        .size           _ZN7cutlass13device_kernelIN5flash19enable_sm80_to_sm89INS1_16FlashAttnFwdSm80INS1_25CollectiveMainloopFwdSm80ILi8ELi1ELb0EN4cute5tupleIJNS5_1CILi128EEENS7_ILi48EEENS7_ILi256EEEEEELi256ENS_6half_tEfNS_4arch4Sm80ELb1ELb0ELb1ELb1ELb0ELb1ELb1ELb0EEENS1_21CollectiveEpilogueFwdINS6_IJS8_SA_S9_EEENS6_IJNS7_ILi1EEESI_SI_EEESC_SE_Li256ELb1ELb1ELb0ELb0EEENS1_19SingleTileSchedulerILb1ELb0ELb1ELi128EEEEEEEEEvNT_6ParamsE,(.L_x_3013 - _ZN7cutlass13device_kernelIN5flash19enable_sm80_to_sm89INS1_16FlashAttnFwdSm80INS1_25CollectiveMainloopFwdSm80ILi8ELi1ELb0EN4cute5tupleIJNS5_1CILi128EEENS7_ILi48EEENS7_ILi256EEEEEELi256ENS_6half_tEfNS_4arch4Sm80ELb1ELb0ELb1ELb1ELb0ELb1ELb1ELb0EEENS1_21CollectiveEpilogueFwdINS6_IJS8_SA_S9_EEENS6_IJNS7_ILi1EEESI_SI_EEESC_SE_Li256ELb1ELb1ELb0ELb0EEENS1_19SingleTileSchedulerILb1ELb0ELb1ELi128EEEEEEEEEvNT_6ParamsE)
        .other          _ZN7cutlass13device_kernelIN5flash19enable_sm80_to_sm89INS1_16FlashAttnFwdSm80INS1_25CollectiveMainloopFwdSm80ILi8ELi1ELb0EN4cute5tupleIJNS5_1CILi128EEENS7_ILi48EEENS7_ILi256EEEEEELi256ENS_6half_tEfNS_4arch4Sm80ELb1ELb0ELb1ELb1ELb0ELb1ELb1ELb0EEENS1_21CollectiveEpilogueFwdINS6_IJS8_SA_S9_EEENS6_IJNS7_ILi1EEESI_SI_EEESC_SE_Li256ELb1ELb1ELb0ELb0EEENS1_19SingleTileSchedulerILb1ELb0ELb1ELi128EEEEEEEEEvNT_6ParamsE,@"STO_CUDA_ENTRY STV_DEFAULT"
_ZN7cutlass13device_kernelIN5flash19enable_sm80_to_sm89INS1_16FlashAttnFwdSm80INS1_25CollectiveMainloopFwdSm80ILi8ELi1ELb0EN4cute5tupleIJNS5_1CILi128EEENS7_ILi48EEENS7_ILi256EEEEEELi256ENS_6half_tEfNS_4arch4Sm80ELb1ELb0ELb1ELb1ELb0ELb1ELb1ELb0EEENS1_21CollectiveEpilogueFwdINS6_IJS8_SA_S9_EEENS6_IJNS7_ILi1EEESI_SI_EEESC_SE_Li256ELb1ELb1ELb0ELb0EEENS1_19SingleTileSchedulerILb1ELb0ELb1ELi128EEEEEEEEEvNT_6ParamsE:
[----:B------:R-:W-:Y:S02]  /*0000*/  MOV R1, c[0x0][0x28] ;  /* 0x00000a0000017a02 */ /* 0x000fe40000000f00 */
[----:B------:R-:W1:Y:S01]  /*0010*/  S2R R84, SR_TID.X ;  /* 0x0000000000547919 */ /* 0x000e620000002100 */
[----:B------:R-:W2:Y:S01]  /*0020*/  S2UR UR17, SR_CTAID.X ;  /* 0x00000000001179c3 */ /* 0x000ea20000002500 */
[----:B------:R-:W-:Y:S02]  /*0030*/  ULDC.64 UR26, c[0x0][0x118] ;  /* 0x00004600001a7ab9 */ /* 0x000fe40000000a00 */
[----:B------:R-:W3:Y:S05]  /*0040*/  S2R R5, SR_CTAID.Z ;  /* 0x0000000000057919 */ /* 0x000eea0000002700 */
[----:B------:R-:W4:Y:S01]  /*0050*/  S2UR UR24, SR_CTAID.Z ;  /* 0x00000000001879c3 */ /* 0x000f220000002700 */
[----:B-1----:R-:W-:-:S05]  /*0060*/  SHF.R.U32.HI R4, RZ, 0x5, R84 ;  /* 0x00000005ff047819 */ /* 0x002fca0000011654 */
[----:B------:R-:W1:Y:S02]  /*0070*/  SHFL.IDX PT, R0, R4, RZ, 0x1f ;  /* 0x00001fff04007589 */ /* 0x000e6400000e0000 */
[----:B-1----:R-:W-:Y:S02]  /*0080*/  ISETP.NE.AND P0, PT, R0, RZ, PT ;  /* 0x000000ff0000720c */ /* 0x002fe40003f05270 */
[----:B------:R-:W-:-:S05]  /*0090*/  MOV R0, 0x4 ;  /* 0x0000000400007802 */ /* 0x000fca0000000f00 */
[----:B---3--:R-:W-:-:S06]  /*00a0*/  IMAD.WIDE R2, R5, R0, c[0x0][0x568] ;  /* 0x00015a0005027625 */ /* 0x008fcc00078e0200 */
[----:B----4-:R-:W-:Y:S05]  /*00b0*/  @!P0 BRA `(.L_x_1378) ;  /* 0x0000017000008947 */ /* 0x010fea0003800000 */
[----:B--2---:R-:W-:-:S04]  /*00c0*/  ISETP.NE.U32.AND P0, PT, RZ, c[0x0][0x568], PT ;  /* 0x00015a00ff007a0c */ /* 0x004fc80003f05070 */
[----:B------:R-:W-:-:S13]  /*00d0*/  ISETP.NE.AND.EX P0, PT, RZ, c[0x0][0x56c], PT, P0 ;  /* 0x00015b00ff007a0c */ /* 0x000fda0003f05300 */
[----:B------:R-:W-:Y:S05]  /*00e0*/  @!P0 BRA `(.L_x_1379) ;  /* 0x0000003000008947 */ /* 0x000fea0003800000 */
[----:B------:R-:W2:Y:S02]  /*00f0*/  LDG.E R2, [R2.64] ;  /* 0x0000001a02027981 */ /* 0x000ea4000c1e1900 */
[----:B--2---:R1:W2:Y:S02]  /*0100*/  R2UR UR5, R2 ;  /* 0x00000000020573c2 */ /* 0x0042a400000e0000 */
[----:B-12---:R-:W-:Y:S05]  /*0110*/  BRA `(.L_x_1380) ;  /* 0x000000b000007947 */ /* 0x006fea0003800000 */
.L_x_1379:
[----:B------:R-:W-:-:S04]  /*0120*/  ISETP.NE.U32.AND P0, PT, RZ, c[0x0][0x560], PT ;  /* 0x00015800ff007a0c */ /* 0x000fc80003f05070 */
[----:B------:R-:W-:-:S13]  /*0130*/  ISETP.NE.AND.EX P0, PT, RZ, c[0x0][0x564], PT, P0 ;  /* 0x00015900ff007a0c */ /* 0x000fda0003f05300 */
[----:B------:R-:W-:Y:S05]  /*0140*/  @!P0 BRA `(.L_x_1381) ;  /* 0x0000007000008947 */ /* 0x000fea0003800000 */
[----:B------:R-:W-:-:S05]  /*0150*/  IMAD.WIDE R4, R5, R0, c[0x0][0x560] ;  /* 0x0001580005047625 */ /* 0x000fca00078e0200 */
[----:B------:R-:W2:Y:S04]  /*0160*/  LDG.E R3, [R4.64] ;  /* 0x0000001a04037981 */ /* 0x000ea8000c1e1900 */
[----:B------:R-:W3:Y:S01]  /*0170*/  LDG.E R2, [R4.64+0x4] ;  /* 0x0000041a04027981 */ /* 0x000ee2000c1e1900 */
[----:B--2---:R-:W1:Y:S08]  /*0180*/  R2UR UR4, R3 ;  /* 0x00000000030473c2 */ /* 0x004e7000000e0000 */
[----:B---3--:R-:W1:Y:S02]  /*0190*/  R2UR UR5, R2 ;  /* 0x00000000020573c2 */ /* 0x008e6400000e0000 */
[----:B-1----:R-:W-:Y:S01]  /*01a0*/  UIADD3 UR5, -UR4, UR5, URZ ;  /* 0x0000000504057290 */ /* 0x002fe2000fffe13f */
[----:B------:R-:W-:Y:S05]  /*01b0*/  BRA `(.L_x_1380) ;  /* 0x0000001000007947 */ /* 0x000fea0003800000 */
.L_x_1381:
[----:B------:R-:W-:Y:S02]  /*01c0*/  ULDC UR5, c[0x0][0x54c] ;  /* 0x0001530000057ab9 */ /* 0x000fe40000000800 */
.L_x_1380:
[----:B------:R-:W-:Y:S02]  /*01d0*/  ULDC UR4, c[0x0][0x548] ;  /* 0x0001520000047ab9 */ /* 0x000fe40000000800 */
[----:B------:R-:W-:-:S02]  /*01e0*/  USHF.L.U32 UR18, UR17, 0x7, URZ ;  /* 0x0000000711127899 */ /* 0x000fc4000800063f */
[----:B------:R-:W-:-:S04]  /*01f0*/  UIMAD UR4, UR5, UR4, URZ ;  /* 0x00000004050472a4 */ /* 0x000fc8000f8e023f */
[----:B------:R-:W-:-:S04]  /*0200*/  UISETP.GE.AND UP0, UPT, UR18, UR4, UPT ;  /* 0x000000041200728c */ /* 0x000fc8000bf06270 */
[----:B------:R-:W-:Y:S01]  /*0210*/  USEL UR24, UR24, 0xffffffff, !UP0 ;  /* 0xffffffff18187887 */ /* 0x000fe2000c000000 */
[----:B------:R-:W-:Y:S05]  /*0220*/  BRA `(.L_x_1382) ;  /* 0x0000016000007947 */ /* 0x000fea0003800000 */
.L_x_1378:
[----:B--2---:R-:W-:-:S04]  /*0230*/  ISETP.NE.U32.AND P0, PT, RZ, c[0x0][0x568], PT ;  /* 0x00015a00ff007a0c */ /* 0x004fc80003f05070 */
[----:B------:R-:W-:-:S13]  /*0240*/  ISETP.NE.AND.EX P0, PT, RZ, c[0x0][0x56c], PT, P0 ;  /* 0x00015b00ff007a0c */ /* 0x000fda0003f05300 */
[----:B------:R-:W-:Y:S05]  /*0250*/  @!P0 BRA `(.L_x_1383) ;  /* 0x0000003000008947 */ /* 0x000fea0003800000 */
[----:B------:R-:W2:Y:S02]  /*0260*/  LDG.E R2, [R2.64] ;  /* 0x0000001a02027981 */ /* 0x000ea4000c1e1900 */
[----:B--2---:R1:W2:Y:S02]  /*0270*/  R2UR UR5, R2 ;  /* 0x00000000020573c2 */ /* 0x0042a400000e0000 */
[----:B-12---:R-:W-:Y:S05]  /*0280*/  BRA `(.L_x_1384) ;  /* 0x000000b000007947 */ /* 0x006fea0003800000 */
.L_x_1383:
        /* <DEDUP_REMOVED lines=10> */
.L_x_1385:
[----:B------:R-:W-:Y:S02]  /*0330*/  ULDC UR5, c[0x0][0x54c] ;  /* 0x0001530000057ab9 */ /* 0x000fe40000000800 */
.L_x_1384:
[----:B------:R-:W-:Y:S02]  /*0340*/  ULDC UR4, c[0x0][0x548] ;  /* 0x0001520000047ab9 */ /* 0x000fe40000000800 */
[----:B------:R-:W-:-:S02]  /*0350*/  USHF.L.U32 UR18, UR17, 0x7, URZ ;  /* 0x0000000711127899 */ /* 0x000fc4000800063f */
[----:B------:R-:W-:-:S04]  /*0360*/  UIMAD UR4, UR5, UR4, URZ ;  /* 0x00000004050472a4 */ /* 0x000fc8000f8e023f */
[----:B------:R-:W-:-:S04]  /*0370*/  UISETP.GE.AND UP0, UPT, UR18, UR4, UPT ;  /* 0x000000041200728c */ /* 0x000fc8000bf06270 */
[----:B------:R-:W-:-:S06]  /*0380*/  USEL UR24, UR24, 0xffffffff, !UP0 ;  /* 0xffffffff18187887 */ /* 0x000fcc000c000000 */
.L_x_1382:
[----:B------:R-:W-:-:S13]  /*0390*/  ISETP.LE.AND P0, PT, RZ, UR24, PT ;  /* 0x00000018ff007c0c */ /* 0x000fda000bf03270 */
[----:B------:R-:W-:Y:S05]  /*03a0*/  @!P0 EXIT ;  /* 0x000000000000894d */ /* 0x000fea0003800000 */
[----:B------:R-:W-:Y:S01]  /*03b0*/  ISETP.NE.U32.AND P0, PT, RZ, c[0x0][0x370], PT ;  /* 0x0000dc00ff007a0c */ /* 0x000fe20003f05070 */
[----:B------:R-:W-:Y:S01]  /*03c0*/  IMAD.U32 R13, RZ, RZ, UR24 ;  /* 0x00000018ff0d7e24 */ /* 0x000fe2000f8e00ff */
[----:B------:R-:W-:Y:S01]  /*03d0*/  ISETP.NE.U32.AND P1, PT, RZ, c[0x0][0x360], PT ;  /* 0x0000d800ff007a0c */ /* 0x000fe20003f25070 */
[----:B------:R-:W-:Y:S01]  /*03e0*/  ULDC.64 UR4, c[0x0][0x358] ;  /* 0x0000d60000047ab9 */ /* 0x000fe20000000a00 */
[----:B------:R-:W-:Y:S01]  /*03f0*/  ISETP.NE.AND.EX P3, PT, RZ, c[0x0][0x374], PT, P0 ;  /* 0x0000dd00ff007a0c */ /* 0x000fe20003f65300 */
[----:B------:R-:W-:Y:S01]  /*0400*/  IMAD.U32 R15, RZ, RZ, UR24 ;  /* 0x00000018ff0f7e24 */ /* 0x000fe2000f8e00ff */
[----:B------:R-:W-:Y:S01]  /*0410*/  ISETP.NE.AND.EX P1, PT, RZ, c[0x0][0x364], PT, P1 ;  /* 0x0000d900ff007a0c */ /* 0x000fe20003f25310 */
[----:B------:R-:W-:Y:S01]  /*0420*/  UISETP.NE.U32.AND UP3, UPT, URZ, UR4, UPT ;  /* 0x000000043f00728c */ /* 0x000fe2000bf65070 */
[----:B------:R-:W-:Y:S01]  /*0430*/  ISETP.NE.U32.AND P2, PT, RZ, c[0x0][0x348], PT ;  /* 0x0000d200ff007a0c */ /* 0x000fe20003f45070 */
[----:B------:R-:W-:Y:S01]  /*0440*/  IMAD.U32 R11, RZ, RZ, UR24 ;  /* 0x00000018ff0b7e24 */ /* 0x000fe2000f8e00ff */
[----:B------:R-:W-:Y:S01]  /*0450*/  ISETP.NE.U32.AND P0, PT, RZ, c[0x0][0x350], PT ;  /* 0x0000d400ff007a0c */ /* 0x000fe20003f05070 */
[----:B------:R-:W-:Y:S01]  /*0460*/  IMAD.U32 R9, RZ, RZ, UR24 ;  /* 0x00000018ff097e24 */ /* 0x000fe2000f8e00ff */
[----:B------:R-:W-:-:S05]  /*0470*/  ISETP.NE.AND.EX P2, PT, RZ, c[0x0][0x34c], PT, P2 ;  /* 0x0000d300ff007a0c */ /* 0x000fca0003f45320 */
[C---:B------:R-:W-:Y:S01]  /*0480*/  @P3 IMAD.WIDE R12, R0.reuse, R13, c[0x0][0x370] ;  /* 0x0000dc00000c3625 */ /* 0x040fe200078e020d */
[----:B------:R-:W-:Y:S01]  /*0490*/  ISETP.NE.AND.EX P4, PT, RZ, c[0x0][0x354], PT, P0 ;  /* 0x0000d500ff007a0c */ /* 0x000fe20003f85300 */
[----:B------:R-:W-:Y:S02]  /*04a0*/  UISETP.NE.AND.EX UP3, UPT, URZ, UR5, UPT, UP3 ;  /* 0x000000053f00728c */ /* 0x000fe4000bf65330 */
[C---:B------:R-:W-:Y:S01]  /*04b0*/  @P1 IMAD.WIDE R14, R0.reuse, R15, c[0x0][0x360] ;  /* 0x0000d800000e1625 */ /* 0x040fe200078e020f */
[----:B------:R1:W2:Y:S03]  /*04c0*/  @P3 LDG.E R6, [R12.64] ;  /* 0x0000001a0c063981 */ /* 0x0002a6000c1e1900 */
[----:B------:R-:W-:Y:S01]  /*04d0*/  IMAD.U32 R3, RZ, RZ, UR24 ;  /* 0x00000018ff037e24 */ /* 0x000fe2000f8e00ff */
[----:B------:R-:W-:Y:S01]  /*04e0*/  PLOP3.LUT P0, PT, PT, PT, UP3, 0x80, 0x0 ;  /* 0x000000000000781c */ /* 0x000fe20003f0f038 */
[C---:B------:R-:W-:Y:S01]  /*04f0*/  IMAD.WIDE R10, R0.reuse, R11, c[0x0][0x348] ;  /* 0x0000d200000a7625 */ /* 0x040fe200078e020b */
[----:B------:R-:W3:Y:S03]  /*0500*/  @P1 LDG.E R2, [R14.64] ;  /* 0x0000001a0e021981 */ /* 0x000ee6000c1e1900 */
[----:B------:R-:W-:Y:S01]  /*0510*/  IMAD.MOV.U32 R94, RZ, RZ, RZ ;  /* 0x000000ffff5e7224 */ /* 0x000fe200078e00ff */
[----:B------:R-:W4:Y:S01]  /*0520*/  @P2 LDG.E R5, [R10.64] ;  /* 0x0000001a0a052981 */ /* 0x000f22000c1e1900 */
[----:B------:R-:W-:Y:S01]  /*0530*/  IMAD.WIDE R8, R0, R9, c[0x0][0x350] ;  /* 0x0000d40000087625 */ /* 0x000fe200078e0209 */
[----:B------:R-:W1:Y:S01]  /*0540*/  S2UR UR16, SR_CTAID.Y ;  /* 0x00000000001079c3 */ /* 0x000e620000002600 */
[----:B------:R-:W-:Y:S01]  /*0550*/  UMOV UR20, URZ ;  /* 0x0000003f00147c82 */ /* 0x000fe20008000000 */
[----:B------:R-:W-:-:S02]  /*0560*/  P2R R7, PR, RZ, 0x10 ;  /* 0x00000010ff077803 */ /* 0x000fc40000000000 */
[----:B------:R-:W4:Y:S01]  /*0570*/  @P4 LDG.E R4, [R8.64] ;  /* 0x0000001a08044981 */ /* 0x000f22000c1e1900 */
[----:B-1----:R-:W-:-:S05]  /*0580*/  IMAD.WIDE R12, R0, R3, c[0x0][0x358] ;  /* 0x0000d600000c7625 */ /* 0x002fca00078e0203 */
[----:B------:R1:W5:Y:S01]  /*0590*/  @P0 LDG.E R94, [R12.64] ;  /* 0x0000001a0c5e0981 */ /* 0x000362000c1e1900 */
[----:B------:R-:W-:Y:S02]  /*05a0*/  ULDC UR22, c[0x0][0x168] ;  /* 0x00005a0000167ab9 */ /* 0x000fe40000000800 */
[----:B------:R-:W-:Y:S02]  /*05b0*/  UMOV UR21, URZ ;  /* 0x0000003f00157c82 */ /* 0x000fe40008000000 */
[----:B------:R-:W-:Y:S02]  /*05c0*/  UMOV UR19, URZ ;  /* 0x0000003f00137c82 */ /* 0x000fe40008000000 */
[----:B------:R-:W-:Y:S02]  /*05d0*/  USHF.R.S32.HI UR15, URZ, 0x1f, UR16 ;  /* 0x0000001f3f0f7899 */ /* 0x000fe40008011410 */
[----:B------:R-:W-:Y:S02]  /*05e0*/  ULDC UR35, c[0x0][0x1d0] ;  /* 0x0000740000237ab9 */ /* 0x000fe40000000800 */
[----:B------:R-:W-:Y:S01]  /*05f0*/  ULDC UR4, c[0x0][0x228] ;  /* 0x00008a0000047ab9 */ /* 0x000fe20000000800 */
[----:B--2---:R1:W2:Y:S01]  /*0600*/  @P3 R2UR UR20, R6 ;  /* 0x00000000061433c2 */ /* 0x0042a200000e0000 */
[----:B------:R-:W-:-:S07]  /*0610*/  ISETP.NE.AND P3, PT, R7, RZ, PT ;  /* 0x000000ff0700720c */ /* 0x000fce0003f65270 */
[----:B---3--:R1:W3:Y:S08]  /*0620*/  @P1 R2UR UR22, R2 ;  /* 0x00000000021613c2 */ /* 0x0082f000000e0000 */
[----:B----4-:R1:W4:Y:S08]  /*0630*/  @P2 R2UR UR21, R5 ;  /* 0x00000000051523c2 */ /* 0x01033000000e0000 */
[----:B------:R1:W1:Y:S01]  /*0640*/  @P3 R2UR UR19, R4 ;  /* 0x00000000041333c2 */ /* 0x00026200000e0000 */
[----:B------:R-:W-:Y:S05]  /*0650*/  @P1 BRA `(.L_x_1386) ;  /* 0x0000006000001947 */ /* 0x000fea0003800000 */
[----:B--2---:R-:W-:Y:S05]  /*0660*/  @!P2 BRA `(.L_x_1386) ;  /* 0x000000500000a947 */ /* 0x004fea0003800000 */
[----:B-1----:R-:W2:Y:S04]  /*0670*/  LDG.E R2, [R10.64] ;  /* 0x0000001a0a027981 */ /* 0x002ea8000c1e1900 */
[----:B----4-:R-:W4:Y:S01]  /*0680*/  LDG.E R3, [R10.64+0x4] ;  /* 0x0000041a0a037981 */ /* 0x010f22000c1e1900 */
[----:B--23--:R-:W1:Y:S08]  /*0690*/  R2UR UR22, R2 ;  /* 0x00000000021673c2 */ /* 0x00ce7000000e0000 */
[----:B----4-:R-:W1:Y:S02]  /*06a0*/  R2UR UR5, R3 ;  /* 0x00000000030573c2 */ /* 0x010e6400000e0000 */
[----:B-1----:R-:W-:-:S06]  /*06b0*/  UIADD3 UR22, -UR22, UR5, URZ ;  /* 0x0000000516167290 */ /* 0x002fcc000fffe13f */
.L_x_1386:
[----:B--2---:R-:W-:-:S04]  /*06c0*/  ISETP.NE.U32.AND P1, PT, RZ, c[0x0][0x368], PT ;  /* 0x0000da00ff007a0c */ /* 0x004fc80003f25070 */
[----:B------:R-:W-:-:S13]  /*06d0*/  ISETP.NE.AND.EX P1, PT, RZ, c[0x0][0x36c], PT, P1 ;  /* 0x0000db00ff007a0c */ /* 0x000fda0003f25310 */
[----:B------:R-:W-:Y:S05]  /*06e0*/  @!P1 BRA `(.L_x_1387) ;  /* 0x0000005000009947 */ /* 0x000fea0003800000 */
[----:B------:R-:W-:-:S05]  /*06f0*/  MOV R3, UR24 ;  /* 0x0000001800037c02 */ /* 0x000fca0008000f00 */
[----:B-1----:R-:W-:-:S06]  /*0700*/  IMAD.WIDE R2, R0, R3, c[0x0][0x368] ;  /* 0x0000da0000027625 */ /* 0x002fcc00078e0203 */
[----:B------:R-:W2:Y:S02]  /*0710*/  LDG.E R2, [R2.64] ;  /* 0x0000001a02027981 */ /* 0x000ea4000c1e1900 */
[----:B--2---:R1:W2:Y:S02]  /*0720*/  R2UR UR35, R2 ;  /* 0x00000000022373c2 */ /* 0x0042a400000e0000 */
[----:B-12---:R-:W-:Y:S05]  /*0730*/  BRA `(.L_x_1388) ;  /* 0x0000006000007947 */ /* 0x006fea0003800000 */
.L_x_1387:
[----:B------:R-:W-:Y:S05]  /*0740*/  @!P3 BRA `(.L_x_1388) ;  /* 0x000000500000b947 */ /* 0x000fea0003800000 */
[----:B-1----:R-:W2:Y:S04]  /*0750*/  LDG.E R2, [R8.64] ;  /* 0x0000001a08027981 */ /* 0x002ea8000c1e1900 */
[----:B----4-:R-:W4:Y:S01]  /*0760*/  LDG.E R3, [R8.64+0x4] ;  /* 0x0000041a08037981 */ /* 0x010f22000c1e1900 */
[----:B--2---:R-:W1:Y:S08]  /*0770*/  R2UR UR35, R2 ;  /* 0x00000000022373c2 */ /* 0x004e7000000e0000 */
[----:B----4-:R-:W1:Y:S02]  /*0780*/  R2UR UR5, R3 ;  /* 0x00000000030573c2 */ /* 0x010e6400000e0000 */
[----:B-1----:R-:W-:-:S06]  /*0790*/  UIADD3 UR35, -UR35, UR5, URZ ;  /* 0x0000000523237290 */ /* 0x002fcc000fffe13f */
.L_x_1388:
[----:B-1----:R-:W2:Y:S04]  /*07a0*/  @P0 LDG.E R2, [R12.64] ;  /* 0x0000001a0c020981 */ /* 0x002ea8000c1e1900 */
[----:B----4-:R-:W4:Y:S01]  /*07b0*/  @P0 LDG.E R4, [R12.64+0x4] ;  /* 0x0000041a0c040981 */ /* 0x010f22000c1e1900 */
[----:B------:R-:W-:Y:S01]  /*07c0*/  ISETP.NE.U32.AND P1, PT, RZ, c[0x0][0x378], PT ;  /* 0x0000de00ff007a0c */ /* 0x000fe20003f25070 */
[----:B------:R-:W-:-:S02]  /*07d0*/  IMAD.U32 R3, RZ, RZ, UR24 ;  /* 0x00000018ff037e24 */ /* 0x000fc4000f8e00ff */
[----:B------:R-:W-:Y:S01]  /*07e0*/  IMAD.U32 R85, RZ, RZ, UR35 ;  /* 0x00000023ff557e24 */ /* 0x000fe2000f8e00ff */
[----:B------:R-:W-:-:S13]  /*07f0*/  ISETP.NE.AND.EX P1, PT, RZ, c[0x0][0x37c], PT, P1 ;  /* 0x0000df00ff007a0c */ /* 0x000fda0003f25310 */
[----:B------:R-:W-:-:S05]  /*0800*/  @P1 IMAD.WIDE R6, R0, R3, c[0x0][0x378] ;  /* 0x0000de0000061625 */ /* 0x000fca00078e0203 */
[----:B------:R1:W5:Y:S01]  /*0810*/  @P1 LDG.E R85, [R6.64] ;  /* 0x0000001a06551981 */ /* 0x000362000c1e1900 */
[----:B------:R-:W-:Y:S02]  /*0820*/  ULDC UR5, c[0x0][0x2c4] ;  /* 0x0000b10000057ab9 */ /* 0x000fe40000000800 */
[----:B------:R-:W-:Y:S02]  /*0830*/  UISETP.NE.AND UP2, UPT, UR5, 0x1, UPT ;  /* 0x000000010500788c */ /* 0x000fe4000bf45270 */
[----:B------:R-:W-:-:S09]  /*0840*/  UIADD3 UR5, -UR20, UR35, URZ ;  /* 0x0000002314057290 */ /* 0x000fd2000fffe13f */
[----:B------:R-:W-:Y:S01]  /*0850*/  @UP2 UIADD3 UR8, UR18, 0x7f, URZ ;  /* 0x0000007f12082890 */ /* 0x000fe2000fffe03f */
[----:B--2---:R-:W2:Y:S08]  /*0860*/  @P0 R2UR UR6, R2 ;  /* 0x00000000020603c2 */ /* 0x004eb000000e0000 */
[----:B----4-:R-:W2:Y:S02]  /*0870*/  @P0 R2UR UR7, R4 ;  /* 0x00000000040703c2 */ /* 0x010ea400000e0000 */
[----:B--2---:R-:W-:-:S03]  /*0880*/  @UP3 UIADD3 UR4, -UR6, UR7, URZ ;  /* 0x0000000706043290 */ /* 0x004fc6000fffe13f */
[----:B------:R-:W-:Y:S02]  /*0890*/  ULDC.64 UR6, c[0x0][0x2c8] ;  /* 0x0000b20000067ab9 */ /* 0x000fe40000000a00 */
[----:B------:R-:W-:Y:S02]  /*08a0*/  UIMAD.WIDE.U32 UR8, UR8, UR6, URZ ;  /* 0x00000006080872a5 */ /* 0x000fe4000f8e003f */
[----:B------:R-:W-:Y:S02]  /*08b0*/  UIADD3 UR14, UR5, UR4, URZ ;  /* 0x00000004050e7290 */ /* 0x000fe4000fffe03f */
[----:B------:R-:W-:Y:S02]  /*08c0*/  UIADD3 UR6, UR18, 0x7f, URZ ;  /* 0x0000007f12067890 */ /* 0x000fe4000fffe03f */
[----:B---3--:R-:W-:Y:S02]  /*08d0*/  UIADD3 UR12, UR14, 0x30, -UR22 ;  /* 0x000000300e0c7890 */ /* 0x008fe4000fffe816 */
[----:B------:R-:W-:-:S02]  /*08e0*/  @UP2 USHF.R.U32.HI UR6, URZ, UR7, UR9 ;  /* 0x000000073f062299 */ /* 0x000fc40008011609 */
[----:B------:R-:W-:Y:S02]  /*08f0*/  UIADD3 UR7, UR14, 0x2f, URZ ;  /* 0x0000002f0e077890 */ /* 0x000fe4000fffe03f */
[----:B------:R-:W-:Y:S02]  /*0900*/  UIADD3 UR6, UR12, UR6, URZ ;  /* 0x000000060c067290 */ /* 0x000fe4000fffe03f */
[----:B------:R-:W-:Y:S02]  /*0910*/  UIMAD.WIDE UR8, UR7, 0x2aaaaaab, URZ ;  /* 0x2aaaaaab070878a5 */ /* 0x000fe4000f8e023f */
[----:B------:R-:W-:Y:S02]  /*0920*/  UIMAD.WIDE UR6, UR6, 0x2aaaaaab, URZ ;  /* 0x2aaaaaab060678a5 */ /* 0x000fe4000f8e023f */
[----:B------:R-:W-:Y:S02]  /*0930*/  USHF.R.U32.HI UR13, URZ, 0x1f, UR9 ;  /* 0x0000001f3f0d7899 */ /* 0x000fe40008011609 */
[----:B------:R-:W-:-:S02]  /*0940*/  USHF.R.U32.HI UR6, URZ, 0x1f, UR7 ;  /* 0x0000001f3f067899 */ /* 0x000fc40008011607 */
[----:B------:R-:W-:Y:S02]  /*0950*/  ULEA.HI.SX32 UR13, UR9, UR13, 0x1d ;  /* 0x0000000d090d7291 */ /* 0x000fe4000f8fea3f */
[----:B------:R-:W-:-:S04]  /*0960*/  ULEA.HI.SX32 UR6, UR7, UR6, 0x1d ;  /* 0x0000000607067291 */ /* 0x000fc8000f8fea3f */
[----:B------:R-:W-:-:S04]  /*0970*/  UISETP.LT.AND UP0, UPT, UR13, UR6, UPT ;  /* 0x000000060d00728c */ /* 0x000fc8000bf01270 */
[----:B------:R-:W-:Y:S02]  /*0980*/  USEL UR7, UR13, UR6, UP0 ;  /* 0x000000060d077287 */ /* 0x000fe40008000000 */
[----:B------:R-:W-:Y:S02]  /*0990*/  UIADD3 UR6, -UR5, URZ, URZ ;  /* 0x0000003f05067290 */ /* 0x000fe4000fffe13f */
[----:B------:R-:W-:Y:S02]  /*09a0*/  UIMAD UR7, UR7, 0x30, -UR5 ;  /* 0x00000030070778a4 */ /* 0x000fe4000f8e0a05 */
[----:B------:R-:W-:Y:S02]  /*09b0*/  UISETP.LT.AND UP1, UPT, URZ, UR6, UPT ;  /* 0x000000063f00728c */ /* 0x000fe4000bf21270 */
[----:B------:R-:W-:Y:S02]  /*09c0*/  UISETP.LT.AND UP0, UPT, UR7, UR4, UPT ;  /* 0x000000040700728c */ /* 0x000fe4000bf01270 */
[----:B------:R-:W-:-:S02]  /*09d0*/  USEL UR6, URZ, UR6, !UP1 ;  /* 0x000000063f067287 */ /* 0x000fc4000c800000 */
[----:B------:R-:W-:Y:S02]  /*09e0*/  USEL UR7, UR7, UR4, UP0 ;  /* 0x0000000407077287 */ /* 0x000fe40008000000 */
[----:B------:R-:W-:Y:S02]  /*09f0*/  UIMAD.WIDE.U32 UR10, UR6, -0x55555555, URZ ;  /* 0xaaaaaaab060a78a5 */ /* 0x000fe4000f8e003f */
[----:B------:R-:W-:-:S11]  /*0a00*/  UISETP.GT.AND UP0, UPT, UR7, UR6, UPT ;  /* 0x000000060700728c */ /* 0x000fd6000bf04270 */
[----:B------:R-:W-:-:S04]  /*0a10*/  @UP0 UIADD3 UR7, UR7, 0x2f, URZ ;  /* 0x0000002f07070890 */ /* 0x000fc8000fffe03f */
[----:B------:R-:W-:Y:S02]  /*0a20*/  UIMAD.WIDE UR8, UR7, 0x2aaaaaab, URZ ;  /* 0x2aaaaaab070878a5 */ /* 0x000fe4000f8e023f */
[----:B------:R-:W-:Y:S02]  /*0a30*/  USHF.R.U32.HI UR7, URZ, 0x5, UR11 ;  /* 0x000000053f077899 */ /* 0x000fe4000801160b */
[----:B------:R-:W-:-:S05]  /*0a40*/  @UP0 USHF.R.U32.HI UR6, URZ, 0x1f, UR9 ;  /* 0x0000001f3f060899 */ /* 0x000fca0008011609 */
[----:B------:R-:W-:Y:S02]  /*0a50*/  UMOV UR5, UR7 ;  /* 0x0000000700057c82 */ /* 0x000fe40008000000 */
[----:B------:R-:W-:-:S04]  /*0a60*/  @UP0 ULEA.HI.SX32 UR5, UR9, UR6, 0x1d ;  /* 0x0000000609050291 */ /* 0x000fc8000f8fea3f */
[----:B------:R-:W-:-:S06]  /*0a70*/  UISETP.GT.AND UP0, UPT, UR5, UR7, UPT ;  /* 0x000000070500728c */ /* 0x000fcc000bf04270 */
[----:B------:R-:W-:-:S13]  /*0a80*/  PLOP3.LUT P0, PT, PT, PT, UP0, 0x80, 0x0 ;  /* 0x000000000000781c */ /* 0x000fda0003f0f008 */
[----:B------:R-:W-:Y:S05]  /*0a90*/  @!P0 BRA `(.L_x_1389) ;  /* 0x00006b7000008947 */ /* 0x000fea0003800000 */
[----:B-1----:R-:W-:Y:S01]  /*0aa0*/  SHF.R.S32.HI R5, RZ, 0x1f, R84 ;  /* 0x0000001fff057819 */ /* 0x002fe20000011454 */
[----:B------:R-:W-:Y:S01]  /*0ab0*/  UIADD3 UR6, UR5, -0x1, URZ ;  /* 0xffffffff05067890 */ /* 0x000fe2000fffe03f */
[----:B------:R-:W-:Y:S01]  /*0ac0*/  IMAD.U32 R2, RZ, RZ, UR16 ;  /* 0x00000010ff027e24 */ /* 0x000fe2000f8e00ff */
[----:B------:R-:W-:Y:S01]  /*0ad0*/  ULDC.64 UR8, c[0x0][0x240] ;  /* 0x0000900000087ab9 */ /* 0x000fe20000000a00 */
[----:B------:R-:W-:Y:S01]  /*0ae0*/  LEA.HI R3, R5, R84, RZ, 0x3 ;  /* 0x0000005405037211 */ /* 0x000fe200078f18ff */
[----:B------:R-:W-:Y:S02]  /*0af0*/  UIMAD UR5, UR6, -0x30, UR4 ;  /* 0xffffffd0060578a4 */ /* 0x000fe4000f8e0204 */
[----:B------:R-:W-:Y:S01]  /*0b00*/  UIMAD UR8, UR15, UR8, URZ ;  /* 0x000000080f0872a4 */ /* 0x000fe2000f8e023f */
[----:B------:R-:W-:Y:S01]  /*0b10*/  SHF.R.S32.HI R125, RZ, 0x3, R3 ;  /* 0x00000003ff7d7819 */ /* 0x000fe20000011403 */
[----:B------:R-:W-:Y:S01]  /*0b20*/  UISETP.LT.AND UP0, UPT, UR5, 0x30, UPT ;  /* 0x000000300500788c */ /* 0x000fe2000bf01270 */
[----:B------:R-:W-:Y:S01]  /*0b30*/  LOP3.LUT R3, R3, 0xfffffff8, RZ, 0xc0, !PT ;  /* 0xfffffff803037812 */ /* 0x000fe200078ec0ff */
[----:B------:R-:W-:Y:S01]  /*0b40*/  UMOV UR30, 0x30 ;  /* 0x00000030001e7882 */ /* 0x000fe20000000000 */
[----:B------:R-:W-:Y:S01]  /*0b50*/  SHF.R.S32.HI R88, RZ, 0x1f, R125 ;  /* 0x0000001fff587819 */ /* 0x000fe2000001147d */
[----:B------:R-:W-:Y:S01]  /*0b60*/  ULDC.64 UR10, c[0x0][0x238] ;  /* 0x00008e00000a7ab9 */ /* 0x000fe20000000a00 */
[C---:B-----5:R-:W-:Y:S01]  /*0b70*/  IADD3 R95, P0, R125.reuse, R94, RZ ;  /* 0x0000005e7d5f7210 */ /* 0x060fe20007f1e0ff */
[----:B------:R-:W-:Y:S01]  /*0b80*/  IMAD.IADD R16, R84, 0x1, -R3 ;  /* 0x0000000154107824 */ /* 0x000fe200078e0a03 */
[----:B------:R-:W-:Y:S01]  /*0b90*/  USHF.R.S32.HI UR25, URZ, 0x1f, UR24 ;  /* 0x0000001f3f197899 */ /* 0x000fe20008011418 */
[----:B------:R-:W-:Y:S01]  /*0ba0*/  IMAD.SHL.U32 R21, R125, 0x40, RZ ;  /* 0x000000407d157824 */ /* 0x000fe200078e00ff */
[----:B------:R-:W-:Y:S01]  /*0bb0*/  LEA.HI.X.SX32 R94, R94, R88, 0x1, P0 ;  /* 0x000000585e5e7211 */ /* 0x000fe200000f0eff */
[C---:B------:R-:W-:Y:S01]  /*0bc0*/  IMAD.SHL.U32 R14, R16.reuse, 0x8, RZ ;  /* 0x00000008100e7824 */ /* 0x040fe200078e00ff */
[----:B------:R-:W-:Y:S01]  /*0bd0*/  UIMAD UR31, UR16, UR9, UR8 ;  /* 0x00000009101f72a4 */ /* 0x000fe2000f8e0208 */
[----:B------:R-:W-:Y:S01]  /*0be0*/  IMAD.SHL.U32 R16, R16, 0x4, RZ ;  /* 0x0000000410107824 */ /* 0x000fe200078e00ff */
[----:B------:R-:W-:Y:S01]  /*0bf0*/  UIMAD.WIDE.U32 UR28, UR30, UR10, URZ ;  /* 0x0000000a1e1c72a5 */ /* 0x000fe2000f8e003f */
[----:B------:R-:W-:Y:S01]  /*0c00*/  IMAD R6, R94, c[0x0][0x238], RZ ;  /* 0x00008e005e067a24 */ /* 0x000fe200078e02ff */
[----:B------:R-:W-:Y:S01]  /*0c10*/  SHF.R.S32.HI R15, RZ, 0x1f, R14 ;  /* 0x0000001fff0f7819 */ /* 0x000fe2000001140e */
[----:B------:R-:W-:Y:S01]  /*0c20*/  USEL UR10, UR5, 0x30, UP0 ;  /* 0x00000030050a7887 */ /* 0x000fe20008000000 */
[----:B------:R-:W-:Y:S01]  /*0c30*/  ISETP.GE.AND P2, PT, R14, c[0x0][0x1d4], PT ;  /* 0x000075000e007a0c */ /* 0x000fe20003f46270 */
[C---:B------:R-:W-:Y:S01]  /*0c40*/  IMAD R6, R95.reuse, c[0x0][0x23c], R6 ;  /* 0x00008f005f067a24 */ /* 0x040fe200078e0206 */
[----:B------:R-:W-:Y:S01]  /*0c50*/  USEL UR23, UR24, URZ, !UP3 ;  /* 0x0000003f18177287 */ /* 0x000fe2000d800000 */
[----:B------:R-:W-:Y:S01]  /*0c60*/  IMAD.WIDE.U32 R8, R95, c[0x0][0x238], R14 ;  /* 0x00008e005f087a25 */ /* 0x000fe200078e000e */
[----:B------:R-:W-:Y:S01]  /*0c70*/  USEL UR5, UR25, URZ, !UP3 ;  /* 0x0000003f19057287 */ /* 0x000fe2000d800000 */
[----:B------:R-:W-:Y:S01]  /*0c80*/  IADD3 R4, -R125, UR10, RZ ;  /* 0x0000000a7d047c10 */ /* 0x000fe2000fffe1ff */
[----:B------:R-:W-:Y:S01]  /*0c90*/  ULDC.64 UR8, c[0x0][0x248] ;  /* 0x0000920000087ab9 */ /* 0x000fe20000000a00 */
[----:B------:R-:W-:Y:S01]  /*0ca0*/  IMAD.IADD R7, R9, 0x1, R6 ;  /* 0x0000000109077824 */ /* 0x000fe200078e0206 */
[----:B------:R-:W-:Y:S01]  /*0cb0*/  UIMAD UR8, UR5, UR8, URZ ;  /* 0x00000008050872a4 */ /* 0x000fe2000f8e023f */
[----:B------:R-:W-:Y:S01]  /*0cc0*/  IMAD.MOV.U32 R6, RZ, RZ, R8 ;  /* 0x000000ffff067224 */ /* 0x000fe200078e0008 */
[----:B------:R-:W-:Y:S01]  /*0cd0*/  UIMAD UR11, UR30, UR11, URZ ;  /* 0x0000000b1e0b72a4 */ /* 0x000fe2000f8e023f */
[----:B------:R-:W-:Y:S01]  /*0ce0*/  IMAD.U32 R130, RZ, RZ, UR23 ;  /* 0x00000017ff827e24 */ /* 0x000fe2000f8e00ff */
[----:B------:R-:W-:Y:S01]  /*0cf0*/  UIMAD UR9, UR23, UR9, UR8 ;  /* 0x00000009170972a4 */ /* 0x000fe2000f8e0208 */
[----:B------:R-:W-:Y:S01]  /*0d00*/  IMAD.WIDE.U32 R2, R2, c[0x0][0x240], R6 ;  /* 0x0000900002027a25 */ /* 0x000fe200078e0006 */
[C---:B------:R-:W-:Y:S01]  /*0d10*/  ISETP.GE.AND P1, PT, R4.reuse, 0x1, PT ;  /* 0x000000010400780c */ /* 0x040fe20003f26270 */
[----:B------:R-:W-:Y:S01]  /*0d20*/  USHF.R.S32.HI UR10, URZ, 0x1f, UR6 ;  /* 0x0000001f3f0a7899 */ /* 0x000fe20008011406 */
[----:B------:R-:W-:Y:S01]  /*0d30*/  ISETP.GT.AND P0, PT, R4, 0x20, PT ;  /* 0x000000200400780c */ /* 0x000fe20003f04270 */
[----:B------:R-:W-:Y:S01]  /*0d40*/  IMAD.U32 R86, RZ, RZ, UR28 ;  /* 0x0000001cff567e24 */ /* 0x000fe2000f8e00ff */
[----:B------:R-:W-:Y:S01]  /*0d50*/  IADD3 R3, R3, UR31, RZ ;  /* 0x0000001f03037c10 */ /* 0x000fe2000fffe0ff */
[----:B------:R-:W-:Y:S01]  /*0d60*/  UIADD3 UR31, UR29, UR11, URZ ;  /* 0x0000000b1d1f7290 */ /* 0x000fe2000fffe03f */
[----:B------:R-:W-:Y:S01]  /*0d70*/  LEA.HI R4, R5, R84, RZ, 0x6 ;  /* 0x0000005405047211 */ /* 0x000fe200078f30ff */
[----:B------:R-:W-:Y:S01]  /*0d80*/  ULDC UR33, c[0x0][0x238] ;  /* 0x00008e0000217ab9 */ /* 0x000fe20000000800 */
[----:B------:R-:W-:Y:S01]  /*0d90*/  IADD3 R12, R16, 0x40, RZ ;  /* 0x00000040100c7810 */ /* 0x000fe20007ffe0ff */
[----:B------:R-:W-:Y:S01]  /*0da0*/  IMAD.WIDE.U32 R132, R130, c[0x0][0x248], R2 ;  /* 0x0000920082847a25 */ /* 0x000fe200078e0002 */
[----:B------:R-:W-:Y:S01]  /*0db0*/  UIMAD UR8, UR31, UR6, URZ ;  /* 0x000000061f0872a4 */ /* 0x000fe2000f8e023f */
[----:B------:R-:W-:Y:S01]  /*0dc0*/  P2R R127, PR, RZ, 0x4 ;  /* 0x00000004ff7f7803 */ /* 0x000fe20000000000 */
[----:B------:R-:W-:Y:S01]  /*0dd0*/  UMOV UR36, 0x5 ;  /* 0x0000000500247882 */ /* 0x000fe20000000000 */
[----:B------:R-:W-:Y:S01]  /*0de0*/  IMAD.MOV.U32 R148, RZ, RZ, R132 ;  /* 0x000000ffff947224 */ /* 0x000fe200078e0084 */
[----:B------:R-:W-:Y:S01]  /*0df0*/  IADD3 R149, R133, UR9, RZ ;  /* 0x0000000985957c10 */ /* 0x000fe2000fffe0ff */
[----:B------:R-:W-:Y:S01]  /*0e00*/  UIMAD UR8, UR10, UR28, UR8 ;  /* 0x0000001c0a0872a4 */ /* 0x000fe2000f8e0208 */
[----:B------:R-:W-:Y:S01]  /*0e10*/  IMAD.SHL.U32 R4, R4, 0x8, RZ ;  /* 0x0000000804047824 */ /* 0x000fe200078e00ff */
[----:B------:R-:W-:Y:S01]  /*0e20*/  LOP3.LUT R21, R21, 0x1c0, RZ, 0xc0, !PT ;  /* 0x000001c015157812 */ /* 0x000fe200078ec0ff */
[----:B------:R-:W-:Y:S01]  /*0e30*/  IMAD.IADD R11, R16, 0x1, R12 ;  /* 0x00000001100b7824 */ /* 0x000fe200078e020c */
[----:B------:R-:W-:Y:S01]  /*0e40*/  IADD3 R123, R14, 0x80, RZ ;  /* 0x000000800e7b7810 */ /* 0x000fe20007ffe0ff */
[----:B------:R-:W-:Y:S01]  /*0e50*/  IMAD.WIDE.U32 R6, R86, UR6, R148 ;  /* 0x0000000656067c25 */ /* 0x000fe2000f8e0094 */
[----:B------:R-:W-:Y:S01]  /*0e60*/  LOP3.LUT R4, R4, 0xfffffe00, RZ, 0xc0, !PT ;  /* 0xfffffe0004047812 */ /* 0x000fe200078ec0ff */
[----:B------:R-:W-:Y:S01]  /*0e70*/  ULDC UR32, c[0x0][0x23c] ;  /* 0x00008f0000207ab9 */ /* 0x000fe20000000800 */
[----:B------:R-:W-:Y:S01]  /*0e80*/  LOP3.LUT R124, R21, 0x38, R14, 0xf8, !PT ;  /* 0x00000038157c7812 */ /* 0x000fe200078ef80e */
[----:B------:R-:W-:Y:S01]  /*0e90*/  USHF.L.U64.HI UR32, UR33, UR36, UR32 ;  /* 0x0000002421207299 */ /* 0x000fe20008010220 */
[----:B------:R-:W-:Y:S01]  /*0ea0*/  IADD3 R2, R7, UR8, RZ ;  /* 0x0000000807027c10 */ /* 0x000fe2000fffe0ff */
[----:B------:R-:W-:Y:S01]  /*0eb0*/  USHF.L.U32 UR33, UR33, 0x5, URZ ;  /* 0x0000000521217899 */ /* 0x000fe2000800063f */
[----:B------:R-:W-:Y:S01]  /*0ec0*/  @P1 LEA R18, P2, R6, c[0x0][0x220], 0x1 ;  /* 0x0000880006121a11 */ /* 0x000fe200078408ff */
[----:B------:R-:W-:Y:S01]  /*0ed0*/  UIADD3 UR35, UR19, UR35, URZ ;  /* 0x0000002313237290 */ /* 0x000fe2000fffe03f */
[----:B------:R-:W-:Y:S01]  /*0ee0*/  SHF.R.U32.HI R13, RZ, 0x3, R21 ;  /* 0x00000003ff0d7819 */ /* 0x000fe20000011615 */
[----:B------:R-:W-:Y:S01]  /*0ef0*/  IMAD.MOV.U32 R101, RZ, RZ, c[0x0][0x27c] ;  /* 0x00009f00ff657624 */ /* 0x000fe200078e00ff */
[----:B------:R-:W-:Y:S01]  /*0f00*/  IADD3 R122, R14, 0xc0, RZ ;  /* 0x000000c00e7a7810 */ /* 0x000fe20007ffe0ff */
[----:B------:R-:W-:Y:S01]  /*0f10*/  ULDC.64 UR8, c[0x0][0x1e0] ;  /* 0x0000780000087ab9 */ /* 0x000fe20000000a00 */
[----:B------:R-:W-:-:S02]  /*0f20*/  @P1 LEA.HI.X R19, R6, c[0x0][0x224], R2, 0x1, P2 ;  /* 0x0000890006131a11 */ /* 0x000fc400010f0c02 */
[----:B------:R-:W-:Y:S01]  /*0f30*/  IADD3 R121, R125, 0x20, RZ ;  /* 0x000000207d797810 */ /* 0x000fe20007ffe0ff */
[C---:B------:R-:W-:Y:S01]  /*0f40*/  IMAD R138, R88.reuse, c[0x0][0x280], RZ ;  /* 0x0000a000588a7a24 */ /* 0x040fe200078e02ff */
[----:B------:R-:W-:Y:S01]  /*0f50*/  ISETP.NE.AND P2, PT, R127, RZ, PT ;  /* 0x000000ff7f00720c */ /* 0x000fe20003f45270 */
[----:B------:R-:W-:Y:S01]  /*0f60*/  IMAD R136, R88, c[0x0][0x290], RZ ;  /* 0x0000a40058887a24 */ /* 0x000fe200078e02ff */
[----:B------:R-:W-:Y:S01]  /*0f70*/  ISETP.GE.AND P6, PT, R11, c[0x0][0x1d4], PT ;  /* 0x000075000b007a0c */ /* 0x000fe20003fc6270 */
[----:B------:R-:W-:Y:S01]  /*0f80*/  IMAD.U32 R87, RZ, RZ, UR29 ;  /* 0x0000001dff577e24 */ /* 0x000fe2000f8e00ff */
[----:B------:R-:W-:Y:S02]  /*0f90*/  ISETP.GE.AND P5, PT, R123, c[0x0][0x1d4], PT ;  /* 0x000075007b007a0c */ /* 0x000fe40003fa6270 */
[----:B------:R-:W-:Y:S02]  /*0fa0*/  ISETP.GE.AND P4, PT, R122, c[0x0][0x1d4], PT ;  /* 0x000075007a007a0c */ /* 0x000fe40003f86270 */
[----:B------:R-:W-:-:S05]  /*0fb0*/  LOP3.LUT R124, R4, R124, R13, 0xf6, !PT ;  /* 0x0000007c047c7212 */ /* 0x000fca00078ef60d */
[----:B------:R-:W-:-:S05]  /*0fc0*/  IMAD.SHL.U32 R124, R124, 0x2, RZ ;  /* 0x000000027c7c7824 */ /* 0x000fca00078e00ff */
[----:B------:R-:W-:Y:S01]  /*0fd0*/  @!PT LDS RZ, [RZ] ;  /* 0x00000000fffff984 */ /* 0x000fe20000000800 */
[----:B------:R-:W-:Y:S01]  /*0fe0*/  @!PT LDS RZ, [RZ] ;  /* 0x00000000fffff984 */ /* 0x000fe20000000800 */
[----:B------:R-:W-:Y:S01]  /*0ff0*/  @!PT LDS RZ, [RZ] ;  /* 0x00000000fffff984 */ /* 0x000fe20000000800 */
[----:B------:R1:W-:Y:S04]  /*1000*/  @P1 LDGSTS.E.BYPASS.LTC128B.128 [R124+0xa080], [R18.64], !P2 ;  /* 0x0a080000127c1fae */ /* 0x0003e8000d101d5a */
[----:B------:R1:W-:Y:S04]  /*1010*/  @P1 LDGSTS.E.BYPASS.LTC128B.128 [R124+0xb880], [R18.64+0x80], !P6 ;  /* 0x0b880080127c1fae */ /* 0x0003e8000f101d5a */
[----:B------:R1:W-:Y:S04]  /*1020*/  @P1 LDGSTS.E.BYPASS.LTC128B.128 [R124+0xd080], [R18.64+0x100], !P5 ;  /* 0x0d080100127c1fae */ /* 0x0003e8000e901d5a */
[----:B------:R1:W-:Y:S01]  /*1030*/  @P1 LDGSTS.E.BYPASS.LTC128B.128 [R124+0xe880], [R18.64+0x180], !P4 ;  /* 0x0e880180127c1fae */ /* 0x0003e2000e101d5a */
[----:B------:R-:W-:-:S04]  /*1040*/  @P0 IADD3 R3, P1, R6, UR33, RZ ;  /* 0x0000002106030c10 */ /* 0x000fc8000ff3e0ff */
[----:B------:R-:W-:Y:S02]  /*1050*/  @P0 IADD3.X R2, R2, UR32, RZ, P1, !PT ;  /* 0x0000002002020c10 */ /* 0x000fe40008ffe4ff */
[----:B------:R-:W-:-:S04]  /*1060*/  @P0 LEA R8, P1, R3, c[0x0][0x220], 0x1 ;  /* 0x0000880003080a11 */ /* 0x000fc800078208ff */
[----:B------:R-:W-:Y:S01]  /*1070*/  @P0 LEA.HI.X R9, R3, c[0x0][0x224], R2, 0x1, P1 ;  /* 0x0000890003090a11 */ /* 0x000fe200008f0c02 */
[----:B------:R-:W-:Y:S01]  /*1080*/  IMAD.U32 R3, RZ, RZ, UR24 ;  /* 0x00000018ff037e24 */ /* 0x000fe2000f8e00ff */
[----:B------:R-:W-:-:S03]  /*1090*/  ISETP.NE.U32.AND P1, PT, RZ, c[0x0][0x340], PT ;  /* 0x0000d000ff007a0c */ /* 0x000fc60003f25070 */
[----:B------:R2:W-:Y:S01]  /*10a0*/  @P0 LDGSTS.E.BYPASS.LTC128B.128 [R124+0xb080], [R8.64], !P2 ;  /* 0x0b080000087c0fae */ /* 0x0005e2000d101d5a */
[----:B------:R-:W-:-:S03]  /*10b0*/  ISETP.NE.AND.EX P1, PT, RZ, c[0x0][0x344], PT, P1 ;  /* 0x0000d100ff007a0c */ /* 0x000fc60003f25310 */
[----:B------:R2:W-:Y:S04]  /*10c0*/  @P0 LDGSTS.E.BYPASS.LTC128B.128 [R124+0xc880], [R8.64+0x80], !P6 ;  /* 0x0c880080087c0fae */ /* 0x0005e8000f101d5a */
[----:B------:R2:W-:Y:S04]  /*10d0*/  @P0 LDGSTS.E.BYPASS.LTC128B.128 [R124+0xe080], [R8.64+0x100], !P5 ;  /* 0x0e080100087c0fae */ /* 0x0005e8000e901d5a */
[----:B------:R2:W-:Y:S02]  /*10e0*/  @P0 LDGSTS.E.BYPASS.LTC128B.128 [R124+0xf880], [R8.64+0x180], !P4 ;  /* 0x0f880180087c0fae */ /* 0x0005e4000e101d5a */
[----:B------:R-:W-:Y:S01]  /*10f0*/  @P1 IMAD.WIDE R6, R0, R3, c[0x0][0x340] ;  /* 0x0000d00000061625 */ /* 0x000fe200078e0203 */
[----:B------:R-:W-:Y:S01]  /*1100*/  ISETP.GE.AND P0, PT, R14, c[0x0][0x27c], PT ;  /* 0x00009f000e007a0c */ /* 0x000fe20003f06270 */
[----:B------:R-:W-:Y:S01]  /*1110*/  USHF.R.S32.HI UR34, URZ, 0x1f, UR35 ;  /* 0x0000001f3f227899 */ /* 0x000fe20008011423 */
[----:B------:R-:W-:Y:S01]  /*1120*/  SHF.R.S32.HI R17, RZ, 0x1f, R16 ;  /* 0x0000001fff117819 */ /* 0x000fe20000011410 */
[----:B------:R-:W-:Y:S01]  /*1130*/  IMAD.SHL.U32 R2, R101, 0x2, RZ ;  /* 0x0000000265027824 */ /* 0x000fe200078e00ff */
[----:B------:R-:W-:Y:S01]  /*1140*/  SEL R3, RZ, c[0x0][0x27c], !P0 ;  /* 0x00009f00ff037a07 */ /* 0x000fe20004000000 */
[----:B------:R-:W-:Y:S01]  /*1150*/  UIMAD UR10, UR34, UR8, URZ ;  /* 0x00000008220a72a4 */ /* 0x000fe2000f8e023f */
[----:B------:R3:W4:Y:S01]  /*1160*/  @P1 LDG.E R0, [R6.64] ;  /* 0x0000001a06001981 */ /* 0x000722000c1e1900 */
[----:B------:R-:W-:Y:S01]  /*1170*/  UIMAD.WIDE.U32 UR38, UR35, UR8, URZ ;  /* 0x00000008232672a5 */ /* 0x000fe2000f8e003f */
[----:B------:R-:W-:Y:S01]  /*1180*/  IADD3 R5, -R2, c[0x0][0x1d4], RZ ;  /* 0x0000750002057a10 */ /* 0x000fe20007ffe1ff */
[----:B------:R-:W-:Y:S01]  /*1190*/  IMAD.IADD R3, R14, 0x1, R3 ;  /* 0x000000010e037824 */ /* 0x000fe200078e0203 */
[----:B------:R-:W-:Y:S01]  /*11a0*/  UIMAD UR10, UR35, UR9, UR10 ;  /* 0x00000009230a72a4 */ /* 0x000fe2000f8e020a */
[C---:B------:R-:W-:Y:S01]  /*11b0*/  IMAD R138, R125.reuse, c[0x0][0x284], R138 ;  /* 0x0000a1007d8a7a24 */ /* 0x040fe200078e028a */
[----:B------:R-:W0:Y:S01]  /*11c0*/  LDGDEPBAR ;  /* 0x00000000000079af */ /* 0x000e220000000000 */
[----:B------:R-:W-:Y:S01]  /*11d0*/  ULDC.64 UR8, c[0x0][0x1e8] ;  /* 0x00007a0000087ab9 */ /* 0x000fe20000000a00 */
[----:B-1----:R-:W-:Y:S01]  /*11e0*/  SHF.R.S32.HI R18, RZ, 0x1f, R3 ;  /* 0x0000001fff127819 */ /* 0x002fe20000011403 */
[----:B------:R-:W-:Y:S01]  /*11f0*/  UIADD3 UR39, UR39, UR10, URZ ;  /* 0x0000000a27277290 */ /* 0x000fe2000fffe03f */
[C---:B------:R-:W-:Y:S01]  /*1200*/  IMAD.WIDE.U32 R142, R125.reuse, c[0x0][0x280], R16 ;  /* 0x0000a0007d8e7a25 */ /* 0x040fe200078e0010 */
[----:B------:R-:W-:Y:S01]  /*1210*/  UIMAD UR10, UR15, UR8, URZ ;  /* 0x000000080f0a72a4 */ /* 0x000fe2000f8e023f */
[CC--:B------:R-:W-:Y:S01]  /*1220*/  LEA.HI R120, R18.reuse, R3.reuse, RZ, 0x3 ;  /* 0x0000000312787211 */ /* 0x0c0fe200078f18ff */
[----:B------:R-:W-:Y:S01]  /*1230*/  UIMAD.WIDE.U32 UR38, UR16, UR8, UR38 ;  /* 0x00000008102672a5 */ /* 0x000fe2000f8e0026 */
[----:B------:R-:W-:Y:S01]  /*1240*/  LEA.HI R18, R18, R3, RZ, 0x6 ;  /* 0x0000000312127211 */ /* 0x000fe200078f30ff */
[----:B------:R-:W-:Y:S01]  /*1250*/  IMAD.U32 R3, RZ, RZ, UR16 ;  /* 0x00000010ff037e24 */ /* 0x000fe2000f8e00ff */
[----:B------:R-:W-:Y:S01]  /*1260*/  UIMAD UR9, UR16, UR9, UR10 ;  /* 0x00000009100972a4 */ /* 0x000fe2000f8e020a */
[C---:B------:R-:W-:Y:S01]  /*1270*/  IMAD.WIDE.U32 R24, R125.reuse, c[0x0][0x280], R14 ;  /* 0x0000a0007d187a25 */ /* 0x040fe200078e000e */
[----:B------:R-:W-:Y:S01]  /*1280*/  SHF.R.S32.HI R18, RZ, 0x6, R18 ;  /* 0x00000006ff127819 */ /* 0x000fe20000011412 */
[----:B------:R-:W-:Y:S01]  /*1290*/  ULDC.64 UR10, c[0x0][0x260] ;  /* 0x00009800000a7ab9 */ /* 0x000fe20000000a00 */
[----:B------:R-:W-:Y:S01]  /*12a0*/  IADD3 R118, -R125, 0x30, RZ ;  /* 0x000000307d767810 */ /* 0x000fe20007ffe1ff */
[----:B------:R-:W-:Y:S01]  /*12b0*/  IMAD.WIDE.U32 R22, R3, c[0x0][0x260], R14 ;  /* 0x0000980003167a25 */ /* 0x000fe200078e000e */
[----:B------:R-:W-:-:S02]  /*12c0*/  UIMAD UR10, UR15, UR10, URZ ;  /* 0x0000000a0f0a72a4 */ /* 0x000fc4000f8e023f */
[----:B------:R-:W-:Y:S01]  /*12d0*/  UIADD3 UR37, UR39, UR9, URZ ;  /* 0x0000000927257290 */ /* 0x000fe2000fffe03f */
[CC--:B---3--:R-:W-:Y:S01]  /*12e0*/  SEL R6, R2.reuse, R5.reuse, !P0 ;  /* 0x0000000502067207 */ /* 0x0c8fe20004000000 */
[----:B------:R-:W-:Y:S01]  /*12f0*/  UIMAD UR10, UR16, UR11, UR10 ;  /* 0x0000000b100a72a4 */ /* 0x000fe2000f8e020a */
[----:B------:R-:W-:Y:S01]  /*1300*/  ISETP.GE.AND P0, PT, R11, c[0x0][0x27c], PT ;  /* 0x00009f000b007a0c */ /* 0x000fe20003f06270 */
[----:B------:R-:W-:Y:S01]  /*1310*/  IMAD.SHL.U32 R10, R121, 0x40, RZ ;  /* 0x00000040790a7824 */ /* 0x000fe200078e00ff */
[----:B------:R-:W-:Y:S01]  /*1320*/  SHF.R.S32.HI R117, RZ, 0x1f, R6 ;  /* 0x0000001fff757819 */ /* 0x000fe20000011406 */
[----:B------:R-:W-:Y:S01]  /*1330*/  IMAD.IADD R143, R143, 0x1, R138 ;  /* 0x000000018f8f7824 */ /* 0x000fe200078e028a */
[----:B------:R-:W-:Y:S01]  /*1340*/  SEL R5, R2, R5, !P0 ;  /* 0x0000000502057207 */ /* 0x000fe20004000000 */
[----:B------:R-:W-:Y:S01]  /*1350*/  IMAD.IADD R139, R138, 0x1, R25 ;  /* 0x000000018a8b7824 */ /* 0x000fe200078e0219 */
[----:B------:R-:W-:Y:S01]  /*1360*/  SEL R2, RZ, c[0x0][0x27c], !P0 ;  /* 0x00009f00ff027a07 */ /* 0x000fe20004000000 */
[----:B------:R-:W-:Y:S01]  /*1370*/  IMAD.MOV.U32 R138, RZ, RZ, R24 ;  /* 0x000000ffff8a7224 */ /* 0x000fe200078e0018 */
[----:B------:R-:W-:Y:S01]  /*1380*/  IADD3 R23, R23, UR10, RZ ;  /* 0x0000000a17177c10 */ /* 0x000fe2000fffe0ff */
[----:B------:R-:W-:Y:S01]  /*1390*/  IMAD R136, R125, c[0x0][0x294], R136 ;  /* 0x0000a5007d887a24 */ /* 0x000fe200078e0288 */
[----:B------:R-:W-:Y:S01]  /*13a0*/  LOP3.LUT R24, R21, 0x38, R120, 0xf8, !PT ;  /* 0x0000003815187812 */ /* 0x000fe200078ef878 */
[----:B------:R-:W-:Y:S01]  /*13b0*/  IMAD.IADD R3, R11, 0x1, R2 ;  /* 0x000000010b037824 */ /* 0x000fe200078e0202 */
[----:B------:R-:W-:Y:S01]  /*13c0*/  SHF.R.S32.HI R2, RZ, 0x1f, R121 ;  /* 0x0000001fff027819 */ /* 0x000fe20000011479 */
[----:B------:R-:W-:Y:S01]  /*13d0*/  IMAD.WIDE.U32 R130, R130, c[0x0][0x268], R22 ;  /* 0x00009a0082827a25 */ /* 0x000fe200078e0016 */
[----:B------:R-:W-:Y:S01]  /*13e0*/  LOP3.LUT R10, R10, 0x1c0, RZ, 0xc0, !PT ;  /* 0x000001c00a0a7812 */ /* 0x000fe200078ec0ff */
[----:B------:R-:W-:Y:S01]  /*13f0*/  ULDC.64 UR8, c[0x0][0x210] ;  /* 0x0000840000087ab9 */ /* 0x000fe20000000a00 */
[----:B------:R-:W-:Y:S01]  /*1400*/  SHF.R.S32.HI R20, RZ, 0x1f, R3 ;  /* 0x0000001fff147819 */ /* 0x000fe20000011403 */
[----:B------:R-:W-:Y:S01]  /*1410*/  IMAD R22, R18, 0xc00, R4 ;  /* 0x00000c0012167824 */ /* 0x000fe200078e0204 */
[----:B------:R-:W-:Y:S01]  /*1420*/  LEA.HI R2, R2, R121, RZ, 0x3 ;  /* 0x0000007902027211 */ /* 0x000fe200078f18ff */
[C---:B------:R-:W-:Y:S01]  /*1430*/  IMAD.WIDE.U32 R140, R125.reuse, c[0x0][0x290], R16 ;  /* 0x0000a4007d8c7a25 */ /* 0x040fe200078e0010 */
[CC--:B------:R-:W-:Y:S01]  /*1440*/  LEA.HI R119, R20.reuse, R3.reuse, RZ, 0x3 ;  /* 0x0000000314777211 */ /* 0x0c0fe200078f18ff */
[----:B------:R-:W-:Y:S01]  /*1450*/  UIMAD UR8, UR15, UR8, URZ ;  /* 0x000000080f0872a4 */ /* 0x000fe2000f8e023f */
[----:B------:R-:W-:Y:S01]  /*1460*/  LEA.HI R20, R20, R3, RZ, 0x6 ;  /* 0x0000000314147211 */ /* 0x000fe200078f30ff */
[----:B------:R-:W-:Y:S01]  /*1470*/  IMAD.SHL.U32 R3, R2, 0x40, RZ ;  /* 0x0000004002037824 */ /* 0x000fe200078e00ff */
[-C--:B------:R-:W-:Y:S01]  /*1480*/  LOP3.LUT R115, R24, R13.reuse, RZ, 0x3c, !PT ;  /* 0x0000000d18737212 */ /* 0x080fe200078e3cff */
[----:B--2---:R-:W-:Y:S01]  /*1490*/  IMAD.WIDE.U32 R8, R125, c[0x0][0x290], R14 ;  /* 0x0000a4007d087a25 */ /* 0x004fe200078e000e */
[----:B------:R-:W-:Y:S01]  /*14a0*/  SHF.R.U32.HI R2, RZ, 0x3, R10 ;  /* 0x00000003ff027819 */ /* 0x000fe2000001160a */
[----:B------:R-:W-:Y:S01]  /*14b0*/  UIMAD UR8, UR16, UR9, UR8 ;  /* 0x00000009100872a4 */ /* 0x000fe2000f8e0208 */
[----:B------:R-:W-:Y:S01]  /*14c0*/  LOP3.LUT R3, R3, 0xfffffe00, RZ, 0xc0, !PT ;  /* 0xfffffe0003037812 */ /* 0x000fe200078ec0ff */
[----:B------:R-:W-:Y:S01]  /*14d0*/  IMAD.IADD R115, R22, 0x1, R115 ;  /* 0x0000000116737824 */ /* 0x000fe200078e0273 */
[----:B------:R-:W-:Y:S01]  /*14e0*/  LOP3.LUT R111, R10, 0x38, R120, 0xf8, !PT ;  /* 0x000000380a6f7812 */ /* 0x000fe200078ef878 */
[----:B------:R-:W-:Y:S01]  /*14f0*/  IMAD.IADD R141, R141, 0x1, R136 ;  /* 0x000000018d8d7824 */ /* 0x000fe200078e0288 */
[----:B------:R-:W-:Y:S01]  /*1500*/  LEA.HI R117, R117, R6, RZ, 0x4 ;  /* 0x0000000675757211 */ /* 0x000fe200078f20ff */
[----:B------:R-:W-:Y:S01]  /*1510*/  IMAD R18, R18, 0xc00, R3 ;  /* 0x00000c0012127824 */ /* 0x000fe200078e0203 */
[----:B------:R-:W-:Y:S01]  /*1520*/  LOP3.LUT R111, R111, R2, RZ, 0x3c, !PT ;  /* 0x000000026f6f7212 */ /* 0x000fe200078e3cff */
[----:B------:R-:W-:Y:S01]  /*1530*/  IMAD.IADD R137, R136, 0x1, R9 ;  /* 0x0000000188897824 */ /* 0x000fe200078e0209 */
[----:B------:R-:W-:Y:S01]  /*1540*/  SHF.R.S32.HI R20, RZ, 0x6, R20 ;  /* 0x00000006ff147819 */ /* 0x000fe20000011414 */
[----:B------:R-:W-:Y:S01]  /*1550*/  IMAD.MOV.U32 R136, RZ, RZ, R8 ;  /* 0x000000ffff887224 */ /* 0x000fe200078e0008 */
[----:B------:R-:W-:Y:S01]  /*1560*/  LOP3.LUT R22, R21, 0x38, R119, 0xf8, !PT ;  /* 0x0000003815167812 */ /* 0x000fe200078ef877 */
[----:B------:R-:W-:Y:S01]  /*1570*/  IMAD.IADD R111, R18, 0x1, R111 ;  /* 0x00000001126f7824 */ /* 0x000fe200078e026f */
[----:B------:R-:W-:Y:S01]  /*1580*/  SHF.R.S32.HI R117, RZ, 0x4, R117 ;  /* 0x00000004ff757819 */ /* 0x000fe20000011475 */
[----:B------:R-:W-:Y:S01]  /*1590*/  IMAD R18, R20, 0xc00, R4 ;  /* 0x00000c0014127824 */ /* 0x000fe200078e0204 */
[----:B------:R-:W-:Y:S01]  /*15a0*/  LOP3.LUT R113, R22, R13, RZ, 0x3c, !PT ;  /* 0x0000000d16717212 */ /* 0x000fe200078e3cff */
[----:B------:R-:W-:Y:S01]  /*15b0*/  IMAD R20, R20, 0xc00, R3 ;  /* 0x00000c0014147824 */ /* 0x000fe200078e0203 */
[----:B------:R-:W-:Y:S01]  /*15c0*/  SHF.R.S32.HI R8, RZ, 0x1f, R5 ;  /* 0x0000001fff087819 */ /* 0x000fe20000011405 */
[----:B------:R-:W-:Y:S01]  /*15d0*/  IMAD.U32 R135, RZ, RZ, UR39 ;  /* 0x00000027ff877e24 */ /* 0x000fe2000f8e00ff */
[----:B------:R-:W-:Y:S01]  /*15e0*/  LEA.HI.SX32 R117, R120, R117, 0x1d ;  /* 0x0000007578757211 */ /* 0x000fe200078feaff */
[----:B------:R-:W-:Y:S01]  /*15f0*/  IMAD.IADD R113, R18, 0x1, R113 ;  /* 0x0000000112717824 */ /* 0x000fe200078e0271 */
[----:B------:R-:W-:Y:S01]  /*1600*/  LEA.HI R8, R8, R5, RZ, 0x4 ;  /* 0x0000000508087211 */ /* 0x000fe200078f20ff */
[----:B------:R-:W-:Y:S01]  /*1610*/  IMAD.U32 R134, RZ, RZ, UR38 ;  /* 0x00000026ff867e24 */ /* 0x000fe2000f8e00ff */
[----:B------:R-:W-:Y:S01]  /*1620*/  SHF.R.S32.HI R18, RZ, 0x1f, R117 ;  /* 0x0000001fff127819 */ /* 0x000fe20000011475 */
[----:B------:R-:W-:Y:S01]  /*1630*/  IMAD.U32 R135, RZ, RZ, UR37 ;  /* 0x00000025ff877e24 */ /* 0x000fe2000f8e00ff */
[----:B------:R-:W-:Y:S01]  /*1640*/  SHF.R.S32.HI R8, RZ, 0x4, R8 ;  /* 0x00000004ff087819 */ /* 0x000fe20000011408 */
[----:B------:R-:W-:Y:S01]  /*1650*/  IMAD.WIDE.U32 R146, R125, c[0x0][0x1e0], RZ ;  /* 0x000078007d927a25 */ /* 0x000fe200078e00ff */
[----:B------:R-:W-:Y:S01]  /*1660*/  LEA.HI R9, R18, R117, RZ, 0x3 ;  /* 0x0000007512097211 */ /* 0x000fe200078f18ff */
[----:B------:R-:W-:Y:S01]  /*1670*/  ULDC.U8 UR44, c[0x0][0x298] ;  /* 0x0000a600002c7ab9 */ /* 0x000fe20000000000 */
[----:B------:R-:W-:Y:S01]  /*1680*/  LEA.HI.SX32 R8, R119, R8, 0x1d ;  /* 0x0000000877087211 */ /* 0x000fe200078feaff */
[----:B------:R-:W-:Y:S01]  /*1690*/  IMAD.SHL.U32 R117, R117, 0x8, RZ ;  /* 0x0000000875757824 */ /* 0x000fe200078e00ff */
[----:B------:R-:W-:Y:S01]  /*16a0*/  SHF.R.S32.HI R9, RZ, 0x3, R9 ;  /* 0x00000003ff097819 */ /* 0x000fe20000011409 */
[----:B------:R-:W-:Y:S01]  /*16b0*/  IMAD.WIDE.U32 R144, R121, c[0x0][0x1e0], RZ ;  /* 0x0000780079907a25 */ /* 0x000fe200078e00ff */
[----:B------:R-:W-:Y:S01]  /*16c0*/  SHF.R.S32.HI R5, RZ, 0x1f, R8 ;  /* 0x0000001fff057819 */ /* 0x000fe20000011408 */
[----:B------:R-:W-:Y:S01]  /*16d0*/  ULDC UR46, c[0x0][0x280] ;  /* 0x0000a000002e7ab9 */ /* 0x000fe20000000800 */
[----:B------:R-:W-:Y:S01]  /*16e0*/  LOP3.LUT R114, R21, 0x38, R117, 0xf8, !PT ;  /* 0x0000003815727812 */ /* 0x000fe200078ef875 */
[----:B------:R-:W-:Y:S01]  /*16f0*/  IMAD.SHL.U32 R116, R8, 0x8, RZ ;  /* 0x0000000808747824 */ /* 0x000fe200078e00ff */
[----:B------:R-:W-:Y:S01]  /*1700*/  LEA.HI R5, R5, R8, RZ, 0x3 ;  /* 0x0000000805057211 */ /* 0x000fe200078f18ff */
[C---:B------:R-:W-:Y:S01]  /*1710*/  IMAD R19, R9.reuse, 0xc00, R4 ;  /* 0x00000c0009137824 */ /* 0x040fe200078e0204 */
[----:B------:R-:W-:Y:S01]  /*1720*/  LOP3.LUT R114, R114, R13, RZ, 0x3c, !PT ;  /* 0x0000000d72727212 */ /* 0x000fe200078e3cff */
[----:B------:R-:W-:Y:S01]  /*1730*/  IMAD R109, R9, 0xc00, R3 ;  /* 0x00000c00096d7824 */ /* 0x000fe200078e0203 */
[C---:B------:R-:W-:Y:S01]  /*1740*/  LOP3.LUT R107, R10.reuse, 0x38, R119, 0xf8, !PT ;  /* 0x000000380a6b7812 */ /* 0x040fe200078ef877 */
[----:B------:R-:W-:Y:S01]  /*1750*/  IMAD.WIDE.U32 R142, R85, c[0x0][0x280], R142 ;  /* 0x0000a000558e7a25 */ /* 0x000fe200078e008e */
[----:B------:R-:W-:Y:S01]  /*1760*/  SHF.R.S32.HI R5, RZ, 0x3, R5 ;  /* 0x00000003ff057819 */ /* 0x000fe20000011405 */
[----:B------:R-:W-:Y:S01]  /*1770*/  ULDC UR37, c[0x0][0x290] ;  /* 0x0000a40000257ab9 */ /* 0x000fe20000000800 */
[C---:B------:R-:W-:Y:S01]  /*1780*/  LOP3.LUT R9, R10.reuse, 0x38, R116, 0xf8, !PT ;  /* 0x000000380a097812 */ /* 0x040fe200078ef874 */
[----:B------:R-:W-:Y:S01]  /*1790*/  IMAD.IADD R114, R19, 0x1, R114 ;  /* 0x0000000113727824 */ /* 0x000fe200078e0272 */
[----:B------:R-:W-:Y:S01]  /*17a0*/  LOP3.LUT R19, R10, 0x38, R117, 0xf8, !PT ;  /* 0x000000380a137812 */ /* 0x000fe200078ef875 */
[----:B------:R-:W-:Y:S01]  /*17b0*/  IMAD.WIDE.U32 R138, R85, c[0x0][0x280], R138 ;  /* 0x0000a000558a7a25 */ /* 0x000fe200078e008a */
[-C--:B------:R-:W-:Y:S01]  /*17c0*/  LOP3.LUT R107, R107, R2.reuse, RZ, 0x3c, !PT ;  /* 0x000000026b6b7212 */ /* 0x080fe200078e3cff */
[----:B------:R-:W-:Y:S01]  /*17d0*/  ULDC UR45, c[0x0][0x294] ;  /* 0x0000a500002d7ab9 */ /* 0x000fe20000000800 */
[----:B------:R-:W-:Y:S01]  /*17e0*/  LOP3.LUT R8, R21, 0x38, R116, 0xf8, !PT ;  /* 0x0000003815087812 */ /* 0x000fe200078ef874 */
[----:B------:R-:W-:Y:S01]  /*17f0*/  IMAD.WIDE.U32 R140, R85, c[0x0][0x290], R140 ;  /* 0x0000a400558c7a25 */ /* 0x000fe200078e008c */
[----:B------:R-:W-:-:S02]  /*1800*/  LOP3.LUT R18, R19, R2, RZ, 0x3c, !PT ;  /* 0x0000000213127212 */ /* 0x000fc400078e3cff */
[----:B------:R-:W-:Y:S01]  /*1810*/  LOP3.LUT R9, R9, R2, RZ, 0x3c, !PT ;  /* 0x0000000209097212 */ /* 0x000fe200078e3cff */
[----:B------:R-:W-:Y:S01]  /*1820*/  IMAD R2, R5, 0xc00, R3 ;  /* 0x00000c0005027824 */ /* 0x000fe200078e0203 */
[----:B------:R-:W-:Y:S01]  /*1830*/  ISETP.GE.AND P0, PT, R101, 0x1, PT ;  /* 0x000000016500780c */ /* 0x000fe20003f06270 */
[----:B------:R-:W-:Y:S01]  /*1840*/  IMAD.U32 R3, RZ, RZ, UR25 ;  /* 0x00000019ff037e24 */ /* 0x000fe2000f8e00ff */
[----:B------:R-:W-:Y:S01]  /*1850*/  LOP3.LUT R8, R8, R13, RZ, 0x3c, !PT ;  /* 0x0000000d08087212 */ /* 0x000fe200078e3cff */
[----:B------:R-:W-:Y:S01]  /*1860*/  IMAD R13, R5, 0xc00, R4 ;  /* 0x00000c00050d7824 */ /* 0x000fe200078e0204 */
[----:B------:R-:W-:Y:S01]  /*1870*/  P2R R7, PR, RZ, 0x1 ;  /* 0x00000001ff077803 */ /* 0x000fe20000000000 */
[----:B------:R-:W-:Y:S01]  /*1880*/  IMAD.U32 R4, RZ, RZ, UR24 ;  /* 0x00000018ff047e24 */ /* 0x000fe2000f8e00ff */
[----:B------:R-:W-:Y:S01]  /*1890*/  LOP3.LUT R120, R120, 0xfffffff8, RZ, 0xc0, !PT ;  /* 0xfffffff878787812 */ /* 0x000fe200078ec0ff */
[----:B------:R-:W-:Y:S01]  /*18a0*/  IMAD.U32 R7, RZ, RZ, UR16 ;  /* 0x00000010ff077e24 */ /* 0x000fe2000f8e00ff */
[----:B------:R-:W-:Y:S01]  /*18b0*/  LOP3.LUT R119, R119, 0xfffffff8, RZ, 0xc0, !PT ;  /* 0xfffffff877777812 */ /* 0x000fe200078ec0ff */
[----:B------:R-:W-:Y:S01]  /*18c0*/  IMAD.IADD R109, R109, 0x1, R18 ;  /* 0x000000016d6d7824 */ /* 0x000fe200078e0212 */
[----:B------:R-:W-:Y:S01]  /*18d0*/  IADD3 R10, R16, 0x20, RZ ;  /* 0x00000020100a7810 */ /* 0x000fe20007ffe0ff */
[----:B------:R-:W-:Y:S01]  /*18e0*/  IMAD.WIDE.U32 R6, R7, c[0x0][0x210], R14 ;  /* 0x0000840007067a25 */ /* 0x000fe200078e000e */
[----:B------:R-:W-:Y:S01]  /*18f0*/  SHF.R.S32.HI R110, RZ, 0x1f, R120 ;  /* 0x0000001fff6e7819 */ /* 0x000fe20000011478 */
[----:B------:R-:W-:Y:S01]  /*1900*/  USHF.L.U32 UR25, UR46, 0x5, URZ ;  /* 0x000000052e197899 */ /* 0x000fe2000800063f */
[----:B------:R-:W-:Y:S01]  /*1910*/  SHF.R.S32.HI R106, RZ, 0x1f, R117 ;  /* 0x0000001fff6a7819 */ /* 0x000fe20000011475 */
[----:B------:R-:W-:Y:S01]  /*1920*/  IMAD.IADD R105, R2, 0x1, R9 ;  /* 0x0000000102697824 */ /* 0x000fe200078e0209 */
[----:B------:R-:W-:Y:S01]  /*1930*/  IADD3 R7, R7, UR8, RZ ;  /* 0x0000000807077c10 */ /* 0x000fe2000fffe0ff */
[----:B------:R-:W-:Y:S01]  /*1940*/  ULDC.64 UR8, c[0x0][0x1e0] ;  /* 0x0000780000087ab9 */ /* 0x000fe20000000a00 */
[----:B------:R-:W-:Y:S01]  /*1950*/  SHF.R.S32.HI R2, RZ, 0x1f, R85 ;  /* 0x0000001fff027819 */ /* 0x000fe20000011455 */
[----:B------:R-:W-:Y:S01]  /*1960*/  UIMAD UR10, UR30, UR9, URZ ;  /* 0x000000091e0a72a4 */ /* 0x000fe2000f8e023f */
[----:B------:R-:W-:Y:S01]  /*1970*/  IMAD.IADD R107, R20, 0x1, R107 ;  /* 0x00000001146b7824 */ /* 0x000fe200078e026b */
[----:B------:R-:W-:Y:S01]  /*1980*/  UIMAD.WIDE.U32 UR38, UR30, UR8, URZ ;  /* 0x000000081e2672a5 */ /* 0x000fe2000f8e003f */
[----:B------:R-:W-:Y:S01]  /*1990*/  IMAD.IADD R112, R13, 0x1, R8 ;  /* 0x000000010d707824 */ /* 0x000fe200078e0208 */
[----:B------:R-:W-:Y:S01]  /*19a0*/  IADD3 R9, R16, 0x60, RZ ;  /* 0x0000006010097810 */ /* 0x000fe20007ffe0ff */
[----:B------:R-:W-:Y:S01]  /*19b0*/  ULDC.64 UR8, c[0x0][0x280] ;  /* 0x0000a00000087ab9 */ /* 0x000fe20000000a00 */
[----:B------:R-:W-:Y:S01]  /*19c0*/  IMAD.WIDE.U32 R136, R85, c[0x0][0x290], R136 ;  /* 0x0000a40055887a25 */ /* 0x000fe200078e0088 */
[----:B------:R-:W-:Y:S01]  /*19d0*/  UIMAD UR11, UR30, UR9, URZ ;  /* 0x000000091e0b72a4 */ /* 0x000fe2000f8e023f */
[----:B------:R-:W-:Y:S01]  /*19e0*/  SHF.R.S32.HI R108, RZ, 0x1f, R119 ;  /* 0x0000001fff6c7819 */ /* 0x000fe20000011477 */
[----:B------:R-:W-:Y:S01]  /*19f0*/  UIMAD.WIDE.U32 UR40, UR30, UR8, URZ ;  /* 0x000000081e2872a5 */ /* 0x000fe2000f8e003f */
[----:B------:R-:W-:Y:S01]  /*1a00*/  IMAD.SHL.U32 R115, R115, 0x2, RZ ;  /* 0x0000000273737824 */ /* 0x000fe200078e00ff */
[----:B------:R-:W-:Y:S01]  /*1a10*/  SHF.R.S32.HI R104, RZ, 0x1f, R116 ;  /* 0x0000001fff687819 */ /* 0x000fe20000011474 */
[----:B------:R-:W-:Y:S01]  /*1a20*/  ULDC.64 UR8, c[0x0][0x290] ;  /* 0x0000a40000087ab9 */ /* 0x000fe20000000a00 */
[----:B------:R-:W-:Y:S01]  /*1a30*/  IMAD.SHL.U32 R111, R111, 0x2, RZ ;  /* 0x000000026f6f7824 */ /* 0x000fe200078e00ff */
[----:B------:R-:W-:Y:S01]  /*1a40*/  UIMAD.WIDE.U32 UR42, UR30, UR8, URZ ;  /* 0x000000081e2a72a5 */ /* 0x000fe2000f8e003f */
[----:B------:R-:W-:Y:S01]  /*1a50*/  IMAD.SHL.U32 R113, R113, 0x2, RZ ;  /* 0x0000000271717824 */ /* 0x000fe200078e00ff */
[----:B------:R-:W-:Y:S01]  /*1a60*/  UIMAD UR30, UR30, UR9, URZ ;  /* 0x000000091e1e72a4 */ /* 0x000fe2000f8e023f */
[----:B------:R-:W-:Y:S01]  /*1a70*/  IMAD.SHL.U32 R107, R107, 0x2, RZ ;  /* 0x000000026b6b7824 */ /* 0x000fe200078e00ff */
[----:B------:R-:W-:Y:S01]  /*1a80*/  UIADD3 UR10, UR39, UR10, URZ ;  /* 0x0000000a270a7290 */ /* 0x000fe2000fffe03f */
[----:B------:R-:W-:Y:S01]  /*1a90*/  IMAD.SHL.U32 R114, R114, 0x2, RZ ;  /* 0x0000000272727824 */ /* 0x000fe200078e00ff */
[----:B------:R-:W-:Y:S01]  /*1aa0*/  ULDC.64 UR8, c[0x0][0x268] ;  /* 0x00009a0000087ab9 */ /* 0x000fe20000000a00 */
[----:B------:R-:W-:Y:S01]  /*1ab0*/  IMAD.SHL.U32 R109, R109, 0x2, RZ ;  /* 0x000000026d6d7824 */ /* 0x000fe200078e00ff */
[----:B------:R-:W-:Y:S01]  /*1ac0*/  UIMAD UR5, UR5, UR8, URZ ;  /* 0x00000008050572a4 */ /* 0x000fe2000f8e023f */
[----:B------:R-:W-:Y:S01]  /*1ad0*/  IMAD.SHL.U32 R112, R112, 0x2, RZ ;  /* 0x0000000270707824 */ /* 0x000fe200078e00ff */
[----:B------:R-:W-:Y:S01]  /*1ae0*/  UIADD3 UR11, UR41, UR11, URZ ;  /* 0x0000000b290b7290 */ /* 0x000fe2000fffe03f */
[----:B------:R-:W-:Y:S01]  /*1af0*/  IMAD.SHL.U32 R105, R105, 0x2, RZ ;  /* 0x0000000269697824 */ /* 0x000fe200078e00ff */
[----:B------:R-:W-:-:S02]  /*1b00*/  UIMAD UR5, UR23, UR9, UR5 ;  /* 0x00000009170572a4 */ /* 0x000fc4000f8e0205 */
[----:B------:R-:W-:Y:S02]  /*1b10*/  ULDC UR8, c[0x0][0x1e4] ;  /* 0x0000790000087ab9 */ /* 0x000fe40000000800 */
[----:B------:R-:W-:Y:S02]  /*1b20*/  ULDC UR9, c[0x0][0x1e0] ;  /* 0x0000780000097ab9 */ /* 0x000fe40000000800 */
[----:B------:R-:W-:Y:S01]  /*1b30*/  ULDC UR23, c[0x0][0x284] ;  /* 0x0000a10000177ab9 */ /* 0x000fe20000000800 */
[----:B------:R-:W-:Y:S01]  /*1b40*/  IADD3 R91, R131, UR5, RZ ;  /* 0x00000005835b7c10 */ /* 0x000fe2000fffe0ff */
[----:B------:R-:W-:Y:S02]  /*1b50*/  USHF.L.U64.HI UR8, UR9, UR36, UR8 ;  /* 0x0000002409087299 */ /* 0x000fe40008010208 */
[----:B------:R-:W-:Y:S02]  /*1b60*/  USHF.L.U64.HI UR23, UR46, UR36, UR23 ;  /* 0x000000242e177299 */ /* 0x000fe40008010217 */
[----:B------:R-:W-:-:S02]  /*1b70*/  USHF.L.U64.HI UR36, UR37, UR36, UR45 ;  /* 0x0000002425247299 */ /* 0x000fc4000801022d */
[----:B------:R-:W-:Y:S02]  /*1b80*/  USHF.L.U32 UR9, UR9, 0x5, URZ ;  /* 0x0000000509097899 */ /* 0x000fe4000800063f */
[----:B------:R-:W-:Y:S02]  /*1b90*/  USHF.L.U32 UR37, UR37, 0x5, URZ ;  /* 0x0000000525257899 */ /* 0x000fe4000800063f */
[----:B------:R-:W-:Y:S01]  /*1ba0*/  UIADD3 UR30, UR43, UR30, URZ ;  /* 0x0000001e2b1e7290 */ /* 0x000fe2000fffe03f */
[--C-:B----4-:R-:W-:Y:S01]  /*1bb0*/  @P1 SHF.R.S32.HI R19, RZ, 0x1f, R0.reuse ;  /* 0x0000001fff131819 */ /* 0x110fe20000011400 */
[----:B------:R-:W-:Y:S02]  /*1bc0*/  @!P1 IMAD.MOV.U32 R19, RZ, RZ, R3 ;  /* 0x000000ffff139224 */ /* 0x000fe400078e0003 */
[----:B------:R-:W-:Y:S02]  /*1bd0*/  @P1 IMAD.MOV.U32 R18, RZ, RZ, R0 ;  /* 0x000000ffff121224 */ /* 0x000fe400078e0000 */
[----:B------:R-:W-:Y:S01]  /*1be0*/  @!P1 IMAD.MOV.U32 R18, RZ, RZ, R4 ;  /* 0x000000ffff129224 */ /* 0x000fe200078e0004 */
[----:B------:R-:W-:Y:S01]  /*1bf0*/  SEL R87, R19, RZ, !P3 ;  /* 0x000000ff13577207 */ /* 0x000fe20005800000 */
[----:B------:R-:W-:-:S02]  /*1c00*/  IMAD R0, R88, c[0x0][0x1e0], RZ ;  /* 0x0000780058007a24 */ /* 0x000fc400078e02ff */
[----:B------:R-:W-:Y:S01]  /*1c10*/  IMAD R4, R2, c[0x0][0x280], RZ ;  /* 0x0000a00002047a24 */ /* 0x000fe200078e02ff */
[----:B------:R-:W-:Y:S01]  /*1c20*/  SEL R128, R18, RZ, !P3 ;  /* 0x000000ff12807207 */ /* 0x000fe20005800000 */
[----:B------:R-:W-:Y:S02]  /*1c30*/  IMAD R97, R87, c[0x0][0x1f0], RZ ;  /* 0x00007c0057617a24 */ /* 0x000fe400078e02ff */
[----:B------:R-:W-:Y:S01]  /*1c40*/  IMAD R103, R125, c[0x0][0x1e4], R0 ;  /* 0x000079007d677a24 */ /* 0x000fe200078e0200 */
[----:B------:R-:W-:Y:S01]  /*1c50*/  SHF.R.S32.HI R0, RZ, 0x1f, R121 ;  /* 0x0000001fff007819 */ /* 0x000fe20000011479 */
[C---:B------:R-:W-:Y:S02]  /*1c60*/  IMAD R97, R128.reuse, c[0x0][0x1f4], R97 ;  /* 0x00007d0080617a24 */ /* 0x040fe400078e0261 */
[----:B------:R-:W-:-:S04]  /*1c70*/  IMAD.WIDE.U32 R134, R128, c[0x0][0x1f0], R134 ;  /* 0x00007c0080867a25 */ /* 0x000fc800078e0086 */
[----:B------:R-:W-:Y:S01]  /*1c80*/  IMAD.IADD R103, R147, 0x1, R103 ;  /* 0x0000000193677824 */ /* 0x000fe200078e0267 */
[----:B------:R-:W-:Y:S01]  /*1c90*/  BAR.SYNC.DEFER_BLOCKING 0x0 ;  /* 0x0000000000007b1d */ /* 0x000fe20000010000 */
[----:B------:R-:W-:Y:S01]  /*1ca0*/  IMAD.IADD R97, R135, 0x1, R97 ;  /* 0x0000000187617824 */ /* 0x000fe200078e0261 */
[----:B------:R-:W-:Y:S01]  /*1cb0*/  IADD3 R93, P1, P0, R134, R146, R14 ;  /* 0x00000092865d7210 */ /* 0x000fe2000783e00e */
[----:B------:R-:W-:Y:S02]  /*1cc0*/  IMAD R87, R87, c[0x0][0x218], RZ ;  /* 0x0000860057577a24 */ /* 0x000fe400078e02ff */
[----:B------:R-:W-:Y:S01]  /*1cd0*/  IMAD R2, R2, c[0x0][0x290], RZ ;  /* 0x0000a40002027a24 */ /* 0x000fe200078e02ff */
[----:B------:R-:W-:Y:S01]  /*1ce0*/  IADD3.X R92, R97, R103, R15, P1, P0 ;  /* 0x00000067615c7210 */ /* 0x000fe20000fe040f */
[----:B------:R-:W-:Y:S01]  /*1cf0*/  IMAD R0, R0, c[0x0][0x1e0], RZ ;  /* 0x0000780000007a24 */ /* 0x000fe200078e02ff */
[----:B------:R-:W-:Y:S01]  /*1d00*/  ISETP.NE.AND P0, PT, RZ, UR44, PT ;  /* 0x0000002cff007c0c */ /* 0x000fe2000bf05270 */
[----:B------:R-:W-:-:S02]  /*1d10*/  IMAD R87, R128, c[0x0][0x21c], R87 ;  /* 0x0000870080577a24 */ /* 0x000fc400078e0257 */
[----:B------:R-:W-:Y:S01]  /*1d20*/  IMAD.WIDE.U32 R128, R128, c[0x0][0x218], R6 ;  /* 0x0000860080807a25 */ /* 0x000fe200078e0006 */
[----:B------:R-:W-:Y:S02]  /*1d30*/  P2R R126, PR, RZ, 0x1 ;  /* 0x00000001ff7e7803 */ /* 0x000fe40000000000 */
[----:B------:R-:W-:Y:S01]  /*1d40*/  IADD3 R89, P0, R125, UR35, RZ ;  /* 0x000000237d597c10 */ /* 0x000fe2000ff1e0ff */
[C---:B------:R-:W-:Y:S02]  /*1d50*/  IMAD R5, R85.reuse, c[0x0][0x284], R4 ;  /* 0x0000a10055057a24 */ /* 0x040fe400078e0204 */
[----:B------:R-:W-:Y:S01]  /*1d60*/  IMAD R3, R85, c[0x0][0x294], R2 ;  /* 0x0000a50055037a24 */ /* 0x000fe200078e0202 */
[----:B------:R-:W-:Y:S01]  /*1d70*/  IADD3.X R88, R88, UR34, RZ, P0, !PT ;  /* 0x0000002258587c10 */ /* 0x000fe200087fe4ff */
[----:B------:R-:W-:Y:S02]  /*1d80*/  IMAD R7, R121, c[0x0][0x1e4], R0 ;  /* 0x0000790079077a24 */ /* 0x000fe400078e0200 */
[----:B------:R-:W-:-:S02]  /*1d90*/  IMAD.IADD R100, R143, 0x1, R5 ;  /* 0x000000018f647824 */ /* 0x000fc400078e0205 */
[----:B------:R-:W-:Y:S02]  /*1da0*/  IMAD.IADD R102, R145, 0x1, R7 ;  /* 0x0000000191667824 */ /* 0x000fe400078e0207 */
[----:B------:R-:W-:Y:S02]  /*1db0*/  IMAD.IADD R98, R5, 0x1, R139 ;  /* 0x0000000105627824 */ /* 0x000fe400078e028b */
[----:B------:R-:W-:Y:S02]  /*1dc0*/  IMAD.IADD R99, R141, 0x1, R3 ;  /* 0x000000018d637824 */ /* 0x000fe400078e0203 */
[----:B------:R-:W-:Y:S02]  /*1dd0*/  IMAD.IADD R96, R3, 0x1, R137 ;  /* 0x0000000103607824 */ /* 0x000fe400078e0289 */
[----:B------:R-:W-:Y:S02]  /*1de0*/  IMAD.IADD R87, R129, 0x1, R87 ;  /* 0x0000000181577824 */ /* 0x000fe400078e0257 */
.L_x_1429:
[----:B------:R-:W-:Y:S01]  /*1df0*/  ISETP.GE.AND P2, PT, R101, 0x1, PT ;  /* 0x000000016500780c */ /* 0x000fe20003f46270 */
[----:B------:R-:W-:Y:S01]  /*1e00*/  USHF.R.S32.HI UR34, URZ, 0x1f, UR6 ;  /* 0x0000001f3f227899 */ /* 0x000fe20008011406 */
[----:B------:R-:W-:Y:S01]  /*1e10*/  IMAD.U32 R0, RZ, RZ, UR9 ;  /* 0x00000009ff007e24 */ /* 0x000fe2000f8e00ff */
[----:B------:R-:W-:Y:S01]  /*1e20*/  UIMAD UR45, UR10, UR6, URZ ;  /* 0x000000060a2d72a4 */ /* 0x000fe2000f8e023f */
[----:B------:R-:W-:Y:S04]  /*1e30*/  DEPBAR.LE SB0, 0x0 ;  /* 0x000080000000791a */ /* 0x000fe80000000000 */
[----:B------:R-:W-:Y:S01]  /*1e40*/  UIMAD.WIDE.U32 UR52, UR38, UR6, URZ ;  /* 0x00000006263472a5 */ /* 0x000fe2000f8e003f */
[----:B------:R-:W-:Y:S01]  /*1e50*/  BAR.SYNC.DEFER_BLOCKING 0x0 ;  /* 0x0000000000007b1d */ /* 0x000fe20000010000 */
[----:B------:R-:W-:Y:S01]  /*1e60*/  UIMAD UR45, UR34, UR38, UR45 ;  /* 0x00000026222d72a4 */ /* 0x000fe2000f8e022d */
[----:B-1----:R-:W-:Y:S03]  /*1e70*/  IMAD.U32 R5, RZ, RZ, UR8 ;  /* 0x00000008ff057e24 */ /* 0x002fe6000f8e00ff */
[C---:B------:R-:W-:Y:S01]  /*1e80*/  IADD3 R3, P1, P0, R93.reuse, UR52, R0 ;  /* 0x000000345d037c10 */ /* 0x040fe2000f83e000 */
[----:B------:R-:W-:Y:S06]  /*1e90*/  UIADD3 UR45, UR53, UR45, URZ ;  /* 0x0000002d352d7290 */ /* 0x000fec000fffe03f */
[C---:B------:R-:W-:Y:S02]  /*1ea0*/  IADD3.X R0, R92.reuse, UR45, R5, P1, P0 ;  /* 0x0000002d5c007c10 */ /* 0x040fe40008fe0405 */
[----:B------:R-:W-:Y:S04]  /*1eb0*/  IADD3 R5, P0, R93, UR52, RZ ;  /* 0x000000345d057c10 */ /* 0x000fe8000ff1e0ff */
[----:B------:R-:W-:Y:S02]  /*1ec0*/  IADD3.X R2, R92, UR45, RZ, P0, !PT ;  /* 0x0000002d5c027c10 */ /* 0x000fe400087fe4ff */
[C---:B------:R-:W-:Y:S04]  /*1ed0*/  LEA R78, P0, R5.reuse, c[0x0][0x1c8], 0x1 ;  /* 0x00007200054e7a11 */ /* 0x040fe800078008ff */
[----:B------:R-:W-:Y:S01]  /*1ee0*/  LEA.HI.X R79, R5, c[0x0][0x1cc], R2, 0x1, P0 ;  /* 0x00007300054f7a11 */ /* 0x000fe200000f0c02 */
[----:B------:R-:W-:Y:S01]  /*1ef0*/  BSSY B2, `(.L_x_1390) ;  /* 0x00004e7000027945 */ /* 0x000fe20003800000 */
[C---:B------:R-:W-:Y:S04]  /*1f00*/  LEA R76, P0, R3.reuse, c[0x0][0x1c8], 0x1 ;  /* 0x00007200034c7a11 */ /* 0x040fe800078008ff */
[----:B------:R-:W-:Y:S01]  /*1f10*/  LEA.HI.X R77, R3, c[0x0][0x1cc], R0, 0x1, P0 ;  /* 0x00007300034d7a11 */ /* 0x000fe200000f0c00 */
[----:B------:R-:W-:-:S05]  /*1f20*/  @!P2 BRA `(.L_x_1391) ;  /* 0x00004b800000a947 */ /* 0x000fca0003800000 */
[----:B------:R-:W-:Y:S01]  /*1f30*/  UIMAD UR44, UR11, UR6, URZ ;  /* 0x000000060b2c72a4 */ /* 0x000fe2000f8e023f */
[----:B------:R-:W-:Y:S01]  /*1f40*/  ISETP.NE.AND P2, PT, R126, RZ, PT ;  /* 0x000000ff7e00720c */ /* 0x000fe20003f45270 */
        /* <DEDUP_REMOVED lines=23> */
[----:B------:R-:W-:Y:S01]  /*20c0*/  IADD3 R3, P0, R142, UR50, RZ ;  /* 0x000000328e037c10 */ /* 0x000fe2000ff1e0ff */
[----:B------:R-:W-:Y:S01]  /*20d0*/  CS2R R74, SRZ ;  /* 0x00000000004a7805 */ /* 0x000fe2000001ff00 */
[----:B------:R-:W-:Y:S01]  /*20e0*/  CS2R R46, SRZ ;  /* 0x00000000002e7805 */ /* 0x000fe2000001ff00 */
[----:B------:R-:W-:Y:S01]  /*20f0*/  CS2R R72, SRZ ;  /* 0x0000000000487805 */ /* 0x000fe2000001ff00 */
[----:B------:R-:W-:Y:S01]  /*2100*/  IADD3.X R0, R100, UR44, RZ, P0, !PT ;  /* 0x0000002c64007c10 */ /* 0x000fe200087fe4ff */
[----:B------:R-:W-:Y:S01]  /*2110*/  CS2R R42, SRZ ;  /* 0x00000000002a7805 */ /* 0x000fe2000001ff00 */
[----:B------:R-:W-:Y:S01]  /*2120*/  IADD3 R5, P0, R140, UR48, RZ ;  /* 0x000000308c057c10 */ /* 0x000fe2000ff1e0ff */
[----:B------:R-:W-:Y:S01]  /*2130*/  CS2R R70, SRZ ;  /* 0x0000000000467805 */ /* 0x000fe2000001ff00 */
[----:B------:R-:W-:Y:S01]  /*2140*/  CS2R R38, SRZ ;  /* 0x0000000000267805 */ /* 0x000fe2000001ff00 */
[----:B------:R-:W-:Y:S01]  /*2150*/  CS2R R66, SRZ ;  /* 0x0000000000427805 */ /* 0x000fe2000001ff00 */
[----:B------:R-:W-:Y:S01]  /*2160*/  IADD3.X R2, R99, UR35, RZ, P0, !PT ;  /* 0x0000002363027c10 */ /* 0x000fe200087fe4ff */
        /* <DEDUP_REMOVED lines=21> */
.L_x_1394:
[----:B------:R-:W-:Y:S05]  /*22c0*/  BSYNC B0 ;  /* 0x0000000000007941 */ /* 0x000fea0003800000 */
.L_x_1393:
[----:B------:R-:W-:Y:S01]  /*22d0*/  ISETP.GE.AND P3, PT, R121, UR46, PT ;  /* 0x0000002e79007c0c */ /* 0x000fe2000bf66270 */
        /* <DEDUP_REMOVED lines=35> */
[----:B------:R-:W-:Y:S01]  /*2510*/  IMAD.U32 R5, RZ, RZ, UR25 ;  /* 0x00000019ff057e24 */ /* 0x000fe2000f8e00ff */
[----:B------:R-:W-:Y:S01]  /*2520*/  CS2R R64, SRZ ;  /* 0x0000000000407805 */ /* 0x000fe2000001ff00 */
[----:B------:R-:W-:Y:S01]  /*2530*/  IMAD.U32 R3, RZ, RZ, UR23 ;  /* 0x00000017ff037e24 */ /* 0x000fe2000f8e00ff */
[----:B------:R-:W-:Y:S01]  /*2540*/  CS2R R30, SRZ ;  /* 0x00000000001e7805 */ /* 0x000fe2000001ff00 */
[----:B------:R-:W-:Y:S01]  /*2550*/  IMAD.U32 R0, RZ, RZ, UR36 ;  /* 0x00000024ff007e24 */ /* 0x000fe2000f8e00ff */
[----:B------:R-:W-:Y:S01]  /*2560*/  IADD3 R5, P1, P0, R142, UR50, R5 ;  /* 0x000000328e057c10 */ /* 0x000fe2000f83e005 */
[----:B------:R-:W-:Y:S01]  /*2570*/  CS2R R60, SRZ ;  /* 0x00000000003c7805 */ /* 0x000fe2000001ff00 */
[----:B------:R-:W-:Y:S01]  /*2580*/  CS2R R26, SRZ ;  /* 0x00000000001a7805 */ /* 0x000fe2000001ff00 */
[----:B------:R-:W-:Y:S01]  /*2590*/  CS2R R58, SRZ ;  /* 0x00000000003a7805 */ /* 0x000fe2000001ff00 */
[----:B------:R-:W-:Y:S01]  /*25a0*/  IADD3.X R2, R100, UR44, R3, P1, P0 ;  /* 0x0000002c64027c10 */ /* 0x000fe20008fe0403 */
[----:B------:R-:W-:Y:S01]  /*25b0*/  IMAD.U32 R3, RZ, RZ, UR37 ;  /* 0x00000025ff037e24 */ /* 0x000fe2000f8e00ff */
[----:B------:R-:W-:Y:S01]  /*25c0*/  CS2R R24, SRZ ;  /* 0x0000000000187805 */ /* 0x000fe2000001ff00 */
[----:B------:R-:W-:Y:S01]  /*25d0*/  CS2R R54, SRZ ;  /* 0x0000000000367805 */ /* 0x000fe2000001ff00 */
[----:B------:R-:W-:Y:S02]  /*25e0*/  CS2R R18, SRZ ;  /* 0x0000000000127805 */ /* 0x000fe4000001ff00 */
[----:B------:R-:W-:Y:S04]  /*25f0*/  IADD3 R3, P1, P0, R140, UR48, R3 ;  /* 0x000000308c037c10 */ /* 0x000fe8000f83e003 */
[----:B------:R-:W-:Y:S02]  /*2600*/  IADD3.X R0, R99, UR35, R0, P1, P0 ;  /* 0x0000002363007c10 */ /* 0x000fe40008fe0400 */
        /* <DEDUP_REMOVED lines=20> */
.L_x_1396:
[----:B------:R-:W-:Y:S05]  /*2750*/  BSYNC B0 ;  /* 0x0000000000007941 */ /* 0x000fea0003800000 */
.L_x_1395:
[----:B-----5:R-:W-:Y:S01]  /*2760*/  MOV R20, R59 ;  /* 0x0000003b00147202 */ /* 0x020fe20000000f00 */
[----:B------:R-:W-:Y:S01]  /*2770*/  IMAD.MOV.U32 R23, RZ, RZ, R54 ;  /* 0x000000ffff177224 */ /* 0x000fe200078e0036 */
[----:B------:R-:W-:Y:S01]  /*2780*/  MOV R3, R19 ;  /* 0x0000001300037202 */ /* 0x000fe20000000f00 */
[----:B------:R-:W-:Y:S01]  /*2790*/  IMAD.MOV.U32 R22, RZ, RZ, R55 ;  /* 0x000000ffff167224 */ /* 0x000fe200078e0037 */
[----:B------:R-:W-:Y:S01]  /*27a0*/  BSSY B1, `(.L_x_1397) ;  /* 0x00000f8000017945 */ /* 0x000fe20003800000 */
[----:B------:R-:W-:Y:S02]  /*27b0*/  IMAD.MOV.U32 R21, RZ, RZ, R58 ;  /* 0x000000ffff157224 */ /* 0x000fe400078e003a */
[----:B-1----:R-:W-:Y:S01]  /*27c0*/  IMAD.MOV.U32 R4, RZ, RZ, R18 ;  /* 0x000000ffff047224 */ /* 0x002fe200078e0012 */
        /* <DEDUP_REMOVED lines=27> */
[----:B------:R-:W-:Y:S01]  /*2980*/  @!P0 SHF.R.U64 R41, R46, 0x10, R47 ;  /* 0x000000102e298819 */ /* 0x000fe2000000122f */
[----:B------:R-:W-:Y:S01]  /*2990*/  @!P0 HADD2.F32 R49, -RZ, R49.H0_H0 ;  /* 0x20000031ff318230 */ /* 0x000fe20000004100 */
        /* <DEDUP_REMOVED lines=22> */
[----:B------:R-:W-:Y:S01]  /*2b00*/  @!P0 FFMA.FTZ R81, R34, R51, -R81 ;  /* 0x0000003322518223 */ /* 0x000fe20000010851 */
        /* <DEDUP_REMOVED lines=23> */
.L_x_1400:
[----:B------:R-:W-:Y:S05]  /*2c80*/  BSYNC B0 ;  /* 0x0000000000007941 */ /* 0x000fea0003800000 */
.L_x_1399:
        /* <DEDUP_REMOVED lines=56> */
.L_x_1402:
[----:B------:R-:W-:Y:S05]  /*3010*/  BSYNC B0 ;  /* 0x0000000000007941 */ /* 0x000fea0003800000 */
.L_x_1401:
        /* <DEDUP_REMOVED lines=30> */
[-C--:B------:R-:W-:Y:S02]  /*3200*/  @!P0 FFMA.FTZ R45, R37, R40.reuse, -R45 ;  /* 0x00000028252d8223 */ /* 0x080fe4000001082d */
[----:B------:R-:W-:Y:S01]  /*3210*/  @!P0 FMUL.FTZ R2, R36, R29 ;  /* 0x0000001d24028220 */ /* 0x000fe20000410000 */
[----:B------:R-:W-:Y:S01]  /*3220*/  @!P0 MOV R29, R23 ;  /* 0x00000017001d8202 */ /* 0x000fe20000000f00 */
[----:B------:R-:W-:Y:S01]  /*3230*/  @!P0 FFMA.FTZ R0, R41, R40, R0 ;  /* 0x0000002829008223 */ /* 0x000fe20000010000 */
[----:B------:R-:W-:Y:S01]  /*3240*/  @!P0 HADD2.F32 R40, -RZ, R34.H1_H1 ;  /* 0x30000022ff288230 */ /* 0x000fe20000004100 */
[-C--:B------:R-:W-:Y:S02]  /*3250*/  @!P0 FMUL.FTZ R3, R35, R28.reuse ;  /* 0x0000001c23038220 */ /* 0x080fe40000410000 */
[----:B------:R-:W-:Y:S01]  /*3260*/  @!P0 FFMA.FTZ R2, R42, R43, R2 ;  /* 0x0000002b2a028223 */ /* 0x000fe20000010002 */
[----:B------:R-:W-:Y:S01]  /*3270*/  @!P0 F2FP.PACK_AB R45, R0, R45 ;  /* 0x0000002d002d823e */ /* 0x000fe200000000ff */
[C---:B------:R-:W-:Y:S01]  /*3280*/  @!P0 FMUL.FTZ R48, R40.reuse, R28 ;  /* 0x0000001c28308220 */ /* 0x040fe20000410000 */
        /* <DEDUP_REMOVED lines=17> */
.L_x_1404:
[----:B------:R-:W-:Y:S05]  /*33a0*/  BSYNC B0 ;  /* 0x0000000000007941 */ /* 0x000fea0003800000 */
.L_x_1403:
        /* <DEDUP_REMOVED lines=55> */
.L_x_1398:
[----:B------:R-:W-:Y:S05]  /*3720*/  BSYNC B1 ;  /* 0x0000000000017941 */ /* 0x000fea0003800000 */
.L_x_1397:
        /* <DEDUP_REMOVED lines=57> */
.L_x_1407:
[----:B------:R-:W-:Y:S05]  /*3ac0*/  BSYNC B0 ;  /* 0x0000000000007941 */ /* 0x000fea0003800000 */
.L_x_1406:
        /* <DEDUP_REMOVED lines=56> */
.L_x_1409:
[----:B------:R-:W-:Y:S05]  /*3e50*/  BSYNC B0 ;  /* 0x0000000000007941 */ /* 0x000fea0003800000 */
.L_x_1408:
        /* <DEDUP_REMOVED lines=56> */
.L_x_1411:
[----:B------:R-:W-:Y:S05]  /*41e0*/  BSYNC B0 ;  /* 0x0000000000007941 */ /* 0x000fea0003800000 */
.L_x_1410:
        /* <DEDUP_REMOVED lines=56> */
.L_x_1392:
        /* <DEDUP_REMOVED lines=36> */
.L_x_1413:
[----:B------:R-:W-:Y:S05]  /*47b0*/  BSYNC B0 ;  /* 0x0000000000007941 */ /* 0x000fea0003800000 */
.L_x_1412:
[----:B------:R-:W-:Y:S01]  /*47c0*/  ISETP.GE.AND P3, PT, R121, UR46, PT ;  /* 0x0000002e79007c0c */ /* 0x000fe2000bf66270 */
[----:B-----5:R-:W-:Y:S01]  /*47d0*/  IMAD.MOV.U32 R8, RZ, RZ, R74 ;  /* 0x000000ffff087224 */ /* 0x020fe200078e004a */
[----:B-1----:R-:W-:Y:S01]  /*47e0*/  MOV R4, R34 ;  /* 0x0000002200047202 */ /* 0x002fe20000000f00 */
[----:B------:R-:W-:Y:S01]  /*47f0*/  IMAD.MOV.U32 R7, RZ, RZ, R75 ;  /* 0x000000ffff077224 */ /* 0x000fe200078e004b */
        /* <DEDUP_REMOVED lines=35> */
[----:B------:R-:W-:Y:S01]  /*4a30*/  CS2R R26, SRZ ;  /* 0x00000000001a7805 */ /* 0x000fe2000001ff00 */
[----:B------:R-:W-:Y:S01]  /*4a40*/  IADD3 R7, P1, P0, R138, UR50, R7 ;  /* 0x000000328a077c10 */ /* 0x000fe2000f83e007 */
[----:B------:R-:W-:Y:S01]  /*4a50*/  IMAD.U32 R5, RZ, RZ, UR37 ;  /* 0x00000025ff057e24 */ /* 0x000fe2000f8e00ff */
[----:B------:R-:W-:Y:S01]  /*4a60*/  CS2R R24, SRZ ;  /* 0x0000000000187805 */ /* 0x000fe2000001ff00 */
[----:B------:R-:W-:Y:S01]  /*4a70*/  CS2R R66, SRZ ;  /* 0x0000000000427805 */ /* 0x000fe2000001ff00 */
[----:B------:R-:W-:Y:S01]  /*4a80*/  IADD3.X R0, R98, UR44, R3, P1, P0 ;  /* 0x0000002c62007c10 */ /* 0x000fe20008fe0403 */
[----:B------:R-:W-:Y:S01]  /*4a90*/  IMAD.U32 R3, RZ, RZ, UR36 ;  /* 0x00000024ff037e24 */ /* 0x000fe2000f8e00ff */
[----:B------:R-:W-:Y:S01]  /*4aa0*/  IADD3 R5, P1, P0, R136, UR48, R5 ;  /* 0x0000003088057c10 */ /* 0x000fe2000f83e005 */
[----:B------:R-:W-:Y:S01]  /*4ab0*/  CS2R R64, SRZ ;  /* 0x0000000000407805 */ /* 0x000fe2000001ff00 */
[----:B------:R-:W-:Y:S01]  /*4ac0*/  CS2R R22, SRZ ;  /* 0x0000000000167805 */ /* 0x000fe2000001ff00 */
[----:B------:R-:W-:Y:S01]  /*4ad0*/  CS2R R20, SRZ ;  /* 0x0000000000147805 */ /* 0x000fe2000001ff00 */
[----:B------:R-:W-:Y:S02]  /*4ae0*/  IADD3.X R2, R96, UR35, R3, P1, P0 ;  /* 0x0000002360027c10 */ /* 0x000fe40008fe0403 */
        /* <DEDUP_REMOVED lines=12> */
.L_x_1415:
[----:B------:R-:W-:Y:S05]  /*4bb0*/  BSYNC B0 ;  /* 0x0000000000007941 */ /* 0x000fea0003800000 */
.L_x_1414:
[----:B-1---5:R-:W-:Y:S01]  /*4bc0*/  MOV R5, R65 ;  /* 0x0000004100057202 */ /* 0x022fe20000000f00 */
[----:B------:R-:W-:Y:S01]  /*4bd0*/  IMAD.MOV.U32 R8, RZ, RZ, R66 ;  /* 0x000000ffff087224 */ /* 0x000fe200078e0042 */
[----:B------:R-:W-:Y:S01]  /*4be0*/  MOV R3, R23 ;  /* 0x0000001700037202 */ /* 0x000fe20000000f00 */
        /* <DEDUP_REMOVED lines=23> */
[----:B------:R-:W-:Y:S01]  /*4d60*/  IADD3 R151, P0, R146, UR52, RZ ;  /* 0x0000003492977c10 */ /* 0x000fe2000ff1e0ff */
[----:B------:R-:W-:Y:S03]  /*4d70*/  BSSY B0, `(.L_x_1418) ;  /* 0x0000074000007945 */ /* 0x000fe60003800000 */
[----:B------:R-:W-:Y:S02]  /*4d80*/  IADD3.X R90, R103, UR45, RZ, P0, !PT ;  /* 0x0000002d675a7c10 */ /* 0x000fe400087fe4ff */
[----:B------:R-:W-:Y:S11]  /*4d90*/  ISETP.GE.AND P0, PT, R14, c[0x0][0x1d4], PT ;  /* 0x000075000e007a0c */ /* 0x000ff60003f06270 */
[----:B------:R-:W-:Y:S02]  /*4da0*/  @!UPT UIADD3 URZ, URZ, URZ, URZ ;  /* 0x0000003f3f3ff290 */ /* 0x000fe4000fffe03f */
[----:B------:R-:W-:-:S05]  /*4db0*/  @P0 BRA `(.L_x_1419) ;  /* 0x000006f000000947 */ /* 0x000fca0003800000 */
[----:B------:R-:W1:Y:S01]  /*4dc0*/  LDS.128 R80, [R114+0xa080] ;  /* 0x00a0800072507984 */ /* 0x000e620000000c00 */
[----:B------:R-:W-:Y:S02]  /*4dd0*/  ISETP.GE.AND P2, PT, R117, c[0x0][0x1d4], PT ;  /* 0x0000750075007a0c */ /* 0x000fe40003f46270 */
[CC--:B------:R-:W-:Y:S04]  /*4de0*/  IADD3 R155, P1, P0, R134.reuse, R151.reuse, R120 ;  /* 0x00000097869b7210 */ /* 0x0c0fe8000783e078 */
[CC--:B------:R-:W-:Y:S01]  /*4df0*/  IADD3.X R152, R97.reuse, R90.reuse, R110, P1, P0 ;  /* 0x0000005a61987210 */ /* 0x0c0fe20000fe046e */
        /* <DEDUP_REMOVED lines=15> */
[----:B------:R-:W-:Y:S01]  /*4ef0*/  @!P0 SHF.R.U32.HI R40, RZ, 0x10, R43 ;  /* 0x00000010ff288819 */ /* 0x000fe2000001162b */
[----:B------:R-:W-:Y:S01]  /*4f00*/  @!P0 HADD2.F32 R45, -RZ, R45.H0_H0 ;  /* 0x2000002dff2d8230 */ /* 0x000fe20000004100 */
[----:B--2---:R-:W-:Y:S01]  /*4f10*/  @!P0 MOV R43, R28 ;  /* 0x0000001c002b8202 */ /* 0x004fe20000000f00 */
[----:B------:R-:W-:Y:S01]  /*4f20*/  @!P0 HADD2.F32 R42, -RZ, R42.H0_H0 ;  /* 0x2000002aff2a8230 */ /* 0x000fe20000004100 */
[--C-:B------:R-:W-:Y:S01]  /*4f30*/  @!P0 SHF.R.U64 R53, R48, 0x10, R49.reuse ;  /* 0x0000001030358819 */ /* 0x100fe20000001231 */
[----:B------:R-:W-:Y:S01]  /*4f40*/  @!P0 HADD2.F32 R48, -RZ, R55.H0_H0 ;  /* 0x20000037ff308230 */ /* 0x000fe20000004100 */
[----:B------:R-:W-:Y:S01]  /*4f50*/  @!P0 SHF.R.U32.HI R54, RZ, 0x10, R49 ;  /* 0x00000010ff368819 */ /* 0x000fe20000011631 */
[----:B------:R-:W-:Y:S01]  /*4f60*/  @!P0 HADD2.F32 R46, -RZ, R43.H0_H0 ;  /* 0x2000002bff2e8230 */ /* 0x000fe20000004100 */
[----:B------:R-:W-:Y:S01]  /*4f70*/  @!P0 SHF.R.U64 R58, R50, 0x10, R51 ;  /* 0x00000010323a8819 */ /* 0x000fe20000001233 */
[----:B------:R-:W-:Y:S01]  /*4f80*/  @!P0 HADD2.F32 R49, -RZ, R52.H1_H1 ;  /* 0x30000034ff318230 */ /* 0x000fe20000004100 */
[-C--:B------:R-:W-:Y:S01]  /*4f90*/  @!P0 FMUL.FTZ R150, R48, R47.reuse ;  /* 0x0000002f30968220 */ /* 0x080fe20000410000 */
[----:B------:R-:W-:Y:S01]  /*4fa0*/  @!P0 HADD2.F32 R50, -RZ, R55.H1_H1 ;  /* 0x30000037ff328230 */ /* 0x000fe20000004100 */
[C---:B------:R-:W-:Y:S01]  /*4fb0*/  @!P0 FMUL.FTZ R0, R46.reuse, R47 ;  /* 0x0000002f2e008220 */ /* 0x040fe20000410000 */
[----:B------:R-:W-:Y:S01]  /*4fc0*/  @!P0 MOV R55, R82 ;  /* 0x0000005200378202 */ /* 0x000fe20000000f00 */
[----:B------:R-:W-:Y:S01]  /*4fd0*/  @!P0 FFMA.FTZ R150, R46, R49, -R150 ;  /* 0x000000312e968223 */ /* 0x000fe20000010896 */
[----:B------:R-:W-:Y:S01]  /*4fe0*/  @!P0 HADD2.F32 R46, -RZ, R43.H1_H1 ;  /* 0x3000002bff2e8230 */ /* 0x000fe20000004100 */
[----:B------:R-:W-:Y:S01]  /*4ff0*/  @!P0 FMUL.FTZ R153, R50, R45 ;  /* 0x0000002d32998220 */ /* 0x000fe20000410000 */
[----:B------:R-:W-:Y:S01]  /*5000*/  @!P0 SHF.R.U32.HI R41, RZ, 0x10, R41 ;  /* 0x00000010ff298819 */ /* 0x000fe20000011629 */
[----:B------:R-:W-:Y:S01]  /*5010*/  @!P0 FFMA.FTZ R0, R48, R49, R0 ;  /* 0x0000003130008223 */ /* 0x000fe20000010000 */
[----:B------:R-:W-:Y:S01]  /*5020*/  @!P0 SHF.R.U32.HI R61, RZ, 0x10, R51 ;  /* 0x00000010ff3d8819 */ /* 0x000fe20000011633 */
[C---:B------:R-:W-:Y:S01]  /*5030*/  @!P0 FMUL.FTZ R2, R46.reuse, R45 ;  /* 0x0000002d2e028220 */ /* 0x040fe20000410000 */
[----:B------:R-:W-:Y:S01]  /*5040*/  @!P0 HADD2.F32 R51, -RZ, R53.H0_H0 ;  /* 0x20000035ff338230 */ /* 0x000fe20000004100 */
[----:B------:R-:W-:Y:S01]  /*5050*/  @!P0 IMAD.MOV.U32 R53, RZ, RZ, R81 ;  /* 0x000000ffff358224 */ /* 0x000fe200078e0051 */
[----:B------:R-:W-:Y:S01]  /*5060*/  @!P0 MOV R45, R29 ;  /* 0x0000001d002d8202 */ /* 0x000fe20000000f00 */
[----:B------:R-:W-:Y:S02]  /*5070*/  @!P0 HADD2.F32 R43, -RZ, R44.H0_H0 ;  /* 0x2000002cff2b8230 */ /* 0x000fe40000004100 */
[-C--:B------:R-:W-:Y:S01]  /*5080*/  @!P0 FFMA.FTZ R153, R46, R51.reuse, -R153 ;  /* 0x000000332e998223 */ /* 0x080fe20000010899 */
[----:B------:R-:W-:Y:S01]  /*5090*/  @!P0 HADD2.F32 R48, -RZ, R53.H0_H0 ;  /* 0x20000035ff308230 */ /* 0x000fe20000004100 */
[----:B------:R-:W-:Y:S01]  /*50a0*/  @!P0 FFMA.FTZ R2, R50, R51, R2 ;  /* 0x0000003332028223 */ /* 0x000fe20000010002 */
[----:B------:R-:W-:Y:S02]  /*50b0*/  @!P0 HADD2.F32 R44, -RZ, R41.H0_H0 ;  /* 0x20000029ff2c8230 */ /* 0x000fe40000004100 */
[----:B------:R-:W-:Y:S01]  /*50c0*/  @!P0 HADD2.F32 R53, -RZ, R53.H1_H1 ;  /* 0x30000035ff358230 */ /* 0x000fe20000004100 */
[----:B------:R-:W-:Y:S01]  /*50d0*/  @!P0 FMUL.FTZ R152, R48, R43 ;  /* 0x0000002b30988220 */ /* 0x000fe20000410000 */
[--C-:B------:R-:W-:Y:S01]  /*50e0*/  @!P0 HADD2.F32 R41, -RZ, R45.reuse.H1_H1 ;  /* 0x3000002dff298230 */ /* 0x100fe20000004100 */
[----:B------:R-:W-:Y:S01]  /*50f0*/  @!P0 F2FP.PACK_AB R150, R153, R150 ;  /* 0x000000969996823e */ /* 0x000fe200000000ff */
[----:B------:R-:W-:Y:S01]  /*5100*/  @!P0 HADD2.F32 R49, -RZ, R52.H0_H0 ;  /* 0x20000034ff318230 */ /* 0x000fe20000004100 */
[-C--:B------:R-:W-:Y:S01]  /*5110*/  @!P0 FMUL.FTZ R159, R53, R44.reuse ;  /* 0x0000002c359f8220 */ /* 0x080fe20000410000 */
[----:B------:R-:W-:Y:S01]  /*5120*/  @!P0 HADD2.F32 R52, -RZ, R54.H0_H0 ;  /* 0x20000036ff348230 */ /* 0x000fe20000004100 */
[----:B------:R-:W-:Y:S01]  /*5130*/  @!P0 IMAD.MOV.U32 R54, RZ, RZ, R83 ;  /* 0x000000ffff368224 */ /* 0x000fe200078e0053 */
[----:B------:R-:W-:Y:S01]  /*5140*/  @!P0 HADD2.F32 R46, -RZ, R45.H0_H0 ;  /* 0x2000002dff2e8230 */ /* 0x000fe20000004100 */
[C---:B------:R-:W-:Y:S01]  /*5150*/  @!P0 FMUL.FTZ R4, R41.reuse, R44 ;  /* 0x0000002c29048220 */ /* 0x040fe20000410000 */
[----:B------:R-:W-:Y:S01]  /*5160*/  @!P0 MOV R45, R31 ;  /* 0x0000001f002d8202 */ /* 0x000fe20000000f00 */
[----:B------:R-:W-:Y:S01]  /*5170*/  @!P0 FFMA.FTZ R159, R41, R52, -R159 ;  /* 0x00000034299f8223 */ /* 0x000fe2000001089f */
[----:B------:R-:W-:Y:S01]  /*5180*/  @!P0 HADD2.F32 R59, -RZ, R54.H1_H1 ;  /* 0x30000036ff3b8230 */ /* 0x000fe20000004100 */
[C---:B------:R-:W-:Y:S01]  /*5190*/  @!P0 FMUL.FTZ R3, R46.reuse, R43 ;  /* 0x0000002b2e038220 */ /* 0x040fe20000410000 */
[----:B------:R-:W-:Y:S01]  /*51a0*/  @!P0 HADD2.F32 R41, -RZ, R40.H0_H0 ;  /* 0x20000028ff298230 */ /* 0x000fe20000004100 */
[-C--:B------:R-:W-:Y:S01]  /*51b0*/  @!P0 FFMA.FTZ R152, R46, R49.reuse, -R152 ;  /* 0x000000312e988223 */ /* 0x080fe20000010898 */
[----:B------:R-:W-:Y:S01]  /*51c0*/  @!P0 HADD2.F32 R61, -RZ, R61.H0_H0 ;  /* 0x2000003dff3d8230 */ /* 0x000fe20000004100 */
[----:B------:R-:W-:Y:S01]  /*51d0*/  @!P0 FFMA.FTZ R3, R48, R49, R3 ;  /* 0x0000003130038223 */ /* 0x000fe20000010003 */
[----:B------:R-:W-:Y:S01]  /*51e0*/  @!P0 HADD2.F32 R40, -RZ, R45.H1_H1 ;  /* 0x3000002dff288230 */ /* 0x000fe20000004100 */
[-C--:B------:R-:W-:Y:S01]  /*51f0*/  @!P0 FMUL.FTZ R161, R59, R41.reuse ;  /* 0x000000293ba18220 */ /* 0x080fe20000410000 */
[----:B------:R-:W-:Y:S01]  /*5200*/  @!P0 MOV R28, R150 ;  /* 0x00000096001c8202 */ /* 0x000fe20000000f00 */
[----:B------:R-:W-:Y:S01]  /*5210*/  @!P0 FFMA.FTZ R4, R53, R52, R4 ;  /* 0x0000003435048223 */ /* 0x000fe20000010004 */
[----:B------:R-:W-:Y:S01]  /*5220*/  @!P0 F2FP.PACK_AB R159, R159, R152 ;  /* 0x000000989f9f823e */ /* 0x000fe200000000ff */
[----:B------:R-:W-:Y:S01]  /*5230*/  @!P0 FMUL.FTZ R8, R40, R41 ;  /* 0x0000002928088220 */ /* 0x000fe20000410000 */
[----:B------:R-:W-:Y:S01]  /*5240*/  @!P0 F2FP.PACK_AB R152, R2, R0 ;  /* 0x000000000298823e */ /* 0x000fe200000000ff */
[----:B------:R-:W-:Y:S01]  /*5250*/  @!P0 FFMA.FTZ R161, R40, R61, -R161 ;  /* 0x0000003d28a18223 */ /* 0x000fe200000108a1 */
[--C-:B------:R-:W-:Y:S01]  /*5260*/  @!P0 HADD2.F32 R43, -RZ, R39.reuse.H1_H1 ;  /* 0x30000027ff2b8230 */ /* 0x100fe20000004100 */
[----:B------:R-:W-:Y:S01]  /*5270*/  @!P0 MOV R29, R159 ;  /* 0x0000009f001d8202 */ /* 0x000fe20000000f00 */
[----:B------:R-:W-:Y:S01]  /*5280*/  @!P0 HADD2.F32 R40, -RZ, R39.H0_H0 ;  /* 0x20000027ff288230 */ /* 0x000fe20000004100 */
[----:B------:R-:W-:Y:S01]  /*5290*/  @!P0 IMAD.MOV.U32 R39, RZ, RZ, R30 ;  /* 0x000000ffff278224 */ /* 0x000fe200078e001e */
[----:B------:R-:W-:Y:S01]  /*52a0*/  @!P0 HADD2.F32 R60, -RZ, R54.H0_H0 ;  /* 0x20000036ff3c8230 */ /* 0x000fe20000004100 */
[----:B------:R-:W-:Y:S01]  /*52b0*/  @!P0 MOV R80, R152 ;  /* 0x0000009800508202 */ /* 0x000fe20000000f00 */
[--C-:B------:R-:W-:Y:S01]  /*52c0*/  @!P0 HADD2.F32 R54, -RZ, R55.reuse.H0_H0 ;  /* 0x20000037ff368230 */ /* 0x100fe20000004100 */
[----:B------:R-:W-:Y:S01]  /*52d0*/  @!P0 F2FP.PACK_AB R153, R4, R3 ;  /* 0x000000030499823e */ /* 0x000fe200000000ff */
[----:B------:R-:W-:Y:S01]  /*52e0*/  @!P0 HADD2.F32 R55, -RZ, R55.H1_H1 ;  /* 0x30000037ff378230 */ /* 0x000fe20000004100 */
[----:B------:R-:W-:Y:S01]  /*52f0*/  @!P0 FMUL.FTZ R158, R60, R43 ;  /* 0x0000002b3c9e8220 */ /* 0x000fe20000410000 */
[--C-:B------:R-:W-:Y:S01]  /*5300*/  @!P0 HADD2.F32 R41, -RZ, R39.reuse.H0_H0 ;  /* 0x20000027ff298230 */ /* 0x100fe20000004100 */
[----:B------:R-:W-:Y:S01]  /*5310*/  @!P0 FMUL.FTZ R160, R54, R40 ;  /* 0x0000002836a08220 */ /* 0x000fe20000410000 */
[----:B------:R-:W-:Y:S01]  /*5320*/  @!P0 HADD2.F32 R39, -RZ, R39.H1_H1 ;  /* 0x30000027ff278230 */ /* 0x000fe20000004100 */
[----:B------:R-:W-:Y:S01]  /*5330*/  @!P0 FMUL.FTZ R163, R55, R42 ;  /* 0x0000002a37a38220 */ /* 0x000fe20000410000 */
[----:B------:R-:W-:Y:S01]  /*5340*/  @!P0 HADD2.F32 R58, -RZ, R58.H0_H0 ;  /* 0x2000003aff3a8230 */ /* 0x000fe20000004100 */
[C---:B------:R-:W-:Y:S01]  /*5350*/  @!P0 FMUL.FTZ R5, R41.reuse, R40 ;  /* 0x0000002829058220 */ /* 0x040fe20000410000 */
[----:B------:R-:W-:Y:S01]  /*5360*/  @!P0 HADD2.F32 R44, -RZ, R45.H0_H0 ;  /* 0x2000002dff2c8230 */ /* 0x000fe20000004100 */
[----:B------:R-:W-:Y:S02]  /*5370*/  @!P0 FFMA.FTZ R160, R41, R56, -R160 ;  /* 0x0000003829a08223 */ /* 0x000fe400000108a0 */
[C---:B------:R-:W-:Y:S02]  /*5380*/  @!P0 FFMA.FTZ R163, R39.reuse, R58, -R163 ;  /* 0x0000003a27a38223 */ /* 0x040fe400000108a3 */
[----:B------:R-:W-:Y:S02]  /*5390*/  @!P0 FFMA.FTZ R158, R44, R57, -R158 ;  /* 0x000000392c9e8223 */ /* 0x000fe4000001089e */
[----:B------:R-:W-:Y:S01]  /*53a0*/  @!P0 FMUL.FTZ R6, R39, R42 ;  /* 0x0000002a27068220 */ /* 0x000fe20000410000 */
[----:B------:R-:W-:Y:S01]  /*53b0*/  @!P0 F2FP.PACK_AB R163, R163, R160 ;  /* 0x000000a0a3a3823e */ /* 0x000fe200000000ff */
        /* <DEDUP_REMOVED lines=15> */
.L_x_1419:
[----:B------:R-:W-:Y:S05]  /*54b0*/  BSYNC B0 ;  /* 0x0000000000007941 */ /* 0x000fea0003800000 */
.L_x_1418:
[----:B------:R-:W-:Y:S11]  /*54c0*/  ISETP.GE.AND P0, PT, R11, c[0x0][0x1d4], PT ;  /* 0x000075000b007a0c */ /* 0x000ff60003f06270 */
[----:B------:R-:W-:Y:S02]  /*54d0*/  @!UPT UIADD3 URZ, URZ, URZ, URZ ;  /* 0x0000003f3f3ff290 */ /* 0x000fe4000fffe03f */
[----:B------:R-:W-:-:S05]  /*54e0*/  @P0 BRA `(.L_x_1417) ;  /* 0x000006f000000947 */ /* 0x000fca0003800000 */
[----:B------:R-:W2:Y:S01]  /*54f0*/  LDS.128 R56, [R112+0xa080] ;  /* 0x00a0800070387984 */ /* 0x000ea20000000c00 */
[----:B------:R-:W-:Y:S02]  /*5500*/  ISETP.GE.AND P2, PT, R116, c[0x0][0x1d4], PT ;  /* 0x0000750074007a0c */ /* 0x000fe40003f46270 */
[CC--:B------:R-:W-:Y:S04]  /*5510*/  IADD3 R61, P1, P0, R134.reuse, R151.reuse, R119 ;  /* 0x00000097863d7210 */ /* 0x0c0fe8000783e077 */
[CC--:B------:R-:W-:Y:S01]  /*5520*/  IADD3.X R60, R97.reuse, R90.reuse, R108, P1, P0 ;  /* 0x0000005a613c7210 */ /* 0x0c0fe20000fe046c */
        /* <DEDUP_REMOVED lines=11> */
[----:B------:R-:W-:Y:S01]  /*55e0*/  @!P0 IMAD.MOV.U32 R48, RZ, RZ, R59 ;  /* 0x000000ffff308224 */ /* 0x000fe200078e003b */
[----:B------:R-:W-:Y:S01]  /*55f0*/  @!P0 SHF.R.U64 R34, R34, 0x10, R35 ;  /* 0x0000001022228819 */ /* 0x000fe20000001223 */
[----:B------:R-:W-:Y:S01]  /*5600*/  @!P0 HADD2.F32 R41, -RZ, R38.H1_H1 ;  /* 0x30000026ff298230 */ /* 0x000fe20000004100 */
[----:B------:R-:W-:Y:S01]  /*5610*/  @!P0 SHF.R.U64 R39, R32, 0x10, R33 ;  /* 0x0000001020278819 */ /* 0x000fe20000001221 */
[--C-:B------:R-:W-:Y:S01]  /*5620*/  @!P0 HADD2.F32 R42, -RZ, R44.reuse.H0_H0 ;  /* 0x2000002cff2a8230 */ /* 0x100fe20000004100 */
[----:B------:R-:W-:Y:S01]  /*5630*/  @!P0 SHF.R.U32.HI R32, RZ, 0x10, R35 ;  /* 0x00000010ff208819 */ /* 0x000fe20000011623 */
[----:B------:R-:W-:Y:S01]  /*5640*/  @!P0 HADD2.F32 R43, -RZ, R79.H1_H1 ;  /* 0x3000004fff2b8230 */ /* 0x000fe20000004100 */
[----:B-1----:R-:W-:Y:S01]  /*5650*/  @!P0 MOV R35, R28 ;  /* 0x0000001c00238202 */ /* 0x002fe20000000f00 */
[----:B------:R-:W-:Y:S01]  /*5660*/  @!P0 HADD2.F32 R39, -RZ, R39.H0_H0 ;  /* 0x20000027ff278230 */ /* 0x000fe20000004100 */
[----:B------:R-:W-:Y:S01]  /*5670*/  @!P0 FMUL.FTZ R60, R42, R41 ;  /* 0x000000292a3c8220 */ /* 0x000fe20000410000 */
[----:B------:R-:W-:Y:S01]  /*5680*/  @!P0 HADD2.F32 R44, -RZ, R44.H1_H1 ;  /* 0x3000002cff2c8230 */ /* 0x000fe20000004100 */
[----:B------:R-:W-:Y:S01]  /*5690*/  @!P0 SHF.R.U32.HI R33, RZ, 0x10, R33 ;  /* 0x00000010ff218819 */ /* 0x000fe20000011621 */
[--C-:B------:R-:W-:Y:S01]  /*56a0*/  @!P0 HADD2.F32 R40, -RZ, R35.reuse.H0_H0 ;  /* 0x20000023ff288230 */ /* 0x100fe20000004100 */
[----:B------:R-:W-:Y:S01]  /*56b0*/  @!P0 MOV R50, R58 ;  /* 0x0000003a00328202 */ /* 0x000fe20000000f00 */
[--C-:B------:R-:W-:Y:S01]  /*56c0*/  @!P0 HADD2.F32 R54, -RZ, R48.reuse.H1_H1 ;  /* 0x30000030ff368230 */ /* 0x100fe20000004100 */
[----:B------:R-:W-:Y:S01]  /*56d0*/  @!P0 FMUL.FTZ R61, R44, R39 ;  /* 0x000000272c3d8220 */ /* 0x000fe20000410000 */
[----:B------:R-:W-:Y:S01]  /*56e0*/  @!P0 HADD2.F32 R52, -RZ, R48.H0_H0 ;  /* 0x20000030ff348230 */ /* 0x000fe20000004100 */
[C---:B------:R-:W-:Y:S01]  /*56f0*/  @!P0 FMUL.FTZ R0, R40.reuse, R41 ;  /* 0x0000002928008220 */ /* 0x040fe20000410000 */
[----:B------:R-:W-:Y:S01]  /*5700*/  @!P0 HADD2.F32 R48, -RZ, R50.H0_H0 ;  /* 0x20000032ff308230 */ /* 0x000fe20000004100 */
[-C--:B------:R-:W-:Y:S01]  /*5710*/  @!P0 FFMA.FTZ R60, R40, R43.reuse, -R60 ;  /* 0x0000002b283c8223 */ /* 0x080fe2000001083c */
[----:B------:R-:W-:Y:S01]  /*5720*/  @!P0 HADD2.F32 R40, -RZ, R35.H1_H1 ;  /* 0x30000023ff288230 */ /* 0x000fe20000004100 */
[----:B------:R-:W-:Y:S01]  /*5730*/  @!P0 FFMA.FTZ R0, R42, R43, R0 ;  /* 0x0000002b2a008223 */ /* 0x000fe20000010000 */
[--C-:B------:R-:W-:Y:S01]  /*5740*/  @!P0 SHF.R.U64 R45, R72, 0x10, R73.reuse ;  /* 0x00000010482d8819 */ /* 0x100fe20000001249 */
[--C-:B------:R-:W-:Y:S01]  /*5750*/  @!P0 HADD2.F32 R42, -RZ, R47.reuse.H0_H0 ;  /* 0x2000002fff2a8230 */ /* 0x100fe20000004100 */
[----:B------:R-:W-:Y:S01]  /*5760*/  @!P0 SHF.R.U32.HI R46, RZ, 0x10, R73 ;  /* 0x00000010ff2e8819 */ /* 0x000fe20000011649 */
[----:B------:R-:W-:Y:S01]  /*5770*/  @!P0 FMUL.FTZ R2, R40, R39 ;  /* 0x0000002728028220 */ /* 0x000fe20000410000 */
[----:B------:R-:W-:Y:S01]  /*5780*/  @!P0 MOV R39, R29 ;  /* 0x0000001d00278202 */ /* 0x000fe20000000f00 */
[----:B------:R-:W-:Y:S01]  /*5790*/  @!P0 HADD2.F32 R47, -RZ, R47.H1_H1 ;  /* 0x3000002fff2f8230 */ /* 0x000fe20000004100 */
[--C-:B------:R-:W-:Y:S01]  /*57a0*/  @!P0 SHF.R.U32.HI R55, RZ, 0x10, R75.reuse ;  /* 0x00000010ff378819 */ /* 0x100fe2000001164b */
[----:B------:R-:W-:Y:S01]  /*57b0*/  @!P0 HADD2.F32 R35, -RZ, R38.H0_H0 ;  /* 0x20000026ff238230 */ /* 0x000fe20000004100 */
[----:B------:R-:W-:Y:S01]  /*57c0*/  @!P0 SHF.R.U64 R51, R74, 0x10, R75 ;  /* 0x000000104a338819 */ /* 0x000fe2000000124b */
[----:B------:R-:W-:Y:S02]  /*57d0*/  @!P0 HADD2.F32 R38, -RZ, R33.H0_H0 ;  /* 0x20000021ff268230 */ /* 0x000fe40000004100 */
[----:B------:R-:W-:Y:S01]  /*57e0*/  @!P0 HADD2.F32 R45, -RZ, R45.H0_H0 ;  /* 0x2000002dff2d8230 */ /* 0x000fe20000004100 */
[----:B------:R-:W-:Y:S01]  /*57f0*/  @!P0 FMUL.FTZ R90, R42, R35 ;  /* 0x000000232a5a8220 */ /* 0x000fe20000410000 */
[--C-:B------:R-:W-:Y:S01]  /*5800*/  @!P0 HADD2.F32 R33, -RZ, R39.reuse.H1_H1 ;  /* 0x30000027ff218230 */ /* 0x100fe20000004100 */
[-C--:B------:R-:W-:Y:S01]  /*5810*/  @!P0 FMUL.FTZ R151, R47, R38.reuse ;  /* 0x000000262f978220 */ /* 0x080fe20000410000 */
[----:B------:R-:W-:Y:S01]  /*5820*/  @!P0 HADD2.F32 R46, -RZ, R46.H0_H0 ;  /* 0x2000002eff2e8230 */ /* 0x000fe20000004100 */
[----:B------:R-:W-:Y:S01]  /*5830*/  @!P0 FFMA.FTZ R61, R40, R45, -R61 ;  /* 0x0000002d283d8223 */ /* 0x000fe2000001083d */
[----:B------:R-:W-:Y:S01]  /*5840*/  @!P0 HADD2.F32 R40, -RZ, R39.H0_H0 ;  /* 0x20000027ff288230 */ /* 0x000fe20000004100 */
[C---:B------:R-:W-:Y:S01]  /*5850*/  @!P0 FMUL.FTZ R4, R33.reuse, R38 ;  /* 0x0000002621048220 */ /* 0x040fe20000410000 */
[----:B------:R-:W-:Y:S01]  /*5860*/  @!P0 MOV R39, R31 ;  /* 0x0000001f00278202 */ /* 0x000fe20000000f00 */
[----:B------:R-:W-:Y:S01]  /*5870*/  @!P0 FFMA.FTZ R151, R33, R46, -R151 ;  /* 0x0000002e21978223 */ /* 0x000fe20000010897 */
[----:B------:R-:W-:Y:S01]  /*5880*/  @!P0 HADD2.F32 R33, -RZ, R32.H0_H0 ;  /* 0x20000020ff218230 */ /* 0x000fe20000004100 */
[----:B------:R-:W-:Y:S01]  /*5890*/  @!P0 FMUL.FTZ R3, R40, R35 ;  /* 0x0000002328038220 */ /* 0x000fe20000410000 */
[----:B------:R-:W-:Y:S01]  /*58a0*/  @!P0 HADD2.F32 R55, -RZ, R55.H0_H0 ;  /* 0x20000037ff378230 */ /* 0x000fe20000004100 */
[----:B------:R-:W-:Y:S01]  /*58b0*/  @!P0 FFMA.FTZ R2, R44, R45, R2 ;  /* 0x0000002d2c028223 */ /* 0x000fe20000010002 */
[--C-:B------:R-:W-:Y:S01]  /*58c0*/  @!P0 HADD2.F32 R32, -RZ, R39.reuse.H1_H1 ;  /* 0x30000027ff208230 */ /* 0x100fe20000004100 */
[-C--:B------:R-:W-:Y:S01]  /*58d0*/  @!P0 FMUL.FTZ R153, R54, R33.reuse ;  /* 0x0000002136998220 */ /* 0x080fe20000410000 */
[----:B------:R-:W-:Y:S01]  /*58e0*/  @!P0 HADD2.F32 R38, -RZ, R39.H0_H0 ;  /* 0x20000027ff268230 */ /* 0x000fe20000004100 */
[----:B------:R-:W-:Y:S01]  /*58f0*/  @!P0 F2FP.PACK_AB R60, R61, R60 ;  /* 0x0000003c3d3c823e */ /* 0x000fe200000000ff */
[--C-:B------:R-:W-:Y:S01]  /*5900*/  @!P0 HADD2.F32 R35, -RZ, R37.reuse.H1_H1 ;  /* 0x30000025ff238230 */ /* 0x100fe20000004100 */
[----:B------:R-:W-:Y:S01]  /*5910*/  @!P0 FMUL.FTZ R8, R32, R33 ;  /* 0x0000002120088220 */ /* 0x000fe20000410000 */
[----:B------:R-:W-:Y:S01]  /*5920*/  @!P0 F2FP.PACK_AB R61, R2, R0 ;  /* 0x00000000023d823e */ /* 0x000fe200000000ff */
[----:B------:R-:W-:Y:S01]  /*5930*/  @!P0 FFMA.FTZ R153, R32, R55, -R153 ;  /* 0x0000003720998223 */ /* 0x000fe20000010899 */
[----:B------:R-:W-:Y:S01]  /*5940*/  @!P0 MOV R28, R60 ;  /* 0x0000003c001c8202 */ /* 0x000fe20000000f00 */
[----:B------:R-:W-:Y:S01]  /*5950*/  @!P0 IMAD.MOV.U32 R32, RZ, RZ, R30 ;  /* 0x000000ffff208224 */ /* 0x000fe200078e001e */
[----:B------:R-:W-:Y:S01]  /*5960*/  @!P0 MOV R56, R61 ;  /* 0x0000003d00388202 */ /* 0x000fe20000000f00 */
[-C--:B------:R-:W-:Y:S01]  /*5970*/  @!P0 FMUL.FTZ R150, R52, R35.reuse ;  /* 0x0000002334968220 */ /* 0x080fe20000410000 */
[----:B------:R-:W-:Y:S01]  /*5980*/  @!P0 HADD2.F32 R50, -RZ, R50.H1_H1 ;  /* 0x30000032ff328230 */ /* 0x000fe20000004100 */
[----:B------:R-:W-:Y:S01]  /*5990*/  @!P0 FMUL.FTZ R7, R38, R35 ;  /* 0x0000002326078220 */ /* 0x000fe20000410000 */
        /* <DEDUP_REMOVED lines=36> */
.L_x_1417:
[----:B------:R-:W-:Y:S05]  /*5be0*/  BSYNC B1 ;  /* 0x0000000000017941 */ /* 0x000fea0003800000 */
.L_x_1416:
[----:B-1----:R-:W-:Y:S04]  /*5bf0*/  IADD3 R57, P0, R144, UR52, RZ ;  /* 0x0000003490397c10 */ /* 0x002fe8000ff1e0ff */
[----:B------:R-:W-:Y:S01]  /*5c00*/  IADD3.X R56, R102, UR45, RZ, P0, !PT ;  /* 0x0000002d66387c10 */ /* 0x000fe200087fe4ff */
[----:B------:R-:W-:-:S05]  /*5c10*/  @P3 BRA `(.L_x_1405) ;  /* 0x0000114000003947 */ /* 0x000fca0003800000 */
[----:B------:R-:W-:Y:S01]  /*5c20*/  ISETP.GE.AND P0, PT, R14, c[0x0][0x1d4], PT ;  /* 0x000075000e007a0c */ /* 0x000fe20003f06270 */
[----:B------:R-:W-:Y:S01]  /*5c30*/  @!UPT UIADD3 URZ, URZ, URZ, URZ ;  /* 0x0000003f3f3ff290 */ /* 0x000fe2000fffe03f */
[----:B------:R-:W-:Y:S11]  /*5c40*/  BSSY B0, `(.L_x_1420) ;  /* 0x0000071000007945 */ /* 0x000ff60003800000 */
        /* <DEDUP_REMOVED lines=14> */
[----:B-1----:R-:W-:Y:S01]  /*5d30*/  @!P0 IMAD.MOV.U32 R39, RZ, RZ, R53 ;  /* 0x000000ffff278224 */ /* 0x002fe200078e0035 */
[----:B------:R-:W-:Y:S01]  /*5d40*/  @!P0 MOV R37, R52 ;  /* 0x0000003400258202 */ /* 0x000fe20000000f00 */
[----:B------:R-:W-:Y:S01]  /*5d50*/  @!P0 IMAD.MOV.U32 R41, RZ, RZ, R55 ;  /* 0x000000ffff298224 */ /* 0x000fe200078e0037 */
[----:B------:R-:W-:Y:S01]  /*5d60*/  @!P0 SHF.R.U64 R26, R26, 0x10, R27 ;  /* 0x000000101a1a8819 */ /* 0x000fe2000000121b */
[----:B------:R-:W-:Y:S01]  /*5d70*/  @!P0 HADD2.F32 R34, -RZ, R36.H1_H1 ;  /* 0x30000024ff228230 */ /* 0x000fe20000004100 */
[----:B------:R-:W-:Y:S01]  /*5d80*/  @!P0 SHF.R.U64 R32, R24, 0x10, R25 ;  /* 0x0000001018208819 */ /* 0x000fe20000001219 */
[----:B------:R-:W-:Y:S01]  /*5d90*/  @!P0 HADD2.F32 R35, -RZ, R37.H0_H0 ;  /* 0x20000025ff238230 */ /* 0x000fe20000004100 */
[----:B------:R-:W-:Y:S01]  /*5da0*/  @!P0 SHF.R.U32.HI R24, RZ, 0x10, R27 ;  /* 0x00000010ff188819 */ /* 0x000fe2000001161b */
[----:B------:R-:W-:Y:S01]  /*5db0*/  @!P0 HADD2.F32 R38, -RZ, R77.H1_H1 ;  /* 0x3000004dff268230 */ /* 0x000fe20000004100 */
[----:B--2---:R-:W-:Y:S01]  /*5dc0*/  @!P0 MOV R27, R28 ;  /* 0x0000001c001b8202 */ /* 0x004fe20000000f00 */
[----:B------:R-:W-:Y:S01]  /*5dd0*/  @!P0 HADD2.F32 R37, -RZ, R37.H1_H1 ;  /* 0x30000025ff258230 */ /* 0x000fe20000004100 */
[----:B------:R-:W-:Y:S01]  /*5de0*/  @!P0 FMUL.FTZ R50, R35, R34 ;  /* 0x0000002223328220 */ /* 0x000fe20000410000 */
[----:B------:R-:W-:Y:S01]  /*5df0*/  @!P0 SHF.R.U32.HI R25, RZ, 0x10, R25 ;  /* 0x00000010ff198819 */ /* 0x000fe20000011619 */
[----:B------:R-:W-:Y:S01]  /*5e00*/  @!P0 HADD2.F32 R32, -RZ, R32.H0_H0 ;  /* 0x20000020ff208230 */ /* 0x000fe20000004100 */
[--C-:B------:R-:W-:Y:S01]  /*5e10*/  @!P0 SHF.R.U32.HI R42, RZ, 0x10, R69.reuse ;  /* 0x00000010ff2a8819 */ /* 0x100fe20000011645 */
[--C-:B------:R-:W-:Y:S01]  /*5e20*/  @!P0 HADD2.F32 R33, -RZ, R27.reuse.H0_H0 ;  /* 0x2000001bff218230 */ /* 0x100fe20000004100 */
[----:B------:R-:W-:Y:S01]  /*5e30*/  @!P0 MOV R43, R54 ;  /* 0x00000036002b8202 */ /* 0x000fe20000000f00 */
[----:B------:R-:W-:Y:S01]  /*5e40*/  @!P0 HADD2.F32 R27, -RZ, R27.H1_H1 ;  /* 0x3000001bff1b8230 */ /* 0x000fe20000004100 */
[----:B------:R-:W-:Y:S01]  /*5e50*/  @!P0 FMUL.FTZ R51, R37, R32 ;  /* 0x0000002025338220 */ /* 0x000fe20000410000 */
[----:B------:R-:W-:Y:S01]  /*5e60*/  @!P0 HADD2.F32 R42, -RZ, R42.H0_H0 ;  /* 0x2000002aff2a8230 */ /* 0x000fe20000004100 */
[C---:B------:R-:W-:Y:S01]  /*5e70*/  @!P0 FMUL.FTZ R0, R33.reuse, R34 ;  /* 0x0000002221008220 */ /* 0x040fe20000410000 */
[----:B------:R-:W-:Y:S01]  /*5e80*/  @!P0 HADD2.F32 R47, -RZ, R41.H1_H1 ;  /* 0x30000029ff2f8230 */ /* 0x000fe20000004100 */
[-C--:B------:R-:W-:Y:S01]  /*5e90*/  @!P0 FFMA.FTZ R50, R33, R38.reuse, -R50 ;  /* 0x0000002621328223 */ /* 0x080fe20000010832 */
[----:B------:R-:W-:Y:S01]  /*5ea0*/  @!P0 MOV R33, R29 ;  /* 0x0000001d00218202 */ /* 0x000fe20000000f00 */
[----:B------:R-:W-:Y:S01]  /*5eb0*/  @!P0 FFMA.FTZ R0, R35, R38, R0 ;  /* 0x0000002623008223 */ /* 0x000fe20000010000 */
[----:B------:R-:W-:Y:S01]  /*5ec0*/  @!P0 HADD2.F32 R38, -RZ, R39.H0_H0 ;  /* 0x20000027ff268230 */ /* 0x000fe20000004100 */
[----:B------:R-:W-:Y:S01]  /*5ed0*/  @!P0 FMUL.FTZ R2, R27, R32 ;  /* 0x000000201b028220 */ /* 0x000fe20000410000 */
[----:B------:R-:W-:Y:S01]  /*5ee0*/  @!P0 HADD2.F32 R32, -RZ, R25.H0_H0 ;  /* 0x20000019ff208230 */ /* 0x000fe20000004100 */
[----:B------:R-:W-:Y:S01]  /*5ef0*/  @!P0 SHF.R.U64 R40, R68, 0x10, R69 ;  /* 0x0000001044288819 */ /* 0x000fe20000001245 */
[----:B------:R-:W-:Y:S01]  /*5f00*/  @!P0 HADD2.F32 R39, -RZ, R39.H1_H1 ;  /* 0x30000027ff278230 */ /* 0x000fe20000004100 */
[--C-:B------:R-:W-:Y:S01]  /*5f10*/  @!P0 SHF.R.U32.HI R49, RZ, 0x10, R71.reuse ;  /* 0x00000010ff318819 */ /* 0x100fe20000011647 */
[--C-:B------:R-:W-:Y:S01]  /*5f20*/  @!P0 HADD2.F32 R25, -RZ, R33.reuse.H1_H1 ;  /* 0x30000021ff198230 */ /* 0x100fe20000004100 */
[----:B------:R-:W-:Y:S01]  /*5f30*/  @!P0 SHF.R.U64 R46, R70, 0x10, R71 ;  /* 0x00000010462e8819 */ /* 0x000fe20000001247 */
[----:B------:R-:W-:Y:S01]  /*5f40*/  @!P0 HADD2.F32 R34, -RZ, R33.H0_H0 ;  /* 0x20000021ff228230 */ /* 0x000fe20000004100 */
[-C--:B------:R-:W-:Y:S01]  /*5f50*/  @!P0 FMUL.FTZ R73, R39, R32.reuse ;  /* 0x0000002027498220 */ /* 0x080fe20000410000 */
[----:B------:R-:W-:Y:S01]  /*5f60*/  @!P0 MOV R33, R31 ;  /* 0x0000001f00218202 */ /* 0x000fe20000000f00 */
[C---:B------:R-:W-:Y:S01]  /*5f70*/  @!P0 FMUL.FTZ R4, R25.reuse, R32 ;  /* 0x0000002019048220 */ /* 0x040fe20000410000 */
[----:B------:R-:W-:Y:S01]  /*5f80*/  @!P0 HADD2.F32 R40, -RZ, R40.H0_H0 ;  /* 0x20000028ff288230 */ /* 0x000fe20000004100 */
[----:B------:R-:W-:Y:S01]  /*5f90*/  @!P0 FFMA.FTZ R73, R25, R42, -R73 ;  /* 0x0000002a19498223 */ /* 0x000fe20000010849 */
[----:B------:R-:W-:Y:S02]  /*5fa0*/  @!P0 HADD2.F32 R25, -RZ, R24.H0_H0 ;  /* 0x20000018ff198230 */ /* 0x000fe40000004100 */
[----:B------:R-:W-:Y:S01]  /*5fb0*/  @!P0 HADD2.F32 R49, -RZ, R49.H0_H0 ;  /* 0x20000031ff318230 */ /* 0x000fe20000004100 */
[-C--:B------:R-:W-:Y:S01]  /*5fc0*/  @!P0 FFMA.FTZ R51, R27, R40.reuse, -R51 ;  /* 0x000000281b338223 */ /* 0x080fe20000010833 */
[----:B------:R-:W-:Y:S01]  /*5fd0*/  @!P0 HADD2.F32 R27, -RZ, R36.H0_H0 ;  /* 0x20000024ff1b8230 */ /* 0x000fe20000004100 */
[----:B------:R-:W-:Y:S01]  /*5fe0*/  @!P0 FMUL.FTZ R75, R47, R25 ;  /* 0x000000192f4b8220 */ /* 0x000fe20000410000 */
[----:B------:R-:W-:Y:S01]  /*5ff0*/  @!P0 HADD2.F32 R24, -RZ, R33.H1_H1 ;  /* 0x30000021ff188230 */ /* 0x000fe20000004100 */
[----:B------:R-:W-:Y:S01]  /*6000*/  @!P0 FFMA.FTZ R2, R37, R40, R2 ;  /* 0x0000002825028223 */ /* 0x000fe20000010002 */
[----:B------:R-:W-:Y:S01]  /*6010*/  @!P0 F2FP.PACK_AB R50, R51, R50 ;  /* 0x000000323332823e */ /* 0x000fe200000000ff */
[-C--:B------:R-:W-:Y:S01]  /*6020*/  @!P0 FMUL.FTZ R72, R38, R27.reuse ;  /* 0x0000001b26488220 */ /* 0x080fe20000410000 */
[----:B------:R-:W-:Y:S01]  /*6030*/  @!P0 HADD2.F32 R48, -RZ, R41.H0_H0 ;  /* 0x20000029ff308230 */ /* 0x000fe20000004100 */
[----:B------:R-:W-:Y:S01]  /*6040*/  @!P0 FMUL.FTZ R3, R34, R27 ;  /* 0x0000001b22038220 */ /* 0x000fe20000410000 */
[----:B------:R-:W-:Y:S01]  /*6050*/  @!P0 MOV R28, R50 ;  /* 0x00000032001c8202 */ /* 0x000fe20000000f00 */
[----:B------:R-:W-:Y:S01]  /*6060*/  @!P0 FMUL.FTZ R8, R24, R25 ;  /* 0x0000001918088220 */ /* 0x000fe20000410000 */
[----:B------:R-:W-:Y:S01]  /*6070*/  @!P0 F2FP.PACK_AB R51, R2, R0 ;  /* 0x000000000233823e */ /* 0x000fe200000000ff */
[----:B------:R-:W-:Y:S01]  /*6080*/  @!P0 FFMA.FTZ R75, R24, R49, -R75 ;  /* 0x00000031184b8223 */ /* 0x000fe2000001084b */
[--C-:B------:R-:W-:Y:S02]  /*6090*/  @!P0 HADD2.F32 R27, -RZ, R19.reuse.H1_H1 ;  /* 0x30000013ff1b8230 */ /* 0x100fe40000004100 */
[----:B------:R-:W-:Y:S01]  /*60a0*/  @!P0 HADD2.F32 R24, -RZ, R19.H0_H0 ;  /* 0x20000013ff188230 */ /* 0x000fe20000004100 */
[----:B------:R-:W-:Y:S01]  /*60b0*/  @!P0 IMAD.MOV.U32 R19, RZ, RZ, R30 ;  /* 0x000000ffff138224 */ /* 0x000fe200078e001e */
[--C-:B------:R-:W-:Y:S01]  /*60c0*/  @!P0 HADD2.F32 R41, -RZ, R43.reuse.H0_H0 ;  /* 0x2000002bff298230 */ /* 0x100fe20000004100 */
[----:B------:R-:W-:Y:S01]  /*60d0*/  @!P0 FMUL.FTZ R74, R48, R27 ;  /* 0x0000001b304a8220 */ /* 0x000fe20000410000 */
[----:B------:R-:W-:Y:S01]  /*60e0*/  @!P0 HADD2.F32 R43, -RZ, R43.H1_H1 ;  /* 0x3000002bff2b8230 */ /* 0x000fe20000004100 */
[----:B------:R-:W-:Y:S01]  /*60f0*/  @!P0 MOV R52, R51 ;  /* 0x0000003300348202 */ /* 0x000fe20000000f00 */
[----:B------:R-:W-:Y:S01]  /*6100*/  @!P0 HADD2.F32 R26, -RZ, R26.H0_H0 ;  /* 0x2000001aff1a8230 */ /* 0x000fe20000004100 */
[----:B------:R-:W-:Y:S01]  /*6110*/  @!P0 FMUL.FTZ R78, R41, R24 ;  /* 0x00000018294e8220 */ /* 0x000fe20000410000 */
[----:B------:R-:W-:Y:S02]  /*6120*/  @!P0 HADD2.F32 R35, -RZ, R77.H0_H0 ;  /* 0x2000004dff238230 */ /* 0x000fe40000004100 */
[--C-:B------:R-:W-:Y:S01]  /*6130*/  @!P0 HADD2.F32 R25, -RZ, R19.reuse.H0_H0 ;  /* 0x20000013ff198230 */ /* 0x100fe20000004100 */
[----:B------:R-:W-:Y:S01]  /*6140*/  @!P0 FMUL.FTZ R79, R43, R26 ;  /* 0x0000001a2b4f8220 */ /* 0x000fe20000410000 */
[----:B------:R-:W-:Y:S01]  /*6150*/  @!P0 HADD2.F32 R44, -RZ, R76.H0_H0 ;  /* 0x2000004cff2c8230 */ /* 0x000fe20000004100 */
[-C--:B------:R-:W-:Y:S01]  /*6160*/  @!P0 FFMA.FTZ R3, R38, R35.reuse, R3 ;  /* 0x0000002326038223 */ /* 0x080fe20000010003 */
[----:B------:R-:W-:Y:S01]  /*6170*/  @!P0 HADD2.F32 R19, -RZ, R19.H1_H1 ;  /* 0x30000013ff138230 */ /* 0x000fe20000004100 */
[C---:B------:R-:W-:Y:S01]  /*6180*/  @!P0 FMUL.FTZ R5, R25.reuse, R24 ;  /* 0x0000001819058220 */ /* 0x040fe20000410000 */
[----:B------:R-:W-:Y:S01]  /*6190*/  @!P0 HADD2.F32 R46, -RZ, R46.H0_H0 ;  /* 0x2000002eff2e8230 */ /* 0x000fe20000004100 */
[----:B------:R-:W-:Y:S01]  /*61a0*/  @!P0 FFMA.FTZ R78, R25, R44, -R78 ;  /* 0x0000002c194e8223 */ /* 0x000fe2000001084e */
[----:B------:R-:W-:Y:S01]  /*61b0*/  @!P0 HADD2.F32 R45, -RZ, R76.H1_H1 ;  /* 0x3000004cff2d8230 */ /* 0x000fe20000004100 */
[----:B------:R-:W-:Y:S01]  /*61c0*/  @!P0 FFMA.FTZ R72, R34, R35, -R72 ;  /* 0x0000002322488223 */ /* 0x000fe20000010848 */
[----:B------:R-:W-:Y:S01]  /*61d0*/  @!P0 HADD2.F32 R32, -RZ, R33.H0_H0 ;  /* 0x20000021ff208230 */ /* 0x000fe20000004100 */
[----:B------:R-:W-:Y:S02]  /*61e0*/  @!P0 FFMA.FTZ R79, R19, R46, -R79 ;  /* 0x0000002e134f8223 */ /* 0x000fe4000001084f */
[----:B------:R-:W-:Y:S01]  /*61f0*/  @!P0 FFMA.FTZ R4, R39, R42, R4 ;  /* 0x0000002a27048223 */ /* 0x000fe20000010004 */
[----:B------:R-:W-:Y:S01]  /*6200*/  @!P0 F2FP.PACK_AB R73, R73, R72 ;  /* 0x000000484949823e */ /* 0x000fe200000000ff */
[C---:B------:R-:W-:Y:S01]  /*6210*/  @!P0 FFMA.FTZ R74, R32.reuse, R45, -R74 ;  /* 0x0000002d204a8223 */ /* 0x040fe2000001084a */
[----:B------:R-:W-:Y:S01]  /*6220*/  @!P0 F2FP.PACK_AB R79, R79, R78 ;  /* 0x0000004e4f4f823e */ /* 0x000fe200000000ff */
[----:B------:R-:W-:Y:S01]  /*6230*/  @!P0 FMUL.FTZ R6, R19, R26 ;  /* 0x0000001a13068220 */ /* 0x000fe20000410000 */
[----:B------:R-:W-:Y:S01]  /*6240*/  @!P0 MOV R29, R73 ;  /* 0x00000049001d8202 */ /* 0x000fe20000000f00 */
[----:B------:R-:W-:Y:S01]  /*6250*/  @!P0 FFMA.FTZ R5, R41, R44, R5 ;  /* 0x0000002c29058223 */ /* 0x000fe20000010005 */
[----:B------:R-:W-:Y:S01]  /*6260*/  @!P0 F2FP.PACK_AB R74, R75, R74 ;  /* 0x0000004a4b4a823e */ /* 0x000fe200000000ff */
[----:B------:R-:W-:Y:S01]  /*6270*/  @!P0 FMUL.FTZ R7, R32, R27 ;  /* 0x0000001b20078220 */ /* 0x000fe20000410000 */
[----:B------:R-:W-:Y:S01]  /*6280*/  @!P0 F2FP.PACK_AB R72, R4, R3 ;  /* 0x000000030448823e */ /* 0x000fe200000000ff */
        /* <DEDUP_REMOVED lines=12> */
.L_x_1421:
[----:B------:R-:W-:Y:S05]  /*6350*/  BSYNC B0 ;  /* 0x0000000000007941 */ /* 0x000fea0003800000 */
.L_x_1420:
[----:B------:R-:W-:Y:S11]  /*6360*/  ISETP.GE.AND P0, PT, R11, c[0x0][0x1d4], PT ;  /* 0x000075000b007a0c */ /* 0x000ff60003f06270 */
[----:B------:R-:W-:Y:S02]  /*6370*/  @!UPT UIADD3 URZ, URZ, URZ, URZ ;  /* 0x0000003f3f3ff290 */ /* 0x000fe4000fffe03f */
[----:B------:R-:W-:-:S05]  /*6380*/  @P0 BRA `(.L_x_1405) ;  /* 0x000009d000000947 */ /* 0x000fca0003800000 */
[----:B------:R-:W2:Y:S01]  /*6390*/  LDS.128 R48, [R105+0xa080] ;  /* 0x00a0800069307984 */ /* 0x000ea20000000c00 */
[----:B-1----:R-:W-:Y:S04]  /*63a0*/  IADD3 R53, P1, P0, R134, R57, R119 ;  /* 0x0000003986357210 */ /* 0x002fe8000783e077 */
[----:B------:R-:W-:Y:S02]  /*63b0*/  IADD3.X R46, R97, R56, R108, P1, P0 ;  /* 0x00000038612e7210 */ /* 0x000fe40000fe046c */
[C---:B------:R-:W-:Y:S01]  /*63c0*/  LEA R52, P0, R53.reuse, c[0x0][0x1c8], 0x1 ;  /* 0x0000720035347a11 */ /* 0x040fe200078008ff */
[----:B------:R-:W1:Y:S03]  /*63d0*/  LDS.128 R24, [R107+0xa080] ;  /* 0x00a080006b187984 */ /* 0x000e660000000c00 */
[----:B------:R-:W-:Y:S02]  /*63e0*/  LEA.HI.X R53, R53, c[0x0][0x1cc], R46, 0x1, P0 ;  /* 0x0000730035357a11 */ /* 0x000fe400000f0c2e */
[----:B------:R-:W-:Y:S11]  /*63f0*/  ISETP.GE.AND P0, PT, R11, c[0x0][0x27c], PT ;  /* 0x00009f000b007a0c */ /* 0x000ff60003f06270 */
[----:B------:R-:W-:Y:S02]  /*6400*/  @!UPT UIADD3 URZ, URZ, URZ, URZ ;  /* 0x0000003f3f3ff290 */ /* 0x000fe4000fffe03f */
[--C-:B------:R-:W-:Y:S01]  /*6410*/  @!P0 SHF.R.U32.HI R28, RZ, 0x10, R21.reuse ;  /* 0x00000010ff1c8819 */ /* 0x100fe20000011615 */
[--C-:B------:R-:W-:Y:S01]  /*6420*/  @!P0 HADD2.F32 R29, -RZ, R18.reuse.H1_H1 ;  /* 0x30000012ff1d8230 */ /* 0x100fe20000004100 */
[----:B------:R-:W-:Y:S01]  /*6430*/  @!P0 SHF.R.U64 R20, R20, 0x10, R21 ;  /* 0x0000001014148819 */ /* 0x000fe20000001215 */
[----:B------:R-:W-:Y:S01]  /*6440*/  @!P0 HADD2.F32 R18, -RZ, R18.H0_H0 ;  /* 0x20000012ff128230 */ /* 0x000fe20000004100 */
[--C-:B------:R-:W-:Y:S01]  /*6450*/  @!P0 SHF.R.U32.HI R19, RZ, 0x10, R23.reuse ;  /* 0x00000010ff138819 */ /* 0x100fe20000011617 */
[--C-:B------:R-:W-:Y:S01]  /*6460*/  @!P0 HADD2.F32 R32, -RZ, R63.reuse.H0_H0 ;  /* 0x2000003fff208230 */ /* 0x100fe20000004100 */
[----:B------:R-:W-:Y:S01]  /*6470*/  @!P0 SHF.R.U64 R22, R22, 0x10, R23 ;  /* 0x0000001016168819 */ /* 0x000fe20000001217 */
[--C-:B------:R-:W-:Y:S01]  /*6480*/  @!P0 HADD2.F32 R39, -RZ, R62.reuse.H1_H1 ;  /* 0x3000003eff278230 */ /* 0x100fe20000004100 */
[--C-:B------:R-:W-:Y:S01]  /*6490*/  @!P0 SHF.R.U64 R34, R64, 0x10, R65.reuse ;  /* 0x0000001040228819 */ /* 0x100fe20000001241 */
[----:B------:R-:W-:Y:S01]  /*64a0*/  @!P0 HADD2.F32 R35, -RZ, R63.H1_H1 ;  /* 0x3000003fff238230 */ /* 0x000fe20000004100 */
[----:B------:R-:W-:Y:S01]  /*64b0*/  @!P0 SHF.R.U32.HI R38, RZ, 0x10, R65 ;  /* 0x00000010ff268819 */ /* 0x000fe20000011641 */
[----:B------:R-:W-:Y:S01]  /*64c0*/  @!P0 HADD2.F32 R44, -RZ, R62.H0_H0 ;  /* 0x2000003eff2c8230 */ /* 0x000fe20000004100 */
[--C-:B------:R-:W-:Y:S01]  /*64d0*/  @!P0 SHF.R.U32.HI R47, RZ, 0x10, R67.reuse ;  /* 0x00000010ff2f8819 */ /* 0x100fe20000011643 */
[----:B------:R-:W-:Y:S01]  /*64e0*/  @!P0 HADD2.F32 R34, -RZ, R34.H0_H0 ;  /* 0x20000022ff228230 */ /* 0x000fe20000004100 */
[----:B--2---:R-:W-:Y:S01]  /*64f0*/  @!P0 IMAD.MOV.U32 R41, RZ, RZ, R50 ;  /* 0x000000ffff298224 */ /* 0x004fe200078e0032 */
[----:B------:R-:W-:Y:S01]  /*6500*/  @!P0 MOV R31, R49 ;  /* 0x00000031001f8202 */ /* 0x000fe20000000f00 */
[----:B------:R-:W-:Y:S01]  /*6510*/  @!P0 HADD2.F32 R38, -RZ, R38.H0_H0 ;  /* 0x20000026ff268230 */ /* 0x000fe20000004100 */
[----:B------:R-:W-:Y:S01]  /*6520*/  @!P0 MOV R33, R48 ;  /* 0x0000003000218202 */ /* 0x000fe20000000f00 */
[----:B------:R-:W-:Y:S01]  /*6530*/  @!P0 HADD2.F32 R47, -RZ, R47.H0_H0 ;  /* 0x2000002fff2f8230 */ /* 0x000fe20000004100 */
[----:B------:R-:W-:Y:S01]  /*6540*/  @!P0 SHF.R.U64 R43, R66, 0x10, R67 ;  /* 0x00000010422b8819 */ /* 0x000fe20000001243 */
[----:B------:R-:W-:Y:S01]  /*6550*/  @!P0 HADD2.F32 R40, -RZ, R41.H0_H0 ;  /* 0x20000029ff288230 */ /* 0x000fe20000004100 */
[----:B------:R-:W-:Y:S01]  /*6560*/  @!P0 MOV R45, R51 ;  /* 0x00000033002d8202 */ /* 0x000fe20000000f00 */
[----:B------:R-:W-:Y:S01]  /*6570*/  @!P0 HADD2.F32 R36, -RZ, R31.H0_H0 ;  /* 0x2000001fff248230 */ /* 0x000fe20000004100 */
[----:B-1----:R-:W-:Y:S01]  /*6580*/  @!P0 MOV R21, R25 ;  /* 0x0000001900158202 */ /* 0x002fe20000000f00 */
[----:B------:R-:W-:Y:S01]  /*6590*/  @!P0 HADD2.F32 R43, -RZ, R43.H0_H0 ;  /* 0x2000002bff2b8230 */ /* 0x000fe20000004100 */
[----:B------:R-:W-:Y:S01]  /*65a0*/  @!P0 MOV R23, R24 ;  /* 0x0000001800178202 */ /* 0x000fe20000000f00 */
[----:B------:R-:W-:Y:S01]  /*65b0*/  @!P0 HADD2.F32 R37, -RZ, R31.H1_H1 ;  /* 0x3000001fff258230 */ /* 0x000fe20000004100 */
[-C--:B------:R-:W-:Y:S01]  /*65c0*/  @!P0 FMUL.FTZ R46, R36, R29.reuse ;  /* 0x0000001d242e8220 */ /* 0x080fe20000410000 */
[----:B------:R-:W-:Y:S02]  /*65d0*/  @!P0 HADD2.F32 R30, -RZ, R21.H0_H0 ;  /* 0x20000015ff1e8230 */ /* 0x000fe40000004100 */
[----:B------:R-:W-:Y:S02]  /*65e0*/  @!P0 HADD2.F32 R31, -RZ, R33.H0_H0 ;  /* 0x20000021ff1f8230 */ /* 0x000fe40000004100 */
[----:B------:R-:W-:Y:S01]  /*65f0*/  @!P0 HADD2.F32 R28, -RZ, R28.H0_H0 ;  /* 0x2000001cff1c8230 */ /* 0x000fe20000004100 */
[----:B------:R-:W-:Y:S01]  /*6600*/  @!P0 FMUL.FTZ R3, R30, R29 ;  /* 0x0000001d1e038220 */ /* 0x000fe20000410000 */
[----:B------:R-:W-:Y:S01]  /*6610*/  @!P0 HADD2.F32 R29, -RZ, R21.H1_H1 ;  /* 0x30000015ff1d8230 */ /* 0x000fe20000004100 */
[----:B------:R-:W-:Y:S01]  /*6620*/  @!P0 FMUL.FTZ R54, R31, R18 ;  /* 0x000000121f368220 */ /* 0x000fe20000410000 */
[--C-:B------:R-:W-:Y:S01]  /*6630*/  @!P0 HADD2.F32 R21, -RZ, R23.reuse.H0_H0 ;  /* 0x20000017ff158230 */ /* 0x100fe20000004100 */
[-C--:B------:R-:W-:Y:S01]  /*6640*/  @!P0 FMUL.FTZ R55, R37, R28.reuse ;  /* 0x0000001c25378220 */ /* 0x080fe20000410000 */
[----:B------:R-:W-:Y:S01]  /*6650*/  @!P0 HADD2.F32 R23, -RZ, R23.H1_H1 ;  /* 0x30000017ff178230 */ /* 0x000fe20000004100 */
[----:B------:R-:W-:Y:S01]  /*6660*/  @!P0 FMUL.FTZ R4, R29, R28 ;  /* 0x0000001c1d048220 */ /* 0x000fe20000410000 */
[----:B------:R-:W-:Y:S01]  /*6670*/  @!P0 HADD2.F32 R28, -RZ, R20.H0_H0 ;  /* 0x20000014ff1c8230 */ /* 0x000fe20000004100 */
[C---:B------:R-:W-:Y:S01]  /*6680*/  @!P0 FMUL.FTZ R0, R21.reuse, R18 ;  /* 0x0000001215008220 */ /* 0x040fe20000410000 */
[----:B------:R-:W-:Y:S01]  /*6690*/  @!P0 MOV R18, R26 ;  /* 0x0000001a00128202 */ /* 0x000fe20000000f00 */
[----:B------:R-:W-:Y:S01]  /*66a0*/  @!P0 FFMA.FTZ R54, R21, R32, -R54 ;  /* 0x0000002015368223 */ /* 0x000fe20000010836 */
[----:B------:R-:W-:Y:S01]  /*66b0*/  @!P0 HADD2.F32 R21, -RZ, R13.H1_H1 ;  /* 0x3000000dff158230 */ /* 0x000fe20000004100 */
[----:B------:R-:W-:Y:S01]  /*66c0*/  @!P0 FMUL.FTZ R2, R23, R28 ;  /* 0x0000001c17028220 */ /* 0x000fe20000410000 */
[----:B------:R-:W-:Y:S01]  /*66d0*/  @!P0 HADD2.F32 R33, -RZ, R33.H1_H1 ;  /* 0x30000021ff218230 */ /* 0x000fe20000004100 */
[----:B------:R-:W-:Y:S01]  /*66e0*/  @!P0 FFMA.FTZ R0, R31, R32, R0 ;  /* 0x000000201f008223 */ /* 0x000fe20000010000 */
[----:B------:R-:W-:Y:S01]  /*66f0*/  @!P0 HADD2.F32 R20, -RZ, R18.H0_H0 ;  /* 0x20000012ff148230 */ /* 0x000fe20000004100 */
[-C--:B------:R-:W-:Y:S01]  /*6700*/  @!P0 FMUL.FTZ R58, R40, R21.reuse ;  /* 0x00000015283a8220 */ /* 0x080fe20000410000 */
[--C-:B------:R-:W-:Y:S01]  /*6710*/  @!P0 HADD2.F32 R42, -RZ, R45.reuse.H0_H0 ;  /* 0x2000002dff2a8230 */ /* 0x100fe20000004100 */
[----:B------:R-:W-:Y:S01]  /*6720*/  @!P0 FMUL.FTZ R59, R33, R28 ;  /* 0x0000001c213b8220 */ /* 0x000fe20000410000 */
[----:B------:R-:W-:Y:S01]  /*6730*/  @!P0 HADD2.F32 R45, -RZ, R45.H1_H1 ;  /* 0x3000002dff2d8230 */ /* 0x000fe20000004100 */
[C---:B------:R-:W-:Y:S01]  /*6740*/  @!P0 FMUL.FTZ R5, R20.reuse, R21 ;  /* 0x0000001514058220 */ /* 0x040fe20000410000 */
[----:B------:R-:W-:Y:S01]  /*6750*/  @!P0 MOV R21, R27 ;  /* 0x0000001b00158202 */ /* 0x000fe20000000f00 */
[----:B------:R-:W-:Y:S01]  /*6760*/  @!P0 FFMA.FTZ R58, R20, R39, -R58 ;  /* 0x00000027143a8223 */ /* 0x000fe2000001083a */
[----:B------:R-:W-:Y:S01]  /*6770*/  @!P0 HADD2.F32 R20, -RZ, R13.H0_H0 ;  /* 0x2000000dff148230 */ /* 0x000fe20000004100 */
[-C--:B------:R-:W-:Y:S01]  /*6780*/  @!P0 FFMA.FTZ R59, R23, R34.reuse, -R59 ;  /* 0x00000022173b8223 */ /* 0x080fe2000001083b */
[----:B------:R-:W-:Y:S01]  /*6790*/  @!P0 HADD2.F32 R13, -RZ, R19.H0_H0 ;  /* 0x20000013ff0d8230 */ /* 0x000fe20000004100 */
[----:B------:R-:W-:Y:S01]  /*67a0*/  @!P0 FFMA.FTZ R2, R33, R34, R2 ;  /* 0x0000002221028223 */ /* 0x000fe20000010002 */
[----:B------:R-:W-:Y:S01]  /*67b0*/  @!P0 HADD2.F32 R19, -RZ, R22.H0_H0 ;  /* 0x20000016ff138230 */ /* 0x000fe20000004100 */
[----:B------:R-:W-:Y:S01]  /*67c0*/  @!P0 FMUL.FTZ R61, R42, R20 ;  /* 0x000000142a3d8220 */ /* 0x000fe20000410000 */
[----:B------:R-:W-:Y:S01]  /*67d0*/  @!P0 HADD2.F32 R41, -RZ, R41.H1_H1 ;  /* 0x30000029ff298230 */ /* 0x000fe20000004100 */
[----:B------:R-:W-:Y:S01]  /*67e0*/  @!P0 FMUL.FTZ R60, R45, R13 ;  /* 0x0000000d2d3c8220 */ /* 0x000fe20000410000 */
[----:B------:R-:W-:Y:S01]  /*67f0*/  @!P0 HADD2.F32 R22, -RZ, R18.H1_H1 ;  /* 0x30000012ff168230 */ /* 0x000fe20000004100 */
[----:B------:R-:W-:Y:S01]  /*6800*/  @!P0 FFMA.FTZ R46, R30, R35, -R46 ;  /* 0x000000231e2e8223 */ /* 0x000fe2000001082e */
[--C-:B------:R-:W-:Y:S01]  /*6810*/  @!P0 HADD2.F32 R23, -RZ, R21.reuse.H0_H0 ;  /* 0x20000015ff178230 */ /* 0x100fe20000004100 */
[----:B------:R-:W-:Y:S01]  /*6820*/  @!P0 FMUL.FTZ R68, R41, R19 ;  /* 0x0000001329448220 */ /* 0x000fe20000410000 */
[----:B------:R-:W-:Y:S01]  /*6830*/  @!P0 F2FP.PACK_AB R59, R59, R54 ;  /* 0x000000363b3b823e */ /* 0x000fe200000000ff */
[----:B------:R-:W-:Y:S01]  /*6840*/  @!P0 FFMA.FTZ R55, R29, R38, -R55 ;  /* 0x000000261d378223 */ /* 0x000fe20000010837 */
[----:B------:R-:W-:Y:S01]  /*6850*/  @!P0 HADD2.F32 R18, -RZ, R21.H1_H1 ;  /* 0x30000015ff128230 */ /* 0x000fe20000004100 */
[----:B------:R-:W-:Y:S02]  /*6860*/  @!P0 FFMA.FTZ R61, R23, R44, -R61 ;  /* 0x0000002c173d8223 */ /* 0x000fe4000001083d */
[----:B------:R-:W-:Y:S01]  /*6870*/  @!P0 FFMA.FTZ R68, R22, R43, -R68 ;  /* 0x0000002b16448223 */ /* 0x000fe20000010844 */
[----:B------:R-:W-:Y:S01]  /*6880*/  @!P0 F2FP.PACK_AB R46, R55, R46 ;  /* 0x0000002e372e823e */ /* 0x000fe200000000ff */
[----:B------:R-:W-:Y:S02]  /*6890*/  @!P0 FFMA.FTZ R60, R18, R47, -R60 ;  /* 0x0000002f123c8223 */ /* 0x000fe4000001083c */
[----:B------:R-:W-:Y:S01]  /*68a0*/  @!P0 FFMA.FTZ R3, R36, R35, R3 ;  /* 0x0000002324038223 */ /* 0x000fe20000010003 */
[----:B------:R-:W-:Y:S01]  /*68b0*/  @!P0 F2FP.PACK_AB R55, R68, R58 ;  /* 0x0000003a4437823e */ /* 0x000fe200000000ff */
[----:B------:R-:W-:Y:S01]  /*68c0*/  @!P0 FMUL.FTZ R6, R22, R19 ;  /* 0x0000001316068220 */ /* 0x000fe20000410000 */
[----:B------:R-:W-:Y:S01]  /*68d0*/  @!P0 F2FP.PACK_AB R60, R60, R61 ;  /* 0x0000003d3c3c823e */ /* 0x000fe200000000ff */
[----:B------:R-:W-:Y:S01]  /*68e0*/  @!P0 FFMA.FTZ R4, R37, R38, R4 ;  /* 0x0000002625048223 */ /* 0x000fe20000010004 */
[----:B------:R-:W-:Y:S01]  /*68f0*/  @!P0 MOV R25, R46 ;  /* 0x0000002e00198202 */ /* 0x000fe20000000f00 */
[----:B------:R-:W-:Y:S01]  /*6900*/  @!P0 FMUL.FTZ R7, R23, R20 ;  /* 0x0000001417078220 */ /* 0x000fe20000410000 */
[----:B------:R-:W-:Y:S01]  /*6910*/  @!P0 MOV R26, R55 ;  /* 0x00000037001a8202 */ /* 0x000fe20000000f00 */
[----:B------:R-:W-:Y:S01]  /*6920*/  @!P0 FFMA.FTZ R5, R40, R39, R5 ;  /* 0x0000002728058223 */ /* 0x000fe20000010005 */
[----:B------:R-:W-:Y:S01]  /*6930*/  @!P0 MOV R27, R60 ;  /* 0x0000003c001b8202 */ /* 0x000fe20000000f00 */
[----:B------:R-:W-:Y:S01]  /*6940*/  @!P0 FMUL.FTZ R8, R18, R13 ;  /* 0x0000000d12088220 */ /* 0x000fe20000410000 */
[----:B------:R-:W-:Y:S01]  /*6950*/  @!P0 F2FP.PACK_AB R46, R2, R0 ;  /* 0x00000000022e823e */ /* 0x000fe200000000ff */
[----:B------:R-:W-:Y:S01]  /*6960*/  @!P0 FFMA.FTZ R6, R41, R43, R6 ;  /* 0x0000002b29068223 */ /* 0x000fe20000010006 */
[----:B------:R-:W-:Y:S01]  /*6970*/  @!P0 F2FP.PACK_AB R55, R4, R3 ;  /* 0x000000030437823e */ /* 0x000fe200000000ff */
[----:B------:R-:W-:Y:S02]  /*6980*/  @!P0 FFMA.FTZ R7, R42, R44, R7 ;  /* 0x0000002c2a078223 */ /* 0x000fe40000010007 */
[----:B------:R-:W-:Y:S01]  /*6990*/  @!P0 IMAD.MOV.U32 R24, RZ, RZ, R59 ;  /* 0x000000ffff188224 */ /* 0x000fe200078e003b */
[----:B------:R-:W-:Y:S01]  /*69a0*/  @!P0 F2FP.PACK_AB R54, R6, R5 ;  /* 0x000000050636823e */ /* 0x000fe200000000ff */
[----:B------:R-:W-:Y:S01]  /*69b0*/  @!P0 FFMA.FTZ R8, R45, R47, R8 ;  /* 0x0000002f2d088223 */ /* 0x000fe20000010008 */
[----:B------:R-:W-:Y:S01]  /*69c0*/  @!P0 MOV R49, R55 ;  /* 0x0000003700318202 */ /* 0x000fe20000000f00 */
[----:B------:R-:W-:Y:S01]  /*69d0*/  @!P0 IMAD.MOV.U32 R48, RZ, RZ, R46 ;  /* 0x000000ffff308224 */ /* 0x000fe200078e002e */
[----:B------:R1:W-:Y:S01]  /*69e0*/  STG.E.128 [R52.64], R24 ;  /* 0x0000001834007986 */ /* 0x0003e2000c101d1a */
[----:B------:R-:W-:Y:S02]  /*69f0*/  @!P0 MOV R50, R54 ;  /* 0x0000003600328202 */ /* 0x000fe40000000f00 */
[----:B------:R-:W-:Y:S04]  /*6a00*/  @!P0 F2FP.PACK_AB R59, R8, R7 ;  /* 0x00000007083b823e */ /* 0x000fe800000000ff */
[----:B------:R-:W-:Y:S02]  /*6a10*/  @!P0 MOV R51, R59 ;  /* 0x0000003b00338202 */ /* 0x000fe40000000f00 */
[----:B------:R-:W-:Y:S11]  /*6a20*/  ISETP.GE.AND P0, PT, R116, c[0x0][0x1d4], PT ;  /* 0x0000750074007a0c */ /* 0x000ff60003f06270 */
[----:B------:R-:W-:Y:S02]  /*6a30*/  @!UPT UIADD3 URZ, URZ, URZ, URZ ;  /* 0x0000003f3f3ff290 */ /* 0x000fe4000fffe03f */
[----:B------:R-:W-:-:S05]  /*6a40*/  @P0 BRA `(.L_x_1405) ;  /* 0x0000031000000947 */ /* 0x000fca0003800000 */
[----:B------:R-:W-:Y:S04]  /*6a50*/  IADD3 R57, P1, P0, R134, R57, R116 ;  /* 0x0000003986397210 */ /* 0x000fe8000783e074 */
[----:B------:R-:W-:Y:S02]  /*6a60*/  IADD3.X R56, R97, R56, R104, P1, P0 ;  /* 0x0000003861387210 */ /* 0x000fe40000fe0468 */
[C---:B------:R-:W-:Y:S04]  /*6a70*/  LEA R2, P0, R57.reuse, c[0x0][0x1c8], 0x1 ;  /* 0x0000720039027a11 */ /* 0x040fe800078008ff */
[----:B------:R-:W-:Y:S05]  /*6a80*/  LEA.HI.X R3, R57, c[0x0][0x1cc], R56, 0x1, P0 ;  /* 0x0000730039037a11 */ /* 0x000fea00000f0c38 */
[----:B------:R2:W-:Y:S01]  /*6a90*/  STG.E.128 [R2.64], R48 ;  /* 0x0000003002007986 */ /* 0x0005e2000c101d1a */
[----:B------:R-:W-:-:S05]  /*6aa0*/  BRA `(.L_x_1405) ;  /* 0x000002b000007947 */ /* 0x000fca0003800000 */
.L_x_1391:
[----:B------:R-:W-:Y:S01]  /*6ab0*/  UIMAD UR5, UR6, -0x30, UR4 ;  /* 0xffffffd0060578a4 */ /* 0x000fe2000f8e0204 */
[----:B------:R-:W-:Y:S03]  /*6ac0*/  BSSY B0, `(.L_x_1422) ;  /* 0x0000016000007945 */ /* 0x000fe60003800000 */
[----:B------:R-:W-:Y:S04]  /*6ad0*/  UISETP.LT.AND UP0, UPT, UR5, 0x30, UPT ;  /* 0x000000300500788c */ /* 0x000fe8000bf01270 */
[----:B------:R-:W-:Y:S06]  /*6ae0*/  USEL UR46, UR5, 0x30, UP0 ;  /* 0x00000030052e7887 */ /* 0x000fec0008000000 */
[----:B------:R-:W-:Y:S11]  /*6af0*/  ISETP.GE.AND P0, PT, R125, UR46, PT ;  /* 0x0000002e7d007c0c */ /* 0x000ff6000bf06270 */
        /* <DEDUP_REMOVED lines=18> */
.L_x_1423:
[----:B------:R-:W-:Y:S05]  /*6c20*/  BSYNC B0 ;  /* 0x0000000000007941 */ /* 0x000fea0003800000 */
.L_x_1422:
[----:B------:R-:W-:Y:S11]  /*6c30*/  ISETP.GE.AND P0, PT, R121, UR46, PT ;  /* 0x0000002e79007c0c */ /* 0x000ff6000bf06270 */
        /* <DEDUP_REMOVED lines=18> */
.L_x_1405:
[----:B------:R-:W-:Y:S05]  /*6d60*/  BSYNC B2 ;  /* 0x0000000000027941 */ /* 0x000fea0003800000 */
.L_x_1390:
[----:B------:R-:W-:Y:S01]  /*6d70*/  UIMAD.WIDE.U32 UR44, UR6, 0x30, URZ ;  /* 0x00000030062c78a5 */ /* 0x000fe2000f8e003f */
[----:B--2---:R-:W-:Y:S01]  /*6d80*/  IADD3 R2, -R125, UR46, RZ ;  /* 0x0000002e7d027c10 */ /* 0x004fe2000fffe1ff */
[----:B------:R-:W-:Y:S01]  /*6d90*/  UIMAD UR5, UR34, 0x30, URZ ;  /* 0x00000030220578a4 */ /* 0x000fe2000f8e023f */
[----:B------:R-:W-:Y:S01]  /*6da0*/  ISETP.NE.AND P3, PT, R127, RZ, PT ;  /* 0x000000ff7f00720c */ /* 0x000fe20003f65270 */
[----:B------:R-:W-:Y:S02]  /*6db0*/  BSSY B0, `(.L_x_1424) ;  /* 0x0000041000007945 */ /* 0x000fe40003800000 */
[----:B------:R-:W-:Y:S01]  /*6dc0*/  UIADD3 UR5, UR45, UR5, URZ ;  /* 0x000000052d057290 */ /* 0x000fe2000fffe03f */
[----:B------:R-:W-:Y:S05]  /*6dd0*/  IADD3 R3, P0, R95, UR44, RZ ;  /* 0x0000002c5f037c10 */ /* 0x000fea000ff1e0ff */
[----:B------:R-:W-:Y:S02]  /*6de0*/  IADD3.X R0, R94, UR5, RZ, P0, !PT ;  /* 0x000000055e007c10 */ /* 0x000fe400087fe4ff */
[C---:B------:R-:W-:Y:S11]  /*6df0*/  ISETP.GE.AND P0, PT, R2.reuse, 0x21, PT ;  /* 0x000000210200780c */ /* 0x040ff60003f06270 */
[----:B------:R-:W-:Y:S02]  /*6e00*/  @!UPT UIADD3 URZ, URZ, URZ, URZ ;  /* 0x0000003f3f3ff290 */ /* 0x000fe4000fffe03f */
[----:B-1----:R-:W-:Y:S05]  /*6e10*/  @P0 IADD3 R5, P1, R3, 0x20, RZ ;  /* 0x0000002003050810 */ /* 0x002fea0007f3e0ff */
[----:B------:R-:W-:Y:S01]  /*6e20*/  @P0 IMAD.X R4, RZ, RZ, R0, P1 ;  /* 0x000000ffff040224 */ /* 0x000fe200008e0600 */
[----:B------:R-:W-:Y:S03]  /*6e30*/  ISETP.GE.AND P1, PT, R2, 0x1, PT ;  /* 0x000000010200780c */ /* 0x000fe60003f26270 */
[----:B------:R-:W-:Y:S04]  /*6e40*/  @P0 IMAD R4, R4, c[0x0][0x258], RZ ;  /* 0x0000960004040a24 */ /* 0x000fe800078e02ff */
[----:B------:R-:W-:Y:S06]  /*6e50*/  @P0 IMAD R4, R5, c[0x0][0x25c], R4 ;  /* 0x0000970005040a24 */ /* 0x000fec00078e0204 */
[----:B------:R-:W-:Y:S02]  /*6e60*/  @P1 IMAD.MOV.U32 R90, RZ, RZ, R130 ;  /* 0x000000ffff5a1224 */ /* 0x000fe400078e0082 */
[----:B------:R-:W-:Y:S02]  /*6e70*/  @P1 IMAD R0, R0, c[0x0][0x258], RZ ;  /* 0x0000960000001a24 */ /* 0x000fe400078e02ff */
[C---:B------:R-:W-:Y:S04]  /*6e80*/  @P1 IMAD.WIDE.U32 R6, R3.reuse, c[0x0][0x258], R90 ;  /* 0x0000960003061a25 */ /* 0x040fe800078e005a */
[----:B------:R-:W-:Y:S01]  /*6e90*/  @P1 IMAD R0, R3, c[0x0][0x25c], R0 ;  /* 0x0000970003001a24 */ /* 0x000fe200078e0200 */
[C---:B------:R-:W-:Y:S01]  /*6ea0*/  @P1 LEA R18, P2, R6.reuse, c[0x0][0x250], 0x1 ;  /* 0x0000940006121a11 */ /* 0x040fe200078408ff */
[----:B------:R-:W-:Y:S02]  /*6eb0*/  @P0 IMAD.MOV.U32 R90, RZ, RZ, R130 ;  /* 0x000000ffff5a0224 */ /* 0x000fe400078e0082 */
[----:B------:R-:W-:Y:S02]  /*6ec0*/  @P1 IMAD.IADD R0, R7, 0x1, R0 ;  /* 0x0000000107001824 */ /* 0x000fe400078e0200 */
[----:B------:R-:W-:Y:S03]  /*6ed0*/  @P0 IMAD.WIDE.U32 R2, R5, c[0x0][0x258], R90 ;  /* 0x0000960005020a25 */ /* 0x000fe600078e005a */
[----:B------:R-:W-:Y:S01]  /*6ee0*/  @P1 LEA.HI.X R19, R6, c[0x0][0x254], R0, 0x1, P2 ;  /* 0x0000950006131a11 */ /* 0x000fe200010f0c00 */
[----:B------:R-:W-:Y:S01]  /*6ef0*/  @P0 IMAD.IADD R4, R3, 0x1, R4 ;  /* 0x0000000103040824 */ /* 0x000fe200078e0204 */
        /* <DEDUP_REMOVED lines=12> */
[----:B------:R1:W-:Y:S01]  /*6fc0*/  @P0 LDGSTS.E.BYPASS.LTC128B.128 [R124+0x9880], [R6.64+0x180], !P4 ;  /* 0x09880180067c0fae */ /* 0x0003e2000e101d5a */
[----:B------:R-:W-:Y:S03]  /*6fd0*/  IADD3 R2, P0, R89, UR44, RZ ;  /* 0x0000002c59027c10 */ /* 0x000fe6000ff1e0ff */
[----:B------:R-:W0:Y:S01]  /*6fe0*/  LDGDEPBAR ;  /* 0x00000000000079af */ /* 0x000e220000000000 */
[----:B------:R-:W-:Y:S02]  /*6ff0*/  IADD3.X R0, R88, UR5, RZ, P0, !PT ;  /* 0x0000000558007c10 */ /* 0x000fe400087fe4ff */
[----:B------:R-:W-:Y:S01]  /*7000*/  ISETP.LT.AND P0, PT, R125, UR46, PT ;  /* 0x0000002e7d007c0c */ /* 0x000fe2000bf01270 */
[----:B------:R-:W-:Y:S04]  /*7010*/  DEPBAR.LE SB0, 0x0 ;  /* 0x000080000000791a */ /* 0x000fe80000000000 */
[----:B------:R-:W-:Y:S08]  /*7020*/  BAR.SYNC.DEFER_BLOCKING 0x0 ;  /* 0x0000000000007b1d */ /* 0x000ff00000010000 */
[----:B------:R-:W-:-:S05]  /*7030*/  @!P0 BRA `(.L_x_1425) ;  /* 0x0000018000008947 */ /* 0x000fca0003800000 */
[----:B-1----:R-:W-:Y:S02]  /*7040*/  IMAD.MOV.U32 R4, RZ, RZ, R128 ;  /* 0x000000ffff047224 */ /* 0x002fe400078e0080 */
[----:B------:R-:W-:Y:S02]  /*7050*/  IMAD.MOV.U32 R5, RZ, RZ, R87 ;  /* 0x000000ffff057224 */ /* 0x000fe400078e0057 */
        /* <DEDUP_REMOVED lines=22> */
.L_x_1425:
[----:B-1----:R-:W-:Y:S05]  /*71c0*/  BSYNC B0 ;  /* 0x0000000000007941 */ /* 0x002fea0003800000 */
.L_x_1424:
[----:B------:R-:W-:Y:S01]  /*71d0*/  ISETP.GE.AND P0, PT, R121, UR46, PT ;  /* 0x0000002e79007c0c */ /* 0x000fe2000bf06270 */
[----:B------:R-:W-:Y:S01]  /*71e0*/  @!UPT UIADD3 URZ, URZ, URZ, URZ ;  /* 0x0000003f3f3ff290 */ /* 0x000fe2000fffe03f */
[----:B------:R-:W-:Y:S11]  /*71f0*/  BSSY B0, `(.L_x_1426) ;  /* 0x000001c000007945 */ /* 0x000ff60003800000 */
[----:B------:R-:W-:-:S05]  /*7200*/  @P0 BRA `(.L_x_1427) ;  /* 0x000001a000000947 */ /* 0x000fca0003800000 */
[----:B------:R-:W-:Y:S01]  /*7210*/  IADD3 R2, P0, R2, 0x20, RZ ;  /* 0x0000002002027810 */ /* 0x000fe20007f1e0ff */
[----:B------:R-:W-:Y:S02]  /*7220*/  IMAD.MOV.U32 R4, RZ, RZ, R128 ;  /* 0x000000ffff047224 */ /* 0x000fe400078e0080 */
[----:B------:R-:W-:Y:S02]  /*7230*/  IMAD.MOV.U32 R5, RZ, RZ, R87 ;  /* 0x000000ffff057224 */ /* 0x000fe400078e0057 */
[----:B------:R-:W-:Y:S02]  /*7240*/  IMAD.X R3, RZ, RZ, R0, P0 ;  /* 0x000000ffff037224 */ /* 0x000fe400000e0600 */
[----:B------:R-:W-:Y:S04]  /*7250*/  IMAD.WIDE.U32 R4, R2, c[0x0][0x208], R4 ;  /* 0x0000820002047a25 */ /* 0x000fe800078e0004 */
[----:B------:R-:W-:Y:S01]  /*7260*/  IMAD R3, R3, c[0x0][0x208], RZ ;  /* 0x0000820003037a24 */ /* 0x000fe200078e02ff */
[----:B------:R-:W-:Y:S03]  /*7270*/  LEA R18, P0, R4, c[0x0][0x1f8], 0x1 ;  /* 0x00007e0004127a11 */ /* 0x000fe600078008ff */
        /* <DEDUP_REMOVED lines=19> */
.L_x_1427:
[----:B------:R-:W-:Y:S05]  /*73b0*/  BSYNC B0 ;  /* 0x0000000000007941 */ /* 0x000fea0003800000 */
.L_x_1426:
[----:B------:R-:W-:Y:S06]  /*73c0*/  UISETP.GT.AND UP0, UPT, UR6, UR7, UPT ;  /* 0x000000070600728c */ /* 0x000fec000bf04270 */
[----:B------:R-:W-:Y:S11]  /*73d0*/  PLOP3.LUT P0, PT, PT, PT, UP0, 0x80, 0x0 ;  /* 0x000000000000781c */ /* 0x000ff60003f0f008 */
[----:B------:R-:W-:Y:S02]  /*73e0*/  @!UPT UIADD3 URZ, URZ, URZ, URZ ;  /* 0x0000003f3f3ff290 */ /* 0x000fe4000fffe03f */
[----:B------:R-:W-:-:S05]  /*73f0*/  @!P0 BRA `(.L_x_1428) ;  /* 0x000001b000008947 */ /* 0x000fca0003800000 */
[----:B------:R-:W-:Y:S01]  /*7400*/  UIADD3 UR35, UR6, -0x1, URZ ;  /* 0xffffffff06237890 */ /* 0x000fe2000fffe03f */
[----:B------:R-:W-:Y:S01]  /*7410*/  ISETP.GE.AND P1, PT, R118, 0x1, PT ;  /* 0x000000017600780c */ /* 0x000fe20003f26270 */
[----:B------:R-:W-:Y:S02]  /*7420*/  IMAD.MOV.U32 R2, RZ, RZ, R132 ;  /* 0x000000ffff027224 */ /* 0x000fe400078e0084 */
[----:B------:R-:W-:Y:S01]  /*7430*/  USHF.R.S32.HI UR34, URZ, 0x1f, UR35 ;  /* 0x0000001f3f227899 */ /* 0x000fe20008011423 */
[----:B------:R-:W-:Y:S01]  /*7440*/  IMAD.MOV.U32 R3, RZ, RZ, R149 ;  /* 0x000000ffff037224 */ /* 0x000fe200078e0095 */
[----:B------:R-:W-:Y:S03]  /*7450*/  UIMAD UR5, UR31, UR35, URZ ;  /* 0x000000231f0572a4 */ /* 0x000fe6000f8e023f */
[----:B------:R-:W-:Y:S01]  /*7460*/  IMAD.WIDE.U32 R2, R86, UR35, R2 ;  /* 0x0000002356027c25 */ /* 0x000fe2000f8e0002 */
[----:B------:R-:W-:Y:S04]  /*7470*/  UIMAD UR5, UR34, UR28, UR5 ;  /* 0x0000001c220572a4 */ /* 0x000fe8000f8e0205 */
[C---:B-1----:R-:W-:Y:S02]  /*7480*/  @P1 LEA R4, P0, R2.reuse, c[0x0][0x220], 0x1 ;  /* 0x0000880002041a11 */ /* 0x042fe400078008ff */
[----:B------:R-:W-:Y:S04]  /*7490*/  IADD3 R0, R3, UR5, RZ ;  /* 0x0000000503007c10 */ /* 0x000fe8000fffe0ff */
[----:B------:R-:W-:Y:S02]  /*74a0*/  @P1 LEA.HI.X R5, R2, c[0x0][0x224], R0, 0x1, P0 ;  /* 0x0000890002051a11 */ /* 0x000fe400000f0c00 */
[----:B------:R-:W-:Y:S03]  /*74b0*/  ISETP.GE.AND P0, PT, R118, 0x21, PT ;  /* 0x000000217600780c */ /* 0x000fe60003f06270 */
[----:B------:R-:W-:Y:S01]  /*74c0*/  @!PT LDS RZ, [RZ] ;  /* 0x00000000fffff984 */ /* 0x000fe20000000800 */
[----:B------:R-:W-:Y:S01]  /*74d0*/  @!PT LDS RZ, [RZ] ;  /* 0x00000000fffff984 */ /* 0x000fe20000000800 */
[----:B------:R-:W-:Y:S01]  /*74e0*/  @!PT LDS RZ, [RZ] ;  /* 0x00000000fffff984 */ /* 0x000fe20000000800 */
[----:B------:R1:W-:Y:S04]  /*74f0*/  @P1 LDGSTS.E.BYPASS.LTC128B.128 [R124+0xa080], [R4.64], !P3 ;  /* 0x0a080000047c1fae */ /* 0x0003e8000d901d5a */
[----:B------:R1:W-:Y:S04]  /*7500*/  @P1 LDGSTS.E.BYPASS.LTC128B.128 [R124+0xb880], [R4.64+0x80], !P6 ;  /* 0x0b880080047c1fae */ /* 0x0003e8000f101d5a */
[----:B------:R1:W-:Y:S02]  /*7510*/  @P1 LDGSTS.E.BYPASS.LTC128B.128 [R124+0xd080], [R4.64+0x100], !P5 ;  /* 0x0d080100047c1fae */ /* 0x0003e4000e901d5a */
[----:B------:R-:W-:Y:S02]  /*7520*/  @P0 IADD3 R2, P2, R2, UR33, RZ ;  /* 0x0000002102020c10 */ /* 0x000fe4000ff5e0ff */
[----:B------:R1:W-:Y:S02]  /*7530*/  @P1 LDGSTS.E.BYPASS.LTC128B.128 [R124+0xe880], [R4.64+0x180], !P4 ;  /* 0x0e880180047c1fae */ /* 0x0003e4000e101d5a */
[----:B------:R-:W-:Y:S02]  /*7540*/  @P0 IADD3.X R3, R0, UR32, RZ, P2, !PT ;  /* 0x0000002000030c10 */ /* 0x000fe400097fe4ff */
[C---:B------:R-:W-:Y:S04]  /*7550*/  @P0 LEA R6, P2, R2.reuse, c[0x0][0x220], 0x1 ;  /* 0x0000880002060a11 */ /* 0x040fe800078408ff */
[----:B------:R-:W-:Y:S05]  /*7560*/  @P0 LEA.HI.X R7, R2, c[0x0][0x224], R3, 0x1, P2 ;  /* 0x0000890002070a11 */ /* 0x000fea00010f0c03 */
[----:B------:R1:W-:Y:S04]  /*7570*/  @P0 LDGSTS.E.BYPASS.LTC128B.128 [R124+0xb080], [R6.64], !P3 ;  /* 0x0b080000067c0fae */ /* 0x0003e8000d901d5a */
[----:B------:R1:W-:Y:S04]  /*7580*/  @P0 LDGSTS.E.BYPASS.LTC128B.128 [R124+0xc880], [R6.64+0x80], !P6 ;  /* 0x0c880080067c0fae */ /* 0x0003e8000f101d5a */
[----:B------:R1:W-:Y:S04]  /*7590*/  @P0 LDGSTS.E.BYPASS.LTC128B.128 [R124+0xe080], [R6.64+0x100], !P5 ;  /* 0x0e080100067c0fae */ /* 0x0003e8000e901d5a */
[----:B------:R1:W-:Y:S02]  /*75a0*/  @P0 LDGSTS.E.BYPASS.LTC128B.128 [R124+0xf880], [R6.64+0x180], !P4 ;  /* 0x0f880180067c0fae */ /* 0x0003e4000e101d5a */
.L_x_1428:
[----:B------:R-:W0:Y:S01]  /*75b0*/  LDGDEPBAR ;  /* 0x00000000000079af */ /* 0x000e220000000000 */
[----:B------:R-:W-:Y:S01]  /*75c0*/  UIADD3 UR6, UR6, -0x1, URZ ;  /* 0xffffffff06067890 */ /* 0x000fe2000fffe03f */
[----:B------:R-:W-:Y:S11]  /*75d0*/  PLOP3.LUT P0, PT, PT, PT, UP0, 0x80, 0x0 ;  /* 0x000000000000781c */ /* 0x000ff60003f0f008 */
[----:B------:R-:W-:Y:S02]  /*75e0*/  @!UPT UIADD3 URZ, URZ, URZ, URZ ;  /* 0x0000003f3f3ff290 */ /* 0x000fe4000fffe03f */
[----:B------:R-:W-:-:S05]  /*75f0*/  @P0 BRA `(.L_x_1429) ;  /* 0xffffa7f000000947 */ /* 0x000fca000383ffff */
[----:B------:R-:W-:Y:S06]  /*7600*/  BAR.SYNC.DEFER_BLOCKING 0x0 ;  /* 0x0000000000007b1d */ /* 0x000fec0000010000 */
.L_x_1389:
[----:B-1----:R-:W-:Y:S01]  /*7610*/  UIADD3 UR6, UR18, 0x7f, URZ ;  /* 0x0000007f12067890 */ /* 0x002fe2000fffe03f */
[----:B------:R-:W-:Y:S01]  /*7620*/  PLOP3.LUT P2, PT, PT, PT, PT, 0x80, 0x0 ;  /* 0x000000000000781c */ /* 0x000fe20003f4f070 */
[----:B------:R-:W-:Y:S01]  /*7630*/  ULDC.64 UR4, c[0x0][0x2c8] ;  /* 0x0000b20000047ab9 */ /* 0x000fe20000000a00 */
[----:B------:R-:W-:Y:S01]  /*7640*/  IMAD.MOV.U32 R3, RZ, RZ, RZ ;  /* 0x000000ffff037224 */ /* 0x000fe200078e00ff */
[----:B------:R-:W-:Y:S01]  /*7650*/  UIMAD.WIDE.U32 UR8, UR6, UR4, URZ ;  /* 0x00000004060872a5 */ /* 0x000fe2000f8e003f */
[----:B------:R-:W-:Y:S01]  /*7660*/  IMAD.MOV.U32 R130, RZ, RZ, RZ ;  /* 0x000000ffff827224 */ /* 0x000fe200078e00ff */
[----:B------:R-:W-:Y:S01]  /*7670*/  UIADD3 UR19, UR19, UR20, URZ ;  /* 0x0000001413137290 */ /* 0x000fe2000fffe03f */
[----:B------:R-:W-:Y:S01]  /*7680*/  CS2R R128, SRZ ;  /* 0x0000000000807805 */ /* 0x000fe2000001ff00 */
[----:B------:R-:W-:Y:S01]  /*7690*/  @UP2 USHF.R.U32.HI UR6, URZ, UR5, UR9 ;  /* 0x000000053f062299 */ /* 0x000fe20008011609 */
[----:B------:R-:W-:Y:S01]  /*76a0*/  CS2R R126, SRZ ;  /* 0x00000000007e7805 */ /* 0x000fe2000001ff00 */
[----:B------:R-:W-:Y:S01]  /*76b0*/  CS2R R124, SRZ ;  /* 0x00000000007c7805 */ /* 0x000fe2000001ff00 */
[----:B------:R-:W-:Y:S01]  /*76c0*/  CS2R R122, SRZ ;  /* 0x00000000007a7805 */ /* 0x000fe2000001ff00 */
[----:B------:R-:W-:Y:S01]  /*76d0*/  UIADD3 UR6, UR12, UR6, URZ ;  /* 0x000000060c067290 */ /* 0x000fe2000fffe03f */
[----:B------:R-:W-:Y:S01]  /*76e0*/  CS2R R120, SRZ ;  /* 0x0000000000787805 */ /* 0x000fe2000001ff00 */
[----:B------:R-:W-:Y:S01]  /*76f0*/  CS2R R118, SRZ ;  /* 0x0000000000767805 */ /* 0x000fe2000001ff00 */
[----:B------:R-:W-:Y:S01]  /*7700*/  CS2R R116, SRZ ;  /* 0x0000000000747805 */ /* 0x000fe2000001ff00 */
[----:B------:R-:W-:Y:S01]  /*7710*/  UIMAD.WIDE UR4, UR6, 0x2aaaaaab, URZ ;  /* 0x2aaaaaab060478a5 */ /* 0x000fe2000f8e023f */
[----:B------:R-:W-:Y:S01]  /*7720*/  CS2R R114, SRZ ;  /* 0x0000000000727805 */ /* 0x000fe2000001ff00 */
[----:B------:R-:W-:Y:S01]  /*7730*/  CS2R R112, SRZ ;  /* 0x0000000000707805 */ /* 0x000fe2000001ff00 */
[----:B------:R-:W-:Y:S01]  /*7740*/  CS2R R110, SRZ ;  /* 0x00000000006e7805 */ /* 0x000fe2000001ff00 */
[----:B------:R-:W-:Y:S01]  /*7750*/  USHF.R.U32.HI UR4, URZ, 0x1f, UR5 ;  /* 0x0000001f3f047899 */ /* 0x000fe20008011605 */
[----:B------:R-:W-:Y:S01]  /*7760*/  CS2R R108, SRZ ;  /* 0x00000000006c7805 */ /* 0x000fe2000001ff00 */
[----:B------:R-:W-:Y:S01]  /*7770*/  CS2R R106, SRZ ;  /* 0x00000000006a7805 */ /* 0x000fe2000001ff00 */
[----:B------:R-:W-:Y:S01]  /*7780*/  CS2R R104, SRZ ;  /* 0x0000000000687805 */ /* 0x000fe2000001ff00 */
[----:B------:R-:W-:Y:S01]  /*7790*/  ULEA.HI.SX32 UR4, UR5, UR4, 0x1d ;  /* 0x0000000405047291 */ /* 0x000fe2000f8fea3f */
[----:B------:R-:W-:Y:S01]  /*77a0*/  CS2R R102, SRZ ;  /* 0x0000000000667805 */ /* 0x000fe2000001ff00 */
[----:B------:R-:W-:Y:S01]  /*77b0*/  CS2R R100, SRZ ;  /* 0x0000000000647805 */ /* 0x000fe2000001ff00 */
[----:B------:R-:W-:Y:S01]  /*77c0*/  CS2R R98, SRZ ;  /* 0x0000000000627805 */ /* 0x000fe2000001ff00 */
[----:B------:R-:W-:Y:S01]  /*77d0*/  UISETP.LT.AND UP0, UPT, UR13, UR4, UPT ;  /* 0x000000040d00728c */ /* 0x000fe2000bf01270 */
[----:B------:R-:W-:Y:S01]  /*77e0*/  CS2R R96, SRZ ;  /* 0x0000000000607805 */ /* 0x000fe2000001ff00 */
[----:B-----5:R-:W-:Y:S01]  /*77f0*/  CS2R R94, SRZ ;  /* 0x00000000005e7805 */ /* 0x020fe2000001ff00 */
[----:B------:R-:W-:Y:S01]  /*7800*/  CS2R R92, SRZ ;  /* 0x00000000005c7805 */ /* 0x000fe2000001ff00 */
[----:B------:R-:W-:Y:S01]  /*7810*/  USEL UR13, UR13, UR4, UP0 ;  /* 0x000000040d0d7287 */ /* 0x000fe20008000000 */
[----:B------:R-:W-:Y:S01]  /*7820*/  CS2R R90, SRZ ;  /* 0x00000000005a7805 */ /* 0x000fe2000001ff00 */
[----:B------:R-:W-:Y:S01]  /*7830*/  CS2R R88, SRZ ;  /* 0x0000000000587805 */ /* 0x000fe2000001ff00 */
[----:B------:R-:W-:Y:S01]  /*7840*/  CS2R R86, SRZ ;  /* 0x0000000000567805 */ /* 0x000fe2000001ff00 */
[----:B------:R-:W-:Y:S01]  /*7850*/  UISETP.GE.AND UP0, UPT, UR13, 0x1, UPT ;  /* 0x000000010d00788c */ /* 0x000fe2000bf06270 */
[----:B------:R-:W-:Y:S01]  /*7860*/  CS2R R6, SRZ ;  /* 0x0000000000067805 */ /* 0x000fe2000001ff00 */
[----:B------:R-:W-:Y:S01]  /*7870*/  CS2R R82, SRZ ;  /* 0x0000000000527805 */ /* 0x000fe2000001ff00 */
        /* <DEDUP_REMOVED lines=53> */
[----:B------:R-:W-:Y:S02]  /*7bd0*/  USHF.R.S32.HI UR6, URZ, 0x1f, UR21 ;  /* 0x0000001f3f067899 */ /* 0x000fe40008011415 */
[----:B------:R-:W-:Y:S01]  /*7be0*/  ULDC.64 UR4, c[0x0][0x178] ;  /* 0x00005e0000047ab9 */ /* 0x000fe20000000a00 */
[----:B------:R-:W2:Y:S01]  /*7bf0*/  @P0 LDG.E R18, [R18.64] ;  /* 0x0000001a12120981 */ /* 0x000ea2000c1e1900 */
[-C--:B------:R-:W-:Y:S01]  /*7c00*/  LEA.HI R196, R7, R84.reuse, RZ, 0x3 ;  /* 0x0000005407c47211 */ /* 0x080fe200078f18ff */
[----:B------:R-:W-:Y:S01]  /*7c10*/  UIMAD UR6, UR6, UR4, URZ ;  /* 0x00000004060672a4 */ /* 0x000fe2000f8e023f */
[----:B------:R-:W-:Y:S01]  /*7c20*/  PLOP3.LUT P2, PT, PT, PT, UP2, 0x80, 0x0 ;  /* 0x000000000000781c */ /* 0x000fe20003f4f028 */
[----:B------:R-:W-:Y:S01]  /*7c30*/  UIMAD.WIDE.U32 UR8, UR21, UR4, URZ ;  /* 0x00000004150872a5 */ /* 0x000fe2000f8e003f */
[----:B------:R-:W-:Y:S01]  /*7c40*/  LOP3.LUT R53, R196, 0xfffffff8, RZ, 0xc0, !PT ;  /* 0xfffffff8c4357812 */ /* 0x000fe200078ec0ff */
[----:B------:R-:W-:Y:S01]  /*7c50*/  UIMAD UR21, UR21, UR5, UR6 ;  /* 0x00000005151572a4 */ /* 0x000fe2000f8e0206 */
[----:B------:R-:W-:Y:S01]  /*7c60*/  SHF.R.S32.HI R196, RZ, 0x3, R196 ;  /* 0x00000003ffc47819 */ /* 0x000fe200000114c4 */
[----:B------:R-:W-:Y:S01]  /*7c70*/  IMAD.U32 R228, RZ, RZ, UR16 ;  /* 0x00000010ffe47e24 */ /* 0x000fe2000f8e00ff */
[----:B------:R-:W-:Y:S01]  /*7c80*/  ULDC.64 UR6, c[0x0][0x348] ;  /* 0x0000d20000067ab9 */ /* 0x000fe20000000a00 */
[----:B------:R-:W-:Y:S01]  /*7c90*/  IMAD.IADD R53, R84, 0x1, -R53 ;  /* 0x0000000154357824 */ /* 0x000fe200078e0a35 */
[----:B------:R-:W-:Y:S01]  /*7ca0*/  UIADD3 UR9, UR9, UR21, URZ ;  /* 0x0000001509097290 */ /* 0x000fe2000fffe03f */
[----:B------:R-:W-:Y:S01]  /*7cb0*/  PLOP3.LUT P1, PT, PT, PT, UP2, 0x80, 0x0 ;  /* 0x000000000000781c */ /* 0x000fe20003f2f028 */
[----:B------:R-:W-:Y:S01]  /*7cc0*/  UISETP.NE.U32.AND UP0, UPT, URZ, UR6, UPT ;  /* 0x000000063f00728c */ /* 0x000fe2000bf05070 */
[----:B------:R-:W-:Y:S01]  /*7cd0*/  IMAD R0, R53, 0x20, R196 ;  /* 0x0000002035007824 */ /* 0x000fe200078e02c4 */
[----:B------:R-:W-:Y:S01]  /*7ce0*/  ULDC.64 UR4, c[0x0][0x1b8] ;  /* 0x00006e0000047ab9 */ /* 0x000fe20000000a00 */
[-C--:B------:R-:W-:Y:S01]  /*7cf0*/  LEA.HI R5, R7, R84.reuse, RZ, 0x4 ;  /* 0x0000005407057211 */ /* 0x080fe200078f20ff */
[----:B------:R-:W-:Y:S01]  /*7d00*/  UIMAD.WIDE.U32 UR10, UR16, UR4, UR8 ;  /* 0x00000004100a72a5 */ /* 0x000fe2000f8e0008 */
[----:B------:R-:W-:Y:S01]  /*7d10*/  IADD3 R12, R196, UR18, RZ ;  /* 0x00000012c40c7c10 */ /* 0x000fe2000fffe0ff */
[----:B------:R-:W-:Y:S01]  /*7d20*/  UIMAD UR6, UR15, UR4, URZ ;  /* 0x000000040f0672a4 */ /* 0x000fe2000f8e023f */
[----:B------:R-:W-:Y:S01]  /*7d30*/  IADD3 R0, R0, UR18, RZ ;  /* 0x0000001200007c10 */ /* 0x000fe2000fffe0ff */
[----:B------:R-:W-:Y:S01]  /*7d40*/  UISETP.NE.AND.EX UP0, UPT, URZ, UR7, UPT, UP0 ;  /* 0x000000073f00728c */ /* 0x000fe2000bf05300 */
[----:B------:R-:W-:Y:S01]  /*7d50*/  IMAD.SHL.U32 R75, R53, 0x8, RZ ;  /* 0x00000008354b7824 */ /* 0x000fe200078e00ff */
[----:B------:R-:W-:Y:S01]  /*7d60*/  USHF.R.S32.HI UR9, URZ, 0x1f, UR24 ;  /* 0x0000001f3f097899 */ /* 0x000fe20008011418 */
[----:B------:R-:W-:Y:S01]  /*7d70*/  IADD3 R23, P3, R196, UR19, RZ ;  /* 0x00000013c4177c10 */ /* 0x000fe2000ff7e0ff */
[----:B------:R-:W-:Y:S01]  /*7d80*/  UIMAD UR6, UR16, UR5, UR6 ;  /* 0x00000005100672a4 */ /* 0x000fe2000f8e0206 */
[----:B------:R-:W-:Y:S01]  /*7d90*/  @P2 IMAD.HI.U32 R2, R0, c[0x0][0x2c8], RZ ;  /* 0x0000b20000022a27 */ /* 0x000fe200078e00ff */
[----:B------:R-:W-:Y:S01]  /*7da0*/  USEL UR7, UR9, URZ, !UP0 ;  /* 0x0000003f09077287 */ /* 0x000fe2000c000000 */
[----:B------:R-:W-:Y:S01]  /*7db0*/  IADD3 R4, R75, 0xc0, RZ ;  /* 0x000000c04b047810 */ /* 0x000fe20007ffe0ff */
[----:B------:R-:W-:Y:S01]  /*7dc0*/  ULDC.64 UR4, c[0x0][0x1c0] ;  /* 0x0000700000047ab9 */ /* 0x000fe20000000a00 */
[----:B------:R-:W-:Y:S01]  /*7dd0*/  IMAD.MOV.U32 R14, RZ, RZ, R0 ;  /* 0x000000ffff0e7224 */ /* 0x000fe200078e0000 */
[----:B------:R-:W-:Y:S01]  /*7de0*/  USEL UR8, UR24, URZ, !UP0 ;  /* 0x0000003f18087287 */ /* 0x000fe2000c000000 */
[----:B------:R-:W-:Y:S01]  /*7df0*/  @P1 SHF.R.U32.HI R14, RZ, c[0x0][0x2cc], R2 ;  /* 0x0000b300ff0e1a19 */ /* 0x000fe20000011602 */
[----:B------:R-:W-:Y:S01]  /*7e00*/  UIMAD UR7, UR7, UR4, URZ ;  /* 0x00000004070772a4 */ /* 0x000fe2000f8e023f */
[----:B------:R-:W-:Y:S01]  /*7e10*/  IMAD.SHL.U32 R86, R53, 0x8, RZ ;  /* 0x0000000835567824 */ /* 0x000fe200078e00ff */
[----:B------:R-:W-:Y:S01]  /*7e20*/  UIADD3 UR11, UR11, UR6, URZ ;  /* 0x000000060b0b7290 */ /* 0x000fe2000fffe03f */
[--C-:B------:R-:W-:Y:S01]  /*7e30*/  SHF.R.S32.HI R11, RZ, 0x1f, R14.reuse ;  /* 0x0000001fff0b7819 */ /* 0x100fe2000001140e */
[----:B------:R-:W-:Y:S01]  /*7e40*/  UIMAD UR5, UR8, UR5, UR7 ;  /* 0x00000005080572a4 */ /* 0x000fe2000f8e0207 */
[----:B------:R-:W-:Y:S01]  /*7e50*/  IMAD.MOV R3, RZ, RZ, -R14 ;  /* 0x000000ffff037224 */ /* 0x000fe200078e0a0e */
[----:B------:R-:W-:Y:S01]  /*7e60*/  UIMAD.WIDE.U32 UR10, UR8, UR4, UR10 ;  /* 0x00000004080a72a5 */ /* 0x000fe2000f8e000a */
[----:B------:R-:W-:Y:S01]  /*7e70*/  SHF.R.S32.HI R87, RZ, 0x1f, R86 ;  /* 0x0000001fff577819 */ /* 0x000fe20000011456 */
[----:B------:R-:W-:Y:S01]  /*7e80*/  IMAD R11, R11, c[0x0][0x1b0], RZ ;  /* 0x00006c000b0b7a24 */ /* 0x000fe200078e02ff */
[----:B------:R-:W-:Y:S01]  /*7e90*/  ULDC UR6, c[0x0][0x2c4] ;  /* 0x0000b10000067ab9 */ /* 0x000fe20000000800 */
[----:B------:R-:W-:Y:S01]  /*7ea0*/  IMAD R2, R3, c[0x0][0x2c4], R0 ;  /* 0x0000b10003027a24 */ /* 0x000fe200078e0200 */
[----:B------:R-:W-:Y:S01]  /*7eb0*/  UIADD3 UR5, UR11, UR5, URZ ;  /* 0x000000050b057290 */ /* 0x000fe2000fffe03f */
[----:B------:R-:W-:Y:S01]  /*7ec0*/  IMAD.U32 R9, RZ, RZ, UR11 ;  /* 0x0000000bff097e24 */ /* 0x000fe2000f8e00ff */
[----:B------:R-:W-:Y:S01]  /*7ed0*/  SHF.R.S32.HI R3, RZ, 0x4, R5 ;  /* 0x00000004ff037819 */ /* 0x000fe20000011405 */
[----:B------:R-:W-:Y:S01]  /*7ee0*/  IMAD.U32 R8, RZ, RZ, UR10 ;  /* 0x0000000aff087e24 */ /* 0x000fe2000f8e00ff */
[----:B------:R-:W-:Y:S01]  /*7ef0*/  UIMAD UR6, UR22, UR6, URZ ;  /* 0x00000006160672a4 */ /* 0x000fe2000f8e023f */
[----:B------:R-:W-:Y:S01]  /*7f00*/  IMAD R11, R14, c[0x0][0x1b4], R11 ;  /* 0x00006d000e0b7a24 */ /* 0x000fe200078e020b */
[----:B------:R-:W-:Y:S01]  /*7f10*/  LEA.HI R54, R5, R3, RZ, 0x1 ;  /* 0x0000000305367211 */ /* 0x000fe200078f08ff */
[----:B------:R-:W-:Y:S01]  /*7f20*/  IMAD.U32 R9, RZ, RZ, UR5 ;  /* 0x00000005ff097e24 */ /* 0x000fe2000f8e00ff */
[----:B------:R-:W-:Y:S01]  /*7f30*/  IADD3 R0, R12, 0x20, RZ ;  /* 0x000000200c007810 */ /* 0x000fe20007ffe0ff */
[----:B------:R-:W-:Y:S01]  /*7f40*/  USHF.R.S32.HI UR4, URZ, 0x1f, UR19 ;  /* 0x0000001f3f047899 */ /* 0x000fe20008011413 */
[----:B------:R-:W-:Y:S01]  /*7f50*/  LOP3.LUT R54, R54, 0xfffffffe, RZ, 0xc0, !PT ;  /* 0xfffffffe36367812 */ /* 0x000fe200078ec0ff */
[----:B------:R-:W-:Y:S01]  /*7f60*/  IMAD.WIDE.U32 R14, R14, c[0x0][0x1b0], R8 ;  /* 0x00006c000e0e7a25 */ /* 0x000fe200078e0008 */
[----:B------:R-:W-:Y:S01]  /*7f70*/  SHF.R.S32.HI R9, RZ, 0x1f, R2 ;  /* 0x0000001fff097819 */ /* 0x000fe20000011402 */
[----:B------:R-:W-:Y:S01]  /*7f80*/  @!UP1 UMOV UR8, UR24 ;  /* 0x0000001800089c82 */ /* 0x000fe20008000000 */
[----:B------:R-:W-:Y:S01]  /*7f90*/  ISETP.GE.AND P1, PT, R0, UR6, PT ;  /* 0x0000000600007c0c */ /* 0x000fe2000bf26270 */
[----:B------:R-:W-:Y:S01]  /*7fa0*/  IMAD.IADD R15, R15, 0x1, R11 ;  /* 0x000000010f0f7824 */ /* 0x000fe200078e020b */
[----:B------:R-:W-:Y:S01]  /*7fb0*/  IADD3 R0, R75, 0x80, RZ ;  /* 0x000000804b007810 */ /* 0x000fe20007ffe0ff */
[----:B------:R-:W-:Y:S01]  /*7fc0*/  IMAD R9, R9, c[0x0][0x1a8], RZ ;  /* 0x00006a0009097a24 */ /* 0x000fe200078e02ff */
[----:B------:R-:W-:Y:S01]  /*7fd0*/  P2R R10, PR, RZ, 0x2 ;  /* 0x00000002ff0a7803 */ /* 0x000fe20000000000 */
[----:B------:R-:W-:Y:S01]  /*7fe0*/  IMAD.IADD R54, R3, 0x1, -R54 ;  /* 0x0000000103367824 */ /* 0x000fe200078e0a36 */
[----:B------:R-:W-:Y:S01]  /*7ff0*/  LOP3.LUT R5, R5, 0xfffffff0, RZ, 0xc0, !PT ;  /* 0xfffffff005057812 */ /* 0x000fe200078ec0ff */
[----:B------:R-:W-:Y:S01]  /*8000*/  IMAD R9, R2, c[0x0][0x1ac], R9 ;  /* 0x00006b0002097a24 */ /* 0x000fe200078e0209 */
[----:B------:R-:W-:Y:S01]  /*8010*/  ISETP.GE.AND P6, PT, R0, c[0x0][0x198], PT ;  /* 0x0000660000007a0c */ /* 0x000fe20003fc6270 */
[----:B------:R-:W-:Y:S01]  /*8020*/  IMAD.WIDE.U32 R2, R2, c[0x0][0x1a8], R14 ;  /* 0x00006a0002027a25 */ /* 0x000fe200078e000e */
[----:B------:R-:W-:Y:S01]  /*8030*/  LEA.HI.X.SX32 R24, R196, UR4, 0x1, P3 ;  /* 0x00000004c4187c11 */ /* 0x000fe200098f0eff */
[----:B------:R-:W-:Y:S01]  /*8040*/  ULDC.64 UR4, c[0x0][0x1e8] ;  /* 0x00007a0000047ab9 */ /* 0x000fe20000000a00 */
[----:B------:R-:W-:Y:S01]  /*8050*/  ISETP.GE.AND P2, PT, R12, UR6, PT ;  /* 0x000000060c007c0c */ /* 0x000fe2000bf46270 */
[----:B------:R-:W-:Y:S01]  /*8060*/  IMAD.IADD R16, R3, 0x1, R9 ;  /* 0x0000000103107824 */ /* 0x000fe200078e0209 */
[----:B------:R-:W-:Y:S01]  /*8070*/  LEA R17, P1, R2, c[0x0][0x160], 0x1 ;  /* 0x0000580002117a11 */ /* 0x000fe200078208ff */
[----:B------:R-:W-:Y:S01]  /*8080*/  IMAD R14, R24, c[0x0][0x1e0], RZ ;  /* 0x00007800180e7a24 */ /* 0x000fe200078e02ff */
[----:B------:R-:W-:Y:S01]  /*8090*/  P2R R3, PR, RZ, 0x40 ;  /* 0x00000040ff037803 */ /* 0x000fe20000000000 */
[----:B------:R-:W-:Y:S01]  /*80a0*/  IMAD.IADD R3, R84, 0x1, -R5 ;  /* 0x0000000154037824 */ /* 0x000fe200078e0a05 */
[----:B------:R-:W-:Y:S01]  /*80b0*/  LEA.HI.X R16, R2, c[0x0][0x164], R16, 0x1, P1 ;  /* 0x0000590002107a11 */ /* 0x000fe200008f0c10 */
[----:B------:R-:W1:Y:S01]  /*80c0*/  SHFL.IDX PT, R20, R17, RZ, 0x181f ;  /* 0x00181fff11147589 */ /* 0x000e6200000e0000 */
[----:B------:R-:W-:Y:S01]  /*80d0*/  IMAD R24, R24, c[0x0][0x208], RZ ;  /* 0x0000820018187a24 */ /* 0x000fe200078e02ff */
[----:B------:R-:W-:Y:S01]  /*80e0*/  LEA.HI R116, R7, R84, RZ, 0x6 ;  /* 0x0000005407747211 */ /* 0x000fe200078f30ff */
[C---:B------:R-:W-:Y:S01]  /*80f0*/  IMAD R14, R23.reuse, c[0x0][0x1e4], R14 ;  /* 0x00007900170e7a24 */ /* 0x040fe200078e020e */
[----:B------:R-:W3:Y:S01]  /*8100*/  SHFL.IDX PT, R21, R16, RZ, 0x181f ;  /* 0x00181fff10157589 */ /* 0x000ee200000e0000 */
[----:B------:R-:W-:Y:S01]  /*8110*/  SHF.R.S32.HI R2, RZ, 0x1f, R3 ;  /* 0x0000001fff027819 */ /* 0x000fe20000011403 */
[C---:B------:R-:W-:Y:S01]  /*8120*/  IMAD R24, R23.reuse, c[0x0][0x20c], R24 ;  /* 0x0000830017187a24 */ /* 0x040fe200078e0218 */
[----:B------:R-:W-:Y:S01]  /*8130*/  @!P2 SHF.R.S32.HI R5, RZ, 0x1f, R4 ;  /* 0x0000001fff05a819 */ /* 0x000fe20000011404 */
[C-C-:B------:R-:W-:Y:S01]  /*8140*/  IMAD.WIDE.U32 R26, R23.reuse, c[0x0][0x1e0], R86.reuse ;  /* 0x00007800171a7a25 */ /* 0x140fe200078e0056 */
[----:B------:R-:W-:Y:S01]  /*8150*/  LEA.HI R9, R2, R3, RZ, 0x3 ;  /* 0x0000000302097211 */ /* 0x000fe200078f18ff */
[----:B------:R-:W-:Y:S01]  /*8160*/  UIMAD UR4, UR15, UR4, URZ ;  /* 0x000000040f0472a4 */ /* 0x000fe2000f8e023f */
[----:B------:R-:W-:Y:S01]  /*8170*/  IADD3 R52, R86, 0x40, RZ ;  /* 0x0000004056347810 */ /* 0x000fe20007ffe0ff */
[----:B------:R-:W-:Y:S01]  /*8180*/  IMAD.WIDE.U32 R22, R23, c[0x0][0x208], R86 ;  /* 0x0000820017167a25 */ /* 0x000fe200078e0056 */
[----:B------:R-:W-:Y:S01]  /*8190*/  LOP3.LUT R2, R9, 0xfffffff8, RZ, 0xc0, !PT ;  /* 0xfffffff809027812 */ /* 0x000fe200078ec0ff */
[----:B------:R-:W-:Y:S01]  /*81a0*/  UIMAD UR4, UR16, UR5, UR4 ;  /* 0x00000005100472a4 */ /* 0x000fe2000f8e0204 */
[----:B------:R-:W-:Y:S01]  /*81b0*/  @!P2 LEA.HI R8, R5, R4, RZ, 0x3 ;  /* 0x000000040508a211 */ /* 0x000fe200078f18ff */
[----:B------:R-:W-:Y:S01]  /*81c0*/  IMAD.IADD R25, R23, 0x1, R24 ;  /* 0x0000000117197824 */ /* 0x000fe200078e0218 */
[----:B------:R-:W-:Y:S01]  /*81d0*/  @!P2 SHF.R.S32.HI R11, RZ, 0x1f, R52 ;  /* 0x0000001fff0ba819 */ /* 0x000fe20000011434 */
[----:B------:R-:W-:Y:S01]  /*81e0*/  IMAD.MOV.U32 R24, RZ, RZ, R22 ;  /* 0x000000ffff187224 */ /* 0x000fe200078e0016 */
[----:B------:R-:W-:Y:S01]  /*81f0*/  @!P2 SHF.R.S32.HI R13, RZ, 0x1f, R0 ;  /* 0x0000001fff0da819 */ /* 0x000fe20000011400 */
[----:B------:R-:W-:Y:S01]  /*8200*/  IMAD.SHL.U32 R119, R196, 0x40, RZ ;  /* 0x00000040c4777824 */ /* 0x000fe200078e00ff */
[----:B------:R-:W-:Y:S01]  /*8210*/  ISETP.GE.AND P5, PT, R4, c[0x0][0x198], PT ;  /* 0x0000660004007a0c */ /* 0x000fe20003fa6270 */
[----:B------:R-:W-:Y:S01]  /*8220*/  IMAD.IADD R2, R3, 0x1, -R2 ;  /* 0x0000000103027824 */ /* 0x000fe200078e0a02 */
[C---:B------:R-:W-:Y:S01]  /*8230*/  ISETP.GE.AND P3, PT, R75.reuse, c[0x0][0x198], PT ;  /* 0x000066004b007a0c */ /* 0x040fe20003f66270 */
[----:B------:R-:W-:Y:S01]  /*8240*/  IMAD.SHL.U32 R116, R116, 0x8, RZ ;  /* 0x0000000874747824 */ /* 0x000fe200078e00ff */
[----:B-1----:R-:W-:Y:S01]  /*8250*/  @!P2 LEA R22, P1, R75, R20, 0x1 ;  /* 0x000000144b16a211 */ /* 0x002fe200078208ff */
[----:B------:R-:W-:Y:S01]  /*8260*/  IMAD.MOV.U32 R5, RZ, RZ, 0x10 ;  /* 0x00000010ff057424 */ /* 0x000fe200078e00ff */
[----:B------:R-:W-:Y:S01]  /*8270*/  LOP3.LUT R119, R119, 0x1c0, RZ, 0xc0, !PT ;  /* 0x000001c077777812 */ /* 0x000fe200078ec0ff */
[----:B------:R-:W-:Y:S01]  /*8280*/  IMAD.IADD R15, R27, 0x1, R14 ;  /* 0x000000011b0f7824 */ /* 0x000fe200078e020e */
[----:B---3--:R-:W-:Y:S01]  /*8290*/  @!P2 LEA.HI.X R23, R75, R21, R87, 0x1, P1 ;  /* 0x000000154b17a211 */ /* 0x008fe200008f0c57 */
[----:B------:R-:W-:Y:S01]  /*82a0*/  IMAD.MOV.U32 R14, RZ, RZ, R26 ;  /* 0x000000ffff0e7224 */ /* 0x000fe200078e001a */
[C---:B------:R-:W-:Y:S01]  /*82b0*/  LOP3.LUT P1, RZ, R2.reuse, 0x2, RZ, 0xc0, !PT ;  /* 0x0000000202ff7812 */ /* 0x040fe2000782c0ff */
[----:B------:R-:W-:Y:S01]  /*82c0*/  IMAD.SHL.U32 R9, R9, 0x40, RZ ;  /* 0x0000004009097824 */ /* 0x000fe200078e00ff */
[C---:B------:R-:W-:Y:S01]  /*82d0*/  LOP3.LUT P4, RZ, R2.reuse, 0x4, RZ, 0xc0, !PT ;  /* 0x0000000402ff7812 */ /* 0x040fe2000788c0ff */
[----:B------:R-:W-:Y:S01]  /*82e0*/  IMAD.SHL.U32 R2, R2, 0x40, RZ ;  /* 0x0000004002027824 */ /* 0x000fe200078e00ff */
[----:B------:R-:W-:Y:S01]  /*82f0*/  LOP3.LUT R116, R116, 0xfffffe00, RZ, 0xc0, !PT ;  /* 0xfffffe0074747812 */ /* 0x000fe200078ec0ff */
[----:B------:R-:W-:Y:S01]  /*8300*/  IMAD.WIDE.U32 R228, R228, c[0x0][0x1e8], R14 ;  /* 0x00007a00e4e47a25 */ /* 0x000fe200078e000e */
[----:B------:R-:W-:Y:S01]  /*8310*/  LOP3.LUT R6, R119, 0x38, R86, 0xf8, !PT ;  /* 0x0000003877067812 */ /* 0x000fe200078ef856 */
[----:B------:R-:W-:Y:S01]  /*8320*/  BSSY B0, `(.L_x_1431) ;  /* 0x0000056000007945 */ /* 0x000fe20003800000 */
[----:B------:R-:W-:Y:S01]  /*8330*/  SHF.R.U32.HI R117, RZ, 0x3, R119 ;  /* 0x00000003ff757819 */ /* 0x000fe20000011677 */
[----:B------:R-:W-:Y:S01]  /*8340*/  IMAD.U32 R14, RZ, RZ, UR16 ;  /* 0x00000010ff0e7e24 */ /* 0x000fe2000f8e00ff */
[----:B------:R-:W-:-:S02]  /*8350*/  SEL R5, R5, 0xfffffff0, !P1 ;  /* 0xfffffff005057807 */ /* 0x000fc40004800000 */
[----:B------:R-:W-:Y:S01]  /*8360*/  @!P2 LEA.HI R13, R13, R0, RZ, 0x3 ;  /* 0x000000000d0da211 */ /* 0x000fe200078f18ff */
[----:B------:R-:W-:Y:S01]  /*8370*/  IMAD.WIDE.U32 R14, R14, c[0x0][0x210], R24 ;  /* 0x000084000e0e7a25 */ /* 0x000fe200078e0018 */
[----:B------:R-:W-:Y:S02]  /*8380*/  ISETP.GE.AND P1, PT, R52, c[0x0][0x198], PT ;  /* 0x0000660034007a0c */ /* 0x000fe40003f26270 */
[----:B------:R-:W-:Y:S01]  /*8390*/  P2R R3, PR, RZ, 0x20 ;  /* 0x00000020ff037803 */ /* 0x000fe20000000000 */
[----:B------:R-:W-:Y:S01]  /*83a0*/  IMAD.SHL.U32 R3, R54, 0x8, RZ ;  /* 0x0000000836037824 */ /* 0x000fe200078e00ff */
[----:B------:R-:W-:Y:S02]  /*83b0*/  LOP3.LUT R6, R116, R6, R117, 0xf6, !PT ;  /* 0x0000000674067212 */ /* 0x000fe400078ef675 */
[----:B------:R-:W-:Y:S02]  /*83c0*/  LOP3.LUT R2, R2, 0x1c0, RZ, 0xc0, !PT ;  /* 0x000001c002027812 */ /* 0x000fe400078ec0ff */
[----:B------:R-:W-:-:S02]  /*83d0*/  @!P2 LOP3.LUT R13, R13, 0xfffffff8, RZ, 0xc0, !PT ;  /* 0xfffffff80d0da812 */ /* 0x000fc400078ec0ff */
[----:B------:R-:W-:Y:S02]  /*83e0*/  LOP3.LUT R3, R2, 0x8, R3, 0xf8, !PT ;  /* 0x0000000802037812 */ /* 0x000fe400078ef803 */
[----:B------:R-:W-:Y:S01]  /*83f0*/  IADD3 R229, R229, UR4, RZ ;  /* 0x00000004e5e57c10 */ /* 0x000fe2000fffe0ff */
[----:B------:R-:W-:Y:S01]  /*8400*/  ULDC.64 UR4, c[0x0][0x210] ;  /* 0x0000840000047ab9 */ /* 0x000fe20000000a00 */
[----:B------:R-:W-:Y:S01]  /*8410*/  SHF.R.U32.HI R2, RZ, 0x3, R2 ;  /* 0x00000003ff027819 */ /* 0x000fe20000011602 */
[----:B------:R-:W-:Y:S01]  /*8420*/  @!P2 IMAD.WIDE R26, R13, 0x2, R20 ;  /* 0x000000020d1aa825 */ /* 0x000fe200078e0214 */
[----:B------:R-:W-:Y:S01]  /*8430*/  UIMAD UR4, UR15, UR4, URZ ;  /* 0x000000040f0472a4 */ /* 0x000fe2000f8e023f */
[----:B------:R-:W-:Y:S02]  /*8440*/  @!P2 LOP3.LUT R8, R8, 0xfffffff8, RZ, 0xc0, !PT ;  /* 0xfffffff80808a812 */ /* 0x000fe400078ec0ff */
[----:B------:R-:W-:Y:S01]  /*8450*/  LOP3.LUT R2, R3, R2, RZ, 0x3c, !PT ;  /* 0x0000000203027212 */ /* 0x000fe200078e3cff */
[----:B------:R-:W-:Y:S01]  /*8460*/  UIMAD UR4, UR16, UR5, UR4 ;  /* 0x00000005100472a4 */ /* 0x000fe2000f8e0204 */
[----:B------:R-:W-:-:S02]  /*8470*/  LOP3.LUT R223, R223, 0xfffffffe, RZ, 0xc0, !PT ;  /* 0xfffffffedfdf7812 */ /* 0x000fc400078ec0ff */
[----:B------:R-:W-:-:S03]  /*8480*/  LOP3.LUT R2, R2, 0xfffffe00, R9, 0xf8, !PT ;  /* 0xfffffe0002027812 */ /* 0x000fc600078ef809 */
[----:B------:R-:W-:Y:S02]  /*8490*/  IADD3 R15, R15, UR4, RZ ;  /* 0x000000040f0f7c10 */ /* 0x000fe4000fffe0ff */
[----:B--2---:R-:W-:Y:S01]  /*84a0*/  @P0 SHF.R.S32.HI R19, RZ, 0x1f, R18 ;  /* 0x0000001fff130819 */ /* 0x004fe20000011412 */
[----:B------:R-:W-:Y:S02]  /*84b0*/  @!P0 IMAD.U32 R18, RZ, RZ, UR8 ;  /* 0x00000008ff128e24 */ /* 0x000fe4000f8e00ff */
[----:B------:R-:W-:Y:S01]  /*84c0*/  @!P0 IMAD.U32 R19, RZ, RZ, UR9 ;  /* 0x00000009ff138e24 */ /* 0x000fe2000f8e00ff */
[----:B------:R-:W-:-:S04]  /*84d0*/  ISETP.NE.U32.AND P0, PT, RZ, c[0x0][0x350], PT ;  /* 0x0000d400ff007a0c */ /* 0x000fc80003f05070 */
[----:B------:R-:W-:-:S04]  /*84e0*/  ISETP.NE.AND.EX P0, PT, RZ, c[0x0][0x354], PT, P0 ;  /* 0x0000d500ff007a0c */ /* 0x000fc80003f05300 */
[----:B------:R-:W-:Y:S02]  /*84f0*/  SEL R224, R18, RZ, !P0 ;  /* 0x000000ff12e07207 */ /* 0x000fe40004000000 */
[----:B------:R-:W-:Y:S01]  /*8500*/  @!P2 LEA.HI R18, R11, R52, RZ, 0x3 ;  /* 0x000000340b12a211 */ /* 0x000fe200078f18ff */
[----:B------:R-:W-:Y:S01]  /*8510*/  @!P2 IMAD.SHL.U32 R11, R6, 0x2, RZ ;  /* 0x00000002060ba824 */ /* 0x000fe200078e00ff */
[----:B------:R-:W-:Y:S01]  /*8520*/  SEL R3, R19, RZ, !P0 ;  /* 0x000000ff13037207 */ /* 0x000fe20004000000 */
[----:B------:R-:W-:Y:S01]  /*8530*/  IMAD.WIDE.U32 R228, R224, c[0x0][0x1f0], R228 ;  /* 0x00007c00e0e47a25 */ /* 0x000fe200078e00e4 */
[----:B------:R-:W-:Y:S01]  /*8540*/  @!P2 LOP3.LUT R18, R18, 0xfffffff8, RZ, 0xc0, !PT ;  /* 0xfffffff81212a812 */ /* 0x000fe200078ec0ff */
[----:B------:R1:W2:Y:S01]  /*8550*/  SHFL.IDX PT, R19, R16, 0x1, 0x181f ;  /* 0x00381f0010137f89 */ /* 0x0002a200000e0000 */
[----:B------:R-:W-:Y:S01]  /*8560*/  ISETP.NE.AND P0, PT, R10, RZ, PT ;  /* 0x000000ff0a00720c */ /* 0x000fe20003f05270 */
[----:B------:R-:W-:Y:S02]  /*8570*/  IMAD R233, R3, c[0x0][0x1f0], RZ ;  /* 0x00007c0003e97a24 */ /* 0x000fe400078e02ff */
[--C-:B------:R-:W-:Y:S01]  /*8580*/  @!P2 IMAD.WIDE R24, R18, 0x2, R20.reuse ;  /* 0x000000021218a825 */ /* 0x100fe200078e0214 */
[----:B------:R1:W-:Y:S03]  /*8590*/  @!P2 LDGSTS.E.BYPASS.LTC128B.128 [R11+0x10080], [R22.64], !P3 ;  /* 0x10080000160bafae */ /* 0x0003e6000d901d5a */
[----:B------:R-:W-:Y:S01]  /*85a0*/  @!P2 IMAD.WIDE R20, R8, 0x2, R20 ;  /* 0x000000020814a825 */ /* 0x000fe200078e0214 */
[----:B------:R1:W-:Y:S01]  /*85b0*/  @!P2 LDGSTS.E.BYPASS.LTC128B.128 [R11+0x14080], [R24.64], !P1 ;  /* 0x14080000180bafae */ /* 0x0003e2000c901d5a */
[----:B------:R-:W-:-:S02]  /*85c0*/  IADD3 R8, R86, 0x80, RZ ;  /* 0x0000008056087810 */ /* 0x000fc40007ffe0ff */
[----:B------:R-:W-:Y:S01]  /*85d0*/  IMAD R231, R3, c[0x0][0x218], RZ ;  /* 0x0000860003e77a24 */ /* 0x000fe200078e02ff */
[----:B------:R1:W-:Y:S01]  /*85e0*/  @!P2 LDGSTS.E.BYPASS.LTC128B.128 [R11+0x18080], [R26.64], !P6 ;  /* 0x180800001a0bafae */ /* 0x0003e2000f101d5a */
[----:B------:R-:W-:Y:S01]  /*85f0*/  ISETP.GE.AND P6, PT, R86, c[0x0][0x1d4], PT ;  /* 0x0000750056007a0c */ /* 0x000fe20003fc6270 */
[----:B------:R-:W-:Y:S02]  /*8600*/  IMAD.MOV.U32 R3, RZ, RZ, 0x20 ;  /* 0x00000020ff037424 */ /* 0x000fe400078e00ff */
[----:B------:R1:W-:Y:S01]  /*8610*/  @!P2 LDGSTS.E.BYPASS.LTC128B.128 [R11+0x1c080], [R20.64], !P5 ;  /* 0x1c080000140bafae */ /* 0x0003e2000e901d5a */
[----:B------:R-:W-:Y:S01]  /*8620*/  IMAD R233, R224, c[0x0][0x1f4], R233 ;  /* 0x00007d00e0e97a24 */ /* 0x000fe200078e02e9 */
[----:B------:R-:W-:Y:S01]  /*8630*/  ISETP.GE.AND P5, PT, R8, c[0x0][0x1d4], PT ;  /* 0x0000750008007a0c */ /* 0x000fe20003fa6270 */
[----:B------:R-:W-:Y:S01]  /*8640*/  IMAD R231, R224, c[0x0][0x21c], R231 ;  /* 0x00008700e0e77a24 */ /* 0x000fe200078e02e7 */
[----:B------:R-:W-:Y:S01]  /*8650*/  IADD3 R8, R86, 0xc0, RZ ;  /* 0x000000c056087810 */ /* 0x000fe20007ffe0ff */
[----:B------:R-:W-:Y:S01]  /*8660*/  IMAD.WIDE.U32 R224, R224, c[0x0][0x218], R14 ;  /* 0x00008600e0e07a25 */ /* 0x000fe200078e000e */
[----:B------:R1:W3:Y:S01]  /*8670*/  SHFL.IDX PT, R18, R17, 0x1, 0x181f ;  /* 0x00381f0011127f89 */ /* 0x0002e200000e0000 */
[----:B------:R-:W-:-:S02]  /*8680*/  SEL R3, R3, 0xffffffe0, !P4 ;  /* 0xffffffe003037807 */ /* 0x000fc40006000000 */
[----:B------:R-:W-:Y:S01]  /*8690*/  IMAD.IADD R233, R229, 0x1, R233 ;  /* 0x00000001e5e97824 */ /* 0x000fe200078e02e9 */
[----:B------:R-:W-:Y:S01]  /*86a0*/  @P6 LOP3.LUT R223, R223, 0x1, RZ, 0xfc, !PT ;  /* 0x00000001dfdf6812 */ /* 0x000fe200078efcff */
[----:B------:R-:W-:Y:S01]  /*86b0*/  IMAD.IADD R231, R225, 0x1, R231 ;  /* 0x00000001e1e77824 */ /* 0x000fe200078e02e7 */
[----:B------:R-:W-:Y:S02]  /*86c0*/  ISETP.GE.AND P4, PT, R8, c[0x0][0x1d4], PT ;  /* 0x0000750008007a0c */ /* 0x000fe40003f86270 */
[----:B------:R-:W-:Y:S01]  /*86d0*/  ISETP.GE.AND P6, PT, R52, c[0x0][0x1d4], PT ;  /* 0x0000750034007a0c */ /* 0x000fe20003fc6270 */
[----:B------:R-:W-:Y:S07]  /*86e0*/  @P0 BRA `(.L_x_1432) ;  /* 0x0000019000000947 */ /* 0x000fee0003800000 */
[C---:B--2---:R-:W-:Y:S01]  /*86f0*/  IADD3 R14, R75.reuse, 0x80, RZ ;  /* 0x000000804b0e7810 */ /* 0x044fe20007ffe0ff */
[----:B-1----:R-:W-:Y:S01]  /*8700*/  IMAD.SHL.U32 R23, R6, 0x2, RZ ;  /* 0x0000000206177824 */ /* 0x002fe200078e00ff */
[----:B------:R-:W-:Y:S02]  /*8710*/  IADD3 R9, R75, 0xc0, RZ ;  /* 0x000000c04b097810 */ /* 0x000fe40007ffe0ff */
[----:B------:R-:W-:-:S02]  /*8720*/  SHF.R.S32.HI R13, RZ, 0x1f, R52 ;  /* 0x0000001fff0d7819 */ /* 0x000fc40000011434 */
[----:B------:R-:W-:Y:S02]  /*8730*/  SHF.R.S32.HI R11, RZ, 0x1f, R14 ;  /* 0x0000001fff0b7819 */ /* 0x000fe4000001140e */
[----:B---3--:R-:W-:Y:S02]  /*8740*/  LEA R20, P0, R75, R18, 0x1 ;  /* 0x000000124b147211 */ /* 0x008fe400078008ff */
[----:B------:R-:W-:Y:S02]  /*8750*/  SHF.R.S32.HI R8, RZ, 0x1f, R9 ;  /* 0x0000001fff087819 */ /* 0x000fe40000011409 */
[----:B------:R-:W-:Y:S02]  /*8760*/  LEA.HI R13, R13, R52, RZ, 0x3 ;  /* 0x000000340d0d7211 */ /* 0x000fe400078f18ff */
[----:B------:R-:W-:Y:S02]  /*8770*/  P2R R15, PR, RZ, 0x4 ;  /* 0x00000004ff0f7803 */ /* 0x000fe40000000000 */
[----:B------:R-:W-:-:S02]  /*8780*/  LEA.HI R11, R11, R14, RZ, 0x3 ;  /* 0x0000000e0b0b7211 */ /* 0x000fc400078f18ff */
[----:B------:R-:W-:Y:S02]  /*8790*/  LEA.HI.X R21, R75, R19, R87, 0x1, P0 ;  /* 0x000000134b157211 */ /* 0x000fe400000f0c57 */
[----:B------:R-:W-:Y:S02]  /*87a0*/  LEA.HI R8, R8, R9, RZ, 0x3 ;  /* 0x0000000908087211 */ /* 0x000fe400078f18ff */
[----:B------:R-:W-:Y:S01]  /*87b0*/  ISETP.GE.AND P2, PT, R0, c[0x0][0x198], PT ;  /* 0x0000660000007a0c */ /* 0x000fe20003f46270 */
[----:B------:R1:W-:Y:S01]  /*87c0*/  LDGSTS.E.BYPASS.LTC128B.128 [R23+0x11080], [R20.64], !P3 ;  /* 0x1108000014177fae */ /* 0x0003e2000d901d5a */
[----:B------:R-:W-:Y:S02]  /*87d0*/  ISETP.GE.AND P0, PT, R4, c[0x0][0x198], PT ;  /* 0x0000660004007a0c */ /* 0x000fe40003f06270 */
[----:B------:R-:W-:Y:S02]  /*87e0*/  LOP3.LUT R13, R13, 0xfffffff8, RZ, 0xc0, !PT ;  /* 0xfffffff80d0d7812 */ /* 0x000fe400078ec0ff */
[----:B------:R-:W-:-:S02]  /*87f0*/  LOP3.LUT R11, R11, 0xfffffff8, RZ, 0xc0, !PT ;  /* 0xfffffff80b0b7812 */ /* 0x000fc400078ec0ff */
[----:B------:R-:W-:Y:S01]  /*8800*/  LOP3.LUT R9, R8, 0xfffffff8, RZ, 0xc0, !PT ;  /* 0xfffffff808097812 */ /* 0x000fe200078ec0ff */
[----:B------:R-:W-:-:S04]  /*8810*/  IMAD.WIDE R24, R13, 0x2, R18 ;  /* 0x000000020d187825 */ /* 0x000fc800078e0212 */
[--C-:B------:R-:W-:Y:S01]  /*8820*/  IMAD.WIDE R26, R11, 0x2, R18.reuse ;  /* 0x000000020b1a7825 */ /* 0x100fe200078e0212 */
[----:B------:R1:W-:Y:S03]  /*8830*/  LDGSTS.E.BYPASS.LTC128B.128 [R23+0x15080], [R24.64], !P1 ;  /* 0x1508000018177fae */ /* 0x0003e6000c901d5a */
[----:B------:R-:W-:Y:S01]  /*8840*/  IMAD.WIDE R18, R9, 0x2, R18 ;  /* 0x0000000209127825 */ /* 0x000fe200078e0212 */
[----:B------:R1:W-:Y:S01]  /*8850*/  LDGSTS.E.BYPASS.LTC128B.128 [R23+0x19080], [R26.64], !P2 ;  /* 0x190800001a177fae */ /* 0x0003e2000d101d5a */
[----:B------:R-:W-:-:S03]  /*8860*/  ISETP.NE.AND P2, PT, R15, RZ, PT ;  /* 0x000000ff0f00720c */ /* 0x000fc60003f45270 */
[----:B------:R1:W-:Y:S05]  /*8870*/  LDGSTS.E.BYPASS.LTC128B.128 [R23+0x1d080], [R18.64], !P0 ;  /* 0x1d08000012177fae */ /* 0x0003ea000c101d5a */
.L_x_1432:
[----:B--2---:R-:W-:Y:S05]  /*8880*/  BSYNC B0 ;  /* 0x0000000000007941 */ /* 0x004fea0003800000 */
.L_x_1431:
[----:B------:R-:W-:Y:S01]  /*8890*/  IADD3 R8, R12, 0x40, RZ ;  /* 0x000000400c087810 */ /* 0x000fe20007ffe0ff */
[----:B-1----:R1:W2:Y:S01]  /*88a0*/  SHFL.IDX PT, R21, R16, 0x2, 0x181f ;  /* 0x00581f0010157f89 */ /* 0x0022a200000e0000 */
[----:B------:R-:W-:Y:S02]  /*88b0*/  BSSY B0, `(.L_x_1433) ;  /* 0x000001f000007945 */ /* 0x000fe40003800000 */
[----:B------:R-:W-:Y:S01]  /*88c0*/  ISETP.GE.AND P0, PT, R8, UR6, PT ;  /* 0x0000000608007c0c */ /* 0x000fe2000bf06270 */
[----:B------:R1:W4:Y:S03]  /*88d0*/  SHFL.IDX PT, R20, R17, 0x2, 0x181f ;  /* 0x00581f0011147f89 */ /* 0x00032600000e0000 */
[----:B------:R-:W-:-:S09]  /*88e0*/  P2R R9, PR, RZ, 0x1 ;  /* 0x00000001ff097803 */ /* 0x000fd20000000000 */
[----:B------:R-:W-:Y:S05]  /*88f0*/  @P0 BRA `(.L_x_1434) ;  /* 0x000001a000000947 */ /* 0x000fea0003800000 */
[C---:B------:R-:W-:Y:S01]  /*8900*/  IADD3 R14, R75.reuse, 0x80, RZ ;  /* 0x000000804b0e7810 */ /* 0x040fe20007ffe0ff */
[----:B------:R-:W-:Y:S01]  /*8910*/  IMAD.SHL.U32 R19, R6, 0x2, RZ ;  /* 0x0000000206137824 */ /* 0x000fe200078e00ff */
[C---:B------:R-:W-:Y:S02]  /*8920*/  IADD3 R11, R75.reuse, 0xc0, RZ ;  /* 0x000000c04b0b7810 */ /* 0x040fe40007ffe0ff */
[----:B------:R-:W-:Y:S02]  /*8930*/  SHF.R.S32.HI R15, RZ, 0x1f, R52 ;  /* 0x0000001fff0f7819 */ /* 0x000fe40000011434 */
[----:B------:R-:W-:Y:S02]  /*8940*/  SHF.R.S32.HI R13, RZ, 0x1f, R14 ;  /* 0x0000001fff0d7819 */ /* 0x000fe4000001140e */
[----:B----4-:R-:W-:Y:S02]  /*8950*/  LEA R22, P0, R75, R20, 0x1 ;  /* 0x000000144b167211 */ /* 0x010fe400078008ff */
[----:B------:R-:W-:-:S02]  /*8960*/  SHF.R.S32.HI R8, RZ, 0x1f, R11 ;  /* 0x0000001fff087819 */ /* 0x000fc4000001140b */
[----:B------:R-:W-:Y:S02]  /*8970*/  LEA.HI R15, R15, R52, RZ, 0x3 ;  /* 0x000000340f0f7211 */ /* 0x000fe400078f18ff */
[----:B---3--:R-:W-:Y:S02]  /*8980*/  P2R R18, PR, RZ, 0x4 ;  /* 0x00000004ff127803 */ /* 0x008fe40000000000 */
[----:B------:R-:W-:Y:S02]  /*8990*/  LEA.HI R13, R13, R14, RZ, 0x3 ;  /* 0x0000000e0d0d7211 */ /* 0x000fe400078f18ff */
[----:B--2---:R-:W-:Y:S02]  /*89a0*/  LEA.HI.X R23, R75, R21, R87, 0x1, P0 ;  /* 0x000000154b177211 */ /* 0x004fe400000f0c57 */
[----:B------:R-:W-:Y:S02]  /*89b0*/  LEA.HI R8, R8, R11, RZ, 0x3 ;  /* 0x0000000b08087211 */ /* 0x000fe400078f18ff */
[----:B------:R-:W-:Y:S01]  /*89c0*/  ISETP.GE.AND P2, PT, R0, c[0x0][0x198], PT ;  /* 0x0000660000007a0c */ /* 0x000fe20003f46270 */
[----:B------:R-:W-:Y:S01]  /*89d0*/  @!PT LDS RZ, [RZ] ;  /* 0x00000000fffff984 */ /* 0x000fe20000000800 */
[----:B------:R2:W-:Y:S01]  /*89e0*/  LDGSTS.E.BYPASS.LTC128B.128 [R19+0x12080], [R22.64], !P3 ;  /* 0x1208000016137fae */ /* 0x0005e2000d901d5a */
[----:B------:R-:W-:-:S02]  /*89f0*/  ISETP.GE.AND P0, PT, R4, c[0x0][0x198], PT ;  /* 0x0000660004007a0c */ /* 0x000fc40003f06270 */
[----:B------:R-:W-:Y:S02]  /*8a00*/  LOP3.LUT R15, R15, 0xfffffff8, RZ, 0xc0, !PT ;  /* 0xfffffff80f0f7812 */ /* 0x000fe400078ec0ff */
[----:B------:R-:W-:Y:S02]  /*8a10*/  LOP3.LUT R13, R13, 0xfffffff8, RZ, 0xc0, !PT ;  /* 0xfffffff80d0d7812 */ /* 0x000fe400078ec0ff */
        /* <DEDUP_REMOVED lines=8> */
.L_x_1434:
[----:B------:R-:W-:Y:S05]  /*8aa0*/  BSYNC B0 ;  /* 0x0000000000007941 */ /* 0x000fea0003800000 */
.L_x_1433:
[----:B------:R-:W-:Y:S01]  /*8ab0*/  IADD3 R8, R12, 0x60, RZ ;  /* 0x000000600c087810 */ /* 0x000fe20007ffe0ff */
[----:B------:R-:W-:Y:S01]  /*8ac0*/  UMOV UR12, 0x30 ;  /* 0x00000030000c7882 */ /* 0x000fe20000000000 */
[----:B--2---:R2:W1:Y:S01]  /*8ad0*/  SHFL.IDX PT, R19, R16, 0x3, 0x181f ;  /* 0x00781f0010137f89 */ /* 0x00446200000e0000 */
[----:B------:R-:W-:Y:S01]  /*8ae0*/  ULDC.64 UR4, c[0x0][0x1e0] ;  /* 0x0000780000047ab9 */ /* 0x000fe20000000a00 */
[----:B------:R-:W-:Y:S01]  /*8af0*/  ISETP.GE.AND P0, PT, R8, UR6, PT ;  /* 0x0000000608007c0c */ /* 0x000fe2000bf06270 */
[----:B------:R-:W-:Y:S01]  /*8b00*/  UIMAD.WIDE.U32 UR20, UR12, UR4, URZ ;  /* 0x000000040c1472a5 */ /* 0x000fe2000f8e003f */
[----:B---3--:R2:W3:Y:S01]  /*8b10*/  SHFL.IDX PT, R18, R17, 0x3, 0x181f ;  /* 0x00781f0011127f89 */ /* 0x0084e200000e0000 */
[----:B------:R-:W-:Y:S01]  /*8b20*/  UIMAD UR5, UR12, UR5, URZ ;  /* 0x000000050c0572a4 */ /* 0x000fe2000f8e023f */
[----:B------:R-:W-:Y:S01]  /*8b30*/  BSSY B0, `(.L_x_1435) ;  /* 0x000001c000007945 */ /* 0x000fe20003800000 */
[----:B------:R-:W-:Y:S02]  /*8b40*/  P2R R8, PR, RZ, 0x1 ;  /* 0x00000001ff087803 */ /* 0x000fe40000000000 */
[----:B------:R-:W-:-:S06]  /*8b50*/  UIADD3 UR9, UR21, UR5, URZ ;  /* 0x0000000515097290 */ /* 0x000fcc000fffe03f */
[----:B------:R-:W-:Y:S05]  /*8b60*/  @P0 BRA `(.L_x_1436) ;  /* 0x0000018000000947 */ /* 0x000fea0003800000 */
[----:B------:R-:W-:Y:S01]  /*8b70*/  SHF.R.S32.HI R11, RZ, 0x1f, R52 ;  /* 0x0000001fff0b7819 */ /* 0x000fe20000011434 */
[----:B------:R-:W-:Y:S01]  /*8b80*/  IMAD.SHL.U32 R13, R6, 0x2, RZ ;  /* 0x00000002060d7824 */ /* 0x000fe200078e00ff */
[----:B------:R-:W-:Y:S02]  /*8b90*/  IADD3 R14, R75, 0x80, RZ ;  /* 0x000000804b0e7810 */ /* 0x000fe40007ffe0ff */
[----:B------:R-:W-:Y:S02]  /*8ba0*/  LEA.HI R11, R11, R52, RZ, 0x3 ;  /* 0x000000340b0b7211 */ /* 0x000fe400078f18ff */
[----:B-123--:R-:W-:Y:S02]  /*8bb0*/  LEA R16, P0, R75, R18, 0x1 ;  /* 0x000000124b107211 */ /* 0x00efe400078008ff */
[----:B------:R-:W-:Y:S02]  /*8bc0*/  LOP3.LUT R11, R11, 0xfffffff8, RZ, 0xc0, !PT ;  /* 0xfffffff80b0b7812 */ /* 0x000fe400078ec0ff */
[----:B------:R-:W-:-:S02]  /*8bd0*/  LEA.HI.X R17, R75, R19, R87, 0x1, P0 ;  /* 0x000000134b117211 */ /* 0x000fc400000f0c57 */
[----:B------:R-:W-:Y:S01]  /*8be0*/  ISETP.GE.AND P0, PT, R0, c[0x0][0x198], PT ;  /* 0x0000660000007a0c */ /* 0x000fe20003f06270 */
[----:B----4-:R-:W-:Y:S01]  /*8bf0*/  IMAD.WIDE R20, R11, 0x2, R18 ;  /* 0x000000020b147825 */ /* 0x010fe200078e0212 */
[----:B------:R-:W-:Y:S01]  /*8c00*/  SHF.R.S32.HI R11, RZ, 0x1f, R14 ;  /* 0x0000001fff0b7819 */ /* 0x000fe2000001140e */
[----:B------:R-:W-:Y:S01]  /*8c10*/  @!PT LDS RZ, [RZ] ;  /* 0x00000000fffff984 */ /* 0x000fe20000000800 */
[----:B------:R1:W-:Y:S03]  /*8c20*/  LDGSTS.E.BYPASS.LTC128B.128 [R13+0x13080], [R16.64], !P3 ;  /* 0x13080000100d7fae */ /* 0x0003e6000d901d5a */
[----:B------:R-:W-:Y:S01]  /*8c30*/  LEA.HI R11, R11, R14, RZ, 0x3 ;  /* 0x0000000e0b0b7211 */ /* 0x000fe200078f18ff */
[----:B------:R1:W-:Y:S03]  /*8c40*/  LDGSTS.E.BYPASS.LTC128B.128 [R13+0x17080], [R20.64], !P1 ;  /* 0x17080000140d7fae */ /* 0x0003e6000c901d5a */
[----:B------:R-:W-:-:S05]  /*8c50*/  LOP3.LUT R11, R11, 0xfffffff8, RZ, 0xc0, !PT ;  /* 0xfffffff80b0b7812 */ /* 0x000fca00078ec0ff */
[----:B------:R-:W-:Y:S01]  /*8c60*/  IMAD.WIDE R14, R11, 0x2, R18 ;  /* 0x000000020b0e7825 */ /* 0x000fe200078e0212 */
[----:B------:R-:W-:-:S04]  /*8c70*/  IADD3 R11, R75, 0xc0, RZ ;  /* 0x000000c04b0b7810 */ /* 0x000fc80007ffe0ff */
[----:B------:R-:W-:Y:S01]  /*8c80*/  SHF.R.S32.HI R0, RZ, 0x1f, R11 ;  /* 0x0000001fff007819 */ /* 0x000fe2000001140b */
[----:B------:R1:W-:Y:S01]  /*8c90*/  LDGSTS.E.BYPASS.LTC128B.128 [R13+0x1b080], [R14.64], !P0 ;  /* 0x1b0800000e0d7fae */ /* 0x0003e2000c101d5a */
[----:B------:R-:W-:Y:S02]  /*8ca0*/  ISETP.GE.AND P0, PT, R4, c[0x0][0x198], PT ;  /* 0x0000660004007a0c */ /* 0x000fe40003f06270 */
[----:B------:R-:W-:-:S04]  /*8cb0*/  LEA.HI R11, R0, R11, RZ, 0x3 ;  /* 0x0000000b000b7211 */ /* 0x000fc800078f18ff */
[----:B------:R-:W-:-:S05]  /*8cc0*/  LOP3.LUT R11, R11, 0xfffffff8, RZ, 0xc0, !PT ;  /* 0xfffffff80b0b7812 */ /* 0x000fca00078ec0ff */
[----:B------:R-:W-:-:S05]  /*8cd0*/  IMAD.WIDE R18, R11, 0x2, R18 ;  /* 0x000000020b127825 */ /* 0x000fca00078e0212 */
[----:B------:R1:W-:Y:S02]  /*8ce0*/  LDGSTS.E.BYPASS.LTC128B.128 [R13+0x1f080], [R18.64], !P0 ;  /* 0x1f080000120d7fae */ /* 0x0003e4000c101d5a */
.L_x_1436:
[----:B------:R-:W-:Y:S05]  /*8cf0*/  BSYNC B0 ;  /* 0x0000000000007941 */ /* 0x000fea0003800000 */
.L_x_1435:
[----:B------:R-:W-:Y:S01]  /*8d00*/  UIMAD UR12, UR13, -0x30, UR12 ;  /* 0xffffffd00d0c78a4 */ /* 0x000fe2000f8e020c */
[----:B-12---:R-:W-:Y:S01]  /*8d10*/  IMAD.U32 R16, RZ, RZ, UR20 ;  /* 0x00000014ff107e24 */ /* 0x006fe2000f8e00ff */
[----:B------:R-:W-:Y:S01]  /*8d20*/  UIADD3 UR15, UR13, -0x1, URZ ;  /* 0xffffffff0d0f7890 */ /* 0x000fe2000fffe03f */
[----:B------:R-:W-:Y:S01]  /*8d30*/  IMAD.MOV.U32 R232, RZ, RZ, R228 ;  /* 0x000000ffffe87224 */ /* 0x000fe200078e00e4 */
[----:B------:R-:W-:Y:S01]  /*8d40*/  UIADD3 UR11, UR14, UR12, URZ ;  /* 0x0000000c0e0b7290 */ /* 0x000fe2000fffe03f */
[----:B------:R-:W-:Y:S01]  /*8d50*/  IMAD.U32 R17, RZ, RZ, UR21 ;  /* 0x00000015ff117e24 */ /* 0x000fe2000f8e00ff */
[----:B------:R-:W-:Y:S01]  /*8d60*/  USHF.R.S32.HI UR10, URZ, 0x1f, UR15 ;  /* 0x0000001f3f0a7899 */ /* 0x000fe2000801140f */
[----:B------:R-:W0:Y:S01]  /*8d70*/  LDGDEPBAR ;  /* 0x00000000000079af */ /* 0x000e220000000000 */
[----:B------:R-:W-:Y:S01]  /*8d80*/  UISETP.LT.AND UP0, UPT, UR11, 0x30, UPT ;  /* 0x000000300b00788c */ /* 0x000fe2000bf01270 */
[----:B------:R-:W-:Y:S01]  /*8d90*/  IMAD.WIDE.U32 R16, R16, UR15, R232 ;  /* 0x0000000f10107c25 */ /* 0x000fe2000f8e00e8 */
[----:B------:R-:W-:-:S02]  /*8da0*/  UIMAD UR4, UR9, UR15, URZ ;  /* 0x0000000f090472a4 */ /* 0x000fc4000f8e023f */
[----:B------:R-:W-:Y:S02]  /*8db0*/  USEL UR5, UR11, 0x30, UP0 ;  /* 0x000000300b057887 */ /* 0x000fe40008000000 */
[----:B------:R-:W-:Y:S02]  /*8dc0*/  UIMAD UR4, UR10, UR20, UR4 ;  /* 0x000000140a0472a4 */ /* 0x000fe4000f8e0204 */
[----:B------:R-:W-:Y:S02]  /*8dd0*/  UMOV UR7, 0x5 ;  /* 0x0000000500077882 */ /* 0x000fe40000000000 */
[----:B------:R-:W-:Y:S02]  /*8de0*/  IADD3 R4, -R196, UR5, RZ ;  /* 0x00000005c4047c10 */ /* 0x000fe4000fffe1ff */
[----:B------:R-:W-:Y:S01]  /*8df0*/  IADD3 R0, R17, UR4, RZ ;  /* 0x0000000411007c10 */ /* 0x000fe2000fffe0ff */
[----:B------:R-:W-:Y:S01]  /*8e00*/  ULDC.64 UR4, c[0x0][0x1e0] ;  /* 0x0000780000047ab9 */ /* 0x000fe20000000a00 */
[----:B------:R-:W-:Y:S01]  /*8e10*/  BAR.SYNC.DEFER_BLOCKING 0x0 ;  /* 0x0000000000007b1d */ /* 0x000fe20000010000 */
[----:B------:R-:W-:Y:S01]  /*8e20*/  ISETP.GE.AND P1, PT, R4, 0x1, PT ;  /* 0x000000010400780c */ /* 0x000fe20003f26270 */
[----:B------:R-:W-:-:S02]  /*8e30*/  USHF.L.U32 UR8, UR4, 0x5, URZ ;  /* 0x0000000504087899 */ /* 0x000fc4000800063f */
[----:B------:R-:W-:-:S10]  /*8e40*/  USHF.L.U64.HI UR7, UR4, UR7, UR5 ;  /* 0x0000000704077299 */ /* 0x000fd40008010205 */
[----:B------:R-:W-:Y:S01]  /*8e50*/  @P1 LEA R14, P0, R16, c[0x0][0x1c8], 0x1 ;  /* 0x00007200100e1a11 */ /* 0x000fe200078008ff */
[----:B------:R-:W-:-:S03]  /*8e60*/  @P1 IMAD.SHL.U32 R13, R6, 0x2, RZ ;  /* 0x00000002060d1824 */ /* 0x000fc600078e00ff */
[----:B------:R-:W-:Y:S02]  /*8e70*/  @P1 LEA.HI.X R15, R16, c[0x0][0x1cc], R0, 0x1, P0 ;  /* 0x00007300100f1a11 */ /* 0x000fe400000f0c00 */
[----:B------:R-:W-:-:S13]  /*8e80*/  ISETP.GE.AND P0, PT, R4, 0x21, PT ;  /* 0x000000210400780c */ /* 0x000fda0003f06270 */
[----:B------:R-:W-:-:S04]  /*8e90*/  @P0 IADD3 R4, P3, R16, UR8, RZ ;  /* 0x0000000810040c10 */ /* 0x000fc8000ff7e0ff */
[----:B------:R-:W-:Y:S02]  /*8ea0*/  @P0 IADD3.X R11, R0, UR7, RZ, P3, !PT ;  /* 0x00000007000b0c10 */ /* 0x000fe40009ffe4ff */
[----:B------:R-:W-:-:S04]  /*8eb0*/  @P0 LEA R16, P3, R4, c[0x0][0x1c8], 0x1 ;  /* 0x0000720004100a11 */ /* 0x000fc800078608ff */
[----:B------:R-:W-:Y:S01]  /*8ec0*/  @P0 LEA.HI.X R17, R4, c[0x0][0x1cc], R11, 0x1, P3 ;  /* 0x0000730004110a11 */ /* 0x000fe200018f0c0b */
[----:B------:R-:W-:Y:S01]  /*8ed0*/  @P0 IMAD.SHL.U32 R11, R6, 0x2, RZ ;  /* 0x00000002060b0824 */ /* 0x000fe200078e00ff */
[----:B------:R-:W-:Y:S02]  /*8ee0*/  LOP3.LUT P3, RZ, R223, 0x1, RZ, 0xc0, !PT ;  /* 0x00000001dfff7812 */ /* 0x000fe4000786c0ff */
[----:B------:R-:W-:Y:S02]  /*8ef0*/  LEA.HI R4, R7, R84, RZ, 0x5 ;  /* 0x0000005407047211 */ /* 0x000fe400078f28ff */
[----:B------:R-:W-:Y:S02]  /*8f00*/  SEL R0, RZ, 0x1, P3 ;  /* 0x00000001ff007807 */ /* 0x000fe40001800000 */
[----:B------:R-:W-:-:S07]  /*8f10*/  SHF.R.S32.HI R77, RZ, 0x5, R4 ;  /* 0x00000005ff4d7819 */ /* 0x000fce0000011404 */
        /* <DEDUP_REMOVED lines=16> */
.L_x_1437:
[----:B------:R-:W-:Y:S01]  /*9020*/  ULDC.U8 UR4, c[0x0][0x298] ;  /* 0x0000a60000047ab9 */ /* 0x000fe20000000000 */
[----:B-1----:R-:W-:Y:S01]  /*9030*/  SHF.R.S32.HI R16, RZ, 0x1f, R85 ;  /* 0x0000001fff107819 */ /* 0x002fe20000011455 */
[----:B------:R-:W-:Y:S01]  /*9040*/  IMAD.WIDE.U32 R14, R85, c[0x0][0x280], RZ ;  /* 0x0000a000550e7a25 */ /* 0x000fe200078e00ff */
[----:B------:R-:W-:Y:S01]  /*9050*/  ISETP.NE.AND P0, PT, RZ, UR4, PT ;  /* 0x00000004ff007c0c */ /* 0x000fe2000bf05270 */
[----:B------:R-:W-:Y:S01]  /*9060*/  BSSY B2, `(.L_x_1438) ;  /* 0x00008de000027945 */ /* 0x000fe20003800000 */
[----:B------:R-:W-:Y:S01]  /*9070*/  LEA R12, R53, R12, 0x5 ;  /* 0x0000000c350c7211 */ /* 0x000fe200078e28ff */
[----:B---3--:R-:W-:Y:S01]  /*9080*/  IMAD R18, R16, c[0x0][0x280], RZ ;  /* 0x0000a00010127a24 */ /* 0x008fe200078e02ff */
        /* <DEDUP_REMOVED lines=8> */
[----:B------:R-:W-:Y:S01]  /*9110*/  PLOP3.LUT P0, PT, PT, PT, UP2, 0x80, 0x0 ;  /* 0x000000000000781c */ /* 0x000fe20003f0f028 */
[----:B------:R-:W-:Y:S01]  /*9120*/  IMAD.MOV.U32 R18, RZ, RZ, R14 ;  /* 0x000000ffff127224 */ /* 0x000fe200078e000e */
[----:B------:R-:W-:Y:S01]  /*9130*/  BSSY B0, `(.L_x_1440) ;  /* 0x0000049000007945 */ /* 0x000fe20003800000 */
[----:B----4-:R-:W-:Y:S01]  /*9140*/  IMAD.MOV.U32 R20, RZ, RZ, R16 ;  /* 0x000000ffff147224 */ /* 0x010fe200078e0010 */
[----:B------:R-:W-:Y:S01]  /*9150*/  CS2R R72, SRZ ;  /* 0x0000000000487805 */ /* 0x000fe2000001ff00 */
        /* <DEDUP_REMOVED lines=9> */
[----:B------:R-:W-:Y:S01]  /*91f0*/  PLOP3.LUT P0, PT, PT, PT, UP2, 0x80, 0x0 ;  /* 0x000000000000781c */ /* 0x000fe20003f0f028 */
[----:B------:R-:W-:-:S12]  /*9200*/  CS2R R100, SRZ ;  /* 0x0000000000647805 */ /* 0x000fd8000001ff00 */
[----:B------:R-:W-:-:S04]  /*9210*/  @P0 SHF.R.U32.HI R12, RZ, c[0x0][0x2cc], R11 ;  /* 0x0000b300ff0c0a19 */ /* 0x000fc8000001160b */
[----:B------:R-:W-:Y:S01]  /*9220*/  SHF.R.S32.HI R11, RZ, 0x1f, R12 ;  /* 0x0000001fff0b7819 */ /* 0x000fe2000001140c */
[----:B------:R-:W-:-:S04]  /*9230*/  IMAD.WIDE.U32 R14, R12, c[0x0][0x280], R18 ;  /* 0x0000a0000c0e7a25 */ /* 0x000fc800078e0012 */
[C---:B------:R-:W-:Y:S01]  /*9240*/  IMAD R13, R11.reuse, c[0x0][0x280], RZ ;  /* 0x0000a0000b0d7a24 */ /* 0x040fe200078e02ff */
[----:B------:R-:W-:Y:S01]  /*9250*/  LEA R17, P0, R14, c[0x0][0x270], 0x1 ;  /* 0x00009c000e117a11 */ /* 0x000fe200078008ff */
[----:B------:R-:W-:Y:S02]  /*9260*/  IMAD R11, R11, c[0x0][0x290], RZ ;  /* 0x0000a4000b0b7a24 */ /* 0x000fe400078e02ff */
[C---:B------:R-:W-:Y:S02]  /*9270*/  IMAD R13, R12.reuse, c[0x0][0x284], R13 ;  /* 0x0000a1000c0d7a24 */ /* 0x040fe400078e020d */
[C---:B------:R-:W-:Y:S01]  /*9280*/  IMAD.WIDE.U32 R20, R12.reuse, c[0x0][0x290], R20 ;  /* 0x0000a4000c147a25 */ /* 0x040fe200078e0014 */
[----:B------:R1:W2:Y:S02]  /*9290*/  SHFL.IDX PT, R22, R17, RZ, 0x181f ;  /* 0x00181fff11167589 */ /* 0x0002a400000e0000 */
[----:B------:R-:W-:Y:S01]  /*92a0*/  IADD3 R18, R15, R13, RZ ;  /* 0x0000000d0f127210 */ /* 0x000fe20007ffe0ff */
[----:B------:R-:W-:-:S03]  /*92b0*/  IMAD R11, R12, c[0x0][0x294], R11 ;  /* 0x0000a5000c0b7a24 */ /* 0x000fc600078e020b */
[----:B------:R-:W-:Y:S02]  /*92c0*/  LEA.HI.X R18, R14, c[0x0][0x274], R18, 0x1, P0 ;  /* 0x00009d000e127a11 */ /* 0x000fe400000f0c12 */
[----:B------:R-:W-:Y:S02]  /*92d0*/  IADD3 R13, R21, R11, RZ ;  /* 0x0000000b150d7210 */ /* 0x000fe40007ffe0ff */
[C---:B------:R-:W-:Y:S01]  /*92e0*/  LEA R12, P0, R20.reuse, c[0x0][0x288], 0x1 ;  /* 0x0000a200140c7a11 */ /* 0x040fe200078008ff */
[----:B------:R1:W3:Y:S03]  /*92f0*/  SHFL.IDX PT, R23, R18, RZ, 0x181f ;  /* 0x00181fff12177589 */ /* 0x0002e600000e0000 */
[----:B------:R-:W-:Y:S02]  /*9300*/  LEA.HI.X R13, R20, c[0x0][0x28c], R13, 0x1, P0 ;  /* 0x0000a300140d7a11 */ /* 0x000fe400000f0c0d */
        /* <DEDUP_REMOVED lines=43> */
.L_x_1441:
[----:B------:R-:W-:Y:S05]  /*95c0*/  BSYNC B0 ;  /* 0x0000000000007941 */ /* 0x000fea0003800000 */
.L_x_1440:
        /* <DEDUP_REMOVED lines=9> */
[----:B--23--:R-:W-:Y:S01]  /*9660*/  IMAD.MOV.U32 R22, RZ, RZ, R106 ;  /* 0x000000ffff167224 */ /* 0x00cfe200078e006a */
        /* <DEDUP_REMOVED lines=68> */
.L_x_1443:
[----:B------:R-:W-:Y:S05]  /*9ab0*/  BSYNC B0 ;  /* 0x0000000000007941 */ /* 0x000fea0003800000 */
.L_x_1442:
        /* <DEDUP_REMOVED lines=80> */
.L_x_1445:
[----:B---34-:R-:W-:Y:S05]  /*9fc0*/  BSYNC B0 ;  /* 0x0000000000007941 */ /* 0x018fea0003800000 */
.L_x_1444:
        /* <DEDUP_REMOVED lines=78> */
.L_x_1447:
[----:B---3--:R-:W-:Y:S05]  /*a4b0*/  BSYNC B0 ;  /* 0x0000000000007941 */ /* 0x008fea0003800000 */
.L_x_1446:
        /* <DEDUP_REMOVED lines=56> */
[----:B------:R-:W-:Y:S01]  /*a840*/  HADD2.F32 R10, -RZ, R10.H1_H1 ;  /* 0x3000000aff0a7230 */ /* 0x000fe20000004100 */
[-C--:B------:R-:W-:Y:S01]  /*a850*/  FMUL.FTZ R112, R103, R105.reuse ;  /* 0x0000006967707220 */ /* 0x080fe20000410000 */
[--C-:B------:R-:W-:Y:S01]  /*a860*/  HADD2.F32 R104, -RZ, R9.reuse.H0_H0 ;  /* 0x20000009ff687230 */ /* 0x100fe20000004100 */
[-C--:B------:R-:W-:Y:S01]  /*a870*/  FFMA.FTZ R98, R101, R110.reuse, -R98 ;  /* 0x0000006e65627223 */ /* 0x080fe20000010862 */
[----:B------:R-:W-:Y:S01]  /*a880*/  HADD2.F32 R9, -RZ, R9.H1_H1 ;  /* 0x30000009ff097230 */ /* 0x000fe20000004100 */
[----:B------:R-:W-:Y:S01]  /*a890*/  FMUL.FTZ R114, R102, R105 ;  /* 0x0000006966727220 */ /* 0x000fe20000410000 */
[----:B------:R-:W-:Y:S01]  /*a8a0*/  HADD2.F32 R101, -RZ, R96.H0_H0 ;  /* 0x20000060ff657230 */ /* 0x000fe20000004100 */
[----:B------:R-:W-:-:S02]  /*a8b0*/  FFMA.FTZ R11, R11, R110, R100 ;  /* 0x0000006e0b0b7223 */ /* 0x000fc40000010064 */
[----:B------:R-:W-:Y:S02]  /*a8c0*/  FFMA.FTZ R112, R102, R111, -R112 ;  /* 0x0000006f66707223 */ /* 0x000fe40000010870 */
[-C--:B------:R-:W-:Y:S01]  /*a8d0*/  FMUL.FTZ R96, R10, R91.reuse ;  /* 0x0000005b0a607220 */ /* 0x080fe20000410000 */
[----:B------:R-:W-:Y:S01]  /*a8e0*/  F2FP.PACK_AB R11, R11, R98 ;  /* 0x000000620b0b723e */ /* 0x000fe200000000ff */
[----:B------:R-:W-:Y:S02]  /*a8f0*/  FMUL.FTZ R91, R8, R91 ;  /* 0x0000005b085b7220 */ /* 0x000fe40000410000 */
[-C--:B------:R-:W-:Y:S02]  /*a900*/  FMUL.FTZ R100, R9, R99.reuse ;  /* 0x0000006309647220 */ /* 0x080fe40000410000 */
[----:B------:R-:W-:Y:S02]  /*a910*/  FMUL.FTZ R102, R104, R99 ;  /* 0x0000006368667220 */ /* 0x000fe40000410000 */
        /* <DEDUP_REMOVED lines=8> */
[----:B------:R1:W-:Y:S02]  /*a9a0*/  STS.128 [R118+0x10080], R8 ;  /* 0x0100800876007388 */ /* 0x0003e40000000c00 */
.L_x_1451:
[----:B------:R-:W-:Y:S05]  /*a9b0*/  BSYNC B0 ;  /* 0x0000000000007941 */ /* 0x000fea0003800000 */
.L_x_1450:
        /* <DEDUP_REMOVED lines=46> */
.L_x_1453:
[----:B------:R-:W-:Y:S05]  /*aca0*/  BSYNC B0 ;  /* 0x0000000000007941 */ /* 0x000fea0003800000 */
.L_x_1452:
        /* <DEDUP_REMOVED lines=22> */
[C---:B------:R-:W-:Y:S01]  /*ae10*/  FMUL.FTZ R116, R91.reuse, R116 ;  /* 0x000000745b747220 */ /* 0x040fe20000410000 */
[--C-:B------:R-:W-:Y:S01]  /*ae20*/  HADD2.F32 R98, -RZ, R9.reuse.H0_H0 ;  /* 0x20000009ff627230 */ /* 0x100fe20000004100 */
[----:B------:R-:W-:Y:S01]  /*ae30*/  FFMA.FTZ R100, R91, R120, -R100 ;  /* 0x000000785b647223 */ /* 0x000fe20000010864 */
[----:B------:R-:W-:Y:S01]  /*ae40*/  HADD2.F32 R10, -RZ, R10.H1_H1 ;  /* 0x3000000aff0a7230 */ /* 0x000fe20000004100 */
[-C--:B------:R-:W-:Y:S01]  /*ae50*/  FMUL.FTZ R102, R97, R99.reuse ;  /* 0x0000006361667220 */ /* 0x080fe20000410000 */
        /* <DEDUP_REMOVED lines=19> */
.L_x_1455:
[----:B------:R-:W-:Y:S05]  /*af90*/  BSYNC B0 ;  /* 0x0000000000007941 */ /* 0x000fea0003800000 */
.L_x_1454:
        /* <DEDUP_REMOVED lines=27> */
[----:B------:R-:W-:Y:S01]  /*b150*/  FMUL.FTZ R102, R90, R97 ;  /* 0x000000615a667220 */ /* 0x000fe20000410000 */
[----:B------:R-:W-:Y:S01]  /*b160*/  HADD2.F32 R85, -RZ, R76.H0_H0 ;  /* 0x2000004cff557230 */ /* 0x000fe20000004100 */
[----:B------:R-:W-:-:S02]  /*b170*/  FMUL.FTZ R76, R10, R75 ;  /* 0x0000004b0a4c7220 */ /* 0x000fc40000410000 */
[----:B------:R-:W-:Y:S02]  /*b180*/  FMUL.FTZ R97, R9, R83 ;  /* 0x0000005309617220 */ /* 0x000fe40000410000 */
[----:B------:R-:W-:Y:S02]  /*b190*/  FMUL.FTZ R75, R8, R75 ;  /* 0x0000004b084b7220 */ /* 0x000fe40000410000 */
[C---:B------:R-:W-:Y:S02]  /*b1a0*/  FMUL.FTZ R83, R96.reuse, R83 ;  /* 0x0000005360537220 */ /* 0x040fe40000410000 */
[----:B------:R-:W-:Y:S02]  /*b1b0*/  FFMA.FTZ R97, R96, R82, -R97 ;  /* 0x0000005260617223 */ /* 0x000fe40000010861 */
[----:B------:R-:W-:Y:S02]  /*b1c0*/  FFMA.FTZ R11, R11, R108, R106 ;  /* 0x0000006c0b0b7223 */ /* 0x000fe4000001006a */
[----:B------:R-:W-:-:S02]  /*b1d0*/  FFMA.FTZ R100, R90, R99, -R100 ;  /* 0x000000635a647223 */ /* 0x000fc40000010864 */
[----:B------:R-:W-:Y:S01]  /*b1e0*/  FFMA.FTZ R91, R91, R99, R102 ;  /* 0x000000635b5b7223 */ /* 0x000fe20000010066 */
[----:B------:R-:W-:Y:S01]  /*b1f0*/  F2FP.PACK_AB R11, R11, R98 ;  /* 0x000000620b0b723e */ /* 0x000fe200000000ff */
[-C--:B------:R-:W-:Y:S02]  /*b200*/  FFMA.FTZ R76, R8, R85.reuse, -R76 ;  /* 0x00000055084c7223 */ /* 0x080fe4000001084c */
[----:B------:R-:W-:Y:S01]  /*b210*/  FFMA.FTZ R75, R10, R85, R75 ;  /* 0x000000550a4b7223 */ /* 0x000fe2000001004b */
[----:B------:R-:W-:Y:S01]  /*b220*/  F2FP.PACK_AB R8, R91, R100 ;  /* 0x000000645b08723e */ /* 0x000fe200000000ff */
[----:B------:R-:W-:-:S03]  /*b230*/  FFMA.FTZ R82, R9, R82, R83 ;  /* 0x0000005209527223 */ /* 0x000fc60000010053 */
[----:B------:R-:W-:Y:S02]  /*b240*/  F2FP.PACK_AB R10, R75, R76 ;  /* 0x0000004c4b0a723e */ /* 0x000fe400000000ff */
[----:B------:R-:W-:-:S05]  /*b250*/  F2FP.PACK_AB R9, R82, R97 ;  /* 0x000000615209723e */ /* 0x000fca00000000ff */
[----:B------:R1:W-:Y:S02]  /*b260*/  STS.128 [R118+0x1c080], R8 ;  /* 0x01c0800876007388 */ /* 0x0003e40000000c00 */
.L_x_1449:
[----:B------:R-:W-:Y:S05]  /*b270*/  BSYNC B1 ;  /* 0x0000000000017941 */ /* 0x000fea0003800000 */
.L_x_1448:
        /* <DEDUP_REMOVED lines=33> */
[----:B------:R-:W-:-:S02]  /*b490*/  FMUL.FTZ R74, R10, R69 ;  /* 0x000000450a4a7220 */ /* 0x000fc40000410000 */
[----:B------:R-:W-:Y:S02]  /*b4a0*/  FMUL.FTZ R82, R9, R76 ;  /* 0x0000004c09527220 */ /* 0x000fe40000410000 */
[C---:B------:R-:W-:Y:S02]  /*b4b0*/  FMUL.FTZ R96, R83.reuse, R96 ;  /* 0x0000006053607220 */ /* 0x040fe40000410000 */
[----:B------:R-:W-:Y:S02]  /*b4c0*/  FMUL.FTZ R69, R8, R69 ;  /* 0x0000004508457220 */ /* 0x000fe40000410000 */
[----:B------:R-:W-:Y:S02]  /*b4d0*/  FMUL.FTZ R76, R90, R76 ;  /* 0x0000004c5a4c7220 */ /* 0x000fe40000410000 */
[-C--:B------:R-:W-:Y:S02]  /*b4e0*/  FFMA.FTZ R93, R83, R98.reuse, -R93 ;  /* 0x00000062535d7223 */ /* 0x080fe4000001085d */
[----:B------:R-:W-:-:S02]  /*b4f0*/  FFMA.FTZ R96, R85, R98, R96 ;  /* 0x0000006255607223 */ /* 0x000fc40000010060 */
[-C--:B------:R-:W-:Y:S02]  /*b500*/  FFMA.FTZ R74, R8, R11.reuse, -R74 ;  /* 0x0000000b084a7223 */ /* 0x080fe4000001084a */
        /* <DEDUP_REMOVED lines=8> */
.L_x_1459:
[----:B------:R-:W-:Y:S05]  /*b590*/  BSYNC B0 ;  /* 0x0000000000007941 */ /* 0x000fea0003800000 */
.L_x_1458:
        /* <DEDUP_REMOVED lines=33> */
[----:B------:R-:W-:Y:S02]  /*b7b0*/  FMUL.FTZ R63, R8, R63 ;  /* 0x0000003f083f7220 */ /* 0x000fe40000410000 */
        /* <DEDUP_REMOVED lines=12> */
.L_x_1461:
[----:B------:R-:W-:Y:S05]  /*b880*/  BSYNC B0 ;  /* 0x0000000000007941 */ /* 0x000fea0003800000 */
.L_x_1460:
        /* <DEDUP_REMOVED lines=46> */
.L_x_1463:
[----:B------:R-:W-:Y:S05]  /*bb70*/  BSYNC B0 ;  /* 0x0000000000007941 */ /* 0x000fea0003800000 */
.L_x_1462:
[----:B-1----:R-:W-:-:S04]  /*bb80*/  IADD3 R8, R16, 0x60, RZ ;  /* 0x0000006010087810 */ /* 0x002fc80007ffe0ff */
        /* <DEDUP_REMOVED lines=44> */
.L_x_1457:
[----:B------:R-:W-:Y:S05]  /*be50*/  BSYNC B1 ;  /* 0x0000000000017941 */ /* 0x000fea0003800000 */
.L_x_1456:
        /* <DEDUP_REMOVED lines=49> */
.L_x_1467:
[----:B------:R-:W-:Y:S05]  /*c170*/  BSYNC B0 ;  /* 0x0000000000007941 */ /* 0x000fea0003800000 */
.L_x_1466:
        /* <DEDUP_REMOVED lines=46> */
.L_x_1469:
[----:B------:R-:W-:Y:S05]  /*c460*/  BSYNC B0 ;  /* 0x0000000000007941 */ /* 0x000fea0003800000 */
.L_x_1468:
        /* <DEDUP_REMOVED lines=46> */
.L_x_1471:
[----:B------:R-:W-:Y:S05]  /*c750*/  BSYNC B0 ;  /* 0x0000000000007941 */ /* 0x000fea0003800000 */
.L_x_1470:
        /* <DEDUP_REMOVED lines=45> */
.L_x_1465:
[----:B------:R-:W-:Y:S05]  /*ca30*/  BSYNC B1 ;  /* 0x0000000000017941 */ /* 0x000fea0003800000 */
.L_x_1464:
        /* <DEDUP_REMOVED lines=48> */
.L_x_1474:
[----:B------:R-:W-:Y:S05]  /*cd40*/  BSYNC B0 ;  /* 0x0000000000007941 */ /* 0x000fea0003800000 */
.L_x_1473:
        /* <DEDUP_REMOVED lines=46> */
.L_x_1476:
[----:B------:R-:W-:Y:S05]  /*d030*/  BSYNC B0 ;  /* 0x0000000000007941 */ /* 0x000fea0003800000 */
.L_x_1475:
        /* <DEDUP_REMOVED lines=46> */
.L_x_1478:
[----:B------:R-:W-:Y:S05]  /*d320*/  BSYNC B0 ;  /* 0x0000000000007941 */ /* 0x000fea0003800000 */
.L_x_1477:
        /* <DEDUP_REMOVED lines=46> */
.L_x_1439:
[----:B------:R-:W-:Y:S01]  /*d610*/  PLOP3.LUT P0, PT, PT, PT, UP2, 0x80, 0x0 ;  /* 0x000000000000781c */ /* 0x000fe20003f0f028 */
        /* <DEDUP_REMOVED lines=17> */
[C---:B------:R-:W-:Y:S01]  /*d730*/  IMAD R13, R11.reuse, c[0x0][0x280], RZ ;  /* 0x0000a0000b0d7a24 */ /* 0x040fe200078e02ff */
        /* <DEDUP_REMOVED lines=40> */
.L_x_1480:
[----:B------:R-:W-:Y:S05]  /*d9c0*/  BSYNC B0 ;  /* 0x0000000000007941 */ /* 0x000fea0003800000 */
.L_x_1479:
[----:B------:R-:W-:Y:S01]  /*d9d0*/  ISETP.NE.AND P0, PT, R10, RZ, PT ;  /* 0x000000ff0a00720c */ /* 0x000fe20003f05270 */
[----:B-----5:R-:W-:Y:S01]  /*d9e0*/  IMAD.MOV.U32 R11, RZ, RZ, R94 ;  /* 0x000000ffff0b7224 */ /* 0x020fe200078e005e */
[----:B--2-4-:R-:W-:Y:S01]  /*d9f0*/  MOV R16, R93 ;  /* 0x0000005d00107202 */ /* 0x014fe20000000f00 */
        /* <DEDUP_REMOVED lines=60> */
.L_x_1482:
[----:B----4-:R-:W-:Y:S05]  /*ddc0*/  BSYNC B0 ;  /* 0x0000000000007941 */ /* 0x010fea0003800000 */
.L_x_1481:
        /* <DEDUP_REMOVED lines=65> */
.L_x_1484:
[----:B--2-4-:R-:W-:Y:S05]  /*e1e0*/  BSYNC B0 ;  /* 0x0000000000007941 */ /* 0x014fea0003800000 */
.L_x_1483:
        /* <DEDUP_REMOVED lines=63> */
.L_x_1486:
[----:B----4-:R-:W-:Y:S05]  /*e5e0*/  BSYNC B0 ;  /* 0x0000000000007941 */ /* 0x010fea0003800000 */
.L_x_1485:
        /* <DEDUP_REMOVED lines=41> */
[----:B------:R-:W-:Y:S01]  /*e880*/  SHF.R.U64 R96, R96, 0x10, R97 ;  /* 0x0000001060607819 */ /* 0x000fe20000001261 */
[--C-:B------:R-:W-:Y:S01]  /*e890*/  HADD2.F32 R130, -RZ, R121.reuse.H0_H0 ;  /* 0x20000079ff827230 */ /* 0x100fe20000004100 */
[----:B------:R-:W-:Y:S01]  /*e8a0*/  SHF.R.S32.HI R8, RZ, 0x1f, R9 ;  /* 0x0000001fff087819 */ /* 0x000fe20000011409 */
[--C-:B------:R-:W-:Y:S01]  /*e8b0*/  HADD2.F32 R138, -RZ, R124.reuse.H0_H0 ;  /* 0x2000007cff8a7230 */ /* 0x100fe20000004100 */
[----:B------:R-:W-:Y:S01]  /*e8c0*/  SHF.L.U32 R10, R9, 0x3, RZ ;  /* 0x00000003090a7819 */ /* 0x000fe200000006ff */
[----:B------:R-:W-:Y:S01]  /*e8d0*/  HADD2.F32 R121, -RZ, R121.H1_H1 ;  /* 0x30000079ff797230 */ /* 0x000fe20000004100 */
[----:B------:R-:W-:Y:S01]  /*e8e0*/  LEA.HI R8, R8, R9, RZ, 0x3 ;  /* 0x0000000908087211 */ /* 0x000fe200078f18ff */
[----:B------:R-:W-:Y:S01]  /*e8f0*/  HADD2.F32 R124, -RZ, R124.H1_H1 ;  /* 0x3000007cff7c7230 */ /* 0x000fe20000004100 */
[----:B------:R-:W-:Y:S01]  /*e900*/  LOP3.LUT R10, R119, 0x38, R10, 0xf8, !PT ;  /* 0x00000038770a7812 */ /* 0x000fe200078ef80a */
[--C-:B------:R-:W-:Y:S01]  /*e910*/  HADD2.F32 R135, -RZ, R125.reuse.H1_H1 ;  /* 0x3000007dff877230 */ /* 0x100fe20000004100 */
[----:B------:R-:W-:Y:S01]  /*e920*/  SHF.L.U32 R8, R8, 0xa, RZ ;  /* 0x0000000a08087819 */ /* 0x000fe200000006ff */
[----:B------:R-:W-:Y:S01]  /*e930*/  HADD2.F32 R125, -RZ, R125.H0_H0 ;  /* 0x2000007dff7d7230 */ /* 0x000fe20000004100 */
[----:B------:R-:W-:Y:S01]  /*e940*/  LOP3.LUT R9, R10, R117, RZ, 0x3c, !PT ;  /* 0x000000750a097212 */ /* 0x000fe200078e3cff */
[----:B------:R-:W-:Y:S01]  /*e950*/  HADD2.F32 R96, -RZ, R96.H0_H0 ;  /* 0x20000060ff607230 */ /* 0x000fe20000004100 */
[----:B------:R-:W-:-:S02]  /*e960*/  LOP3.LUT R8, R8, 0x7fffe000, RZ, 0xc0, !PT ;  /* 0x7fffe00008087812 */ /* 0x000fc400078ec0ff */
[----:B------:R-:W-:Y:S02]  /*e970*/  SHF.R.U32.HI R126, RZ, 0x10, R97 ;  /* 0x00000010ff7e7819 */ /* 0x000fe40000011661 */
[----:B------:R-:W-:Y:S02]  /*e980*/  IADD3 R8, R9, R8, R116 ;  /* 0x0000000809087210 */ /* 0x000fe40007ffe074 */
[--C-:B------:R-:W-:Y:S01]  /*e990*/  SHF.R.U64 R97, R102, 0x10, R103.reuse ;  /* 0x0000001066617819 */ /* 0x100fe20000001267 */
[----:B------:R-:W-:Y:S01]  /*e9a0*/  HADD2.F32 R126, -RZ, R126.H0_H0 ;  /* 0x2000007eff7e7230 */ /* 0x000fe20000004100 */
        /* <DEDUP_REMOVED lines=16> */
[----:B------:R-:W-:Y:S01]  /*eab0*/  HADD2.F32 R128, -RZ, R12.H1_H1 ;  /* 0x3000000cff807230 */ /* 0x000fe20000004100 */
[----:B------:R-:W-:Y:S01]  /*eac0*/  FMUL.FTZ R140, R13, R126 ;  /* 0x0000007e0d8c7220 */ /* 0x000fe20000410000 */
[--C-:B------:R-:W-:Y:S01]  /*ead0*/  HADD2.F32 R12, -RZ, R14.reuse.H0_H0 ;  /* 0x2000000eff0c7230 */ /* 0x100fe20000004100 */
[----:B------:R-:W-:Y:S01]  /*eae0*/  FMUL.FTZ R101, R127, R121 ;  /* 0x000000797f657220 */ /* 0x000fe20000410000 */
[----:B------:R-:W-:-:S02]  /*eaf0*/  HADD2.F32 R129, -RZ, R14.H1_H1 ;  /* 0x3000000eff817230 */ /* 0x000fc40000004100 */
[--C-:B------:R-:W-:Y:S02]  /*eb00*/  HADD2.F32 R14, -RZ, R15.reuse.H0_H0 ;  /* 0x2000000fff0e7230 */ /* 0x100fe40000004100 */
[----:B------:R-:W-:Y:S02]  /*eb10*/  HADD2.F32 R15, -RZ, R15.H1_H1 ;  /* 0x3000000fff0f7230 */ /* 0x000fe40000004100 */
[--C-:B--2---:R-:W-:Y:S02]  /*eb20*/  HADD2.F32 R131, -RZ, R9.reuse.H0_H0 ;  /* 0x20000009ff837230 */ /* 0x104fe40000004100 */
[----:B------:R-:W-:Y:S02]  /*eb30*/  HADD2.F32 R9, -RZ, R9.H1_H1 ;  /* 0x30000009ff097230 */ /* 0x000fe40000004100 */
        /* <DEDUP_REMOVED lines=8> */
[--C-:B------:R-:W-:Y:S01]  /*ebc0*/  HADD2.F32 R8, -RZ, R10.reuse.H0_H0 ;  /* 0x2000000aff087230 */ /* 0x100fe20000004100 */
        /* <DEDUP_REMOVED lines=8> */
[C---:B------:R-:W-:Y:S01]  /*ec50*/  FMUL.FTZ R131, R8.reuse, R131 ;  /* 0x0000008308837220 */ /* 0x040fe20000410000 */
[----:B------:R-:W-:Y:S01]  /*ec60*/  F2FP.PACK_AB R9, R9, R136 ;  /* 0x000000880909723e */ /* 0x000fe200000000ff */
[----:B------:R-:W-:-:S02]  /*ec70*/  FFMA.FTZ R99, R8, R135, R137 ;  /* 0x0000008708637223 */ /* 0x000fc40000010089 */
[-C--:B------:R-:W-:Y:S02]  /*ec80*/  FMUL.FTZ R8, R15, R140.reuse ;  /* 0x0000008c0f087220 */ /* 0x080fe40000410000 */
[C---:B------:R-:W-:Y:S02]  /*ec90*/  FMUL.FTZ R123, R10.reuse, R123 ;  /* 0x0000007b0a7b7220 */ /* 0x040fe40000410000 */
[----:B------:R-:W-:Y:S02]  /*eca0*/  FFMA.FTZ R132, R10, R125, R132 ;  /* 0x0000007d0a847223 */ /* 0x000fe40000010084 */
[----:B------:R-:W-:Y:S02]  /*ecb0*/  FMUL.FTZ R140, R11, R140 ;  /* 0x0000008c0b8c7220 */ /* 0x000fe40000410000 */
[----:B------:R-:W-:Y:S02]  /*ecc0*/  FMUL.FTZ R10, R129, R98 ;  /* 0x00000062810a7220 */ /* 0x000fe40000410000 */
[----:B------:R-:W-:-:S02]  /*ecd0*/  FFMA.FTZ R11, R11, R102, R8 ;  /* 0x000000660b0b7223 */ /* 0x000fc40000010008 */
[----:B------:R-:W-:Y:S02]  /*ece0*/  FMUL.FTZ R137, R133, R96 ;  /* 0x0000006085897220 */ /* 0x000fe40000410000 */
[----:B------:R-:W-:Y:S01]  /*ecf0*/  FMUL.FTZ R98, R134, R98 ;  /* 0x0000006286627220 */ /* 0x000fe20000410000 */
[----:B------:R-:W-:Y:S01]  /*ed00*/  F2FP.PACK_AB R11, R11, R132 ;  /* 0x000000840b0b723e */ /* 0x000fe200000000ff */
[----:B------:R-:W-:Y:S02]  /*ed10*/  FMUL.FTZ R8, R128, R96 ;  /* 0x0000006080087220 */ /* 0x000fe40000410000 */
[----:B------:R-:W-:Y:S02]  /*ed20*/  FFMA.FTZ R131, R12, R135, -R131 ;  /* 0x000000870c837223 */ /* 0x000fe40000010883 */
[----:B------:R-:W-:Y:S02]  /*ed30*/  FFMA.FTZ R123, R14, R125, -R123 ;  /* 0x0000007d0e7b7223 */ /* 0x000fe4000001087b */
[----:B------:R-:W-:-:S02]  /*ed40*/  FFMA.FTZ R130, R103, R138, -R130 ;  /* 0x0000008a67827223 */ /* 0x000fc40000010882 */
        /* <DEDUP_REMOVED lines=15> */
.L_x_1490:
[----:B------:R-:W-:Y:S05]  /*ee40*/  BSYNC B0 ;  /* 0x0000000000007941 */ /* 0x000fea0003800000 */
.L_x_1489:
[----:B------:R-:W-:-:S13]  /*ee50*/  ISETP.GE.AND P0, PT, R52, c[0x0][0x27c], PT ;  /* 0x00009f0034007a0c */ /* 0x000fda0003f06270 */
[----:B------:R-:W-:Y:S05]  /*ee60*/  @P0 BRA `(.L_x_1488) ;  /* 0x0000067000000947 */ /* 0x000fea0003800000 */
[----:B-1----:R-:W-:Y:S01]  /*ee70*/  SHF.R.S32.HI R9, RZ, 0x1f, R52 ;  /* 0x0000001fff097819 */ /* 0x002fe20000011434 */
[----:B------:R-:W-:Y:S01]  /*ee80*/  HADD2.F32 R124, -RZ, R113.H0_H0 ;  /* 0x20000071ff7c7230 */ /* 0x000fe20000004100 */
[----:B------:R-:W-:Y:S01]  /*ee90*/  SHF.R.U32.HI R98, RZ, 0x10, R89 ;  /* 0x00000010ff627819 */ /* 0x000fe20000011659 */
[----:B------:R-:W-:Y:S01]  /*eea0*/  HADD2.F32 R102, -RZ, R112.H0_H0 ;  /* 0x20000070ff667230 */ /* 0x000fe20000004100 */
[CC--:B------:R-:W-:Y:S01]  /*eeb0*/  LEA.HI R10, R9.reuse, R52.reuse, RZ, 0x3 ;  /* 0x00000034090a7211 */ /* 0x0c0fe200078f18ff */
[----:B------:R-:W-:Y:S01]  /*eec0*/  HADD2.F32 R130, -RZ, R115.H0_H0 ;  /* 0x20000073ff827230 */ /* 0x000fe20000004100 */
[----:B--2---:R-:W-:Y:S01]  /*eed0*/  LEA.HI R12, R9, R52, RZ, 0x6 ;  /* 0x00000034090c7211 */ /* 0x004fe200078f30ff */
[----:B------:R-:W-:Y:S01]  /*eee0*/  HADD2.F32 R98, -RZ, R98.H0_H0 ;  /* 0x20000062ff627230 */ /* 0x000fe20000004100 */
[----:B------:R-:W-:Y:S01]  /*eef0*/  LEA.HI.SX32 R9, R10, R122, 0x1d ;  /* 0x0000007a0a097211 */ /* 0x000fe200078feaff */
[----:B------:R-:W-:Y:S01]  /*ef00*/  HADD2.F32 R112, -RZ, R112.H1_H1 ;  /* 0x30000070ff707230 */ /* 0x000fe20000004100 */
[----:B------:R-:W-:Y:S01]  /*ef10*/  LOP3.LUT R10, R119, 0x38, R10, 0xf8, !PT ;  /* 0x00000038770a7812 */ /* 0x000fe200078ef80a */
[--C-:B------:R-:W-:Y:S01]  /*ef20*/  HADD2.F32 R122, -RZ, R114.reuse.H0_H0 ;  /* 0x20000072ff7a7230 */ /* 0x100fe20000004100 */
[----:B------:R-:W-:Y:S01]  /*ef30*/  SHF.R.S32.HI R8, RZ, 0x1f, R9 ;  /* 0x0000001fff087819 */ /* 0x000fe20000011409 */
[----:B------:R-:W-:Y:S01]  /*ef40*/  HADD2.F32 R114, -RZ, R114.H1_H1 ;  /* 0x30000072ff727230 */ /* 0x000fe20000004100 */
[----:B------:R-:W-:Y:S01]  /*ef50*/  LOP3.LUT R11, R10, R117, RZ, 0x3c, !PT ;  /* 0x000000750a0b7212 */ /* 0x000fe200078e3cff */
[----:B------:R-:W-:Y:S01]  /*ef60*/  HADD2.F32 R113, -RZ, R113.H1_H1 ;  /* 0x30000071ff717230 */ /* 0x000fe20000004100 */
[----:B------:R-:W-:Y:S01]  /*ef70*/  SHF.L.U32 R12, R12, 0x7, RZ ;  /* 0x000000070c0c7819 */ /* 0x000fe200000006ff */
[----:B------:R-:W-:Y:S01]  /*ef80*/  HADD2.F32 R115, -RZ, R115.H1_H1 ;  /* 0x30000073ff737230 */ /* 0x000fe20000004100 */
[----:B------:R-:W-:-:S02]  /*ef90*/  SHF.L.U32 R10, R9, 0x3, RZ ;  /* 0x00000003090a7819 */ /* 0x000fc400000006ff */
[----:B------:R-:W-:Y:S02]  /*efa0*/  LEA.HI R8, R8, R9, RZ, 0x3 ;  /* 0x0000000908087211 */ /* 0x000fe400078f18ff */
[----:B------:R-:W-:Y:S02]  /*efb0*/  LOP3.LUT R12, R12, 0x7fffe000, RZ, 0xc0, !PT ;  /* 0x7fffe0000c0c7812 */ /* 0x000fe400078ec0ff */
[----:B------:R-:W-:Y:S02]  /*efc0*/  LOP3.LUT R10, R119, 0x38, R10, 0xf8, !PT ;  /* 0x00000038770a7812 */ /* 0x000fe400078ef80a */
[----:B------:R-:W-:Y:S02]  /*efd0*/  SHF.L.U32 R8, R8, 0xa, RZ ;  /* 0x0000000a08087819 */ /* 0x000fe400000006ff */
[----:B------:R-:W-:Y:S02]  /*efe0*/  IADD3 R11, R11, R12, R116 ;  /* 0x0000000c0b0b7210 */ /* 0x000fe40007ffe074 */
[----:B------:R-:W-:-:S02]  /*eff0*/  LOP3.LUT R117, R10, R117, RZ, 0x3c, !PT ;  /* 0x000000750a757212 */ /* 0x000fc400078e3cff */
[----:B------:R-:W-:Y:S02]  /*f000*/  LOP3.LUT R8, R8, 0x7fffe000, RZ, 0xc0, !PT ;  /* 0x7fffe00008087812 */ /* 0x000fe400078ec0ff */
[----:B------:R-:W-:Y:S02]  /*f010*/  SHF.L.U32 R96, R11, 0x1, RZ ;  /* 0x000000010b607819 */ /* 0x000fe400000006ff */
[----:B------:R-:W-:Y:S02]  /*f020*/  IADD3 R8, R117, R8, R116 ;  /* 0x0000000875087210 */ /* 0x000fe40007ffe074 */
[--C-:B------:R-:W-:Y:S01]  /*f030*/  SHF.R.U64 R92, R92, 0x10, R93.reuse ;  /* 0x000000105c5c7819 */ /* 0x100fe2000000125d */
[----:B------:R-:W1:Y:S01]  /*f040*/  LDS.128 R12, [R96+0x10080] ;  /* 0x01008000600c7984 */ /* 0x000e620000000c00 */
[----:B------:R-:W-:Y:S02]  /*f050*/  SHF.L.U32 R97, R8, 0x1, RZ ;  /* 0x0000000108617819 */ /* 0x000fe400000006ff */
[----:B------:R-:W-:Y:S01]  /*f060*/  SHF.R.U32.HI R93, RZ, 0x10, R93 ;  /* 0x00000010ff5d7819 */ /* 0x000fe2000001165d */
[----:B------:R-:W-:Y:S01]  /*f070*/  HADD2.F32 R92, -RZ, R92.H0_H0 ;  /* 0x2000005cff5c7230 */ /* 0x000fe20000004100 */
[----:B------:R-:W-:Y:S01]  /*f080*/  SHF.R.U64 R88, R88, 0x10, R89 ;  /* 0x0000001058587819 */ /* 0x000fe20000001259 */
[----:B------:R-:W2:Y:S01]  /*f090*/  LDS.128 R8, [R97+0x10080] ;  /* 0x0100800061087984 */ /* 0x000ea20000000c00 */
[--C-:B------:R-:W-:Y:S01]  /*f0a0*/  SHF.R.U64 R89, R94, 0x10, R95.reuse ;  /* 0x000000105e597819 */ /* 0x100fe2000000125f */
[----:B------:R-:W-:Y:S01]  /*f0b0*/  HADD2.F32 R126, -RZ, R93.H0_H0 ;  /* 0x2000005dff7e7230 */ /* 0x000fe20000004100 */
[----:B------:R-:W-:-:S02]  /*f0c0*/  SHF.R.U32.HI R94, RZ, 0x10, R95 ;  /* 0x00000010ff5e7819 */ /* 0x000fc4000001165f */
[--C-:B------:R-:W-:Y:S02]  /*f0d0*/  SHF.R.U64 R90, R90, 0x10, R91.reuse ;  /* 0x000000105a5a7819 */ /* 0x100fe4000000125b */
        /* <DEDUP_REMOVED lines=28> */
[----:B------:R-:W-:Y:S01]  /*f2a0*/  HADD2.F32 R8, -RZ, R10.H0_H0 ;  /* 0x2000000aff087230 */ /* 0x000fe20000004100 */
[C---:B------:R-:W-:Y:S01]  /*f2b0*/  FMUL.FTZ R102, R103.reuse, R102 ;  /* 0x0000006667667220 */ /* 0x040fe20000410000 */
[----:B------:R-:W-:Y:S01]  /*f2c0*/  HADD2.F32 R14, -RZ, R14.H1_H1 ;  /* 0x3000000eff0e7230 */ /* 0x000fe20000004100 */
[----:B------:R-:W-:Y:S01]  /*f2d0*/  FFMA.FTZ R120, R103, R122, R120 ;  /* 0x0000007a67787223 */ /* 0x000fe20000010078 */
[----:B------:R-:W-:Y:S01]  /*f2e0*/  HADD2.F32 R103, -RZ, R90.H0_H0 ;  /* 0x2000005aff677230 */ /* 0x000fe20000004100 */
[----:B------:R-:W-:Y:S01]  /*f2f0*/  FFMA.FTZ R11, R11, R132, R94 ;  /* 0x000000840b0b7223 */ /* 0x000fe2000001005e */
[----:B------:R-:W-:Y:S01]  /*f300*/  HADD2.F32 R94, -RZ, R88.H0_H0 ;  /* 0x20000058ff5e7230 */ /* 0x000fe20000004100 */
[-C--:B------:R-:W-:Y:S01]  /*f310*/  FMUL.FTZ R9, R12, R113.reuse ;  /* 0x000000710c097220 */ /* 0x080fe20000410000 */
[----:B------:R-:W-:Y:S01]  /*f320*/  HADD2.F32 R10, -RZ, R10.H1_H1 ;  /* 0x3000000aff0a7230 */ /* 0x000fe20000004100 */
[C---:B------:R-:W-:Y:S01]  /*f330*/  FMUL.FTZ R113, R8.reuse, R113 ;  /* 0x0000007108717220 */ /* 0x040fe20000410000 */
[----:B------:R-:W-:Y:S01]  /*f340*/  F2FP.PACK_AB R11, R11, R128 ;  /* 0x000000800b0b723e */ /* 0x000fe200000000ff */
[----:B------:R-:W-:Y:S01]  /*f350*/  FFMA.FTZ R88, R8, R115, R9 ;  /* 0x0000007308587223 */ /* 0x000fe20000010009 */
[----:B------:R-:W-:Y:S01]  /*f360*/  HADD2.F32 R9, -RZ, R89.H0_H0 ;  /* 0x20000059ff097230 */ /* 0x000fe20000004100 */
[----:B------:R-:W-:-:S02]  /*f370*/  FMUL.FTZ R119, R101, R94 ;  /* 0x0000005e65777220 */ /* 0x000fc40000410000 */
[-C--:B------:R-:W-:Y:S02]  /*f380*/  FMUL.FTZ R89, R14, R103.reuse ;  /* 0x000000670e597220 */ /* 0x080fe40000410000 */
[----:B------:R-:W-:Y:S02]  /*f390*/  FMUL.FTZ R94, R118, R94 ;  /* 0x0000005e765e7220 */ /* 0x000fe40000410000 */
[----:B------:R-:W-:Y:S02]  /*f3a0*/  FMUL.FTZ R103, R10, R103 ;  /* 0x000000670a677220 */ /* 0x000fe40000410000 */
[----:B------:R-:W-:Y:S02]  /*f3b0*/  FFMA.FTZ R113, R12, R115, -R113 ;  /* 0x000000730c717223 */ /* 0x000fe40000010871 */
        /* <DEDUP_REMOVED lines=18> */
.L_x_1488:
[----:B------:R-:W-:Y:S05]  /*f4e0*/  BSYNC B1 ;  /* 0x0000000000017941 */ /* 0x000fea0003800000 */
.L_x_1487:
[----:B-1----:R-:W-:Y:S01]  /*f4f0*/  IADD3 R9, R196, 0x20, RZ ;  /* 0x00000020c4097810 */ /* 0x002fe20007ffe0ff */
[----:B------:R-:W-:Y:S03]  /*f500*/  BSSY B1, `(.L_x_1491) ;  /* 0x00000db000017945 */ /* 0x000fe60003800000 */
        /* <DEDUP_REMOVED lines=23> */
[--C-:B------:R-:W-:Y:S01]  /*f680*/  HADD2.F32 R103, -RZ, R111.reuse.H1_H1 ;  /* 0x3000006fff677230 */ /* 0x100fe20000004100 */
[----:B------:R-:W-:Y:S01]  /*f690*/  LEA.HI R9, R9, R10, RZ, 0x3 ;  /* 0x0000000a09097211 */ /* 0x000fe200078f18ff */
        /* <DEDUP_REMOVED lines=87> */
.L_x_1494:
[----:B------:R-:W-:Y:S05]  /*fc10*/  BSYNC B0 ;  /* 0x0000000000007941 */ /* 0x000fea0003800000 */
.L_x_1493:
[----:B------:R-:W-:-:S13]  /*fc20*/  ISETP.GE.AND P0, PT, R52, c[0x0][0x27c], PT ;  /* 0x00009f0034007a0c */ /* 0x000fda0003f06270 */
[----:B------:R-:W-:Y:S05]  /*fc30*/  @P0 BRA `(.L_x_1492) ;  /* 0x0000067000000947 */ /* 0x000fea0003800000 */
[----:B-1----:R-:W-:Y:S01]  /*fc40*/  SHF.R.S32.HI R11, RZ, 0x1f, R52 ;  /* 0x0000001fff0b7819 */ /* 0x002fe20000011434 */
[----:B------:R-:W-:Y:S01]  /*fc50*/  HADD2.F32 R96, -RZ, R105.H0_H0 ;  /* 0x20000069ff607230 */ /* 0x000fe20000004100 */
[----:B------:R-:W-:Y:S01]  /*fc60*/  SHF.R.U32.HI R66, RZ, 0x10, R49 ;  /* 0x00000010ff427819 */ /* 0x000fe20000011631 */
[----:B------:R-:W-:Y:S01]  /*fc70*/  HADD2.F32 R70, -RZ, R104.H0_H0 ;  /* 0x20000068ff467230 */ /* 0x000fe20000004100 */
        /* <DEDUP_REMOVED lines=10> */
[----:B------:R-:W-:Y:S01]  /*fd20*/  LOP3.LUT R12, R91, 0x38, R12, 0xf8, !PT ;  /* 0x000000385b0c7812 */ /* 0x000fe200078ef80c */
[----:B------:R-:W-:Y:S01]  /*fd30*/  HADD2.F32 R105, -RZ, R105.H1_H1 ;  /* 0x30000069ff697230 */ /* 0x000fe20000004100 */
[----:B------:R-:W-:Y:S01]  /*fd40*/  SHF.L.U32 R10, R9, 0x3, RZ ;  /* 0x00000003090a7819 */ /* 0x000fe200000006ff */
[----:B------:R-:W-:Y:S01]  /*fd50*/  HADD2.F32 R107, -RZ, R107.H1_H1 ;  /* 0x3000006bff6b7230 */ /* 0x000fe20000004100 */
[----:B------:R-:W-:-:S02]  /*fd60*/  LEA.HI R8, R8, R9, RZ, 0x3 ;  /* 0x0000000908087211 */ /* 0x000fc400078f18ff */
[----:B------:R-:W-:Y:S02]  /*fd70*/  LOP3.LUT R11, R11, 0x7fffe000, RZ, 0xc0, !PT ;  /* 0x7fffe0000b0b7812 */ /* 0x000fe400078ec0ff */
[----:B------:R-:W-:Y:S02]  /*fd80*/  LOP3.LUT R12, R12, R89, RZ, 0x3c, !PT ;  /* 0x000000590c0c7212 */ /* 0x000fe400078e3cff */
        /* <DEDUP_REMOVED lines=82> */
.L_x_1492:
[----:B------:R-:W-:Y:S05]  /*102b0*/  BSYNC B1 ;  /* 0x0000000000017941 */ /* 0x000fea0003800000 */
.L_x_1491:
        /* <DEDUP_REMOVED lines=114> */
.L_x_1498:
[----:B------:R-:W-:Y:S05]  /*109e0*/  BSYNC B0 ;  /* 0x0000000000007941 */ /* 0x000fea0003800000 */
.L_x_1497:
        /* <DEDUP_REMOVED lines=70> */
[-C--:B------:R-:W-:Y:S01]  /*10e50*/  FMUL.FTZ R78, R42, R76.reuse ;  /* 0x0000004c2a4e7220 */ /* 0x080fe20000410000 */
        /* <DEDUP_REMOVED lines=23> */
[-C--:B------:R-:W-:Y:S01]  /*10fd0*/  FFMA.FTZ R43, R43, R34.reuse, -R46 ;  /* 0x000000222b2b7223 */ /* 0x080fe2000001082e */
[----:B------:R-:W-:Y:S01]  /*10fe0*/  F2FP.PACK_AB R9, R44, R51 ;  /* 0x000000332c09723e */ /* 0x000fe200000000ff */
[-C--:B------:R-:W-:Y:S02]  /*10ff0*/  FFMA.FTZ R14, R14, R49.reuse, -R47 ;  /* 0x000000310e0e7223 */ /* 0x080fe4000001082f */
        /* <DEDUP_REMOVED lines=8> */
.L_x_1496:
[----:B------:R-:W-:Y:S05]  /*11080*/  BSYNC B1 ;  /* 0x0000000000017941 */ /* 0x000fea0003800000 */
.L_x_1495:
        /* <DEDUP_REMOVED lines=113> */
.L_x_1500:
[----:B------:R-:W-:Y:S05]  /*117a0*/  BSYNC B0 ;  /* 0x0000000000007941 */ /* 0x000fea0003800000 */
.L_x_1499:
[----:B------:R-:W-:-:S13]  /*117b0*/  ISETP.GE.AND P0, PT, R52, c[0x0][0x27c], PT ;  /* 0x00009f0034007a0c */ /* 0x000fda0003f06270 */
[----:B------:R-:W-:Y:S05]  /*117c0*/  @P0 BRA `(.L_x_1472) ;  /* 0x0000067000000947 */ /* 0x000fea0003800000 */
[----:B-1----:R-:W-:Y:S01]  /*117d0*/  SHF.R.S32.HI R11, RZ, 0x1f, R52 ;  /* 0x0000001fff0b7819 */ /* 0x002fe20000011434 */
[----:B------:R-:W-:Y:S01]  /*117e0*/  HADD2.F32 R37, -RZ, R74.H0_H0 ;  /* 0x2000004aff257230 */ /* 0x000fe20000004100 */
[----:B------:R-:W-:Y:S01]  /*117f0*/  SHF.R.U64 R19, R22, 0x10, R23 ;  /* 0x0000001016137819 */ /* 0x000fe20000001217 */
[----:B------:R-:W-:Y:S01]  /*11800*/  HADD2.F32 R38, -RZ, R61.H0_H0 ;  /* 0x2000003dff267230 */ /* 0x000fe20000004100 */
[CC--:B------:R-:W-:Y:S01]  /*11810*/  LEA.HI R8, R11.reuse, R52.reuse, RZ, 0x3 ;  /* 0x000000340b087211 */ /* 0x0c0fe200078f18ff */
[----:B------:R-:W-:Y:S01]  /*11820*/  HADD2.F32 R42, -RZ, R73.H0_H0 ;  /* 0x20000049ff2a7230 */ /* 0x000fe20000004100 */
[----:B------:R-:W-:Y:S01]  /*11830*/  LEA.HI R11, R11, R52, RZ, 0x6 ;  /* 0x000000340b0b7211 */ /* 0x000fe200078f30ff */
[----:B------:R-:W-:Y:S01]  /*11840*/  HADD2.F32 R61, -RZ, R61.H1_H1 ;  /* 0x3000003dff3d7230 */ /* 0x000fe20000004100 */
[----:B------:R-:W-:Y:S01]  /*11850*/  LEA.HI.SX32 R9, R8, R34, 0x1d ;  /* 0x0000002208097211 */ /* 0x000fe200078feaff */
[----:B------:R-:W-:Y:S01]  /*11860*/  HADD2.F32 R73, -RZ, R73.H1_H1 ;  /* 0x30000049ff497230 */ /* 0x000fe20000004100 */
[----:B--2---:R-:W-:-:S02]  /*11870*/  LOP3.LUT R12, R35, 0x38, R8, 0xf8, !PT ;  /* 0x00000038230c7812 */ /* 0x004fc400078ef808 */
[----:B------:R-:W-:Y:S02]  /*11880*/  SHF.R.S32.HI R8, RZ, 0x1f, R9 ;  /* 0x0000001fff087819 */ /* 0x000fe40000011409 */
[----:B------:R-:W-:Y:S02]  /*11890*/  SHF.L.U32 R11, R11, 0x7, RZ ;  /* 0x000000070b0b7819 */ /* 0x000fe400000006ff */
[----:B------:R-:W-:Y:S02]  /*118a0*/  SHF.L.U32 R10, R9, 0x3, RZ ;  /* 0x00000003090a7819 */ /* 0x000fe400000006ff */
[----:B------:R-:W-:Y:S02]  /*118b0*/  LEA.HI R8, R8, R9, RZ, 0x3 ;  /* 0x0000000908087211 */ /* 0x000fe400078f18ff */
[----:B------:R-:W-:Y:S02]  /*118c0*/  LOP3.LUT R11, R11, 0x7fffe000, RZ, 0xc0, !PT ;  /* 0x7fffe0000b0b7812 */ /* 0x000fe400078ec0ff */
[----:B------:R-:W-:-:S02]  /*118d0*/  LOP3.LUT R12, R12, R33, RZ, 0x3c, !PT ;  /* 0x000000210c0c7212 */ /* 0x000fc400078e3cff */
[----:B------:R-:W-:Y:S02]  /*118e0*/  LOP3.LUT R10, R35, 0x38, R10, 0xf8, !PT ;  /* 0x00000038230a7812 */ /* 0x000fe400078ef80a */
[----:B------:R-:W-:Y:S02]  /*118f0*/  SHF.L.U32 R8, R8, 0xa, RZ ;  /* 0x0000000a08087819 */ /* 0x000fe400000006ff */
[----:B------:R-:W-:Y:S02]  /*11900*/  IADD3 R11, R12, R11, R32 ;  /* 0x0000000b0c0b7210 */ /* 0x000fe40007ffe020 */
        /* <DEDUP_REMOVED lines=20> */
[----:B------:R-:W-:Y:S02]  /*11a50*/  HADD2.F32 R21, -RZ, R74.H1_H1 ;  /* 0x3000004aff157230 */ /* 0x000fe40000004100 */
[--C-:B-1----:R-:W-:Y:S02]  /*11a60*/  HADD2.F32 R24, -RZ, R15.reuse.H0_H0 ;  /* 0x2000000fff187230 */ /* 0x102fe40000004100 */
[----:B------:R-:W-:Y:S02]  /*11a70*/  HADD2.F32 R15, -RZ, R15.H1_H1 ;  /* 0x3000000fff0f7230 */ /* 0x000fe40000004100 */
[----:B------:R-:W-:Y:S01]  /*11a80*/  HADD2.F32 R25, -RZ, R13.H0_H0 ;  /* 0x2000000dff197230 */ /* 0x000fe20000004100 */
[----:B------:R-:W-:Y:S01]  /*11a90*/  FMUL.FTZ R35, R24, R29 ;  /* 0x0000001d18237220 */ /* 0x000fe20000410000 */
[----:B--2---:R-:W-:-:S02]  /*11aa0*/  HADD2.F32 R32, -RZ, R11.H0_H0 ;  /* 0x2000000bff207230 */ /* 0x004fc40000004100 */
[----:B------:R-:W-:Y:S01]  /*11ab0*/  HADD2.F32 R11, -RZ, R11.H1_H1 ;  /* 0x3000000bff0b7230 */ /* 0x000fe20000004100 */
[----:B------:R-:W-:Y:S01]  /*11ac0*/  FMUL.FTZ R40, R25, R38 ;  /* 0x0000002619287220 */ /* 0x000fe20000410000 */
[--C-:B------:R-:W-:Y:S01]  /*11ad0*/  HADD2.F32 R26, -RZ, R12.reuse.H0_H0 ;  /* 0x2000000cff1a7230 */ /* 0x100fe20000004100 */
        /* <DEDUP_REMOVED lines=17> */
[----:B------:R-:W-:Y:S01]  /*11bf0*/  HADD2.F32 R13, -RZ, R13.H1_H1 ;  /* 0x3000000dff0d7230 */ /* 0x000fe20000004100 */
[C---:B------:R-:W-:Y:S01]  /*11c00*/  FMUL.FTZ R61, R33.reuse, R61 ;  /* 0x0000003d213d7220 */ /* 0x040fe20000410000 */
[----:B------:R-:W-:Y:S01]  /*11c10*/  HADD2.F32 R14, -RZ, R14.H1_H1 ;  /* 0x3000000eff0e7230 */ /* 0x000fe20000004100 */
[----:B------:R-:W-:Y:S01]  /*11c20*/  FFMA.FTZ R48, R33, R73, R48 ;  /* 0x0000004921307223 */ /* 0x000fe20000010030 */
[----:B------:R-:W-:Y:S01]  /*11c30*/  HADD2.F32 R31, -RZ, R19.H0_H0 ;  /* 0x20000013ff1f7230 */ /* 0x000fe20000004100 */
[C---:B------:R-:W-:Y:S01]  /*11c40*/  FMUL.FTZ R11, R8.reuse, R11 ;  /* 0x0000000b080b7220 */ /* 0x040fe20000410000 */
[----:B------:R-:W-:Y:S01]  /*11c50*/  HADD2.F32 R9, -RZ, R9.H1_H1 ;  /* 0x30000009ff097230 */ /* 0x000fe20000004100 */
[----:B------:R-:W-:Y:S01]  /*11c60*/  FFMA.FTZ R19, R8, R21, R23 ;  /* 0x0000001508137223 */ /* 0x000fe20000010017 */
[----:B------:R-:W-:Y:S01]  /*11c70*/  HADD2.F32 R10, -RZ, R10.H1_H1 ;  /* 0x3000000aff0a7230 */ /* 0x000fe20000004100 */
[----:B------:R-:W-:Y:S01]  /*11c80*/  FMUL.FTZ R28, R13, R44 ;  /* 0x0000002c0d1c7220 */ /* 0x000fe20000410000 */
[----:B------:R-:W-:Y:S01]  /*11c90*/  HADD2.F32 R33, -RZ, R18.H0_H0 ;  /* 0x20000012ff217230 */ /* 0x000fe20000004100 */
[----:B------:R-:W-:-:S02]  /*11ca0*/  FMUL.FTZ R23, R27, R20 ;  /* 0x000000141b177220 */ /* 0x000fc40000410000 */
[-C--:B------:R-:W-:Y:S02]  /*11cb0*/  FMUL.FTZ R8, R14, R31.reuse ;  /* 0x0000001f0e087220 */ /* 0x080fe40000410000 */
[----:B------:R-:W-:Y:S02]  /*11cc0*/  FMUL.FTZ R44, R9, R44 ;  /* 0x0000002c092c7220 */ /* 0x000fe40000410000 */
[----:B------:R-:W-:Y:S02]  /*11cd0*/  FMUL.FTZ R20, R34, R20 ;  /* 0x0000001422147220 */ /* 0x000fe40000410000 */
[----:B------:R-:W-:Y:S02]  /*11ce0*/  FMUL.FTZ R31, R10, R31 ;  /* 0x0000001f0a1f7220 */ /* 0x000fe40000410000 */
[----:B------:R-:W-:Y:S01]  /*11cf0*/  FFMA.FTZ R21, R12, R21, -R11 ;  /* 0x000000150c157223 */ /* 0x000fe2000001080b */
[----:B------:R-:W-:Y:S01]  /*11d00*/  F2FP.PACK_AB R11, R30, R35 ;  /* 0x000000231e0b723e */ /* 0x000fe200000000ff */
        /* <DEDUP_REMOVED lines=17> */
[----:B------:R-:W-:-:S05]  /*11e20*/  F2FP.PACK_AB R10, R10, R19 ;  /* 0x000000130a0a723e */ /* 0x000fca00000000ff */
[----:B------:R1:W-:Y:S02]  /*11e30*/  STS.128 [R17+0x10080], R8 ;  /* 0x0100800811007388 */ /* 0x0003e40000000c00 */
.L_x_1472:
[----:B------:R-:W-:Y:S05]  /*11e40*/  BSYNC B2 ;  /* 0x0000000000027941 */ /* 0x000fea0003800000 */
.L_x_1438:
[----:B------:R-:W-:Y:S01]  /*11e50*/  ULDC.64 UR4, c[0x0][0x208] ;  /* 0x0000820000047ab9 */ /* 0x000fe20000000a00 */
[----:B------:R-:W-:Y:S01]  /*11e60*/  IMAD.SHL.U32 R221, R53, 0x40, RZ ;  /* 0x0000004035dd7824 */ /* 0x000fe200078e00ff */
[----:B------:R-:W-:Y:S01]  /*11e70*/  UIMAD UR10, UR10, UR4, URZ ;  /* 0x000000040a0a72a4 */ /* 0x000fe2000f8e023f */
[----:B-1----:R-:W-:Y:S01]  /*11e80*/  IMAD.SHL.U32 R8, R196, 0x8, RZ ;  /* 0x00000008c4087824 */ /* 0x002fe200078e00ff */
[----:B------:R-:W-:Y:S01]  /*11e90*/  UIMAD.WIDE.U32 UR28, UR15, UR4, URZ ;  /* 0x000000040f1c72a5 */ /* 0x000fe2000f8e003f */
[----:B------:R-:W-:Y:S01]  /*11ea0*/  IMAD.MOV.U32 R230, RZ, RZ, R224 ;  /* 0x000000ffffe67224 */ /* 0x000fe200078e00e0 */
[----:B------:R-:W-:Y:S01]  /*11eb0*/  UIMAD UR5, UR15, UR5, UR10 ;  /* 0x000000050f0572a4 */ /* 0x000fe2000f8e020a */
[----:B------:R-:W-:Y:S01]  /*11ec0*/  LOP3.LUT R221, R221, 0x1c0, RZ, 0xc0, !PT ;  /* 0x000001c0dddd7812 */ /* 0x000fe200078ec0ff */
[----:B------:R-:W-:-:S04]  /*11ed0*/  DEPBAR.LE SB0, 0x0 ;  /* 0x000080000000791a */ /* 0x000fc80000000000 */
[----:B------:R-:W-:Y:S01]  /*11ee0*/  UIADD3 UR4, UR29, UR5, URZ ;  /* 0x000000051d047290 */ /* 0x000fe2000fffe03f */
[----:B--2---:R-:W-:Y:S01]  /*11ef0*/  IMAD.U32 R12, RZ, RZ, UR28 ;  /* 0x0000001cff0c7e24 */ /* 0x004fe2000f8e00ff */
[----:B------:R-:W-:Y:S01]  /*11f00*/  ISETP.GT.AND P3, PT, R84, 0x7f, PT ;  /* 0x0000007f5400780c */ /* 0x000fe20003f64270 */
[----:B------:R-:W-:Y:S01]  /*11f10*/  IMAD.U32 R13, RZ, RZ, UR29 ;  /* 0x0000001dff0d7e24 */ /* 0x000fe2000f8e00ff */
[----:B------:R-:W-:Y:S01]  /*11f20*/  LOP3.LUT R8, R221, 0x8, R8, 0xf8, !PT ;  /* 0x00000008dd087812 */ /* 0x000fe200078ef808 */
[----:B------:R-:W-:Y:S01]  /*11f30*/  UIMAD UR4, UR4, 0x30, URZ ;  /* 0x00000030040478a4 */ /* 0x000fe2000f8e023f */
[----:B------:R-:W-:Y:S01]  /*11f40*/  SHF.R.U32.HI R221, RZ, 0x3, R221 ;  /* 0x00000003ffdd7819 */ /* 0x000fe200000116dd */
[----:B------:R-:W-:Y:S01]  /*11f50*/  IMAD.WIDE.U32 R12, R12, 0x30, R230 ;  /* 0x000000300c0c7825 */ /* 0x000fe200078e00e6 */
[----:B------:R-:W-:Y:S01]  /*11f60*/  SEL R10, RZ, 0x2, P6 ;  /* 0x00000002ff0a7807 */ /* 0x000fe20003000000 */
[----:B------:R-:W-:Y:S01]  /*11f70*/  UISETP.GE.AND UP0, UPT, UR13, 0x2, UPT ;  /* 0x000000020d00788c */ /* 0x000fe2000bf06270 */
[----:B------:R-:W-:Y:S01]  /*11f80*/  SEL R9, RZ, 0x4, P5 ;  /* 0x00000004ff097807 */ /* 0x000fe20002800000 */
[----:B------:R-:W-:Y:S01]  /*11f90*/  IMAD.U32 R19, RZ, RZ, UR12 ;  /* 0x0000000cff137e24 */ /* 0x000fe2000f8e00ff */
[----:B------:R-:W-:Y:S01]  /*11fa0*/  LOP3.LUT R221, R8, R221, RZ, 0x3c, !PT ;  /* 0x000000dd08dd7212 */ /* 0x000fe200078e3cff */
[----:B------:R-:W-:Y:S01]  /*11fb0*/  IMAD.SHL.U32 R226, R6, 0x2, RZ ;  /* 0x0000000206e27824 */ /* 0x000fe200078e00ff */
[----:B------:R-:W-:Y:S01]  /*11fc0*/  IADD3 R8, R13, UR4, RZ ;  /* 0x000000040d087c10 */ /* 0x000fe2000fffe0ff */
[----:B------:R-:W-:Y:S01]  /*11fd0*/  @!P3 IMAD.MOV.U32 R11, RZ, RZ, c[0x0][0x208] ;  /* 0x00008200ff0bb624 */ /* 0x000fe200078e00ff */
[----:B------:R-:W-:Y:S01]  /*11fe0*/  IADD3 R0, R9, R10, R0 ;  /* 0x0000000a09007210 */ /* 0x000fe20007ffe000 */
[----:B------:R-:W-:Y:S01]  /*11ff0*/  IMAD R221, R54, 0x200, R221 ;  /* 0x0000020036dd7824 */ /* 0x000fe200078e02dd */
[----:B------:R-:W-:Y:S01]  /*12000*/  SEL R13, RZ, 0x8, P4 ;  /* 0x00000008ff0d7807 */ /* 0x000fe20002000000 */
[----:B------:R-:W-:Y:S01]  /*12010*/  @!P3 IMAD.MOV.U32 R9, RZ, RZ, c[0x0][0x20c] ;  /* 0x00008300ff09b624 */ /* 0x000fe200078e00ff */
[----:B------:R-:W-:Y:S01]  /*12020*/  BAR.SYNC.DEFER_BLOCKING 0x0 ;  /* 0x0000000000007b1d */ /* 0x000fe20000010000 */
[C---:B------:R-:W-:Y:S01]  /*12030*/  LEA R26, P0, R12.reuse, c[0x0][0x1f8], 0x1 ;  /* 0x00007e000c1a7a11 */ /* 0x040fe200078008ff */
[----:B------:R-:W-:Y:S01]  /*12040*/  IMAD.SHL.U32 R221, R221, 0x2, RZ ;  /* 0x00000002dddd7824 */ /* 0x000fe200078e00ff */
[----:B------:R-:W-:Y:S01]  /*12050*/  LOP3.LUT P1, RZ, R53, 0x2, RZ, 0xc0, !PT ;  /* 0x0000000235ff7812 */ /* 0x000fe2000782c0ff */
[----:B---3--:R-:W-:Y:S01]  /*12060*/  IMAD.IADD R18, R13, 0x1, R0 ;  /* 0x000000010d127824 */ /* 0x008fe200078e0200 */
[----:B------:R-:W-:Y:S01]  /*12070*/  LEA.HI.X R27, R12, c[0x0][0x1fc], R8, 0x1, P0 ;  /* 0x00007f000c1b7a11 */ /* 0x000fe200000f0c08 */
[----:B------:R-:W-:Y:S01]  /*12080*/  IMAD R0, R77, 0x400, R2 ;  /* 0x000004004d007824 */ /* 0x000fe200078e0202 */
[----:B------:R-:W-:-:S02]  /*12090*/  P2R R16, PR, RZ, 0x40 ;  /* 0x00000040ff107803 */ /* 0x000fc40000000000 */
[----:B------:R-:W-:Y:S01]  /*120a0*/  @!P3 LEA R24, P0, R11, R26, 0x6 ;  /* 0x0000001a0b18b211 */ /* 0x000fe200078030ff */
[----:B------:R-:W-:Y:S01]  /*120b0*/  IMAD.SHL.U32 R12, R0, 0x2, RZ ;  /* 0x00000002000c7824 */ /* 0x000fe200078e00ff */
[----:B------:R-:W-:Y:S02]  /*120c0*/  IADD3 R19, R19, UR14, -R196 ;  /* 0x0000000e13137c10 */ /* 0x000fe4000fffe8c4 */
[----:B------:R-:W-:Y:S02]  /*120d0*/  LOP3.LUT P6, RZ, R18, 0x1, RZ, 0xc0, !PT ;  /* 0x0000000112ff7812 */ /* 0x000fe400078cc0ff */
[----:B------:R-:W-:Y:S02]  /*120e0*/  @!P3 LEA.HI.X R25, R11, R27, R9, 0x6, P0 ;  /* 0x0000001b0b19b211 */ /* 0x000fe400000f3409 */
[----:B------:R-:W-:Y:S02]  /*120f0*/  ISETP.LT.OR P0, PT, R19, 0x1, !P6 ;  /* 0x000000011300780c */ /* 0x000fe40007701670 */
[----:B------:R-:W-:Y:S01]  /*12100*/  LEA R222, R0, 0x10080, 0x1 ;  /* 0x0001008000de7811 */ /* 0x000fe200078e08ff */
[----:B------:R-:W-:Y:S01]  /*12110*/  IMAD.MOV.U32 R0, RZ, RZ, 0x40 ;  /* 0x00000040ff007424 */ /* 0x000fe200078e00ff */
[----:B------:R-:W-:-:S02]  /*12120*/  IADD3 R8, R221, 0xa080, RZ ;  /* 0x0000a080dd087810 */ /* 0x000fc40007ffe0ff */
[----:B------:R-:W-:Y:S01]  /*12130*/  IADD3 R219, R221, 0xa0a0, RZ ;  /* 0x0000a0a0dddb7810 */ /* 0x000fe20007ffe0ff */
[--C-:B------:R-:W-:Y:S01]  /*12140*/  IMAD R220, R5, 0x2, R222.reuse ;  /* 0x0000000205dc7824 */ /* 0x100fe200078e02de */
[----:B------:R-:W-:Y:S01]  /*12150*/  @P1 IADD3 R219, R8, -0x20, RZ ;  /* 0xffffffe008db1810 */ /* 0x000fe20007ffe0ff */
[----:B------:R-:W-:Y:S01]  /*12160*/  LDSM.16.M88.4 R12, [R12+0x10080] ;  /* 0x010080000c0c783b */ /* 0x000fe20000000200 */
[C---:B------:R-:W-:Y:S01]  /*12170*/  LOP3.LUT P2, RZ, R18.reuse, 0x2, RZ, 0xc0, !PT ;  /* 0x0000000212ff7812 */ /* 0x040fe2000784c0ff */
[C---:B------:R-:W-:Y:S01]  /*12180*/  IMAD R218, R3.reuse, 0x2, R222 ;  /* 0x0000000203da7824 */ /* 0x040fe200078e02de */
[----:B------:R-:W-:Y:S01]  /*12190*/  LOP3.LUT P1, RZ, R18, 0x4, RZ, 0xc0, !PT ;  /* 0x0000000412ff7812 */ /* 0x000fe2000782c0ff */
[----:B------:R-:W-:Y:S01]  /*121a0*/  LDSM.16.M88.4 R8, [R220] ;  /* 0x00000000dc08783b */ /* 0x000fe20000000200 */
[----:B------:R-:W-:Y:S01]  /*121b0*/  P2R R17, PR, RZ, 0x20 ;  /* 0x00000020ff117803 */ /* 0x000fe20000000000 */
[----:B------:R-:W-:Y:S01]  /*121c0*/  IMAD R217, R3, 0x2, R220 ;  /* 0x0000000203d97824 */ /* 0x000fe200078e02dc */
[----:B------:R-:W-:Y:S01]  /*121d0*/  @!P3 ISETP.LT.OR P6, PT, R19, 0x21, !P6 ;  /* 0x000000211300b80c */ /* 0x000fe200077c1670 */
[----:B------:R-:W-:Y:S01]  /*121e0*/  LDSM.16.M88.4 R44, [R221+0xa080] ;  /* 0x00a08000dd2c783b */ /* 0x000fe20000000200 */
[----:B------:R-:W-:-:S02]  /*121f0*/  IADD3 R211, R219, 0x800, RZ ;  /* 0x00000800dbd37810 */ /* 0x000fc40007ffe0ff */
[C---:B------:R-:W-:Y:S01]  /*12200*/  IADD3 R210, R219.reuse, 0x1000, RZ ;  /* 0x00001000dbd27810 */ /* 0x040fe20007ffe0ff */
[----:B------:R-:W1:Y:S01]  /*12210*/  LDSM.16.M88.4 R36, [R221+0xa880] ;  /* 0x00a88000dd24783b */ /* 0x000e620000000200 */
[C---:B------:R-:W-:Y:S02]  /*12220*/  IADD3 R208, R219.reuse, 0x1800, RZ ;  /* 0x00001800dbd07810 */ /* 0x040fe40007ffe0ff */
[C---:B------:R-:W-:Y:S01]  /*12230*/  IADD3 R207, R219.reuse, 0x2000, RZ ;  /* 0x00002000dbcf7810 */ /* 0x040fe20007ffe0ff */
[----:B----4-:R-:W2:Y:S01]  /*12240*/  LDSM.16.M88.4 R20, [R221+0xb080] ;  /* 0x00b08000dd14783b */ /* 0x010ea20000000200 */
[C---:B------:R-:W-:Y:S02]  /*12250*/  IADD3 R206, R219.reuse, 0x2800, RZ ;  /* 0x00002800dbce7810 */ /* 0x040fe40007ffe0ff */
[C---:B------:R-:W-:Y:S01]  /*12260*/  IADD3 R205, R219.reuse, 0x3000, RZ ;  /* 0x00003000dbcd7810 */ /* 0x040fe20007ffe0ff */
[----:B------:R-:W-:Y:S01]  /*12270*/  LDSM.16.M88.4 R64, [R219] ;  /* 0x00000000db40783b */ /* 0x000fe20000000200 */
[----:B------:R-:W-:-:S02]  /*12280*/  IADD3 R204, R219, 0x3800, RZ ;  /* 0x00003800dbcc7810 */ /* 0x000fc40007ffe0ff */
[C---:B------:R-:W-:Y:S01]  /*12290*/  IADD3 R203, R219.reuse, 0x4000, RZ ;  /* 0x00004000dbcb7810 */ /* 0x040fe20007ffe0ff */
[----:B------:R-:W3:Y:S01]  /*122a0*/  LDSM.16.M88.4 R48, [R219+0x800] ;  /* 0x00080000db30783b */ /* 0x000ee20000000200 */
[C---:B------:R-:W-:Y:S02]  /*122b0*/  IADD3 R202, R219.reuse, 0x4800, RZ ;  /* 0x00004800dbca7810 */ /* 0x040fe40007ffe0ff */
[C---:B------:R-:W-:Y:S01]  /*122c0*/  IADD3 R201, R219.reuse, 0x5000, RZ ;  /* 0x00005000dbc97810 */ /* 0x040fe20007ffe0ff */
[----:B------:R-:W4:Y:S01]  /*122d0*/  LDSM.16.M88.4 R28, [R219+0x1000] ;  /* 0x00100000db1c783b */ /* 0x000f220000000200 */
[----:B------:R-:W-:-:S03]  /*122e0*/  IADD3 R200, R219, 0x5800, RZ ;  /* 0x00005800dbc87810 */ /* 0x000fc60007ffe0ff */
[----:B------:R-:W-:Y:S01]  /*122f0*/  @!PT LDS RZ, [RZ] ;  /* 0x00000000fffff984 */ /* 0x000fe20000000800 */
[----:B------:R-:W-:Y:S01]  /*12300*/  @!PT LDS RZ, [RZ] ;  /* 0x00000000fffff984 */ /* 0x000fe20000000800 */
[----:B------:R-:W-:Y:S01]  /*12310*/  @!PT LDS RZ, [RZ] ;  /* 0x00000000fffff984 */ /* 0x000fe20000000800 */
[----:B------:R5:W-:Y:S01]  /*12320*/  LDGSTS.E.BYPASS.LTC128B.128 [R226+0x4080], [R26.64], !P0 ;  /* 0x040800001ae27fae */ /* 0x000be2000c101d5a */
[----:B------:R-:W-:-:S04]  /*12330*/  LOP3.LUT P0, RZ, R53, 0x4, RZ, 0xc0, !PT ;  /* 0x0000000435ff7812 */ /* 0x000fc8000780c0ff */
[----:B------:R-:W-:Y:S02]  /*12340*/  SEL R0, R0, 0xffffffc0, !P0 ;  /* 0xffffffc000007807 */ /* 0x000fe40004000000 */
[C---:B------:R-:W-:Y:S02]  /*12350*/  ISETP.LT.OR P0, PT, R19.reuse, 0x1, !P2 ;  /* 0x000000011300780c */ /* 0x040fe40005701670 */
[----:B------:R-:W-:Y:S01]  /*12360*/  @!P3 ISETP.LT.OR P2, PT, R19, 0x21, !P2 ;  /* 0x000000211300b80c */ /* 0x000fe20005741670 */
[--C-:B------:R-:W-:Y:S02]  /*12370*/  IMAD.IADD R215, R221, 0x1, R0.reuse ;  /* 0x00000001ddd77824 */ /* 0x100fe400078e0200 */
[----:B------:R-:W-:-:S08]  /*12380*/  IMAD.IADD R209, R219, 0x1, R0 ;  /* 0x00000001dbd17824 */ /* 0x000fd000078e0200 */
[----:B------:R5:W-:Y:S01]  /*12390*/  LDGSTS.E.BYPASS.LTC128B.128 [R226+0x5880], [R26.64+0x80], !P0 ;  /* 0x058800801ae27fae */ /* 0x000be2000c101d5a */
[C---:B------:R-:W-:Y:S01]  /*123a0*/  ISETP.LT.OR P0, PT, R19.reuse, 0x1, !P1 ;  /* 0x000000011300780c */ /* 0x040fe20004f01670 */
[----:B-1----:R-:W-:Y:S01]  /*123b0*/  HMMA.16816.F32 R40, R12, R36, RZ ;  /* 0x000000240c28723c */ /* 0x002fe200000018ff */
[----:B------:R-:W-:-:S07]  /*123c0*/  @!P3 ISETP.LT.OR P1, PT, R19, 0x21, !P1 ;  /* 0x000000211300b80c */ /* 0x000fce0004f21670 */
[----:B------:R-:W-:Y:S04]  /*123d0*/  HMMA.16816.F32 R36, R12, R38, RZ ;  /* 0x000000260c24723c */ /* 0x000fe800000018ff */
[----:B------:R5:W-:Y:S01]  /*123e0*/  LDGSTS.E.BYPASS.LTC128B.128 [R226+0x7080], [R26.64+0x100], !P0 ;  /* 0x070801001ae27fae */ /* 0x000be2000c101d5a */
[----:B------:R-:W-:-:S03]  /*123f0*/  LOP3.LUT P0, RZ, R18, 0x8, RZ, 0xc0, !PT ;  /* 0x0000000812ff7812 */ /* 0x000fc6000780c0ff */
[----:B--2---:R-:W-:Y:S01]  /*12400*/  HMMA.16816.F32 R32, R12, R20, RZ ;  /* 0x000000140c20723c */ /* 0x004fe200000018ff */
[C---:B------:R-:W-:Y:S02]  /*12410*/  ISETP.LT.OR P5, PT, R19.reuse, 0x1, !P0 ;  /* 0x000000011300780c */ /* 0x040fe400047a1670 */
[----:B------:R-:W-:-:S05]  /*12420*/  @!P3 ISETP.LT.OR P0, PT, R19, 0x21, !P0 ;  /* 0x000000211300b80c */ /* 0x000fca0004701670 */
[C---:B---3--:R-:W-:Y:S06]  /*12430*/  HMMA.16816.F32 R40, R8.reuse, R48, R40 ;  /* 0x000000300828723c */ /* 0x048fec0000001828 */
[----:B------:R5:W-:Y:S01]  /*12440*/  LDGSTS.E.BYPASS.LTC128B.128 [R226+0x8880], [R26.64+0x180], !P5 ;  /* 0x088801801ae27fae */ /* 0x000be2000e901d5a */
[----:B------:R-:W-:Y:S01]  /*12450*/  ISETP.NE.AND P5, PT, R17, RZ, PT ;  /* 0x000000ff1100720c */ /* 0x000fe20003fa5270 */
[----:B------:R-:W-:Y:S02]  /*12460*/  HMMA.16816.F32 R36, R8, R50, R36 ;  /* 0x000000320824723c */ /* 0x000fe40000001824 */
[----:B------:R5:W-:Y:S01]  /*12470*/  @!P3 LDGSTS.E.BYPASS.LTC128B.128 [R226+0x5080], [R24.64], !P6 ;  /* 0x0508000018e2bfae */ /* 0x000be2000f101d5a */
[----:B------:R-:W-:-:S03]  /*12480*/  ISETP.NE.AND P6, PT, R16, RZ, PT ;  /* 0x000000ff1000720c */ /* 0x000fc60003fc5270 */
[----:B------:R5:W-:Y:S02]  /*12490*/  @!P3 LDGSTS.E.BYPASS.LTC128B.128 [R226+0x6880], [R24.64+0x80], !P2 ;  /* 0x0688008018e2bfae */ /* 0x000be4000d101d5a */
[C---:B------:R-:W-:Y:S02]  /*124a0*/  HMMA.16816.F32 R16, R12.reuse, R44, RZ ;  /* 0x0000002c0c10723c */ /* 0x040fe400000018ff */
[----:B------:R5:W-:Y:S04]  /*124b0*/  @!P3 LDGSTS.E.BYPASS.LTC128B.128 [R226+0x8080], [R24.64+0x100], !P1 ;  /* 0x0808010018e2bfae */ /* 0x000be8000c901d5a */
[----:B------:R5:W-:Y:S01]  /*124c0*/  @!P3 LDGSTS.E.BYPASS.LTC128B.128 [R226+0x9880], [R24.64+0x180], !P0 ;  /* 0x0988018018e2bfae */ /* 0x000be2000c101d5a */
[----:B------:R-:W-:Y:S01]  /*124d0*/  PLOP3.LUT P0, PT, PT, PT, UP0, 0x80, 0x0 ;  /* 0x000000000000781c */ /* 0x000fe20003f0f008 */
[C---:B------:R-:W-:Y:S02]  /*124e0*/  HMMA.16816.F32 R44, R12.reuse, R46, RZ ;  /* 0x0000002e0c2c723c */ /* 0x040fe400000018ff */
[----:B------:R-:W-:Y:S04]  /*124f0*/  LDSM.16.M88.4 R60, [R218] ;  /* 0x00000000da3c783b */ /* 0x000fe80000000200 */
[----:B------:R-:W1:Y:S02]  /*12500*/  LDSM.16.M88.4 R68, [R215+0xa080] ;  /* 0x00a08000d744783b */ /* 0x000e640000000200 */
[----:B------:R-:W-:Y:S02]  /*12510*/  HMMA.16816.F32 R12, R12, R22, RZ ;  /* 0x000000160c0c723c */ /* 0x000fe400000018ff */
[----:B------:R-:W-:Y:S04]  /*12520*/  LDSM.16.M88.4 R20, [R217] ;  /* 0x00000000d914783b */ /* 0x000fe80000000200 */
[----:B------:R-:W-:Y:S02]  /*12530*/  LDSM.16.M88.4 R56, [R209] ;  /* 0x00000000d138783b */ /* 0x000fe40000000200 */
[C---:B------:R-:W-:Y:S02]  /*12540*/  HMMA.16816.F32 R16, R8.reuse, R64, R16 ;  /* 0x000000400810723c */ /* 0x040fe40000001810 */
[----:B------:R-:W2:Y:S04]  /*12550*/  LDSM.16.M88.4 R52, [R215+0xa880] ;  /* 0x00a88000d734783b */ /* 0x000ea80000000200 */
[----:B------:R-:W-:Y:S02]  /*12560*/  LDSM.16.M88.4 R48, [R209+0x800] ;  /* 0x00080000d130783b */ /* 0x000fe40000000200 */
[C---:B------:R-:W-:Y:S02]  /*12570*/  HMMA.16816.F32 R44, R8.reuse, R66, R44 ;  /* 0x00000042082c723c */ /* 0x040fe4000000182c */
[----:B-----5:R-:W3:Y:S04]  /*12580*/  LDSM.16.M88.4 R24, [R215+0xb080] ;  /* 0x00b08000d718783b */ /* 0x020ee80000000200 */
[----:B------:R-:W-:Y:S02]  /*12590*/  LDSM.16.M88.4 R64, [R221+0xb880] ;  /* 0x00b88000dd40783b */ /* 0x000fe40000000200 */
[C---:B----4-:R-:W-:Y:S02]  /*125a0*/  HMMA.16816.F32 R32, R8.reuse, R28, R32 ;  /* 0x0000001c0820723c */ /* 0x050fe40000001820 */
[----:B------:R-:W-:Y:S04]  /*125b0*/  LDSM.16.M88.4 R72, [R219+0x4800] ;  /* 0x00480000db48783b */ /* 0x000fe80000000200 */
[----:B------:R-:W0:Y:S02]  /*125c0*/  LDGDEPBAR ;  /* 0x00000000000079af */ /* 0x000e240000000000 */
[----:B------:R-:W-:Y:S02]  /*125d0*/  HMMA.16816.F32 R12, R8, R30, R12 ;  /* 0x0000001e080c723c */ /* 0x000fe4000000180c */
[----:B------:R-:W4:Y:S04]  /*125e0*/  LDSM.16.M88.4 R8, [R222+0x4000] ;  /* 0x00400000de08783b */ /* 0x000f280000000200 */
[----:B------:R-:W5:Y:S02]  /*125f0*/  LDSM.16.M88.4 R28, [R209+0x1000] ;  /* 0x00100000d11c783b */ /* 0x000f640000000200 */
[C---:B-1----:R-:W-:Y:S08]  /*12600*/  HMMA.16816.F32 R16, R60.reuse, R68, R16 ;  /* 0x000000443c10723c */ /* 0x042ff00000001810 */
[C---:B------:R-:W-:Y:S01]  /*12610*/  HMMA.16816.F32 R44, R60.reuse, R70, R44 ;  /* 0x000000463c2c723c */ /* 0x040fe2000000182c */
[----:B------:R-:W-:Y:S07]  /*12620*/  LDSM.16.M88.4 R68, [R219+0x1800] ;  /* 0x00180000db44783b */ /* 0x000fee0000000200 */
[----:B--2---:R-:W-:Y:S08]  /*12630*/  HMMA.16816.F32 R40, R60, R52, R40 ;  /* 0x000000343c28723c */ /* 0x004ff00000001828 */
[C---:B------:R-:W-:Y:S08]  /*12640*/  HMMA.16816.F32 R16, R20.reuse, R56, R16 ;  /* 0x000000381410723c */ /* 0x040ff00000001810 */
[----:B------:R-:W-:Y:S01]  /*12650*/  HMMA.16816.F32 R44, R20, R58, R44 ;  /* 0x0000003a142c723c */ /* 0x000fe2000000182c */
[----:B------:R-:W-:Y:S07]  /*12660*/  LDSM.16.M88.4 R56, [R215+0xb880] ;  /* 0x00b88000d738783b */ /* 0x000fee0000000200 */
[C---:B------:R-:W-:Y:S01]  /*12670*/  HMMA.16816.F32 R36, R60.reuse, R54, R36 ;  /* 0x000000363c24723c */ /* 0x040fe20000001824 */
[----:B------:R-:W-:Y:S07]  /*12680*/  LDSM.16.M88.4 R52, [R221+0xc080] ;  /* 0x00c08000dd34783b */ /* 0x000fee0000000200 */
[C---:B---3--:R-:W-:Y:S08]  /*12690*/  HMMA.16816.F32 R32, R60.reuse, R24, R32 ;  /* 0x000000183c20723c */ /* 0x048ff00000001820 */
[----:B------:R-:W-:Y:S01]  /*126a0*/  HMMA.16816.F32 R60, R60, R26, R12 ;  /* 0x0000001a3c3c723c */ /* 0x000fe2000000180c */
[----:B------:R-:W1:Y:S04]  /*126b0*/  LDSM.16.M88.4 R12, [R220+0x4000] ;  /* 0x00400000dc0c783b */ /* 0x000e680000000200 */
[----:B------:R-:W2:Y:S03]  /*126c0*/  LDSM.16.M88.4 R24, [R221+0xc880] ;  /* 0x00c88000dd18783b */ /* 0x000ea60000000200 */
[C---:B----4-:R-:W-:Y:S08]  /*126d0*/  HMMA.16816.F32 R16, R8.reuse, R64, R16 ;  /* 0x000000400810723c */ /* 0x050ff00000001810 */
[----:B------:R-:W-:Y:S01]  /*126e0*/  HMMA.16816.F32 R44, R8, R66, R44 ;  /* 0x00000042082c723c */ /* 0x000fe2000000182c */
[----:B------:R-:W-:Y:S07]  /*126f0*/  LDSM.16.M88.4 R64, [R209+0x1800] ;  /* 0x00180000d140783b */ /* 0x000fee0000000200 */
[C---:B------:R-:W-:Y:S08]  /*12700*/  HMMA.16816.F32 R40, R20.reuse, R48, R40 ;  /* 0x000000301428723c */ /* 0x040ff00000001828 */
[C---:B------:R-:W-:Y:S01]  /*12710*/  HMMA.16816.F32 R36, R20.reuse, R50, R36 ;  /* 0x000000321424723c */ /* 0x040fe20000001824 */
[----:B------:R-:W-:Y:S07]  /*12720*/  LDSM.16.M88.4 R48, [R219+0x2000] ;  /* 0x00200000db30783b */ /* 0x000fee0000000200 */
[C---:B-----5:R-:W-:Y:S08]  /*12730*/  HMMA.16816.F32 R32, R20.reuse, R28, R32 ;  /* 0x0000001c1420723c */ /* 0x060ff00000001820 */
[----:B------:R-:W-:Y:S01]  /*12740*/  HMMA.16816.F32 R60, R20, R30, R60 ;  /* 0x0000001e143c723c */ /* 0x000fe2000000183c */
[----:B------:R-:W3:Y:S04]  /*12750*/  LDSM.16.M88.4 R20, [R218+0x4000] ;  /* 0x00400000da14783b */ /* 0x000ee80000000200 */
[----:B------:R-:W4:Y:S03]  /*12760*/  LDSM.16.M88.4 R28, [R219+0x2800] ;  /* 0x00280000db1c783b */ /* 0x000f260000000200 */
[C---:B-1----:R-:W-:Y:S08]  /*12770*/  HMMA.16816.F32 R16, R12.reuse, R68, R16 ;  /* 0x000000440c10723c */ /* 0x042ff00000001810 */
[----:B------:R-:W-:Y:S01]  /*12780*/  HMMA.16816.F32 R44, R12, R70, R44 ;  /* 0x000000460c2c723c */ /* 0x000fe2000000182c */
[----:B------:R-:W-:Y:S07]  /*12790*/  LDSM.16.M88.4 R68, [R221+0xd080] ;  /* 0x00d08000dd44783b */ /* 0x000fee0000000200 */
[C---:B------:R-:W-:Y:S08]  /*127a0*/  HMMA.16816.F32 R40, R8.reuse, R52, R40 ;  /* 0x000000340828723c */ /* 0x040ff00000001828 */
[C---:B------:R-:W-:Y:S01]  /*127b0*/  HMMA.16816.F32 R36, R8.reuse, R54, R36 ;  /* 0x000000360824723c */ /* 0x040fe20000001824 */
[----:B------:R-:W-:Y:S07]  /*127c0*/  LDSM.16.M88.4 R52, [R215+0xc080] ;  /* 0x00c08000d734783b */ /* 0x000fee0000000200 */
[C---:B--2---:R-:W-:Y:S08]  /*127d0*/  HMMA.16816.F32 R32, R8.reuse, R24, R32 ;  /* 0x000000180820723c */ /* 0x044ff00000001820 */
[----:B------:R-:W-:Y:S01]  /*127e0*/  HMMA.16816.F32 R60, R8, R26, R60 ;  /* 0x0000001a083c723c */ /* 0x000fe2000000183c */
[----:B------:R-:W1:Y:S04]  /*127f0*/  LDSM.16.M88.4 R8, [R217+0x4000] ;  /* 0x00400000d908783b */ /* 0x000e680000000200 */
[----:B------:R-:W2:Y:S03]  /*12800*/  LDSM.16.M88.4 R24, [R215+0xc880] ;  /* 0x00c88000d718783b */ /* 0x000ea60000000200 */
[C---:B---3--:R-:W-:Y:S08]  /*12810*/  HMMA.16816.F32 R16, R20.reuse, R56, R16 ;  /* 0x000000381410723c */ /* 0x048ff00000001810 */
[----:B------:R-:W-:Y:S01]  /*12820*/  HMMA.16816.F32 R44, R20, R58, R44 ;  /* 0x0000003a142c723c */ /* 0x000fe2000000182c */
[----:B------:R-:W-:Y:S07]  /*12830*/  LDSM.16.M88.4 R56, [R221+0xd880] ;  /* 0x00d88000dd38783b */ /* 0x000fee0000000200 */
[C---:B------:R-:W-:Y:S08]  /*12840*/  HMMA.16816.F32 R40, R12.reuse, R48, R40 ;  /* 0x000000300c28723c */ /* 0x040ff00000001828 */
[C---:B------:R-:W-:Y:S01]  /*12850*/  HMMA.16816.F32 R36, R12.reuse, R50, R36 ;  /* 0x000000320c24723c */ /* 0x040fe20000001824 */
[----:B------:R-:W3:Y:S07]  /*12860*/  LDSM.16.M88.4 R48, [R222+0x8000] ;  /* 0x00800000de30783b */ /* 0x000eee0000000200 */
[C---:B----4-:R-:W-:Y:S08]  /*12870*/  HMMA.16816.F32 R32, R12.reuse, R28, R32 ;  /* 0x0000001c0c20723c */ /* 0x050ff00000001820 */
[----:B------:R-:W-:Y:S01]  /*12880*/  HMMA.16816.F32 R60, R12, R30, R60 ;  /* 0x0000001e0c3c723c */ /* 0x000fe2000000183c */
[----:B------:R-:W4:Y:S04]  /*12890*/  LDSM.16.M88.4 R28, [R209+0x2000] ;  /* 0x00200000d11c783b */ /* 0x000f280000000200 */
[----:B------:R-:W5:Y:S03]  /*128a0*/  LDSM.16.M88.4 R12, [R209+0x2800] ;  /* 0x00280000d10c783b */ /* 0x000f660000000200 */
        /* <DEDUP_REMOVED lines=8> */
[----:B------:R-:W-:Y:S04]  /*12930*/  LDSM.16.M88.4 R24, [R220+0x8000] ;  /* 0x00800000dc18783b */ /* 0x000fe80000000200 */
[----:B------:R-:W1:Y:S03]  /*12940*/  LDSM.16.M88.4 R20, [R219+0x3000] ;  /* 0x00300000db14783b */ /* 0x000e660000000200 */
[C---:B---3--:R-:W-:Y:S08]  /*12950*/  HMMA.16816.F32 R16, R48.reuse, R68, R16 ;  /* 0x000000443010723c */ /* 0x048ff00000001810 */
[----:B------:R-:W-:Y:S01]  /*12960*/  HMMA.16816.F32 R44, R48, R70, R44 ;  /* 0x00000046302c723c */ /* 0x000fe2000000182c */
[----:B------:R-:W-:Y:S07]  /*12970*/  LDSM.16.M88.4 R68, [R221+0xf880] ;  /* 0x00f88000dd44783b */ /* 0x000fee0000000200 */
[C---:B----4-:R-:W-:Y:S08]  /*12980*/  HMMA.16816.F32 R40, R8.reuse, R28, R40 ;  /* 0x0000001c0828723c */ /* 0x050ff00000001828 */
[C---:B------:R-:W-:Y:S01]  /*12990*/  HMMA.16816.F32 R36, R8.reuse, R30, R36 ;  /* 0x0000001e0824723c */ /* 0x040fe20000001824 */
[----:B------:R-:W-:Y:S07]  /*129a0*/  LDSM.16.M88.4 R28, [R219+0x4000] ;  /* 0x00400000db1c783b */ /* 0x000fee0000000200 */
[C---:B-----5:R-:W-:Y:S08]  /*129b0*/  HMMA.16816.F32 R32, R8.reuse, R12, R32 ;  /* 0x0000000c0820723c */ /* 0x060ff00000001820 */
[----:B------:R-:W-:Y:S01]  /*129c0*/  HMMA.16816.F32 R60, R8, R14, R60 ;  /* 0x0000000e083c723c */ /* 0x000fe2000000183c */
[----:B------:R-:W-:Y:S04]  /*129d0*/  LDSM.16.M88.4 R8, [R218+0x8000] ;  /* 0x00800000da08783b */ /* 0x000fe80000000200 */
[----:B------:R-:W2:Y:S03]  /*129e0*/  LDSM.16.M88.4 R12, [R215+0xd080] ;  /* 0x00d08000d70c783b */ /* 0x000ea60000000200 */
[C---:B-1----:R-:W-:Y:S08]  /*129f0*/  HMMA.16816.F32 R16, R24.reuse, R20, R16 ;  /* 0x000000141810723c */ /* 0x042ff00000001810 */
[----:B------:R-:W-:Y:S01]  /*12a00*/  HMMA.16816.F32 R44, R24, R22, R44 ;  /* 0x00000016182c723c */ /* 0x000fe2000000182c */
[----:B------:R-:W-:Y:S07]  /*12a10*/  LDSM.16.M88.4 R20, [R217+0x8000] ;  /* 0x00800000d914783b */ /* 0x000fee0000000200 */
[C---:B------:R-:W-:Y:S08]  /*12a20*/  HMMA.16816.F32 R40, R48.reuse, R56, R40 ;  /* 0x000000383028723c */ /* 0x040ff00000001828 */
[C---:B------:R-:W-:Y:S01]  /*12a30*/  HMMA.16816.F32 R36, R48.reuse, R58, R36 ;  /* 0x0000003a3024723c */ /* 0x040fe20000001824 */
        /* <DEDUP_REMOVED lines=10> */
[----:B------:R-:W2:Y:S07]  /*12ae0*/  LDSM.16.M88.4 R64, [R222+0xc000] ;  /* 0x00c00000de40783b */ /* 0x000eae0000000200 */
[C---:B------:R-:W-:Y:S08]  /*12af0*/  HMMA.16816.F32 R32, R24.reuse, R28, R32 ;  /* 0x0000001c1820723c */ /* 0x040ff00000001820 */
        /* <DEDUP_REMOVED lines=8> */
[----:B------:R-:W1:Y:S07]  /*12b80*/  LDSM.16.M88.4 R56, [R220+0xc000] ;  /* 0x00c00000dc38783b */ /* 0x000e6e0000000200 */
[C---:B---3--:R-:W-:Y:S08]  /*12b90*/  HMMA.16816.F32 R32, R8.reuse, R52, R32 ;  /* 0x000000340820723c */ /* 0x048ff00000001820 */
[----:B------:R-:W-:Y:S01]  /*12ba0*/  HMMA.16816.F32 R60, R8, R54, R60 ;  /* 0x00000036083c723c */ /* 0x000fe2000000183c */
[----:B------:R-:W3:Y:S04]  /*12bb0*/  LDSM.16.M88.4 R8, [R221+0xf080] ;  /* 0x00f08000dd08783b */ /* 0x000ee80000000200 */
[----:B------:R-:W-:Y:S03]  /*12bc0*/  LDSM.16.M88.4 R52, [R219+0x5000] ;  /* 0x00500000db34783b */ /* 0x000fe60000000200 */
[C---:B--2---:R-:W-:Y:S08]  /*12bd0*/  HMMA.16816.F32 R16, R64.reuse, R12, R16 ;  /* 0x0000000c4010723c */ /* 0x044ff00000001810 */
[----:B------:R-:W-:Y:S01]  /*12be0*/  HMMA.16816.F32 R44, R64, R14, R44 ;  /* 0x0000000e402c723c */ /* 0x000fe2000000182c */
[----:B------:R-:W-:Y:S07]  /*12bf0*/  LDSM.16.M88.4 R12, [R217+0xc000] ;  /* 0x00c00000d90c783b */ /* 0x000fee0000000200 */
[C---:B----4-:R-:W-:Y:S08]  /*12c00*/  HMMA.16816.F32 R40, R20.reuse, R28, R40 ;  /* 0x0000001c1428723c */ /* 0x050ff00000001828 */
[C---:B------:R-:W-:Y:S01]  /*12c10*/  HMMA.16816.F32 R36, R20.reuse, R30, R36 ;  /* 0x0000001e1424723c */ /* 0x040fe20000001824 */
[----:B------:R-:W-:Y:S07]  /*12c20*/  LDSM.16.M88.4 R28, [R218+0xc000] ;  /* 0x00c00000da1c783b */ /* 0x000fee0000000200 */
[C---:B-----5:R-:W-:Y:S08]  /*12c30*/  HMMA.16816.F32 R32, R20.reuse, R24, R32 ;  /* 0x000000181420723c */ /* 0x060ff00000001820 */
[----:B------:R-:W-:Y:S01]  /*12c40*/  HMMA.16816.F32 R60, R20, R26, R60 ;  /* 0x0000001a143c723c */ /* 0x000fe2000000183c */
[----:B------:R-:W2:Y:S04]  /*12c50*/  LDSM.16.M88.4 R24, [R215+0xe880] ;  /* 0x00e88000d718783b */ /* 0x000ea80000000200 */
[----:B------:R-:W-:Y:S03]  /*12c60*/  LDSM.16.M88.4 R20, [R215+0xf080] ;  /* 0x00f08000d714783b */ /* 0x000fe60000000200 */
[C---:B-1----:R-:W-:Y:S08]  /*12c70*/  HMMA.16816.F32 R16, R56.reuse, R72, R16 ;  /* 0x000000483810723c */ /* 0x042ff00000001810 */
[----:B------:R-:W-:Y:S08]  /*12c80*/  HMMA.16816.F32 R44, R56, R74, R44 ;  /* 0x0000004a382c723c */ /* 0x000ff0000000182c */
[C---:B---3--:R-:W-:Y:S08]  /*12c90*/  HMMA.16816.F32 R40, R64.reuse, R8, R40 ;  /* 0x000000084028723c */ /* 0x048ff00000001828 */
[C---:B------:R-:W-:Y:S01]  /*12ca0*/  HMMA.16816.F32 R36, R64.reuse, R10, R36 ;  /* 0x0000000a4024723c */ /* 0x040fe20000001824 */
[----:B------:R-:W1:Y:S07]  /*12cb0*/  LDSM.16.M88.4 R8, [R209+0x4800] ;  /* 0x00480000d108783b */ /* 0x000e6e0000000200 */
[C---:B------:R-:W-:Y:S08]  /*12cc0*/  HMMA.16816.F32 R32, R64.reuse, R68, R32 ;  /* 0x000000444020723c */ /* 0x040ff00000001820 */
[----:B------:R-:W-:Y:S01]  /*12cd0*/  HMMA.16816.F32 R60, R64, R70, R60 ;  /* 0x00000046403c723c */ /* 0x000fe2000000183c */
[----:B------:R-:W3:Y:S07]  /*12ce0*/  LDSM.16.M88.4 R64, [R215+0xf880] ;  /* 0x00f88000d740783b */ /* 0x000eee0000000200 */
[C---:B--2---:R-:W-:Y:S08]  /*12cf0*/  HMMA.16816.F32 R16, R28.reuse, R24, R16 ;  /* 0x000000181c10723c */ /* 0x044ff00000001810 */
[----:B------:R-:W-:Y:S01]  /*12d00*/  HMMA.16816.F32 R44, R28, R26, R44 ;  /* 0x0000001a1c2c723c */ /* 0x000fe2000000182c */
[----:B------:R-:W-:Y:S07]  /*12d10*/  LDSM.16.M88.4 R24, [R209+0x5800] ;  /* 0x00580000d118783b */ /* 0x000fee0000000200 */
[C---:B------:R-:W-:Y:S08]  /*12d20*/  HMMA.16816.F32 R40, R56.reuse, R52, R40 ;  /* 0x000000343828723c */ /* 0x040ff00000001828 */
[----:B------:R-:W-:Y:S01]  /*12d30*/  HMMA.16816.F32 R52, R56, R54, R36 ;  /* 0x000000363834723c */ /* 0x000fe20000001824 */
[----:B------:R-:W2:Y:S01]  /*12d40*/  LDSM.16.M88.4 R36, [R209+0x5000] ;  /* 0x00500000d124783b */ /* 0x000ea20000000200 */
[----:B------:R-:W-:-:S06]  /*12d50*/  DEPBAR.LE SB0, 0x0 ;  /* 0x000080000000791a */ /* 0x000fcc0000000000 */
[C---:B------:R-:W-:Y:S08]  /*12d60*/  HMMA.16816.F32 R32, R56.reuse, R48, R32 ;  /* 0x000000303820723c */ /* 0x040ff00000001820 */
[----:B------:R-:W-:Y:S08]  /*12d70*/  HMMA.16816.F32 R60, R56, R50, R60 ;  /* 0x00000032383c723c */ /* 0x000ff0000000183c */
[C---:B-1----:R-:W-:Y:S08]  /*12d80*/  HMMA.16816.F32 R16, R12.reuse, R8, R16 ;  /* 0x000000080c10723c */ /* 0x042ff00000001810 */
[----:B------:R-:W-:Y:S08]  /*12d90*/  HMMA.16816.F32 R44, R12, R10, R44 ;  /* 0x0000000a0c2c723c */ /* 0x000ff0000000182c */
[C---:B------:R-:W-:Y:S08]  /*12da0*/  HMMA.16816.F32 R40, R28.reuse, R20, R40 ;  /* 0x000000141c28723c */ /* 0x040ff00000001828 */
[----:B------:R-:W-:Y:S01]  /*12db0*/  HMMA.16816.F32 R52, R28, R22, R52 ;  /* 0x000000161c34723c */ /* 0x000fe20000001834 */
[----:B------:R-:W-:-:S02]  /*12dc0*/  FMUL.FTZ R0, R16, c[0x0][0x320] ;  /* 0x0000c80010007a20 */ /* 0x000fc40000410000 */
[----:B------:R-:W-:Y:S02]  /*12dd0*/  FMUL.FTZ R8, R17, c[0x0][0x320] ;  /* 0x0000c80011087a20 */ /* 0x000fe40000410000 */
[----:B------:R-:W-:Y:S02]  /*12de0*/  FMUL.FTZ R6, R18, c[0x0][0x320] ;  /* 0x0000c80012067a20 */ /* 0x000fe40000410000 */
[----:B------:R-:W-:Y:S01]  /*12df0*/  FMUL.FTZ R9, R19, c[0x0][0x320] ;  /* 0x0000c80013097a20 */ /* 0x000fe20000410000 */
[----:B---3--:R-:W-:Y:S01]  /*12e00*/  HMMA.16816.F32 R32, R28, R64, R32 ;  /* 0x000000401c20723c */ /* 0x008fe20000001820 */
[----:B------:R-:W-:Y:S01]  /*12e10*/  FMUL.FTZ R10, R44, c[0x0][0x320] ;  /* 0x0000c8002c0a7a20 */ /* 0x000fe20000410000 */
[----:B------:R-:W1:Y:S01]  /*12e20*/  MUFU.TANH R0, R0 ;  /* 0x0000000000007308 */ /* 0x000e620000002400 */
[----:B------:R-:W-:-:S05]  /*12e30*/  FMUL.FTZ R11, R45, c[0x0][0x320] ;  /* 0x0000c8002d0b7a20 */ /* 0x000fca0000410000 */
[----:B------:R-:W-:Y:S02]  /*12e40*/  HMMA.16816.F32 R60, R28, R66, R60 ;  /* 0x000000421c3c723c */ /* 0x000fe4000000183c */
[----:B------:R-:W3:Y:S06]  /*12e50*/  MUFU.TANH R8, R8 ;  /* 0x0000000800087308 */ /* 0x000eec0000002400 */
[C---:B--2---:R-:W-:Y:S02]  /*12e60*/  HMMA.16816.F32 R40, R12.reuse, R36, R40 ;  /* 0x000000240c28723c */ /* 0x044fe40000001828 */
[----:B------:R-:W2:Y:S06]  /*12e70*/  MUFU.TANH R6, R6 ;  /* 0x0000000600067308 */ /* 0x000eac0000002400 */
[C---:B------:R-:W-:Y:S02]  /*12e80*/  HMMA.16816.F32 R52, R12.reuse, R38, R52 ;  /* 0x000000260c34723c */ /* 0x040fe40000001834 */
[----:B------:R-:W4:Y:S06]  /*12e90*/  MUFU.TANH R9, R9 ;  /* 0x0000000900097308 */ /* 0x000f2c0000002400 */
[C---:B------:R-:W-:Y:S02]  /*12ea0*/  HMMA.16816.F32 R32, R12.reuse, R24, R32 ;  /* 0x000000180c20723c */ /* 0x040fe40000001820 */
[----:B------:R-:W1:Y:S06]  /*12eb0*/  MUFU.TANH R10, R10 ;  /* 0x0000000a000a7308 */ /* 0x000e6c0000002400 */
[----:B------:R-:W-:Y:S02]  /*12ec0*/  HMMA.16816.F32 R60, R12, R26, R60 ;  /* 0x0000001a0c3c723c */ /* 0x000fe4000000183c */
[----:B------:R-:W1:Y:S01]  /*12ed0*/  MUFU.TANH R11, R11 ;  /* 0x0000000b000b7308 */ /* 0x000e620000002400 */
[----:B------:R-:W-:Y:S06]  /*12ee0*/  BAR.SYNC.DEFER_BLOCKING 0x0 ;  /* 0x0000000000007b1d */ /* 0x000fec0000010000 */
[----:B------:R-:W-:Y:S05]  /*12ef0*/  @!P0 BRA `(.L_x_1501) ;  /* 0x000001f000008947 */ /* 0x000fea0003800000 */
[----:B--234-:R-:W-:Y:S01]  /*12f00*/  IADD3 R12, -R196, 0x30, RZ ;  /* 0x00000030c40c7810 */ /* 0x01cfe20007ffe1ff */
[----:B------:R-:W-:Y:S01]  /*12f10*/  UIADD3 UR5, UR13, -0x2, URZ ;  /* 0xfffffffe0d057890 */ /* 0x000fe2000fffe03f */
[----:B------:R-:W-:-:S02]  /*12f20*/  IMAD.U32 R15, RZ, RZ, UR8 ;  /* 0x00000008ff0f7e24 */ /* 0x000fc4000f8e00ff */
[----:B------:R-:W-:Y:S01]  /*12f30*/  ISETP.GE.AND P0, PT, R12, 0x21, PT ;  /* 0x000000210c00780c */ /* 0x000fe20003f06270 */
[----:B------:R-:W-:Y:S01]  /*12f40*/  USHF.R.S32.HI UR4, URZ, 0x1f, UR5 ;  /* 0x0000001f3f047899 */ /* 0x000fe20008011405 */
[----:B------:R-:W-:Y:S01]  /*12f50*/  IMAD.U32 R13, RZ, RZ, UR7 ;  /* 0x00000007ff0d7e24 */ /* 0x000fe2000f8e00ff */
[----:B------:R-:W-:Y:S02]  /*12f60*/  UIMAD UR9, UR9, UR5, URZ ;  /* 0x00000005090972a4 */ /* 0x000fe4000f8e023f */
        /* <DEDUP_REMOVED lines=24> */
.L_x_1501:
[----:B--234-:R-:W-:Y:S01]  /*130f0*/  LOP3.LUT R19, R4, 0xffffffe0, RZ, 0xc0, !PT ;  /* 0xffffffe004137812 */ /* 0x01cfe200078ec0ff */
[----:B------:R-:W-:Y:S01]  /*13100*/  FMUL.FTZ R21, R40, c[0x0][0x320] ;  /* 0x0000c80028157a20 */ /* 0x000fe20000410000 */
[----:B------:R-:W-:Y:S01]  /*13110*/  LEA.HI R17, R7, R84, RZ, 0x2 ;  /* 0x0000005407117211 */ /* 0x000fe200078f10ff */
[----:B------:R-:W-:Y:S01]  /*13120*/  FMUL.FTZ R15, R41, c[0x0][0x320] ;  /* 0x0000c800290f7a20 */ /* 0x000fe20000410000 */
[----:B------:R-:W-:Y:S01]  /*13130*/  SHF.R.S32.HI R14, RZ, 0x1f, R77 ;  /* 0x0000001fff0e7819 */ /* 0x000fe2000001144d */
[----:B------:R-:W-:Y:S01]  /*13140*/  IMAD.IADD R7, R84, 0x1, -R19 ;  /* 0x0000000154077824 */ /* 0x000fe200078e0a13 */
[----:B------:R-:W-:Y:S01]  /*13150*/  LOP3.LUT R17, R17, 0xfffffffc, RZ, 0xc0, !PT ;  /* 0xfffffffc11117812 */ /* 0x000fe200078ec0ff */
[----:B------:R-:W-:Y:S01]  /*13160*/  FMUL.FTZ R13, R52, c[0x0][0x320] ;  /* 0x0000c800340d7a20 */ /* 0x000fe20000410000 */
[----:B------:R-:W-:Y:S01]  /*13170*/  LEA.HI R4, R14, R77, RZ, 0x3 ;  /* 0x0000004d0e047211 */ /* 0x000fe200078f18ff */
[----:B------:R-:W2:Y:S01]  /*13180*/  MUFU.TANH R21, R21 ;  /* 0x0000001500157308 */ /* 0x000ea20000002400 */
[----:B------:R-:W-:Y:S01]  /*13190*/  SHF.R.S32.HI R14, RZ, 0x1f, R7 ;  /* 0x0000001fff0e7819 */ /* 0x000fe20000011407 */
[----:B------:R-:W-:Y:S01]  /*131a0*/  IMAD.IADD R84, R84, 0x1, -R17 ;  /* 0x0000000154547824 */ /* 0x000fe200078e0a11 */
[----:B------:R-:W-:Y:S01]  /*131b0*/  LOP3.LUT R4, R4, 0xffffff8, RZ, 0xc0, !PT ;  /* 0x0ffffff804047812 */ /* 0x000fe200078ec0ff */
[----:B------:R-:W-:Y:S01]  /*131c0*/  FMUL.FTZ R12, R53, c[0x0][0x320] ;  /* 0x0000c800350c7a20 */ /* 0x000fe20000410000 */
[----:B------:R-:W-:Y:S01]  /*131d0*/  LEA.HI R17, R14, R7, RZ, 0x2 ;  /* 0x000000070e117211 */ /* 0x000fe200078f10ff */
[----:B------:R-:W-:Y:S01]  /*131e0*/  FMUL.FTZ R32, R32, c[0x0][0x320] ;  /* 0x0000c80020207a20 */ /* 0x000fe20000410000 */
[----:B------:R-:W-:Y:S01]  /*131f0*/  LEA.HI R19, R84, R84, RZ, 0x1 ;  /* 0x0000005454137211 */ /* 0x000fe200078f08ff */
[----:B------:R-:W-:Y:S01]  /*13200*/  IMAD.IADD R4, R77, 0x1, -R4 ;  /* 0x000000014d047824 */ /* 0x000fe200078e0a04 */
[----:B------:R-:W-:Y:S01]  /*13210*/  LEA.HI.SX32 R23, R17, UR18, 0x1e ;  /* 0x0000001211177c11 */ /* 0x000fe2000f8ff2ff */
[----:B------:R-:W3:Y:S01]  /*13220*/  MUFU.TANH R15, R15 ;  /* 0x0000000f000f7308 */ /* 0x000ee20000002400 */
[----:B------:R-:W-:Y:S01]  /*13230*/  PLOP3.LUT P1, PT, PT, PT, UP2, 0x80, 0x0 ;  /* 0x000000000000781c */ /* 0x000fe20003f2f028 */
[----:B------:R-:W-:Y:S01]  /*13240*/  FMUL.FTZ R33, R33, c[0x0][0x320] ;  /* 0x0000c80021217a20 */ /* 0x000fe20000410000 */
[----:B------:R-:W-:Y:S01]  /*13250*/  LOP3.LUT R19, R19, 0x1ffffffe, RZ, 0xc0, !PT ;  /* 0x1ffffffe13137812 */ /* 0x000fe200078ec0ff */
[----:B------:R-:W-:Y:S01]  /*13260*/  IMAD R4, R4, 0x10, R23 ;  /* 0x0000001004047824 */ /* 0x000fe200078e0217 */
[----:B------:R-:W-:Y:S01]  /*13270*/  PLOP3.LUT P0, PT, PT, PT, UP2, 0x80, 0x0 ;  /* 0x000000000000781c */ /* 0x000fe20003f0f028 */
[----:B------:R-:W-:Y:S01]  /*13280*/  FMUL.FTZ R60, R60, c[0x0][0x320] ;  /* 0x0000c8003c3c7a20 */ /* 0x000fe20000410000 */
[----:B------:R-:W-:Y:S01]  /*13290*/  LOP3.LUT R198, R17, 0x7ffffffc, RZ, 0xc0, !PT ;  /* 0x7ffffffc11c67812 */ /* 0x000fe200078ec0ff */
[----:B------:R-:W-:Y:S01]  /*132a0*/  IMAD.IADD R19, R84, 0x1, -R19 ;  /* 0x0000000154137824 */ /* 0x000fe200078e0a13 */
[----:B------:R-:W4:Y:S01]  /*132b0*/  MUFU.TANH R13, R13 ;  /* 0x0000000d000d7308 */ /* 0x000f220000002400 */
[----:B------:R-:W-:Y:S01]  /*132c0*/  FMUL.FTZ R61, R61, c[0x0][0x320] ;  /* 0x0000c8003d3d7a20 */ /* 0x000fe20000410000 */
[----:B------:R-:W-:Y:S01]  /*132d0*/  @UP2 USHF.L.U32 UR17, UR17, 0x7, URZ ;  /* 0x0000000711112899 */ /* 0x000fe2000800063f */
[----:B------:R-:W-:Y:S01]  /*132e0*/  IMAD R197, R19, 0x8, R4 ;  /* 0x0000000813c57824 */ /* 0x000fe200078e0204 */
[----:B------:R-:W-:Y:S01]  /*132f0*/  ULDC.64 UR4, c[0x0][0x2c8] ;  /* 0x0000b20000047ab9 */ /* 0x000fe20000000a00 */
[----:B------:R-:W-:Y:S01]  /*13300*/  IMAD.IADD R198, R7, 0x1, -R198 ;  /* 0x0000000107c67824 */ /* 0x000fe200078e0ac6 */
[----:B------:R-:W-:Y:S01]  /*13310*/  UIADD3 UR13, UR13, -0x2, URZ ;  /* 0xfffffffe0d0d7890 */ /* 0x000fe2000fffe03f */
[----:B------:R-:W-:Y:S01]  /*13320*/  @P1 IMAD.HI.U32 R16, R197, c[0x0][0x2c8], RZ ;  /* 0x0000b200c5101a27 */ /* 0x000fe200078e00ff */
[----:B------:R-:W5:Y:S01]  /*13330*/  MUFU.TANH R12, R12 ;  /* 0x0000000c000c7308 */ /* 0x000f620000002400 */
[----:B------:R-:W0:Y:S02]  /*13340*/  LDGDEPBAR ;  /* 0x00000000000079af */ /* 0x000e240000000000 */
[----:B------:R-:W-:Y:S01]  /*13350*/  IMAD.MOV.U32 R22, RZ, RZ, R197 ;  /* 0x000000ffff167224 */ /* 0x000fe200078e00c5 */
[----:B------:R-:W-:Y:S01]  /*13360*/  @P0 SHF.R.U32.HI R22, RZ, c[0x0][0x2cc], R16 ;  /* 0x0000b300ff160a19 */ /* 0x000fe20000011610 */
[----:B------:R-:W-:-:S02]  /*13370*/  IMAD.U32 R7, RZ, RZ, UR11 ;  /* 0x0000000bff077e24 */ /* 0x000fc4000f8e00ff */
[----:B------:R-:W-:Y:S01]  /*13380*/  IMAD.SHL.U32 R198, R198, 0x2, RZ ;  /* 0x00000002c6c67824 */ /* 0x000fe200078e00ff */
[----:B------:R-:W1:Y:S01]  /*13390*/  MUFU.TANH R237, R32 ;  /* 0x0000002000ed7308 */ /* 0x000e620000002400 */
[----:B------:R-:W1:Y:S01]  /*133a0*/  SHFL.IDX PT, R16, R22, RZ, 0x1c1f ;  /* 0x001c1fff16107589 */ /* 0x000e6200000e0000 */
[----:B------:R-:W-:Y:S02]  /*133b0*/  FMUL.FTZ R25, R46, c[0x0][0x320] ;  /* 0x0000c8002e197a20 */ /* 0x000fe40000410000 */
[C---:B------:R-:W-:Y:S01]  /*133c0*/  IADD3 R7, -R198.reuse, 0x1, R7 ;  /* 0x00000001c6077810 */ /* 0x040fe20007ffe107 */
[----:B------:R-:W2:Y:S01]  /*133d0*/  SHFL.IDX PT, R20, R22, 0x1, 0x1c1f ;  /* 0x003c1f0016147f89 */ /* 0x000ea200000e0000 */
[----:B------:R-:W-:Y:S02]  /*133e0*/  FMUL.FTZ R47, R47, c[0x0][0x320] ;  /* 0x0000c8002f2f7a20 */ /* 0x000fe40000410000 */
[----:B------:R-:W-:Y:S01]  /*133f0*/  IADD3 R23, R7, -UR22, RZ ;  /* 0x8000001607177c10 */ /* 0x000fe2000fffe0ff */
[----:B------:R-:W1:Y:S01]  /*13400*/  MUFU.TANH R199, R33 ;  /* 0x0000002100c77308 */ /* 0x000e620000002400 */
[----:B------:R-:W-:Y:S01]  /*13410*/  IADD3 R7, -R198, UR11, RZ ;  /* 0x0000000bc6077c10 */ /* 0x000fe2000fffe1ff */
[----:B------:R-:W-:Y:S01]  /*13420*/  FMUL.FTZ R14, R42, c[0x0][0x320] ;  /* 0x0000c8002a0e7a20 */ /* 0x000fe20000410000 */
[----:B------:R-:W-:Y:S01]  /*13430*/  UIMAD.WIDE.U32 UR10, UR17, UR4, URZ ;  /* 0x00000004110a72a5 */ /* 0x000fe2000f8e003f */
[----:B------:R-:W-:-:S02]  /*13440*/  FMUL.FTZ R4, R43, c[0x0][0x320] ;  /* 0x0000c8002b047a20 */ /* 0x000fc40000410000 */
[----:B------:R-:W-:Y:S02]  /*13450*/  FMUL.FTZ R19, R54, c[0x0][0x320] ;  /* 0x0000c80036137a20 */ /* 0x000fe40000410000 */
[----:B------:R-:W3:Y:S01]  /*13460*/  MUFU.TANH R227, R60 ;  /* 0x0000003c00e37308 */ /* 0x000ee20000002400 */
[----:B------:R-:W-:Y:S01]  /*13470*/  FMUL.FTZ R17, R55, c[0x0][0x320] ;  /* 0x0000c80037117a20 */ /* 0x000fe20000410000 */
[----:B------:R-:W-:Y:S01]  /*13480*/  @UP2 UMOV UR9, UR11 ;  /* 0x0000000b00092c82 */ /* 0x000fe20008000000 */
[----:B------:R-:W-:Y:S01]  /*13490*/  FMUL.FTZ R34, R34, c[0x0][0x320] ;  /* 0x0000c80022227a20 */ /* 0x000fe20000410000 */
[----:B------:R-:W-:Y:S01]  /*134a0*/  @UP2 USHF.R.U32.HI UR18, URZ, UR5, UR9 ;  /* 0x000000053f122299 */ /* 0x000fe20008011609 */
[----:B------:R-:W-:Y:S02]  /*134b0*/  FMUL.FTZ R35, R35, c[0x0][0x320] ;  /* 0x0000c80023237a20 */ /* 0x000fe40000410000 */
[----:B------:R-:W-:Y:S01]  /*134c0*/  FMUL.FTZ R62, R62, c[0x0][0x320] ;  /* 0x0000c8003e3e7a20 */ /* 0x000fe20000410000 */
[----:B------:R-:W3:Y:S01]  /*134d0*/  MUFU.TANH R235, R61 ;  /* 0x0000003d00eb7308 */ /* 0x000ee20000002400 */
[----:B-1----:R-:W-:Y:S01]  /*134e0*/  IMAD.IADD R16, R23, 0x1, R16 ;  /* 0x0000000117107824 */ /* 0x002fe200078e0210 */
[----:B------:R-:W-:Y:S01]  /*134f0*/  UIADD3 UR18, UR18, UR14, -UR22 ;  /* 0x0000000e12127290 */ /* 0x000fe2000fffe816 */
[----:B------:R-:W-:-:S02]  /*13500*/  FMUL.FTZ R63, R63, c[0x0][0x320] ;  /* 0x0000c8003f3f7a20 */ /* 0x000fc40000410000 */
[----:B--2---:R-:W-:Y:S01]  /*13510*/  IMAD.IADD R20, R23, 0x1, R20 ;  /* 0x0000000117147824 */ /* 0x004fe200078e0214 */
[----:B------:R-:W-:Y:S01]  /*13520*/  IMNMX R18, R7, R16, PT ;  /* 0x0000001007127217 */ /* 0x000fe20003800200 */
[----:B------:R-:W-:Y:S01]  /*13530*/  IMAD.SHL.U32 R216, R2, 0x2, RZ ;  /* 0x0000000202d87824 */ /* 0x000fe200078e00ff */
[----:B------:R-:W1:Y:S01]  /*13540*/  MUFU.TANH R25, R25 ;  /* 0x0000001900197308 */ /* 0x000e620000002400 */
[----:B------:R-:W-:Y:S01]  /*13550*/  UIMAD.WIDE UR4, UR18, 0x2aaaaaab, URZ ;  /* 0x2aaaaaab120478a5 */ /* 0x000fe2000f8e023f */
[C---:B------:R-:W-:Y:S01]  /*13560*/  ISETP.GT.AND P0, PT, R18.reuse, RZ, PT ;  /* 0x000000ff1200720c */ /* 0x040fe20003f04270 */
[--C-:B------:R-:W-:Y:S01]  /*13570*/  IMAD R214, R5, 0x2, R216.reuse ;  /* 0x0000000205d67824 */ /* 0x100fe200078e02d8 */
[----:B------:R-:W-:Y:S01]  /*13580*/  ISETP.GT.AND P1, PT, R18, 0x1, PT ;  /* 0x000000011200780c */ /* 0x000fe20003f24270 */
[----:B------:R-:W-:Y:S01]  /*13590*/  LDSM.16.MT88.4 R148, [R216+0x4080] ;  /* 0x00408000d894783b */ /* 0x000fe20000004200 */
[----:B------:R-:W-:Y:S01]  /*135a0*/  FSEL R16, R0, -INF , P0 ;  /* 0xff80000000107808 */ /* 0x000fe20000000000 */
[C---:B------:R-:W-:Y:S01]  /*135b0*/  IMAD R213, R3.reuse, 0x2, R216 ;  /* 0x0000000203d57824 */ /* 0x040fe200078e02d8 */
[----:B------:R-:W-:Y:S01]  /*135c0*/  ISETP.GT.AND P0, PT, R18, 0x8, PT ;  /* 0x000000081200780c */ /* 0x000fe20003f04270 */
[----:B------:R-:W2:Y:S01]  /*135d0*/  MUFU.TANH R23, R47 ;  /* 0x0000002f00177308 */ /* 0x000ea20000002400 */
[----:B------:R-:W-:Y:S01]  /*135e0*/  FSEL R31, R8, -INF , P1 ;  /* 0xff800000081f7808 */ /* 0x000fe20000800000 */
[----:B------:R-:W-:Y:S01]  /*135f0*/  IMAD R212, R3, 0x2, R214 ;  /* 0x0000000203d47824 */ /* 0x000fe200078e02d6 */
[----:B------:R-:W-:Y:S01]  /*13600*/  ISETP.GT.AND P1, PT, R18, 0x9, PT ;  /* 0x000000091200780c */ /* 0x000fe20003f24270 */
[----:B------:R-:W-:Y:S01]  /*13610*/  LDSM.16.MT88.4 R140, [R214+0x4080] ;  /* 0x00408000d68c783b */ /* 0x000fe20000004200 */
[----:B------:R-:W-:Y:S01]  /*13620*/  FSEL R29, R10, -INF , P0 ;  /* 0xff8000000a1d7808 */ /* 0x000fe20000000000 */
[----:B------:R-:W-:Y:S01]  /*13630*/  USHF.R.U32.HI UR4, URZ, 0x1f, UR5 ;  /* 0x0000001f3f047899 */ /* 0x000fe20008011605 */
[C---:B------:R-:W-:Y:S01]  /*13640*/  ISETP.GT.AND P0, PT, R18.reuse, 0x10, PT ;  /* 0x000000101200780c */ /* 0x040fe20003f04270 */
[----:B------:R-:W1:Y:S01]  /*13650*/  MUFU.TANH R14, R14 ;  /* 0x0000000e000e7308 */ /* 0x000e620000002400 */
[----:B------:R-:W-:Y:S01]  /*13660*/  FSEL R27, R11, -INF , P1 ;  /* 0xff8000000b1b7808 */ /* 0x000fe20000800000 */
[----:B------:R-:W-:Y:S01]  /*13670*/  LDSM.16.MT88.4 R132, [R213+0x4080] ;  /* 0x00408000d584783b */ /* 0x000fe20000004200 */
[C---:B------:R-:W-:Y:S01]  /*13680*/  ISETP.GT.AND P1, PT, R18.reuse, 0x11, PT ;  /* 0x000000111200780c */ /* 0x040fe20003f24270 */
[----:B------:R-:W-:Y:S01]  /*13690*/  ULEA.HI.SX32 UR4, UR5, UR4, 0x1d ;  /* 0x0000000405047291 */ /* 0x000fe2000f8fea3f */
[----:B------:R-:W-:Y:S01]  /*136a0*/  FSEL R21, R21, -INF , P0 ;  /* 0xff80000015157808 */ /* 0x000fe20000000000 */
[----:B------:R-:W-:Y:S01]  /*136b0*/  LDSM.16.MT88.4 R40, [R216+0x5880] ;  /* 0x00588000d828783b */ /* 0x000fe20000004200 */
[C---:B------:R-:W-:Y:S01]  /*136c0*/  ISETP.GT.AND P0, PT, R18.reuse, 0x18, PT ;  /* 0x000000181200780c */ /* 0x040fe20003f04270 */
[----:B------:R-:W1:Y:S01]  /*136d0*/  MUFU.TANH R4, R4 ;  /* 0x0000000400047308 */ /* 0x000e620000002400 */
[----:B---3--:R-:W-:Y:S01]  /*136e0*/  FSEL R15, R15, -INF , P1 ;  /* 0xff8000000f0f7808 */ /* 0x008fe20000800000 */
[----:B------:R-:W-:Y:S01]  /*136f0*/  LDSM.16.MT88.4 R48, [R214+0x5880] ;  /* 0x00588000d630783b */ /* 0x000fe20000004200 */
[----:B------:R-:W-:-:S02]  /*13700*/  ISETP.GT.AND P1, PT, R18, 0x19, PT ;  /* 0x000000191200780c */ /* 0x000fc40003f24270 */
[----:B------:R-:W-:Y:S01]  /*13710*/  IMNMX R0, R7, R20, PT ;  /* 0x0000001407007217 */ /* 0x000fe20003800200 */
[----:B------:R-:W-:Y:S01]  /*13720*/  LDSM.16.MT88.4 R56, [R213+0x5880] ;  /* 0x00588000d538783b */ /* 0x000fe20000004200 */
[----:B----4-:R-:W-:Y:S01]  /*13730*/  FSEL R7, R13, -INF , P0 ;  /* 0xff8000000d077808 */ /* 0x010fe20000000000 */
[----:B------:R-:W3:Y:S01]  /*13740*/  MUFU.TANH R19, R19 ;  /* 0x0000001300137308 */ /* 0x000ee20000002400 */
[----:B------:R-:W-:Y:S01]  /*13750*/  ISETP.GT.AND P0, PT, R18, 0x20, PT ;  /* 0x000000201200780c */ /* 0x000fe20003f04270 */
[----:B------:R-:W-:Y:S01]  /*13760*/  LDSM.16.MT88.4 R64, [R212+0x5880] ;  /* 0x00588000d440783b */ /* 0x000fe20000004200 */
[----:B-----5:R-:W-:Y:S02]  /*13770*/  FSEL R11, R12, -INF , P1 ;  /* 0xff8000000c0b7808 */ /* 0x020fe40000800000 */
[C---:B------:R-:W-:Y:S01]  /*13780*/  ISETP.GT.AND P1, PT, R18.reuse, 0x21, PT ;  /* 0x000000211200780c */ /* 0x040fe20003f24270 */
[----:B------:R-:W-:Y:S01]  /*13790*/  LDSM.16.MT88.4 R72, [R216+0x7080] ;  /* 0x00708000d848783b */ /* 0x000fe20000004200 */
[----:B------:R-:W-:Y:S01]  /*137a0*/  FSEL R237, R237, -INF , P0 ;  /* 0xff800000eded7808 */ /* 0x000fe20000000000 */
[----:B------:R-:W4:Y:S01]  /*137b0*/  MUFU.TANH R17, R17 ;  /* 0x0000001100117308 */ /* 0x000f220000002400 */
[----:B------:R-:W-:Y:S01]  /*137c0*/  ISETP.GT.AND P0, PT, R18, 0x28, PT ;  /* 0x000000281200780c */ /* 0x000fe20003f04270 */
[----:B------:R-:W-:Y:S01]  /*137d0*/  LDSM.16.MT88.4 R80, [R214+0x7080] ;  /* 0x00708000d650783b */ /* 0x000fe20000004200 */
[----:B------:R-:W-:-:S02]  /*137e0*/  FSEL R199, R199, -INF , P1 ;  /* 0xff800000c7c77808 */ /* 0x000fc40000800000 */
[----:B------:R-:W-:Y:S01]  /*137f0*/  FMNMX.FTZ R8, R16, R31, !PT ;  /* 0x0000001f10087209 */ /* 0x000fe20007810000 */
[----:B------:R-:W-:Y:S01]  /*13800*/  LDSM.16.MT88.4 R88, [R213+0x7080] ;  /* 0x00708000d558783b */ /* 0x000fe20000004200 */
[----:B------:R-:W-:Y:S01]  /*13810*/  ISETP.GT.AND P1, PT, R18, 0x29, PT ;  /* 0x000000291200780c */ /* 0x000fe20003f24270 */
[----:B------:R-:W5:Y:S01]  /*13820*/  MUFU.TANH R183, R34 ;  /* 0x0000002200b77308 */ /* 0x000f620000002400 */
[----:B------:R-:W-:Y:S01]  /*13830*/  FSEL R227, R227, -INF , P0 ;  /* 0xff800000e3e37808 */ /* 0x000fe20000000000 */
[----:B------:R-:W-:Y:S01]  /*13840*/  LDSM.16.MT88.4 R96, [R212+0x7080] ;  /* 0x00708000d460783b */ /* 0x000fe20000004200 */
[----:B------:R-:W-:Y:S02]  /*13850*/  FMNMX.FTZ R8, R29, R8, !PT ;  /* 0x000000081d087209 */ /* 0x000fe40007810000 */
[C---:B------:R-:W-:Y:S01]  /*13860*/  ISETP.GT.AND P0, PT, R0.reuse, RZ, PT ;  /* 0x000000ff0000720c */ /* 0x040fe20003f04270 */
[----:B------:R-:W-:Y:S01]  /*13870*/  LDSM.16.MT88.4 R104, [R216+0x8880] ;  /* 0x00888000d868783b */ /* 0x000fe20000004200 */
[----:B------:R-:W-:Y:S01]  /*13880*/  FSEL R235, R235, -INF , P1 ;  /* 0xff800000ebeb7808 */ /* 0x000fe20000800000 */
[----:B------:R-:W2:Y:S01]  /*13890*/  MUFU.TANH R181, R35 ;  /* 0x0000002300b57308 */ /* 0x000ea20000002400 */
[----:B------:R-:W-:Y:S01]  /*138a0*/  ISETP.GT.AND P1, PT, R0, 0x1, PT ;  /* 0x000000010000780c */ /* 0x000fe20003f24270 */
[----:B------:R-:W-:Y:S01]  /*138b0*/  LDSM.16.MT88.4 R112, [R214+0x8880] ;  /* 0x00888000d670783b */ /* 0x000fe20000004200 */
[----:B------:R-:W-:-:S02]  /*138c0*/  FMNMX.FTZ R8, R27, R8, !PT ;  /* 0x000000081b087209 */ /* 0x000fc40007810000 */
[----:B------:R-:W-:Y:S01]  /*138d0*/  FSEL R6, R6, -INF , P0 ;  /* 0xff80000006067808 */ /* 0x000fe20000000000 */
[----:B------:R-:W-:Y:S01]  /*138e0*/  LDSM.16.MT88.4 R120, [R213+0x8880] ;  /* 0x00888000d578783b */ /* 0x000fe20000004200 */
[C---:B------:R-:W-:Y:S01]  /*138f0*/  ISETP.GT.AND P0, PT, R0.reuse, 0x8, PT ;  /* 0x000000080000780c */ /* 0x040fe20003f04270 */
[----:B------:R-:W3:Y:S01]  /*13900*/  MUFU.TANH R179, R62 ;  /* 0x0000003e00b37308 */ /* 0x000ee20000002400 */
[----:B------:R-:W-:Y:S01]  /*13910*/  FSEL R33, R9, -INF , P1 ;  /* 0xff80000009217808 */ /* 0x000fe20000800000 */
[----:B------:R-:W-:Y:S01]  /*13920*/  LDSM.16.MT88.4 R172, [R212+0x4880] ;  /* 0x00488000d4ac783b */ /* 0x000fe20000004200 */
[----:B------:R-:W-:Y:S02]  /*13930*/  FMNMX.FTZ R10, R21, R8, !PT ;  /* 0x00000008150a7209 */ /* 0x000fe40007810000 */
[----:B------:R-:W-:Y:S01]  /*13940*/  ISETP.GT.AND P1, PT, R0, 0x9, PT ;  /* 0x000000090000780c */ /* 0x000fe20003f24270 */
[----:B------:R-:W-:Y:S01]  /*13950*/  LDSM.16.MT88.4 R168, [R216+0x6080] ;  /* 0x00608000d8a8783b */ /* 0x000fe20000004200 */
[----:B-1----:R-:W-:Y:S01]  /*13960*/  FSEL R25, R25, -INF , P0 ;  /* 0xff80000019197808 */ /* 0x002fe20000000000 */
[----:B------:R-:W1:Y:S01]  /*13970*/  MUFU.TANH R177, R63 ;  /* 0x0000003f00b17308 */ /* 0x000e620000002400 */
[----:B------:R-:W-:Y:S01]  /*13980*/  FMNMX.FTZ R8, R6, R33, !PT ;  /* 0x0000002106087209 */ /* 0x000fe20007810000 */
[----:B------:R-:W-:Y:S01]  /*13990*/  LDSM.16.MT88.4 R164, [R213+0x6080] ;  /* 0x00608000d5a4783b */ /* 0x000fe20000004200 */
[----:B------:R-:W-:-:S02]  /*139a0*/  ISETP.GT.AND P0, PT, R0, 0x10, PT ;  /* 0x000000100000780c */ /* 0x000fc40003f04270 */
[----:B--2---:R-:W-:Y:S01]  /*139b0*/  FSEL R23, R23, -INF , P1 ;  /* 0xff80000017177808 */ /* 0x004fe20000800000 */
[----:B------:R-:W-:Y:S01]  /*139c0*/  LDSM.16.MT88.4 R160, [R216+0x7880] ;  /* 0x00788000d8a0783b */ /* 0x000fe20000004200 */
[----:B------:R-:W-:Y:S02]  /*139d0*/  FMNMX.FTZ R8, R25, R8, !PT ;  /* 0x0000000819087209 */ /* 0x000fe40007810000 */
        /* <DEDUP_REMOVED lines=8> */
[----:B------:R-:W-:Y:S02]  /*13a60*/  ISETP.GT.AND P1, PT, R0, 0x19, PT ;  /* 0x000000190000780c */ /* 0x000fe40003f24270 */
[----:B---3--:R-:W-:-:S02]  /*13a70*/  FSEL R19, R19, -INF , P0 ;  /* 0xff80000013137808 */ /* 0x008fc40000000000 */
[----:B------:R-:W-:Y:S02]  /*13a80*/  FMNMX.FTZ R8, R13, R8, !PT ;  /* 0x000000080d087209 */ /* 0x000fe40007810000 */
[----:B------:R-:W-:Y:S02]  /*13a90*/  FMNMX.FTZ R10, R11, R10, !PT ;  /* 0x0000000a0b0a7209 */ /* 0x000fe40007810000 */
[----:B------:R-:W-:Y:S02]  /*13aa0*/  ISETP.GT.AND P0, PT, R0, 0x20, PT ;  /* 0x000000200000780c */ /* 0x000fe40003f04270 */
[----:B----4-:R-:W-:Y:S02]  /*13ab0*/  FSEL R17, R17, -INF , P1 ;  /* 0xff80000011117808 */ /* 0x010fe40000800000 */
[----:B------:R-:W-:Y:S02]  /*13ac0*/  FMNMX.FTZ R8, R19, R8, !PT ;  /* 0x0000000813087209 */ /* 0x000fe40007810000 */
[----:B------:R-:W-:-:S02]  /*13ad0*/  FMNMX.FTZ R10, R237, R10, !PT ;  /* 0x0000000aed0a7209 */ /* 0x000fc40007810000 */
[C---:B------:R-:W-:Y:S02]  /*13ae0*/  ISETP.GT.AND P2, PT, R0.reuse, 0x21, PT ;  /* 0x000000210000780c */ /* 0x040fe40003f44270 */
[----:B-----5:R-:W-:Y:S02]  /*13af0*/  FSEL R183, R183, -INF , P0 ;  /* 0xff800000b7b77808 */ /* 0x020fe40000000000 */
        /* <DEDUP_REMOVED lines=8> */
[----:B------:R-:W-:Y:S02]  /*13b80*/  FMNMX.FTZ R8, R181, R8, !PT ;  /* 0x00000008b5087209 */ /* 0x000fe40007810000 */
[----:B------:R-:W-:-:S02]  /*13b90*/  FMNMX.FTZ R4, R235, R4, !PT ;  /* 0x00000004eb047209 */ /* 0x000fc40007810000 */
[----:B-1----:R-:W-:Y:S02]  /*13ba0*/  FSEL R177, R177, -INF , P0 ;  /* 0xff800000b1b17808 */ /* 0x002fe40000000000 */
[----:B------:R-:W-:Y:S01]  /*13bb0*/  FMNMX.FTZ R8, R179, R8, !PT ;  /* 0x00000008b3087209 */ /* 0x000fe20007810000 */
[----:B------:R-:W1:Y:S01]  /*13bc0*/  SHFL.BFLY PT, R35, R4, 0x2, 0x1f ;  /* 0x0c401f0004237f89 */ /* 0x000e6200000e0000 */
[----:B------:R-:W-:Y:S02]  /*13bd0*/  IMNMX R236, RZ, UR4, !PT ;  /* 0x00000004ffec7c17 */ /* 0x000fe4000f800200 */
        /* <DEDUP_REMOVED lines=8> */
[----:B------:R-:W-:Y:S01]  /*13c60*/  FMUL.FTZ R178, R0, c[0x0][0x2d0] ;  /* 0x0000b40000b27a20 */ /* 0x000fe20000410000 */
[----:B--2---:R-:W-:-:S04]  /*13c70*/  FMNMX.FTZ R159, R4, R159, !PT ;  /* 0x0000009f049f7209 */ /* 0x004fc80007810000 */
[----:B------:R-:W-:Y:S02]  /*13c80*/  FSEL R178, R178, RZ, P0 ;  /* 0x000000ffb2b27208 */ /* 0x000fe40000000000 */
[C---:B------:R-:W-:Y:S01]  /*13c90*/  FSETP.NEU.FTZ.AND P0, PT, R159.reuse, -INF , PT ;  /* 0xff8000009f00780b */ /* 0x040fe20003f1d000 */
[----:B------:R-:W-:Y:S02]  /*13ca0*/  FMUL.FTZ R176, R159, c[0x0][0x2d0] ;  /* 0x0000b4009fb07a20 */ /* 0x000fe40000410000 */
[--C-:B------:R-:W-:Y:S02]  /*13cb0*/  FFMA.FTZ R185, R16, c[0x0][0x2d0], -R178.reuse ;  /* 0x0000b40010b97a23 */ /* 0x100fe400000108b2 */
[--C-:B------:R-:W-:Y:S01]  /*13cc0*/  FFMA.FTZ R158, R31, c[0x0][0x2d0], -R178.reuse ;  /* 0x0000b4001f9e7a23 */ /* 0x100fe200000108b2 */
[----:B------:R-:W-:Y:S01]  /*13cd0*/  FSEL R176, R176, RZ, P0 ;  /* 0x000000ffb0b07208 */ /* 0x000fe20000000000 */
[--C-:B------:R-:W-:Y:S01]  /*13ce0*/  FFMA.FTZ R157, R29, c[0x0][0x2d0], -R178.reuse ;  /* 0x0000b4001d9d7a23 */ /* 0x100fe200000108b2 */
[----:B------:R-:W-:Y:S01]  /*13cf0*/  ISETP.LE.AND P0, PT, R236, UR13, PT ;  /* 0x0000000dec007c0c */ /* 0x000fe2000bf03270 */
[----:B------:R-:W-:Y:S01]  /*13d00*/  FFMA.FTZ R156, R27, c[0x0][0x2d0], -R178 ;  /* 0x0000b4001b9c7a23 */ /* 0x000fe200000108b2 */
[----:B------:R-:W-:Y:S01]  /*13d10*/  MUFU.EX2 R185, R185 ;  /* 0x000000b900b97308 */ /* 0x000fe20000000800 */
[----:B------:R-:W-:-:S02]  /*13d20*/  FFMA.FTZ R187, R6, c[0x0][0x2d0], -R176 ;  /* 0x0000b40006bb7a23 */ /* 0x000fc400000108b0 */
[--C-:B------:R-:W-:Y:S02]  /*13d30*/  FFMA.FTZ R184, R33, c[0x0][0x2d0], -R176.reuse ;  /* 0x0000b40021b87a23 */ /* 0x100fe400000108b0 */
[--C-:B------:R-:W-:Y:S01]  /*13d40*/  FFMA.FTZ R2, R25, c[0x0][0x2d0], -R176.reuse ;  /* 0x0000b40019027a23 */ /* 0x100fe200000108b0 */
[----:B------:R-:W1:Y:S01]  /*13d50*/  LDSM.16.MT88.4 R32, [R212+0x4080] ;  /* 0x00408000d420783b */ /* 0x000e620000004200 */
[----:B------:R-:W-:Y:S01]  /*13d60*/  FFMA.FTZ R23, R23, c[0x0][0x2d0], -R176 ;  /* 0x0000b40017177a23 */ /* 0x000fe200000108b0 */
[----:B------:R-:W2:Y:S01]  /*13d70*/  MUFU.EX2 R158, R158 ;  /* 0x0000009e009e7308 */ /* 0x000ea20000000800 */
[--C-:B------:R-:W-:Y:S01]  /*13d80*/  FFMA.FTZ R186, R7, c[0x0][0x2d0], -R178.reuse ;  /* 0x0000b40007ba7a23 */ /* 0x100fe200000108b2 */
[----:B------:R-:W-:Y:S01]  /*13d90*/  LDSM.16.MT88.4 R24, [R214+0x7880] ;  /* 0x00788000d618783b */ /* 0x000fe20000004200 */
[----:B------:R-:W-:Y:S02]  /*13da0*/  FFMA.FTZ R189, R11, c[0x0][0x2d0], -R178 ;  /* 0x0000b4000bbd7a23 */ /* 0x000fe400000108b2 */
[----:B------:R-:W-:Y:S01]  /*13db0*/  FFMA.FTZ R192, R9, c[0x0][0x2d0], -R176 ;  /* 0x0000b40009c07a23 */ /* 0x000fe200000108b0 */
[----:B------:R-:W3:Y:S01]  /*13dc0*/  LDSM.16.MT88.4 R4, [R212+0x8880] ;  /* 0x00888000d404783b */ /* 0x000ee20000004200 */
[--C-:B------:R-:W-:Y:S01]  /*13dd0*/  FFMA.FTZ R188, R21, c[0x0][0x2d0], -R178.reuse ;  /* 0x0000b40015bc7a23 */ /* 0x100fe200000108b2 */
[----:B------:R-:W-:Y:S01]  /*13de0*/  MUFU.EX2 R157, R157 ;  /* 0x0000009d009d7308 */ /* 0x000fe20000000800 */
[----:B------:R-:W-:Y:S01]  /*13df0*/  FFMA.FTZ R191, R15, c[0x0][0x2d0], -R178 ;  /* 0x0000b4000fbf7a23 */ /* 0x000fe200000108b2 */
[----:B------:R-:W4:Y:S01]  /*13e00*/  LDSM.16.MT88.4 R8, [R216+0x4880] ;  /* 0x00488000d808783b */ /* 0x000f220000004200 */
[----:B------:R-:W-:-:S02]  /*13e10*/  FFMA.FTZ R195, R13, c[0x0][0x2d0], -R176 ;  /* 0x0000b4000dc37a23 */ /* 0x000fc400000108b0 */
[--C-:B------:R-:W-:Y:S01]  /*13e20*/  FFMA.FTZ R190, R19, c[0x0][0x2d0], -R176.reuse ;  /* 0x0000b40013be7a23 */ /* 0x100fe200000108b0 */
[----:B------:R-:W5:Y:S01]  /*13e30*/  LDSM.16.MT88.4 R12, [R214+0x4880] ;  /* 0x00488000d60c783b */ /* 0x000f620000004200 */
[----:B------:R-:W-:Y:S01]  /*13e40*/  FFMA.FTZ R193, R17, c[0x0][0x2d0], -R176 ;  /* 0x0000b40011c17a23 */ /* 0x000fe200000108b0 */
[----:B------:R-:W1:Y:S01]  /*13e50*/  MUFU.EX2 R156, R156 ;  /* 0x0000009c009c7308 */ /* 0x000e620000000800 */
[----:B--2---:R-:W-:Y:S01]  /*13e60*/  F2FP.PACK_AB R128, R158, R185 ;  /* 0x000000b99e80723e */ /* 0x004fe200000000ff */
[----:B------:R-:W-:Y:S01]  /*13e70*/  LDSM.16.MT88.4 R16, [R214+0x6080] ;  /* 0x00608000d610783b */ /* 0x000fe20000004200 */
[--C-:B------:R-:W-:Y:S02]  /*13e80*/  FFMA.FTZ R194, R237, c[0x0][0x2d0], -R178.reuse ;  /* 0x0000b400edc27a23 */ /* 0x100fe400000108b2 */
[--C-:B------:R-:W-:Y:S02]  /*13e90*/  FFMA.FTZ R234, R235, c[0x0][0x2d0], -R178.reuse ;  /* 0x0000b400ebea7a23 */ /* 0x100fe400000108b2 */
[--C-:B------:R-:W-:Y:S01]  /*13ea0*/  FFMA.FTZ R199, R199, c[0x0][0x2d0], -R178.reuse ;  /* 0x0000b400c7c77a23 */ /* 0x100fe200000108b2 */
[----:B------:R-:W-:Y:S01]  /*13eb0*/  MUFU.EX2 R187, R187 ;  /* 0x000000bb00bb7308 */ /* 0x000fe20000000800 */
[----:B------:R-:W-:-:S02]  /*13ec0*/  FFMA.FTZ R227, R227, c[0x0][0x2d0], -R178 ;  /* 0x0000b400e3e37a23 */ /* 0x000fc400000108b2 */
[--C-:B------:R-:W-:Y:S02]  /*13ed0*/  FFMA.FTZ R235, R183, c[0x0][0x2d0], -R176.reuse ;  /* 0x0000b400b7eb7a23 */ /* 0x100fe400000108b0 */
[--C-:B------:R-:W-:Y:S02]  /*13ee0*/  FFMA.FTZ R238, R181, c[0x0][0x2d0], -R176.reuse ;  /* 0x0000b400b5ee7a23 */ /* 0x100fe400000108b0 */
[--C-:B------:R-:W-:Y:S01]  /*13ef0*/  FFMA.FTZ R237, R179, c[0x0][0x2d0], -R176.reuse ;  /* 0x0000b400b3ed7a23 */ /* 0x100fe200000108b0 */
[----:B------:R-:W2:Y:S01]  /*13f00*/  MUFU.EX2 R184, R184 ;  /* 0x000000b800b87308 */ /* 0x000ea20000000800 */
[----:B-1----:R-:W-:Y:S01]  /*13f10*/  F2FP.PACK_AB R130, R156, R157 ;  /* 0x0000009d9c82723e */ /* 0x002fe200000000ff */
[----:B------:R-:W-:Y:S01]  /*13f20*/  FFMA.FTZ R240, R177, c[0x0][0x2d0], -R176 ;  /* 0x0000b400b1f07a23 */ /* 0x000fe200000108b0 */
[----:B------:R-:W-:Y:S01]  /*13f30*/  LDSM.16.MT88.4 R180, [R214+0x6880] ;  /* 0x00688000d6b4783b */ /* 0x000fe20000004200 */
[----:B------:R-:W-:-:S03]  /*13f40*/  FADD.FTZ R158, R185, R158 ;  /* 0x0000009eb99e7221 */ /* 0x000fc60000010000 */
[----:B------:R-:W-:Y:S01]  /*13f50*/  LDSM.16.MT88.4 R176, [R213+0x6880] ;  /* 0x00688000d5b0783b */ /* 0x000fe20000004200 */
[----:B------:R-:W-:Y:S01]  /*13f60*/  MUFU.EX2 R2, R2 ;  /* 0x0000000200027308 */ /* 0x000fe20000000800 */
[----:B------:R-:W-:-:S04]  /*13f70*/  FADD.FTZ R157, R157, R158 ;  /* 0x0000009e9d9d7221 */ /* 0x000fc80000010000 */
[----:B------:R-:W-:-:S03]  /*13f80*/  FADD.FTZ R157, R156, R157 ;  /* 0x0000009d9c9d7221 */ /* 0x000fc60000010000 */
[----:B------:R-:W1:Y:S01]  /*13f90*/  MUFU.EX2 R3, R23 ;  /* 0x0000001700037308 */ /* 0x000e620000000800 */
[----:B--2---:R-:W-:Y:S01]  /*13fa0*/  F2FP.PACK_AB R129, R184, R187 ;  /* 0x000000bbb881723e */ /* 0x004fe200000000ff */
[----:B------:R-:W-:-:S06]  /*13fb0*/  FADD.FTZ R187, R187, R184 ;  /* 0x000000b8bbbb7221 */ /* 0x000fcc0000010000 */
[----:B------:R-:W-:Y:S01]  /*13fc0*/  MUFU.EX2 R188, R188 ;  /* 0x000000bc00bc7308 */ /* 0x000fe20000000800 */
[----:B-1----:R-:W-:-:S07]  /*13fd0*/  F2FP.PACK_AB R131, R3, R2 ;  /* 0x000000020383723e */ /* 0x002fce00000000ff */
[----:B------:R-:W1:Y:S01]  /*13fe0*/  MUFU.EX2 R191, R191 ;  /* 0x000000bf00bf7308 */ /* 0x000e620000000800 */
[----:B------:R-:W2:Y:S01]  /*13ff0*/  LDSM.16.MT88.4 R20, [R213+0x4880] ;  /* 0x00488000d514783b */ /* 0x000ea20000004200 */
[----:B------:R-:W-:Y:S01]  /*14000*/  FADD.FTZ R2, R2, R187 ;  /* 0x000000bb02027221 */ /* 0x000fe20000010000 */
[C---:B------:R-:W-:Y:S03]  /*14010*/  HMMA.16816.F32 R152, R128.reuse, R148, RZ ;  /* 0x000000948098723c */ /* 0x040fe600000018ff */
[----:B------:R-:W-:Y:S02]  /*14020*/  FADD.FTZ R3, R3, R2 ;  /* 0x0000000203037221 */ /* 0x000fe40000010000 */
[----:B------:R-:W-:Y:S03]  /*14030*/  MUFU.EX2 R186, R186 ;  /* 0x000000ba00ba7308 */ /* 0x000fe60000000800 */
[C---:B------:R-:W-:Y:S05]  /*14040*/  HMMA.16816.F32 R148, R128.reuse, R150, RZ ;  /* 0x000000968094723c */ /* 0x040fea00000018ff */
[----:B------:R-:W-:Y:S03]  /*14050*/  MUFU.EX2 R189, R189 ;  /* 0x000000bd00bd7308 */ /* 0x000fe60000000800 */
[C---:B------:R-:W-:Y:S05]  /*14060*/  HMMA.16816.F32 R144, R128.reuse, R140, RZ ;  /* 0x0000008c8090723c */ /* 0x040fea00000018ff */
[----:B------:R-:W-:Y:S03]  /*14070*/  MUFU.EX2 R192, R192 ;  /* 0x000000c000c07308 */ /* 0x000fe60000000800 */
[C---:B------:R-:W-:Y:S05]  /*14080*/  HMMA.16816.F32 R136, R128.reuse, R132, RZ ;  /* 0x000000848088723c */ /* 0x040fea00000018ff */
[----:B------:R-:W1:Y:S03]  /*14090*/  MUFU.EX2 R195, R195 ;  /* 0x000000c300c37308 */ /* 0x000e660000000800 */
        /* <DEDUP_REMOVED lines=39> */
[----:B------:R-:W-:Y:S01]  /*14310*/  F2FP.PACK_AB R5, R195, R192 ;  /* 0x000000c0c305723e */ /* 0x000fe200000000ff */
        /* <DEDUP_REMOVED lines=15> */
[----:B------:R-:W3:Y:S07]  /*14410*/  LDSM.16.MT88.4 R12, [R213+0x7880] ;  /* 0x00788000d50c783b */ /* 0x000eee0000004200 */
[C---:B--2---:R-:W-:Y:S08]  /*14420*/  HMMA.16816.F32 R136, R4.reuse, R20, R136 ;  /* 0x000000140488723c */ /* 0x044ff00000001888 */
[C---:B------:R-:W-:Y:S01]  /*14430*/  HMMA.16816.F32 R132, R4.reuse, R22, R132 ;  /* 0x000000160484723c */ /* 0x040fe20000001884 */
[----:B------:R-:W-:Y:S07]  /*14440*/  LDSM.16.MT88.4 R20, [R212+0x7880] ;  /* 0x00788000d414783b */ /* 0x000fee0000004200 */
[C---:B------:R-:W-:Y:S08]  /*14450*/  HMMA.16816.F32 R44, R4.reuse, R16, R44 ;  /* 0x00000010042c723c */ /* 0x040ff0000000182c */
[C---:B-1----:R-:W-:Y:S08]  /*14460*/  HMMA.16816.F32 R60, R4.reuse, R8, R60 ;  /* 0x00000008043c723c */ /* 0x042ff0000000183c */
[C---:B------:R-:W-:Y:S01]  /*14470*/  HMMA.16816.F32 R64, R4.reuse, R10, R64 ;  /* 0x0000000a0440723c */ /* 0x040fe20000001840 */
[----:B------:R-:W1:Y:S07]  /*14480*/  LDSM.16.MT88.4 R8, [R214+0x9080] ;  /* 0x00908000d608783b */ /* 0x000e6e0000004200 */
        /* <DEDUP_REMOVED lines=37> */
[----:B------:R-:W-:Y:S01]  /*146e0*/  F2FP.PACK_AB R5, R238, R235 ;  /* 0x000000ebee05723e */ /* 0x000fe200000000ff */
[----:B------:R-:W-:Y:S01]  /*146f0*/  FADD.FTZ R235, R235, R190 ;  /* 0x000000beebeb7221 */ /* 0x000fe20000010000 */
[----:B------:R-:W-:Y:S01]  /*14700*/  F2FP.PACK_AB R6, R234, R227 ;  /* 0x000000e3ea06723e */ /* 0x000fe200000000ff */
[----:B------:R-:W-:Y:S01]  /*14710*/  FADD.FTZ R194, R199, R194 ;  /* 0x000000c2c7c27221 */ /* 0x000fe20000010000 */
[----:B------:R-:W-:Y:S01]  /*14720*/  F2FP.PACK_AB R7, R240, R237 ;  /* 0x000000edf007723e */ /* 0x000fe200000000ff */
[----:B------:R-:W-:-:S02]  /*14730*/  FADD.FTZ R238, R238, R235 ;  /* 0x000000ebeeee7221 */ /* 0x000fc40000010000 */
[----:B------:R-:W-:Y:S02]  /*14740*/  FADD.FTZ R227, R227, R194 ;  /* 0x000000c2e3e37221 */ /* 0x000fe40000010000 */
[----:B------:R-:W-:Y:S02]  /*14750*/  FADD.FTZ R237, R237, R238 ;  /* 0x000000eeeded7221 */ /* 0x000fe40000010000 */
[----:B-1----:R-:W-:Y:S01]  /*14760*/  HMMA.16816.F32 R152, R4, R8, R152 ;  /* 0x000000080498723c */ /* 0x002fe20000001898 */
[----:B------:R-:W-:Y:S02]  /*14770*/  FADD.FTZ R234, R234, R227 ;  /* 0x000000e3eaea7221 */ /* 0x000fe40000010000 */
[----:B------:R-:W-:-:S05]  /*14780*/  FADD.FTZ R227, R240, R237 ;  /* 0x000000edf0e37221 */ /* 0x000fca0000010000 */
        /* <DEDUP_REMOVED lines=37> */
[----:B------:R-:W-:Y:S01]  /*149e0*/  PLOP3.LUT P0, PT, PT, PT, UP2, 0x80, 0x0 ;  /* 0x000000000000781c */ /* 0x000fe20003f0f028 */
[----:B------:R-:W-:Y:S01]  /*149f0*/  IMAD.MOV.U32 R2, RZ, RZ, R159 ;  /* 0x000000ffff027224 */ /* 0x000fe200078e009f */
[----:B------:R-:W-:Y:S01]  /*14a00*/  PLOP3.LUT P1, PT, PT, PT, UP2, 0x80, 0x0 ;  /* 0x000000000000781c */ /* 0x000fe20003f2f028 */
[----:B------:R-:W-:-:S10]  /*14a10*/  IMAD.MOV.U32 R3, RZ, RZ, R0 ;  /* 0x000000ffff037224 */ /* 0x000fd400078e0000 */
[----:B------:R-:W-:Y:S01]  /*14a20*/  @P0 IMAD.HI.U32 R199, R197, c[0x0][0x2c8], RZ ;  /* 0x0000b200c5c70a27 */ /* 0x000fe200078e00ff */
[----:B------:R-:W-:-:S04]  /*14a30*/  IADD3 RZ, P0, R228, 0xc0, RZ ;  /* 0x000000c0e4ff7810 */ /* 0x000fc80007f1e0ff */
[----:B------:R-:W-:Y:S01]  /*14a40*/  @P1 SHF.R.U32.HI R199, RZ, c[0x0][0x2cc], R199 ;  /* 0x0000b300ffc71a19 */ /* 0x000fe200000116c7 */
[----:B------:R-:W-:Y:S02]  /*14a50*/  IMAD.X R235, RZ, RZ, R233, P0 ;  /* 0x000000ffffeb7224 */ /* 0x000fe400000e06e9 */
.L_x_1505:
[----:B------:R-:W-:Y:S04]  /*14a60*/  DEPBAR.LE SB0, 0x0 ;  /* 0x000080000000791a */ /* 0x000fe80000000000 */
[----:B------:R-:W-:Y:S01]  /*14a70*/  BAR.SYNC.DEFER_BLOCKING 0x0 ;  /* 0x0000000000007b1d */ /* 0x000fe20000010000 */
[----:B------:R-:W-:Y:S05]  /*14a80*/  ISETP.LE.AND P0, PT, RZ, UR13, PT ;  /* 0x0000000dff007c0c */ /* 0x000fea000bf03270 */
[----:B------:R1:W2:Y:S04]  /*14a90*/  LDSM.16.M88.4 R156, [R222] ;  /* 0x00000000de9c783b */ /* 0x0002a80000000200 */
[----:B------:R1:W3:Y:S04]  /*14aa0*/  LDSM.16.M88.4 R160, [R221+0xa080] ;  /* 0x00a08000dda0783b */ /* 0x0002e80000000200 */
[----:B------:R1:W4:Y:S04]  /*14ab0*/  LDSM.16.M88.4 R164, [R221+0xa880] ;  /* 0x00a88000dda4783b */ /* 0x0003280000000200 */
[----:B------:R1:W1:Y:S04]  /*14ac0*/  LDSM.16.M88.4 R168, [R221+0xb080] ;  /* 0x00b08000dda8783b */ /* 0x0002680000000200 */
[----:B------:R1:W1:Y:S04]  /*14ad0*/  LDSM.16.M88.4 R172, [R220] ;  /* 0x00000000dcac783b */ /* 0x0002680000000200 */
[----:B------:R1:W1:Y:S04]  /*14ae0*/  LDSM.16.M88.4 R176, [R219] ;  /* 0x00000000dbb0783b */ /* 0x0002680000000200 */
[----:B------:R1:W1:Y:S04]  /*14af0*/  LDSM.16.M88.4 R180, [R211] ;  /* 0x00000000d3b4783b */ /* 0x0002680000000200 */
[----:B------:R1:W1:Y:S01]  /*14b00*/  LDSM.16.M88.4 R184, [R210] ;  /* 0x00000000d2b8783b */ /* 0x0002620000000200 */
[----:B------:R-:W-:-:S05]  /*14b10*/  @!P0 BRA `(.L_x_1503) ;  /* 0x000003f000008947 */ /* 0x000fca0003800000 */
[----:B------:R-:W-:Y:S01]  /*14b20*/  IADD3 R6, P0, R224, 0x40, RZ ;  /* 0x00000040e0067810 */ /* 0x000fe20007f1e0ff */
[----:B------:R-:W-:Y:S01]  /*14b30*/  USHF.R.S32.HI UR6, URZ, 0x1f, UR13 ;  /* 0x0000001f3f067899 */ /* 0x000fe2000801140d */
[----:B------:R-:W-:Y:S01]  /*14b40*/  @!P3 IMAD.MOV.U32 R0, RZ, RZ, c[0x0][0x208] ;  /* 0x00008200ff00b624 */ /* 0x000fe200078e00ff */
[----:B------:R-:W-:Y:S01]  /*14b50*/  ULDC.64 UR4, c[0x0][0x208] ;  /* 0x0000820000047ab9 */ /* 0x000fe20000000a00 */
[----:B------:R-:W-:Y:S01]  /*14b60*/  @!P3 IMAD.MOV.U32 R13, RZ, RZ, c[0x0][0x20c] ;  /* 0x00008300ff0db624 */ /* 0x000fe200078e00ff */
[----:B------:R-:W-:Y:S01]  /*14b70*/  UIMAD UR6, UR6, UR4, URZ ;  /* 0x00000004060672a4 */ /* 0x000fe2000f8e023f */
[----:B------:R-:W-:Y:S01]  /*14b80*/  IMAD.X R4, RZ, RZ, R231, P0 ;  /* 0x000000ffff047224 */ /* 0x000fe200000e06e7 */
[----:B------:R-:W-:Y:S02]  /*14b90*/  UIMAD.WIDE.U32 UR10, UR13, UR4, URZ ;  /* 0x000000040d0a72a5 */ /* 0x000fe4000f8e003f */
[----:B------:R-:W-:Y:S04]  /*14ba0*/  UIMAD UR6, UR13, UR5, UR6 ;  /* 0x000000050d0672a4 */ /* 0x000fe8000f8e0206 */
[----:B------:R-:W-:Y:S02]  /*14bb0*/  UIADD3 UR4, UR11, UR6, URZ ;  /* 0x000000060b047290 */ /* 0x000fe4000fffe03f */
[----:B------:R-:W-:Y:S02]  /*14bc0*/  UIMAD.WIDE.U32 UR10, UR10, 0x30, URZ ;  /* 0x000000300a0a78a5 */ /* 0x000fe4000f8e003f */
[----:B------:R-:W-:Y:S04]  /*14bd0*/  UIMAD UR4, UR4, 0x30, URZ ;  /* 0x00000030040478a4 */ /* 0x000fe8000f8e023f */
[----:B------:R-:W-:Y:S01]  /*14be0*/  @!P3 LEA R15, P1, R0, UR10, 0x5 ;  /* 0x0000000a000fbc11 */ /* 0x000fe2000f8228ff */
[----:B------:R-:W-:Y:S01]  /*14bf0*/  UIADD3 UR4, UR11, UR4, URZ ;  /* 0x000000040b047290 */ /* 0x000fe2000fffe03f */
[----:B------:R-:W-:Y:S02]  /*14c00*/  IADD3 R8, P2, R224, UR10, RZ ;  /* 0x0000000ae0087c10 */ /* 0x000fe4000ff5e0ff */
[----:B------:R-:W-:Y:S03]  /*14c10*/  IADD3 R7, P0, R6, UR10, RZ ;  /* 0x0000000a06077c10 */ /* 0x000fe6000ff1e0ff */
[----:B------:R-:W-:Y:S02]  /*14c20*/  @!P3 LEA.HI.X R13, R0, UR4, R13, 0x5, P1 ;  /* 0x00000004000dbc11 */ /* 0x000fe400088f2c0d */
[----:B------:R-:W-:Y:S02]  /*14c30*/  IADD3.X R5, R231, UR4, RZ, P2, !PT ;  /* 0x00000004e7057c10 */ /* 0x000fe400097fe4ff */
[----:B------:R-:W-:Y:S02]  /*14c40*/  LEA R22, P1, R8, c[0x0][0x1f8], 0x1 ;  /* 0x00007e0008167a11 */ /* 0x000fe400078208ff */
[----:B------:R-:W-:Y:S02]  /*14c50*/  IADD3.X R0, R4, UR4, RZ, P0, !PT ;  /* 0x0000000404007c10 */ /* 0x000fe400087fe4ff */
[C---:B------:R-:W-:Y:S02]  /*14c60*/  LEA R20, P0, R7.reuse, c[0x0][0x1f8], 0x1 ;  /* 0x00007e0007147a11 */ /* 0x040fe400078008ff */
[----:B------:R-:W-:Y:S02]  /*14c70*/  LEA.HI.X R23, R8, c[0x0][0x1fc], R5, 0x1, P1 ;  /* 0x00007f0008177a11 */ /* 0x000fe400008f0c05 */
[C---:B------:R-:W-:Y:S02]  /*14c80*/  IADD3 R5, P1, R224.reuse, 0x80, RZ ;  /* 0x00000080e0057810 */ /* 0x040fe40007f3e0ff */
[----:B------:R-:W-:Y:S02]  /*14c90*/  LEA.HI.X R21, R7, c[0x0][0x1fc], R0, 0x1, P0 ;  /* 0x00007f0007157a11 */ /* 0x000fe400000f0c00 */
[----:B------:R-:W-:Y:S01]  /*14ca0*/  IADD3 R8, P0, R224, 0xc0, RZ ;  /* 0x000000c0e0087810 */ /* 0x000fe20007f1e0ff */
[--C-:B------:R-:W-:Y:S01]  /*14cb0*/  IMAD.X R0, RZ, RZ, R231.reuse, P1 ;  /* 0x000000ffff007224 */ /* 0x100fe200008e06e7 */
[----:B------:R-:W-:Y:S02]  /*14cc0*/  IADD3 R10, P1, R5, UR10, RZ ;  /* 0x0000000a050a7c10 */ /* 0x000fe4000ff3e0ff */
[----:B------:R-:W-:Y:S01]  /*14cd0*/  @!P3 IADD3 R6, P2, R15, R6, RZ ;  /* 0x000000060f06b210 */ /* 0x000fe20007f5e0ff */
[----:B------:R-:W-:Y:S01]  /*14ce0*/  IMAD.X R7, RZ, RZ, R231, P0 ;  /* 0x000000ffff077224 */ /* 0x000fe200000e06e7 */
[----:B------:R-:W-:Y:S02]  /*14cf0*/  IADD3 R12, P0, R8, UR10, RZ ;  /* 0x0000000a080c7c10 */ /* 0x000fe4000ff1e0ff */
[----:B------:R-:W-:Y:S02]  /*14d00*/  IADD3.X R9, R0, UR4, RZ, P1, !PT ;  /* 0x0000000400097c10 */ /* 0x000fe40008ffe4ff */
[----:B------:R-:W-:Y:S02]  /*14d10*/  LEA R18, P1, R10, c[0x0][0x1f8], 0x1 ;  /* 0x00007e000a127a11 */ /* 0x000fe400078208ff */
[----:B------:R-:W-:Y:S02]  /*14d20*/  IADD3.X R11, R7, UR4, RZ, P0, !PT ;  /* 0x00000004070b7c10 */ /* 0x000fe400087fe4ff */
[----:B------:R-:W-:Y:S02]  /*14d30*/  LEA R16, P0, R12, c[0x0][0x1f8], 0x1 ;  /* 0x00007e000c107a11 */ /* 0x000fe400078008ff */
[----:B------:R-:W-:Y:S01]  /*14d40*/  LEA.HI.X R19, R10, c[0x0][0x1fc], R9, 0x1, P1 ;  /* 0x00007f000a137a11 */ /* 0x000fe200008f0c09 */
[----:B------:R-:W-:Y:S01]  /*14d50*/  @!P3 IMAD.X R9, R13, 0x1, R4, P2 ;  /* 0x000000010d09b824 */ /* 0x000fe200010e0604 */
[----:B------:R-:W-:Y:S02]  /*14d60*/  LEA.HI.X R17, R12, c[0x0][0x1fc], R11, 0x1, P0 ;  /* 0x00007f000c117a11 */ /* 0x000fe400000f0c0b */
[C---:B------:R-:W-:Y:S02]  /*14d70*/  @!P3 IADD3 R5, P1, R15.reuse, R5, RZ ;  /* 0x000000050f05b210 */ /* 0x040fe40007f3e0ff */
[C---:B------:R-:W-:Y:S02]  /*14d80*/  @!P3 IADD3 R8, P0, R15.reuse, R8, RZ ;  /* 0x000000080f08b210 */ /* 0x040fe40007f1e0ff */
[----:B------:R-:W-:Y:S01]  /*14d90*/  @!P3 IADD3 R15, P2, R15, R224, RZ ;  /* 0x000000e00f0fb210 */ /* 0x000fe20007f5e0ff */
[C---:B------:R-:W-:Y:S02]  /*14da0*/  @!P3 IMAD.X R0, R13.reuse, 0x1, R0, P1 ;  /* 0x000000010d00b824 */ /* 0x040fe400008e0600 */
[----:B------:R-:W-:Y:S01]  /*14db0*/  @!P3 IMAD.X R7, R13, 0x1, R7, P0 ;  /* 0x000000010d07b824 */ /* 0x000fe200000e0607 */
[----:B------:R-:W-:Y:S01]  /*14dc0*/  @!P3 LEA R10, P1, R15, c[0x0][0x1f8], 0x1 ;  /* 0x00007e000f0aba11 */ /* 0x000fe200078208ff */
[----:B------:R-:W-:Y:S01]  /*14dd0*/  @!P3 IMAD.X R4, R13, 0x1, R231, P2 ;  /* 0x000000010d04b824 */ /* 0x000fe200010e06e7 */
[----:B------:R-:W-:Y:S02]  /*14de0*/  LOP3.LUT P2, RZ, R223, 0x1, RZ, 0xc0, !PT ;  /* 0x00000001dfff7812 */ /* 0x000fe4000784c0ff */
[C---:B------:R-:W-:Y:S02]  /*14df0*/  @!P3 LEA R12, P0, R6.reuse, c[0x0][0x1f8], 0x1 ;  /* 0x00007e00060cba11 */ /* 0x040fe400078008ff */
[----:B------:R-:W-:Y:S02]  /*14e00*/  @!P3 LEA.HI.X R11, R15, c[0x0][0x1fc], R4, 0x1, P1 ;  /* 0x00007f000f0bba11 */ /* 0x000fe400008f0c04 */
[----:B------:R-:W-:Y:S02]  /*14e10*/  @!P3 LEA.HI.X R13, R6, c[0x0][0x1fc], R9, 0x1, P0 ;  /* 0x00007f00060dba11 */ /* 0x000fe400000f0c09 */
[C---:B------:R-:W-:Y:S02]  /*14e20*/  @!P3 LEA R14, P1, R5.reuse, c[0x0][0x1f8], 0x1 ;  /* 0x00007e00050eba11 */ /* 0x040fe400078208ff */
[C---:B------:R-:W-:Y:S02]  /*14e30*/  @!P3 LEA R4, P0, R8.reuse, c[0x0][0x1f8], 0x1 ;  /* 0x00007e000804ba11 */ /* 0x040fe400078008ff */
[----:B------:R-:W-:Y:S01]  /*14e40*/  @!P3 LEA.HI.X R15, R5, c[0x0][0x1fc], R0, 0x1, P1 ;  /* 0x00007f00050fba11 */ /* 0x000fe200008f0c00 */
[----:B------:R-:W-:Y:S01]  /*14e50*/  @!PT LDS RZ, [RZ] ;  /* 0x00000000fffff984 */ /* 0x000fe20000000800 */
[----:B------:R-:W-:Y:S01]  /*14e60*/  @!PT LDS RZ, [RZ] ;  /* 0x00000000fffff984 */ /* 0x000fe20000000800 */
[----:B------:R-:W-:Y:S01]  /*14e70*/  @!PT LDS RZ, [RZ] ;  /* 0x00000000fffff984 */ /* 0x000fe20000000800 */
[----:B------:R4:W-:Y:S01]  /*14e80*/  LDGSTS.E.BYPASS.LTC128B.128 [R226+0x4080], [R22.64], !P2 ;  /* 0x0408000016e27fae */ /* 0x0009e2000d101d5a */
[----:B------:R-:W-:Y:S04]  /*14e90*/  @!P3 LEA.HI.X R5, R8, c[0x0][0x1fc], R7, 0x1, P0 ;  /* 0x00007f000805ba11 */ /* 0x000fe800000f0c07 */
[----:B------:R4:W-:Y:S05]  /*14ea0*/  LDGSTS.E.BYPASS.LTC128B.128 [R226+0x5880], [R20.64], !P6 ;  /* 0x0588000014e27fae */ /* 0x0009ea000f101d5a */
[----:B------:R4:W-:Y:S05]  /*14eb0*/  LDGSTS.E.BYPASS.LTC128B.128 [R226+0x7080], [R18.64], !P5 ;  /* 0x0708000012e27fae */ /* 0x0009ea000e901d5a */
[----:B------:R4:W-:Y:S05]  /*14ec0*/  LDGSTS.E.BYPASS.LTC128B.128 [R226+0x8880], [R16.64], !P4 ;  /* 0x0888000010e27fae */ /* 0x0009ea000e101d5a */
[----:B------:R4:W-:Y:S05]  /*14ed0*/  @!P3 LDGSTS.E.BYPASS.LTC128B.128 [R226+0x5080], [R10.64], !P2 ;  /* 0x050800000ae2bfae */ /* 0x0009ea000d101d5a */
[----:B------:R4:W-:Y:S05]  /*14ee0*/  @!P3 LDGSTS.E.BYPASS.LTC128B.128 [R226+0x6880], [R12.64], !P6 ;  /* 0x068800000ce2bfae */ /* 0x0009ea000f101d5a */
[----:B------:R4:W-:Y:S05]  /*14ef0*/  @!P3 LDGSTS.E.BYPASS.LTC128B.128 [R226+0x8080], [R14.64], !P5 ;  /* 0x080800000ee2bfae */ /* 0x0009ea000e901d5a */
[----:B------:R4:W-:Y:S02]  /*14f00*/  @!P3 LDGSTS.E.BYPASS.LTC128B.128 [R226+0x9880], [R4.64], !P4 ;  /* 0x0988000004e2bfae */ /* 0x0009e4000e101d5a */
.L_x_1503:
[C---:B--234-:R-:W-:Y:S01]  /*14f10*/  HMMA.16816.F32 R4, R156.reuse, R160, RZ ;  /* 0x000000a09c04723c */ /* 0x05cfe200000018ff */
[----:B------:R-:W-:Y:S01]  /*14f20*/  LDSM.16.M88.4 R188, [R218] ;  /* 0x00000000dabc783b */ /* 0x000fe20000000200 */
[----:B------:R-:W-:Y:S06]  /*14f30*/  UISETP.GE.AND UP0, UPT, UR13, 0x1, UPT ;  /* 0x000000010d00788c */ /* 0x000fec000bf06270 */
[C---:B------:R-:W-:Y:S01]  /*14f40*/  HMMA.16816.F32 R8, R156.reuse, R162, RZ ;  /* 0x000000a29c08723c */ /* 0x040fe200000018ff */
[----:B------:R-:W0:Y:S01]  /*14f50*/  LDGDEPBAR ;  /* 0x00000000000079af */ /* 0x000e220000000000 */
[----:B------:R-:W-:Y:S06]  /*14f60*/  PLOP3.LUT P0, PT, PT, PT, UP0, 0x80, 0x0 ;  /* 0x000000000000781c */ /* 0x000fec0003f0f008 */
        /* <DEDUP_REMOVED lines=31> */
[----:B------:R-:W-:Y:S07]  /*15160*/  LDSM.16.M88.4 R168, [R206] ;  /* 0x00000000cea8783b */ /* 0x000fee0000000200 */
[C---:B----4-:R-:W-:Y:S08]  /*15170*/  HMMA.16816.F32 R12, R164.reuse, R172, R12 ;  /* 0x000000aca40c723c */ /* 0x050ff0000000180c */
[C---:B------:R-:W-:Y:S01]  /*15180*/  HMMA.16816.F32 R16, R164.reuse, R174, R16 ;  /* 0x000000aea410723c */ /* 0x040fe20000001810 */
[----:B------:R-:W-:Y:S07]  /*15190*/  LDSM.16.M88.4 R172, [R218+0x4000] ;  /* 0x00400000daac783b */ /* 0x000fee0000000200 */
        /* <DEDUP_REMOVED lines=165> */
[----:B--234-:R-:W-:Y:S01]  /*15bf0*/  IADD3 R8, -R196, 0x30, RZ ;  /* 0x00000030c4087810 */ /* 0x01cfe20007ffe1ff */
[----:B------:R-:W-:Y:S01]  /*15c00*/  UIADD3 UR9, UR13, -0x1, URZ ;  /* 0xffffffff0d097890 */ /* 0x000fe2000fffe03f */
[----:B------:R-:W-:Y:S01]  /*15c10*/  IADD3 R7, P0, R228, 0x40, RZ ;  /* 0x00000040e4077810 */ /* 0x000fe20007f1e0ff */
[----:B------:R-:W-:Y:S01]  /*15c20*/  ULDC.64 UR4, c[0x0][0x1e0] ;  /* 0x0000780000047ab9 */ /* 0x000fe20000000a00 */
[----:B------:R-:W-:Y:S01]  /*15c30*/  ISETP.GE.AND P1, PT, R8, 0x1, PT ;  /* 0x000000010800780c */ /* 0x000fe20003f26270 */
[----:B------:R-:W-:Y:S02]  /*15c40*/  USHF.R.S32.HI UR6, URZ, 0x1f, UR9 ;  /* 0x0000001f3f067899 */ /* 0x000fe40008011409 */
[----:B------:R-:W-:Y:S01]  /*15c50*/  UIMAD.WIDE.U32 UR10, UR9, UR4, URZ ;  /* 0x00000004090a72a5 */ /* 0x000fe2000f8e003f */
[--C-:B------:R-:W-:Y:S01]  /*15c60*/  IMAD.X R4, RZ, RZ, R233.reuse, P0 ;  /* 0x000000ffff047224 */ /* 0x100fe200000e06e9 */
[C---:B------:R-:W-:Y:S01]  /*15c70*/  IADD3 R6, P0, R228.reuse, 0x80, RZ ;  /* 0x00000080e4067810 */ /* 0x040fe20007f1e0ff */
[----:B------:R-:W-:Y:S04]  /*15c80*/  UIMAD UR6, UR6, UR4, URZ ;  /* 0x00000004060672a4 */ /* 0x000fe8000f8e023f */
[----:B------:R-:W-:Y:S01]  /*15c90*/  UIMAD UR6, UR9, UR5, UR6 ;  /* 0x00000005090672a4 */ /* 0x000fe2000f8e0206 */
[----:B------:R-:W-:Y:S03]  /*15ca0*/  IMAD.X R5, RZ, RZ, R233, P0 ;  /* 0x000000ffff057224 */ /* 0x000fe600000e06e9 */
[----:B------:R-:W-:Y:S02]  /*15cb0*/  UIADD3 UR6, UR11, UR6, URZ ;  /* 0x000000060b067290 */ /* 0x000fe4000fffe03f */
[----:B------:R-:W-:Y:S02]  /*15cc0*/  UIMAD.WIDE.U32 UR10, UR10, 0x30, URZ ;  /* 0x000000300a0a78a5 */ /* 0x000fe4000f8e003f */
[----:B------:R-:W-:Y:S04]  /*15cd0*/  UIMAD UR4, UR6, 0x30, URZ ;  /* 0x00000030060478a4 */ /* 0x000fe8000f8e023f */
[----:B------:R-:W-:Y:S01]  /*15ce0*/  @P1 IADD3 R10, P0, R228, UR10, RZ ;  /* 0x0000000ae40a1c10 */ /* 0x000fe2000ff1e0ff */
[----:B------:R-:W-:Y:S06]  /*15cf0*/  UIADD3 UR4, UR11, UR4, URZ ;  /* 0x000000040b047290 */ /* 0x000fec000fffe03f */
[----:B------:R-:W-:Y:S02]  /*15d00*/  @P1 IADD3.X R9, R233, UR4, RZ, P0, !PT ;  /* 0x00000004e9091c10 */ /* 0x000fe400087fe4ff */
[----:B------:R-:W-:Y:S04]  /*15d10*/  @P1 IADD3 R12, P0, R7, UR10, RZ ;  /* 0x0000000a070c1c10 */ /* 0x000fe8000ff1e0ff */
[----:B------:R-:W-:Y:S02]  /*15d20*/  @P1 IADD3.X R11, R4, UR4, RZ, P0, !PT ;  /* 0x00000004040b1c10 */ /* 0x000fe400087fe4ff */
[----:B------:R-:W-:Y:S04]  /*15d30*/  @P1 IADD3 R14, P0, R6, UR10, RZ ;  /* 0x0000000a060e1c10 */ /* 0x000fe8000ff1e0ff */
[----:B------:R-:W-:Y:S02]  /*15d40*/  @P1 IADD3.X R13, R5, UR4, RZ, P0, !PT ;  /* 0x00000004050d1c10 */ /* 0x000fe400087fe4ff */
[C---:B------:R-:W-:Y:S04]  /*15d50*/  @P1 LEA R16, P0, R10.reuse, c[0x0][0x1c8], 0x1 ;  /* 0x000072000a101a11 */ /* 0x040fe800078008ff */
[----:B------:R-:W-:Y:S02]  /*15d60*/  @P1 LEA.HI.X R17, R10, c[0x0][0x1cc], R9, 0x1, P0 ;  /* 0x000073000a111a11 */ /* 0x000fe400000f0c09 */
[----:B------:R-:W-:Y:S02]  /*15d70*/  @P1 LEA R18, P0, R12, c[0x0][0x1c8], 0x1 ;  /* 0x000072000c121a11 */ /* 0x000fe400078008ff */
[----:B------:R-:W-:Y:S02]  /*15d80*/  IADD3 R9, R228, 0xc0, RZ ;  /* 0x000000c0e4097810 */ /* 0x000fe40007ffe0ff */
[----:B------:R-:W-:Y:S02]  /*15d90*/  @P1 LEA.HI.X R19, R12, c[0x0][0x1cc], R11, 0x1, P0 ;  /* 0x000073000c131a11 */ /* 0x000fe400000f0c0b */
[C---:B------:R-:W-:Y:S04]  /*15da0*/  @P1 LEA R12, P0, R14.reuse, c[0x0][0x1c8], 0x1 ;  /* 0x000072000e0c1a11 */ /* 0x040fe800078008ff */
[----:B------:R-:W-:Y:S02]  /*15db0*/  @P1 LEA.HI.X R13, R14, c[0x0][0x1cc], R13, 0x1, P0 ;  /* 0x000073000e0d1a11 */ /* 0x000fe400000f0c0d */
[----:B------:R-:W-:Y:S04]  /*15dc0*/  @P1 IADD3 R11, P0, R9, UR10, RZ ;  /* 0x0000000a090b1c10 */ /* 0x000fe8000ff1e0ff */
[----:B------:R-:W-:Y:S02]  /*15dd0*/  @P1 IADD3.X R10, R235, UR4, RZ, P0, !PT ;  /* 0x00000004eb0a1c10 */ /* 0x000fe400087fe4ff */
[C---:B------:R-:W-:Y:S04]  /*15de0*/  @P1 LEA R14, P0, R11.reuse, c[0x0][0x1c8], 0x1 ;  /* 0x000072000b0e1a11 */ /* 0x040fe800078008ff */
[----:B------:R-:W-:Y:S02]  /*15df0*/  @P1 LEA.HI.X R15, R11, c[0x0][0x1cc], R10, 0x1, P0 ;  /* 0x000073000b0f1a11 */ /* 0x000fe400000f0c0a */
[----:B------:R-:W-:Y:S11]  /*15e00*/  ISETP.GE.AND P0, PT, R8, 0x21, PT ;  /* 0x000000210800780c */ /* 0x000ff60003f06270 */
[----:B------:R-:W-:Y:S02]  /*15e10*/  @!UPT UIADD3 URZ, URZ, URZ, URZ ;  /* 0x0000003f3f3ff290 */ /* 0x000fe4000fffe03f */
[----:B------:R-:W-:Y:S05]  /*15e20*/  VOTEU.ANY UP0, P0 ;  /* 0x00000000003f7886 */ /* 0x000fea0000000100 */
[----:B------:R-:W-:Y:S04]  /*15e30*/  @UP0 UIADD3 UR10, UP1, UR8, UR10, URZ ;  /* 0x0000000a080a0290 */ /* 0x000fe8000ff3e03f */
[----:B------:R-:W-:Y:S02]  /*15e40*/  @UP0 UIADD3.X UR4, UR4, UR7, URZ, UP1, !UPT ;  /* 0x0000000704040290 */ /* 0x000fe40008ffe43f */
[----:B------:R-:W-:Y:S04]  /*15e50*/  @P0 IADD3 R11, P2, R228, UR10, RZ ;  /* 0x0000000ae40b0c10 */ /* 0x000fe8000ff5e0ff */
[----:B------:R-:W-:Y:S02]  /*15e60*/  @P0 IADD3.X R8, R233, UR4, RZ, P2, !PT ;  /* 0x00000004e9080c10 */ /* 0x000fe400097fe4ff */
[C---:B------:R-:W-:Y:S04]  /*15e70*/  @P0 LEA R10, P2, R11.reuse, c[0x0][0x1c8], 0x1 ;  /* 0x000072000b0a0a11 */ /* 0x040fe800078408ff */
[----:B------:R-:W-:Y:S02]  /*15e80*/  @P0 LEA.HI.X R11, R11, c[0x0][0x1cc], R8, 0x1, P2 ;  /* 0x000073000b0b0a11 */ /* 0x000fe400010f0c08 */
        /* <DEDUP_REMOVED lines=12> */
[----:B------:R-:W-:Y:S11]  /*15f50*/  LOP3.LUT P2, RZ, R223, 0x1, RZ, 0xc0, !PT ;  /* 0x00000001dfff7812 */ /* 0x000ff6000784c0ff */
[----:B------:R-:W-:Y:S02]  /*15f60*/  @!UPT UIADD3 URZ, URZ, URZ, URZ ;  /* 0x0000003f3f3ff290 */ /* 0x000fe4000fffe03f */
[----:B------:R-:W-:Y:S01]  /*15f70*/  @!PT LDS RZ, [RZ] ;  /* 0x00000000fffff984 */ /* 0x000fe20000000800 */
[----:B------:R-:W-:Y:S01]  /*15f80*/  @!PT LDS RZ, [RZ] ;  /* 0x00000000fffff984 */ /* 0x000fe20000000800 */
[----:B------:R-:W-:Y:S01]  /*15f90*/  @!PT LDS RZ, [RZ] ;  /* 0x00000000fffff984 */ /* 0x000fe20000000800 */
[----:B------:R2:W-:Y:S05]  /*15fa0*/  @P1 LDGSTS.E.BYPASS.LTC128B.128 [R226+0xa080], [R16.64], !P2 ;  /* 0x0a08000010e21fae */ /* 0x0005ea000d101d5a */
[----:B------:R2:W-:Y:S05]  /*15fb0*/  @P1 LDGSTS.E.BYPASS.LTC128B.128 [R226+0xb880], [R18.64], !P6 ;  /* 0x0b88000012e21fae */ /* 0x0005ea000f101d5a */
[----:B------:R2:W-:Y:S05]  /*15fc0*/  @P1 LDGSTS.E.BYPASS.LTC128B.128 [R226+0xd080], [R12.64], !P5 ;  /* 0x0d0800000ce21fae */ /* 0x0005ea000e901d5a */
[----:B------:R2:W-:Y:S05]  /*15fd0*/  @P1 LDGSTS.E.BYPASS.LTC128B.128 [R226+0xe880], [R14.64], !P4 ;  /* 0x0e8800000ee21fae */ /* 0x0005ea000e101d5a */
[----:B------:R2:W-:Y:S05]  /*15fe0*/  @P0 LDGSTS.E.BYPASS.LTC128B.128 [R226+0xb080], [R10.64], !P2 ;  /* 0x0b0800000ae20fae */ /* 0x0005ea000d101d5a */
[----:B------:R2:W-:Y:S05]  /*15ff0*/  @P0 LDGSTS.E.BYPASS.LTC128B.128 [R226+0xc880], [R20.64], !P6 ;  /* 0x0c88000014e20fae */ /* 0x0005ea000f101d5a */
[----:B------:R2:W-:Y:S05]  /*16000*/  @P0 LDGSTS.E.BYPASS.LTC128B.128 [R226+0xe080], [R22.64], !P5 ;  /* 0x0e08000016e20fae */ /* 0x0005ea000e901d5a */
[----:B------:R2:W-:Y:S02]  /*16010*/  @P0 LDGSTS.E.BYPASS.LTC128B.128 [R226+0xf880], [R6.64], !P4 ;  /* 0x0f88000006e20fae */ /* 0x0005e4000e101d5a */
.L_x_1504:
[----:B--234-:R-:W-:Y:S01]  /*16020*/  PLOP3.LUT P0, PT, PT, PT, UP2, 0x80, 0x0 ;  /* 0x000000000000781c */ /* 0x01cfe20003f0f028 */
[----:B------:R-:W-:Y:S01]  /*16030*/  UIMAD UR4, UR13, -0x30, URZ ;  /* 0xffffffd00d0478a4 */ /* 0x000fe2000f8e023f */
[----:B------:R-:W-:Y:S01]  /*16040*/  MOV R8, R197 ;  /* 0x000000c500087202 */ /* 0x000fe20000000f00 */
[----:B------:R-:W-:Y:S01]  /*16050*/  LDSM.16.MT88.4 R20, [R214+0x4080] ;  /* 0x00408000d614783b */ /* 0x000fe20000004200 */
[----:B------:R-:W-:Y:S03]  /*16060*/  MOV R5, UR22 ;  /* 0x0000001600057c02 */ /* 0x000fe60008000f00 */
[----:B------:R-:W-:Y:S04]  /*16070*/  MOV R7, UR4 ;  /* 0x0000000400077c02 */ /* 0x000fe80008000f00 */
[----:B------:R-:W-:Y:S01]  /*16080*/  IADD3 R6, -R198, 0x1, R7 ;  /* 0x00000001c6067810 */ /* 0x000fe20007ffe107 */
[----:B------:R-:W-:Y:S01]  /*16090*/  LDSM.16.MT88.4 R172, [R216+0x7880] ;  /* 0x00788000d8ac783b */ /* 0x000fe20000004200 */
[----:B------:R-:W-:Y:S02]  /*160a0*/  @P0 MOV R8, R199 ;  /* 0x000000c700080202 */ /* 0x000fe40000000f00 */
[----:B------:R-:W-:Y:S05]  /*160b0*/  IADD3 R5, -R5, UR14, R6 ;  /* 0x0000000e05057c10 */ /* 0x000fea000fffe106 */
[----:B------:R-:W-:Y:S08]  /*160c0*/  SHFL.IDX PT, R4, R8, 0x1, 0x1c1f ;  /* 0x003c1f0008047f89 */ /* 0x000ff000000e0000 */
[----:B------:R-:W2:Y:S08]  /*160d0*/  SHFL.IDX PT, R12, R8, RZ, 0x1c1f ;  /* 0x001c1fff080c7589 */ /* 0x000eb000000e0000 */
[----:B------:R-:W0:Y:S01]  /*160e0*/  LDGDEPBAR ;  /* 0x00000000000079af */ /* 0x000e220000000000 */
[C---:B--2---:R-:W-:Y:S02]  /*160f0*/  IADD3 R12, R5.reuse, R12, RZ ;  /* 0x0000000c050c7210 */ /* 0x044fe40007ffe0ff */
[----:B------:R-:W-:Y:S04]  /*16100*/  IADD3 R4, R5, R4, RZ ;  /* 0x0000000405047210 */ /* 0x000fe80007ffe0ff */
[C---:B------:R-:W-:Y:S02]  /*16110*/  ISETP.GT.AND P0, PT, R4.reuse, RZ, PT ;  /* 0x000000ff0400720c */ /* 0x040fe40003f04270 */
[----:B------:R-:W-:Y:S02]  /*16120*/  ISETP.GT.AND P1, PT, R4, 0x1, PT ;  /* 0x000000010400780c */ /* 0x000fe40003f24270 */
[----:B------:R-:W-:Y:S02]  /*16130*/  FSEL R13, R180, -INF , P0 ;  /* 0xff800000b40d7808 */ /* 0x000fe40000000000 */
[C---:B------:R-:W-:Y:S02]  /*16140*/  ISETP.GT.AND P0, PT, R4.reuse, 0x8, PT ;  /* 0x000000080400780c */ /* 0x040fe40003f04270 */
[----:B------:R-:W-:Y:S02]  /*16150*/  FSEL R11, R181, -INF , P1 ;  /* 0xff800000b50b7808 */ /* 0x000fe40000800000 */
[----:B------:R-:W-:Y:S02]  /*16160*/  ISETP.GT.AND P1, PT, R4, 0x10, PT ;  /* 0x000000100400780c */ /* 0x000fe40003f24270 */
[----:B------:R-:W-:Y:S02]  /*16170*/  FMNMX.FTZ R6, R13, R2, !PT ;  /* 0x000000020d067209 */ /* 0x000fe40007810000 */
[----:B-1----:R-:W-:Y:S02]  /*16180*/  FSEL R171, R240, -INF , P1 ;  /* 0xff800000f0ab7808 */ /* 0x002fe40000800000 */
[----:B------:R-:W-:Y:S02]  /*16190*/  FSEL R9, R184, -INF , P0 ;  /* 0xff800000b8097808 */ /* 0x000fe40000000000 */
[----:B------:R-:W-:Y:S02]  /*161a0*/  ISETP.GT.AND P0, PT, R4, 0x11, PT ;  /* 0x000000110400780c */ /* 0x000fe40003f04270 */
[----:B------:R-:W-:Y:S02]  /*161b0*/  ISETP.GT.AND P1, PT, R12, RZ, PT ;  /* 0x000000ff0c00720c */ /* 0x000fe40003f24270 */
[----:B------:R-:W-:Y:S02]  /*161c0*/  FSEL R169, R187, -INF , P0 ;  /* 0xff800000bba97808 */ /* 0x000fe40000000000 */
[C---:B------:R-:W-:Y:S02]  /*161d0*/  ISETP.GT.AND P2, PT, R4.reuse, 0x9, PT ;  /* 0x000000090400780c */ /* 0x040fe40003f44270 */
[----:B------:R-:W-:Y:S02]  /*161e0*/  ISETP.GT.AND P0, PT, R4, 0x18, PT ;  /* 0x000000180400780c */ /* 0x000fe40003f04270 */
[----:B------:R-:W-:Y:S02]  /*161f0*/  FSEL R10, R178, -INF , P1 ;  /* 0xff800000b20a7808 */ /* 0x000fe40000800000 */
[----:B------:R-:W-:Y:S02]  /*16200*/  FMNMX.FTZ R6, R11, R6, !PT ;  /* 0x000000060b067209 */ /* 0x000fe40007810000 */
[----:B------:R-:W-:Y:S02]  /*16210*/  ISETP.GT.AND P1, PT, R12, 0x1, PT ;  /* 0x000000010c00780c */ /* 0x000fe40003f24270 */
[----:B------:R-:W-:Y:S02]  /*16220*/  FSEL R167, R245, -INF , P0 ;  /* 0xff800000f5a77808 */ /* 0x000fe40000000000 */
[----:B------:R-:W-:Y:S02]  /*16230*/  FSEL R7, R186, -INF , P2 ;  /* 0xff800000ba077808 */ /* 0x000fe40001000000 */
[----:B------:R-:W-:Y:S02]  /*16240*/  ISETP.GT.AND P0, PT, R4, 0x19, PT ;  /* 0x000000190400780c */ /* 0x000fe40003f04270 */
[----:B------:R-:W-:Y:S02]  /*16250*/  FMNMX.FTZ R6, R9, R6, !PT ;  /* 0x0000000609067209 */ /* 0x000fe40007810000 */
        /* <DEDUP_REMOVED lines=17> */
[----:B------:R-:W-:Y:S02]  /*16370*/  FSEL R187, R247, -INF , P0 ;  /* 0xff800000f7bb7808 */ /* 0x000fe40000000000 */
[----:B------:R-:W-:Y:S02]  /*16380*/  ISETP.GT.AND P0, PT, R4, 0x28, PT ;  /* 0x000000280400780c */ /* 0x000fe40003f04270 */
[----:B------:R-:W-:Y:S02]  /*16390*/  FMNMX.FTZ R0, R171, R0, !PT ;  /* 0x00000000ab007209 */ /* 0x000fe40007810000 */
[----:B------:R-:W-:Y:S02]  /*163a0*/  FSEL R177, R248, -INF , P0 ;  /* 0xff800000f8b17808 */ /* 0x000fe40000000000 */
[----:B------:R-:W-:Y:S02]  /*163b0*/  FSEL R168, R185, -INF , P1 ;  /* 0xff800000b9a87808 */ /* 0x000fe40000800000 */
[----:B------:R-:W-:Y:S02]  /*163c0*/  FMNMX.FTZ R15, R170, R5, !PT ;  /* 0x00000005aa0f7209 */ /* 0x000fe40007810000 */
[----:B------:R-:W-:Y:S02]  /*163d0*/  ISETP.GT.AND P0, PT, R4, 0x29, PT ;  /* 0x000000290400780c */ /* 0x000fe40003f04270 */
[----:B------:R-:W-:Y:S02]  /*163e0*/  ISETP.GT.AND P1, PT, R12, 0x18, PT ;  /* 0x000000180c00780c */ /* 0x000fe40003f24270 */
[----:B------:R-:W-:Y:S02]  /*163f0*/  FMNMX.FTZ R0, R169, R0, !PT ;  /* 0x00000000a9007209 */ /* 0x000fe40007810000 */
[----:B------:R-:W-:Y:S02]  /*16400*/  FSEL R166, R239, -INF , P1 ;  /* 0xff800000efa67808 */ /* 0x000fe40000800000 */
[----:B------:R-:W-:Y:S02]  /*16410*/  FMNMX.FTZ R15, R168, R15, !PT ;  /* 0x0000000fa80f7209 */ /* 0x000fe40007810000 */
[----:B------:R-:W-:Y:S02]  /*16420*/  FSEL R157, R246, -INF , P0 ;  /* 0xff800000f69d7808 */ /* 0x000fe40000000000 */
[----:B------:R-:W-:Y:S02]  /*16430*/  ISETP.GT.AND P0, PT, R12, 0x19, PT ;  /* 0x000000190c00780c */ /* 0x000fe40003f04270 */
[----:B------:R-:W-:Y:S02]  /*16440*/  FMNMX.FTZ R0, R167, R0, !PT ;  /* 0x00000000a7007209 */ /* 0x000fe40007810000 */
[----:B------:R-:W-:Y:S02]  /*16450*/  FSEL R164, R237, -INF , P0 ;  /* 0xff800000eda47808 */ /* 0x000fe40000000000 */
[----:B------:R-:W-:Y:S02]  /*16460*/  FMNMX.FTZ R15, R166, R15, !PT ;  /* 0x0000000fa60f7209 */ /* 0x000fe40007810000 */
[----:B------:R-:W-:Y:S02]  /*16470*/  ISETP.GT.AND P1, PT, R12, 0x20, PT ;  /* 0x000000200c00780c */ /* 0x000fe40003f24270 */
[----:B------:R-:W-:Y:S02]  /*16480*/  FMNMX.FTZ R0, R165, R0, !PT ;  /* 0x00000000a5007209 */ /* 0x000fe40007810000 */
[----:B------:R-:W-:Y:S02]  /*16490*/  FMNMX.FTZ R15, R164, R15, !PT ;  /* 0x0000000fa40f7209 */ /* 0x000fe40007810000 */
[----:B------:R-:W-:Y:S02]  /*164a0*/  ISETP.GT.AND P0, PT, R12, 0x21, PT ;  /* 0x000000210c00780c */ /* 0x000fe40003f04270 */
[----:B------:R-:W-:Y:S02]  /*164b0*/  FSEL R190, R238, -INF , P1 ;  /* 0xff800000eebe7808 */ /* 0x000fe40000800000 */
[----:B------:R-:W-:Y:S02]  /*164c0*/  FMNMX.FTZ R0, R189, R0, !PT ;  /* 0x00000000bd007209 */ /* 0x000fe40007810000 */
[----:B------:R-:W-:Y:S02]  /*164d0*/  ISETP.GT.AND P1, PT, R12, 0x28, PT ;  /* 0x000000280c00780c */ /* 0x000fe40003f24270 */
[----:B------:R-:W-:Y:S02]  /*164e0*/  FSEL R188, R241, -INF , P0 ;  /* 0xff800000f1bc7808 */ /* 0x000fe40000000000 */
[----:B------:R-:W-:Y:S02]  /*164f0*/  FMNMX.FTZ R15, R190, R15, !PT ;  /* 0x0000000fbe0f7209 */ /* 0x000fe40007810000 */
[----:B------:R-:W-:Y:S02]  /*16500*/  FMNMX.FTZ R0, R187, R0, !PT ;  /* 0x00000000bb007209 */ /* 0x000fe40007810000 */
[----:B------:R-:W-:Y:S02]  /*16510*/  ISETP.GT.AND P0, PT, R12, 0x29, PT ;  /* 0x000000290c00780c */ /* 0x000fe40003f04270 */
[----:B------:R-:W-:Y:S02]  /*16520*/  FSEL R186, R243, -INF , P1 ;  /* 0xff800000f3ba7808 */ /* 0x000fe40000800000 */
[----:B------:R-:W-:Y:S02]  /*16530*/  FMNMX.FTZ R15, R188, R15, !PT ;  /* 0x0000000fbc0f7209 */ /* 0x000fe40007810000 */
[----:B------:R-:W-:Y:S02]  /*16540*/  FMNMX.FTZ R4, R177, R0, !PT ;  /* 0x00000000b1047209 */ /* 0x000fe40007810000 */
[----:B------:R-:W-:Y:S02]  /*16550*/  FSEL R178, R242, -INF , P0 ;  /* 0xff800000f2b27808 */ /* 0x000fe40000000000 */
[----:B------:R-:W-:Y:S02]  /*16560*/  FMNMX.FTZ R15, R186, R15, !PT ;  /* 0x0000000fba0f7209 */ /* 0x000fe40007810000 */
[----:B------:R-:W-:Y:S02]  /*16570*/  FMNMX.FTZ R0, R157, R4, !PT ;  /* 0x000000049d007209 */ /* 0x000fe40007810000 */
[----:B------:R-:W-:Y:S03]  /*16580*/  FMNMX.FTZ R12, R178, R15, !PT ;  /* 0x0000000fb20c7209 */ /* 0x000fe60007810000 */
[----:B------:R-:W1:Y:S08]  /*16590*/  SHFL.BFLY PT, R5, R0, 0x2, 0x1f ;  /* 0x0c401f0000057f89 */ /* 0x000e7000000e0000 */
[----:B------:R-:W2:Y:S01]  /*165a0*/  SHFL.BFLY PT, R15, R12, 0x2, 0x1f ;  /* 0x0c401f000c0f7f89 */ /* 0x000ea200000e0000 */
[----:B-1----:R-:W-:Y:S07]  /*165b0*/  FMNMX.FTZ R5, R0, R5, !PT ;  /* 0x0000000500057209 */ /* 0x002fee0007810000 */
[----:B------:R-:W1:Y:S01]  /*165c0*/  SHFL.BFLY PT, R156, R5, 0x1, 0x1f ;  /* 0x0c201f00059c7f89 */ /* 0x000e6200000e0000 */
[----:B--2---:R-:W-:Y:S07]  /*165d0*/  FMNMX.FTZ R4, R12, R15, !PT ;  /* 0x0000000f0c047209 */ /* 0x004fee0007810000 */
[----:B------:R-:W2:Y:S01]  /*165e0*/  SHFL.BFLY PT, R15, R4, 0x1, 0x1f ;  /* 0x0c201f00040f7f89 */ /* 0x000ea200000e0000 */
[----:B-1----:R-:W-:Y:S04]  /*165f0*/  FMNMX.FTZ R156, R5, R156, !PT ;  /* 0x0000009c059c7209 */ /* 0x002fe80007810000 */
[C---:B------:R-:W-:Y:S01]  /*16600*/  FSETP.NEU.FTZ.AND P0, PT, R156.reuse, -INF , PT ;  /* 0xff8000009c00780b */ /* 0x040fe20003f1d000 */
[----:B------:R-:W-:Y:S01]  /*16610*/  FMUL.FTZ R176, R156, c[0x0][0x2d0] ;  /* 0x0000b4009cb07a20 */ /* 0x000fe20000410000 */
[----:B--2---:R-:W-:Y:S04]  /*16620*/  FMNMX.FTZ R0, R4, R15, !PT ;  /* 0x0000000f04007209 */ /* 0x004fe80007810000 */
[----:B------:R-:W-:Y:S02]  /*16630*/  FSEL R176, R176, RZ, P0 ;  /* 0x000000ffb0b07208 */ /* 0x000fe40000000000 */
[C---:B------:R-:W-:Y:S01]  /*16640*/  FSETP.NEU.FTZ.AND P1, PT, R0.reuse, -INF , PT ;  /* 0xff8000000000780b */ /* 0x040fe20003f3d000 */
[----:B------:R-:W-:Y:S01]  /*16650*/  FMUL.FTZ R179, R0, c[0x0][0x2d0] ;  /* 0x0000b40000b37a20 */ /* 0x000fe20000410000 */
[----:B------:R-:W-:Y:S01]  /*16660*/  FSEL R5, R156, RZ, P0 ;  /* 0x000000ff9c057208 */ /* 0x000fe20000000000 */
[----:B------:R-:W-:Y:S01]  /*16670*/  FFMA.FTZ R181, R13, c[0x0][0x2d0], -R176 ;  /* 0x0000b4000db57a23 */ /* 0x000fe200000108b0 */
[----:B------:R-:W-:Y:S01]  /*16680*/  FSEL R4, R0, RZ, P1 ;  /* 0x000000ff00047208 */ /* 0x000fe20000800000 */
[----:B------:R-:W1:Y:S01]  /*16690*/  LDSM.16.MT88.4 R12, [R216+0x4080] ;  /* 0x00408000d80c783b */ /* 0x000e620000004200 */
[----:B------:R-:W-:Y:S01]  /*166a0*/  FSEL R179, R179, RZ, P1 ;  /* 0x000000ffb3b37208 */ /* 0x000fe20000800000 */
[----:B------:R-:W-:Y:S01]  /*166b0*/  FADD.FTZ R5, -R5, R2 ;  /* 0x0000000205057221 */ /* 0x000fe20000010100 */
[----:B------:R-:W-:Y:S01]  /*166c0*/  ISETP.LT.AND P0, PT, R236, UR13, PT ;  /* 0x0000000dec007c0c */ /* 0x000fe2000bf01270 */
[----:B------:R-:W-:Y:S01]  /*166d0*/  FADD.FTZ R4, -R4, R3 ;  /* 0x0000000304047221 */ /* 0x000fe20000010100 */
[----:B------:R-:W-:Y:S01]  /*166e0*/  MUFU.EX2 R181, R181 ;  /* 0x000000b500b57308 */ /* 0x000fe20000000800 */
[--C-:B------:R-:W-:Y:S01]  /*166f0*/  FFMA.FTZ R180, R11, c[0x0][0x2d0], -R176.reuse ;  /* 0x0000b4000bb47a23 */ /* 0x100fe200000108b0 */
[----:B------:R-:W-:Y:S01]  /*16700*/  UIADD3 UR13, UR13, -0x1, URZ ;  /* 0xffffffff0d0d7890 */ /* 0x000fe2000fffe03f */
[--C-:B------:R-:W-:Y:S02]  /*16710*/  FFMA.FTZ R159, R9, c[0x0][0x2d0], -R176.reuse ;  /* 0x0000b400099f7a23 */ /* 0x100fe400000108b0 */
[--C-:B------:R-:W-:Y:S02]  /*16720*/  FFMA.FTZ R158, R7, c[0x0][0x2d0], -R176.reuse ;  /* 0x0000b400079e7a23 */ /* 0x100fe400000108b0 */
[--C-:B------:R-:W-:Y:S02]  /*16730*/  FFMA.FTZ R185, R10, c[0x0][0x2d0], -R179.reuse ;  /* 0x0000b4000ab97a23 */ /* 0x100fe400000108b3 */
[--C-:B------:R-:W-:Y:S01]  /*16740*/  FFMA.FTZ R184, R8, c[0x0][0x2d0], -R179.reuse ;  /* 0x0000b40008b87a23 */ /* 0x100fe200000108b3 */
[----:B------:R-:W2:Y:S01]  /*16750*/  MUFU.EX2 R180, R180 ;  /* 0x000000b400b47308 */ /* 0x000ea20000000800 */
[--C-:B------:R-:W-:Y:S02]  /*16760*/  FFMA.FTZ R183, R6, c[0x0][0x2d0], -R179.reuse ;  /* 0x0000b40006b77a23 */ /* 0x100fe400000108b3 */
[--C-:B------:R-:W-:Y:S02]  /*16770*/  FFMA.FTZ R182, R182, c[0x0][0x2d0], -R179.reuse ;  /* 0x0000b400b6b67a23 */ /* 0x100fe400000108b3 */
[----:B------:R-:W-:Y:S02]  /*16780*/  FMUL.FTZ R3, R4, c[0x0][0x2d0] ;  /* 0x0000b40004037a20 */ /* 0x000fe40000410000 */
[----:B------:R-:W-:Y:S02]  /*16790*/  FMUL.FTZ R2, R5, c[0x0][0x2d0] ;  /* 0x0000b40005027a20 */ /* 0x000fe40000410000 */
[--C-:B------:R-:W-:Y:S01]  /*167a0*/  FFMA.FTZ R191, R170, c[0x0][0x2d0], -R179.reuse ;  /* 0x0000b400aabf7a23 */ /* 0x100fe200000108b3 */
[----:B------:R-:W-:Y:S01]  /*167b0*/  MUFU.EX2 R159, R159 ;  /* 0x0000009f009f7308 */ /* 0x000fe20000000800 */
[--C-:B------:R-:W-:Y:S02]  /*167c0*/  FFMA.FTZ R192, R168, c[0x0][0x2d0], -R179.reuse ;  /* 0x0000b400a8c07a23 */ /* 0x100fe400000108b3 */
[--C-:B------:R-:W-:Y:S02]  /*167d0*/  FFMA.FTZ R193, R171, c[0x0][0x2d0], -R176.reuse ;  /* 0x0000b400abc17a23 */ /* 0x100fe400000108b0 */
[--C-:B------:R-:W-:Y:S02]  /*167e0*/  FFMA.FTZ R194, R169, c[0x0][0x2d0], -R176.reuse ;  /* 0x0000b400a9c27a23 */ /* 0x100fe400000108b0 */
[----:B------:R-:W-:Y:S01]  /*167f0*/  LDSM.16.MT88.4 R168, [R212+0x6080] ;  /* 0x00608000d4a8783b */ /* 0x000fe20000004200 */
[--C-:B------:R-:W-:Y:S02]  /*16800*/  FFMA.FTZ R238, R166, c[0x0][0x2d0], -R179.reuse ;  /* 0x0000b400a6ee7a23 */ /* 0x100fe400000108b3 */
[----:B------:R-:W3:Y:S01]  /*16810*/  MUFU.EX2 R158, R158 ;  /* 0x0000009e009e7308 */ /* 0x000ee20000000800 */
[--C-:B------:R-:W-:Y:S02]  /*16820*/  FFMA.FTZ R195, R164, c[0x0][0x2d0], -R179.reuse ;  /* 0x0000b400a4c37a23 */ /* 0x100fe400000108b3 */
[--C-:B------:R-:W-:Y:S01]  /*16830*/  FFMA.FTZ R237, R167, c[0x0][0x2d0], -R176.reuse ;  /* 0x0000b400a7ed7a23 */ /* 0x100fe200000108b0 */
[----:B--2---:R-:W-:Y:S01]  /*16840*/  F2FP.PACK_AB R161, R180, R181 ;  /* 0x000000b5b4a1723e */ /* 0x004fe200000000ff */
[--C-:B------:R-:W-:Y:S02]  /*16850*/  FFMA.FTZ R240, R165, c[0x0][0x2d0], -R176.reuse ;  /* 0x0000b400a5f07a23 */ /* 0x100fe400000108b0 */
[----:B------:R-:W-:Y:S01]  /*16860*/  LDSM.16.MT88.4 R164, [R216+0x6080] ;  /* 0x00608000d8a4783b */ /* 0x000fe20000004200 */
[--C-:B------:R-:W-:Y:S02]  /*16870*/  FFMA.FTZ R241, R177, c[0x0][0x2d0], -R176.reuse ;  /* 0x0000b400b1f17a23 */ /* 0x100fe400000108b0 */
[----:B------:R-:W-:Y:S01]  /*16880*/  MUFU.EX2 R185, R185 ;  /* 0x000000b900b97308 */ /* 0x000fe20000000800 */
[--C-:B------:R-:W-:Y:S02]  /*16890*/  FFMA.FTZ R190, R190, c[0x0][0x2d0], -R179.reuse ;  /* 0x0000b400bebe7a23 */ /* 0x100fe400000108b3 */
[--C-:B------:R-:W-:Y:S02]  /*168a0*/  FFMA.FTZ R239, R188, c[0x0][0x2d0], -R179.reuse ;  /* 0x0000b400bcef7a23 */ /* 0x100fe400000108b3 */
[--C-:B------:R-:W-:Y:S02]  /*168b0*/  FFMA.FTZ R188, R189, c[0x0][0x2d0], -R176.reuse ;  /* 0x0000b400bdbc7a23 */ /* 0x100fe400000108b0 */
[--C-:B------:R-:W-:Y:S02]  /*168c0*/  FFMA.FTZ R187, R187, c[0x0][0x2d0], -R176.reuse ;  /* 0x0000b400bbbb7a23 */ /* 0x100fe400000108b0 */
[----:B------:R-:W-:Y:S01]  /*168d0*/  FFMA.FTZ R176, R157, c[0x0][0x2d0], -R176 ;  /* 0x0000b4009db07a23 */ /* 0x000fe200000108b0 */
[----:B------:R-:W2:Y:S01]  /*168e0*/  MUFU.EX2 R184, R184 ;  /* 0x000000b800b87308 */ /* 0x000ea20000000800 */
[--C-:B------:R-:W-:Y:S02]  /*168f0*/  FFMA.FTZ R186, R186, c[0x0][0x2d0], -R179.reuse ;  /* 0x0000b400baba7a23 */ /* 0x100fe400000108b3 */
[----:B------:R-:W-:Y:S01]  /*16900*/  FFMA.FTZ R179, R178, c[0x0][0x2d0], -R179 ;  /* 0x0000b400b2b37a23 */ /* 0x000fe200000108b3 */
[----:B---3--:R-:W-:Y:S06]  /*16910*/  F2FP.PACK_AB R163, R158, R159 ;  /* 0x0000009f9ea3723e */ /* 0x008fec00000000ff */
[----:B------:R-:W-:Y:S10]  /*16920*/  MUFU.EX2 R183, R183 ;  /* 0x000000b700b77308 */ /* 0x000ff40000000800 */
[----:B------:R-:W3:Y:S01]  /*16930*/  MUFU.EX2 R182, R182 ;  /* 0x000000b600b67308 */ /* 0x000ee20000000800 */
[----:B--2---:R-:W-:Y:S09]  /*16940*/  F2FP.PACK_AB R160, R184, R185 ;  /* 0x000000b9b8a0723e */ /* 0x004ff200000000ff */
[----:B------:R-:W2:Y:S10]  /*16950*/  MUFU.EX2 R3, R3 ;  /* 0x0000000300037308 */ /* 0x000eb40000000800 */
[----:B------:R-:W4:Y:S01]  /*16960*/  MUFU.EX2 R2, R2 ;  /* 0x0000000200027308 */ /* 0x000f220000000800 */
[----:B---3--:R-:W-:Y:S09]  /*16970*/  F2FP.PACK_AB R162, R182, R183 ;  /* 0x000000b7b6a2723e */ /* 0x008ff200000000ff */
[----:B------:R-:W-:Y:S01]  /*16980*/  MUFU.EX2 R189, R179 ;  /* 0x000000b300bd7308 */ /* 0x000fe20000000800 */
[C---:B--2---:R-:W-:Y:S02]  /*16990*/  FMUL.FTZ R4, R3.reuse, R152 ;  /* 0x0000009803047220 */ /* 0x044fe40000410000 */
[C---:B------:R-:W-:Y:S02]  /*169a0*/  FMUL.FTZ R5, R3.reuse, R153 ;  /* 0x0000009903057220 */ /* 0x040fe40000410000 */
[C---:B------:R-:W-:Y:S02]  /*169b0*/  FMUL.FTZ R8, R3.reuse, R148 ;  /* 0x0000009403087220 */ /* 0x040fe40000410000 */
[C---:B------:R-:W-:Y:S03]  /*169c0*/  FMUL.FTZ R9, R3.reuse, R149 ;  /* 0x0000009503097220 */ /* 0x040fe60000410000 */
[----:B------:R2:W-:Y:S01]  /*169d0*/  MUFU.EX2 R242, R176 ;  /* 0x000000b000f27308 */ /* 0x0005e20000000800 */
[C---:B------:R-:W-:Y:S02]  /*169e0*/  FMUL.FTZ R16, R3.reuse, R140 ;  /* 0x0000008c03107220 */ /* 0x040fe40000410000 */
[C---:B----4-:R-:W-:Y:S02]  /*169f0*/  FMUL.FTZ R6, R2.reuse, R154 ;  /* 0x0000009a02067220 */ /* 0x050fe40000410000 */
[C---:B------:R-:W-:Y:S02]  /*16a00*/  FMUL.FTZ R7, R2.reuse, R155 ;  /* 0x0000009b02077220 */ /* 0x040fe40000410000 */
[----:B------:R-:W3:Y:S01]  /*16a10*/  LDSM.16.MT88.4 R152, [R213+0x4080] ;  /* 0x00408000d598783b */ /* 0x000ee20000004200 */
[C---:B------:R-:W-:Y:S02]  /*16a20*/  FMUL.FTZ R10, R2.reuse, R150 ;  /* 0x00000096020a7220 */ /* 0x040fe40000410000 */
[C---:B------:R-:W-:Y:S01]  /*16a30*/  FMUL.FTZ R11, R2.reuse, R151 ;  /* 0x00000097020b7220 */ /* 0x040fe20000410000 */
[----:B------:R-:W-:Y:S01]  /*16a40*/  MUFU.EX2 R191, R191 ;  /* 0x000000bf00bf7308 */ /* 0x000fe20000000800 */
[C---:B-1----:R-:W-:Y:S03]  /*16a50*/  HMMA.16816.F32 R4, R160.reuse, R12, R4 ;  /* 0x0000000ca004723c */ /* 0x042fe60000001804 */
[----:B------:R-:W-:Y:S02]  /*16a60*/  LDSM.16.MT88.4 R148, [R213+0x4880] ;  /* 0x00488000d594783b */ /* 0x000fe40000004200 */
[C---:B------:R-:W-:Y:S02]  /*16a70*/  FMUL.FTZ R17, R3.reuse, R141 ;  /* 0x0000008d03117220 */ /* 0x040fe40000410000 */
[C---:B------:R-:W-:Y:S01]  /*16a80*/  FMUL.FTZ R12, R3.reuse, R144 ;  /* 0x00000090030c7220 */ /* 0x040fe20000410000 */
[C---:B------:R-:W-:Y:S01]  /*16a90*/  HMMA.16816.F32 R8, R160.reuse, R14, R8 ;  /* 0x0000000ea008723c */ /* 0x040fe20000001808 */
[----:B------:R-:W1:Y:S03]  /*16aa0*/  MUFU.EX2 R192, R192 ;  /* 0x000000c000c07308 */ /* 0x000e660000000800 */
[C---:B------:R-:W-:Y:S01]  /*16ab0*/  FMUL.FTZ R13, R3.reuse, R145 ;  /* 0x00000091030d7220 */ /* 0x040fe20000410000 */
[----:B--2---:R-:W-:Y:S01]  /*16ac0*/  LDSM.16.MT88.4 R176, [R216+0x6880] ;  /* 0x00688000d8b0783b */ /* 0x004fe20000004200 */
[C---:B------:R-:W-:Y:S02]  /*16ad0*/  FMUL.FTZ R18, R2.reuse, R142 ;  /* 0x0000008e02127220 */ /* 0x040fe40000410000 */
[C---:B------:R-:W-:Y:S03]  /*16ae0*/  FMUL.FTZ R14, R2.reuse, R146 ;  /* 0x00000092020e7220 */ /* 0x040fe60000410000 */
[----:B------:R-:W-:Y:S01]  /*16af0*/  MUFU.EX2 R193, R193 ;  /* 0x000000c100c17308 */ /* 0x000fe20000000800 */
[C---:B------:R-:W-:Y:S02]  /*16b00*/  FMUL.FTZ R15, R2.reuse, R147 ;  /* 0x00000093020f7220 */ /* 0x040fe40000410000 */
[----:B------:R-:W2:Y:S01]  /*16b10*/  LDSM.16.MT88.4 R144, [R212+0x4080] ;  /* 0x00408000d490783b */ /* 0x000ea20000004200 */
[C---:B------:R-:W-:Y:S02]  /*16b20*/  FMUL.FTZ R19, R2.reuse, R143 ;  /* 0x0000008f02137220 */ /* 0x040fe40000410000 */
[C---:B------:R-:W-:Y:S02]  /*16b30*/  FMUL.FTZ R24, R3.reuse, R132 ;  /* 0x0000008403187220 */ /* 0x040fe40000410000 */
[C---:B------:R-:W-:Y:S02]  /*16b40*/  HMMA.16816.F32 R12, R160.reuse, R20, R12 ;  /* 0x00000014a00c723c */ /* 0x040fe4000000180c */
[----:B------:R-:W4:Y:S01]  /*16b50*/  MUFU.EX2 R194, R194 ;  /* 0x000000c200c27308 */ /* 0x000f220000000800 */
[----:B------:R-:W-:Y:S01]  /*16b60*/  LDSM.16.MT88.4 R140, [R213+0x5880] ;  /* 0x00588000d58c783b */ /* 0x000fe20000004200 */
[C---:B------:R-:W-:Y:S02]  /*16b70*/  FMUL.FTZ R25, R3.reuse, R133 ;  /* 0x0000008503197220 */ /* 0x040fe40000410000 */
[C---:B------:R-:W-:Y:S02]  /*16b80*/  FMUL.FTZ R26, R2.reuse, R134 ;  /* 0x00000086021a7220 */ /* 0x040fe40000410000 */
[C---:B------:R-:W-:Y:S04]  /*16b90*/  HMMA.16816.F32 R16, R160.reuse, R22, R16 ;  /* 0x00000016a010723c */ /* 0x040fe80000001810 */
[C---:B------:R-:W-:Y:S01]  /*16ba0*/  FMUL.FTZ R20, R3.reuse, R136 ;  /* 0x0000008803147220 */ /* 0x040fe20000410000 */
[----:B------:R-:W-:Y:S01]  /*16bb0*/  MUFU.EX2 R238, R238 ;  /* 0x000000ee00ee7308 */ /* 0x000fe20000000800 */
[C---:B------:R-:W-:Y:S02]  /*16bc0*/  FMUL.FTZ R21, R3.reuse, R137 ;  /* 0x0000008903157220 */ /* 0x040fe40000410000 */
[C---:B------:R-:W-:Y:S04]  /*16bd0*/  FMUL.FTZ R22, R2.reuse, R138 ;  /* 0x0000008a02167220 */ /* 0x040fe80000410000 */
[C---:B------:R-:W-:Y:S02]  /*16be0*/  FMUL.FTZ R23, R2.reuse, R139 ;  /* 0x0000008b02177220 */ /* 0x040fe40000410000 */
[----:B------:R-:W5:Y:S01]  /*16bf0*/  LDSM.16.MT88.4 R136, [R216+0x5880] ;  /* 0x00588000d888783b */ /* 0x000f620000004200 */
[C---:B------:R-:W-:Y:S01]  /*16c00*/  FMUL.FTZ R27, R2.reuse, R135 ;  /* 0x00000087021b7220 */ /* 0x040fe20000410000 */
[----:B------:R-:W1:Y:S01]  /*16c10*/  MUFU.EX2 R195, R195 ;  /* 0x000000c300c37308 */ /* 0x000e620000000800 */
[C---:B------:R-:W-:Y:S02]  /*16c20*/  FMUL.FTZ R28, R3.reuse, R28 ;  /* 0x0000001c031c7220 */ /* 0x040fe40000410000 */
[C---:B---3--:R-:W-:Y:S03]  /*16c30*/  HMMA.16816.F32 R20, R160.reuse, R152, R20 ;  /* 0x00000098a014723c */ /* 0x048fe60000001814 */
[----:B------:R-:W3:Y:S01]  /*16c40*/  LDSM.16.MT88.4 R132, [R214+0x5880] ;  /* 0x00588000d684783b */ /* 0x000ee20000004200 */
[C---:B------:R-:W-:Y:S02]  /*16c50*/  FMUL.FTZ R29, R3.reuse, R29 ;  /* 0x0000001d031d7220 */ /* 0x040fe40000410000 */
[C---:B------:R-:W-:Y:S01]  /*16c60*/  FMUL.FTZ R30, R2.reuse, R30 ;  /* 0x0000001e021e7220 */ /* 0x040fe20000410000 */
[----:B------:R-:W-:Y:S01]  /*16c70*/  MUFU.EX2 R237, R237 ;  /* 0x000000ed00ed7308 */ /* 0x000fe20000000800 */
[C---:B------:R-:W-:Y:S03]  /*16c80*/  HMMA.16816.F32 R24, R160.reuse, R154, R24 ;  /* 0x0000009aa018723c */ /* 0x040fe60000001818 */
[----:B------:R-:W-:Y:S01]  /*16c90*/  LDSM.16.MT88.4 R152, [R212+0x4880] ;  /* 0x00488000d498783b */ /* 0x000fe20000004200 */
[C---:B------:R-:W-:Y:S02]  /*16ca0*/  FMUL.FTZ R31, R2.reuse, R31 ;  /* 0x0000001f021f7220 */ /* 0x040fe40000410000 */
[C---:B------:R-:W-:Y:S02]  /*16cb0*/  FMUL.FTZ R32, R3.reuse, R32 ;  /* 0x0000002003207220 */ /* 0x040fe40000410000 */
[C---:B------:R-:W-:Y:S01]  /*16cc0*/  FMUL.FTZ R33, R3.reuse, R33 ;  /* 0x0000002103217220 */ /* 0x040fe20000410000 */
[----:B------:R-:W1:Y:S02]  /*16cd0*/  MUFU.EX2 R240, R240 ;  /* 0x000000f000f07308 */ /* 0x000e640000000800 */
[C---:B--2---:R-:W-:Y:S03]  /*16ce0*/  HMMA.16816.F32 R28, R160.reuse, R144, R28 ;  /* 0x00000090a01c723c */ /* 0x044fe6000000181c */
[C---:B------:R-:W-:Y:S02]  /*16cf0*/  FMUL.FTZ R34, R2.reuse, R34 ;  /* 0x0000002202227220 */ /* 0x040fe40000410000 */
[C---:B------:R-:W-:Y:S02]  /*16d00*/  FMUL.FTZ R35, R2.reuse, R35 ;  /* 0x0000002302237220 */ /* 0x040fe40000410000 */
[C---:B------:R-:W-:Y:S01]  /*16d10*/  FMUL.FTZ R36, R3.reuse, R36 ;  /* 0x0000002403247220 */ /* 0x040fe20000410000 */
[----:B------:R-:W-:Y:S01]  /*16d20*/  MUFU.EX2 R190, R190 ;  /* 0x000000be00be7308 */ /* 0x000fe20000000800 */
[C---:B------:R-:W-:Y:S03]  /*16d30*/  FMUL.FTZ R37, R3.reuse, R37 ;  /* 0x0000002503257220 */ /* 0x040fe60000410000 */
[C---:B------:R-:W-:Y:S01]  /*16d40*/  HMMA.16816.F32 R32, R160.reuse, R146, R32 ;  /* 0x00000092a020723c */ /* 0x040fe20000001820 */
[----:B------:R-:W-:Y:S02]  /*16d50*/  LDSM.16.MT88.4 R144, [R214+0x4880] ;  /* 0x00488000d690783b */ /* 0x000fe40000004200 */
[C---:B------:R-:W-:Y:S02]  /*16d60*/  FMUL.FTZ R38, R2.reuse, R38 ;  /* 0x0000002602267220 */ /* 0x040fe40000410000 */
[C---:B------:R-:W-:Y:S01]  /*16d70*/  FMUL.FTZ R39, R2.reuse, R39 ;  /* 0x0000002702277220 */ /* 0x040fe20000410000 */
[----:B------:R-:W2:Y:S01]  /*16d80*/  MUFU.EX2 R239, R239 ;  /* 0x000000ef00ef7308 */ /* 0x000ea20000000800 */
[C---:B------:R-:W-:Y:S02]  /*16d90*/  FMUL.FTZ R40, R3.reuse, R40 ;  /* 0x0000002803287220 */ /* 0x040fe40000410000 */
[C---:B------:R-:W-:Y:S03]  /*16da0*/  FMUL.FTZ R41, R3.reuse, R41 ;  /* 0x0000002903297220 */ /* 0x040fe60000410000 */
[C---:B-----5:R-:W-:Y:S03]  /*16db0*/  HMMA.16816.F32 R36, R160.reuse, R136, R36 ;  /* 0x00000088a024723c */ /* 0x060fe60000001824 */
[C---:B------:R-:W-:Y:S01]  /*16dc0*/  FMUL.FTZ R42, R2.reuse, R42 ;  /* 0x0000002a022a7220 */ /* 0x040fe20000410000 */
[----:B------:R-:W-:Y:S01]  /*16dd0*/  MUFU.EX2 R188, R188 ;  /* 0x000000bc00bc7308 */ /* 0x000fe20000000800 */
[C---:B------:R-:W-:Y:S02]  /*16de0*/  FMUL.FTZ R43, R2.reuse, R43 ;  /* 0x0000002b022b7220 */ /* 0x040fe40000410000 */
[C---:B------:R-:W-:Y:S02]  /*16df0*/  FMUL.FTZ R44, R3.reuse, R44 ;  /* 0x0000002c032c7220 */ /* 0x040fe40000410000 */
[C---:B------:R-:W-:Y:S03]  /*16e00*/  FMUL.FTZ R45, R3.reuse, R45 ;  /* 0x0000002d032d7220 */ /* 0x040fe60000410000 */
[C---:B------:R-:W-:Y:S01]  /*16e10*/  HMMA.16816.F32 R40, R160.reuse, R138, R40 ;  /* 0x0000008aa028723c */ /* 0x040fe20000001828 */
[----:B------:R-:W5:Y:S01]  /*16e20*/  LDSM.16.MT88.4 R136, [R212+0x5880] ;  /* 0x00588000d488783b */ /* 0x000f620000004200 */
[----:B------:R-:W1:Y:S01]  /*16e30*/  MUFU.EX2 R187, R187 ;  /* 0x000000bb00bb7308 */ /* 0x000e620000000800 */
[C---:B------:R-:W-:Y:S02]  /*16e40*/  FMUL.FTZ R46, R2.reuse, R46 ;  /* 0x0000002e022e7220 */ /* 0x040fe40000410000 */
[C---:B------:R-:W-:Y:S02]  /*16e50*/  FMUL.FTZ R47, R2.reuse, R47 ;  /* 0x0000002f022f7220 */ /* 0x040fe40000410000 */
[C---:B------:R-:W-:Y:S02]  /*16e60*/  FMUL.FTZ R48, R3.reuse, R48 ;  /* 0x0000003003307220 */ /* 0x040fe40000410000 */
[C---:B------:R-:W-:Y:S03]  /*16e70*/  FMUL.FTZ R49, R3.reuse, R49 ;  /* 0x0000003103317220 */ /* 0x040fe60000410000 */
[C---:B---3--:R-:W-:Y:S01]  /*16e80*/  HMMA.16816.F32 R44, R160.reuse, R132, R44 ;  /* 0x00000084a02c723c */ /* 0x048fe2000000182c */
[----:B------:R-:W3:Y:S02]  /*16e90*/  MUFU.EX2 R186, R186 ;  /* 0x000000ba00ba7308 */ /* 0x000ee40000000800 */
[C---:B------:R-:W-:Y:S02]  /*16ea0*/  FMUL.FTZ R50, R2.reuse, R50 ;  /* 0x0000003202327220 */ /* 0x040fe40000410000 */
[C---:B------:R-:W-:Y:S02]  /*16eb0*/  FMUL.FTZ R51, R2.reuse, R51 ;  /* 0x0000003302337220 */ /* 0x040fe40000410000 */
[C---:B------:R-:W-:Y:S02]  /*16ec0*/  FMUL.FTZ R52, R3.reuse, R52 ;  /* 0x0000003403347220 */ /* 0x040fe40000410000 */
[C---:B------:R-:W-:Y:S02]  /*16ed0*/  FMUL.FTZ R53, R3.reuse, R53 ;  /* 0x0000003503357220 */ /* 0x040fe40000410000 */
[----:B------:R-:W1:Y:S01]  /*16ee0*/  MUFU.EX2 R241, R241 ;  /* 0x000000f100f17308 */ /* 0x000e620000000800 */
[C---:B------:R-:W-:Y:S01]  /*16ef0*/  HMMA.16816.F32 R48, R160.reuse, R134, R48 ;  /* 0x00000086a030723c */ /* 0x040fe20000001830 */
[----:B------:R-:W1:Y:S02]  /*16f00*/  LDSM.16.MT88.4 R132, [R216+0x7080] ;  /* 0x00708000d884783b */ /* 0x000e640000004200 */
        /* <DEDUP_REMOVED lines=94> */
[----:B------:R-:W-:Y:S02]  /*174f0*/  FMUL.FTZ R123, R2, R123 ;  /* 0x0000007b027b7220 */ /* 0x000fe40000410000 */
[C---:B------:R-:W-:Y:S01]  /*17500*/  FMUL.FTZ R124, R3.reuse, R124 ;  /* 0x0000007c037c7220 */ /* 0x040fe20000410000 */
[----:B------:R-:W-:Y:S01]  /*17510*/  F2FP.PACK_AB R132, R192, R191 ;  /* 0x000000bfc084723e */ /* 0x000fe200000000ff */
[C---:B------:R-:W-:Y:S03]  /*17520*/  FMUL.FTZ R125, R3.reuse, R125 ;  /* 0x0000007d037d7220 */ /* 0x040fe60000410000 */
[C---:B------:R-:W-:Y:S03]  /*17530*/  HMMA.16816.F32 R120, R160.reuse, R134, R120 ;  /* 0x00000086a078723c */ /* 0x040fe60000001878 */
[----:B------:R-:W-:Y:S01]  /*17540*/  FMUL.FTZ R126, R2, R126 ;  /* 0x0000007e027e7220 */ /* 0x000fe20000410000 */
[----:B----4-:R-:W-:Y:S01]  /*17550*/  F2FP.PACK_AB R133, R194, R193 ;  /* 0x000000c1c285723e */ /* 0x010fe200000000ff */
[C---:B------:R-:W-:Y:S02]  /*17560*/  FMUL.FTZ R127, R2.reuse, R127 ;  /* 0x0000007f027f7220 */ /* 0x040fe40000410000 */
[----:B------:R-:W-:Y:S01]  /*17570*/  FMUL.FTZ R128, R3, R128 ;  /* 0x0000008003807220 */ /* 0x000fe20000410000 */
[----:B------:R-:W-:Y:S01]  /*17580*/  F2FP.PACK_AB R134, R195, R238 ;  /* 0x000000eec386723e */ /* 0x000fe200000000ff */
[C---:B------:R-:W-:Y:S03]  /*17590*/  FMUL.FTZ R129, R3.reuse, R129 ;  /* 0x0000008103817220 */ /* 0x040fe60000410000 */
[C---:B--2---:R-:W-:Y:S03]  /*175a0*/  HMMA.16816.F32 R124, R160.reuse, R140, R124 ;  /* 0x0000008ca07c723c */ /* 0x044fe6000000187c */
        /* <DEDUP_REMOVED lines=8> */
[----:B------:R-:W-:Y:S02]  /*17630*/  FADD.FTZ R180, R180, R181 ;  /* 0x000000b5b4b47221 */ /* 0x000fe40000010000 */
[----:B------:R-:W-:Y:S02]  /*17640*/  FADD.FTZ R184, R184, R185 ;  /* 0x000000b9b8b87221 */ /* 0x000fe40000010000 */
[----:B------:R-:W-:Y:S01]  /*17650*/  FADD.FTZ R159, R159, R180 ;  /* 0x000000b49f9f7221 */ /* 0x000fe20000010000 */
[C---:B-----5:R-:W-:Y:S01]  /*17660*/  HMMA.16816.F32 R4, R132.reuse, R136, R4 ;  /* 0x000000888404723c */ /* 0x060fe20000001804 */
[----:B------:R-:W2:Y:S04]  /*17670*/  LDSM.16.MT88.4 R160, [R213+0x6080] ;  /* 0x00608000d5a0783b */ /* 0x000ea80000004200 */
[----:B------:R-:W-:Y:S02]  /*17680*/  FADD.FTZ R183, R183, R184 ;  /* 0x000000b8b7b77221 */ /* 0x000fe40000010000 */
[----:B------:R-:W-:Y:S01]  /*17690*/  FADD.FTZ R158, R158, R159 ;  /* 0x0000009f9e9e7221 */ /* 0x000fe20000010000 */
[C---:B------:R-:W-:Y:S01]  /*176a0*/  HMMA.16816.F32 R8, R132.reuse, R138, R8 ;  /* 0x0000008a8408723c */ /* 0x040fe20000001808 */
[----:B------:R-:W4:Y:S03]  /*176b0*/  LDSM.16.MT88.4 R136, [R214+0x7880] ;  /* 0x00788000d688783b */ /* 0x000f260000004200 */
[----:B------:R-:W-:Y:S01]  /*176c0*/  FADD.FTZ R182, R182, R183 ;  /* 0x000000b7b6b67221 */ /* 0x000fe20000010000 */
[----:B------:R-:W-:Y:S01]  /*176d0*/  MOV R159, R156 ;  /* 0x0000009c009f7202 */ /* 0x000fe20000000f00 */
[----:B------:R-:W-:Y:S02]  /*176e0*/  FADD.FTZ R193, R193, R158 ;  /* 0x0000009ec1c17221 */ /* 0x000fe40000010000 */
[C---:B------:R-:W-:Y:S04]  /*176f0*/  HMMA.16816.F32 R12, R132.reuse, R144, R12 ;  /* 0x00000090840c723c */ /* 0x040fe8000000180c */
[----:B------:R-:W-:Y:S02]  /*17700*/  FADD.FTZ R3, R191, R182 ;  /* 0x000000b6bf037221 */ /* 0x000fe40000010000 */
[----:B------:R-:W-:Y:S02]  /*17710*/  FADD.FTZ R194, R194, R193 ;  /* 0x000000c1c2c27221 */ /* 0x000fe40000010000 */
[C---:B------:R-:W-:Y:S01]  /*17720*/  HMMA.16816.F32 R16, R132.reuse, R146, R16 ;  /* 0x000000928410723c */ /* 0x040fe20000001810 */
[----:B------:R-:W5:Y:S03]  /*17730*/  LDSM.16.MT88.4 R144, [R213+0x7880] ;  /* 0x00788000d590783b */ /* 0x000f660000004200 */
[----:B------:R-:W-:Y:S02]  /*17740*/  FADD.FTZ R3, R192, R3 ;  /* 0x00000003c0037221 */ /* 0x000fe40000010000 */
[----:B------:R-:W-:Y:S02]  /*17750*/  FADD.FTZ R237, R237, R194 ;  /* 0x000000c2eded7221 */ /* 0x000fe40000010000 */
[C---:B------:R-:W-:Y:S04]  /*17760*/  HMMA.16816.F32 R20, R132.reuse, R148, R20 ;  /* 0x000000948414723c */ /* 0x040fe80000001814 */
[----:B------:R-:W-:Y:S02]  /*17770*/  FADD.FTZ R238, R238, R3 ;  /* 0x00000003eeee7221 */ /* 0x000fe40000010000 */
[----:B------:R-:W-:Y:S02]  /*17780*/  FADD.FTZ R3, R240, R237 ;  /* 0x000000edf0037221 */ /* 0x000fe40000010000 */
[C---:B------:R-:W-:Y:S01]  /*17790*/  HMMA.16816.F32 R24, R132.reuse, R150, R24 ;  /* 0x000000968418723c */ /* 0x040fe20000001818 */
[----:B------:R-:W-:Y:S03]  /*177a0*/  LDSM.16.MT88.4 R148, [R216+0x9080] ;  /* 0x00908000d894783b */ /* 0x000fe60000004200 */
        /* <DEDUP_REMOVED lines=13> */
[----:B------:R-:W-:Y:S01]  /*17880*/  FADD.FTZ R188, R188, R3 ;  /* 0x00000003bcbc7221 */ /* 0x000fe20000010000 */
[----:B------:R-:W-:Y:S01]  /*17890*/  MOV R3, R0 ;  /* 0x0000000000037202 */ /* 0x000fe20000000f00 */
[----:B------:R-:W-:Y:S01]  /*178a0*/  FADD.FTZ R190, R190, R195 ;  /* 0x000000c3bebe7221 */ /* 0x000fe20000010000 */
[C---:B------:R-:W-:Y:S04]  /*178b0*/  HMMA.16816.F32 R60, R132.reuse, R168, R60 ;  /* 0x000000a8843c723c */ /* 0x040fe8000000183c */
[----:B---3--:R-:W-:Y:S01]  /*178c0*/  F2FP.PACK_AB R162, R189, R186 ;  /* 0x000000babda2723e */ /* 0x008fe200000000ff */
[----:B------:R-:W-:Y:S01]  /*178d0*/  FADD.FTZ R188, R187, R188 ;  /* 0x000000bcbbbc7221 */ /* 0x000fe20000010000 */
[----:B------:R-:W-:Y:S01]  /*178e0*/  F2FP.PACK_AB R163, R242, R241 ;  /* 0x000000f1f2a3723e */ /* 0x000fe200000000ff */
[----:B------:R-:W-:Y:S01]  /*178f0*/  FADD.FTZ R239, R239, R190 ;  /* 0x000000beefef7221 */ /* 0x000fe20000010000 */
[C---:B------:R-:W-:Y:S01]  /*17900*/  HMMA.16816.F32 R64, R132.reuse, R170, R64 ;  /* 0x000000aa8440723c */ /* 0x040fe20000001840 */
[----:B------:R-:W-:Y:S03]  /*17910*/  LDSM.16.MT88.4 R168, [R213+0x5080] ;  /* 0x00508000d5a8783b */ /* 0x000fe60000004200 */
[----:B------:R-:W-:Y:S02]  /*17920*/  FADD.FTZ R227, R241, R188 ;  /* 0x000000bcf1e37221 */ /* 0x000fe40000010000 */
[----:B------:R-:W-:Y:S02]  /*17930*/  FADD.FTZ R186, R186, R239 ;  /* 0x000000efbaba7221 */ /* 0x000fe40000010000 */
[C---:B------:R-:W-:Y:S04]  /*17940*/  HMMA.16816.F32 R68, R132.reuse, R172, R68 ;  /* 0x000000ac8444723c */ /* 0x040fe80000001844 */
[----:B------:R-:W-:Y:S02]  /*17950*/  FADD.FTZ R227, R242, R227 ;  /* 0x000000e3f2e37221 */ /* 0x000fe40000010000 */
[----:B------:R-:W-:Y:S02]  /*17960*/  FADD.FTZ R234, R189, R186 ;  /* 0x000000babdea7221 */ /* 0x000fe40000010000 */
        /* <DEDUP_REMOVED lines=43> */
[C---:B--2---:R-:W-:Y:S08]  /*17c20*/  HMMA.16816.F32 R52, R160.reuse, R8, R52 ;  /* 0x00000008a034723c */ /* 0x044ff00000001834 */
[C---:B------:R-:W-:Y:S08]  /*17c30*/  HMMA.16816.F32 R56, R160.reuse, R10, R56 ;  /* 0x0000000aa038723c */ /* 0x040ff00000001838 */
        /* <DEDUP_REMOVED lines=19> */
.L_x_1502:
[----:B------:R-:W-:-:S13]  /*17d70*/  ISETP.LE.AND P0, PT, RZ, UR13, PT ;  /* 0x0000000dff007c0c */ /* 0x000fda000bf03270 */
[----:B------:R-:W-:Y:S05]  /*17d80*/  @!P0 BRA `(.L_x_1506) ;  /* 0x00002f5000008947 */ /* 0x000fea0003800000 */
[C---:B------:R-:W-:Y:S01]  /*17d90*/  IADD3 RZ, P0, R224.reuse, 0x40, RZ ;  /* 0x00000040e0ff7810 */ /* 0x040fe20007f1e0ff */
[----:B------:R-:W-:Y:S01]  /*17da0*/  ULDC.64 UR4, c[0x0][0x208] ;  /* 0x0000820000047ab9 */ /* 0x000fe20000000a00 */
[----:B------:R-:W-:Y:S01]  /*17db0*/  IADD3 RZ, P1, R224, 0x80, RZ ;  /* 0x00000080e0ff7810 */ /* 0x000fe20007f3e0ff */
[----:B------:R-:W-:Y:S01]  /*17dc0*/  UIMAD.WIDE.U32 UR14, UR4, 0x30, URZ ;  /* 0x00000030040e78a5 */ /* 0x000fe2000f8e003f */
[----:B------:R-:W-:Y:S01]  /*17dd0*/  IADD3 RZ, P2, R228, 0x40, RZ ;  /* 0x00000040e4ff7810 */ /* 0x000fe20007f5e0ff */
[--C-:B------:R-:W-:Y:S01]  /*17de0*/  IMAD.X R246, RZ, RZ, R231.reuse, P0 ;  /* 0x000000fffff67224 */ /* 0x100fe200000e06e7 */
[----:B------:R-:W-:Y:S01]  /*17df0*/  IADD3 RZ, P0, R224, 0xc0, RZ ;  /* 0x000000c0e0ff7810 */ /* 0x000fe20007f1e0ff */
[----:B------:R-:W-:Y:S01]  /*17e00*/  IMAD.X R245, RZ, RZ, R231, P1 ;  /* 0x000000fffff57224 */ /* 0x000fe200008e06e7 */
[----:B------:R-:W-:Y:S01]  /*17e10*/  IADD3 RZ, P1, R228, 0x80, RZ ;  /* 0x00000080e4ff7810 */ /* 0x000fe20007f3e0ff */
[----:B------:R-:W-:Y:S01]  /*17e20*/  UIMAD UR5, UR5, 0x30, URZ ;  /* 0x00000030050578a4 */ /* 0x000fe2000f8e023f */
[----:B------:R-:W-:Y:S01]  /*17e30*/  IMAD.X R242, RZ, RZ, R233, P2 ;  /* 0x000000fffff27224 */ /* 0x000fe200010e06e9 */
[----:B------:R-:W-:Y:S01]  /*17e40*/  IADD3 R243, -R196, 0x30, RZ ;  /* 0x00000030c4f37810 */ /* 0x000fe20007ffe1ff */
[----:B------:R-:W-:Y:S01]  /*17e50*/  IMAD.X R244, RZ, RZ, R231, P0 ;  /* 0x000000fffff47224 */ /* 0x000fe200000e06e7 */
[----:B------:R-:W-:Y:S01]  /*17e60*/  IADD3 RZ, P0, R228, 0xc0, RZ ;  /* 0x000000c0e4ff7810 */ /* 0x000fe20007f1e0ff */
[--C-:B------:R-:W-:Y:S01]  /*17e70*/  IMAD.X R241, RZ, RZ, R233.reuse, P1 ;  /* 0x000000fffff17224 */ /* 0x100fe200008e06e9 */
[C---:B------:R-:W-:Y:S01]  /*17e80*/  IADD3 R237, R224.reuse, 0x40, RZ ;  /* 0x00000040e0ed7810 */ /* 0x040fe20007ffe0ff */
[----:B------:R-:W-:Y:S01]  /*17e90*/  IMAD.MOV.U32 R239, RZ, RZ, c[0x0][0x208] ;  /* 0x00008200ffef7624 */ /* 0x000fe200078e00ff */
[C---:B------:R-:W-:Y:S01]  /*17ea0*/  IADD3 R236, R224.reuse, 0x80, RZ ;  /* 0x00000080e0ec7810 */ /* 0x040fe20007ffe0ff */
[----:B------:R-:W-:Y:S01]  /*17eb0*/  IMAD.X R240, RZ, RZ, R233, P0 ;  /* 0x000000fffff07224 */ /* 0x000fe200000e06e9 */
[----:B------:R-:W-:Y:S01]  /*17ec0*/  IADD3 R235, R224, 0xc0, RZ ;  /* 0x000000c0e0eb7810 */ /* 0x000fe20007ffe0ff */
[----:B------:R-:W-:Y:S01]  /*17ed0*/  IMAD.MOV.U32 R238, RZ, RZ, c[0x0][0x20c] ;  /* 0x00008300ffee7624 */ /* 0x000fe200078e00ff */
[----:B------:R-:W-:Y:S01]  /*17ee0*/  UIADD3 UR9, UR15, UR5, URZ ;  /* 0x000000050f097290 */ /* 0x000fe2000fffe03f */
[----:B------:R-:W-:Y:S05]  /*17ef0*/  BRA `(.L_x_1507) ;  /* 0x0000041000007947 */ /* 0x000fea0003800000 */
.L_x_1509:
[----:B------:R-:W-:Y:S01]  /*17f00*/  ISETP.GE.AND P1, PT, R243, 0x1, PT ;  /* 0x00000001f300780c */ /* 0x000fe20003f26270 */
[----:B------:R-:W-:Y:S01]  /*17f10*/  UIADD3 UR10, UR13, -0x1, URZ ;  /* 0xffffffff0d0a7890 */ /* 0x000fe2000fffe03f */
[C---:B------:R-:W-:Y:S01]  /*17f20*/  IADD3 R5, R228.reuse, 0x40, RZ ;  /* 0x00000040e4057810 */ /* 0x040fe20007ffe0ff */
[----:B------:R-:W-:Y:S01]  /*17f30*/  ULDC.64 UR4, c[0x0][0x1e0] ;  /* 0x0000780000047ab9 */ /* 0x000fe20000000a00 */
[C---:B------:R-:W-:Y:S01]  /*17f40*/  IADD3 R4, R228.reuse, 0x80, RZ ;  /* 0x00000080e4047810 */ /* 0x040fe20007ffe0ff */
[----:B------:R-:W-:Y:S02]  /*17f50*/  USHF.R.S32.HI UR6, URZ, 0x1f, UR10 ;  /* 0x0000001f3f067899 */ /* 0x000fe4000801140a */
[----:B------:R-:W-:Y:S02]  /*17f60*/  UIMAD.WIDE.U32 UR18, UR10, UR4, URZ ;  /* 0x000000040a1272a5 */ /* 0x000fe4000f8e003f */
[----:B------:R-:W-:Y:S04]  /*17f70*/  UIMAD UR6, UR6, UR4, URZ ;  /* 0x00000004060672a4 */ /* 0x000fe8000f8e023f */
[----:B------:R-:W-:Y:S04]  /*17f80*/  UIMAD UR6, UR10, UR5, UR6 ;  /* 0x000000050a0672a4 */ /* 0x000fe8000f8e0206 */
        /* <DEDUP_REMOVED lines=12> */
[C---:B------:R-:W-:Y:S04]  /*18050*/  @P1 LEA R16, P0, R9.reuse, c[0x0][0x1c8], 0x1 ;  /* 0x0000720009101a11 */ /* 0x040fe800078008ff */
[----:B------:R-:W-:Y:S02]  /*18060*/  @P1 LEA.HI.X R17, R9, c[0x0][0x1cc], R2, 0x1, P0 ;  /* 0x0000730009111a11 */ /* 0x000fe400000f0c02 */
[C---:B------:R-:W-:Y:S02]  /*18070*/  @P1 LEA R14, P0, R7.reuse, c[0x0][0x1c8], 0x1 ;  /* 0x00007200070e1a11 */ /* 0x040fe400078008ff */
[----:B------:R-:W-:Y:S02]  /*18080*/  IADD3 R2, R228, 0xc0, RZ ;  /* 0x000000c0e4027810 */ /* 0x000fe40007ffe0ff */
        /* <DEDUP_REMOVED lines=38> */
[----:B------:R1:W-:Y:S01]  /*182f0*/  @P0 LDGSTS.E.BYPASS.LTC128B.128 [R226+0xf880], [R4.64], !P4 ;  /* 0x0f88000004e20fae */ /* 0x0003e2000e101d5a */
[----:B------:R-:W-:-:S05]  /*18300*/  BRA `(.L_x_1508) ;  /* 0x000010c000007947 */ /* 0x000fca0003800000 */
.L_x_1507:
[----:B------:R-:W-:Y:S04]  /*18310*/  DEPBAR.LE SB0, 0x0 ;  /* 0x000080000000791a */ /* 0x000fe80000000000 */
[----:B------:R-:W-:Y:S01]  /*18320*/  BAR.SYNC.DEFER_BLOCKING 0x0 ;  /* 0x0000000000007b1d */ /* 0x000fe20000010000 */
[----:B------:R-:W-:Y:S02]  /*18330*/  USHF.R.S32.HI UR5, URZ, 0x1f, UR13 ;  /* 0x0000001f3f057899 */ /* 0x000fe4000801140d */
[----:B------:R-:W-:Y:S02]  /*18340*/  UIMAD UR4, UR9, UR13, URZ ;  /* 0x0000000d090472a4 */ /* 0x000fe4000f8e023f */
[----:B------:R-:W-:Y:S02]  /*18350*/  UIMAD.WIDE.U32 UR10, UR14, UR13, URZ ;  /* 0x0000000d0e0a72a5 */ /* 0x000fe4000f8e003f */
[----:B------:R-:W-:Y:S02]  /*18360*/  UIMAD UR4, UR5, UR14, UR4 ;  /* 0x0000000e050472a4 */ /* 0x000fe4000f8e0204 */
[----:B------:R-:W-:Y:S02]  /*18370*/  UISETP.GT.AND UP1, UPT, UR13, URZ, UPT ;  /* 0x0000003f0d00728c */ /* 0x000fe4000bf24270 */
[----:B------:R-:W-:Y:S01]  /*18380*/  UIADD3 UR4, UR11, UR4, URZ ;  /* 0x000000040b047290 */ /* 0x000fe2000fffe03f */
[----:B------:R-:W-:Y:S02]  /*18390*/  IADD3 R7, P1, R224, UR10, RZ ;  /* 0x0000000ae0077c10 */ /* 0x000fe4000ff3e0ff */
[----:B------:R-:W-:Y:S03]  /*183a0*/  IADD3 R3, P0, R237, UR10, RZ ;  /* 0x0000000aed037c10 */ /* 0x000fe6000ff1e0ff */
[----:B------:R-:W-:Y:S02]  /*183b0*/  IADD3.X R4, R231, UR4, RZ, P1, !PT ;  /* 0x00000004e7047c10 */ /* 0x000fe40008ffe4ff */
[C---:B------:R-:W-:Y:S02]  /*183c0*/  LEA R14, P1, R7.reuse, c[0x0][0x1f8], 0x1 ;  /* 0x00007e00070e7a11 */ /* 0x040fe400078208ff */
[----:B------:R-:W-:Y:S02]  /*183d0*/  IADD3.X R2, R246, UR4, RZ, P0, !PT ;  /* 0x00000004f6027c10 */ /* 0x000fe400087fe4ff */
[----:B------:R-:W-:Y:S01]  /*183e0*/  LEA.HI.X R15, R7, c[0x0][0x1fc], R4, 0x1, P1 ;  /* 0x00007f00070f7a11 */ /* 0x000fe200008f0c04 */
[----:B------:R-:W-:Y:S01]  /*183f0*/  LDSM.16.M88.4 R24, [R222] ;  /* 0x00000000de18783b */ /* 0x000fe20000000200 */
[C---:B------:R-:W-:Y:S02]  /*18400*/  LEA R12, P1, R3.reuse, c[0x0][0x1f8], 0x1 ;  /* 0x00007e00030c7a11 */ /* 0x040fe400078208ff */
[----:B------:R-:W-:Y:S02]  /*18410*/  IADD3 R5, P0, R236, UR10, RZ ;  /* 0x0000000aec057c10 */ /* 0x000fe4000ff1e0ff */
[----:B------:R-:W-:Y:S01]  /*18420*/  LEA.HI.X R13, R3, c[0x0][0x1fc], R2, 0x1, P1 ;  /* 0x00007f00030d7a11 */ /* 0x000fe200008f0c02 */
[----:B------:R-:W1:Y:S01]  /*18430*/  LDSM.16.M88.4 R8, [R221+0xa080] ;  /* 0x00a08000dd08783b */ /* 0x000e620000000200 */
[----:B------:R-:W-:Y:S02]  /*18440*/  IADD3 R7, P1, R235, UR10, RZ ;  /* 0x0000000aeb077c10 */ /* 0x000fe4000ff3e0ff */
[----:B------:R-:W-:Y:S02]  /*18450*/  IADD3.X R4, R245, UR4, RZ, P0, !PT ;  /* 0x00000004f5047c10 */ /* 0x000fe400087fe4ff */
[----:B------:R-:W-:Y:S01]  /*18460*/  LEA R20, P2, R7, c[0x0][0x1f8], 0x1 ;  /* 0x00007e0007147a11 */ /* 0x000fe200078408ff */
[----:B------:R-:W2:Y:S01]  /*18470*/  LDSM.16.M88.4 R16, [R221+0xa880] ;  /* 0x00a88000dd10783b */ /* 0x000ea20000000200 */
[----:B------:R-:W-:Y:S02]  /*18480*/  IADD3.X R2, R244, UR4, RZ, P1, !PT ;  /* 0x00000004f4027c10 */ /* 0x000fe40008ffe4ff */
[----:B------:R-:W-:Y:S02]  /*18490*/  LEA R22, P0, R5, c[0x0][0x1f8], 0x1 ;  /* 0x00007e0005167a11 */ /* 0x000fe400078008ff */
[----:B------:R-:W-:Y:S01]  /*184a0*/  LEA.HI.X R21, R7, c[0x0][0x1fc], R2, 0x1, P2 ;  /* 0x00007f0007157a11 */ /* 0x000fe200010f0c02 */
[----:B------:R-:W3:Y:S01]  /*184b0*/  LDSM.16.M88.4 R160, [R221+0xb080] ;  /* 0x00b08000dda0783b */ /* 0x000ee20000000200 */
[----:B------:R-:W-:Y:S02]  /*184c0*/  LOP3.LUT P2, RZ, R223, 0x1, RZ, 0xc0, !PT ;  /* 0x00000001dfff7812 */ /* 0x000fe4000784c0ff */
[----:B------:R-:W-:Y:S02]  /*184d0*/  LEA.HI.X R23, R5, c[0x0][0x1fc], R4, 0x1, P0 ;  /* 0x00007f0005177a11 */ /* 0x000fe400000f0c04 */
[C---:B------:R-:W-:Y:S01]  /*184e0*/  @!P3 LEA R6, P0, R239.reuse, UR10, 0x5 ;  /* 0x0000000aef06bc11 */ /* 0x040fe2000f8028ff */
[----:B------:R-:W-:Y:S03]  /*184f0*/  LDSM.16.M88.4 R164, [R220] ;  /* 0x00000000dca4783b */ /* 0x000fe60000000200 */
[C---:B------:R-:W-:Y:S02]  /*18500*/  @!P3 IADD3 R3, P1, R6.reuse, R224, RZ ;  /* 0x000000e00603b210 */ /* 0x040fe40007f3e0ff */
[----:B------:R-:W-:Y:S01]  /*18510*/  @!P3 LEA.HI.X R5, R239, UR4, R238, 0x5, P0 ;  /* 0x00000004ef05bc11 */ /* 0x000fe200080f2cee */
[----:B------:R-:W4:Y:S01]  /*18520*/  LDSM.16.M88.4 R168, [R219] ;  /* 0x00000000dba8783b */ /* 0x000f220000000200 */
[C---:B------:R-:W-:Y:S03]  /*18530*/  @!P3 IADD3 R7, P0, R6.reuse, R237, RZ ;  /* 0x000000ed0607b210 */ /* 0x040fe60007f1e0ff */
[----:B------:R-:W-:Y:S01]  /*18540*/  @!P3 IMAD.X R2, R5, 0x1, R231, P1 ;  /* 0x000000010502b824 */ /* 0x000fe200008e06e7 */
[----:B------:R-:W-:Y:S01]  /*18550*/  @!P3 LEA R190, P1, R3, c[0x0][0x1f8], 0x1 ;  /* 0x00007e0003beba11 */ /* 0x000fe200078208ff */
[----:B------:R-:W5:Y:S01]  /*18560*/  LDSM.16.M88.4 R172, [R211] ;  /* 0x00000000d3ac783b */ /* 0x000f620000000200 */
[----:B------:R-:W-:Y:S01]  /*18570*/  @!P3 IMAD.X R4, R5, 0x1, R246, P0 ;  /* 0x000000010504b824 */ /* 0x000fe200000e06f6 */
[----:B------:R-:W-:Y:S02]  /*18580*/  @!P3 LEA R188, P0, R7, c[0x0][0x1f8], 0x1 ;  /* 0x00007e0007bcba11 */ /* 0x000fe400078008ff */
[----:B------:R-:W-:Y:S02]  /*18590*/  @!P3 LEA.HI.X R191, R3, c[0x0][0x1fc], R2, 0x1, P1 ;  /* 0x00007f0003bfba11 */ /* 0x000fe400008f0c02 */
[----:B------:R-:W3:Y:S01]  /*185a0*/  LDSM.16.M88.4 R176, [R210] ;  /* 0x00000000d2b0783b */ /* 0x000ee20000000200 */
[----:B------:R-:W-:Y:S02]  /*185b0*/  @!P3 LEA.HI.X R189, R7, c[0x0][0x1fc], R4, 0x1, P0 ;  /* 0x00007f0007bdba11 */ /* 0x000fe400000f0c04 */
[C---:B------:R-:W-:Y:S02]  /*185c0*/  @!P3 IADD3 R4, P1, R6.reuse, R236, RZ ;  /* 0x000000ec0604b210 */ /* 0x040fe40007f3e0ff */
[----:B------:R-:W-:Y:S01]  /*185d0*/  @!P3 IADD3 R6, P0, R6, R235, RZ ;  /* 0x000000eb0606b210 */ /* 0x000fe20007f1e0ff */
[----:B------:R-:W-:Y:S01]  /*185e0*/  @!PT LDS RZ, [RZ] ;  /* 0x00000000fffff984 */ /* 0x000fe20000000800 */
[----:B------:R-:W-:Y:S01]  /*185f0*/  @!PT LDS RZ, [RZ] ;  /* 0x00000000fffff984 */ /* 0x000fe20000000800 */
[----:B------:R-:W-:Y:S01]  /*18600*/  @!PT LDS RZ, [RZ] ;  /* 0x00000000fffff984 */ /* 0x000fe20000000800 */
[----:B------:R2:W-:Y:S02]  /*18610*/  LDGSTS.E.BYPASS.LTC128B.128 [R226+0x4080], [R14.64], !P2 ;  /* 0x040800000ee27fae */ /* 0x0005e4000d101d5a */
[C---:B------:R-:W-:Y:S01]  /*18620*/  @!P3 IMAD.X R3, R5.reuse, 0x1, R245, P1 ;  /* 0x000000010503b824 */ /* 0x040fe200008e06f5 */
[----:B------:R-:W-:Y:S01]  /*18630*/  @!P3 LEA R156, P1, R4, c[0x0][0x1f8], 0x1 ;  /* 0x00007e00049cba11 */ /* 0x000fe200078208ff */
[----:B------:R-:W-:Y:S01]  /*18640*/  @!P3 IMAD.X R5, R5, 0x1, R244, P0 ;  /* 0x000000010505b824 */ /* 0x000fe200000e06f4 */
[----:B------:R-:W-:Y:S01]  /*18650*/  @!P3 LEA R2, P0, R6, c[0x0][0x1f8], 0x1 ;  /* 0x00007e000602ba11 */ /* 0x000fe200078008ff */
[----:B------:R2:W-:Y:S01]  /*18660*/  LDGSTS.E.BYPASS.LTC128B.128 [R226+0x5880], [R12.64], !P6 ;  /* 0x058800000ce27fae */ /* 0x0005e2000f101d5a */
[----:B------:R-:W-:Y:S02]  /*18670*/  @!P3 LEA.HI.X R157, R4, c[0x0][0x1fc], R3, 0x1, P1 ;  /* 0x00007f00049dba11 */ /* 0x000fe400008f0c03 */
[----:B------:R-:W-:Y:S02]  /*18680*/  @!P3 LEA.HI.X R3, R6, c[0x0][0x1fc], R5, 0x1, P0 ;  /* 0x00007f000603ba11 */ /* 0x000fe400000f0c05 */
[C---:B-1----:R-:W-:Y:S01]  /*18690*/  HMMA.16816.F32 R4, R24.reuse, R8, RZ ;  /* 0x000000081804723c */ /* 0x042fe200000018ff */
[----:B------:R3:W-:Y:S01]  /*186a0*/  LDGSTS.E.BYPASS.LTC128B.128 [R226+0x7080], [R22.64], !P5 ;  /* 0x0708000016e27fae */ /* 0x0007e2000e901d5a */
[----:B------:R-:W-:Y:S05]  /*186b0*/  PLOP3.LUT P0, PT, PT, PT, UP1, 0x80, 0x0 ;  /* 0x000000000000781c */ /* 0x000fea0003f0f018 */
[----:B------:R3:W-:Y:S01]  /*186c0*/  LDGSTS.E.BYPASS.LTC128B.128 [R226+0x8880], [R20.64], !P4 ;  /* 0x0888000014e27fae */ /* 0x0007e2000e101d5a */
[C---:B------:R-:W-:Y:S05]  /*186d0*/  HMMA.16816.F32 R8, R24.reuse, R10, RZ ;  /* 0x0000000a1808723c */ /* 0x040fea00000018ff */
[----:B------:R1:W-:Y:S06]  /*186e0*/  @!P3 LDGSTS.E.BYPASS.LTC128B.128 [R226+0x5080], [R190.64], !P2 ;  /* 0x05080000bee2bfae */ /* 0x0003ec000d101d5a */
[----:B------:R1:W-:Y:S01]  /*186f0*/  @!P3 LDGSTS.E.BYPASS.LTC128B.128 [R226+0x6880], [R188.64], !P6 ;  /* 0x06880000bce2bfae */ /* 0x0003e2000f101d5a */
[C---:B--2---:R-:W-:Y:S05]  /*18700*/  HMMA.16816.F32 R12, R24.reuse, R16, RZ ;  /* 0x00000010180c723c */ /* 0x044fea00000018ff */
[----:B------:R2:W-:Y:S03]  /*18710*/  @!P3 LDGSTS.E.BYPASS.LTC128B.128 [R226+0x8080], [R156.64], !P5 ;  /* 0x080800009ce2bfae */ /* 0x0005e6000e901d5a */
[C---:B------:R-:W-:Y:S03]  /*18720*/  HMMA.16816.F32 R16, R24.reuse, R18, RZ ;  /* 0x000000121810723c */ /* 0x040fe600000018ff */
[----:B------:R1:W-:Y:S06]  /*18730*/  @!P3 LDGSTS.E.BYPASS.LTC128B.128 [R226+0x9880], [R2.64], !P4 ;  /* 0x0988000002e2bfae */ /* 0x0003ec000e101d5a */
[----:B------:R-:W-:Y:S01]  /*18740*/  LDSM.16.M88.4 R180, [R218] ;  /* 0x00000000dab4783b */ /* 0x000fe20000000200 */
[C---:B---3--:R-:W-:Y:S05]  /*18750*/  HMMA.16816.F32 R20, R24.reuse, R160, RZ ;  /* 0x000000a01814723c */ /* 0x048fea00000018ff */
[----:B------:R-:W0:Y:S03]  /*18760*/  LDGDEPBAR ;  /* 0x00000000000079af */ /* 0x000e260000000000 */
[----:B------:R-:W-:Y:S03]  /*18770*/  HMMA.16816.F32 R24, R24, R162, RZ ;  /* 0x000000a21818723c */ /* 0x000fe600000018ff */
[----:B------:R-:W3:Y:S05]  /*18780*/  LDSM.16.M88.4 R184, [R215+0xa080] ;  /* 0x00a08000d7b8783b */ /* 0x000eea0000000200 */
[C---:B----4-:R-:W-:Y:S01]  /*18790*/  HMMA.16816.F32 R4, R164.reuse, R168, R4 ;  /* 0x000000a8a404723c */ /* 0x050fe20000001804 */
[----:B------:R-:W4:Y:S04]  /*187a0*/  LDSM.16.M88.4 R160, [R215+0xa880] ;  /* 0x00a88000d7a0783b */ /* 0x000f280000000200 */
[----:B-1----:R-:W-:Y:S02]  /*187b0*/  IMAD.MOV.U32 R3, RZ, RZ, R0 ;  /* 0x000000ffff037224 */ /* 0x002fe400078e0000 */
        /* <DEDUP_REMOVED lines=14> */
[----:B------:R-:W-:Y:S07]  /*188a0*/  LDSM.16.M88.4 R184, [R220+0x4000] ;  /* 0x00400000dcb8783b */ /* 0x000fee0000000200 */
[C---:B----4-:R-:W-:Y:S08]  /*188b0*/  HMMA.16816.F32 R12, R180.reuse, R160, R12 ;  /* 0x000000a0b40c723c */ /* 0x050ff0000000180c */
[C---:B------:R-:W-:Y:S01]  /*188c0*/  HMMA.16816.F32 R16, R180.reuse, R162, R16 ;  /* 0x000000a2b410723c */ /* 0x040fe20000001810 */
[----:B------:R-:W3:Y:S07]  /*188d0*/  LDSM.16.M88.4 R160, [R221+0xc080] ;  /* 0x00c08000dda0783b */ /* 0x000eee0000000200 */
[C---:B-1----:R-:W-:Y:S08]  /*188e0*/  HMMA.16816.F32 R20, R180.reuse, R188, R20 ;  /* 0x000000bcb414723c */ /* 0x042ff00000001814 */
[----:B------:R-:W-:Y:S01]  /*188f0*/  HMMA.16816.F32 R24, R180, R190, R24 ;  /* 0x000000beb418723c */ /* 0x000fe20000001818 */
[----:B------:R-:W1:Y:S06]  /*18900*/  LDSM.16.M88.4 R180, [R221+0xc880] ;  /* 0x00c88000ddb4783b */ /* 0x000e6c0000000200 */
[----:B------:R-:W4:Y:S01]  /*18910*/  LDSM.16.M88.4 R188, [R208] ;  /* 0x00000000d0bc783b */ /* 0x000f220000000200 */
[C---:B-----5:R-:W-:Y:S08]  /*18920*/  HMMA.16816.F32 R4, R192.reuse, R196, R4 ;  /* 0x000000c4c004723c */ /* 0x060ff00000001804 */
[C---:B------:R-:W-:Y:S01]  /*18930*/  HMMA.16816.F32 R8, R192.reuse, R198, R8 ;  /* 0x000000c6c008723c */ /* 0x040fe20000001808 */
[----:B------:R-:W-:Y:S07]  /*18940*/  LDSM.16.M88.4 R196, [R215+0xb880] ;  /* 0x00b88000d7c4783b */ /* 0x000fee0000000200 */
[C---:B--2---:R-:W-:Y:S08]  /*18950*/  HMMA.16816.F32 R12, R192.reuse, R164, R12 ;  /* 0x000000a4c00c723c */ /* 0x044ff0000000180c */
[C---:B------:R-:W-:Y:S01]  /*18960*/  HMMA.16816.F32 R16, R192.reuse, R166, R16 ;  /* 0x000000a6c010723c */ /* 0x040fe20000001810 */
[----:B------:R-:W2:Y:S07]  /*18970*/  LDSM.16.M88.4 R164, [R207] ;  /* 0x00000000cfa4783b */ /* 0x000eae0000000200 */
[C---:B------:R-:W-:Y:S08]  /*18980*/  HMMA.16816.F32 R20, R192.reuse, R168, R20 ;  /* 0x000000a8c014723c */ /* 0x040ff00000001814 */
[----:B------:R-:W-:Y:S01]  /*18990*/  HMMA.16816.F32 R24, R192, R170, R24 ;  /* 0x000000aac018723c */ /* 0x000fe20000001818 */
[----:B------:R-:W5:Y:S06]  /*189a0*/  LDSM.16.M88.4 R168, [R206] ;  /* 0x00000000cea8783b */ /* 0x000f6c0000000200 */
        /* <DEDUP_REMOVED lines=17> */
[C---:B-----5:R-:W-:Y:S08]  /*18ac0*/  HMMA.16816.F32 R20, R184.reuse, R168, R20 ;  /* 0x000000a8b814723c */ /* 0x060ff00000001814 */
        /* <DEDUP_REMOVED lines=42> */
[----:B------:R-:W2:Y:S01]  /*18d70*/  LDSM.16.M88.4 R192, [R222+0xc000] ;  /* 0x00c00000dec0783b */ /* 0x000ea20000000200 */
        /* <DEDUP_REMOVED lines=31> */
[C---:B------:R-:W-:Y:S08]  /*18f70*/  HMMA.16816.F32 R8, R176.reuse, R182, R8 ;  /* 0x000000b6b008723c */ /* 0x040ff00000001808 */
[C---:B--2---:R-:W-:Y:S08]  /*18f80*/  HMMA.16816.F32 R12, R176.reuse, R164, R12 ;  /* 0x000000a4b00c723c */ /* 0x044ff0000000180c */
[C---:B------:R-:W-:Y:S08]  /*18f90*/  HMMA.16816.F32 R16, R176.reuse, R166, R16 ;  /* 0x000000a6b010723c */ /* 0x040ff00000001810 */
[C---:B----4-:R-:W-:Y:S08]  /*18fa0*/  HMMA.16816.F32 R20, R176.reuse, R168, R20 ;  /* 0x000000a8b014723c */ /* 0x050ff00000001814 */
[----:B------:R-:W-:Y:S08]  /*18fb0*/  HMMA.16816.F32 R24, R176, R170, R24 ;  /* 0x000000aab018723c */ /* 0x000ff00000001818 */
[C---:B-----5:R-:W-:Y:S08]  /*18fc0*/  HMMA.16816.F32 R4, R184.reuse, R188, R4 ;  /* 0x000000bcb804723c */ /* 0x060ff00000001804 */
[C---:B------:R-:W-:Y:S08]  /*18fd0*/  HMMA.16816.F32 R8, R184.reuse, R190, R8 ;  /* 0x000000beb808723c */ /* 0x040ff00000001808 */
[C---:B---3--:R-:W-:Y:S08]  /*18fe0*/  HMMA.16816.F32 R12, R184.reuse, R160, R12 ;  /* 0x000000a0b80c723c */ /* 0x048ff0000000180c */
[C---:B------:R-:W-:Y:S01]  /*18ff0*/  HMMA.16816.F32 R16, R184.reuse, R162, R16 ;  /* 0x000000a2b810723c */ /* 0x040fe20000001810 */
[----:B------:R-:W2:Y:S07]  /*19000*/  LDSM.16.M88.4 R160, [R209+0x5000] ;  /* 0x00500000d1a0783b */ /* 0x000eae0000000200 */
[C---:B-1----:R-:W-:Y:S08]  /*19010*/  HMMA.16816.F32 R20, R184.reuse, R172, R20 ;  /* 0x000000acb814723c */ /* 0x042ff00000001814 */
[----:B------:R-:W-:Y:S08]  /*19020*/  HMMA.16816.F32 R24, R184, R174, R24 ;  /* 0x000000aeb818723c */ /* 0x000ff00000001818 */
[C---:B------:R-:W-:Y:S08]  /*19030*/  HMMA.16816.F32 R4, R192.reuse, R196, R4 ;  /* 0x000000c4c004723c */ /* 0x040ff00000001804 */
[C---:B------:R-:W-:Y:S08]  /*19040*/  HMMA.16816.F32 R8, R192.reuse, R198, R8 ;  /* 0x000000c6c008723c */ /* 0x040ff00000001808 */
[C---:B--2---:R-:W-:Y:S08]  /*19050*/  HMMA.16816.F32 R12, R192.reuse, R160, R12 ;  /* 0x000000a0c00c723c */ /* 0x044ff0000000180c */
        /* <DEDUP_REMOVED lines=23> */
[----:B------:R-:W-:Y:S05]  /*191d0*/  FMUL.FTZ R19, R19, c[0x0][0x320] ;  /* 0x0000c80013137a20 */ /* 0x000fea0000410000 */
[----:B------:R1:W1:Y:S01]  /*191e0*/  MUFU.TANH R8, R2 ;  /* 0x0000000200087308 */ /* 0x0002620000002400 */
[C---:B--2---:R-:W-:Y:S09]  /*191f0*/  HMMA.16816.F32 R20, R192.reuse, R4, R20 ;  /* 0x00000004c014723c */ /* 0x044ff20000001814 */
[----:B------:R2:W1:Y:S01]  /*19200*/  MUFU.TANH R160, R9 ;  /* 0x0000000900a07308 */ /* 0x0004620000002400 */
[----:B------:R-:W-:Y:S09]  /*19210*/  HMMA.16816.F32 R24, R192, R6, R24 ;  /* 0x00000006c018723c */ /* 0x000ff20000001818 */
        /* <DEDUP_REMOVED lines=27> */
.L_x_1508:
[----:B-1----:R-:W-:Y:S01]  /*193d0*/  FMNMX.FTZ R5, R175, R0, !PT ;  /* 0x00000000af057209 */ /* 0x002fe20007810000 */
[----:B------:R-:W-:Y:S01]  /*193e0*/  LDSM.16.MT88.4 R20, [R214+0x4080] ;  /* 0x00408000d614783b */ /* 0x000fe20000004200 */
[----:B------:R-:W-:Y:S01]  /*193f0*/  FMNMX.FTZ R6, R172, R159, !PT ;  /* 0x0000009fac067209 */ /* 0x000fe20007810000 */
[----:B------:R-:W-:Y:S01]  /*19400*/  UIADD3 UR13, UR13, -0x1, URZ ;  /* 0xffffffff0d0d7890 */ /* 0x000fe2000fffe03f */
        /* <DEDUP_REMOVED lines=23> */
[----:B------:R-:W-:Y:S01]  /*19580*/  PLOP3.LUT P0, PT, PT, PT, UP1, 0x80, 0x0 ;  /* 0x000000000000781c */ /* 0x000fe20003f0f018 */
        /* <DEDUP_REMOVED lines=28> */
[----:B------:R-:W3:Y:S01]  /*19750*/  LDSM.16.MT88.4 R160, [R213+0x4080] ;  /* 0x00408000d5a0783b */ /* 0x000ee20000004200 */
[--C-:B------:R-:W-:Y:S02]  /*19760*/  FFMA.FTZ R192, R168, c[0x0][0x2d0], -R187.reuse ;  /* 0x0000b400a8c07a23 */ /* 0x100fe400000108bb */
[--C-:B------:R-:W-:Y:S02]  /*19770*/  FFMA.FTZ R193, R171, c[0x0][0x2d0], -R176.reuse ;  /* 0x0000b400abc17a23 */ /* 0x100fe400000108b0 */
[--C-:B------:R-:W-:Y:S02]  /*19780*/  FFMA.FTZ R194, R169, c[0x0][0x2d0], -R176.reuse ;  /* 0x0000b400a9c27a23 */ /* 0x100fe400000108b0 */
[--C-:B------:R-:W-:Y:S01]  /*19790*/  FFMA.FTZ R196, R166, c[0x0][0x2d0], -R187.reuse ;  /* 0x0000b400a6c47a23 */ /* 0x100fe200000108bb */
[----:B------:R-:W-:Y:S01]  /*197a0*/  LDSM.16.MT88.4 R168, [R212+0x6080] ;  /* 0x00608000d4a8783b */ /* 0x000fe20000004200 */
[----:B------:R4:W5:Y:S01]  /*197b0*/  MUFU.EX2 R2, R4 ;  /* 0x0000000400027308 */ /* 0x0009620000000800 */
        /* <DEDUP_REMOVED lines=9> */
[----:B------:R-:W-:Y:S02]  /*19850*/  FMUL.FTZ R25, R3, R133 ;  /* 0x0000008503197220 */ /* 0x000fe40000410000 */
[--C-:B------:R-:W-:Y:S01]  /*19860*/  FFMA.FTZ R198, R165, c[0x0][0x2d0], -R176.reuse ;  /* 0x0000b400a5c67a23 */ /* 0x100fe200000108b0 */
[----:B------:R-:W-:Y:S01]  /*19870*/  MUFU.EX2 R184, R184 ;  /* 0x000000b800b87308 */ /* 0x000fe20000000800 */
[----:B------:R-:W-:Y:S01]  /*19880*/  LDSM.16.MT88.4 R164, [R216+0x6080] ;  /* 0x00608000d8a4783b */ /* 0x000fe20000004200 */
[--C-:B------:R-:W-:Y:S02]  /*19890*/  FFMA.FTZ R247, R178, c[0x0][0x2d0], -R187.reuse ;  /* 0x0000b400b2f77a23 */ /* 0x100fe400000108bb */
[----:B----4-:R-:W-:Y:S02]  /*198a0*/  FMUL.FTZ R4, R3, R152 ;  /* 0x0000009803047220 */ /* 0x010fe40000410000 */
[C---:B-----5:R-:W-:Y:S02]  /*198b0*/  FMUL.FTZ R6, R2.reuse, R154 ;  /* 0x0000009a02067220 */ /* 0x060fe40000410000 */
[C---:B------:R-:W-:Y:S02]  /*198c0*/  FMUL.FTZ R7, R2.reuse, R155 ;  /* 0x0000009b02077220 */ /* 0x040fe40000410000 */
        /* <DEDUP_REMOVED lines=19> */
[----:B----4-:R-:W-:Y:S01]  /*19a00*/  F2FP.PACK_AB R154, R183, R184 ;  /* 0x000000b8b79a723e */ /* 0x010fe200000000ff */
[C---:B------:R-:W-:Y:S02]  /*19a10*/  FMUL.FTZ R34, R2.reuse, R34 ;  /* 0x0000002202227220 */ /* 0x040fe40000410000 */
[C---:B------:R-:W-:Y:S02]  /*19a20*/  FMUL.FTZ R35, R2.reuse, R35 ;  /* 0x0000002302237220 */ /* 0x040fe40000410000 */
[C---:B------:R-:W-:Y:S01]  /*19a30*/  FMUL.FTZ R36, R3.reuse, R36 ;  /* 0x0000002403247220 */ /* 0x040fe20000410000 */
[----:B------:R-:W4:Y:S01]  /*19a40*/  MUFU.EX2 R159, R159 ;  /* 0x0000009f009f7308 */ /* 0x000f220000000800 */
[----:B------:R-:W-:Y:S02]  /*19a50*/  FMUL.FTZ R37, R3, R37 ;  /* 0x0000002503257220 */ /* 0x000fe40000410000 */
[C---:B------:R-:W-:Y:S01]  /*19a60*/  FMUL.FTZ R38, R2.reuse, R38 ;  /* 0x0000002602267220 */ /* 0x040fe20000410000 */
        /* <DEDUP_REMOVED lines=13> */
[----:B----4-:R-:W-:Y:S01]  /*19b40*/  F2FP.PACK_AB R155, R159, R180 ;  /* 0x000000b49f9b723e */ /* 0x010fe200000000ff */
        /* <DEDUP_REMOVED lines=14> */
[----:B------:R-:W4:Y:S01]  /*19c30*/  LDSM.16.MT88.4 R144, [R212+0x4080] ;  /* 0x00408000d490783b */ /* 0x000f220000004200 */
[C---:B------:R-:W-:Y:S02]  /*19c40*/  FMUL.FTZ R54, R2.reuse, R54 ;  /* 0x0000003602367220 */ /* 0x040fe40000410000 */
[C---:B------:R-:W-:Y:S02]  /*19c50*/  FMUL.FTZ R55, R2.reuse, R55 ;  /* 0x0000003702377220 */ /* 0x040fe40000410000 */
[C---:B------:R-:W-:Y:S02]  /*19c60*/  HMMA.16816.F32 R12, R152.reuse, R20, R12 ;  /* 0x00000014980c723c */ /* 0x040fe4000000180c */
[----:B------:R-:W5:Y:S01]  /*19c70*/  MUFU.EX2 R195, R195 ;  /* 0x000000c300c37308 */ /* 0x000f620000000800 */
        /* <DEDUP_REMOVED lines=9> */
[----:B------:R-:W1:Y:S01]  /*19d10*/  LDSM.16.MT88.4 R136, [R216+0x5880] ;  /* 0x00588000d888783b */ /* 0x000e620000004200 */
[C---:B------:R-:W-:Y:S01]  /*19d20*/  FMUL.FTZ R59, R2.reuse, R59 ;  /* 0x0000003b023b7220 */ /* 0x040fe20000410000 */
[----:B------:R-:W1:Y:S01]  /*19d30*/  MUFU.EX2 R198, R198 ;  /* 0x000000c600c67308 */ /* 0x000e620000000800 */
[C---:B------:R-:W-:Y:S02]  /*19d40*/  FMUL.FTZ R60, R3.reuse, R60 ;  /* 0x0000003c033c7220 */ /* 0x040fe40000410000 */
[C---:B---3--:R-:W-:Y:S03]  /*19d50*/  HMMA.16816.F32 R20, R152.reuse, R160, R20 ;  /* 0x000000a09814723c */ /* 0x048fe60000001814 */
        /* <DEDUP_REMOVED lines=8> */
[C---:B----4-:R-:W-:Y:S04]  /*19de0*/  HMMA.16816.F32 R28, R152.reuse, R144, R28 ;  /* 0x00000090981c723c */ /* 0x050fe8000000181c */
[C---:B------:R-:W-:Y:S02]  /*19df0*/  FMUL.FTZ R66, R2.reuse, R66 ;  /* 0x0000004202427220 */ /* 0x040fe40000410000 */
[C---:B------:R-:W-:Y:S02]  /*19e00*/  FMUL.FTZ R67, R2.reuse, R67 ;  /* 0x0000004302437220 */ /* 0x040fe40000410000 */
[C---:B------:R-:W-:Y:S01]  /*19e10*/  HMMA.16816.F32 R32, R152.reuse, R146, R32 ;  /* 0x000000929820723c */ /* 0x040fe20000001820 */
[----:B------:R-:W-:Y:S03]  /*19e20*/  LDSM.16.MT88.4 R144, [R214+0x4880] ;  /* 0x00488000d690783b */ /* 0x000fe60000004200 */
        /* <DEDUP_REMOVED lines=22> */
[----:B------:R-:W4:Y:S03]  /*19f90*/  LDSM.16.MT88.4 R140, [R214+0x7080] ;  /* 0x00708000d68c783b */ /* 0x000f260000004200 */
        /* <DEDUP_REMOVED lines=63> */
[----:B------:R-:W-:Y:S02]  /*1a390*/  FMUL.FTZ R123, R2, R123 ;  /* 0x0000007b027b7220 */ /* 0x000fe40000410000 */
[C---:B------:R-:W-:Y:S01]  /*1a3a0*/  FMUL.FTZ R124, R3.reuse, R124 ;  /* 0x0000007c037c7220 */ /* 0x040fe20000410000 */
[----:B--2---:R-:W-:Y:S01]  /*1a3b0*/  F2FP.PACK_AB R132, R192, R191 ;  /* 0x000000bfc084723e */ /* 0x004fe200000000ff */
[C---:B------:R-:W-:Y:S03]  /*1a3c0*/  FMUL.FTZ R125, R3.reuse, R125 ;  /* 0x0000007d037d7220 */ /* 0x040fe60000410000 */
[C---:B------:R-:W-:Y:S03]  /*1a3d0*/  HMMA.16816.F32 R120, R152.reuse, R134, R120 ;  /* 0x000000869878723c */ /* 0x040fe60000001878 */
[----:B------:R-:W-:Y:S01]  /*1a3e0*/  FMUL.FTZ R126, R2, R126 ;  /* 0x0000007e027e7220 */ /* 0x000fe20000410000 */
[----:B------:R-:W-:Y:S01]  /*1a3f0*/  F2FP.PACK_AB R133, R194, R193 ;  /* 0x000000c1c285723e */ /* 0x000fe200000000ff */
[C---:B------:R-:W-:Y:S02]  /*1a400*/  FMUL.FTZ R127, R2.reuse, R127 ;  /* 0x0000007f027f7220 */ /* 0x040fe40000410000 */
[----:B------:R-:W-:Y:S01]  /*1a410*/  FMUL.FTZ R128, R3, R128 ;  /* 0x0000008003807220 */ /* 0x000fe20000410000 */
[----:B-----5:R-:W-:Y:S01]  /*1a420*/  F2FP.PACK_AB R134, R195, R196 ;  /* 0x000000c4c386723e */ /* 0x020fe200000000ff */
[----:B------:R-:W-:Y:S03]  /*1a430*/  FMUL.FTZ R129, R3, R129 ;  /* 0x0000008103817220 */ /* 0x000fe60000410000 */
[C---:B----4-:R-:W-:Y:S03]  /*1a440*/  HMMA.16816.F32 R124, R152.reuse, R140, R124 ;  /* 0x0000008c987c723c */ /* 0x050fe6000000187c */
[----:B------:R-:W-:Y:S01]  /*1a450*/  FMUL.FTZ R130, R2, R130 ;  /* 0x0000008202827220 */ /* 0x000fe20000410000 */
[----:B------:R-:W-:Y:S01]  /*1a460*/  F2FP.PACK_AB R135, R198, R197 ;  /* 0x000000c5c687723e */ /* 0x000fe200000000ff */
[----:B------:R-:W-:Y:S02]  /*1a470*/  FMUL.FTZ R131, R2, R131 ;  /* 0x0000008302837220 */ /* 0x000fe40000410000 */
[--C-:B------:R-:W-:Y:S02]  /*1a480*/  FFMA.FTZ R188, R188, c[0x0][0x2d0], -R187.reuse ;  /* 0x0000b400bcbc7a23 */ /* 0x100fe400000108bb */
[--C-:B------:R-:W-:Y:S03]  /*1a490*/  FFMA.FTZ R199, R190, c[0x0][0x2d0], -R187.reuse ;  /* 0x0000b400bec77a23 */ /* 0x100fe600000108bb */
[----:B------:R-:W-:Y:S01]  /*1a4a0*/  HMMA.16816.F32 R128, R152, R142, R128 ;  /* 0x0000008e9880723c */ /* 0x000fe20000001880 */
[----:B------:R-:W2:Y:S01]  /*1a4b0*/  LDSM.16.MT88.4 R140, [R214+0x6080] ;  /* 0x00608000d68c783b */ /* 0x000ea20000004200 */
[----:B------:R-:W-:Y:S01]  /*1a4c0*/  MUFU.EX2 R188, R188 ;  /* 0x000000bc00bc7308 */ /* 0x000fe20000000800 */
[--C-:B------:R-:W-:Y:S02]  /*1a4d0*/  FFMA.FTZ R190, R179, c[0x0][0x2d0], -R176.reuse ;  /* 0x0000b400b3be7a23 */ /* 0x100fe400000108b0 */
[----:B------:R-:W-:Y:S02]  /*1a4e0*/  FFMA.FTZ R187, R177, c[0x0][0x2d0], -R187 ;  /* 0x0000b400b1bb7a23 */ /* 0x000fe400000108bb */
[--C-:B------:R-:W-:Y:S01]  /*1a4f0*/  FFMA.FTZ R189, R189, c[0x0][0x2d0], -R176.reuse ;  /* 0x0000b400bdbd7a23 */ /* 0x100fe200000108b0 */
[C---:B-1----:R-:W-:Y:S01]  /*1a500*/  HMMA.16816.F32 R4, R132.reuse, R136, R4 ;  /* 0x000000888404723c */ /* 0x042fe20000001804 */
[----:B------:R-:W1:Y:S03]  /*1a510*/  LDSM.16.MT88.4 R152, [R213+0x6080] ;  /* 0x00608000d598783b */ /* 0x000e660000004200 */
[----:B------:R-:W3:Y:S01]  /*1a520*/  MUFU.EX2 R199, R199 ;  /* 0x000000c700c77308 */ /* 0x000ee20000000800 */
[--C-:B------:R-:W-:Y:S02]  /*1a530*/  FFMA.FTZ R158, R158, c[0x0][0x2d0], -R176.reuse ;  /* 0x0000b4009e9e7a23 */ /* 0x100fe400000108b0 */
[----:B------:R-:W-:Y:S01]  /*1a540*/  FFMA.FTZ R176, R157, c[0x0][0x2d0], -R176 ;  /* 0x0000b4009db07a23 */ /* 0x000fe200000108b0 */
[C---:B------:R-:W-:Y:S01]  /*1a550*/  HMMA.16816.F32 R8, R132.reuse, R138, R8 ;  /* 0x0000008a8408723c */ /* 0x040fe20000001808 */
[----:B------:R-:W4:Y:S03]  /*1a560*/  LDSM.16.MT88.4 R136, [R214+0x7880] ;  /* 0x00788000d688783b */ /* 0x000f260000004200 */
[----:B------:R-:W-:Y:S02]  /*1a570*/  FFMA.FTZ R186, R3, R234, R186 ;  /* 0x000000ea03ba7223 */ /* 0x000fe400000100ba */
[----:B------:R5:W-:Y:S01]  /*1a580*/  MUFU.EX2 R157, R176 ;  /* 0x000000b0009d7308 */ /* 0x000be20000000800 */
[----:B------:R-:W-:Y:S01]  /*1a590*/  FFMA.FTZ R182, R2, R227, R182 ;  /* 0x000000e302b67223 */ /* 0x000fe200000100b6 */
[C---:B------:R-:W-:Y:S04]  /*1a5a0*/  HMMA.16816.F32 R12, R132.reuse, R144, R12 ;  /* 0x00000090840c723c */ /* 0x040fe8000000180c */
[----:B------:R-:W-:Y:S02]  /*1a5b0*/  FADD.FTZ R185, R185, R186 ;  /* 0x000000bab9b97221 */ /* 0x000fe40000010000 */
[----:B------:R-:W-:Y:S02]  /*1a5c0*/  FADD.FTZ R181, R181, R182 ;  /* 0x000000b6b5b57221 */ /* 0x000fe40000010000 */
[C---:B------:R-:W-:Y:S01]  /*1a5d0*/  HMMA.16816.F32 R16, R132.reuse, R146, R16 ;  /* 0x000000928410723c */ /* 0x040fe20000001810 */
[----:B------:R-:W1:Y:S01]  /*1a5e0*/  LDSM.16.MT88.4 R144, [R213+0x7880] ;  /* 0x00788000d590783b */ /* 0x000e620000004200 */
[----:B------:R-:W-:Y:S02]  /*1a5f0*/  MUFU.EX2 R189, R189 ;  /* 0x000000bd00bd7308 */ /* 0x000fe40000000800 */
[----:B------:R-:W-:Y:S04]  /*1a600*/  FADD.FTZ R2, R184, R185 ;  /* 0x000000b9b8027221 */ /* 0x000fe80000010000 */
[C---:B------:R-:W-:Y:S04]  /*1a610*/  HMMA.16816.F32 R20, R132.reuse, R148, R20 ;  /* 0x000000948414723c */ /* 0x040fe80000001814 */
[----:B------:R-:W2:Y:S01]  /*1a620*/  MUFU.EX2 R190, R190 ;  /* 0x000000be00be7308 */ /* 0x000ea20000000800 */
[----:B------:R-:W-:Y:S01]  /*1a630*/  FADD.FTZ R2, R183, R2 ;  /* 0x00000002b7027221 */ /* 0x000fe20000010000 */
[----:B-----5:R-:W-:Y:S02]  /*1a640*/  LDSM.16.MT88.4 R176, [R216+0x6880] ;  /* 0x00688000d8b0783b */ /* 0x020fe40000004200 */
[C---:B------:R-:W-:Y:S04]  /*1a650*/  HMMA.16816.F32 R24, R132.reuse, R150, R24 ;  /* 0x000000968418723c */ /* 0x040fe80000001818 */
[----:B------:R-:W-:Y:S02]  /*1a660*/  FADD.FTZ R3, R191, R2 ;  /* 0x00000002bf037221 */ /* 0x000fe40000010000 */
[----:B------:R-:W-:Y:S01]  /*1a670*/  LDSM.16.MT88.4 R148, [R216+0x9080] ;  /* 0x00908000d894783b */ /* 0x000fe20000004200 */
[----:B------:R-:W5:Y:S01]  /*1a680*/  MUFU.EX2 R248, R187 ;  /* 0x000000bb00f87308 */ /* 0x000f620000000800 */
[C---:B------:R-:W-:Y:S04]  /*1a690*/  HMMA.16816.F32 R28, R132.reuse, R160, R28 ;  /* 0x000000a0841c723c */ /* 0x040fe8000000181c */
[----:B------:R-:W-:Y:S03]  /*1a6a0*/  FADD.FTZ R3, R192, R3 ;  /* 0x00000003c0037221 */ /* 0x000fe60000010000 */
[----:B---3--:R-:W-:Y:S01]  /*1a6b0*/  F2FP.PACK_AB R160, R199, R188 ;  /* 0x000000bcc7a0723e */ /* 0x008fe200000000ff */
[C---:B------:R-:W-:Y:S01]  /*1a6c0*/  HMMA.16816.F32 R32, R132.reuse, R162, R32 ;  /* 0x000000a28420723c */ /* 0x040fe20000001820 */
[----:B------:R-:W3:Y:S03]  /*1a6d0*/  MUFU.EX2 R158, R158 ;  /* 0x0000009e009e7308 */ /* 0x000ee60000000800 */
[----:B--2---:R-:W-:Y:S01]  /*1a6e0*/  F2FP.PACK_AB R161, R190, R189 ;  /* 0x000000bdbea1723e */ /* 0x004fe200000000ff */
[----:B------:R-:W-:Y:S03]  /*1a6f0*/  FADD.FTZ R196, R196, R3 ;  /* 0x00000003c4c47221 */ /* 0x000fe60000010000 */
[C---:B------:R-:W-:Y:S04]  /*1a700*/  HMMA.16816.F32 R36, R132.reuse, R164, R36 ;  /* 0x000000a48424723c */ /* 0x040fe80000001824 */
[----:B------:R-:W-:Y:S01]  /*1a710*/  FADD.FTZ R195, R195, R196 ;  /* 0x000000c4c3c37221 */ /* 0x000fe20000010000 */
[----:B-----5:R-:W-:Y:S03]  /*1a720*/  F2FP.PACK_AB R162, R248, R247 ;  /* 0x000000f7f8a2723e */ /* 0x020fe600000000ff */
[C---:B------:R-:W-:Y:S01]  /*1a730*/  HMMA.16816.F32 R40, R132.reuse, R166, R40 ;  /* 0x000000a68428723c */ /* 0x040fe20000001828 */
[----:B------:R-:W-:Y:S03]  /*1a740*/  LDSM.16.MT88.4 R164, [R214+0x5080] ;  /* 0x00508000d6a4783b */ /* 0x000fe60000004200 */
[----:B------:R-:W-:Y:S04]  /*1a750*/  FADD.FTZ R188, R188, R195 ;  /* 0x000000c3bcbc7221 */ /* 0x000fe80000010000 */
[C---:B------:R-:W-:Y:S04]  /*1a760*/  HMMA.16816.F32 R44, R132.reuse, R140, R44 ;  /* 0x0000008c842c723c */ /* 0x040fe8000000182c */
[----:B---3--:R-:W-:Y:S01]  /*1a770*/  F2FP.PACK_AB R163, R157, R158 ;  /* 0x0000009e9da3723e */ /* 0x008fe200000000ff */
[----:B------:R-:W-:Y:S03]  /*1a780*/  FADD.FTZ R188, R199, R188 ;  /* 0x000000bcc7bc7221 */ /* 0x000fe60000010000 */
[C---:B------:R-:W-:Y:S01]  /*1a790*/  HMMA.16816.F32 R48, R132.reuse, R142, R48 ;  /* 0x0000008e8430723c */ /* 0x040fe20000001830 */
[----:B------:R-:W2:Y:S03]  /*1a7a0*/  LDSM.16.MT88.4 R140, [R212+0x7880] ;  /* 0x00788000d48c783b */ /* 0x000ea60000004200 */
[----:B------:R-:W-:Y:S04]  /*1a7b0*/  FADD.FTZ R247, R247, R188 ;  /* 0x000000bcf7f77221 */ /* 0x000fe80000010000 */
[C---:B-1----:R-:W-:Y:S04]  /*1a7c0*/  HMMA.16816.F32 R52, R132.reuse, R152, R52 ;  /* 0x000000988434723c */ /* 0x042fe80000001834 */
        /* <DEDUP_REMOVED lines=11> */
[C---:B------:R-:W-:Y:S08]  /*1a880*/  HMMA.16816.F32 R84, R132.reuse, R144, R84 ;  /* 0x000000908454723c */ /* 0x040ff00000001854 */
        /* <DEDUP_REMOVED lines=9> */
[C---:B------:R-:W-:Y:S08]  /*1a920*/  HMMA.16816.F32 R112, R132.reuse, R138, R112 ;  /* 0x0000008a8470723c */ /* 0x040ff00000001870 */
[C---:B---3--:R-:W-:Y:S08]  /*1a930*/  HMMA.16816.F32 R116, R132.reuse, R144, R116 ;  /* 0x000000908474723c */ /* 0x048ff00000001874 */
[C---:B------:R-:W-:Y:S08]  /*1a940*/  HMMA.16816.F32 R120, R132.reuse, R146, R120 ;  /* 0x000000928478723c */ /* 0x040ff00000001878 */
[C---:B--2---:R-:W-:Y:S08]  /*1a950*/  HMMA.16816.F32 R124, R132.reuse, R140, R124 ;  /* 0x0000008c847c723c */ /* 0x044ff0000000187c */
        /* <DEDUP_REMOVED lines=56> */
.L_x_1506:
        /* <DEDUP_REMOVED lines=155> */
.L_x_1430:
[----:B------:R-:W-:Y:S01]  /*1b690*/  USHF.R.S32.HI UR8, URZ, 0x1f, UR16 ;  /* 0x0000001f3f087899 */ /* 0x000fe20008011410 */
[----:B------:R-:W-:Y:S05]  /*1b6a0*/  @P2 BRA `(.L_x_1510) ;  /* 0x00001c3000002947 */ /* 0x000fea0003800000 */
[----:B------:R-:W1:Y:S01]  /*1b6b0*/  S2R R0, SR_TID.X ;  /* 0x0000000000007919 */ /* 0x000e620000002100 */
[----:B------:R-:W-:Y:S01]  /*1b6c0*/  F2FP.PACK_AB R6, R7, R6 ;  /* 0x000000060706723e */ /* 0x000fe200000000ff */
[----:B------:R-:W-:Y:S01]  /*1b6d0*/  ULDC.64 UR6, c[0x0][0x500] ;  /* 0x0001400000067ab9 */ /* 0x000fe20000000a00 */
[----:B------:R-:W-:Y:S01]  /*1b6e0*/  F2FP.PACK_AB R152, R153, R152 ;  /* 0x000000989998723e */ /* 0x000fe200000000ff */
[----:B------:R-:W-:Y:S01]  /*1b6f0*/  ULDC.64 UR4, c[0x0][0x508] ;  /* 0x0001420000047ab9 */ /* 0x000fe20000000a00 */
[----:B------:R-:W-:Y:S01]  /*1b700*/  F2FP.PACK_AB R154, R155, R154 ;  /* 0x0000009a9b9a723e */ /* 0x000fe200000000ff */
[----:B------:R-:W-:Y:S01]  /*1b710*/  UISETP.NE.U32.AND UP1, UPT, URZ, UR6, UPT ;  /* 0x000000063f00728c */ /* 0x000fe2000bf25070 */
[----:B------:R-:W-:Y:S01]  /*1b720*/  F2FP.PACK_AB R148, R149, R148 ;  /* 0x000000949594723e */ /* 0x000fe200000000ff */
[----:B------:R-:W-:Y:S01]  /*1b730*/  UISETP.NE.U32.AND UP0, UPT, URZ, UR4, UPT ;  /* 0x000000043f00728c */ /* 0x000fe2000bf05070 */
[----:B------:R-:W-:Y:S01]  /*1b740*/  F2FP.PACK_AB R150, R151, R150 ;  /* 0x000000969796723e */ /* 0x000fe200000000ff */
[----:B------:R-:W-:Y:S01]  /*1b750*/  UISETP.NE.AND.EX UP1, UPT, URZ, UR7, UPT, UP1 ;  /* 0x000000073f00728c */ /* 0x000fe2000bf25310 */
[----:B------:R-:W-:Y:S01]  /*1b760*/  F2FP.PACK_AB R144, R145, R144 ;  /* 0x000000909190723e */ /* 0x000fe200000000ff */
[----:B------:R-:W-:Y:S01]  /*1b770*/  UISETP.NE.AND.EX UP0, UPT, URZ, UR5, UPT, UP0 ;  /* 0x000000053f00728c */ /* 0x000fe2000bf05300 */
[----:B------:R-:W-:Y:S01]  /*1b780*/  F2FP.PACK_AB R146, R147, R146 ;  /* 0x000000929392723e */ /* 0x000fe200000000ff */
[----:B------:R-:W-:Y:S01]  /*1b790*/  UMOV UR4, 0x4 ;  /* 0x0000000400047882 */ /* 0x000fe20000000000 */
[----:B------:R-:W-:Y:S01]  /*1b7a0*/  F2FP.PACK_AB R140, R141, R140 ;  /* 0x0000008c8d8c723e */ /* 0x000fe200000000ff */
[----:B------:R-:W-:Y:S01]  /*1b7b0*/  ULDC.64 UR6, c[0x0][0x500] ;  /* 0x0001400000067ab9 */ /* 0x000fe20000000a00 */
[----:B------:R-:W-:Y:S01]  /*1b7c0*/  F2FP.PACK_AB R142, R143, R142 ;  /* 0x0000008e8f8e723e */ /* 0x000fe200000000ff */
[----:B------:R-:W-:Y:S01]  /*1b7d0*/  UIMAD.WIDE UR6, UR24, UR4, UR6 ;  /* 0x00000004180672a5 */ /* 0x000fe2000f8e0206 */
[----:B------:R-:W-:-:S02]  /*1b7e0*/  F2FP.PACK_AB R136, R137, R136 ;  /* 0x000000888988723e */ /* 0x000fc400000000ff */
[----:B------:R-:W-:Y:S02]  /*1b7f0*/  F2FP.PACK_AB R138, R139, R138 ;  /* 0x0000008a8b8a723e */ /* 0x000fe400000000ff */
[----:B------:R-:W-:Y:S01]  /*1b800*/  F2FP.PACK_AB R132, R133, R132 ;  /* 0x000000848584723e */ /* 0x000fe200000000ff */
[----:B------:R-:W-:Y:S01]  /*1b810*/  IMAD.U32 R14, RZ, RZ, UR6 ;  /* 0x00000006ff0e7e24 */ /* 0x000fe2000f8e00ff */
[----:B-1----:R-:W-:Y:S02]  /*1b820*/  SHF.R.S32.HI R5, RZ, 0x1f, R0 ;  /* 0x0000001fff057819 */ /* 0x002fe40000011400 */
[----:B------:R-:W-:Y:S02]  /*1b830*/  F2FP.PACK_AB R134, R135, R134 ;  /* 0x000000868786723e */ /* 0x000fe400000000ff */
[----:B------:R-:W-:Y:S02]  /*1b840*/  LEA.HI R2, R5, R0, RZ, 0x2 ;  /* 0x0000000005027211 */ /* 0x000fe400078f10ff */
[----:B------:R-:W-:-:S02]  /*1b850*/  F2FP.PACK_AB R28, R29, R28 ;  /* 0x0000001c1d1c723e */ /* 0x000fc400000000ff */
[--C-:B------:R-:W-:Y:S02]  /*1b860*/  SHF.R.S32.HI R10, RZ, 0x2, R2.reuse ;  /* 0x00000002ff0a7819 */ /* 0x100fe40000011402 */
[----:B------:R-:W-:Y:S02]  /*1b870*/  SHF.R.S32.HI R7, RZ, 0x1f, R2 ;  /* 0x0000001fff077819 */ /* 0x000fe40000011402 */
[----:B------:R-:W-:Y:S02]  /*1b880*/  LOP3.LUT R9, R2, 0xfffffffc, RZ, 0xc0, !PT ;  /* 0xfffffffc02097812 */ /* 0x000fe400078ec0ff */
[----:B------:R-:W-:Y:S02]  /*1b890*/  LEA.HI R7, R7, R10, RZ, 0x3 ;  /* 0x0000000a07077211 */ /* 0x000fe400078f18ff */
[----:B------:R-:W-:Y:S01]  /*1b8a0*/  F2FP.PACK_AB R30, R31, R30 ;  /* 0x0000001e1f1e723e */ /* 0x000fe200000000ff */
[----:B------:R-:W-:Y:S01]  /*1b8b0*/  IMAD.IADD R9, R0, 0x1, -R9 ;  /* 0x0000000100097824 */ /* 0x000fe200078e0a09 */
[----:B------:R-:W-:-:S02]  /*1b8c0*/  LOP3.LUT R7, R7, 0xfffffff8, RZ, 0xc0, !PT ;  /* 0xfffffff807077812 */ /* 0x000fc400078ec0ff */
[----:B------:R-:W-:Y:S02]  /*1b8d0*/  F2FP.PACK_AB R32, R33, R32 ;  /* 0x000000202120723e */ /* 0x000fe400000000ff */
[----:B------:R-:W-:Y:S01]  /*1b8e0*/  F2FP.PACK_AB R34, R35, R34 ;  /* 0x000000222322723e */ /* 0x000fe200000000ff */
[----:B------:R-:W-:Y:S01]  /*1b8f0*/  IMAD.IADD R10, R10, 0x1, -R7 ;  /* 0x000000010a0a7824 */ /* 0x000fe200078e0a07 */
[----:B------:R-:W-:Y:S02]  /*1b900*/  LEA.HI R7, R5, R0, RZ, 0x5 ;  /* 0x0000000005077211 */ /* 0x000fe400078f28ff */
[----:B------:R-:W-:Y:S01]  /*1b910*/  F2FP.PACK_AB R36, R37, R36 ;  /* 0x000000242524723e */ /* 0x000fe200000000ff */
[C---:B------:R-:W-:Y:S01]  /*1b920*/  IMAD.SHL.U32 R11, R10.reuse, 0x40, RZ ;  /* 0x000000400a0b7824 */ /* 0x040fe200078e00ff */
[----:B------:R-:W-:Y:S02]  /*1b930*/  SHF.R.S32.HI R2, RZ, 0x5, R7 ;  /* 0x00000005ff027819 */ /* 0x000fe40000011407 */
[----:B------:R-:W-:-:S02]  /*1b940*/  LOP3.LUT R13, R10, 0x1, RZ, 0xc0, !PT ;  /* 0x000000010a0d7812 */ /* 0x000fc400078ec0ff */
        /* <DEDUP_REMOVED lines=13> */
[C---:B------:R-:W-:Y:S01]  /*1ba20*/  IMAD.IADD R15, R11.reuse, 0x1, R10 ;  /* 0x000000010b0f7824 */ /* 0x040fe200078e020a */
[C---:B------:R-:W-:Y:S02]  /*1ba30*/  IADD3 R12, R11.reuse, 0x80, RZ ;  /* 0x000000800b0c7810 */ /* 0x040fe40007ffe0ff */
[----:B------:R-:W-:Y:S02]  /*1ba40*/  IADD3 R13, R11, 0x70, RZ ;  /* 0x000000700b0d7810 */ /* 0x000fe40007ffe0ff */
[----:B------:R-:W-:Y:S01]  /*1ba50*/  @P0 IADD3 R13, R12, 0x10, RZ ;  /* 0x000000100c0d0810 */ /* 0x000fe20007ffe0ff */
[----:B------:R-:W-:Y:S01]  /*1ba60*/  IMAD.MOV.U32 R12, RZ, RZ, 0x40 ;  /* 0x00000040ff0c7424 */ /* 0x000fe200078e00ff */
[----:B------:R-:W-:-:S02]  /*1ba70*/  F2FP.PACK_AB R44, R45, R44 ;  /* 0x0000002c2d2c723e */ /* 0x000fc400000000ff */
[----:B------:R-:W-:Y:S01]  /*1ba80*/  F2FP.PACK_AB R46, R47, R46 ;  /* 0x0000002e2f2e723e */ /* 0x000fe200000000ff */
[--C-:B------:R-:W-:Y:S01]  /*1ba90*/  IMAD.IADD R17, R10, 0x1, R13.reuse ;  /* 0x000000010a117824 */ /* 0x100fe200078e020d */
[----:B------:R-:W-:Y:S02]  /*1baa0*/  SEL R12, R12, 0xffffffc0, !P2 ;  /* 0xffffffc00c0c7807 */ /* 0x000fe40005000000 */
        /* <DEDUP_REMOVED lines=9> */
[----:B------:R-:W-:-:S02]  /*1bb40*/  F2FP.PACK_AB R56, R57, R56 ;  /* 0x000000383938723e */ /* 0x000fc400000000ff */
[----:B------:R-:W-:Y:S01]  /*1bb50*/  STS [R11+0x480], R154 ;  /* 0x0004809a0b007388 */ /* 0x000fe20000000800 */
[----:B------:R-:W-:Y:S02]  /*1bb60*/  F2FP.PACK_AB R58, R59, R58 ;  /* 0x0000003a3b3a723e */ /* 0x000fe400000000ff */
        /* <DEDUP_REMOVED lines=53> */
[----:B------:R-:W-:-:S02]  /*1bec0*/  PLOP3.LUT P0, PT, PT, PT, UP1, 0x80, 0x0 ;  /* 0x000000000000781c */ /* 0x000fc40003f0f018 */
[----:B------:R-:W-:Y:S01]  /*1bed0*/  PLOP3.LUT P1, PT, PT, PT, UP0, 0x80, 0x0 ;  /* 0x000000000000781c */ /* 0x000fe20003f2f008 */
        /* <DEDUP_REMOVED lines=42> */
[----:B------:R3:W-:Y:S01]  /*1c180*/  STS [R23+0xc080], R124 ;  /* 0x00c0807c17007388 */ /* 0x0007e20000000800 */
[----:B------:R-:W-:-:S03]  /*1c190*/  @UP0 UIMAD.WIDE UR6, UR24, UR4, UR6 ;  /* 0x00000004180602a5 */ /* 0x000fc6000f8e0206 */
[----:B------:R3:W-:Y:S04]  /*1c1a0*/  STS [R23+0xc480], R126 ;  /* 0x00c4807e17007388 */ /* 0x0007e80000000800 */
[----:B------:R3:W-:Y:S04]  /*1c1b0*/  STS [R25+0xc000], R128 ;  /* 0x00c0008019007388 */ /* 0x0007e80000000800 */
[----:B------:R3:W-:Y:S04]  /*1c1c0*/  STS [R25+0xc400], R3 ;  /* 0x00c4000319007388 */ /* 0x0007e80000000800 */
[----:B------:R-:W-:Y:S01]  /*1c1d0*/  BAR.SYNC.DEFER_BLOCKING 0x1, 0x100 ;  /* 0x0044000000007b1d */ /* 0x000fe20000010000 */
[----:B------:R-:W-:-:S02]  /*1c1e0*/  IMAD.MOV.U32 R6, RZ, RZ, c[0x0][0x388] ;  /* 0x0000e200ff067624 */ /* 0x000fc400078e00ff */
[----:B------:R-:W-:Y:S02]  /*1c1f0*/  IMAD.U32 R16, RZ, RZ, UR6 ;  /* 0x00000006ff107e24 */ /* 0x000fe4000f8e00ff */
[----:B--2---:R-:W-:Y:S01]  /*1c200*/  IMAD.U32 R17, RZ, RZ, UR7 ;  /* 0x00000007ff117e24 */ /* 0x004fe2000f8e00ff */
        /* <DEDUP_REMOVED lines=10> */
.L_x_1511:
[----:B---3--:R-:W-:Y:S01]  /*1c2b0*/  SHF.R.S32.HI R11, RZ, 0x1f, R2 ;  /* 0x0000001fff0b7819 */ /* 0x008fe20000011402 */
[----:B------:R-:W-:Y:S01]  /*1c2c0*/  IMAD.MOV.U32 R10, RZ, RZ, c[0x0][0x4e8] ;  /* 0x00013a00ff0a7624 */ /* 0x000fe200078e00ff */
[----:B------:R-:W-:Y:S01]  /*1c2d0*/  LOP3.LUT R3, R7, 0xffffffe0, RZ, 0xc0, !PT ;  /* 0xffffffe007037812 */ /* 0x000fe200078ec0ff */
[----:B------:R-:W1:Y:S01]  /*1c2e0*/  S2R R75, SR_CTAID.X ;  /* 0x00000000004b7919 */ /* 0x000e620000002500 */
[----:B------:R-:W-:Y:S01]  /*1c2f0*/  LEA.HI R11, R11, R2, RZ, 0x3 ;  /* 0x000000020b0b7211 */ /* 0x000fe200078f18ff */
[----:B------:R-:W2:Y:S01]  /*1c300*/  R2UR UR12, R12 ;  /* 0x000000000c0c73c2 */ /* 0x000ea200000e0000 */
[----:B------:R-:W-:Y:S01]  /*1c310*/  ISETP.NE.AND P1, PT, R10, 0x1, PT ;  /* 0x000000010a00780c */ /* 0x000fe20003f25270 */
[----:B------:R-:W-:Y:S01]  /*1c320*/  IMAD.IADD R3, R0, 0x1, -R3 ;  /* 0x0000000100037824 */ /* 0x000fe200078e0a03 */
[----:B------:R-:W-:Y:S01]  /*1c330*/  LOP3.LUT R7, R11, 0xffffff8, RZ, 0xc0, !PT ;  /* 0x0ffffff80b077812 */ /* 0x000fe200078ec0ff */
[----:B------:R-:W-:Y:S01]  /*1c340*/  ULDC.64 UR4, c[0x0][0x490] ;  /* 0x0001240000047ab9 */ /* 0x000fe20000000a00 */
[----:B------:R-:W-:Y:S01]  /*1c350*/  LEA.HI R10, R9, R9, RZ, 0x1 ;  /* 0x00000009090a7211 */ /* 0x000fe200078f08ff */
[----:B------:R-:W-:Y:S01]  /*1c360*/  USHF.R.S32.HI UR9, URZ, 0x1f, UR24 ;  /* 0x0000001f3f097899 */ /* 0x000fe20008011418 */
[----:B------:R-:W-:Y:S01]  /*1c370*/  SHF.R.S32.HI R14, RZ, 0x1f, R3 ;  /* 0x0000001fff0e7819 */ /* 0x000fe20000011403 */
[----:B------:R-:W-:Y:S01]  /*1c380*/  IMAD.IADD R2, R2, 0x1, -R7 ;  /* 0x0000000102027824 */ /* 0x000fe200078e0a07 */
[----:B------:R-:W3:Y:S01]  /*1c390*/  R2UR UR7, R13 ;  /* 0x000000000d0773c2 */ /* 0x000ee200000e0000 */
[----:B------:R-:W-:Y:S01]  /*1c3a0*/  LOP3.LUT R10, R10, 0x1ffffffe, RZ, 0xc0, !PT ;  /* 0x1ffffffe0a0a7812 */ /* 0x000fe200078ec0ff */
[----:B------:R-:W-:Y:S01]  /*1c3b0*/  ULDC UR14, c[0x0][0x3a0] ;  /* 0x0000e800000e7ab9 */ /* 0x000fe20000000800 */
[----:B------:R-:W-:Y:S01]  /*1c3c0*/  LEA.HI R7, R14, R3, RZ, 0x2 ;  /* 0x000000030e077211 */ /* 0x000fe200078f10ff */
[----:B------:R-:W-:Y:S01]  /*1c3d0*/  USEL UR9, UR9, URZ, !UP1 ;  /* 0x0000003f09097287 */ /* 0x000fe2000c800000 */
[----:B------:R-:W-:Y:S01]  /*1c3e0*/  LOP3.LUT P2, RZ, R3, 0x3, RZ, 0xc0, !PT ;  /* 0x0000000303ff7812 */ /* 0x000fe2000784c0ff */
[----:B------:R-:W-:Y:S01]  /*1c3f0*/  IMAD.IADD R9, R9, 0x1, -R10 ;  /* 0x0000000109097824 */ /* 0x000fe200078e0a0a */
[----:B------:R-:W-:Y:S01]  /*1c400*/  SHF.R.S32.HI R7, RZ, 0x2, R7 ;  /* 0x00000002ff077819 */ /* 0x000fe20000011407 */
[----:B------:R-:W4:Y:S01]  /*1c410*/  R2UR UR18, R12 ;  /* 0x000000000c1273c2 */ /* 0x000f2200000e0000 */
[----:B------:R-:W-:Y:S01]  /*1c420*/  USEL UR24, UR24, URZ, !UP1 ;  /* 0x0000003f18187287 */ /* 0x000fe2000c800000 */
[CC--:B------:R-:W-:Y:S01]  /*1c430*/  LEA.HI R16, R5.reuse, R0.reuse, RZ, 0x3 ;  /* 0x0000000005107211 */ /* 0x0c0fe200078f18ff */
[----:B------:R-:W-:Y:S01]  /*1c440*/  BSSY B0, `(.L_x_1512) ;  /* 0x000008c000007945 */ /* 0x000fe20003800000 */
[----:B------:R-:W-:Y:S01]  /*1c450*/  IMAD R2, R2, 0x10, R7 ;  /* 0x0000001002027824 */ /* 0x000fe200078e0207 */
[----:B------:R-:W-:-:S03]  /*1c460*/  LEA.HI R5, R5, R0, RZ, 0x6 ;  /* 0x0000000005057211 */ /* 0x000fc600078f30ff */
[----:B------:R-:W4:Y:S01]  /*1c470*/  R2UR UR11, R13 ;  /* 0x000000000d0b73c2 */ /* 0x000f2200000e0000 */
[----:B------:R-:W-:-:S05]  /*1c480*/  IMAD R10, R9, 0x8, R2 ;  /* 0x00000008090a7824 */ /* 0x000fca00078e0202 */
[----:B-1----:R-:W-:Y:S02]  /*1c490*/  LEA R7, R75, R10, 0x7 ;  /* 0x0000000a4b077211 */ /* 0x002fe400078e38ff */
[----:B------:R1:W2:Y:S02]  /*1c4a0*/  R2UR UR6, R12 ;  /* 0x000000000c0673c2 */ /* 0x0002a400000e0000 */
[----:B--2---:R-:W-:Y:S02]  /*1c4b0*/  UMOV UR6, UR12 ;  /* 0x0000000c00067c82 */ /* 0x004fe40008000000 */
[----:B------:R-:W-:Y:S01]  /*1c4c0*/  UIMAD UR12, UR8, UR4, URZ ;  /* 0x00000004080c72a4 */ /* 0x000fe2000f8e023f */
[----:B------:R-:W-:Y:S01]  /*1c4d0*/  @P1 IMAD.HI.U32 R3, R7, c[0x0][0x4ec], RZ ;  /* 0x00013b0007031a27 */ /* 0x000fe200078e00ff */
[----:B---3--:R-:W-:Y:S02]  /*1c4e0*/  UIMAD.WIDE.U32 UR20, UR16, UR4, UR6 ;  /* 0x00000004101472a5 */ /* 0x008fe4000f8e0006 */
[----:B------:R-:W-:Y:S01]  /*1c4f0*/  UIMAD UR12, UR16, UR5, UR12 ;  /* 0x00000005100c72a4 */ /* 0x000fe2000f8e020c */
[----:B------:R2:W4:Y:S01]  /*1c500*/  R2UR UR19, R13 ;  /* 0x000000000d1373c2 */ /* 0x00052200000e0000 */
[----:B------:R-:W-:-:S02]  /*1c510*/  ULDC.64 UR6, c[0x0][0x498] ;  /* 0x0001260000067ab9 */ /* 0x000fc40000000a00 */
[----:B----4-:R-:W-:Y:S02]  /*1c520*/  UIMAD.WIDE.U32 UR18, UR18, UR14, URZ ;  /* 0x0000000e121272a5 */ /* 0x010fe4000f8e003f */
[----:B------:R-:W-:Y:S02]  /*1c530*/  UIADD3 UR21, UR21, UR12, URZ ;  /* 0x0000000c15157290 */ /* 0x000fe4000fffe03f */
[----:B------:R-:W-:Y:S01]  /*1c540*/  ULDC.64 UR4, c[0x0][0x3e8] ;  /* 0x0000fa0000047ab9 */ /* 0x000fe20000000a00 */
[----:B------:R1:W3:Y:S01]  /*1c550*/  R2UR UR10, R12 ;  /* 0x000000000c0a73c2 */ /* 0x0002e200000e0000 */
[----:B------:R-:W-:Y:S02]  /*1c560*/  UIMAD UR14, UR11, UR14, URZ ;  /* 0x0000000e0b0e72a4 */ /* 0x000fe4000f8e023f */
[----:B------:R-:W-:Y:S02]  /*1c570*/  UIMAD UR11, UR9, UR6, URZ ;  /* 0x00000006090b72a4 */ /* 0x000fe4000f8e023f */
[----:B------:R-:W-:-:S02]  /*1c580*/  UIMAD.WIDE.U32 UR20, UR24, UR6, UR20 ;  /* 0x00000006181472a5 */ /* 0x000fc4000f8e0014 */
[----:B------:R-:W-:Y:S01]  /*1c590*/  UIMAD UR7, UR24, UR7, UR11 ;  /* 0x00000007180772a4 */ /* 0x000fe2000f8e020b */
[----:B------:R2:W4:Y:S02]  /*1c5a0*/  R2UR UR13, R13 ;  /* 0x000000000d0d73c2 */ /* 0x00052400000e0000 */
[----:B----4-:R-:W-:Y:S02]  /*1c5b0*/  ULDC UR13, c[0x0][0x3a4] ;  /* 0x0000e900000d7ab9 */ /* 0x010fe40000000800 */
[----:B------:R-:W-:-:S04]  /*1c5c0*/  UIMAD UR8, UR8, UR4, URZ ;  /* 0x00000004080872a4 */ /* 0x000fc8000f8e023f */
[----:B------:R-:W-:Y:S01]  /*1c5d0*/  UIMAD UR5, UR16, UR5, UR8 ;  /* 0x00000005100572a4 */ /* 0x000fe2000f8e0208 */
[----:B-1----:R-:W-:Y:S01]  /*1c5e0*/  IMAD.MOV.U32 R12, RZ, RZ, R7 ;  /* 0x000000ffff0c7224 */ /* 0x002fe200078e0007 */
[----:B------:R-:W-:Y:S01]  /*1c5f0*/  @P1 SHF.R.U32.HI R12, RZ, c[0x0][0x4f0], R3 ;  /* 0x00013c00ff0c1a19 */ /* 0x000fe20000011603 */
[----:B---3--:R-:W-:Y:S01]  /*1c600*/  UIMAD UR13, UR10, UR13, UR14 ;  /* 0x0000000d0a0d72a4 */ /* 0x008fe2000f8e020e */
[----:B------:R-:W-:Y:S02]  /*1c610*/  LOP3.LUT R3, R16, 0xfffffff8, RZ, 0xc0, !PT ;  /* 0xfffffff810037812 */ /* 0x000fe400078ec0ff */
[----:B------:R-:W-:Y:S01]  /*1c620*/  SHF.R.S32.HI R16, RZ, 0x3, R16 ;  /* 0x00000003ff107819 */ /* 0x000fe20000011410 */
[--C-:B------:R-:W-:Y:S01]  /*1c630*/  IMAD.MOV R10, RZ, RZ, -R12.reuse ;  /* 0x000000ffff0a7224 */ /* 0x100fe200078e0a0c */
[----:B------:R-:W-:Y:S01]  /*1c640*/  UIADD3 UR19, UR19, UR13, URZ ;  /* 0x0000000d13137290 */ /* 0x000fe2000fffe03f */
[----:B------:R-:W-:Y:S02]  /*1c650*/  IMAD.IADD R3, R0, 0x1, -R3 ;  /* 0x0000000100037824 */ /* 0x000fe400078e0a03 */
[----:B------:R-:W-:Y:S01]  /*1c660*/  IMAD R10, R10, c[0x0][0x4e8], R7 ;  /* 0x00013a000a0a7a24 */ /* 0x000fe200078e0207 */
[----:B------:R-:W-:Y:S01]  /*1c670*/  SHF.R.S32.HI R7, RZ, 0x1f, R12 ;  /* 0x0000001fff077819 */ /* 0x000fe2000001140c */
[----:B------:R-:W-:Y:S01]  /*1c680*/  IMAD.U32 R0, RZ, RZ, UR7 ;  /* 0x00000007ff007e24 */ /* 0x000fe2000f8e00ff */
[----:B------:R-:W-:Y:S01]  /*1c690*/  IADD3 R12, P0, R12, UR20, RZ ;  /* 0x000000140c0c7c10 */ /* 0x000fe2000ff1e0ff */
[----:B------:R-:W-:Y:S01]  /*1c6a0*/  IMAD.SHL.U32 R17, R16, 0x40, RZ ;  /* 0x0000004010117824 */ /* 0x000fe200078e00ff */
[----:B------:R-:W-:Y:S01]  /*1c6b0*/  SHF.R.S32.HI R11, RZ, 0x1f, R10 ;  /* 0x0000001fff0b7819 */ /* 0x000fe2000001140a */
[----:B------:R-:W-:Y:S01]  /*1c6c0*/  UIMAD.WIDE.U32 UR16, UR16, UR4, UR18 ;  /* 0x00000004101072a5 */ /* 0x000fe2000f8e0012 */
[----:B--2---:R-:W-:Y:S01]  /*1c6d0*/  IADD3.X R13, R7, UR21, R0, P0, !PT ;  /* 0x00000015070d7c10 */ /* 0x004fe200087fe400 */
[----:B------:R-:W-:Y:S01]  /*1c6e0*/  ULDC.64 UR6, c[0x0][0x3f0] ;  /* 0x0000fc0000067ab9 */ /* 0x000fe20000000a00 */
[----:B------:R-:W-:Y:S01]  /*1c6f0*/  LEA R0, R3, R16, 0x5 ;  /* 0x0000001003007211 */ /* 0x000fe200078e28ff */
[----:B------:R-:W-:Y:S01]  /*1c700*/  IMAD R11, R11, c[0x0][0x488], RZ ;  /* 0x000122000b0b7a24 */ /* 0x000fe200078e02ff */
[----:B------:R-:W-:Y:S01]  /*1c710*/  LOP3.LUT R17, R17, 0x1c0, RZ, 0xc0, !PT ;  /* 0x000001c011117812 */ /* 0x000fe200078ec0ff */
[----:B------:R-:W-:Y:S01]  /*1c720*/  IMAD.WIDE.U32 R12, R10, c[0x0][0x488], R12 ;  /* 0x000122000a0c7a25 */ /* 0x000fe200078e000c */
[----:B------:R-:W-:-:S02]  /*1c730*/  UIMAD UR9, UR9, UR6, URZ ;  /* 0x00000006090972a4 */ /* 0x000fc4000f8e023f */
[----:B------:R-:W-:Y:S01]  /*1c740*/  UIADD3 UR17, UR17, UR5, URZ ;  /* 0x0000000511117290 */ /* 0x000fe2000fffe03f */
[----:B------:R-:W-:Y:S01]  /*1c750*/  IMAD R15, R75, 0x80, R0 ;  /* 0x000000804b0f7824 */ /* 0x000fe200078e0200 */
[----:B------:R-:W-:Y:S01]  /*1c760*/  UIMAD UR7, UR24, UR7, UR9 ;  /* 0x00000007180772a4 */ /* 0x000fe2000f8e0209 */
[----:B------:R-:W-:Y:S01]  /*1c770*/  IMAD.SHL.U32 R0, R3, 0x8, RZ ;  /* 0x0000000803007824 */ /* 0x000fe200078e00ff */
[----:B------:R-:W-:Y:S01]  /*1c780*/  SHF.R.U32.HI R3, RZ, 0x3, R17 ;  /* 0x00000003ff037819 */ /* 0x000fe20000011611 */
[----:B------:R-:W-:Y:S01]  /*1c790*/  IMAD R11, R10, c[0x0][0x48c], R11 ;  /* 0x000123000a0b7a24 */ /* 0x000fe200078e020b */
[----:B------:R-:W-:Y:S01]  /*1c7a0*/  UIMAD.WIDE.U32 UR16, UR24, UR6, UR16 ;  /* 0x00000006181072a5 */ /* 0x000fe2000f8e0010 */
[----:B------:R-:W-:Y:S01]  /*1c7b0*/  @P1 IMAD.HI.U32 R9, R15, c[0x0][0x4ec], RZ ;  /* 0x00013b000f091a27 */ /* 0x000fe200078e00ff */
[----:B------:R-:W-:Y:S02]  /*1c7c0*/  LOP3.LUT R10, R17, 0x38, R0, 0xf8, !PT ;  /* 0x00000038110a7812 */ /* 0x000fe400078ef800 */
[----:B------:R-:W-:Y:S01]  /*1c7d0*/  LEA R17, P0, R12, c[0x0][0x450], 0x2 ;  /* 0x000114000c117a11 */ /* 0x000fe200078010ff */
[----:B------:R-:W-:Y:S01]  /*1c7e0*/  IMAD.IADD R14, R13, 0x1, R11 ;  /* 0x000000010d0e7824 */ /* 0x000fe200078e020b */
[----:B------:R-:W-:Y:S01]  /*1c7f0*/  LOP3.LUT R3, R10, R3, RZ, 0x3c, !PT ;  /* 0x000000030a037212 */ /* 0x000fe200078e3cff */
[----:B------:R-:W-:Y:S01]  /*1c800*/  IMAD.MOV.U32 R7, RZ, RZ, R15 ;  /* 0x000000ffff077224 */ /* 0x000fe200078e000f */
[----:B------:R-:W-:Y:S01]  /*1c810*/  @P1 SHF.R.U32.HI R7, RZ, c[0x0][0x4f0], R9 ;  /* 0x00013c00ff071a19 */ /* 0x000fe20000011609 */
[----:B------:R-:W-:Y:S01]  /*1c820*/  SHFL.IDX PT, R10, R17, 0x1, 0x1c1f ;  /* 0x003c1f00110a7f89 */ /* 0x000fe200000e0000 */
[----:B------:R-:W-:Y:S01]  /*1c830*/  LEA.HI.X R14, R12, c[0x0][0x454], R14, 0x2, P0 ;  /* 0x000115000c0e7a11 */ /* 0x000fe200000f140e */
[----:B------:R-:W-:Y:S01]  /*1c840*/  UIADD3 UR7, UR17, UR7, URZ ;  /* 0x0000000711077290 */ /* 0x000fe2000fffe03f */
[--C-:B------:R-:W-:Y:S01]  /*1c850*/  SHF.R.S32.HI R9, RZ, 0x1f, R7.reuse ;  /* 0x0000001fff097819 */ /* 0x100fe20000011407 */
[----:B------:R-:W-:Y:S01]  /*1c860*/  IMAD.MOV R18, RZ, RZ, -R7 ;  /* 0x000000ffff127224 */ /* 0x000fe200078e0a07 */
[----:B------:R-:W-:Y:S01]  /*1c870*/  SHFL.IDX PT, R12, R17, RZ, 0x1c1f ;  /* 0x001c1fff110c7589 */ /* 0x000fe200000e0000 */
[----:B------:R-:W-:Y:S01]  /*1c880*/  MOV R20, UR16 ;  /* 0x0000001000147c02 */ /* 0x000fe20008000f00 */
[----:B------:R-:W-:-:S02]  /*1c890*/  IMAD.U32 R21, RZ, RZ, UR17 ;  /* 0x00000011ff157e24 */ /* 0x000fc4000f8e00ff */
[----:B------:R-:W1:Y:S01]  /*1c8a0*/  SHFL.IDX PT, R13, R14, RZ, 0x1c1f ;  /* 0x001c1fff0e0d7589 */ /* 0x000e6200000e0000 */
[----:B------:R-:W-:Y:S02]  /*1c8b0*/  IMAD R18, R18, c[0x0][0x4e8], R15 ;  /* 0x00013a0012127a24 */ /* 0x000fe400078e020f */
[----:B------:R-:W-:Y:S01]  /*1c8c0*/  IMAD R15, R75, 0x80, R2 ;  /* 0x000000804b0f7824 */ /* 0x000fe200078e0202 */
[----:B------:R2:W3:Y:S01]  /*1c8d0*/  SHFL.IDX PT, R11, R14, 0x1, 0x1c1f ;  /* 0x003c1f000e0b7f89 */ /* 0x0004e200000e0000 */
[----:B-----5:R-:W-:Y:S01]  /*1c8e0*/  IMAD R2, R6, c[0x0][0x4e8], RZ ;  /* 0x00013a0006027a24 */ /* 0x020fe200078e02ff */
[----:B------:R-:W-:Y:S01]  /*1c8f0*/  SHF.R.S32.HI R6, RZ, 0x1f, R18 ;  /* 0x0000001fff067819 */ /* 0x000fe20000011412 */
[----:B------:R-:W-:Y:S01]  /*1c900*/  IMAD R22, R9, c[0x0][0x3e0], RZ ;  /* 0x0000f80009167a24 */ /* 0x000fe200078e02ff */
[C---:B------:R-:W-:Y:S01]  /*1c910*/  IADD3 R9, R15.reuse, 0x8, RZ ;  /* 0x000000080f097810 */ /* 0x040fe20007ffe0ff */
[----:B------:R-:W-:Y:S01]  /*1c920*/  IMAD.U32 R21, RZ, RZ, UR7 ;  /* 0x00000007ff157e24 */ /* 0x000fe2000f8e00ff */
[-C--:B------:R-:W-:Y:S01]  /*1c930*/  ISETP.GE.OR P1, PT, R15, R2.reuse, P2 ;  /* 0x000000020f00720c */ /* 0x080fe20001726670 */
[----:B------:R-:W-:Y:S01]  /*1c940*/  IMAD R22, R7, c[0x0][0x3e4], R22 ;  /* 0x0000f90007167a24 */ /* 0x000fe200078e0216 */
[----:B------:R-:W-:Y:S01]  /*1c950*/  ISETP.GE.OR P0, PT, R9, R2, P2 ;  /* 0x000000020900720c */ /* 0x000fe20001706670 */
[----:B------:R-:W-:-:S04]  /*1c960*/  IMAD.WIDE.U32 R20, R7, c[0x0][0x3e0], R20 ;  /* 0x0000f80007147a25 */ /* 0x000fc800078e0014 */
[----:B------:R-:W-:Y:S01]  /*1c970*/  IMAD R75, R75, 0x80, R16 ;  /* 0x000000804b4b7824 */ /* 0x000fe200078e0210 */
[----:B------:R-:W-:-:S05]  /*1c980*/  IADD3 R21, R21, R22, RZ ;  /* 0x0000001615157210 */ /* 0x000fca0007ffe0ff */
        /* <DEDUP_REMOVED lines=55> */
.L_x_1513:
[----:B--234-:R-:W-:Y:S05]  /*1cd00*/  BSYNC B0 ;  /* 0x0000000000007941 */ /* 0x01cfea0003800000 */
.L_x_1512:
        /* <DEDUP_REMOVED lines=30> */
.L_x_1515:
[----:B------:R-:W-:Y:S05]  /*1cef0*/  BSYNC B0 ;  /* 0x0000000000007941 */ /* 0x000fea0003800000 */
.L_x_1514:
        /* <DEDUP_REMOVED lines=30> */
.L_x_1517:
[----:B------:R-:W-:Y:S05]  /*1d0e0*/  BSYNC B0 ;  /* 0x0000000000007941 */ /* 0x000fea0003800000 */
.L_x_1516:
        /* <DEDUP_REMOVED lines=31> */
.L_x_1510:
[----:B------:R-:W-:Y:S02]  /*1d2e0*/  ULDC.64 UR6, c[0x0][0x500] ;  /* 0x0001400000067ab9 */ /* 0x000fe40000000a00 */
[----:B------:R-:W-:Y:S02]  /*1d2f0*/  ULDC.64 UR4, c[0x0][0x508] ;  /* 0x0001420000047ab9 */ /* 0x000fe40000000a00 */
[----:B------:R-:W-:Y:S02]  /*1d300*/  UISETP.NE.U32.AND UP1, UPT, URZ, UR6, UPT ;  /* 0x000000063f00728c */ /* 0x000fe4000bf25070 */
[----:B------:R-:W-:Y:S02]  /*1d310*/  UISETP.NE.U32.AND UP0, UPT, URZ, UR4, UPT ;  /* 0x000000043f00728c */ /* 0x000fe4000bf05070 */
[----:B------:R-:W-:Y:S02]  /*1d320*/  UISETP.NE.AND.EX UP1, UPT, URZ, UR7, UPT, UP1 ;  /* 0x000000073f00728c */ /* 0x000fe4000bf25310 */
[----:B------:R-:W-:-:S02]  /*1d330*/  UMOV UR4, 0x4 ;  /* 0x0000000400047882 */ /* 0x000fc40000000000 */
[----:B------:R-:W-:Y:S02]  /*1d340*/  UISETP.NE.AND.EX UP0, UPT, URZ, UR5, UPT, UP0 ;  /* 0x000000053f00728c */ /* 0x000fe4000bf05300 */
[----:B------:R-:W-:Y:S01]  /*1d350*/  ULDC.64 UR6, c[0x0][0x500] ;  /* 0x0001400000067ab9 */ /* 0x000fe20000000a00 */
[----:B------:R-:W-:Y:S01]  /*1d360*/  PLOP3.LUT P0, PT, PT, PT, UP1, 0x80, 0x0 ;  /* 0x000000000000781c */ /* 0x000fe20003f0f018 */
[----:B------:R-:W-:Y:S02]  /*1d370*/  UIMAD.WIDE UR6, UR24, UR4, UR6 ;  /* 0x00000004180672a5 */ /* 0x000fe4000f8e0206 */
[----:B------:R-:W-:-:S04]  /*1d380*/  PLOP3.LUT P1, PT, PT, PT, UP0, 0x80, 0x0 ;  /* 0x000000000000781c */ /* 0x000fc80003f2f008 */
[----:B------:R-:W-:Y:S02]  /*1d390*/  IMAD.U32 R6, RZ, RZ, UR6 ;  /* 0x00000006ff067e24 */ /* 0x000fe4000f8e00ff */
[----:B------:R-:W-:Y:S01]  /*1d3a0*/  IMAD.U32 R7, RZ, RZ, UR7 ;  /* 0x00000007ff077e24 */ /* 0x000fe2000f8e00ff */
[----:B------:R-:W-:Y:S02]  /*1d3b0*/  ULDC.64 UR6, c[0x0][0x508] ;  /* 0x0001420000067ab9 */ /* 0x000fe40000000a00 */
[----:B------:R-:W-:Y:S01]  /*1d3c0*/  @UP0 UIMAD.WIDE UR6, UR24, UR4, UR6 ;  /* 0x00000004180602a5 */ /* 0x000fe2000f8e0206 */
[----:B------:R-:W-:Y:S01]  /*1d3d0*/  MOV R4, c[0x0][0x388] ;  /* 0x0000e20000047a02 */ /* 0x000fe20000000f00 */
[----:B------:R-:W2:Y:S04]  /*1d3e0*/  @P0 LDG.E R3, [R6.64] ;  /* 0x0000001a06030981 */ /* 0x000ea8000c1e1900 */
[----:B------:R-:W-:Y:S01]  /*1d3f0*/  IMAD.U32 R8, RZ, RZ, UR6 ;  /* 0x00000006ff087e24 */ /* 0x000fe2000f8e00ff */
[----:B------:R-:W-:-:S05]  /*1d400*/  MOV R9, UR7 ;  /* 0x0000000700097c02 */ /* 0x000fca0008000f00 */
        /* <DEDUP_REMOVED lines=9> */
.L_x_1518:
        /* <DEDUP_REMOVED lines=12> */
[----:B------:R-:W1:Y:S01]  /*1d560*/  R2UR UR12, R10 ;  /* 0x000000000a0c73c2 */ /* 0x000e6200000e0000 */
[----:B------:R-:W-:Y:S01]  /*1d570*/  IMAD.MOV.U32 R2, RZ, RZ, c[0x0][0x4e8] ;  /* 0x00013a00ff027624 */ /* 0x000fe200078e00ff */
[----:B------:R-:W-:Y:S01]  /*1d580*/  ULDC.64 UR4, c[0x0][0x490] ;  /* 0x0001240000047ab9 */ /* 0x000fe20000000a00 */
[----:B------:R-:W-:Y:S01]  /*1d590*/  IMAD.MOV.U32 R6, RZ, RZ, R0 ;  /* 0x000000ffff067224 */ /* 0x000fe200078e0000 */
[----:B------:R-:W-:Y:S02]  /*1d5a0*/  UIMAD UR7, UR8, UR4, URZ ;  /* 0x00000004080772a4 */ /* 0x000fe4000f8e023f */
[----:B------:R-:W-:Y:S02]  /*1d5b0*/  ISETP.NE.AND P0, PT, R2, 0x1, PT ;  /* 0x000000010200780c */ /* 0x000fe40003f05270 */
[----:B------:R-:W2:Y:S01]  /*1d5c0*/  R2UR UR11, R11 ;  /* 0x000000000b0b73c2 */ /* 0x000ea200000e0000 */
[----:B------:R-:W-:-:S07]  /*1d5d0*/  UIMAD UR7, UR16, UR5, UR7 ;  /* 0x00000005100772a4 */ /* 0x000fce000f8e0207 */
[----:B------:R3:W1:Y:S03]  /*1d5e0*/  R2UR UR10, R10 ;  /* 0x000000000a0a73c2 */ /* 0x00066600000e0000 */
[----:B------:R-:W-:Y:S01]  /*1d5f0*/  @P0 IMAD.HI.U32 R2, R0, c[0x0][0x4ec], RZ ;  /* 0x00013b0000020a27 */ /* 0x000fe200078e00ff */
[----:B-1----:R-:W-:-:S04]  /*1d600*/  UMOV UR10, UR12 ;  /* 0x0000000c000a7c82 */ /* 0x002fc80008000000 */
[----:B------:R-:W-:Y:S01]  /*1d610*/  @P0 SHF.R.U32.HI R6, RZ, c[0x0][0x4f0], R2 ;  /* 0x00013c00ff060a19 */ /* 0x000fe20000011602 */
[----:B------:R3:W1:Y:S03]  /*1d620*/  R2UR UR13, R11 ;  /* 0x000000000b0d73c2 */ /* 0x00066600000e0000 */
[----:B------:R-:W-:Y:S02]  /*1d630*/  IADD3 R5, -R6, RZ, RZ ;  /* 0x000000ff06057210 */ /* 0x000fe40007ffe1ff */
[----:B------:R-:W-:Y:S01]  /*1d640*/  SHF.R.S32.HI R3, RZ, 0x1f, R6 ;  /* 0x0000001fff037819 */ /* 0x000fe20000011406 */
[----:B--2---:R-:W-:Y:S02]  /*1d650*/  UIMAD.WIDE.U32 UR10, UR16, UR4, UR10 ;  /* 0x00000004100a72a5 */ /* 0x004fe4000f8e000a */
[----:B------:R-:W-:Y:S01]  /*1d660*/  IMAD R5, R5, c[0x0][0x4e8], R0 ;  /* 0x00013a0005057a24 */ /* 0x000fe200078e0200 */
[----:B------:R-:W-:-:S02]  /*1d670*/  ULDC.64 UR4, c[0x0][0x498] ;  /* 0x0001260000047ab9 */ /* 0x000fc40000000a00 */
[----:B------:R-:W-:Y:S02]  /*1d680*/  UIADD3 UR11, UR7, UR11, URZ ;  /* 0x0000000b070b7290 */ /* 0x000fe4000fffe03f */
[----:B------:R-:W-:Y:S01]  /*1d690*/  UIMAD UR7, UR6, UR4, URZ ;  /* 0x00000004060772a4 */ /* 0x000fe2000f8e023f */
[----:B------:R-:W-:Y:S01]  /*1d6a0*/  SHF.R.S32.HI R2, RZ, 0x1f, R5 ;  /* 0x0000001fff027819 */ /* 0x000fe20000011405 */
[----:B------:R-:W-:Y:S02]  /*1d6b0*/  UIMAD.WIDE.U32 UR10, UR24, UR4, UR10 ;  /* 0x00000004180a72a5 */ /* 0x000fe4000f8e000a */
[----:B------:R-:W-:-:S04]  /*1d6c0*/  UIMAD UR5, UR24, UR5, UR7 ;  /* 0x00000005180572a4 */ /* 0x000fc8000f8e0207 */
[----:B------:R-:W-:Y:S02]  /*1d6d0*/  IADD3 R6, P0, R6, UR10, RZ ;  /* 0x0000000a06067c10 */ /* 0x000fe4000ff1e0ff */
[----:B------:R-:W-:-:S05]  /*1d6e0*/  IMAD.U32 R0, RZ, RZ, UR5 ;  /* 0x00000005ff007e24 */ /* 0x000fca000f8e00ff */
[----:B------:R-:W-:Y:S01]  /*1d6f0*/  IADD3.X R7, R3, UR11, R0, P0, !PT ;  /* 0x0000000b03077c10 */ /* 0x000fe200087fe400 */
[----:B------:R-:W-:-:S04]  /*1d700*/  IMAD R0, R2, c[0x0][0x488], RZ ;  /* 0x0001220002007a24 */ /* 0x000fc800078e02ff */
[C---:B------:R-:W-:Y:S02]  /*1d710*/  IMAD R0, R5.reuse, c[0x0][0x48c], R0 ;  /* 0x0001230005007a24 */ /* 0x040fe400078e0200 */
[----:B------:R-:W-:-:S05]  /*1d720*/  IMAD.WIDE.U32 R6, R5, c[0x0][0x488], R6 ;  /* 0x0001220005067a25 */ /* 0x000fca00078e0006 */
[----:B------:R-:W-:Y:S02]  /*1d730*/  IADD3 R0, R7, R0, RZ ;  /* 0x0000000007007210 */ /* 0x000fe40007ffe0ff */
[----:B------:R-:W-:-:S04]  /*1d740*/  LEA R2, P0, R6, c[0x0][0x450], 0x2 ;  /* 0x0001140006027a11 */ /* 0x000fc800078010ff */
[----:B------:R-:W-:Y:S01]  /*1d750*/  LEA.HI.X R3, R6, c[0x0][0x454], R0, 0x2, P0 ;  /* 0x0001150006037a11 */ /* 0x000fe200000f1400 */
[----:B------:R-:W-:-:S05]  /*1d760*/  IMAD.MOV.U32 R0, RZ, RZ, -0x800000 ;  /* 0xff800000ff007424 */ /* 0x000fca00078e00ff */
[----:B------:R3:W-:Y:S01]  /*1d770*/  STG.E [R2.64], R0 ;  /* 0x0000000002007986 */ /* 0x0007e2000c10191a */
[----:B------:R-:W-:-:S04]  /*1d780*/  DEPBAR.LE SB1, 0x0, {3} ;  /* 0x000090080000791a */ /* 0x000fc80000000000 */
.L_x_1520:
[----:B------:R-:W-:Y:S05]  /*1d790*/  BSYNC B0 ;  /* 0x0000000000007941 */ /* 0x000fea0003800000 */
.L_x_1519:
[----:B------:R-:W1:Y:S01]  /*1d7a0*/  R2UR UR13, R11 ;  /* 0x000000000b0d73c2 */ /* 0x000e6200000e0000 */
[----:B------:R-:W2:Y:S01]  /*1d7b0*/  S2R R5, SR_CTAID.X ;  /* 0x0000000000057919 */ /* 0x000ea20000002500 */
[----:B------:R-:W-:Y:S01]  /*1d7c0*/  SHF.R.S32.HI R0, RZ, 0x1f, R9 ;  /* 0x0000001fff007819 */ /* 0x000fe20000011409 */
[----:B------:R-:W-:Y:S01]  /*1d7d0*/  ULDC UR10, c[0x0][0x3a0] ;  /* 0x0000e800000a7ab9 */ /* 0x000fe20000000800 */
[----:B------:R-:W-:Y:S01]  /*1d7e0*/  IMAD.MOV.U32 R2, RZ, RZ, c[0x0][0x4e8] ;  /* 0x00013a00ff027624 */ /* 0x000fe200078e00ff */
[----:B------:R-:W-:Y:S01]  /*1d7f0*/  ULDC UR7, c[0x0][0x3a4] ;  /* 0x0000e90000077ab9 */ /* 0x000fe20000000800 */
[----:B------:R-:W-:Y:S01]  /*1d800*/  LEA.HI R0, R0, R9, RZ, 0x3 ;  /* 0x0000000900007211 */ /* 0x000fe200078f18ff */
[----:B-----5:R-:W-:Y:S01]  /*1d810*/  IMAD R4, R4, c[0x0][0x4e8], RZ ;  /* 0x00013a0004047a24 */ /* 0x020fe200078e02ff */
[----:B------:R-:W3:Y:S01]  /*1d820*/  R2UR UR12, R10 ;  /* 0x000000000a0c73c2 */ /* 0x000ee200000e0000 */
[----:B------:R-:W-:Y:S01]  /*1d830*/  ISETP.NE.AND P0, PT, R2, 0x1, PT ;  /* 0x000000010200780c */ /* 0x000fe20003f05270 */
[----:B------:R-:W-:Y:S01]  /*1d840*/  BSSY B0, `(.L_x_1521) ;  /* 0x0000048000007945 */ /* 0x000fe20003800000 */
[----:B------:R-:W-:-:S02]  /*1d850*/  LOP3.LUT R6, R0, 0xfffffff8, RZ, 0xc0, !PT ;  /* 0xfffffff800067812 */ /* 0x000fc400078ec0ff */
[----:B------:R-:W-:-:S03]  /*1d860*/  SHF.R.S32.HI R0, RZ, 0x3, R0 ;  /* 0x00000003ff007819 */ /* 0x000fc60000011400 */
[----:B------:R-:W4:Y:S01]  /*1d870*/  R2UR UR14, R10 ;  /* 0x000000000a0e73c2 */ /* 0x000f2200000e0000 */
[----:B------:R-:W-:-:S05]  /*1d880*/  IMAD.IADD R9, R9, 0x1, -R6 ;  /* 0x0000000109097824 */ /* 0x000fca00078e0a06 */
[C---:B------:R-:W-:Y:S01]  /*1d890*/  LEA R2, R9.reuse, R0, 0x5 ;  /* 0x0000000009027211 */ /* 0x040fe200078e28ff */
[----:B-1----:R-:W-:Y:S01]  /*1d8a0*/  UIMAD UR4, UR13, UR10, URZ ;  /* 0x0000000a0d0472a4 */ /* 0x002fe2000f8e023f */
[----:B------:R1:W1:Y:S01]  /*1d8b0*/  R2UR UR15, R11 ;  /* 0x000000000b0f73c2 */ /* 0x00026200000e0000 */
[----:B------:R-:W-:Y:S02]  /*1d8c0*/  SHF.L.U32 R9, R9, 0x3, RZ ;  /* 0x0000000309097819 */ /* 0x000fe400000006ff */
[C---:B--2---:R-:W-:Y:S02]  /*1d8d0*/  IMAD R3, R5.reuse, 0x80, R2 ;  /* 0x0000008005037824 */ /* 0x044fe400078e0202 */
[----:B------:R-:W-:Y:S01]  /*1d8e0*/  IMAD R5, R5, 0x80, R0 ;  /* 0x0000008005057824 */ /* 0x000fe200078e0200 */
[----:B------:R-:W-:Y:S01]  /*1d8f0*/  IADD3 R8, R9, 0x40, RZ ;  /* 0x0000004009087810 */ /* 0x000fe20007ffe0ff */
[----:B------:R-:W-:Y:S01]  /*1d900*/  @P0 IMAD.HI.U32 R2, R3, c[0x0][0x4ec], RZ ;  /* 0x00013b0003020a27 */ /* 0x000fe200078e00ff */
[----:B---3--:R-:W-:-:S03]  /*1d910*/  UIMAD UR7, UR12, UR7, UR4 ;  /* 0x000000070c0772a4 */ /* 0x008fc6000f8e0204 */
[----:B------:R-:W-:Y:S01]  /*1d920*/  ULDC.64 UR4, c[0x0][0x3e8] ;  /* 0x0000fa0000047ab9 */ /* 0x000fe20000000a00 */
[----:B------:R-:W-:Y:S01]  /*1d930*/  IMAD.MOV.U32 R7, RZ, RZ, R3 ;  /* 0x000000ffff077224 */ /* 0x000fe200078e0003 */
[----:B------:R-:W-:Y:S01]  /*1d940*/  @P0 SHF.R.U32.HI R7, RZ, c[0x0][0x4f0], R2 ;  /* 0x00013c00ff070a19 */ /* 0x000fe20000011602 */
[----:B----4-:R-:W-:-:S03]  /*1d950*/  UIMAD.WIDE.U32 UR10, UR14, UR10, URZ ;  /* 0x0000000a0e0a72a5 */ /* 0x010fc6000f8e003f */
[C---:B------:R-:W-:Y:S02]  /*1d960*/  IADD3 R6, -R7.reuse, RZ, RZ ;  /* 0x000000ff07067210 */ /* 0x040fe40007ffe1ff */
[----:B------:R-:W-:Y:S01]  /*1d970*/  SHF.R.S32.HI R2, RZ, 0x1f, R7 ;  /* 0x0000001fff027819 */ /* 0x000fe20000011407 */
[----:B------:R-:W-:Y:S02]  /*1d980*/  UIADD3 UR11, UR11, UR7, URZ ;  /* 0x000000070b0b7290 */ /* 0x000fe4000fffe03f */
[----:B------:R-:W-:Y:S01]  /*1d990*/  UIMAD UR7, UR8, UR4, URZ ;  /* 0x00000004080772a4 */ /* 0x000fe2000f8e023f */
[----:B------:R-:W-:Y:S01]  /*1d9a0*/  IMAD R6, R6, c[0x0][0x4e8], R3 ;  /* 0x00013a0006067a24 */ /* 0x000fe200078e0203 */
[----:B------:R-:W-:Y:S01]  /*1d9b0*/  UIMAD.WIDE.U32 UR10, UR16, UR4, UR10 ;  /* 0x00000004100a72a5 */ /* 0x000fe2000f8e000a */
[----:B------:R-:W-:Y:S01]  /*1d9c0*/  IMAD R2, R2, c[0x0][0x3e0], RZ ;  /* 0x0000f80002027a24 */ /* 0x000fe200078e02ff */
[----:B------:R-:W-:Y:S02]  /*1d9d0*/  UIMAD UR7, UR16, UR5, UR7 ;  /* 0x00000005100772a4 */ /* 0x000fe4000f8e0207 */
[----:B------:R-:W-:Y:S01]  /*1d9e0*/  SHF.R.S32.HI R3, RZ, 0x1f, R6 ;  /* 0x0000001fff037819 */ /* 0x000fe20000011406 */
[----:B------:R-:W-:Y:S01]  /*1d9f0*/  ULDC.64 UR4, c[0x0][0x3f0] ;  /* 0x0000fc0000047ab9 */ /* 0x000fe20000000a00 */
[----:B------:R-:W-:Y:S01]  /*1da00*/  IMAD R2, R7, c[0x0][0x3e4], R2 ;  /* 0x0000f90007027a24 */ /* 0x000fe200078e0202 */
[----:B------:R-:W-:-:S02]  /*1da10*/  UIMAD UR6, UR6, UR4, URZ ;  /* 0x00000004060672a4 */ /* 0x000fc4000f8e023f */
[----:B------:R-:W-:Y:S01]  /*1da20*/  UIADD3 UR11, UR7, UR11, URZ ;  /* 0x0000000b070b7290 */ /* 0x000fe2000fffe03f */
[----:B------:R-:W-:Y:S01]  /*1da30*/  IMAD R3, R3, c[0x0][0x3d8], RZ ;  /* 0x0000f60003037a24 */ /* 0x000fe200078e02ff */
[----:B------:R-:W-:Y:S02]  /*1da40*/  UIMAD UR5, UR24, UR5, UR6 ;  /* 0x00000005180572a4 */ /* 0x000fe4000f8e0206 */
[----:B------:R-:W-:Y:S01]  /*1da50*/  UIMAD.WIDE.U32 UR10, UR24, UR4, UR10 ;  /* 0x00000004180a72a5 */ /* 0x000fe2000f8e000a */
[----:B------:R-:W-:-:S03]  /*1da60*/  IMAD R3, R6, c[0x0][0x3dc], R3 ;  /* 0x0000f70006037a24 */ /* 0x000fc600078e0203 */
[----:B------:R-:W-:Y:S02]  /*1da70*/  UIADD3 UR5, UR11, UR5, URZ ;  /* 0x000000050b057290 */ /* 0x000fe4000fffe03f */
[----:B-1----:R-:W-:Y:S02]  /*1da80*/  IMAD.U32 R11, RZ, RZ, UR11 ;  /* 0x0000000bff0b7e24 */ /* 0x002fe4000f8e00ff */
[----:B------:R-:W-:Y:S02]  /*1da90*/  IMAD.U32 R10, RZ, RZ, UR10 ;  /* 0x0000000aff0a7e24 */ /* 0x000fe4000f8e00ff */
[----:B------:R-:W-:-:S05]  /*1daa0*/  MOV R11, UR5 ;  /* 0x00000005000b7c02 */ /* 0x000fca0008000f00 */
[----:B------:R-:W-:Y:S01]  /*1dab0*/  IMAD.WIDE.U32 R10, R7, c[0x0][0x3e0], R10 ;  /* 0x0000f800070a7a25 */ /* 0x000fe200078e000a */
[----:B------:R-:W-:-:S03]  /*1dac0*/  IADD3 R7, R9, 0x80, RZ ;  /* 0x0000008009077810 */ /* 0x000fc60007ffe0ff */
[----:B------:R-:W-:-:S04]  /*1dad0*/  IMAD.IADD R11, R11, 0x1, R2 ;  /* 0x000000010b0b7824 */ /* 0x000fc800078e0202 */
        /* <DEDUP_REMOVED lines=30> */
.L_x_1522:
[----:B------:R-:W-:Y:S05]  /*1dcc0*/  BSYNC B0 ;  /* 0x0000000000007941 */ /* 0x000fea0003800000 */
.L_x_1521:
        /* <DEDUP_REMOVED lines=27> */
.L_x_1524:
[----:B------:R-:W-:Y:S05]  /*1de80*/  BSYNC B0 ;  /* 0x0000000000007941 */ /* 0x000fea0003800000 */
.L_x_1523:
        /* <DEDUP_REMOVED lines=27> */
.L_x_1526:
[----:B------:R-:W-:Y:S05]  /*1e040*/  BSYNC B0 ;  /* 0x0000000000007941 */ /* 0x000fea0003800000 */
.L_x_1525:
        /* <DEDUP_REMOVED lines=28> */
.L_x_1527:
        /* <DEDUP_REMOVED lines=15> */
.L_x_3013:


//--------------------- .text._ZN7cutlass13device_kernelIN5flash19enable_sm80_to_sm89INS1_16FlashAttnFwdSm80INS1_25CollectiveMainloopFwdSm80ILi8ELi1ELb1EN4cute5tupleIJNS5_1CILi128EEENS7_ILi64EEENS7_ILi256EEEEEELi256ENS_6half_tEfNS_4arch4Sm80ELb0ELb0ELb0ELb0ELb0ELb0ELb1ELb0EEENS1_21CollectiveEpilogueFwdINS6_IJS8_SA_S9_EEENS6_IJNS7_ILi1EEESI_SI_EEESC_SE_Li256ELb0ELb1ELb0ELb0EEENS1_19SingleTileSchedulerILb0ELb0ELb1ELi128EEEEEEEEEvNT_6ParamsE --------------------------
	.section	.text._ZN7cutlass13device_kernelIN5flash19enable_sm80_to_sm89INS1_16FlashAttnFwdSm80INS1_25CollectiveMainloopFwdSm80ILi8ELi1ELb1EN4cute5tupleIJNS5_1CILi128EEENS7_ILi64EEENS7_ILi256EEEEEELi256ENS_6half_tEfNS_4arch4Sm80ELb0ELb0ELb0ELb0ELb0ELb0ELb1ELb0EEENS1_21CollectiveEpilogueFwdINS6_IJS8_SA_S9_EEENS6_IJNS7_ILi1EEESI_SI_EEESC_SE_Li256ELb0ELb1ELb0ELb0EEENS1_19SingleTileSchedulerILb0ELb0ELb1ELi128EEEEEEEEEvNT_6ParamsE,"ax",@progbits
	.sectioninfo	@"SHI_REGISTERS=255"
	.align	128
.text._ZN7cutlass13device_kernelIN5flash19enable_sm80_to_sm89INS1_16FlashAttnFwdSm80INS1_25CollectiveMainloopFwdSm80ILi8ELi1ELb1EN4cute5tupleIJNS5_1CILi128EEENS7_ILi64EEENS7_ILi256EEEEEELi256ENS_6half_tEfNS_4arch4Sm80ELb0ELb0ELb0ELb0ELb0ELb0ELb1ELb0EEENS1_21CollectiveEpilogueFwdINS6_IJS8_SA_S9_EEENS6_IJNS7_ILi1EEESI_SI_EEESC_SE_Li256ELb0ELb1ELb0ELb0EEENS1_19SingleTileSchedulerILb0ELb0ELb1ELi128EEEEEEEEEvNT_6ParamsE:
        .type           _ZN7cutlass13device_kernelIN5flash19enable_sm80_to_sm89INS1_16FlashAttnFwdSm80INS1_25CollectiveMainloopFwdSm80ILi8ELi1ELb1EN4cute5tupleIJNS5_1CILi128EEENS7_ILi64EEENS7_ILi256EEEEEELi256ENS_6half_tEfNS_4arch4Sm80ELb0ELb0ELb0ELb0ELb0ELb0ELb1ELb0EEENS1_21CollectiveEpilogueFwdINS6_IJS8_SA_S9_EEENS6_IJNS7_ILi1EEESI_SI_EEESC_SE_Li256ELb0ELb1ELb0ELb0EEENS1_19SingleTileSchedulerILb0ELb0ELb1ELi128EEEEEEEEEvNT_6ParamsE,@function
        .size           _ZN7cutlass13device_kernelIN5flash19enable_sm80_to_sm89INS1_16FlashAttnFwdSm80INS1_25CollectiveMainloopFwdSm80ILi8ELi1ELb1EN4cute5tupleIJNS5_1CILi128EEENS7_ILi64EEENS7_ILi256EEEEEELi256ENS_6half_tEfNS_4arch4Sm80ELb0ELb0ELb0ELb0ELb0ELb0ELb1ELb0EEENS1_21CollectiveEpilogueFwdINS6_IJS8_SA_S9_EEENS6_IJNS7_ILi1EEESI_SI_EEESC_SE_Li256ELb0ELb1ELb0ELb0EEENS1_19SingleTileSchedulerILb0ELb0ELb1ELi128EEEEEEEEEvNT_6ParamsE,(.L_x_3014 - _ZN7cutlass13device_kernelIN5flash19enable_sm80_to_sm89INS1_16FlashAttnFwdSm80INS1_25CollectiveMainloopFwdSm80ILi8ELi1ELb1EN4cute5tupleIJNS5_1CILi128EEENS7_ILi64EEENS7_ILi256EEEEEELi256ENS_6half_tEfNS_4arch4Sm80ELb0ELb0ELb0ELb0ELb0ELb0ELb1ELb0EEENS1_21CollectiveEpilogueFwdINS6_IJS8_SA_S9_EEENS6_IJNS7_ILi1EEESI_SI_EEESC_SE_Li256ELb0ELb1ELb0ELb0EEENS1_19SingleTileSchedulerILb0ELb0ELb1ELi128EEEEEEEEEvNT_6ParamsE)
        .other          _ZN7cutlass13device_kernelIN5flash19enable_sm80_to_sm89INS1_16FlashAttnFwdSm80INS1_25CollectiveMainloopFwdSm80ILi8ELi1ELb1EN4cute5tupleIJNS5_1CILi128EEENS7_ILi64EEENS7_ILi256EEEEEELi256ENS_6half_tEfNS_4arch4Sm80ELb0ELb0ELb0ELb0ELb0ELb0ELb1ELb0EEENS1_21CollectiveEpilogueFwdINS6_IJS8_SA_S9_EEENS6_IJNS7_ILi1EEESI_SI_EEESC_SE_Li256ELb0ELb1ELb0ELb0EEENS1_19SingleTileSchedulerILb0ELb0ELb1ELi128EEEEEEEEEvNT_6ParamsE,@"STO_CUDA_ENTRY STV_DEFAULT"
_ZN7cutlass13device_kernelIN5flash19enable_sm80_to_sm89INS1_16FlashAttnFwdSm80INS1_25CollectiveMainloopFwdSm80ILi8ELi1ELb1EN4cute5tupleIJNS5_1CILi128EEENS7_ILi64EEENS7_ILi256EEEEEELi256ENS_6half_tEfNS_4arch4Sm80ELb0ELb0ELb0ELb0ELb0ELb0ELb1ELb0EEENS1_21CollectiveEpilogueFwdINS6_IJS8_SA_S9_EEENS6_IJNS7_ILi1EEESI_SI_EEESC_SE_Li256ELb0ELb1ELb0ELb0EEENS1_19SingleTileSchedulerILb0ELb0ELb1ELi128EEEEEEEEEvNT_6ParamsE:
        /* <DEDUP_REMOVED lines=124> */
[----:B------:R-:W2:Y:S01]  /*07c0*/  SHFL.IDX PT, R2, R17, 0x2, 0x181f ;  /* 0x00581f0011027f89 */ /* 0x000ea200000e0000 */
[C---:B----4-:R-:W-:Y:S02]  /*07d0*/  @!P1 LEA R12, P4, R42.reuse, R4, 0x1 ;  /* 0x000000042a0c9211 */ /* 0x050fe400078808ff */
[----:B------:R-:W-:Y:S02]  /*07e0*/  @!P1 LEA.HI R3, R3, R27, RZ, 0x3 ;  /* 0x0000001b03039211 */ /* 0x000fe400078f18ff */
[----:B-1----:R-:W-:-:S02]  /*07f0*/  @!P1 LEA.HI.X R13, R42, R5, R43, 0x1, P4 ;  /* 0x000000052a0d9211 */ /* 0x002fc400020f0c2b */
[----:B------:R-:W-:Y:S02]  /*0800*/  ISETP.GE.AND P4, PT, R6, R0, PT ;  /* 0x000000000600720c */ /* 0x000fe40003f86270 */
[----:B------:R-:W-:Y:S02]  /*0810*/  @!P1 SHF.R.S32.HI R0, RZ, 0x1f, R26 ;  /* 0x0000001fff009819 */ /* 0x000fe4000001141a */
[----:B------:R-:W-:Y:S02]  /*0820*/  @!P1 SHF.R.S32.HI R7, RZ, 0x1f, R25 ;  /* 0x0000001fff079819 */ /* 0x000fe40000011419 */
[----:B------:R-:W-:Y:S02]  /*0830*/  @!P1 LEA.HI R6, R0, R26, RZ, 0x3 ;  /* 0x0000001a00069211 */ /* 0x000fe400078f18ff */
[----:B-----5:R-:W-:Y:S02]  /*0840*/  @!P1 LOP3.LUT R8, R3, 0xfffffff8, RZ, 0xc0, !PT ;  /* 0xfffffff803089812 */ /* 0x020fe400078ec0ff */
[----:B------:R-:W-:Y:S01]  /*0850*/  @!P1 LEA.HI R0, R7, R25, RZ, 0x3 ;  /* 0x0000001907009211 */ /* 0x000fe200078f18ff */
[----:B------:R-:W1:Y:S01]  /*0860*/  SHFL.IDX PT, R3, R16, 0x2, 0x181f ;  /* 0x00581f0010037f89 */ /* 0x000e6200000e0000 */
[----:B------:R-:W-:Y:S01]  /*0870*/  @!P1 LOP3.LUT R6, R6, 0xfffffff8, RZ, 0xc0, !PT ;  /* 0xfffffff806069812 */ /* 0x000fe200078ec0ff */
[----:B------:R-:W-:Y:S01]  /*0880*/  @!P1 IMAD.WIDE R8, R8, 0x2, R4 ;  /* 0x0000000208089825 */ /* 0x000fe200078e0204 */
[----:B------:R-:W-:-:S02]  /*0890*/  @!P1 LOP3.LUT R10, R0, 0xfffffff8, RZ, 0xc0, !PT ;  /* 0xfffffff8000a9812 */ /* 0x000fc400078ec0ff */
[----:B------:R-:W-:Y:S01]  /*08a0*/  SHF.R.S32.HI R23, RZ, 0x1f, R80 ;  /* 0x0000001fff177819 */ /* 0x000fe20000011450 */
[----:B------:R-:W-:Y:S02]  /*08b0*/  @!P1 IMAD.SHL.U32 R0, R87, 0x2, RZ ;  /* 0x0000000257009824 */ /* 0x000fe400078e00ff */
[----:B------:R-:W-:-:S03]  /*08c0*/  @!P1 IMAD.WIDE R6, R6, 0x2, R4 ;  /* 0x0000000206069825 */ /* 0x000fc600078e0204 */
[----:B------:R3:W-:Y:S01]  /*08d0*/  @!P1 LDGSTS.E.BYPASS.LTC128B.128 [R0+0x1100], [R12.64], !P3 ;  /* 0x011000000c009fae */ /* 0x0007e2000d901d48 */
[----:B------:R-:W-:-:S03]  /*08e0*/  @!P1 IMAD.WIDE R4, R10, 0x2, R4 ;  /* 0x000000020a049825 */ /* 0x000fc600078e0204 */
[----:B------:R4:W-:Y:S04]  /*08f0*/  @!P1 LDGSTS.E.BYPASS.LTC128B.128 [R0+0x5100], [R8.64], !P0 ;  /* 0x0510000008009fae */ /* 0x0009e8000c101d48 */
[----:B------:R5:W-:Y:S04]  /*0900*/  @!P1 LDGSTS.E.BYPASS.LTC128B.128 [R0+0x9100], [R6.64], !P6 ;  /* 0x0910000006009fae */ /* 0x000be8000f101d48 */
[----:B------:R1:W-:Y:S01]  /*0910*/  @!P1 LDGSTS.E.BYPASS.LTC128B.128 [R0+0xd100], [R4.64], !P5 ;  /* 0x0d10000004009fae */ /* 0x0003e2000e901d48 */
[----:B---3--:R-:W-:Y:S01]  /*0920*/  IMAD.SHL.U32 R12, R18, 0x8, RZ ;  /* 0x00000008120c7824 */ /* 0x008fe200078e00ff */
[----:B----4-:R-:W-:-:S02]  /*0930*/  @!P2 SHF.R.S32.HI R8, RZ, 0x1f, R27 ;  /* 0x0000001fff08a819 */ /* 0x010fc4000001141b */
[----:B-----5:R-:W-:Y:S02]  /*0940*/  @!P2 SHF.R.S32.HI R6, RZ, 0x1f, R26 ;  /* 0x0000001fff06a819 */ /* 0x020fe4000001141a */
[----:B------:R-:W-:Y:S02]  /*0950*/  @!P2 SHF.R.S32.HI R7, RZ, 0x1f, R25 ;  /* 0x0000001fff07a819 */ /* 0x000fe40000011419 */
[----:B------:R-:W-:Y:S02]  /*0960*/  @!P2 LEA.HI R8, R8, R27, RZ, 0x3 ;  /* 0x0000001b0808a211 */ /* 0x000fe400078f18ff */
[----:B-1----:R-:W-:Y:S02]  /*0970*/  @!P2 LEA.HI R5, R6, R26, RZ, 0x3 ;  /* 0x0000001a0605a211 */ /* 0x002fe400078f18ff */
[----:B------:R-:W-:Y:S02]  /*0980*/  @!P2 LEA.HI R0, R7, R25, RZ, 0x3 ;  /* 0x000000190700a211 */ /* 0x000fe400078f18ff */
[----:B------:R-:W-:-:S02]  /*0990*/  @!P2 LOP3.LUT R8, R8, 0xfffffff8, RZ, 0xc0, !PT ;  /* 0xfffffff80808a812 */ /* 0x000fc400078ec0ff */
[----:B--2---:R-:W-:Y:S02]  /*09a0*/  @!P2 LEA R4, P1, R42, R2, 0x1 ;  /* 0x000000022a04a211 */ /* 0x004fe400078208ff */
[----:B------:R-:W-:Y:S01]  /*09b0*/  @!P2 LOP3.LUT R6, R5, 0xfffffff8, RZ, 0xc0, !PT ;  /* 0xfffffff80506a812 */ /* 0x000fe200078ec0ff */
[----:B------:R-:W-:Y:S01]  /*09c0*/  @!P2 IMAD.WIDE R8, R8, 0x2, R2 ;  /* 0x000000020808a825 */ /* 0x000fe200078e0202 */
[----:B------:R-:W-:Y:S02]  /*09d0*/  @!P2 LOP3.LUT R10, R0, 0xfffffff8, RZ, 0xc0, !PT ;  /* 0xfffffff8000aa812 */ /* 0x000fe400078ec0ff */
[----:B------:R-:W-:Y:S01]  /*09e0*/  @!P2 LEA.HI.X R5, R42, R3, R43, 0x1, P1 ;  /* 0x000000032a05a211 */ /* 0x000fe200008f0c2b */
[----:B------:R-:W-:Y:S02]  /*09f0*/  @!P2 IMAD.SHL.U32 R0, R87, 0x2, RZ ;  /* 0x000000025700a824 */ /* 0x000fe400078e00ff */
[----:B------:R-:W-:-:S03]  /*0a00*/  @!P2 IMAD.WIDE R6, R6, 0x2, R2 ;  /* 0x000000020606a825 */ /* 0x000fc600078e0202 */
[----:B------:R1:W-:Y:S01]  /*0a10*/  @!P2 LDGSTS.E.BYPASS.LTC128B.128 [R0+0x2100], [R4.64], !P3 ;  /* 0x021000000400afae */ /* 0x0003e2000d901d48 */
[----:B------:R-:W-:-:S03]  /*0a20*/  @!P2 IMAD.WIDE R2, R10, 0x2, R2 ;  /* 0x000000020a02a825 */ /* 0x000fc600078e0202 */
[----:B------:R2:W-:Y:S04]  /*0a30*/  @!P2 LDGSTS.E.BYPASS.LTC128B.128 [R0+0x6100], [R8.64], !P0 ;  /* 0x061000000800afae */ /* 0x0005e8000c101d48 */
[----:B------:R3:W-:Y:S04]  /*0a40*/  @!P2 LDGSTS.E.BYPASS.LTC128B.128 [R0+0xa100], [R6.64], !P6 ;  /* 0x0a1000000600afae */ /* 0x0007e8000f101d48 */
[----:B------:R4:W-:Y:S04]  /*0a50*/  @!P2 LDGSTS.E.BYPASS.LTC128B.128 [R0+0xe100], [R2.64], !P5 ;  /* 0x0e1000000200afae */ /* 0x0009e8000e901d48 */
[----:B-1----:R-:W1:Y:S01]  /*0a60*/  SHFL.IDX PT, R4, R17, 0x3, 0x181f ;  /* 0x00781f0011047f89 */ /* 0x002e6200000e0000 */
[----:B--2---:R-:W-:-:S03]  /*0a70*/  LEA.HI R9, R24, R81, RZ, 0x4 ;  /* 0x0000005118097211 */ /* 0x004fc600078f20ff */
[----:B------:R2:W5:Y:S01]  /*0a80*/  SHFL.IDX PT, R5, R16, 0x3, 0x181f ;  /* 0x00781f0010057f89 */ /* 0x00056200000e0000 */
[----:B------:R-:W-:Y:S01]  /*0a90*/  LOP3.LUT R8, R9, 0xfffffff0, RZ, 0xc0, !PT ;  /* 0xfffffff009087812 */ /* 0x000fe200078ec0ff */
[----:B---3--:R-:W-:Y:S01]  /*0aa0*/  IMAD R7, R41, c[0x0][0x1e8], RZ ;  /* 0x00007a0029077a24 */ /* 0x008fe200078e02ff */
[----:B------:R-:W-:Y:S01]  /*0ab0*/  SHF.R.S32.HI R10, RZ, 0x4, R9 ;  /* 0x00000004ff0a7819 */ /* 0x000fe20000011409 */
[----:B----4-:R-:W-:Y:S01]  /*0ac0*/  IMAD.SHL.U32 R2, R19, 0x40, RZ ;  /* 0x0000004013027824 */ /* 0x010fe200078e00ff */
[----:B------:R-:W-:Y:S01]  /*0ad0*/  IADD3 R6, -R18, c[0x0][0x1d0], RZ ;  /* 0x0000740012067a10 */ /* 0x000fe20007ffe1ff */
[----:B------:R-:W-:Y:S01]  /*0ae0*/  IMAD.IADD R8, R81, 0x1, -R8 ;  /* 0x0000000151087824 */ /* 0x000fe200078e0a08 */
[----:B------:R-:W-:Y:S01]  /*0af0*/  LEA.HI R0, R9, R10, RZ, 0x1 ;  /* 0x0000000a09007211 */ /* 0x000fe200078f08ff */
[----:B------:R-:W-:Y:S02]  /*0b00*/  IMAD R7, R40, c[0x0][0x1ec], R7 ;  /* 0x00007b0028077a24 */ /* 0x000fe400078e0207 */
[----:B------:R-:W-:Y:S01]  /*0b10*/  IMAD R9, R80, -0x40, R6 ;  /* 0xffffffc050097824 */ /* 0x000fe200078e0206 */
[----:B------:R-:W-:-:S02]  /*0b20*/  SHF.R.S32.HI R3, RZ, 0x1f, R8 ;  /* 0x0000001fff037819 */ /* 0x000fc40000011408 */
[----:B------:R-:W-:Y:S02]  /*0b30*/  LOP3.LUT R13, R0, 0xfffffffe, RZ, 0xc0, !PT ;  /* 0xfffffffe000d7812 */ /* 0x000fe400078ec0ff */
[----:B------:R-:W-:Y:S02]  /*0b40*/  LOP3.LUT R0, R2, 0x1c0, RZ, 0xc0, !PT ;  /* 0x000001c002007812 */ /* 0x000fe400078ec0ff */
[----:B-1----:R-:W-:Y:S02]  /*0b50*/  @!P4 LEA R6, P1, R42, R4, 0x1 ;  /* 0x000000042a06c211 */ /* 0x002fe400078208ff */
[----:B------:R-:W-:Y:S02]  /*0b60*/  LOP3.LUT R12, R0, 0x8, R12, 0xf8, !PT ;  /* 0x00000008000c7812 */ /* 0x000fe400078ef80c */
[----:B--2---:R-:W-:Y:S01]  /*0b70*/  LEA.HI R16, R3, R8, RZ, 0x3 ;  /* 0x0000000803107211 */ /* 0x004fe200078f18ff */
[----:B------:R-:W-:Y:S01]  /*0b80*/  IMAD.WIDE.U32 R2, R40, c[0x0][0x1e8], R14 ;  /* 0x00007a0028027a25 */ /* 0x000fe200078e000e */
[----:B------:R-:W-:-:S02]  /*0b90*/  SHF.R.U32.HI R0, RZ, 0x3, R0 ;  /* 0x00000003ff007819 */ /* 0x000fc40000011600 */
[----:B------:R-:W-:Y:S01]  /*0ba0*/  LOP3.LUT R11, R16, 0xfffffff8, RZ, 0xc0, !PT ;  /* 0xfffffff8100b7812 */ /* 0x000fe200078ec0ff */
[----:B------:R-:W-:Y:S01]  /*0bb0*/  IMAD.IADD R3, R3, 0x1, R7 ;  /* 0x0000000103037824 */ /* 0x000fe200078e0207 */
[----:B------:R-:W-:Y:S01]  /*0bc0*/  LOP3.LUT R17, R12, R0, RZ, 0x3c, !PT ;  /* 0x000000000c117212 */ /* 0x000fe200078e3cff */
[----:B------:R-:W-:Y:S01]  /*0bd0*/  IMAD.MOV.U32 R0, RZ, RZ, 0x5 ;  /* 0x00000005ff007424 */ /* 0x000fe200078e00ff */
[----:B-----5:R-:W-:Y:S01]  /*0be0*/  @!P4 LEA.HI.X R7, R42, R5, R43, 0x1, P1 ;  /* 0x000000052a07c211 */ /* 0x020fe200008f0c2b */
[----:B------:R-:W-:Y:S01]  /*0bf0*/  IMAD.IADD R14, R8, 0x1, -R11 ;  /* 0x00000001080e7824 */ /* 0x000fe200078e0a0b */
[C---:B------:R-:W-:Y:S01]  /*0c00*/  ISETP.GE.AND P2, PT, R9.reuse, 0x1, PT ;  /* 0x000000010900780c */ /* 0x040fe20003f46270 */
[----:B------:R-:W-:Y:S01]  /*0c10*/  IMAD.MOV.U32 R8, RZ, RZ, c[0x0][0x1e0] ;  /* 0x00007800ff087624 */ /* 0x000fe200078e00ff */
[----:B------:R-:W-:Y:S01]  /*0c20*/  ISETP.GE.AND P1, PT, R9, 0x21, PT ;  /* 0x000000210900780c */ /* 0x000fe20003f26270 */
[----:B------:R-:W-:Y:S02]  /*0c30*/  @!P4 IMAD.SHL.U32 R12, R87, 0x2, RZ ;  /* 0x00000002570cc824 */ /* 0x000fe400078e00ff */
[----:B------:R-:W-:Y:S01]  /*0c40*/  IMAD.WIDE.U32 R28, R20, c[0x0][0x1f0], R2 ;  /* 0x00007c00141c7a25 */ /* 0x000fe200078e0002 */
[----:B------:R-:W-:-:S02]  /*0c50*/  SHF.L.U64.HI R86, R8, R0, c[0x0][0x1e4] ;  /* 0x0000790008567619 */ /* 0x000fc40000010200 */
[----:B------:R1:W-:Y:S01]  /*0c60*/  @!P4 LDGSTS.E.BYPASS.LTC128B.128 [R12+0x3100], [R6.64], !P3 ;  /* 0x03100000060ccfae */ /* 0x0003e2000d901d48 */
[----:B------:R-:W-:Y:S01]  /*0c70*/  IMAD R0, R21, c[0x0][0x1f0], RZ ;  /* 0x00007c0015007a24 */ /* 0x000fe200078e02ff */
[C---:B------:R-:W-:Y:S01]  /*0c80*/  SHF.L.U64.HI R82, R8.reuse, R82, c[0x0][0x1e4] ;  /* 0x0000790008527619 */ /* 0x040fe20000010252 */
[----:B------:R-:W-:Y:S01]  /*0c90*/  IMAD.SHL.U32 R84, R8, 0x40, RZ ;  /* 0x0000004008547824 */ /* 0x000fe200078e00ff */
[----:B------:R-:W-:Y:S01]  /*0ca0*/  @!P4 SHF.R.S32.HI R2, RZ, 0x1f, R26 ;  /* 0x0000001fff02c819 */ /* 0x000fe2000001141a */
[----:B------:R-:W-:Y:S01]  /*0cb0*/  IMAD.MOV.U32 R88, RZ, RZ, R28 ;  /* 0x000000ffff587224 */ /* 0x000fe200078e001c */
[----:B------:R-:W-:Y:S01]  /*0cc0*/  STL [R1+0xc4], R86 ;  /* 0x0000c45601007387 */ /* 0x000fe20000100800 */
[----:B------:R-:W-:Y:S02]  /*0cd0*/  IMAD R3, R82, R80, RZ ;  /* 0x0000005052037224 */ /* 0x000fe400078e02ff */
[----:B------:R-:W-:Y:S01]  /*0ce0*/  IMAD.IADD R15, R10, 0x1, -R13 ;  /* 0x000000010a0f7824 */ /* 0x000fe200078e0a0d */
[----:B------:R-:W-:Y:S01]  /*0cf0*/  STL.64 [R1+0x98], R28 ;  /* 0x0000981c01007387 */ /* 0x000fe20000100a00 */
[----:B------:R-:W-:-:S02]  /*0d00*/  IMAD R13, R23, R84, R3 ;  /* 0x00000054170d7224 */ /* 0x000fc400078e0203 */
[----:B------:R-:W-:Y:S01]  /*0d10*/  IMAD.SHL.U32 R85, R8, 0x20, RZ ;  /* 0x0000002008557824 */ /* 0x000fe200078e00ff */
        /* <DEDUP_REMOVED lines=28> */
[----:B------:R-:W-:Y:S02]  /*0ee0*/  SHF.R.U32.HI R3, RZ, 0x3, R0 ;  /* 0x00000003ff037819 */ /* 0x000fe40000011600 */
[----:B-1----:R-:W-:Y:S01]  /*0ef0*/  @P1 IADD3 R10, P0, R85, R2, RZ ;  /* 0x00000002550a1210 */ /* 0x002fe20007f1e0ff */
[----:B------:R-:W-:Y:S01]  /*0f00*/  IMAD.SHL.U32 R2, R15, 0x8, RZ ;  /* 0x000000080f027824 */ /* 0x000fe200078e00ff */
[----:B--2---:R-:W-:-:S04]  /*0f10*/  LEA.HI R9, R24, R81, RZ, 0x5 ;  /* 0x0000005118097211 */ /* 0x004fc800078f28ff */
[----:B---3--:R-:W-:Y:S01]  /*0f20*/  LOP3.LUT R5, R0, 0x8, R2, 0xf8, !PT ;  /* 0x0000000800057812 */ /* 0x008fe200078ef802 */
[----:B------:R-:W-:Y:S01]  /*0f30*/  @P1 IMAD.X R4, R86, 0x1, R13, P0 ;  /* 0x0000000156041824 */ /* 0x000fe200000e060d */
[C---:B------:R-:W-:Y:S01]  /*0f40*/  @P1 LEA R2, P0, R10.reuse, c[0x0][0x1c8], 0x1 ;  /* 0x000072000a021a11 */ /* 0x040fe200078008ff */
[----:B------:R-:W-:Y:S01]  /*0f50*/  IMAD R0, R15, 0x200, R17 ;  /* 0x000002000f007824 */ /* 0x000fe200078e0211 */
[----:B------:R-:W-:Y:S01]  /*0f60*/  LOP3.LUT R8, R5, R3, RZ, 0x3c, !PT ;  /* 0x0000000305087212 */ /* 0x000fe200078e3cff */
[C---:B------:R-:W-:Y:S01]  /*0f70*/  @P2 IMAD.SHL.U32 R5, R87.reuse, 0x2, RZ ;  /* 0x0000000257052824 */ /* 0x040fe200078e00ff */
[----:B------:R-:W-:Y:S01]  /*0f80*/  @P1 LEA.HI.X R3, R10, c[0x0][0x1cc], R4, 0x1, P0 ;  /* 0x000073000a031a11 */ /* 0x000fe200000f0c04 */
[----:B------:R-:W-:Y:S01]  /*0f90*/  @P1 IMAD.SHL.U32 R4, R87, 0x2, RZ ;  /* 0x0000000257041824 */ /* 0x000fe200078e00ff */
[----:B------:R-:W-:Y:S01]  /*0fa0*/  SHF.R.S32.HI R232, RZ, 0x5, R9 ;  /* 0x00000005ffe87819 */ /* 0x000fe20000011409 */
[----:B------:R-:W-:Y:S01]  /*0fb0*/  IMAD.SHL.U32 R155, R0, 0x2, RZ ;  /* 0x00000002009b7824 */ /* 0x000fe200078e00ff */
[----:B------:R1:W-:Y:S01]  /*0fc0*/  @P2 LDGSTS.E.BYPASS.LTC128B.128 [R5+0x10100], [R6.64], !P6 ;  /* 0x1010000006052fae */ /* 0x0003e2000f101d48 */
[----:B------:R-:W-:Y:S01]  /*0fd0*/  IMAD.MOV.U32 R0, RZ, RZ, 0x20 ;  /* 0x00000020ff007424 */ /* 0x000fe200078e00ff */
[----:B------:R-:W-:-:S02]  /*0fe0*/  LOP3.LUT P0, RZ, R19, 0x2, RZ, 0xc0, !PT ;  /* 0x0000000213ff7812 */ /* 0x000fc4000780c0ff */
        /* <DEDUP_REMOVED lines=122> */
.L_x_1528:
[----:B-1234-:R-:W-:Y:S01]  /*1790*/  HMMA.16816.F32 R8, R168, R12, RZ ;  /* 0x0000000ca808723c */ /* 0x01efe200000018ff */
[----:B------:R-:W-:Y:S01]  /*17a0*/  IMAD.MOV.U32 R2, RZ, RZ, 0x40 ;  /* 0x00000040ff027424 */ /* 0x000fe200078e00ff */
[----:B------:R-:W-:Y:S01]  /*17b0*/  LOP3.LUT P0, RZ, R19, 0x4, RZ, 0xc0, !PT ;  /* 0x0000000413ff7812 */ /* 0x000fe2000780c0ff */
[----:B------:R-:W-:Y:S01]  /*17c0*/  LDSM.16.M88.4 R76, [R90+0x7800] ;  /* 0x007800005a4c783b */ /* 0x000fe20000000200 */
[----:B------:R-:W-:-:S02]  /*17d0*/  IADD3 R6, R90, 0x2000, RZ ;  /* 0x000020005a067810 */ /* 0x000fc40007ffe0ff */
[----:B------:R-:W-:Y:S01]  /*17e0*/  SEL R2, R2, 0xffffffc0, !P0 ;  /* 0xffffffc002027807 */ /* 0x000fe20004000000 */
[----:B------:R-:W0:Y:S01]  /*17f0*/  LDGDEPBAR ;  /* 0x00000000000079af */ /* 0x000e220000000000 */
[C---:B------:R-:W-:Y:S01]  /*1800*/  HMMA.16816.F32 R20, R168.reuse, R14, RZ ;  /* 0x0000000ea814723c */ /* 0x040fe200000018ff */
[----:B------:R-:W-:Y:S02]  /*1810*/  ISETP.GE.AND P2, PT, R83, 0x41, PT ;  /* 0x000000415300780c */ /* 0x000fe40003f46270 */
[--C-:B------:R-:W-:Y:S02]  /*1820*/  IMAD.IADD R3, R155, 0x1, R2.reuse ;  /* 0x000000019b037824 */ /* 0x100fe400078e0202 */
[C---:B------:R-:W-:Y:S01]  /*1830*/  IMAD.IADD R250, R90.reuse, 0x1, R2 ;  /* 0x000000015afa7824 */ /* 0x040fe200078e0202 */
[C---:B------:R-:W-:Y:S02]  /*1840*/  IADD3 R2, R90.reuse, 0x3000, RZ ;  /* 0x000030005a027810 */ /* 0x040fe40007ffe0ff */
[----:B------:R-:W-:Y:S01]  /*1850*/  HMMA.16816.F32 R12, R168, R24, RZ ;  /* 0x00000018a80c723c */ /* 0x000fe200000018ff */
[----:B------:R-:W1:Y:S04]  /*1860*/  LDSM.16.M88.4 R44, [R3+0x10100] ;  /* 0x01010000032c783b */ /* 0x000e680000000200 */
[----:B------:R-:W2:Y:S03]  /*1870*/  LDSM.16.M88.4 R48, [R3+0x10900] ;  /* 0x010900000330783b */ /* 0x000ea60000000200 */
[----:B------:R-:W-:Y:S01]  /*1880*/  HMMA.16816.F32 R40, R172, R32, R8 ;  /* 0x00000020ac28723c */ /* 0x000fe20000001808 */
[----:B------:R-:W3:Y:S04]  /*1890*/  LDSM.16.M88.4 R52, [R3+0x11100] ;  /* 0x011100000334783b */ /* 0x000ee80000000200 */
[----:B------:R-:W4:Y:S03]  /*18a0*/  LDSM.16.M88.4 R56, [R3+0x11900] ;  /* 0x011900000338783b */ /* 0x000f260000000200 */
[C---:B------:R-:W-:Y:S01]  /*18b0*/  HMMA.16816.F32 R8, R168.reuse, R26, RZ ;  /* 0x0000001aa808723c */ /* 0x040fe200000018ff */
[----:B------:R-:W-:Y:S04]  /*18c0*/  LDSM.16.M88.4 R72, [R250+0x1800] ;  /* 0x00180000fa48783b */ /* 0x000fe80000000200 */
[----:B------:R-:W-:Y:S03]  /*18d0*/  STL [R1], R3 ;  /* 0x0000000301007387 */ /* 0x000fe60000100800 */
[C---:B------:R-:W-:Y:S01]  /*18e0*/  HMMA.16816.F32 R24, R168.reuse, R28, RZ ;  /* 0x0000001ca818723c */ /* 0x040fe200000018ff */
[----:B------:R5:W-:Y:S07]  /*18f0*/  STL [R1+0x34], R6 ;  /* 0x0000340601007387 */ /* 0x000bee0000100800 */
[C---:B------:R-:W-:Y:S08]  /*1900*/  HMMA.16816.F32 R28, R168.reuse, R30, RZ ;  /* 0x0000001ea81c723c */ /* 0x040ff000000018ff */
[C---:B------:R-:W-:Y:S08]  /*1910*/  HMMA.16816.F32 R16, R168.reuse, R36, RZ ;  /* 0x00000024a810723c */ /* 0x040ff000000018ff */
[----:B------:R-:W-:Y:S01]  /*1920*/  HMMA.16816.F32 R36, R168, R38, RZ ;  /* 0x00000026a824723c */ /* 0x000fe200000018ff */
[----:B-----5:R-:W-:-:S07]  /*1930*/  IADD3 R6, R90, 0x3800, RZ ;  /* 0x000038005a067810 */ /* 0x020fce0007ffe0ff */
[C---:B------:R-:W-:Y:S08]  /*1940*/  HMMA.16816.F32 R32, R172.reuse, R34, R20 ;  /* 0x00000022ac20723c */ /* 0x040ff00000001814 */
[C---:B------:R-:W-:Y:S08]  /*1950*/  HMMA.16816.F32 R12, R172.reuse, R60, R12 ;  /* 0x0000003cac0c723c */ /* 0x040ff0000000180c */
[C---:B------:R-:W-:Y:S01]  /*1960*/  HMMA.16816.F32 R8, R172.reuse, R62, R8 ;  /* 0x0000003eac08723c */ /* 0x040fe20000001808 */
[----:B------:R-:W-:Y:S07]  /*1970*/  LDSM.16.M88.4 R60, [R250+0x800] ;  /* 0x00080000fa3c783b */ /* 0x000fee0000000200 */
[C---:B------:R-:W-:Y:S08]  /*1980*/  HMMA.16816.F32 R20, R172.reuse, R64, R24 ;  /* 0x00000040ac14723c */ /* 0x040ff00000001818 */
[C---:B------:R-:W-:Y:S01]  /*1990*/  HMMA.16816.F32 R24, R172.reuse, R66, R28 ;  /* 0x00000042ac18723c */ /* 0x040fe2000000181c */
[----:B------:R-:W-:Y:S07]  /*19a0*/  LDSM.16.M88.4 R64, [R250+0x1000] ;  /* 0x00100000fa40783b */ /* 0x000fee0000000200 */
[C---:B------:R-:W-:Y:S01]  /*19b0*/  HMMA.16816.F32 R28, R172.reuse, R68, R16 ;  /* 0x00000044ac1c723c */ /* 0x040fe20000001810 */
[----:B------:R-:W5:Y:S07]  /*19c0*/  LDSM.16.M88.4 R16, [R250] ;  /* 0x00000000fa10783b */ /* 0x000f6e0000000200 */
[----:B------:R-:W-:Y:S01]  /*19d0*/  HMMA.16816.F32 R36, R172, R70, R36 ;  /* 0x00000046ac24723c */ /* 0x000fe20000001824 */
[----:B------:R-:W-:Y:S07]  /*19e0*/  LDSM.16.M88.4 R68, [R155+0x13900] ;  /* 0x013900009b44783b */ /* 0x000fee0000000200 */
        /* <DEDUP_REMOVED lines=8> */
[----:B------:R-:W-:Y:S07]  /*1a70*/  LDSM.16.M88.4 R52, [R90+0x2800] ;  /* 0x002800005a34783b */ /* 0x000fee0000000200 */
[C---:B----4-:R-:W-:Y:S08]  /*1a80*/  HMMA.16816.F32 R28, R192.reuse, R56, R28 ;  /* 0x00000038c01c723c */ /* 0x050ff0000000181c */
[----:B------:R-:W-:Y:S01]  /*1a90*/  HMMA.16816.F32 R36, R192, R58, R36 ;  /* 0x0000003ac024723c */ /* 0x000fe20000001824 */
[----:B------:R-:W3:Y:S07]  /*1aa0*/  LDSM.16.M88.4 R56, [R155+0x13100] ;  /* 0x013100009b38783b */ /* 0x000eee0000000200 */
[C---:B-----5:R-:W-:Y:S08]  /*1ab0*/  HMMA.16816.F32 R40, R196.reuse, R16, R40 ;  /* 0x00000010c428723c */ /* 0x060ff00000001828 */
[C---:B------:R-:W-:Y:S01]  /*1ac0*/  HMMA.16816.F32 R32, R196.reuse, R18, R32 ;  /* 0x00000012c420723c */ /* 0x040fe20000001820 */
[----:B------:R-:W4:Y:S07]  /*1ad0*/  LDSM.16.M88.4 R16, [R90+0x2000] ;  /* 0x002000005a10783b */ /* 0x000f2e0000000200 */
[C---:B------:R-:W-:Y:S08]  /*1ae0*/  HMMA.16816.F32 R12, R196.reuse, R60, R12 ;  /* 0x0000003cc40c723c */ /* 0x040ff0000000180c */
[C---:B------:R-:W-:Y:S01]  /*1af0*/  HMMA.16816.F32 R8, R196.reuse, R62, R8 ;  /* 0x0000003ec408723c */ /* 0x040fe20000001808 */
[----:B------:R-:W5:Y:S07]  /*1b00*/  LDSM.16.M88.4 R60, [R90+0x3000] ;  /* 0x003000005a3c783b */ /* 0x000f6e0000000200 */
[C---:B------:R-:W-:Y:S08]  /*1b10*/  HMMA.16816.F32 R20, R196.reuse, R64, R20 ;  /* 0x00000040c414723c */ /* 0x040ff00000001814 */
[C---:B------:R-:W-:Y:S01]  /*1b20*/  HMMA.16816.F32 R24, R196.reuse, R66, R24 ;  /* 0x00000042c418723c */ /* 0x040fe20000001818 */
[----:B------:R-:W-:Y:S07]  /*1b30*/  LDSM.16.M88.4 R64, [R3+0x13900] ;  /* 0x013900000340783b */ /* 0x000fee0000000200 */
[C---:B------:R-:W-:Y:S08]  /*1b40*/  HMMA.16816.F32 R28, R196.reuse, R72, R28 ;  /* 0x00000048c41c723c */ /* 0x040ff0000000181c */
[----:B------:R-:W-:Y:S01]  /*1b50*/  HMMA.16816.F32 R36, R196, R74, R36 ;  /* 0x0000004ac424723c */ /* 0x000fe20000001824 */
        /* <DEDUP_REMOVED lines=10> */
[C---:B------:R-:W-:Y:S08]  /*1c00*/  HMMA.16816.F32 R28, R200.reuse, R68, R28 ;  /* 0x00000044c81c723c */ /* 0x040ff0000000181c */
[----:B------:R-:W-:Y:S01]  /*1c10*/  HMMA.16816.F32 R36, R200, R70, R36 ;  /* 0x00000046c824723c */ /* 0x000fe20000001824 */
[----:B------:R-:W-:Y:S07]  /*1c20*/  LDSM.16.M88.4 R68, [R155+0x15900] ;  /* 0x015900009b44783b */ /* 0x000fee0000000200 */
[C---:B----4-:R-:W-:Y:S08]  /*1c30*/  HMMA.16816.F32 R40, R204.reuse, R16, R40 ;  /* 0x00000010cc28723c */ /* 0x050ff00000001828 */
[C---:B------:R-:W-:Y:S01]  /*1c40*/  HMMA.16816.F32 R32, R204.reuse, R18, R32 ;  /* 0x00000012cc20723c */ /* 0x040fe20000001820 */
[----:B------:R-:W4:Y:S07]  /*1c50*/  LDSM.16.M88.4 R16, [R250+0x2000] ;  /* 0x00200000fa10783b */ /* 0x000f2e0000000200 */
[C---:B------:R-:W-:Y:S08]  /*1c60*/  HMMA.16816.F32 R12, R204.reuse, R52, R12 ;  /* 0x00000034cc0c723c */ /* 0x040ff0000000180c */
[C---:B------:R-:W-:Y:S01]  /*1c70*/  HMMA.16816.F32 R8, R204.reuse, R54, R8 ;  /* 0x00000036cc08723c */ /* 0x040fe20000001808 */
[----:B------:R-:W2:Y:S07]  /*1c80*/  LDSM.16.M88.4 R52, [R250+0x2800] ;  /* 0x00280000fa34783b */ /* 0x000eae0000000200 */
[C---:B-----5:R-:W-:Y:S08]  /*1c90*/  HMMA.16816.F32 R20, R204.reuse, R60, R20 ;  /* 0x0000003ccc14723c */ /* 0x060ff00000001814 */
[C---:B------:R-:W-:Y:S01]  /*1ca0*/  HMMA.16816.F32 R24, R204.reuse, R62, R24 ;  /* 0x0000003ecc18723c */ /* 0x040fe20000001818 */
[----:B------:R-:W5:Y:S07]  /*1cb0*/  LDSM.16.M88.4 R60, [R250+0x3000] ;  /* 0x00300000fa3c783b */ /* 0x000f6e0000000200 */
        /* <DEDUP_REMOVED lines=23> */
[----:B------:R-:W-:Y:S07]  /*1e30*/  LDSM.16.M88.4 R60, [R3+0x15100] ;  /* 0x01510000033c783b */ /* 0x000fee0000000200 */
[C---:B------:R-:W-:Y:S08]  /*1e40*/  HMMA.16816.F32 R28, R212.reuse, R72, R28 ;  /* 0x00000048d41c723c */ /* 0x040ff0000000181c */
[----:B------:R-:W-:Y:S01]  /*1e50*/  HMMA.16816.F32 R36, R212, R74, R36 ;  /* 0x0000004ad424723c */ /* 0x000fe20000001824 */
[----:B------:R-:W5:Y:S07]  /*1e60*/  LDSM.16.M88.4 R72, [R90+0x5800] ;  /* 0x005800005a48783b */ /* 0x000f6e0000000200 */
        /* <DEDUP_REMOVED lines=9> */
[C---:B------:R-:W-:Y:S08]  /*1f00*/  HMMA.16816.F32 R28, R216.reuse, R68, R28 ;  /* 0x00000044d81c723c */ /* 0x040ff0000000181c */
[----:B------:R-:W-:Y:S01]  /*1f10*/  HMMA.16816.F32 R36, R216, R70, R36 ;  /* 0x00000046d824723c */ /* 0x000fe20000001824 */
[----:B------:R-:W3:Y:S07]  /*1f20*/  LDSM.16.M88.4 R68, [R3+0x15900] ;  /* 0x015900000344783b */ /* 0x000eee0000000200 */
[C---:B----4-:R-:W-:Y:S08]  /*1f30*/  HMMA.16816.F32 R40, R220.reuse, R16, R40 ;  /* 0x00000010dc28723c */ /* 0x050ff00000001828 */
[C---:B------:R-:W-:Y:S01]  /*1f40*/  HMMA.16816.F32 R32, R220.reuse, R18, R32 ;  /* 0x00000012dc20723c */ /* 0x040fe20000001820 */
[----:B------:R-:W4:Y:S07]  /*1f50*/  LDSM.16.M88.4 R16, [R250+0x4000] ;  /* 0x00400000fa10783b */ /* 0x000f2e0000000200 */
[C---:B------:R-:W-:Y:S08]  /*1f60*/  HMMA.16816.F32 R12, R220.reuse, R52, R12 ;  /* 0x00000034dc0c723c */ /* 0x040ff0000000180c */
[C---:B------:R-:W-:Y:S01]  /*1f70*/  HMMA.16816.F32 R8, R220.reuse, R54, R8 ;  /* 0x00000036dc08723c */ /* 0x040fe20000001808 */
[----:B------:R-:W-:Y:S07]  /*1f80*/  LDSM.16.M88.4 R52, [R155+0x16900] ;  /* 0x016900009b34783b */ /* 0x000fee0000000200 */
[C---:B------:R-:W-:Y:S08]  /*1f90*/  HMMA.16816.F32 R20, R220.reuse, R64, R20 ;  /* 0x00000040dc14723c */ /* 0x040ff00000001814 */
[C---:B------:R-:W-:Y:S01]  /*1fa0*/  HMMA.16816.F32 R24, R220.reuse, R66, R24 ;  /* 0x00000042dc18723c */ /* 0x040fe20000001818 */
[----:B------:R-:W3:Y:S07]  /*1fb0*/  LDSM.16.M88.4 R64, [R250+0x5000] ;  /* 0x00500000fa40783b */ /* 0x000eee0000000200 */
[C---:B-----5:R-:W-:Y:S08]  /*1fc0*/  HMMA.16816.F32 R28, R220.reuse, R72, R28 ;  /* 0x00000048dc1c723c */ /* 0x060ff0000000181c */
[----:B------:R-:W-:Y:S01]  /*1fd0*/  HMMA.16816.F32 R36, R220, R74, R36 ;  /* 0x0000004adc24723c */ /* 0x000fe20000001824 */
[----:B------:R-:W5:Y:S07]  /*1fe0*/  LDSM.16.M88.4 R72, [R250+0x5800] ;  /* 0x00580000fa48783b */ /* 0x000f6e0000000200 */
[C---:B-1----:R-:W-:Y:S08]  /*1ff0*/  HMMA.16816.F32 R40, R224.reuse, R44, R40 ;  /* 0x0000002ce028723c */ /* 0x042ff00000001828 */
[C---:B------:R-:W-:Y:S01]  /*2000*/  HMMA.16816.F32 R32, R224.reuse, R46, R32 ;  /* 0x0000002ee020723c */ /* 0x040fe20000001820 */
[----:B------:R-:W-:Y:S07]  /*2010*/  LDSM.16.M88.4 R44, [R90+0x6000] ;  /* 0x006000005a2c783b */ /* 0x000fee0000000200 */
[C---:B--2---:R-:W-:Y:S08]  /*2020*/  HMMA.16816.F32 R12, R224.reuse, R48, R12 ;  /* 0x00000030e00c723c */ /* 0x044ff0000000180c */
        /* <DEDUP_REMOVED lines=8> */
[C---:B----4-:R-:W-:Y:S08]  /*20b0*/  HMMA.16816.F32 R40, R228.reuse, R16, R40 ;  /* 0x00000010e428723c */ /* 0x050ff00000001828 */
[C---:B------:R-:W-:Y:S08]  /*20c0*/  HMMA.16816.F32 R32, R228.reuse, R18, R32 ;  /* 0x00000012e420723c */ /* 0x040ff00000001820 */
[C---:B------:R-:W-:Y:S08]  /*20d0*/  HMMA.16816.F32 R16, R228.reuse, R56, R12 ;  /* 0x00000038e410723c */ /* 0x040ff0000000180c */
[C---:B------:R-:W-:Y:S01]  /*20e0*/  HMMA.16816.F32 R12, R228.reuse, R58, R8 ;  /* 0x0000003ae40c723c */ /* 0x040fe20000001808 */
[----:B------:R-:W4:Y:S07]  /*20f0*/  LDSM.16.M88.4 R56, [R90+0x6800] ;  /* 0x006800005a38783b */ /* 0x000f2e0000000200 */
[C---:B------:R-:W-:Y:S08]  /*2100*/  HMMA.16816.F32 R8, R228.reuse, R64, R20 ;  /* 0x00000040e408723c */ /* 0x040ff00000001814 */
[C---:B------:R-:W-:Y:S01]  /*2110*/  HMMA.16816.F32 R24, R228.reuse, R66, R24 ;  /* 0x00000042e418723c */ /* 0x040fe20000001818 */
[----:B------:R-:W2:Y:S07]  /*2120*/  LDSM.16.M88.4 R64, [R90+0x7000] ;  /* 0x007000005a40783b */ /* 0x000eae0000000200 */
[C---:B-----5:R-:W-:Y:S08]  /*2130*/  HMMA.16816.F32 R28, R228.reuse, R72, R28 ;  /* 0x00000048e41c723c */ /* 0x060ff0000000181c */
[----:B------:R-:W-:Y:S01]  /*2140*/  HMMA.16816.F32 R36, R228, R74, R36 ;  /* 0x0000004ae424723c */ /* 0x000fe20000001824 */
[----:B------:R-:W-:Y:S07]  /*2150*/  LDSM.16.M88.4 R72, [R3+0x17900] ;  /* 0x017900000348783b */ /* 0x000fee0000000200 */
[C---:B------:R-:W-:Y:S08]  /*2160*/  HMMA.16816.F32 R20, R232.reuse, R52, R16 ;  /* 0x00000034e814723c */ /* 0x040ff00000001810 */
[C---:B------:R-:W-:Y:S01]  /*2170*/  HMMA.16816.F32 R16, R232.reuse, R54, R12 ;  /* 0x00000036e810723c */ /* 0x040fe2000000180c */
[----:B------:R-:W-:Y:S07]  /*2180*/  LDSM.16.M88.4 R52, [R3+0x16100] ;  /* 0x016100000334783b */ /* 0x000fee0000000200 */
[C---:B-1----:R-:W-:Y:S08]  /*2190*/  HMMA.16816.F32 R40, R232.reuse, R48, R40 ;  /* 0x00000030e828723c */ /* 0x042ff00000001828 */
[C---:B--2---:R-:W-:Y:S08]  /*21a0*/  HMMA.16816.F32 R12, R232.reuse, R60, R8 ;  /* 0x0000003ce80c723c */ /* 0x044ff00000001808 */
[C---:B------:R-:W-:Y:S01]  /*21b0*/  HMMA.16816.F32 R32, R232.reuse, R50, R32 ;  /* 0x00000032e820723c */ /* 0x040fe20000001820 */
[----:B------:R-:W-:Y:S07]  /*21c0*/  LDSM.16.M88.4 R48, [R250+0x6800] ;  /* 0x00680000fa30783b */ /* 0x000fee0000000200 */
[C---:B------:R-:W-:Y:S01]  /*21d0*/  HMMA.16816.F32 R8, R232.reuse, R62, R24 ;  /* 0x0000003ee808723c */ /* 0x040fe20000001818 */
[----:B------:R-:W1:Y:S07]  /*21e0*/  LDSM.16.M88.4 R60, [R3+0x16900] ;  /* 0x01690000033c783b */ /* 0x000e6e0000000200 */
[C---:B---3--:R-:W-:Y:S08]  /*21f0*/  HMMA.16816.F32 R28, R232.reuse, R68, R28 ;  /* 0x00000044e81c723c */ /* 0x048ff0000000181c */
[----:B------:R-:W-:Y:S01]  /*2200*/  HMMA.16816.F32 R36, R232, R70, R36 ;  /* 0x00000046e824723c */ /* 0x000fe20000001824 */
[----:B------:R2:W3:Y:S07]  /*2210*/  LDSM.16.M88.4 R68, [R3+0x17100] ;  /* 0x017100000344783b */ /* 0x0004ee0000000200 */
[C---:B----4-:R-:W-:Y:S08]  /*2220*/  HMMA.16816.F32 R24, R236.reuse, R56, R20 ;  /* 0x00000038ec18723c */ /* 0x050ff00000001814 */
[C---:B------:R-:W-:Y:S01]  /*2230*/  HMMA.16816.F32 R20, R236.reuse, R58, R16 ;  /* 0x0000003aec14723c */ /* 0x040fe20000001810 */
[----:B------:R-:W-:Y:S07]  /*2240*/  LDSM.16.M88.4 R56, [R250+0x7000] ;  /* 0x00700000fa38783b */ /* 0x000fee0000000200 */
[----:B------:R-:W-:Y:S01]  /*2250*/  HMMA.16816.F32 R40, R236, R44, R40 ;  /* 0x0000002cec28723c */ /* 0x000fe20000001828 */
[----:B--2---:R-:W-:-:S05]  /*2260*/  IADD3 R3, R90, 0x2800, RZ ;  /* 0x000028005a037810 */ /* 0x004fca0007ffe0ff */
[----:B------:R2:W-:Y:S02]  /*2270*/  STL [R1+0x30], R3 ;  /* 0x0000300301007387 */ /* 0x0005e40000100800 */
[C---:B------:R-:W-:Y:S02]  /*2280*/  HMMA.16816.F32 R16, R236.reuse, R64, R12 ;  /* 0x00000040ec10723c */ /* 0x040fe4000000180c */
[----:B------:R4:W-:Y:S04]  /*2290*/  STL [R1+0x2c], R2 ;  /* 0x00002c0201007387 */ /* 0x0009e80000100800 */
[----:B------:R5:W-:Y:S02]  /*22a0*/  STL [R1+0x28], R6 ;  /* 0x0000280601007387 */ /* 0x000be40000100800 */
[C---:B------:R-:W-:Y:S02]  /*22b0*/  HMMA.16816.F32 R32, R236.reuse, R46, R32 ;  /* 0x0000002eec20723c */ /* 0x040fe40000001820 */
[----:B------:R-:W3:Y:S06]  /*22c0*/  LDSM.16.M88.4 R44, [R250+0x6000] ;  /* 0x00600000fa2c783b */ /* 0x000eec0000000200 */
[----:B------:R-:W-:Y:S01]  /*22d0*/  HMMA.16816.F32 R12, R236, R66, R8 ;  /* 0x00000042ec0c723c */ /* 0x000fe20000001808 */
[----:B------:R-:W3:Y:S01]  /*22e0*/  LDSM.16.M88.4 R64, [R250+0x7800] ;  /* 0x00780000fa40783b */ /* 0x000ee20000000200 */
[----:B------:R-:W-:-:S04]  /*22f0*/  DEPBAR.LE SB0, 0x0 ;  /* 0x000080000000791a */ /* 0x000fc80000000000 */
[C---:B--2---:R-:W-:Y:S02]  /*2300*/  IADD3 R3, R90.reuse, 0x4000, RZ ;  /* 0x000040005a037810 */ /* 0x044fe40007ffe0ff */
[----:B------:R-:W-:Y:S01]  /*2310*/  HMMA.16816.F32 R8, R236, R76, R28 ;  /* 0x0000004cec08723c */ /* 0x000fe2000000181c */
[C---:B----4-:R-:W-:Y:S02]  /*2320*/  IADD3 R2, R90.reuse, 0x4800, RZ ;  /* 0x000048005a027810 */ /* 0x050fe40007ffe0ff */
[----:B------:R2:W-:Y:S01]  /*2330*/  STL [R1+0x24], R3 ;  /* 0x0000240301007387 */ /* 0x0005e20000100800 */
[----:B-----5:R-:W-:-:S04]  /*2340*/  IADD3 R6, R90, 0x5000, RZ ;  /* 0x000050005a067810 */ /* 0x020fc80007ffe0ff */
[----:B------:R-:W-:Y:S01]  /*2350*/  HMMA.16816.F32 R36, R236, R78, R36 ;  /* 0x0000004eec24723c */ /* 0x000fe20000001824 */
[----:B------:R4:W-:Y:S04]  /*2360*/  STL [R1+0x20], R2 ;  /* 0x0000200201007387 */ /* 0x0009e80000100800 */
[----:B------:R5:W-:Y:S03]  /*2370*/  STL [R1+0x1c], R6 ;  /* 0x00001c0601007387 */ /* 0x000be60000100800 */
        /* <DEDUP_REMOVED lines=10> */
[C---:B------:R-:W-:Y:S08]  /*2420*/  HMMA.16816.F32 R32, R240.reuse, R54, R32 ;  /* 0x00000036f020723c */ /* 0x040ff00000001820 */
[----:B------:R-:W-:Y:S01]  /*2430*/  HMMA.16816.F32 R16, R240, R70, R12 ;  /* 0x00000046f010723c */ /* 0x000fe2000000180c */
[----:B-1----:R-:W-:-:S07]  /*2440*/  IADD3 R3, R90, 0x7000, RZ ;  /* 0x000070005a037810 */ /* 0x002fce0007ffe0ff */
[----:B------:R-:W-:Y:S01]  /*2450*/  HMMA.16816.F32 R12, R240, R72, R8 ;  /* 0x00000048f00c723c */ /* 0x000fe20000001808 */
[----:B--2---:R-:W-:-:S05]  /*2460*/  IADD3 R2, R90, 0x7800, RZ ;  /* 0x000078005a027810 */ /* 0x004fca0007ffe0ff */
[----:B------:R3:W-:Y:S02]  /*2470*/  STL [R1+0x8], R2 ;  /* 0x0000080201007387 */ /* 0x0007e40000100800 */
[----:B------:R-:W-:Y:S02]  /*2480*/  HMMA.16816.F32 R8, R240, R74, R36 ;  /* 0x0000004af008723c */ /* 0x000fe40000001824 */
[----:B------:R3:W-:Y:S06]  /*2490*/  STL [R1+0xc], R3 ;  /* 0x00000c0301007387 */ /* 0x0007ec0000100800 */
        /* <DEDUP_REMOVED lines=10> */
[----:B---3--:R-:W-:-:S04]  /*2540*/  LEA.HI.SX32 R8, R153, 0xfffffffe, 0x1a ;  /* 0xfffffffe99087811 */ /* 0x008fc800078fd2ff */
        /* <DEDUP_REMOVED lines=21> */
.L_x_1529:
[----:B-1-3--:R-:W-:Y:S01]  /*26a0*/  SHF.R.S32.HI R2, RZ, 0x1f, R81 ;  /* 0x0000001fff027819 */ /* 0x00afe20000011451 */
[----:B------:R-:W-:Y:S01]  /*26b0*/  IMAD.SHL.U32 R248, R5, 0x2, RZ ;  /* 0x0000000205f87824 */ /* 0x000fe200078e00ff */
[----:B------:R-:W0:Y:S02]  /*26c0*/  LDGDEPBAR ;  /* 0x00000000000079af */ /* 0x000e240000000000 */
[----:B------:R-:W-:Y:S01]  /*26d0*/  LEA.HI R3, R2, R81, RZ, 0x2 ;  /* 0x0000005102037211 */ /* 0x000fe200078f10ff */
[----:B------:R-:W-:Y:S01]  /*26e0*/  IMAD R249, R4, 0x2, R248 ;  /* 0x0000000204f97824 */ /* 0x000fe200078e02f8 */
[C---:B------:R-:W-:Y:S01]  /*26f0*/  LEA R252, R0.reuse, R248, 0x1 ;  /* 0x000000f800fc7211 */ /* 0x040fe200078e08ff */
[----:B------:R-:W-:Y:S01]  /*2700*/  LDSM.16.MT88.4 R64, [R248+0x2100] ;  /* 0x00210000f840783b */ /* 0x000fe20000004200 */
[----:B------:R-:W-:Y:S01]  /*2710*/  LOP3.LUT R2, R3, 0x7ffffffc, RZ, 0xc0, !PT ;  /* 0x7ffffffc03027812 */ /* 0x000fe200078ec0ff */
[----:B------:R-:W-:-:S02]  /*2720*/  IMAD R251, R0, 0x2, R249 ;  /* 0x0000000200fb7824 */ /* 0x000fc400078e02f9 */
[----:B------:R1:W-:Y:S02]  /*2730*/  STL [R1+0xc0], R3 ;  /* 0x0000c00301007387 */ /* 0x0003e40000100800 */
[----:B------:R-:W-:Y:S02]  /*2740*/  IMAD.IADD R2, R81, 0x1, -R2 ;  /* 0x0000000151027824 */ /* 0x000fe400078e0a02 */
[----:B------:R-:W-:Y:S04]  /*2750*/  LDSM.16.MT88.4 R56, [R251+0x100] ;  /* 0x00010000fb38783b */ /* 0x000fe80000004200 */
[----:B------:R-:W-:Y:S04]  /*2760*/  LDSM.16.MT88.4 R68, [R251+0x900] ;  /* 0x00090000fb44783b */ /* 0x000fe80000004200 */
[----:B------:R-:W-:Y:S01]  /*2770*/  LDSM.16.MT88.4 R72, [R249+0x2100] ;  /* 0x00210000f948783b */ /* 0x000fe20000004200 */
[----:B-1----:R-:W-:-:S04]  /*2780*/  IMAD R3, R80, -0x40, R83 ;  /* 0xffffffc050037824 */ /* 0x002fc800078e0253 */
        /* <DEDUP_REMOVED lines=18> */
[----:B------:R-:W-:-:S02]  /*28b0*/  FMNMX.FTZ R6, R8, R6, !PT ;  /* 0x0000000608067209 */ /* 0x000fc40007810000 */
[----:B------:R-:W-:Y:S02]  /*28c0*/  FSEL R19, R30, -INF , P1 ;  /* 0xff8000001e137808 */ /* 0x000fe40000800000 */
[C---:B------:R-:W-:Y:S02]  /*28d0*/  ISETP.GT.AND P1, PT, R2.reuse, 0x18, PT ;  /* 0x000000180200780c */ /* 0x040fe40003f24270 */
        /* <DEDUP_REMOVED lines=11> */
[----:B------:R-:W-:Y:S01]  /*2990*/  ISETP.GT.AND P0, PT, R2, 0x21, PT ;  /* 0x000000210200780c */ /* 0x000fe20003f04270 */
[----:B------:R-:W-:Y:S01]  /*29a0*/  LDSM.16.MT88.4 R32, [R252+0x900] ;  /* 0x00090000fc20783b */ /* 0x000fe20000004200 */
        /* <DEDUP_REMOVED lines=15> */
[----:B------:R-:W-:Y:S02]  /*2aa0*/  FSEL R94, R25, -INF , P0 ;  /* 0xff800000195e7808 */ /* 0x000fe40000000000 */
[----:B------:R-:W-:Y:S02]  /*2ab0*/  ISETP.GT.AND P1, PT, R2, 0x30, PT ;  /* 0x000000300200780c */ /* 0x000fe40003f24270 */
[----:B------:R-:W-:-:S02]  /*2ac0*/  FMNMX.FTZ R6, R95, R6, !PT ;  /* 0x000000065f067209 */ /* 0x000fc40007810000 */
[----:B------:R-:W-:Y:S02]  /*2ad0*/  FMNMX.FTZ R16, R19, R16, !PT ;  /* 0x0000001013107209 */ /* 0x000fe40007810000 */
[----:B------:R-:W-:Y:S02]  /*2ae0*/  FSEL R102, R27, -INF , P0 ;  /* 0xff8000001b667808 */ /* 0x000fe40000000000 */
[----:B------:R-:W-:Y:S01]  /*2af0*/  ISETP.GT.AND P0, PT, R2, 0x31, PT ;  /* 0x000000310200780c */ /* 0x000fe20003f04270 */
[----:B------:R-:W-:Y:S01]  /*2b00*/  LDSM.16.MT88.4 R24, [R248+0x100] ;  /* 0x00010000f818783b */ /* 0x000fe20000004200 */
[----:B------:R-:W-:Y:S02]  /*2b10*/  FSEL R93, R40, -INF , P1 ;  /* 0xff800000285d7808 */ /* 0x000fe40000800000 */
        /* <DEDUP_REMOVED lines=8> */
[----:B------:R-:W-:Y:S01]  /*2ba0*/  ISETP.GT.AND P0, PT, R2, 0x39, PT ;  /* 0x000000390200780c */ /* 0x000fe20003f04270 */
[----:B------:R-:W-:Y:S01]  /*2bb0*/  LDSM.16.MT88.4 R40, [R248+0x900] ;  /* 0x00090000f828783b */ /* 0x000fe20000004200 */
[----:B------:R-:W-:Y:S02]  /*2bc0*/  FSEL R91, R48, -INF , P1 ;  /* 0xff800000305b7808 */ /* 0x000fe40000800000 */
[----:B------:R-:W-:Y:S02]  /*2bd0*/  FMNMX.FTZ R152, R92, R6, !PT ;  /* 0x000000065c987209 */ /* 0x000fe40007810000 */
[----:B------:R-:W-:Y:S02]  /*2be0*/  FMNMX.FTZ R2, R20, R16, !PT ;  /* 0x0000001014027209 */ /* 0x000fe40007810000 */
[----:B------:R-:W-:Y:S02]  /*2bf0*/  FSEL R90, R49, -INF , P0 ;  /* 0xff800000315a7808 */ /* 0x000fe40000000000 */
[----:B------:R-:W-:-:S02]  /*2c00*/  FMNMX.FTZ R152, R91, R152, !PT ;  /* 0x000000985b987209 */ /* 0x000fc40007810000 */
[----:B------:R-:W-:Y:S02]  /*2c10*/  FMNMX.FTZ R2, R105, R2, !PT ;  /* 0x0000000269027209 */ /* 0x000fe40007810000 */
[----:B------:R-:W-:Y:S02]  /*2c20*/  FMNMX.FTZ R152, R90, R152, !PT ;  /* 0x000000985a987209 */ /* 0x000fe40007810000 */
[----:B------:R-:W-:Y:S02]  /*2c30*/  FMNMX.FTZ R2, R104, R2, !PT ;  /* 0x0000000268027209 */ /* 0x000fe40007810000 */
[----:B------:R-:W-:Y:S01]  /*2c40*/  FSEL R98, R50, -INF , P1 ;  /* 0xff80000032627808 */ /* 0x000fe20000800000 */
[----:B------:R-:W1:Y:S01]  /*2c50*/  SHFL.BFLY PT, R6, R152, 0x2, 0x1f ;  /* 0x0c401f0098067f89 */ /* 0x000e6200000e0000 */
[----:B------:R-:W-:Y:S02]  /*2c60*/  FMNMX.FTZ R2, R103, R2, !PT ;  /* 0x0000000267027209 */ /* 0x000fe40007810000 */
[----:B------:R-:W-:-:S02]  /*2c70*/  FSEL R96, R51, -INF , P0 ;  /* 0xff80000033607808 */ /* 0x000fc40000000000 */
[----:B------:R-:W-:Y:S01]  /*2c80*/  FMNMX.FTZ R2, R102, R2, !PT ;  /* 0x0000000266027209 */ /* 0x000fe20007810000 */
[----:B------:R-:W-:Y:S03]  /*2c90*/  LDSM.16.MT88.4 R48, [R252+0x100] ;  /* 0x00010000fc30783b */ /* 0x000fe60000004200 */
        /* <DEDUP_REMOVED lines=44> */
[----:B------:R4:W-:Y:S01]  /*2f60*/  MUFU.EX2 R86, R0 ;  /* 0x0000000000567308 */ /* 0x0009e20000000800 */
[----:B-1----:R-:W-:Y:S01]  /*2f70*/  FFMA.FTZ R4, R15, c[0x0][0x2d0], -R6 ;  /* 0x0000b4000f047a23 */ /* 0x002fe20000010806 */
[----:B---3--:R-:W-:-:S06]  /*2f80*/  F2FP.PACK_AB R15, R82, R5 ;  /* 0x00000005520f723e */ /* 0x008fcc00000000ff */
[----:B------:R1:W3:Y:S01]  /*2f90*/  MUFU.EX2 R83, R4 ;  /* 0x0000000400537308 */ /* 0x0002e20000000800 */
[----:B------:R-:W-:Y:S01]  /*2fa0*/  HMMA.16816.F32 R60, R12, R24, RZ ;  /* 0x000000180c3c723c */ /* 0x000fe200000018ff */
[----:B----4-:R-:W-:-:S06]  /*2fb0*/  FFMA.FTZ R0, R21, c[0x0][0x2d0], -R2 ;  /* 0x0000b40015007a23 */ /* 0x010fcc0000010802 */
[----:B------:R4:W-:Y:S01]  /*2fc0*/  MUFU.EX2 R87, R0 ;  /* 0x0000000000577308 */ /* 0x0009e20000000800 */
[----:B------:R-:W-:Y:S01]  /*2fd0*/  HMMA.16816.F32 R52, R12, R26, RZ ;  /* 0x0000001a0c34723c */ /* 0x000fe200000018ff */
[----:B-1----:R-:W-:-:S06]  /*2fe0*/  FFMA.FTZ R4, R17, c[0x0][0x2d0], -R6 ;  /* 0x0000b40011047a23 */ /* 0x002fcc0000010806 */
[----:B------:R-:W1:Y:S01]  /*2ff0*/  MUFU.EX2 R85, R4 ;  /* 0x0000000400557308 */ /* 0x000e620000000800 */
[----:B--2---:R-:W-:Y:S01]  /*3000*/  HMMA.16816.F32 R44, R12, R8, RZ ;  /* 0x000000080c2c723c */ /* 0x004fe200000018ff */
[----:B----4-:R-:W-:-:S07]  /*3010*/  FFMA.FTZ R0, R20, c[0x0][0x2d0], -R2 ;  /* 0x0000b40014007a23 */ /* 0x010fce0000010802 */
[----:B------:R-:W-:Y:S01]  /*3020*/  HMMA.16816.F32 R28, R12, R10, RZ ;  /* 0x0000000a0c1c723c */ /* 0x000fe200000018ff */
[----:B---3--:R-:W-:Y:S01]  /*3030*/  F2FP.PACK_AB R8, R83, R80 ;  /* 0x000000505308723e */ /* 0x008fe200000000ff */
[----:B------:R-:W2:Y:S01]  /*3040*/  MUFU.EX2 R89, R0 ;  /* 0x0000000000597308 */ /* 0x000ea20000000800 */
[----:B------:R-:W-:-:S04]  /*3050*/  F2FP.PACK_AB R9, R86, R81 ;  /* 0x000000515609723e */ /* 0x000fc800000000ff */
[----:B-1----:R-:W-:Y:S01]  /*3060*/  F2FP.PACK_AB R10, R88, R85 ;  /* 0x00000055580a723e */ /* 0x002fe200000000ff */
[C---:B------:R-:W-:Y:S08]  /*3070*/  HMMA.16816.F32 R20, R12.reuse, R50, RZ ;  /* 0x000000320c14723c */ /* 0x040ff000000018ff */
[----:B------:R-:W-:Y:S01]  /*3080*/  HMMA.16816.F32 R16, R12, R56, RZ ;  /* 0x000000380c10723c */ /* 0x000fe200000018ff */
[----:B--2---:R-:W-:-:S07]  /*3090*/  F2FP.PACK_AB R11, R89, R87 ;  /* 0x00000057590b723e */ /* 0x004fce00000000ff */
[----:B------:R-:W-:Y:S01]  /*30a0*/  HMMA.16816.F32 R24, R12, R48, RZ ;  /* 0x000000300c18723c */ /* 0x000fe200000018ff */
[----:B------:R-:W-:Y:S07]  /*30b0*/  LDSM.16.MT88.4 R48, [R251+0x2100] ;  /* 0x00210000fb30783b */ /* 0x000fee0000004200 */
[C---:B------:R-:W-:Y:S01]  /*30c0*/  HMMA.16816.F32 R156, R8.reuse, R40, R60 ;  /* 0x00000028089c723c */ /* 0x040fe2000000183c */
[----:B------:R-:W-:Y:S07]  /*30d0*/  LDSM.16.MT88.4 R60, [R248+0x4100] ;  /* 0x00410000f83c783b */ /* 0x000fee0000004200 */
[C---:B------:R-:W-:Y:S01]  /*30e0*/  HMMA.16816.F32 R112, R8.reuse, R42, R52 ;  /* 0x0000002a0870723c */ /* 0x040fe20000001834 */
[----:B------:R-:W-:Y:S07]  /*30f0*/  LDSM.16.MT88.4 R52, [R251+0x2900] ;  /* 0x00290000fb34783b */ /* 0x000fee0000004200 */
[C---:B------:R-:W-:Y:S01]  /*3100*/  HMMA.16816.F32 R40, R8.reuse, R36, R44 ;  /* 0x000000240828723c */ /* 0x040fe2000000182c */
[----:B------:R-:W1:Y:S07]  /*3110*/  LDSM.16.MT88.4 R44, [R248+0x2900] ;  /* 0x00290000f82c783b */ /* 0x000e6e0000004200 */
[C---:B------:R-:W-:Y:S01]  /*3120*/  HMMA.16816.F32 R28, R8.reuse, R38, R28 ;  /* 0x00000026081c723c */ /* 0x040fe2000000181c */
[----:B------:R-:W2:Y:S07]  /*3130*/  LDSM.16.MT88.4 R36, [R249+0x2900] ;  /* 0x00290000f924783b */ /* 0x000eae0000004200 */
[----:B------:R-:W-:Y:S01]  /*3140*/  HMMA.16816.F32 R20, R8, R34, R20 ;  /* 0x000000220814723c */ /* 0x000fe20000001814 */
[----:B------:R-:W-:Y:S01]  /*3150*/  IMAD.MOV.U32 R109, RZ, RZ, R114 ;  /* 0x000000ffff6d7224 */ /* 0x000fe200078e0072 */
[----:B------:R-:W-:Y:S01]  /*3160*/  MOV R187, R112 ;  /* 0x0000007000bb7202 */ /* 0x000fe20000000f00 */
[----:B------:R-:W-:-:S02]  /*3170*/  IMAD.MOV.U32 R110, RZ, RZ, R113 ;  /* 0x000000ffff6e7224 */ /* 0x000fc400078e0071 */
[----:B------:R-:W-:-:S03]  /*3180*/  IMAD.MOV.U32 R176, RZ, RZ, R115 ;  /* 0x000000ffffb07224 */ /* 0x000fc600078e0073 */
[----:B------:R-:W-:Y:S01]  /*3190*/  IMAD.MOV.U32 R114, RZ, RZ, R40 ;  /* 0x000000ffff727224 */ /* 0x000fe200078e0028 */
[----:B------:R-:W-:Y:S01]  /*31a0*/  MOV R106, R42 ;  /* 0x0000002a006a7202 */ /* 0x000fe20000000f00 */
[----:B------:R-:W-:Y:S01]  /*31b0*/  IMAD.MOV.U32 R111, RZ, RZ, R41 ;  /* 0x000000ffff6f7224 */ /* 0x000fe200078e0029 */
[C---:B------:R-:W-:Y:S01]  /*31c0*/  HMMA.16816.F32 R16, R8.reuse, R68, R16 ;  /* 0x000000440810723c */ /* 0x040fe20000001810 */
[----:B------:R-:W-:Y:S02]  /*31d0*/  IMAD.MOV.U32 R107, RZ, RZ, R43 ;  /* 0x000000ffff6b7224 */ /* 0x000fe400078e002b */
[----:B------:R-:W3:Y:S02]  /*31e0*/  LDSM.16.MT88.4 R40, [R252+0x2100] ;  /* 0x00210000fc28783b */ /* 0x000ee40000004200 */
[----:B------:R-:W-:Y:S01]  /*31f0*/  IMAD.MOV.U32 R186, RZ, RZ, R30 ;  /* 0x000000ffffba7224 */ /* 0x000fe200078e001e */
[----:B------:R-:W-:Y:S01]  /*3200*/  MOV R177, R29 ;  /* 0x0000001d00b17202 */ /* 0x000fe20000000f00 */
[----:B------:R-:W-:Y:S01]  /*3210*/  IMAD.MOV.U32 R185, RZ, RZ, R31 ;  /* 0x000000ffffb97224 */ /* 0x000fe200078e001f */
[----:B------:R-:W-:Y:S01]  /*3220*/  HMMA.16816.F32 R24, R8, R32, R24 ;  /* 0x000000200818723c */ /* 0x000fe20000001818 */
[----:B------:R-:W-:-:S04]  /*3230*/  IMAD.MOV.U32 R139, RZ, RZ, R28 ;  /* 0x000000ffff8b7224 */ /* 0x000fc800078e001c */
[----:B------:R-:W-:Y:S01]  /*3240*/  IMAD.MOV.U32 R108, RZ, RZ, R23 ;  /* 0x000000ffff6c7224 */ /* 0x000fe200078e0017 */
[----:B------:R-:W-:Y:S01]  /*3250*/  MOV R112, R22 ;  /* 0x0000001600707202 */ /* 0x000fe20000000f00 */
[----:B------:R-:W-:Y:S01]  /*3260*/  IMAD.MOV.U32 R113, RZ, RZ, R21 ;  /* 0x000000ffff717224 */ /* 0x000fe200078e0015 */
[----:B------:R-:W-:Y:S01]  /*3270*/  HMMA.16816.F32 R28, R12, R64, RZ ;  /* 0x000000400c1c723c */ /* 0x000fe200000018ff */
[----:B------:R-:W-:-:S07]  /*3280*/  IMAD.MOV.U32 R0, RZ, RZ, R20 ;  /* 0x000000ffff007224 */ /* 0x000fce00078e0014 */
[----:B------:R-:W-:Y:S01]  /*3290*/  HMMA.16816.F32 R20, R12, R72, RZ ;  /* 0x000000480c14723c */ /* 0x000fe200000018ff */
[----:B------:R-:W-:Y:S01]  /*32a0*/  IMAD.MOV.U32 R184, RZ, RZ, R18 ;  /* 0x000000ffffb87224 */ /* 0x000fe200078e0012 */
[----:B------:R-:W-:Y:S01]  /*32b0*/  MOV R179, R19 ;  /* 0x0000001300b37202 */ /* 0x000fe20000000f00 */
[----:B------:R-:W-:Y:S02]  /*32c0*/  IMAD.MOV.U32 R178, RZ, RZ, R17 ;  /* 0x000000ffffb27224 */ /* 0x000fe400078e0011 */
[----:B------:R-:W-:-:S03]  /*32d0*/  IMAD.MOV.U32 R164, RZ, RZ, R16 ;  /* 0x000000ffffa47224 */ /* 0x000fc600078e0010 */
[----:B------:R-:W-:Y:S01]  /*32e0*/  HMMA.16816.F32 R32, R12, R58, RZ ;  /* 0x0000003a0c20723c */ /* 0x000fe200000018ff */
[----:B------:R-:W4:Y:S01]  /*32f0*/  LDSM.16.MT88.4 R56, [R252+0x2900] ;  /* 0x00290000fc38783b */ /* 0x000f220000004200 */
[----:B------:R-:W-:Y:S01]  /*3300*/  IMAD.MOV.U32 R138, RZ, RZ, R25 ;  /* 0x000000ffff8a7224 */ /* 0x000fe200078e0019 */
[----:B------:R-:W-:Y:S01]  /*3310*/  MOV R136, R27 ;  /* 0x0000001b00887202 */ /* 0x000fe20000000f00 */
[----:B------:R-:W-:Y:S02]  /*3320*/  IMAD.MOV.U32 R137, RZ, RZ, R26 ;  /* 0x000000ffff897224 */ /* 0x000fe400078e001a */
[----:B------:R-:W-:Y:S02]  /*3330*/  IMAD.MOV.U32 R4, RZ, RZ, R24 ;  /* 0x000000ffff047224 */ /* 0x000fe400078e0018 */
[----:B-1----:R-:W-:Y:S08]  /*3340*/  HMMA.16816.F32 R116, R8, R44, R28 ;  /* 0x0000002c0874723c */ /* 0x002ff0000000181c */
[C---:B------:R-:W-:Y:S08]  /*3350*/  HMMA.16816.F32 R16, R12.reuse, R74, RZ ;  /* 0x0000004a0c10723c */ /* 0x040ff000000018ff */
[----:B------:R-:W-:Y:S01]  /*3360*/  HMMA.16816.F32 R24, R12, R66, RZ ;  /* 0x000000420c18723c */ /* 0x000fe200000018ff */
[----:B------:R-:W-:Y:S07]  /*3370*/  LDSM.16.MT88.4 R64, [R248+0x4900] ;  /* 0x00490000f840783b */ /* 0x000fee0000004200 */
[----:B--2---:R-:W-:Y:S01]  /*3380*/  HMMA.16816.F32 R20, R8, R36, R20 ;  /* 0x000000240814723c */ /* 0x004fe20000001814 */
[----:B------:R-:W-:Y:S01]  /*3390*/  MOV R44, R116 ;  /* 0x00000074002c7202 */ /* 0x000fe20000000f00 */
[----:B------:R-:W-:Y:S01]  /*33a0*/  IMAD.MOV.U32 R167, RZ, RZ, R117 ;  /* 0x000000ffffa77224 */ /* 0x000fe200078e0075 */
[----:B------:R-:W-:Y:S01]  /*33b0*/  MOV R165, R119 ;  /* 0x0000007700a57202 */ /* 0x000fe20000000f00 */
[----:B------:R-:W-:-:S04]  /*33c0*/  IMAD.MOV.U32 R166, RZ, RZ, R118 ;  /* 0x000000ffffa67224 */ /* 0x000fc800078e0076 */
[----:B------:R-:W-:Y:S08]  /*33d0*/  HMMA.16816.F32 R188, R8, R70, R32 ;  /* 0x0000004608bc723c */ /* 0x000ff00000001820 */
[C---:B---3--:R-:W-:Y:S08]  /*33e0*/  HMMA.16816.F32 R32, R12.reuse, R40, RZ ;  /* 0x000000280c20723c */ /* 0x048ff000000018ff */
[----:B------:R-:W-:Y:S01]  /*33f0*/  HMMA.16816.F32 R28, R12, R42, RZ ;  /* 0x0000002a0c1c723c */ /* 0x000fe200000018ff */
[----:B------:R-:W1:Y:S01]  /*3400*/  LDSM.16.MT88.4 R40, [R249+0x4100] ;  /* 0x00410000f928783b */ /* 0x000e620000004200 */
[----:B------:R-:W-:Y:S01]  /*3410*/  IMAD.MOV.U32 R75, RZ, RZ, R21 ;  /* 0x000000ffff4b7224 */ /* 0x000fe200078e0015 */
[----:B------:R-:W-:Y:S01]  /*3420*/  MOV R73, R23 ;  /* 0x0000001700497202 */ /* 0x000fe20000000f00 */
[----:B------:R-:W-:-:S02]  /*3430*/  IMAD.MOV.U32 R74, RZ, RZ, R22 ;  /* 0x000000ffff4a7224 */ /* 0x000fc400078e0016 */
[----:B------:R-:W-:Y:S02]  /*3440*/  IMAD.MOV.U32 R72, RZ, RZ, R20 ;  /* 0x000000ffff487224 */ /* 0x000fe400078e0014 */
[C---:B------:R-:W-:Y:S01]  /*3450*/  HMMA.16816.F32 R180, R8.reuse, R38, R16 ;  /* 0x0000002608b4723c */ /* 0x040fe20000001810 */
[----:B------:R-:W-:Y:S07]  /*3460*/  LDSM.16.MT88.4 R36, [R252+0x4900] ;  /* 0x00490000fc24783b */ /* 0x000fee0000004200 */
[----:B------:R-:W-:Y:S08]  /*3470*/  HMMA.16816.F32 R68, R8, R46, R24 ;  /* 0x0000002e0844723c */ /* 0x000ff00000001818 */
[C---:B------:R-:W-:Y:S07]  /*3480*/  HMMA.16816.F32 R16, R12.reuse, R60, RZ ;  /* 0x0000003c0c10723c */ /* 0x040fee00000018ff */
[----:B------:R-:W-:Y:S01]  /*3490*/  IMAD.MOV.U32 R61, RZ, RZ, R44 ;  /* 0x000000ffff3d7224 */ /* 0x000fe200078e002c */
[----:B------:R-:W-:Y:S01]  /*34a0*/  HMMA.16816.F32 R24, R12, R48, RZ ;  /* 0x000000300c18723c */ /* 0x000fe200000018ff */
[----:B------:R-:W2:Y:S01]  /*34b0*/  LDSM.16.MT88.4 R44, [R252+0x4100] ;  /* 0x00410000fc2c783b */ /* 0x000ea20000004200 */
[----:B------:R-:W-:-:S05]  /*34c0*/  IMAD.MOV.U32 R60, RZ, RZ, R108 ;  /* 0x000000ffff3c7224 */ /* 0x000fca00078e006c */
[----:B------:R-:W-:Y:S01]  /*34d0*/  IMAD.MOV.U32 R49, RZ, RZ, R110 ;  /* 0x000000ffff317224 */ /* 0x000fe200078e006e */
[----:B------:R-:W-:Y:S01]  /*34e0*/  HMMA.16816.F32 R20, R12, R50, RZ ;  /* 0x000000320c14723c */ /* 0x000fe200000018ff */
[----:B------:R-:W-:-:S06]  /*34f0*/  MOV R48, R109 ;  /* 0x0000006d00307202 */ /* 0x000fcc0000000f00 */
[----:B------:R-:W-:Y:S01]  /*3500*/  IMAD.MOV.U32 R50, RZ, RZ, R111 ;  /* 0x000000ffff327224 */ /* 0x000fe200078e006f */
[----:B----4-:R-:W-:Y:S01]  /*3510*/  HMMA.16816.F32 R160, R8, R56, R32 ;  /* 0x0000003808a0723c */ /* 0x010fe20000001820 */
[----:B------:R-:W3:Y:S01]  /*3520*/  LDSM.16.MT88.4 R32, [R249+0x4900] ;  /* 0x00490000f920783b */ /* 0x000ee20000004200 */
[----:B------:R-:W-:-:S05]  /*3530*/  MOV R51, R114 ;  /* 0x0000007200337202 */ /* 0x000fca0000000f00 */
[----:B------:R-:W-:Y:S01]  /*3540*/  MOV R56, R137 ;  /* 0x0000008900387202 */ /* 0x000fe20000000f00 */
[----:B------:R-:W-:Y:S01]  /*3550*/  HMMA.16816.F32 R148, R8, R52, R24 ;  /* 0x000000340894723c */ /* 0x000fe20000001818 */
[----:B------:R-:W-:-:S06]  /*3560*/  IMAD.MOV.U32 R57, RZ, RZ, R136 ;  /* 0x000000ffff397224 */ /* 0x000fcc00078e0088 */
[----:B------:R-:W-:Y:S01]  /*3570*/  IMAD.MOV.U32 R52, RZ, RZ, R185 ;  /* 0x000000ffff347224 */ /* 0x000fe200078e00b9 */
[----:B------:R-:W-:Y:S01]  /*3580*/  HMMA.16816.F32 R108, R8, R54, R20 ;  /* 0x00000036086c723c */ /* 0x000fe20000001814 */
[----:B------:R-:W-:-:S06]  /*3590*/  MOV R53, R177 ;  /* 0x000000b100357202 */ /* 0x000fcc0000000f00 */
[----:B------:R-:W-:Y:S01]  /*35a0*/  MOV R54, R187 ;  /* 0x000000bb00367202 */ /* 0x000fe20000000f00 */
[----:B-1----:R-:W-:Y:S01]  /*35b0*/  HMMA.16816.F32 R24, R12, R40, RZ ;  /* 0x000000280c18723c */ /* 0x002fe200000018ff */
[----:B------:R-:W-:-:S07]  /*35c0*/  IMAD.MOV.U32 R55, RZ, RZ, R186 ;  /* 0x000000ffff377224 */ /* 0x000fce00078e00ba */
[----:B------:R-:W-:Y:S01]  /*35d0*/  HMMA.16816.F32 R20, R12, R42, RZ ;  /* 0x0000002a0c14723c */ /* 0x000fe200000018ff */
[----:B------:R-:W1:Y:S07]  /*35e0*/  LDSM.16.MT88.4 R40, [R251+0x4100] ;  /* 0x00410000fb28783b */ /* 0x000e6e0000004200 */
[----:B------:R-:W-:Y:S07]  /*35f0*/  HMMA.16816.F32 R144, R8, R64, R16 ;  /* 0x000000400890723c */ /* 0x000fee0000001810 */
[----:B------:R-:W-:Y:S01]  /*3600*/  IMAD.MOV.U32 R64, RZ, RZ, R48 ;  /* 0x000000ffff407224 */ /* 0x000fe200078e0030 */
[----:B--2---:R-:W-:Y:S01]  /*3610*/  HMMA.16816.F32 R16, R12, R44, RZ ;  /* 0x0000002c0c10723c */ /* 0x004fe200000018ff */
[----:B------:R-:W-:Y:S01]  /*3620*/  MOV R48, R184 ;  /* 0x000000b800307202 */ /* 0x000fe20000000f00 */
[----:B------:R-:W-:-:S02]  /*3630*/  IMAD.MOV.U32 R65, RZ, RZ, R49 ;  /* 0x000000ffff417224 */ /* 0x000fc400078e0031 */
[----:B------:R-:W-:-:S04]  /*3640*/  IMAD.MOV.U32 R49, RZ, RZ, R179 ;  /* 0x000000ffff317224 */ /* 0x000fc800078e00b3 */
[C---:B---3--:R-:W-:Y:S01]  /*3650*/  HMMA.16816.F32 R116, R8.reuse, R32, R24 ;  /* 0x000000200874723c */ /* 0x048fe20000001818 */
[----:B------:R-:W2:Y:S06]  /*3660*/  LDSM.16.MT88.4 R24, [R251+0x4900] ;  /* 0x00490000fb18783b */ /* 0x000eac0000004200 */
[--C-:B------:R-:W-:Y:S01]  /*3670*/  FFMA.FTZ R32, R105, c[0x0][0x2d0], -R2.reuse ;  /* 0x0000b40069207a23 */ /* 0x100fe20000010802 */
[----:B------:R-:W-:Y:S01]  /*3680*/  HMMA.16816.F32 R140, R8, R58, R28 ;  /* 0x0000003a088c723c */ /* 0x000fe2000000181c */
[----:B------:R-:W-:-:S06]  /*3690*/  FFMA.FTZ R33, R104, c[0x0][0x2d0], -R2 ;  /* 0x0000b40068217a23 */ /* 0x000fcc0000010802 */
[----:B------:R-:W-:Y:S01]  /*36a0*/  IMAD.MOV.U32 R58, RZ, RZ, R139 ;  /* 0x000000ffff3a7224 */ /* 0x000fe200078e008b */
[----:B------:R-:W-:Y:S01]  /*36b0*/  HMMA.16816.F32 R28, R12, R62, RZ ;  /* 0x0000003e0c1c723c */ /* 0x000fe200000018ff */
[----:B------:R-:W-:-:S04]  /*36c0*/  IMAD.MOV.U32 R59, RZ, RZ, R138 ;  /* 0x000000ffff3b7224 */ /* 0x000fc800078e008a */
[----:B------:R-:W-:Y:S02]  /*36d0*/  IMAD.MOV.U32 R45, RZ, RZ, R59 ;  /* 0x000000ffff2d7224 */ /* 0x000fe400078e003b */
[----:B------:R-:W-:Y:S01]  /*36e0*/  IMAD.MOV.U32 R62, RZ, RZ, R113 ;  /* 0x000000ffff3e7224 */ /* 0x000fe200078e0071 */
[----:B------:R-:W-:Y:S01]  /*36f0*/  HMMA.16816.F32 R124, R8, R36, R16 ;  /* 0x00000024087c723c */ /* 0x000fe20000001810 */
[----:B------:R-:W-:-:S06]  /*3700*/  MOV R63, R112 ;  /* 0x00000070003f7202 */ /* 0x000fcc0000000f00 */
[----:B------:R-:W-:Y:S01]  /*3710*/  FFMA.FTZ R37, R90, c[0x0][0x2d0], -R6 ;  /* 0x0000b4005a257a23 */ /* 0x000fe20000010806 */
[----:B-1----:R-:W-:Y:S01]  /*3720*/  HMMA.16816.F32 R16, R12, R40, RZ ;  /* 0x000000280c10723c */ /* 0x002fe200000018ff */
[----:B------:R-:W-:-:S06]  /*3730*/  FFMA.FTZ R36, R101, c[0x0][0x2d0], -R2 ;  /* 0x0000b40065247a23 */ /* 0x000fcc0000010802 */
[----:B------:R-:W-:Y:S01]  /*3740*/  IMAD.MOV.U32 R41, RZ, RZ, R0 ;  /* 0x000000ffff297224 */ /* 0x000fe200078e0000 */
[C---:B------:R-:W-:Y:S01]  /*3750*/  HMMA.16816.F32 R120, R8.reuse, R34, R20 ;  /* 0x000000220878723c */ /* 0x040fe20000001814 */
[----:B------:R-:W-:Y:S02]  /*3760*/  FADD.FTZ R0, R78, R77 ;  /* 0x0000004d4e007221 */ /* 0x000fe40000010000 */
[----:B------:R-:W-:Y:S02]  /*3770*/  IMAD.MOV.U32 R77, RZ, RZ, R75 ;  /* 0x000000ffff4d7224 */ /* 0x000fe400078e004b */
[----:B------:R-:W-:Y:S01]  /*3780*/  FADD.FTZ R0, R79, R0 ;  /* 0x000000004f007221 */ /* 0x000fe20000010000 */
[----:B------:R-:W-:Y:S01]  /*3790*/  MOV R79, R73 ;  /* 0x00000049004f7202 */ /* 0x000fe20000000f00 */
[----:B------:R-:W-:Y:S01]  /*37a0*/  IMAD.MOV.U32 R78, RZ, RZ, R74 ;  /* 0x000000ffff4e7224 */ /* 0x000fe200078e004a */
[----:B------:R-:W-:Y:S01]  /*37b0*/  HMMA.16816.F32 R112, R8, R66, R28 ;  /* 0x000000420870723c */ /* 0x000fe2000000181c */
[----:B------:R-:W1:Y:S01]  /*37c0*/  LDSM.16.MT88.4 R28, [R248+0x6100] ;  /* 0x00610000f81c783b */ /* 0x000e620000004200 */
[----:B------:R-:W-:Y:S01]  /*37d0*/  FADD.FTZ R0, R84, R0 ;  /* 0x0000000054007221 */ /* 0x000fe20000010000 */
[----:B------:R-:W-:Y:S01]  /*37e0*/  MOV R84, R176 ;  /* 0x000000b000547202 */ /* 0x000fe20000000f00 */
[----:B------:R-:W-:-:S02]  /*37f0*/  FFMA.FTZ R34, R103, c[0x0][0x2d0], -R2 ;  /* 0x0000b40067227a23 */ /* 0x000fc40000010802 */
[----:B------:R-:W-:Y:S01]  /*3800*/  FADD.FTZ R0, R80, R0 ;  /* 0x0000000050007221 */ /* 0x000fe20000010000 */
[----:B------:R-:W-:Y:S01]  /*3810*/  MOV R103, R84 ;  /* 0x0000005400677202 */ /* 0x000fe20000000f00 */
[----:B------:R-:W-:Y:S01]  /*3820*/  HMMA.16816.F32 R20, R12, R46, RZ ;  /* 0x0000002e0c14723c */ /* 0x000fe200000018ff */
[----:B------:R-:W-:Y:S02]  /*3830*/  FFMA.FTZ R35, R102, c[0x0][0x2d0], -R2 ;  /* 0x0000b40066237a23 */ /* 0x000fe40000010802 */
[----:B------:R-:W-:Y:S02]  /*3840*/  FADD.FTZ R0, R83, R0 ;  /* 0x0000000053007221 */ /* 0x000fe40000010000 */
[----:B------:R-:W-:Y:S02]  /*3850*/  FFMA.FTZ R40, R98, c[0x0][0x2d0], -R2 ;  /* 0x0000b40062287a23 */ /* 0x000fe40000010802 */
[----:B------:R-:W-:Y:S01]  /*3860*/  IMAD.MOV.U32 R83, RZ, RZ, R52 ;  /* 0x000000ffff537224 */ /* 0x000fe200078e0034 */
[----:B--2---:R-:W-:Y:S01]  /*3870*/  HMMA.16816.F32 R132, R8, R24, R16 ;  /* 0x000000180884723c */ /* 0x004fe20000001810 */
[----:B------:R-:W-:Y:S01]  /*3880*/  MOV R52, R164 ;  /* 0x000000a400347202 */ /* 0x000fe20000000f00 */
[----:B------:R-:W-:Y:S01]  /*3890*/  IMAD.MOV.U32 R80, RZ, RZ, R58 ;  /* 0x000000ffff507224 */ /* 0x000fe200078e003a */
[----:B------:R-:W-:Y:S01]  /*38a0*/  MOV R46, R56 ;  /* 0x00000038002e7202 */ /* 0x000fe20000000f00 */
[----:B------:R-:W-:-:S03]  /*38b0*/  IMAD.MOV.U32 R47, RZ, RZ, R57 ;  /* 0x000000ffff2f7224 */ /* 0x000fc600078e0039 */
[----:B------:R-:W-:Y:S01]  /*38c0*/  FFMA.FTZ R24, R99, c[0x0][0x2d0], -R6 ;  /* 0x0000b40063187a23 */ /* 0x000fe20000010806 */
[----:B------:R-:W-:Y:S01]  /*38d0*/  HMMA.16816.F32 R16, R12, R42, RZ ;  /* 0x0000002a0c10723c */ /* 0x000fe200000018ff */
[----:B------:R-:W-:Y:S02]  /*38e0*/  IMAD.MOV.U32 R99, RZ, RZ, R64 ;  /* 0x000000ffff637224 */ /* 0x000fe400078e0040 */
[----:B------:R-:W-:Y:S02]  /*38f0*/  FADD.FTZ R25, R85, R0 ;  /* 0x0000000055197221 */ /* 0x000fe40000010000 */
[----:B------:R-:W-:Y:S02]  /*3900*/  IMAD.MOV.U32 R102, RZ, RZ, R99 ;  /* 0x000000ffff667224 */ /* 0x000fe400078e0063 */
[----:B------:R-:W-:Y:S01]  /*3910*/  MOV R42, R51 ;  /* 0x00000033002a7202 */ /* 0x000fe20000000f00 */
[----:B------:R-:W-:Y:S01]  /*3920*/  HMMA.16816.F32 R128, R8, R38, R20 ;  /* 0x000000260880723c */ /* 0x000fe20000001814 */
[----:B------:R-:W2:Y:S01]  /*3930*/  LDSM.16.MT88.4 R20, [R248+0x6900] ;  /* 0x00690000f814783b */ /* 0x000ea20000004200 */
[----:B------:R-:W-:-:S02]  /*3940*/  IMAD.MOV.U32 R51, RZ, RZ, R178 ;  /* 0x000000ffff337224 */ /* 0x000fc400078e00b2 */
[----:B------:R-:W-:Y:S02]  /*3950*/  IMAD.MOV.U32 R43, RZ, RZ, R50 ;  /* 0x000000ffff2b7224 */ /* 0x000fe400078e0032 */
[----:B------:R-:W-:Y:S02]  /*3960*/  IMAD.MOV.U32 R50, RZ, RZ, R4 ;  /* 0x000000ffff327224 */ /* 0x000fe400078e0004 */
[----:B------:R-:W-:Y:S02]  /*3970*/  FADD.FTZ R4, R76, R7 ;  /* 0x000000074c047221 */ /* 0x000fe40000010000 */
[----:B------:R-:W-:Y:S02]  /*3980*/  FFMA.FTZ R38, R91, c[0x0][0x2d0], -R6 ;  /* 0x0000b4005b267a23 */ /* 0x000fe40000010806 */
[----:B------:R-:W-:Y:S02]  /*3990*/  FADD.FTZ R4, R5, R4 ;  /* 0x0000000405047221 */ /* 0x000fe40000010000 */
[----:B------:R-:W-:-:S02]  /*39a0*/  IMAD.MOV.U32 R76, RZ, RZ, R72 ;  /* 0x000000ffff4c7224 */ /* 0x000fc400078e0048 */
[----:B------:R-:W-:Y:S01]  /*39b0*/  HMMA.16816.F32 R136, R8, R26, R16 ;  /* 0x0000001a0888723c */ /* 0x000fe20000001810 */
[----:B------:R-:W-:Y:S02]  /*39c0*/  FADD.FTZ R4, R82, R4 ;  /* 0x0000000452047221 */ /* 0x000fe40000010000 */
[----:B------:R-:W-:Y:S02]  /*39d0*/  FFMA.FTZ R39, R96, c[0x0][0x2d0], -R2 ;  /* 0x0000b40060277a23 */ /* 0x000fe40000010802 */
[----:B------:R-:W-:Y:S02]  /*39e0*/  IMAD.MOV.U32 R82, RZ, RZ, R55 ;  /* 0x000000ffff527224 */ /* 0x000fe400078e0037 */
[----:B------:R-:W-:Y:S01]  /*39f0*/  FFMA.FTZ R27, R97, c[0x0][0x2d0], -R6 ;  /* 0x0000b400611b7a23 */ /* 0x000fe20000010806 */
[----:B-1----:R-:W-:Y:S01]  /*3a00*/  HMMA.16816.F32 R16, R12, R28, RZ ;  /* 0x0000001c0c10723c */ /* 0x002fe200000018ff */
[----:B------:R-:W-:Y:S02]  /*3a10*/  FADD.FTZ R26, R81, R4 ;  /* 0x00000004511a7221 */ /* 0x000fe40000010000 */
[----:B------:R-:W-:Y:S01]  /*3a20*/  IMAD.MOV.U32 R97, RZ, RZ, R65 ;  /* 0x000000ffff617224 */ /* 0x000fe200078e0041 */
[----:B------:R-:W-:Y:S01]  /*3a30*/  MUFU.EX2 R0, R27 ;  /* 0x0000001b00007308 */ /* 0x000fe20000000800 */
[----:B------:R-:W-:-:S02]  /*3a40*/  IMAD.MOV.U32 R44, RZ, RZ, R50 ;  /* 0x000000ffff2c7224 */ /* 0x000fc400078e0032 */
[--C-:B------:R-:W-:Y:S01]  /*3a50*/  FFMA.FTZ R28, R95, c[0x0][0x2d0], -R6.reuse ;  /* 0x0000b4005f1c7a23 */ /* 0x100fe20000010806 */
[----:B------:R-:W-:Y:S01]  /*3a60*/  MOV R95, R54 ;  /* 0x00000036005f7202 */ /* 0x000fe20000000f00 */
[----:B------:R-:W-:Y:S01]  /*3a70*/  FFMA.FTZ R29, R94, c[0x0][0x2d0], -R6 ;  /* 0x0000b4005e1d7a23 */ /* 0x000fe20000010806 */
[----:B------:R-:W-:Y:S01]  /*3a80*/  MOV R94, R53 ;  /* 0x00000035005e7202 */ /* 0x000fe20000000f00 */
[----:B------:R-:W-:Y:S01]  /*3a90*/  IMAD.MOV.U32 R54, RZ, RZ, R48 ;  /* 0x000000ffff367224 */ /* 0x000fe200078e0030 */
[----:B------:R-:W-:Y:S01]  /*3aa0*/  MOV R53, R51 ;  /* 0x0000003300357202 */ /* 0x000fe20000000f00 */
[----:B------:R-:W-:Y:S02]  /*3ab0*/  IMAD.MOV.U32 R55, RZ, RZ, R49 ;  /* 0x000000ffff377224 */ /* 0x000fe400078e0031 */
[----:B------:R-:W-:Y:S02]  /*3ac0*/  IMAD.MOV.U32 R81, RZ, RZ, R94 ;  /* 0x000000ffff517224 */ /* 0x000fe400078e005e */
[----:B------:R-:W-:-:S02]  /*3ad0*/  IMAD.MOV.U32 R94, RZ, RZ, R63 ;  /* 0x000000ffff5e7224 */ /* 0x000fc400078e003f */
[----:B------:R-:W-:Y:S02]  /*3ae0*/  IMAD.MOV.U32 R63, RZ, RZ, R165 ;  /* 0x000000ffff3f7224 */ /* 0x000fe400078e00a5 */
[----:B------:R-:W-:Y:S02]  /*3af0*/  IMAD.MOV.U32 R101, RZ, RZ, R97 ;  /* 0x000000ffff657224 */ /* 0x000fe400078e0061 */
[----:B------:R-:W-:Y:S01]  /*3b00*/  IMAD.MOV.U32 R104, RZ, RZ, R42 ;  /* 0x000000ffff687224 */ /* 0x000fe200078e002a */
[----:B--2---:R-:W-:Y:S01]  /*3b10*/  HMMA.16816.F32 R184, R8, R20, R16 ;  /* 0x0000001408b8723c */ /* 0x004fe20000001810 */
[----:B------:R-:W-:-:S07]  /*3b20*/  IMAD.MOV.U32 R105, RZ, RZ, R43 ;  /* 0x000000ffff697224 */ /* 0x000fce00078e002b */
[----:B------:R-:W-:Y:S07]  /*3b30*/  HMMA.16816.F32 R16, R12, R30, RZ ;  /* 0x0000001e0c10723c */ /* 0x000fee00000018ff */
[--C-:B------:R-:W-:Y:S02]  /*3b40*/  FFMA.FTZ R30, R93, c[0x0][0x2d0], -R6.reuse ;  /* 0x0000b4005d1e7a23 */ /* 0x100fe40000010806 */
[----:B------:R-:W-:Y:S01]  /*3b50*/  FFMA.FTZ R31, R92, c[0x0][0x2d0], -R6 ;  /* 0x0000b4005c1f7a23 */ /* 0x000fe20000010806 */
[----:B------:R-:W-:Y:S01]  /*3b60*/  MOV R92, R41 ;  /* 0x00000029005c7202 */ /* 0x000fe20000000f00 */
[----:B------:R-:W-:Y:S01]  /*3b70*/  IMAD.MOV.U32 R93, RZ, RZ, R62 ;  /* 0x000000ffff5d7224 */ /* 0x000fe200078e003e */
[----:B------:R-:W-:Y:S11]  /*3b80*/  MOV R62, R166 ;  /* 0x000000a6003e7202 */ /* 0x000ff60000000f00 */
[----:B------:R-:W-:Y:S01]  /*3b90*/  @!UPT UIADD3 URZ, URZ, URZ, URZ ;  /* 0x0000003f3f3ff290 */ /* 0x000fe2000fffe03f */
        /* <DEDUP_REMOVED lines=25> */
[----:B------:R-:W-:Y:S01]  /*3d30*/  LDSM.16.MT88.4 R88, [R251+0x3900] ;  /* 0x00390000fb58783b */ /* 0x000fe20000004200 */
[----:B-----5:R-:W-:Y:S01]  /*3d40*/  FFMA.FTZ R30, R100, c[0x0][0x2d0], -R2 ;  /* 0x0000b400641e7a23 */ /* 0x020fe20000010802 */
[----:B------:R-:W-:Y:S01]  /*3d50*/  MOV R100, R95 ;  /* 0x0000005f00647202 */ /* 0x000fe20000000f00 */
[----:B------:R-:W-:-:S04]  /*3d60*/  FADD.FTZ R0, R7, R16 ;  /* 0x0000001007007221 */ /* 0x000fc80000010000 */
[----:B------:R-:W3:Y:S01]  /*3d70*/  MUFU.EX2 R2, R31 ;  /* 0x0000001f00027308 */ /* 0x000ee20000000800 */
[----:B------:R-:W-:Y:S01]  /*3d80*/  MOV R95, R60 ;  /* 0x0000003c005f7202 */ /* 0x000fe20000000f00 */
[----:B------:R-:W-:Y:S01]  /*3d90*/  IMAD.MOV.U32 R60, RZ, RZ, R61 ;  /* 0x000000ffff3c7224 */ /* 0x000fe200078e003d */
[----:B--2---:R-:W-:Y:S01]  /*3da0*/  HMMA.16816.F32 R16, R12, R20, RZ ;  /* 0x000000140c10723c */ /* 0x004fe200000018ff */
[----:B------:R-:W-:-:S07]  /*3db0*/  IMAD.MOV.U32 R61, RZ, RZ, R167 ;  /* 0x000000ffff3d7224 */ /* 0x000fce00078e00a7 */
        /* <DEDUP_REMOVED lines=28> */
[----:B-1----:R-:W-:Y:S01]  /*3f80*/  FADD.FTZ R16, R2, R16 ;  /* 0x0000001002107221 */ /* 0x002fe20000010000 */
[----:B------:R-:W-:Y:S03]  /*3f90*/  LDSM.16.MT88.4 R40, [R249+0x1900] ;  /* 0x00190000f928783b */ /* 0x000fe60000004200 */
[C---:B---3--:R-:W-:Y:S01]  /*3fa0*/  FADD.FTZ R16, R0.reuse, R16 ;  /* 0x0000001000107221 */ /* 0x048fe20000010000 */
[----:B------:R-:W-:-:S04]  /*3fb0*/  F2FP.PACK_AB R167, R0, R2 ;  /* 0x0000000200a7723e */ /* 0x000fc800000000ff */
[----:B------:R-:W-:Y:S04]  /*3fc0*/  STL [R1+0x50], R16 ;  /* 0x0000501001007387 */ /* 0x000fe80000100800 */
[----:B------:R-:W1:Y:S01]  /*3fd0*/  LDSM.16.MT88.4 R16, [R251+0x6900] ;  /* 0x00690000fb10783b */ /* 0x000e620000004200 */
[C---:B--2---:R-:W-:Y:S08]  /*3fe0*/  HMMA.16816.F32 R24, R12.reuse, R20, RZ ;  /* 0x000000140c18723c */ /* 0x044ff000000018ff */
        /* <DEDUP_REMOVED lines=8> */
[C---:B-1----:R-:W-:Y:S01]  /*4070*/  HMMA.16816.F32 R36, R4.reuse, R8, R104 ;  /* 0x000000080424723c */ /* 0x042fe20000001868 */
[----:B------:R-:W-:Y:S07]  /*4080*/  LDSM.16.MT88.4 R104, [R249+0x5900] ;  /* 0x00590000f968783b */ /* 0x000fee0000004200 */
        /* <DEDUP_REMOVED lines=17> */
[C---:B-1----:R-:W-:Y:S01]  /*41a0*/  HMMA.16816.F32 R84, R4.reuse, R8, R160 ;  /* 0x000000080454723c */ /* 0x042fe200000018a0 */
[----:B------:R-:W1:Y:S07]  /*41b0*/  LDSM.16.MT88.4 R160, [R248+0x1900] ;  /* 0x00190000f8a0783b */ /* 0x000e6e0000004200 */
[----:B------:R-:W-:Y:S01]  /*41c0*/  HMMA.16816.F32 R92, R4, R10, R140 ;  /* 0x0000000a045c723c */ /* 0x000fe2000000188c */
[----:B------:R-:W2:Y:S07]  /*41d0*/  LDSM.16.MT88.4 R8, [R251+0x3100] ;  /* 0x00310000fb08783b */ /* 0x000eae0000004200 */
        /* <DEDUP_REMOVED lines=23> */
[----:B------:R-:W2:Y:S04]  /*4350*/  LDSM.16.MT88.4 R72, [R249+0x3900] ;  /* 0x00390000f948783b */ /* 0x000ea80000004200 */
[----:B------:R-:W3:Y:S03]  /*4360*/  LDSM.16.MT88.4 R8, [R252+0x7100] ;  /* 0x00710000fc08783b */ /* 0x000ee60000004200 */
[C---:B-1----:R-:W-:Y:S08]  /*4370*/  HMMA.16816.F32 R60, R164.reuse, R64, R60 ;  /* 0x00000040a43c723c */ /* 0x042ff0000000183c */
[C---:B------:R-:W-:Y:S08]  /*4380*/  HMMA.16816.F32 R64, R164.reuse, R66, R68 ;  /* 0x00000042a440723c */ /* 0x040ff00000001844 */
[C---:B--2---:R-:W-:Y:S08]  /*4390*/  HMMA.16816.F32 R68, R164.reuse, R72, R76 ;  /* 0x00000048a444723c */ /* 0x044ff0000000184c */
[----:B------:R-:W-:Y:S01]  /*43a0*/  HMMA.16816.F32 R72, R164, R74, R80 ;  /* 0x0000004aa448723c */ /* 0x000fe20000001850 */
[----:B------:R-:W1:Y:S07]  /*43b0*/  LDSM.16.MT88.4 R80, [R252+0x3900] ;  /* 0x00390000fc50783b */ /* 0x000e6e0000004200 */
[C---:B---3--:R-:W-:Y:S01]  /*43c0*/  HMMA.16816.F32 R180, R4.reuse, R8, R56 ;  /* 0x0000000804b4723c */ /* 0x048fe20000001838 */
[----:B------:R-:W-:Y:S07]  /*43d0*/  LDSM.16.MT88.4 R56, [R251+0x1900] ;  /* 0x00190000fb38783b */ /* 0x000fee0000004200 */
[----:B------:R-:W-:Y:S01]  /*43e0*/  HMMA.16816.F32 R148, R4, R10, R48 ;  /* 0x0000000a0494723c */ /* 0x000fe20000001830 */
[----:B------:R-:W2:Y:S04]  /*43f0*/  LDSM.16.MT88.4 R8, [R251+0x7100] ;  /* 0x00710000fb08783b */ /* 0x000ea80000004200 */
[----:B------:R-:W-:Y:S03]  /*4400*/  LDSM.16.MT88.4 R48, [R252+0x1900] ;  /* 0x00190000fc30783b */ /* 0x000fe60000004200 */
[C---:B-1----:R-:W-:Y:S08]  /*4410*/  HMMA.16816.F32 R76, R164.reuse, R80, R84 ;  /* 0x00000050a44c723c */ /* 0x042ff00000001854 */
[C---:B------:R-:W-:Y:S01]  /*4420*/  HMMA.16816.F32 R84, R164.reuse, R88, R96 ;  /* 0x00000058a454723c */ /* 0x040fe20000001860 */
[----:B------:R-:W1:Y:S07]  /*4430*/  LDSM.16.MT88.4 R96, [R248+0x5900] ;  /* 0x00590000f860783b */ /* 0x000e6e0000004200 */
[C---:B------:R-:W-:Y:S08]  /*4440*/  HMMA.16816.F32 R88, R164.reuse, R90, R100 ;  /* 0x0000005aa458723c */ /* 0x040ff00000001864 */
[C---:B------:R-:W-:Y:S08]  /*4450*/  HMMA.16816.F32 R100, R164.reuse, R104, R116 ;  /* 0x00000068a464723c */ /* 0x040ff00000001874 */
[C---:B------:R-:W-:Y:S01]  /*4460*/  HMMA.16816.F32 R104, R164.reuse, R106, R120 ;  /* 0x0000006aa468723c */ /* 0x040fe20000001878 */
[----:B------:R-:W3:Y:S07]  /*4470*/  LDSM.16.MT88.4 R120, [R251+0x5900] ;  /* 0x00590000fb78783b */ /* 0x000eee0000004200 */
[----:B------:R-:W-:Y:S08]  /*4480*/  HMMA.16816.F32 R80, R164, R82, R92 ;  /* 0x00000052a450723c */ /* 0x000ff0000000185c */
[----:B--2---:R-:W-:Y:S08]  /*4490*/  HMMA.16816.F32 R24, R4, R8, R24 ;  /* 0x000000080418723c */ /* 0x004ff00000001818 */
[C---:B-1----:R-:W-:Y:S08]  /*44a0*/  HMMA.16816.F32 R92, R164.reuse, R96, R108 ;  /* 0x00000060a45c723c */ /* 0x042ff0000000186c */
[----:B------:R-:W-:Y:S01]  /*44b0*/  HMMA.16816.F32 R96, R164, R98, R112 ;  /* 0x00000062a460723c */ /* 0x000fe20000001870 */
[----:B------:R-:W1:Y:S07]  /*44c0*/  LDSM.16.MT88.4 R112, [R252+0x5900] ;  /* 0x00590000fc70783b */ /* 0x000e6e0000004200 */
[----:B------:R-:W-:Y:S01]  /*44d0*/  HMMA.16816.F32 R12, R4, R10, R12 ;  /* 0x0000000a040c723c */ /* 0x000fe2000000180c */
[----:B------:R-:W-:Y:S07]  /*44e0*/  LDSM.16.MT88.4 R4, [R251+0x7900] ;  /* 0x00790000fb04783b */ /* 0x000fee0000004200 */
[C---:B---3--:R-:W-:Y:S08]  /*44f0*/  HMMA.16816.F32 R116, R164.reuse, R120, R132 ;  /* 0x00000078a474723c */ /* 0x048ff00000001884 */
[C---:B------:R-:W-:Y:S01]  /*4500*/  HMMA.16816.F32 R120, R164.reuse, R122, R136 ;  /* 0x0000007aa478723c */ /* 0x040fe20000001888 */
[----:B------:R-:W2:Y:S07]  /*4510*/  LDSM.16.MT88.4 R136, [R249+0x7900] ;  /* 0x00790000f988783b */ /* 0x000eae0000004200 */
[C---:B------:R-:W-:Y:S08]  /*4520*/  HMMA.16816.F32 R44, R164.reuse, R48, R44 ;  /* 0x00000030a42c723c */ /* 0x040ff0000000182c */
[C---:B------:R-:W-:Y:S08]  /*4530*/  HMMA.16816.F32 R52, R164.reuse, R56, R52 ;  /* 0x00000038a434723c */ /* 0x040ff00000001834 */
[C---:B-1----:R-:W-:Y:S08]  /*4540*/  HMMA.16816.F32 R108, R164.reuse, R112, R124 ;  /* 0x00000070a46c723c */ /* 0x042ff0000000187c */
[C---:B------:R-:W-:Y:S01]  /*4550*/  HMMA.16816.F32 R112, R164.reuse, R114, R128 ;  /* 0x00000072a470723c */ /* 0x040fe20000001880 */
[----:B------:R-:W1:Y:S07]  /*4560*/  LDSM.16.MT88.4 R128, [R248+0x7900] ;  /* 0x00790000f880783b */ /* 0x000e6e0000004200 */
[C---:B------:R-:W-:Y:S08]  /*4570*/  HMMA.16816.F32 R48, R164.reuse, R50, R28 ;  /* 0x00000032a430723c */ /* 0x040ff0000000181c */
[C---:B--2---:R-:W-:Y:S01]  /*4580*/  HMMA.16816.F32 R132, R164.reuse, R136, R144 ;  /* 0x00000088a484723c */ /* 0x044fe20000001890 */
[----:B------:R-:W2:Y:S07]  /*4590*/  LDSM.16.MT88.4 R144, [R252+0x7900] ;  /* 0x00790000fc90783b */ /* 0x000eae0000004200 */
[C---:B------:R-:W-:Y:S08]  /*45a0*/  HMMA.16816.F32 R136, R164.reuse, R138, R140 ;  /* 0x0000008aa488723c */ /* 0x040ff0000000188c */
        /* <DEDUP_REMOVED lines=39> */
[----:B---3--:R-:W2:Y:S02]  /*4820*/  LDL R0, [R1+0xb4] ;  /* 0x0000b40001007983 */ /* 0x008ea40000100800 */
[----:B--2---:R-:W-:-:S05]  /*4830*/  SHF.L.U32 R0, R0, 0x1, RZ ;  /* 0x0000000100007819 */ /* 0x004fca00000006ff */
[----:B------:R1:W-:Y:S02]  /*4840*/  STL [R1+0x44], R0 ;  /* 0x0000440001007387 */ /* 0x0003e40000100800 */
.L_x_1531:
[----:B------:R-:W2:Y:S01]  /*4850*/  LDL.64 R12, [R1+0x90] ;  /* 0x00009000010c7983 */ /* 0x000ea20000100a00 */
[----:B------:R-:W-:Y:S01]  /*4860*/  MOV R14, c[0x0][0x208] ;  /* 0x00008200000e7a02 */ /* 0x000fe20000000f00 */
[----:B------:R-:W-:Y:S04]  /*4870*/  DEPBAR.LE SB0, 0x0 ;  /* 0x000080000000791a */ /* 0x000fe80000000000 */
[----:B------:R-:W3:Y:S01]  /*4880*/  LDL R24, [R1+0x80] ;  /* 0x0000800001187983 */ /* 0x000ee20000100800 */
[----:B------:R-:W-:Y:S05]  /*4890*/  MOV R15, c[0x0][0x20c] ;  /* 0x00008300000f7a02 */ /* 0x000fea0000000f00 */
[----:B------:R-:W4:Y:S06]  /*48a0*/  LDL R7, [R1+0x84] ;  /* 0x0000840001077983 */ /* 0x000f2c0000100800 */
[----:B------:R-:W2:Y:S06]  /*48b0*/  LDL R34, [R1+0x78] ;  /* 0x0000780001227983 */ /* 0x000eac0000100800 */
[----:B------:R-:W2:Y:S06]  /*48c0*/  LDL R29, [R1+0x70] ;  /* 0x00007000011d7983 */ /* 0x000eac0000100800 */
[----:B------:R-:W2:Y:S06]  /*48d0*/  LDL R33, [R1+0x74] ;  /* 0x0000740001217983 */ /* 0x000eac0000100800 */
[----:B------:R-:W2:Y:S06]  /*48e0*/  LDL R28, [R1+0x7c] ;  /* 0x00007c00011c7983 */ /* 0x000eac0000100800 */
[----:B------:R-:W2:Y:S06]  /*48f0*/  LDL R32, [R1+0x6c] ;  /* 0x00006c0001207983 */ /* 0x000eac0000100800 */
[----:B------:R-:W-:Y:S06]  /*4900*/  STL.64 [R1+0xe0], R148 ;  /* 0x0000e09401007387 */ /* 0x000fec0000100a00 */
[----:B------:R-:W-:Y:S06]  /*4910*/  STL.64 [R1+0xd8], R150 ;  /* 0x0000d89601007387 */ /* 0x000fec0000100a00 */
[----:B------:R-:W-:Y:S06]  /*4920*/  STL [R1+0xd4], R165 ;  /* 0x0000d4a501007387 */ /* 0x000fec0000100800 */
[----:B-1----:R1:W-:Y:S06]  /*4930*/  STL [R1+0xd0], R166 ;  /* 0x0000d0a601007387 */ /* 0x0023ec0000100800 */
[----:B------:R-:W-:Y:S06]  /*4940*/  BAR.SYNC.DEFER_BLOCKING 0x0 ;  /* 0x0000000000007b1d */ /* 0x000fec0000010000 */
[----:B------:R-:W2:Y:S06]  /*4950*/  LDSM.16.M88.4 R8, [R155+0x10100] ;  /* 0x010100009b08783b */ /* 0x000eac0000000200 */
[----:B-1----:R-:W2:Y:S06]  /*4960*/  LDL.LU R166, [R1+0x48] ;  /* 0x0000480001a67983 */ /* 0x002eac0000300800 */
[----:B------:R1:W-:Y:S06]  /*4970*/  STL [R1+0xcc], R167 ;  /* 0x0000cca701007387 */ /* 0x0003ec0000100800 */
[----:B------:R-:W3:Y:S06]  /*4980*/  LDL R165, [R1+0x4] ;  /* 0x0000040001a57983 */ /* 0x000eec0000100800 */
[----:B------:R-:W4:Y:S06]  /*4990*/  LDL R152, [R1+0x40] ;  /* 0x0000400001987983 */ /* 0x000f2c0000100800 */
[----:B------:R-:W4:Y:S06]  /*49a0*/  LDL R151, [R1+0x3c] ;  /* 0x00003c0001977983 */ /* 0x000f2c0000100800 */
[----:B------:R-:W4:Y:S06]  /*49b0*/  LDL R150, [R1+0x38] ;  /* 0x0000380001967983 */ /* 0x000f2c0000100800 */
[----:B-1----:R-:W4:Y:S06]  /*49c0*/  LDL R167, [R1+0x44] ;  /* 0x0000440001a77983 */ /* 0x002f2c0000100800 */
        /* <DEDUP_REMOVED lines=9> */
[C---:B------:R-:W-:Y:S02]  /*4a60*/  LEA R22, P2, R3.reuse, c[0x0][0x1f8], 0x1 ;  /* 0x00007e0003167a11 */ /* 0x040fe400078408ff */
[----:B------:R-:W-:Y:S01]  /*4a70*/  SHF.L.U64.HI R0, R4, 0x6, R0 ;  /* 0x0000000604007819 */ /* 0x000fe20000010200 */
[----:B----4-:R-:W-:Y:S01]  /*4a80*/  LDSM.16.M88.4 R180, [R152] ;  /* 0x0000000098b4783b */ /* 0x010fe20000000200 */
[----:B------:R-:W-:Y:S02]  /*4a90*/  IADD3 R4, P1, R2, R24, RZ ;  /* 0x0000001802047210 */ /* 0x000fe40007f3e0ff */
[----:B------:R-:W-:Y:S02]  /*4aa0*/  IADD3.X R5, R0, R7, RZ, P0, !PT ;  /* 0x0000000700057210 */ /* 0x000fe400007fe4ff */
[----:B------:R-:W-:Y:S01]  /*4ab0*/  LEA R20, P0, R4, c[0x0][0x1f8], 0x1 ;  /* 0x00007e0004147a11 */ /* 0x000fe200078008ff */
[----:B------:R2:W-:Y:S01]  /*4ac0*/  LDSM.16.M88.4 R184, [R151] ;  /* 0x0000000097b8783b */ /* 0x0005e20000000200 */
[----:B------:R-:W-:Y:S02]  /*4ad0*/  IADD3.X R6, R0, R28, RZ, P1, !PT ;  /* 0x0000001c00067210 */ /* 0x000fe40000ffe4ff */
[----:B------:R-:W-:Y:S02]  /*4ae0*/  LEA.HI.X R23, R3, c[0x0][0x1fc], R5, 0x1, P2 ;  /* 0x00007f0003177a11 */ /* 0x000fe400010f0c05 */
[----:B------:R-:W-:Y:S01]  /*4af0*/  LEA.HI.X R21, R4, c[0x0][0x1fc], R6, 0x1, P0 ;  /* 0x00007f0004157a11 */ /* 0x000fe200000f0c06 */
[----:B------:R3:W-:Y:S01]  /*4b00*/  LDSM.16.M88.4 R188, [R150] ;  /* 0x0000000096bc783b */ /* 0x0007e20000000200 */
[----:B------:R-:W-:Y:S02]  /*4b10*/  IADD3 R6, P2, R2, R34, RZ ;  /* 0x0000002202067210 */ /* 0x000fe40007f5e0ff */
[----:B------:R-:W-:Y:S02]  /*4b20*/  LEA R3, P0, R14, R2, 0x5 ;  /* 0x000000020e037211 */ /* 0x000fe400078028ff */
[----:B------:R-:W-:Y:S02]  /*4b30*/  IADD3 R4, P1, R2, R29, RZ ;  /* 0x0000001d02047210 */ /* 0x000fe40007f3e0ff */
[----:B------:R-:W-:Y:S02]  /*4b40*/  IADD3.X R13, R0, R33, RZ, P2, !PT ;  /* 0x00000021000d7210 */ /* 0x000fe400017fe4ff */
[----:B------:R-:W-:Y:S02]  /*4b50*/  LEA.HI.X R2, R14, R0, R15, 0x5, P0 ;  /* 0x000000000e027211 */ /* 0x000fe400000f2c0f */
[----:B------:R-:W-:Y:S02]  /*4b60*/  IADD3.X R0, R0, R32, RZ, P1, !PT ;  /* 0x0000002000007210 */ /* 0x000fe40000ffe4ff */
[----:B------:R-:W-:Y:S02]  /*4b70*/  LEA R14, P1, R4, c[0x0][0x1f8], 0x1 ;  /* 0x00007e00040e7a11 */ /* 0x000fe400078208ff */
[C---:B------:R-:W-:Y:S02]  /*4b80*/  IADD3 R5, P0, R3.reuse, R12, RZ ;  /* 0x0000000c03057210 */ /* 0x040fe40007f1e0ff */
[----:B------:R-:W-:Y:S01]  /*4b90*/  LEA R12, P2, R6, c[0x0][0x1f8], 0x1 ;  /* 0x00007e00060c7a11 */ /* 0x000fe200078408ff */
[----:B--2---:R-:W2:Y:S01]  /*4ba0*/  LDL R151, [R1+0x34] ;  /* 0x0000340001977983 */ /* 0x004ea20000100800 */
[----:B------:R-:W-:Y:S02]  /*4bb0*/  LEA.HI.X R15, R4, c[0x0][0x1fc], R0, 0x1, P1 ;  /* 0x00007f00040f7a11 */ /* 0x000fe400008f0c00 */
[----:B------:R-:W-:Y:S02]  /*4bc0*/  LEA.HI.X R13, R6, c[0x0][0x1fc], R13, 0x1, P2 ;  /* 0x00007f00060d7a11 */ /* 0x000fe400010f0c0d */
[----:B------:R-:W-:Y:S01]  /*4bd0*/  IADD3 R0, P2, R3, R24, RZ ;  /* 0x0000001803007210 */ /* 0x000fe20007f5e0ff */
[----:B---3--:R-:W3:Y:S01]  /*4be0*/  LDL R150, [R1+0x30] ;  /* 0x0000300001967983 */ /* 0x008ee20000100800 */
[C---:B------:R-:W-:Y:S02]  /*4bf0*/  IADD3.X R7, R2.reuse, R7, RZ, P0, !PT ;  /* 0x0000000702077210 */ /* 0x040fe400007fe4ff */
[----:B------:R-:W-:Y:S02]  /*4c00*/  LEA R30, P0, R5, c[0x0][0x1f8], 0x1 ;  /* 0x00007e00051e7a11 */ /* 0x000fe400078008ff */
[----:B------:R-:W-:Y:S01]  /*4c10*/  IADD3 R4, P1, R3, R34, RZ ;  /* 0x0000002203047210 */ /* 0x000fe20007f3e0ff */
[----:B------:R-:W4:Y:S01]  /*4c20*/  LDSM.16.M88.4 R24, [R155+0x11100] ;  /* 0x011100009b18783b */ /* 0x000f220000000200 */
[----:B------:R-:W-:Y:S02]  /*4c30*/  LEA.HI.X R31, R5, c[0x0][0x1fc], R7, 0x1, P0 ;  /* 0x00007f00051f7a11 */ /* 0x000fe400000f0c07 */
[----:B------:R-:W-:Y:S02]  /*4c40*/  IADD3.X R5, R2, R28, RZ, P2, !PT ;  /* 0x0000001c02057210 */ /* 0x000fe400017fe4ff */
[C---:B------:R-:W-:Y:S02]  /*4c50*/  LEA R28, P2, R0.reuse, c[0x0][0x1f8], 0x1 ;  /* 0x00007e00001c7a11 */ /* 0x040fe400078408ff */
[----:B------:R-:W-:Y:S02]  /*4c60*/  IADD3 R3, P0, R3, R29, RZ ;  /* 0x0000001d03037210 */ /* 0x000fe40007f1e0ff */
[----:B------:R-:W-:Y:S02]  /*4c70*/  LEA.HI.X R29, R0, c[0x0][0x1fc], R5, 0x1, P2 ;  /* 0x00007f00001d7a11 */ /* 0x000fe400010f0c05 */
[----:B------:R-:W2:Y:S01]  /*4c80*/  LDL R0, [R1] ;  /* 0x0000000001007983 */ /* 0x000ea20000100800 */
[C---:B------:R-:W-:Y:S02]  /*4c90*/  IADD3.X R6, R2.reuse, R33, RZ, P1, !PT ;  /* 0x0000002102067210 */ /* 0x040fe40000ffe4ff */
[----:B------:R-:W-:Y:S02]  /*4ca0*/  IADD3.X R7, R2, R32, RZ, P0, !PT ;  /* 0x0000002002077210 */ /* 0x000fe400007fe4ff */
[C---:B------:R-:W-:Y:S01]  /*4cb0*/  LEA R148, P1, R4.reuse, c[0x0][0x1f8], 0x1 ;  /* 0x00007e0004947a11 */ /* 0x040fe200078208ff */
[----:B------:R-:W1:Y:S01]  /*4cc0*/  LDSM.16.M88.4 R32, [R155+0x11900] ;  /* 0x011900009b20783b */ /* 0x000e620000000200 */
[C---:B------:R-:W-:Y:S02]  /*4cd0*/  LEA R2, P0, R3.reuse, c[0x0][0x1f8], 0x1 ;  /* 0x00007e0003027a11 */ /* 0x040fe400078008ff */
[----:B------:R-:W-:Y:S02]  /*4ce0*/  LEA.HI.X R149, R4, c[0x0][0x1fc], R6, 0x1, P1 ;  /* 0x00007f0004957a11 */ /* 0x000fe400008f0c06 */
[----:B------:R-:W-:Y:S01]  /*4cf0*/  LEA.HI.X R3, R3, c[0x0][0x1fc], R7, 0x1, P0 ;  /* 0x00007f0003037a11 */ /* 0x000fe200000f0c07 */
[----:B------:R-:W-:Y:S01]  /*4d00*/  @!PT LDS RZ, [RZ] ;  /* 0x00000000fffff984 */ /* 0x000fe20000000800 */
[----:B------:R-:W-:Y:S01]  /*4d10*/  @!PT LDS RZ, [RZ] ;  /* 0x00000000fffff984 */ /* 0x000fe20000000800 */
[----:B------:R-:W-:Y:S01]  /*4d20*/  @!PT LDS RZ, [RZ] ;  /* 0x00000000fffff984 */ /* 0x000fe20000000800 */
[----:B------:R4:W-:Y:S01]  /*4d30*/  LDGSTS.E.BYPASS.LTC128B.128 [R167+0x100], [R22.64], !P6 ;  /* 0x0010000016a77fae */ /* 0x0009e2000f101d48 */
[C---:B-----5:R-:W-:Y:S03]  /*4d40*/  HMMA.16816.F32 R4, R168.reuse, R8, RZ ;  /* 0x00000008a804723c */ /* 0x060fe600000018ff */
[C---:B------:R-:W-:Y:S02]  /*4d50*/  ISETP.GT.AND P0, PT, R166.reuse, RZ, PT ;  /* 0x000000ffa600720c */ /* 0x040fe40003f04270 */
[----:B------:R4:W-:Y:S01]  /*4d60*/  LDGSTS.E.BYPASS.LTC128B.128 [R167+0x2100], [R20.64], !P5 ;  /* 0x0210000014a77fae */ /* 0x0009e2000e901d48 */
[----:B------:R-:W-:Y:S02]  /*4d70*/  IADD3 R166, R166, -0x1, RZ ;  /* 0xffffffffa6a67810 */ /* 0x000fe40007ffe0ff */
[C---:B------:R-:W-:Y:S03]  /*4d80*/  HMMA.16816.F32 R8, R168.reuse, R10, RZ ;  /* 0x0000000aa808723c */ /* 0x040fe600000018ff */
[----:B------:R1:W-:Y:S06]  /*4d90*/  LDGSTS.E.BYPASS.LTC128B.128 [R167+0x4100], [R12.64], !P4 ;  /* 0x041000000ca77fae */ /* 0x0003ec000e101d48 */
[----:B------:R1:W-:Y:S06]  /*4da0*/  LDGSTS.E.BYPASS.LTC128B.128 [R167+0x6100], [R14.64], !P3 ;  /* 0x061000000ea77fae */ /* 0x0003ec000d901d48 */
[----:B------:R4:W-:Y:S06]  /*4db0*/  LDGSTS.E.BYPASS.LTC128B.128 [R167+0x1100], [R30.64], !P6 ;  /* 0x011000001ea77fae */ /* 0x0009ec000f101d48 */
[----:B------:R4:W-:Y:S06]  /*4dc0*/  LDGSTS.E.BYPASS.LTC128B.128 [R167+0x3100], [R28.64], !P5 ;  /* 0x031000001ca77fae */ /* 0x0009ec000e901d48 */
[----:B------:R4:W-:Y:S06]  /*4dd0*/  LDGSTS.E.BYPASS.LTC128B.128 [R167+0x5100], [R148.64], !P4 ;  /* 0x0510000094a77fae */ /* 0x0009ec000e101d48 */
[----:B------:R4:W-:Y:S01]  /*4de0*/  LDGSTS.E.BYPASS.LTC128B.128 [R167+0x7100], [R2.64], !P3 ;  /* 0x0710000002a77fae */ /* 0x0009e2000d901d48 */
[C---:B-1----:R-:W-:Y:S05]  /*4df0*/  HMMA.16816.F32 R12, R168.reuse, R16, RZ ;  /* 0x00000010a80c723c */ /* 0x042fea00000018ff */
[----:B------:R-:W0:Y:S03]  /*4e00*/  LDGDEPBAR ;  /* 0x00000000000079af */ /* 0x000e260000000000 */
[C---:B------:R-:W-:Y:S08]  /*4e10*/  HMMA.16816.F32 R16, R168.reuse, R18, RZ ;  /* 0x00000012a810723c */ /* 0x040ff000000018ff */
[C---:B----4-:R-:W-:Y:S01]  /*4e20*/  HMMA.16816.F32 R20, R168.reuse, R24, RZ ;  /* 0x00000018a814723c */ /* 0x050fe200000018ff */
[----:B------:R-:W4:Y:S07]  /*4e30*/  LDL R149, [R1+0x2c] ;  /* 0x00002c0001957983 */ /* 0x000f2e0000100800 */
[C---:B------:R-:W-:Y:S01]  /*4e40*/  HMMA.16816.F32 R24, R168.reuse, R26, RZ ;  /* 0x0000001aa818723c */ /* 0x040fe200000018ff */
[----:B------:R-:W3:Y:S06]  /*4e50*/  LDL R148, [R1+0x28] ;  /* 0x0000280001947983 */ /* 0x000eec0000100800 */
[----:B------:R-:W-:Y:S01]  /*4e60*/  STL [R1+0xc8], R171 ;  /* 0x0000c8ab01007387 */ /* 0x000fe20000100800 */
[C---:B------:R-:W-:Y:S05]  /*4e70*/  HMMA.16816.F32 R28, R168.reuse, R32, RZ ;  /* 0x00000020a81c723c */ /* 0x040fea00000018ff */
[----:B------:R-:W3:Y:S03]  /*4e80*/  LDL R165, [R1+0x68] ;  /* 0x0000680001a57983 */ /* 0x000ee60000100800 */
[----:B------:R-:W-:Y:S03]  /*4e90*/  HMMA.16816.F32 R32, R168, R34, RZ ;  /* 0x00000022a820723c */ /* 0x000fe600000018ff */
[----:B------:R-:W3:Y:S05]  /*4ea0*/  LDL R3, [R1+0x1c] ;  /* 0x00001c0001037983 */ /* 0x000eea0000100800 */
[C---:B------:R-:W-:Y:S01]  /*4eb0*/  HMMA.16816.F32 R4, R172.reuse, R176, R4 ;  /* 0x000000b0ac04723c */ /* 0x040fe20000001804 */
[----:B------:R-:W3:Y:S07]  /*4ec0*/  LDL R2, [R1+0x18] ;  /* 0x0000180001027983 */ /* 0x000eee0000100800 */
[C---:B------:R-:W-:Y:S08]  /*4ed0*/  HMMA.16816.F32 R8, R172.reuse, R178, R8 ;  /* 0x000000b2ac08723c */ /* 0x040ff00000001808 */
[C---:B------:R-:W-:Y:S08]  /*4ee0*/  HMMA.16816.F32 R12, R172.reuse, R180, R12 ;  /* 0x000000b4ac0c723c */ /* 0x040ff0000000180c */
[C---:B------:R-:W-:Y:S08]  /*4ef0*/  HMMA.16816.F32 R16, R172.reuse, R182, R16 ;  /* 0x000000b6ac10723c */ /* 0x040ff00000001810 */
[C---:B------:R-:W-:Y:S08]  /*4f00*/  HMMA.16816.F32 R20, R172.reuse, R184, R20 ;  /* 0x000000b8ac14723c */ /* 0x040ff00000001814 */
[C---:B------:R-:W-:Y:S08]  /*4f10*/  HMMA.16816.F32 R24, R172.reuse, R186, R24 ;  /* 0x000000baac18723c */ /* 0x040ff00000001818 */
[C---:B------:R-:W-:Y:S08]  /*4f20*/  HMMA.16816.F32 R28, R172.reuse, R188, R28 ;  /* 0x000000bcac1c723c */ /* 0x040ff0000000181c */
[----:B------:R-:W-:Y:S07]  /*4f30*/  HMMA.16816.F32 R32, R172, R190, R32 ;  /* 0x000000beac20723c */ /* 0x000fee0000001820 */
[----:B------:R-:W-:Y:S05]  /*4f40*/  MOV R191, c[0x0][0x1e0] ;  /* 0x0000780000bf7a02 */ /* 0x000fea0000000f00 */
[----:B------:R-:W-:Y:S01]  /*4f50*/  SHF.L.U32 R191, R191, 0x5, RZ ;  /* 0x00000005bfbf7819 */ /* 0x000fe200000006ff */
[----:B--2---:R-:W1:Y:S06]  /*4f60*/  LDSM.16.M88.4 R176, [R0+0x10100] ;  /* 0x0101000000b0783b */ /* 0x004e6c0000000200 */
[----:B------:R-:W2:Y:S06]  /*4f70*/  LDSM.16.M88.4 R180, [R0+0x10900] ;  /* 0x0109000000b4783b */ /* 0x000eac0000000200 */
[----:B------:R-:W2:Y:S01]  /*4f80*/  LDSM.16.M88.4 R184, [R0+0x11100] ;  /* 0x0111000000b8783b */ /* 0x000ea20000000200 */
[C---:B-1----:R-:W-:Y:S08]  /*4f90*/  HMMA.16816.F32 R4, R192.reuse, R176, R4 ;  /* 0x000000b0c004723c */ /* 0x042ff00000001804 */
[C---:B------:R-:W-:Y:S01]  /*4fa0*/  HMMA.16816.F32 R8, R192.reuse, R178, R8 ;  /* 0x000000b2c008723c */ /* 0x040fe20000001808 */
[----:B------:R-:W1:Y:S07]  /*4fb0*/  LDSM.16.M88.4 R176, [R0+0x11900] ;  /* 0x0119000000b0783b */ /* 0x000e6e0000000200 */
[C---:B--2---:R-:W-:Y:S08]  /*4fc0*/  HMMA.16816.F32 R12, R192.reuse, R180, R12 ;  /* 0x000000b4c00c723c */ /* 0x044ff0000000180c */
[C---:B------:R-:W-:Y:S01]  /*4fd0*/  HMMA.16816.F32 R16, R192.reuse, R182, R16 ;  /* 0x000000b6c010723c */ /* 0x040fe20000001810 */
[----:B------:R-:W2:Y:S07]  /*4fe0*/  LDSM.16.M88.4 R180, [R250] ;  /* 0x00000000fab4783b */ /* 0x000eae0000000200 */
        /* <DEDUP_REMOVED lines=16> */
[----:B------:R-:W-:Y:S01]  /*50f0*/  HMMA.16816.F32 R32, R196, R182, R32 ;  /* 0x000000b6c420723c */ /* 0x000fe20000001820 */
[----:B------:R-:W2:Y:S07]  /*5100*/  LDSM.16.M88.4 R180, [R155+0x13100] ;  /* 0x013100009bb4783b */ /* 0x000eae0000000200 */
[C---:B---3--:R-:W-:Y:S08]  /*5110*/  HMMA.16816.F32 R4, R200.reuse, R184, R4 ;  /* 0x000000b8c804723c */ /* 0x048ff00000001804 */
[C---:B------:R-:W-:Y:S01]  /*5120*/  HMMA.16816.F32 R8, R200.reuse, R186, R8 ;  /* 0x000000bac808723c */ /* 0x040fe20000001808 */
[----:B------:R-:W3:Y:S07]  /*5130*/  LDSM.16.M88.4 R184, [R155+0x13900] ;  /* 0x013900009bb8783b */ /* 0x000eee0000000200 */
[C---:B-1----:R-:W-:Y:S08]  /*5140*/  HMMA.16816.F32 R12, R200.reuse, R176, R12 ;  /* 0x000000b0c80c723c */ /* 0x042ff0000000180c */
[C---:B------:R-:W-:Y:S01]  /*5150*/  HMMA.16816.F32 R16, R200.reuse, R178, R16 ;  /* 0x000000b2c810723c */ /* 0x040fe20000001810 */
[----:B------:R-:W1:Y:S07]  /*5160*/  LDSM.16.M88.4 R176, [R151] ;  /* 0x0000000097b0783b */ /* 0x000e6e0000000200 */
[C---:B--2---:R-:W-:Y:S08]  /*5170*/  HMMA.16816.F32 R20, R200.reuse, R180, R20 ;  /* 0x000000b4c814723c */ /* 0x044ff00000001814 */
[C---:B------:R-:W-:Y:S01]  /*5180*/  HMMA.16816.F32 R24, R200.reuse, R182, R24 ;  /* 0x000000b6c818723c */ /* 0x040fe20000001818 */
[----:B------:R2:W1:Y:S07]  /*5190*/  LDSM.16.M88.4 R180, [R150] ;  /* 0x0000000096b4783b */ /* 0x00046e0000000200 */
[C---:B---3--:R-:W-:Y:S08]  /*51a0*/  HMMA.16816.F32 R28, R200.reuse, R184, R28 ;  /* 0x000000b8c81c723c */ /* 0x048ff0000000181c */
[----:B------:R-:W-:Y:S01]  /*51b0*/  HMMA.16816.F32 R32, R200, R186, R32 ;  /* 0x000000bac820723c */ /* 0x000fe20000001820 */
[----:B----4-:R3:W4:Y:S06]  /*51c0*/  LDSM.16.M88.4 R184, [R149] ;  /* 0x0000000095b8783b */ /* 0x01072c0000000200 */
[----:B--2---:R-:W2:Y:S01]  /*51d0*/  LDL.64 R150, [R1+0x88] ;  /* 0x0000880001967983 */ /* 0x004ea20000100a00 */
[C---:B-1----:R-:W-:Y:S08]  /*51e0*/  HMMA.16816.F32 R4, R204.reuse, R176, R4 ;  /* 0x000000b0cc04723c */ /* 0x042ff00000001804 */
[C---:B------:R-:W-:Y:S01]  /*51f0*/  HMMA.16816.F32 R8, R204.reuse, R178, R8 ;  /* 0x000000b2cc08723c */ /* 0x040fe20000001808 */
[----:B------:R1:W1:Y:S06]  /*5200*/  LDSM.16.M88.4 R176, [R148] ;  /* 0x0000000094b0783b */ /* 0x00026c0000000200 */
[----:B---3--:R-:W3:Y:S01]  /*5210*/  LDL R149, [R1+0x24] ;  /* 0x0000240001957983 */ /* 0x008ee20000100800 */
[C---:B------:R-:W-:Y:S08]  /*5220*/  HMMA.16816.F32 R12, R204.reuse, R180, R12 ;  /* 0x000000b4cc0c723c */ /* 0x040ff0000000180c */
[C---:B------:R-:W-:Y:S01]  /*5230*/  HMMA.16816.F32 R16, R204.reuse, R182, R16 ;  /* 0x000000b6cc10723c */ /* 0x040fe20000001810 */
[----:B------:R-:W1:Y:S07]  /*5240*/  LDSM.16.M88.4 R180, [R0+0x12100] ;  /* 0x0121000000b4783b */ /* 0x000e6e0000000200 */
[C---:B----4-:R-:W-:Y:S01]  /*5250*/  HMMA.16816.F32 R20, R204.reuse, R184, R20 ;  /* 0x000000b8cc14723c */ /* 0x050fe20000001814 */
[----:B-1----:R-:W4:Y:S07]  /*5260*/  LDL R148, [R1+0x20] ;  /* 0x0000200001947983 */ /* 0x002f2e0000100800 */
        /* <DEDUP_REMOVED lines=38> */
[----:B------:R1:W-:Y:S06]  /*54d0*/  LDSM.16.M88.4 R176, [R3] ;  /* 0x0000000003b0783b */ /* 0x0003ec0000000200 */
[----:B-1----:R-:W2:Y:S06]  /*54e0*/  LDL R3, [R1+0xc] ;  /* 0x00000c0001037983 */ /* 0x002eac0000100800 */
[----:B---3--:R1:W3:Y:S06]  /*54f0*/  LDSM.16.M88.4 R180, [R149] ;  /* 0x0000000095b4783b */ /* 0x0082ec0000000200 */
[----:B----4-:R4:W4:Y:S06]  /*5500*/  LDSM.16.M88.4 R184, [R148] ;  /* 0x0000000094b8783b */ /* 0x01092c0000000200 */
[----:B-1----:R-:W2:Y:S01]  /*5510*/  LDL R149, [R1+0x14] ;  /* 0x0000140001957983 */ /* 0x002ea20000100800 */
[C---:B---3--:R-:W-:Y:S05]  /*5520*/  HMMA.16816.F32 R4, R220.reuse, R180, R4 ;  /* 0x000000b4dc04723c */ /* 0x048fea0000001804 */
[----:B----4-:R-:W3:Y:S03]  /*5530*/  LDL R148, [R1+0x10] ;  /* 0x0000100001947983 */ /* 0x010ee60000100800 */
[C---:B------:R-:W-:Y:S03]  /*5540*/  HMMA.16816.F32 R8, R220.reuse, R182, R8 ;  /* 0x000000b6dc08723c */ /* 0x040fe60000001808 */
[----:B------:R1:W4:Y:S05]  /*5550*/  LDSM.16.M88.4 R180, [R2] ;  /* 0x0000000002b4783b */ /* 0x00032a0000000200 */
[C---:B------:R-:W-:Y:S08]  /*5560*/  HMMA.16816.F32 R12, R220.reuse, R184, R12 ;  /* 0x000000b8dc0c723c */ /* 0x040ff0000000180c */
[C---:B------:R-:W-:Y:S01]  /*5570*/  HMMA.16816.F32 R16, R220.reuse, R186, R16 ;  /* 0x000000badc10723c */ /* 0x040fe20000001810 */
[----:B------:R-:W4:Y:S06]  /*5580*/  LDSM.16.M88.4 R184, [R0+0x14100] ;  /* 0x0141000000b8783b */ /* 0x000f2c0000000200 */
[----:B-1----:R-:W3:Y:S01]  /*5590*/  LDL R2, [R1+0x8] ;  /* 0x0000080001027983 */ /* 0x002ee20000100800 */
[C---:B------:R-:W-:Y:S08]  /*55a0*/  HMMA.16816.F32 R20, R220.reuse, R176, R20 ;  /* 0x000000b0dc14723c */ /* 0x040ff00000001814 */
        /* <DEDUP_REMOVED lines=38> */
[----:B--2---:R-:W-:Y:S06]  /*5810*/  LDSM.16.M88.4 R180, [R3] ;  /* 0x0000000003b4783b */ /* 0x004fec0000000200 */
[----:B------:R-:W1:Y:S06]  /*5820*/  LDSM.16.M88.4 R184, [R149] ;  /* 0x0000000095b8783b */ /* 0x000e6c0000000200 */
[----:B---3--:R2:W3:Y:S01]  /*5830*/  LDSM.16.M88.4 R176, [R148] ;  /* 0x0000000094b0783b */ /* 0x0084e20000000200 */
[C---:B-1----:R-:W-:Y:S05]  /*5840*/  HMMA.16816.F32 R4, R236.reuse, R184, R4 ;  /* 0x000000b8ec04723c */ /* 0x042fea0000001804 */
[----:B--2---:R-:W2:Y:S06]  /*5850*/  LDL.64 R148, [R1+0x98] ;  /* 0x0000980001947983 */ /* 0x004eac0000100a00 */
[----:B------:R-:W-:Y:S01]  /*5860*/  STL [R1+0x48], R166 ;  /* 0x000048a601007387 */ /* 0x000fe20000100800 */
[C---:B------:R-:W-:Y:S05]  /*5870*/  HMMA.16816.F32 R8, R236.reuse, R186, R8 ;  /* 0x000000baec08723c */ /* 0x040fea0000001808 */
[----:B------:R-:W1:Y:S03]  /*5880*/  LDSM.16.M88.4 R184, [R2] ;  /* 0x0000000002b8783b */ /* 0x000e660000000200 */
[C---:B---3--:R-:W-:Y:S03]  /*5890*/  HMMA.16816.F32 R12, R236.reuse, R176, R12 ;  /* 0x000000b0ec0c723c */ /* 0x048fe6000000180c */
[----:B------:R-:W3:Y:S05]  /*58a0*/  LDL R171, [R1+0x64] ;  /* 0x0000640001ab7983 */ /* 0x000eea0000100800 */
[C---:B------:R-:W-:Y:S01]  /*58b0*/  HMMA.16816.F32 R16, R236.reuse, R178, R16 ;  /* 0x000000b2ec10723c */ /* 0x040fe20000001810 */
[----:B------:R-:W4:Y:S06]  /*58c0*/  LDSM.16.M88.4 R176, [R0+0x16100] ;  /* 0x0161000000b0783b */ /* 0x000f2c0000000200 */
[----:B------:R-:W3:Y:S01]  /*58d0*/  LDL R189, [R1+0x5c] ;  /* 0x00005c0001bd7983 */ /* 0x000ee20000100800 */
[C---:B------:R-:W-:Y:S05]  /*58e0*/  HMMA.16816.F32 R20, R236.reuse, R180, R20 ;  /* 0x000000b4ec14723c */ /* 0x040fea0000001814 */
[----:B------:R-:W3:Y:S03]  /*58f0*/  LDL R188, [R1+0x58] ;  /* 0x0000580001bc7983 */ /* 0x000ee60000100800 */
[C---:B------:R-:W-:Y:S03]  /*5900*/  HMMA.16816.F32 R24, R236.reuse, R182, R24 ;  /* 0x000000b6ec18723c */ /* 0x040fe60000001818 */
[----:B------:R-:W4:Y:S05]  /*5910*/  LDSM.16.M88.4 R180, [R0+0x16900] ;  /* 0x0169000000b4783b */ /* 0x000f2a0000000200 */
[C---:B-1----:R-:W-:Y:S08]  /*5920*/  HMMA.16816.F32 R28, R236.reuse, R184, R28 ;  /* 0x000000b8ec1c723c */ /* 0x042ff0000000181c */
[----:B------:R-:W-:Y:S01]  /*5930*/  HMMA.16816.F32 R32, R236, R186, R32 ;  /* 0x000000baec20723c */ /* 0x000fe20000001820 */
        /* <DEDUP_REMOVED lines=11> */
[----:B------:R-:W-:Y:S01]  /*59f0*/  HMMA.16816.F32 R32, R240, R178, R32 ;  /* 0x000000b2f020723c */ /* 0x000fe20000001820 */
[----:B------:R-:W4:Y:S07]  /*5a00*/  LDSM.16.M88.4 R176, [R250+0x7000] ;  /* 0x00700000fab0783b */ /* 0x000f2e0000000200 */
[C---:B------:R-:W-:Y:S08]  /*5a10*/  HMMA.16816.F32 R4, R244.reuse, R180, R4 ;  /* 0x000000b4f404723c */ /* 0x040ff00000001804 */
[C---:B------:R-:W-:Y:S01]  /*5a20*/  HMMA.16816.F32 R8, R244.reuse, R182, R8 ;  /* 0x000000b6f408723c */ /* 0x040fe20000001808 */
[----:B------:R-:W4:Y:S01]  /*5a30*/  LDSM.16.M88.4 R180, [R250+0x7800] ;  /* 0x00780000fab4783b */ /* 0x000f220000000200 */
[----:B------:R-:W-:Y:S05]  /*5a40*/  DEPBAR.LE SB0, 0x0 ;  /* 0x000080000000791a */ /* 0x000fea0000000000 */
[----:B------:R-:W-:Y:S01]  /*5a50*/  BAR.SYNC.DEFER_BLOCKING 0x0 ;  /* 0x0000000000007b1d */ /* 0x000fe20000010000 */
[C---:B-1----:R-:W-:Y:S08]  /*5a60*/  HMMA.16816.F32 R12, R244.reuse, R184, R12 ;  /* 0x000000b8f40c723c */ /* 0x042ff0000000180c */
[----:B------:R-:W-:Y:S01]  /*5a70*/  FMNMX.FTZ R0, R4, R153, !PT ;  /* 0x0000009904007209 */ /* 0x000fe20007810000 */
[C---:B------:R-:W-:Y:S03]  /*5a80*/  HMMA.16816.F32 R16, R244.reuse, R186, R16 ;  /* 0x000000baf410723c */ /* 0x040fe60000001810 */
[----:B------:R-:W-:Y:S02]  /*5a90*/  FMNMX.FTZ R0, R5, R0, !PT ;  /* 0x0000000005007209 */ /* 0x000fe40007810000 */
[----:B------:R-:W-:Y:S03]  /*5aa0*/  FMNMX.FTZ R2, R6, R154, !PT ;  /* 0x0000009a06027209 */ /* 0x000fe60007810000 */
[C---:B----4-:R-:W-:Y:S04]  /*5ab0*/  HMMA.16816.F32 R20, R244.reuse, R176, R20 ;  /* 0x000000b0f414723c */ /* 0x050fe80000001814 */
[----:B------:R-:W-:Y:S02]  /*5ac0*/  FMNMX.FTZ R0, R8, R0, !PT ;  /* 0x0000000008007209 */ /* 0x000fe40007810000 */
[----:B------:R-:W-:Y:S01]  /*5ad0*/  FMNMX.FTZ R2, R7, R2, !PT ;  /* 0x0000000207027209 */ /* 0x000fe20007810000 */
[----:B------:R-:W4:Y:S01]  /*5ae0*/  LDL R187, [R1+0x54] ;  /* 0x0000540001bb7983 */ /* 0x000f220000100800 */
[C---:B------:R-:W-:Y:S04]  /*5af0*/  HMMA.16816.F32 R24, R244.reuse, R178, R24 ;  /* 0x000000b2f418723c */ /* 0x040fe80000001818 */
[----:B------:R-:W-:Y:S01]  /*5b00*/  FMNMX.FTZ R0, R9, R0, !PT ;  /* 0x0000000009007209 */ /* 0x000fe20007810000 */
[----:B------:R-:W-:Y:S01]  /*5b10*/  @P0 IMAD.WIDE.U32 R176, R166, c[0x0][0x1e0], RZ ;  /* 0x00007800a6b00a25 */ /* 0x000fe200078e00ff */
[----:B------:R-:W-:Y:S02]  /*5b20*/  FMNMX.FTZ R2, R10, R2, !PT ;  /* 0x000000020a027209 */ /* 0x000fe40007810000 */
[C---:B------:R-:W-:Y:S04]  /*5b30*/  HMMA.16816.F32 R28, R244.reuse, R180, R28 ;  /* 0x000000b4f41c723c */ /* 0x040fe8000000181c */
[----:B------:R-:W-:Y:S02]  /*5b40*/  FMNMX.FTZ R0, R12, R0, !PT ;  /* 0x000000000c007209 */ /* 0x000fe40007810000 */
[----:B------:R-:W-:Y:S02]  /*5b50*/  FMNMX.FTZ R2, R11, R2, !PT ;  /* 0x000000020b027209 */ /* 0x000fe40007810000 */
[----:B------:R-:W-:Y:S04]  /*5b60*/  HMMA.16816.F32 R32, R244, R182, R32 ;  /* 0x000000b6f420723c */ /* 0x000fe80000001820 */
[----:B------:R-:W-:Y:S02]  /*5b70*/  FMNMX.FTZ R0, R13, R0, !PT ;  /* 0x000000000d007209 */ /* 0x000fe40007810000 */
[----:B------:R-:W-:Y:S02]  /*5b80*/  FMNMX.FTZ R2, R14, R2, !PT ;  /* 0x000000020e027209 */ /* 0x000fe40007810000 */
[----:B------:R-:W-:Y:S04]  /*5b90*/  FMNMX.FTZ R0, R16, R0, !PT ;  /* 0x0000000010007209 */ /* 0x000fe80007810000 */
        /* <DEDUP_REMOVED lines=18> */
[----:B------:R-:W1:Y:S01]  /*5cc0*/  SHFL.BFLY PT, R152, R3, 0x2, 0x1f ;  /* 0x0c401f0003987f89 */ /* 0x000e6200000e0000 */
[----:B------:R-:W-:Y:S04]  /*5cd0*/  FMNMX.FTZ R0, R34, R0, !PT ;  /* 0x0000000022007209 */ /* 0x000fe80007810000 */
[----:B------:R-:W-:Y:S05]  /*5ce0*/  FMNMX.FTZ R0, R35, R0, !PT ;  /* 0x0000000023007209 */ /* 0x000fea0007810000 */
[----:B------:R-:W1:Y:S02]  /*5cf0*/  SHFL.BFLY PT, R2, R0, 0x2, 0x1f ;  /* 0x0c401f0000027f89 */ /* 0x000e6400000e0000 */
[----:B-1----:R-:W-:Y:S02]  /*5d00*/  FMNMX.FTZ R152, R3, R152, !PT ;  /* 0x0000009803987209 */ /* 0x002fe40007810000 */
[----:B------:R-:W-:Y:S03]  /*5d10*/  @P0 SHF.R.S32.HI R3, RZ, 0x1f, R166 ;  /* 0x0000001fff030819 */ /* 0x000fe600000114a6 */
[----:B------:R-:W1:Y:S01]  /*5d20*/  SHFL.BFLY PT, R179, R152, 0x1, 0x1f ;  /* 0x0c201f0098b37f89 */ /* 0x000e6200000e0000 */
[----:B------:R-:W-:Y:S01]  /*5d30*/  FMNMX.FTZ R0, R0, R2, !PT ;  /* 0x0000000200007209 */ /* 0x000fe20007810000 */
[----:B------:R-:W-:Y:S04]  /*5d40*/  @P0 IMAD R2, R3, c[0x0][0x1e0], RZ ;  /* 0x0000780003020a24 */ /* 0x000fe800078e02ff */
[----:B------:R-:W-:Y:S01]  /*5d50*/  @P0 IMAD R2, R166, c[0x0][0x1e4], R2 ;  /* 0x00007900a6020a24 */ /* 0x000fe200078e0202 */
[----:B------:R-:W2:Y:S04]  /*5d60*/  SHFL.BFLY PT, R3, R0, 0x1, 0x1f ;  /* 0x0c201f0000037f89 */ /* 0x000ea800000e0000 */
[----:B------:R-:W-:Y:S02]  /*5d70*/  @P0 IADD3 R2, R177, R2, RZ ;  /* 0x00000002b1020210 */ /* 0x000fe40007ffe0ff */
[----:B------:R-:W4:Y:S01]  /*5d80*/  LDL R166, [R1+0x60] ;  /* 0x0000600001a67983 */ /* 0x000f220000100800 */
[C---:B------:R-:W-:Y:S02]  /*5d90*/  @P0 SHF.L.U32 R177, R176.reuse, 0x6, RZ ;  /* 0x00000006b0b10819 */ /* 0x040fe400000006ff */
[----:B------:R-:W-:Y:S02]  /*5da0*/  @P0 SHF.L.U64.HI R176, R176, 0x6, R2 ;  /* 0x00000006b0b00819 */ /* 0x000fe40000010202 */
[----:B-1----:R-:W-:Y:S05]  /*5db0*/  FMNMX.FTZ R152, R152, R179, !PT ;  /* 0x000000b398987209 */ /* 0x002fea0007810000 */
[C---:B------:R-:W-:Y:S02]  /*5dc0*/  FADD.FTZ R2, -R152.reuse, R153 ;  /* 0x0000009998027221 */ /* 0x040fe40000010100 */
[----:B------:R-:W-:Y:S01]  /*5dd0*/  FMUL.FTZ R186, R152, c[0x0][0x2d0] ;  /* 0x0000b40098ba7a20 */ /* 0x000fe20000410000 */
[----:B--2---:R-:W-:Y:S01]  /*5de0*/  @P0 IADD3 R178, P2, R177, R148, RZ ;  /* 0x00000094b1b20210 */ /* 0x004fe20007f5e0ff */
[----:B------:R-:W-:Y:S01]  /*5df0*/  FMUL.FTZ R2, R2, c[0x0][0x2d0] ;  /* 0x0000b40002027a20 */ /* 0x000fe20000410000 */
[----:B------:R-:W-:Y:S01]  /*5e00*/  FMNMX.FTZ R3, R0, R3, !PT ;  /* 0x0000000300037209 */ /* 0x000fe20007810000 */
[--C-:B------:R-:W-:Y:S01]  /*5e10*/  FFMA.FTZ R5, R5, c[0x0][0x2d0], -R186.reuse ;  /* 0x0000b40005057a23 */ /* 0x100fe200000108ba */
[----:B------:R-:W-:Y:S01]  /*5e20*/  @P0 LEA R180, P1, R178, c[0x0][0x1c8], 0x1 ;  /* 0x00007200b2b40a11 */ /* 0x000fe200078208ff */
[----:B------:R-:W-:Y:S01]  /*5e30*/  FFMA.FTZ R4, R4, c[0x0][0x2d0], -R186 ;  /* 0x0000b40004047a23 */ /* 0x000fe200000108ba */
[----:B------:R-:W-:Y:S01]  /*5e40*/  @P0 IADD3.X R179, R176, R151, RZ, P2, !PT ;  /* 0x00000097b0b30210 */ /* 0x000fe200017fe4ff */
[----:B------:R-:W-:Y:S01]  /*5e50*/  FADD.FTZ R0, -R3, R154 ;  /* 0x0000009a03007221 */ /* 0x000fe20000010100 */
[----:B------:R-:W-:Y:S01]  /*5e60*/  @P0 IADD3 R153, P2, R177, R165, RZ ;  /* 0x000000a5b1990210 */ /* 0x000fe20007f5e0ff */
[----:B------:R-:W-:Y:S01]  /*5e70*/  MUFU.EX2 R190, R4 ;  /* 0x0000000400be7308 */ /* 0x000fe20000000800 */
[----:B------:R-:W-:Y:S01]  /*5e80*/  @P0 LEA.HI.X R181, R178, c[0x0][0x1cc], R179, 0x1, P1 ;  /* 0x00007300b2b50a11 */ /* 0x000fe200008f0cb3 */
[--C-:B------:R-:W-:Y:S01]  /*5e90*/  FFMA.FTZ R9, R9, c[0x0][0x2d0], -R186.reuse ;  /* 0x0000b40009097a23 */ /* 0x100fe200000108ba */
[----:B------:R-:W-:Y:S01]  /*5ea0*/  @P0 LEA R178, P1, R153, c[0x0][0x1c8], 0x1 ;  /* 0x0000720099b20a11 */ /* 0x000fe200078208ff */
[----:B------:R-:W-:Y:S02]  /*5eb0*/  FMUL.FTZ R0, R0, c[0x0][0x2d0] ;  /* 0x0000b40000007a20 */ /* 0x000fe40000410000 */
[----:B------:R1:W-:Y:S01]  /*5ec0*/  @P0 LDGSTS.E.BYPASS.LTC128B.128 [R167+0x10100], [R180.64], !P6 ;  /* 0x10100000b4a70fae */ /* 0x0003e2000f101d48 */
[--C-:B------:R-:W-:Y:S01]  /*5ed0*/  FFMA.FTZ R12, R12, c[0x0][0x2d0], -R186.reuse ;  /* 0x0000b4000c0c7a23 */ /* 0x100fe200000108ba */
[----:B---3--:R-:W-:Y:S01]  /*5ee0*/  @P0 IADD3.X R179, R176, R171, RZ, P2, !PT ;  /* 0x000000abb0b30210 */ /* 0x008fe200017fe4ff */
[--C-:B------:R-:W-:Y:S01]  /*5ef0*/  FFMA.FTZ R13, R13, c[0x0][0x2d0], -R186.reuse ;  /* 0x0000b4000d0d7a23 */ /* 0x100fe200000108ba */
[----:B------:R-:W2:Y:S01]  /*5f00*/  MUFU.EX2 R2, R2 ;  /* 0x0000000200027308 */ /* 0x000ea20000000800 */
[--C-:B------:R-:W-:Y:S01]  /*5f10*/  FFMA.FTZ R17, R17, c[0x0][0x2d0], -R186.reuse ;  /* 0x0000b40011117a23 */ /* 0x100fe200000108ba */
[----:B------:R-:W-:Y:S01]  /*5f20*/  @P0 LEA.HI.X R179, R153, c[0x0][0x1cc], R179, 0x1, P1 ;  /* 0x0000730099b30a11 */ /* 0x000fe200008f0cb3 */
[--C-:B------:R-:W-:Y:S02]  /*5f30*/  FFMA.FTZ R16, R16, c[0x0][0x2d0], -R186.reuse ;  /* 0x0000b40010107a23 */ /* 0x100fe400000108ba */
[--C-:B------:R-:W-:Y:S02]  /*5f40*/  FFMA.FTZ R24, R24, c[0x0][0x2d0], -R186.reuse ;  /* 0x0000b40018187a23 */ /* 0x100fe400000108ba */
[----:B------:R3:W-:Y:S01]  /*5f50*/  @P0 LDGSTS.E.BYPASS.LTC128B.128 [R167+0x12100], [R178.64], !P5 ;  /* 0x12100000b2a70fae */ /* 0x0007e2000e901d48 */
[--C-:B------:R-:W-:Y:S02]  /*5f60*/  FFMA.FTZ R20, R20, c[0x0][0x2d0], -R186.reuse ;  /* 0x0000b40014147a23 */ /* 0x100fe400000108ba */
[----:B------:R-:W1:Y:S01]  /*5f70*/  MUFU.EX2 R0, R0 ;  /* 0x0000000000007308 */ /* 0x000e620000000800 */
[--C-:B------:R-:W-:Y:S02]  /*5f80*/  FFMA.FTZ R21, R21, c[0x0][0x2d0], -R186.reuse ;  /* 0x0000b40015157a23 */ /* 0x100fe400000108ba */
[--C-:B------:R-:W-:Y:S02]  /*5f90*/  FFMA.FTZ R25, R25, c[0x0][0x2d0], -R186.reuse ;  /* 0x0000b40019197a23 */ /* 0x100fe400000108ba */
[----:B------:R-:W-:Y:S02]  /*5fa0*/  FFMA.FTZ R28, R28, c[0x0][0x2d0], -R186 ;  /* 0x0000b4001c1c7a23 */ /* 0x000fe400000108ba */
[C---:B--2---:R-:W-:Y:S02]  /*5fb0*/  FMUL.FTZ R36, R2.reuse, R36 ;  /* 0x0000002402247220 */ /* 0x044fe40000410000 */
[C---:B------:R-:W-:Y:S02]  /*5fc0*/  FMUL.FTZ R37, R2.reuse, R37 ;  /* 0x0000002502257220 */ /* 0x040fe40000410000 */
[C---:B------:R-:W-:Y:S02]  /*5fd0*/  FMUL.FTZ R40, R2.reuse, R40 ;  /* 0x0000002802287220 */ /* 0x040fe40000410000 */
[C---:B------:R-:W-:Y:S02]  /*5fe0*/  FMUL.FTZ R41, R2.reuse, R41 ;  /* 0x0000002902297220 */ /* 0x040fe40000410000 */
[----:B------:R-:W-:Y:S02]  /*5ff0*/  FMUL.FTZ R44, R2, R44 ;  /* 0x0000002c022c7220 */ /* 0x000fe40000410000 */
[C---:B-1----:R-:W-:Y:S02]  /*6000*/  FMUL.FTZ R38, R0.reuse, R38 ;  /* 0x0000002600267220 */ /* 0x042fe40000410000 */
[C---:B------:R-:W-:Y:S02]  /*6010*/  FMUL.FTZ R39, R0.reuse, R39 ;  /* 0x0000002700277220 */ /* 0x040fe40000410000 */
[C---:B------:R-:W-:Y:S02]  /*6020*/  FMUL.FTZ R42, R0.reuse, R42 ;  /* 0x0000002a002a7220 */ /* 0x040fe40000410000 */
        /* <DEDUP_REMOVED lines=104> */
[C---:B----4-:R-:W-:Y:S04]  /*66b0*/  @P0 IADD3 R154, P2, R177.reuse, R166, RZ ;  /* 0x000000a6b19a0210 */ /* 0x050fe80007f5e0ff */
[----:B------:R-:W-:Y:S02]  /*66c0*/  @P0 LEA R184, P1, R154, c[0x0][0x1c8], 0x1 ;  /* 0x000072009ab80a11 */ /* 0x000fe400078208ff */
[----:B------:R-:W-:Y:S02]  /*66d0*/  @P0 IADD3.X R182, R176, R189, RZ, P2, !PT ;  /* 0x000000bdb0b60210 */ /* 0x000fe400017fe4ff */
[----:B------:R-:W-:Y:S02]  /*66e0*/  @P0 IADD3 R153, P2, R177, R188, RZ ;  /* 0x000000bcb1990210 */ /* 0x000fe40007f5e0ff */
[----:B------:R-:W-:Y:S02]  /*66f0*/  @P0 LEA.HI.X R185, R154, c[0x0][0x1cc], R182, 0x1, P1 ;  /* 0x000073009ab90a11 */ /* 0x000fe400008f0cb6 */
[C---:B------:R-:W-:Y:S02]  /*6700*/  @P0 LEA R182, P1, R153.reuse, c[0x0][0x1c8], 0x1 ;  /* 0x0000720099b60a11 */ /* 0x040fe400078208ff */
[----:B------:R-:W-:Y:S01]  /*6710*/  @P0 IADD3.X R154, R176, R187, RZ, P2, !PT ;  /* 0x000000bbb09a0210 */ /* 0x000fe200017fe4ff */
[----:B------:R1:W-:Y:S03]  /*6720*/  @P0 LDGSTS.E.BYPASS.LTC128B.128 [R167+0x14100], [R184.64], !P4 ;  /* 0x14100000b8a70fae */ /* 0x0003e6000e101d48 */
[----:B------:R-:W-:Y:S01]  /*6730*/  @P0 LEA.HI.X R183, R153, c[0x0][0x1cc], R154, 0x1, P1 ;  /* 0x0000730099b70a11 */ /* 0x000fe200008f0c9a */
[----:B------:R-:W-:Y:S01]  /*6740*/  FFMA.FTZ R153, R8, c[0x0][0x2d0], -R186 ;  /* 0x0000b40008997a23 */ /* 0x000fe200000108ba */
[----:B------:R-:W-:Y:S01]  /*6750*/  @P0 IADD3 R177, P1, R191, R177, RZ ;  /* 0x000000b1bfb10210 */ /* 0x000fe20007f3e0ff */
[----:B------:R-:W2:Y:S01]  /*6760*/  LDL R154, [R1+0xc4] ;  /* 0x0000c400019a7983 */ /* 0x000ea20000100800 */
[----:B------:R4:W2:Y:S05]  /*6770*/  MUFU.EX2 R191, R5 ;  /* 0x0000000500bf7308 */ /* 0x0008aa0000000800 */
[----:B------:R3:W-:Y:S05]  /*6780*/  @P0 LDGSTS.E.BYPASS.LTC128B.128 [R167+0x16100], [R182.64], !P3 ;  /* 0x16100000b6a70fae */ /* 0x0007ea000d901d48 */
[----:B-1----:R-:W-:Y:S01]  /*6790*/  MUFU.EX2 R184, R13 ;  /* 0x0000000d00b87308 */ /* 0x002fe20000000800 */
[----:B----4-:R-:W-:Y:S02]  /*67a0*/  @P0 IADD3 R5, P2, R177, R148, RZ ;  /* 0x00000094b1050210 */ /* 0x010fe40007f5e0ff */
[----:B------:R-:W4:Y:S07]  /*67b0*/  LDL.LU.64 R148, [R1+0xe0] ;  /* 0x0000e00001947983 */ /* 0x000f2e0000300a00 */
[----:B---3--:R-:W-:Y:S01]  /*67c0*/  MUFU.EX2 R183, R16 ;  /* 0x0000001000b77308 */ /* 0x008fe20000000800 */
[----:B--2---:R-:W-:Y:S02]  /*67d0*/  @P0 IADD3.X R176, R154, R176, RZ, P1, !PT ;  /* 0x000000b09ab00210 */ /* 0x004fe40000ffe4ff */
[----:B------:R-:W-:Y:S07]  /*67e0*/  @P0 LEA R180, P1, R5, c[0x0][0x1c8], 0x1 ;  /* 0x0000720005b40a11 */ /* 0x000fee00078208ff */
[----:B------:R1:W-:Y:S01]  /*67f0*/  MUFU.EX2 R154, R153 ;  /* 0x00000099009a7308 */ /* 0x0003e20000000800 */
[C---:B------:R-:W-:Y:S02]  /*6800*/  @P0 IADD3.X R8, R176.reuse, R151, RZ, P2, !PT ;  /* 0x00000097b0080210 */ /* 0x040fe400017fe4ff */
[----:B------:R-:W-:Y:S01]  /*6810*/  @P0 IADD3 R4, P2, R177, R165, RZ ;  /* 0x000000a5b1040210 */ /* 0x000fe20007f5e0ff */
[----:B------:R-:W2:Y:S01]  /*6820*/  LDL.LU.64 R150, [R1+0xd8] ;  /* 0x0000d80001967983 */ /* 0x000ea20000300a00 */
[----:B------:R-:W-:Y:S02]  /*6830*/  @P0 LEA.HI.X R181, R5, c[0x0][0x1cc], R8, 0x1, P1 ;  /* 0x0000730005b50a11 */ /* 0x000fe400008f0c08 */
[----:B------:R-:W-:Y:S02]  /*6840*/  @P0 IADD3.X R5, R176, R171, RZ, P2, !PT ;  /* 0x000000abb0050210 */ /* 0x000fe400017fe4ff */
[C---:B------:R-:W-:Y:S01]  /*6850*/  @P0 LEA R178, P1, R4.reuse, c[0x0][0x1c8], 0x1 ;  /* 0x0000720004b20a11 */ /* 0x040fe200078208ff */
[----:B------:R3:W3:Y:S01]  /*6860*/  MUFU.EX2 R171, R9 ;  /* 0x0000000900ab7308 */ /* 0x0006e20000000800 */
[----:B------:R3:W-:Y:S02]  /*6870*/  @P0 LDGSTS.E.BYPASS.LTC128B.128 [R167+0x11100], [R180.64], !P6 ;  /* 0x11100000b4a70fae */ /* 0x0007e4000f101d48 */
[----:B------:R-:W-:Y:S02]  /*6880*/  @P0 LEA.HI.X R179, R4, c[0x0][0x1cc], R5, 0x1, P1 ;  /* 0x0000730004b30a11 */ /* 0x000fe400008f0c05 */
[C---:B------:R-:W-:Y:S02]  /*6890*/  @P0 IADD3 R4, P2, R177.reuse, R166, RZ ;  /* 0x000000a6b1040210 */ /* 0x040fe40007f5e0ff */
[----:B------:R-:W2:Y:S02]  /*68a0*/  LDL.LU R165, [R1+0xd4] ;  /* 0x0000d40001a57983 */ /* 0x000ea40000300800 */
[----:B------:R-:W-:Y:S02]  /*68b0*/  @P0 LEA R8, P1, R4, c[0x0][0x1c8], 0x1 ;  /* 0x0000720004080a11 */ /* 0x000fe400078208ff */
[----:B------:R-:W-:Y:S02]  /*68c0*/  @P0 IADD3.X R5, R176, R189, RZ, P2, !PT ;  /* 0x000000bdb0050210 */ /* 0x000fe400017fe4ff */
[----:B------:R3:W-:Y:S01]  /*68d0*/  @P0 LDGSTS.E.BYPASS.LTC128B.128 [R167+0x13100], [R178.64], !P5 ;  /* 0x13100000b2a70fae */ /* 0x0007e2000e901d48 */
[----:B------:R-:W-:Y:S01]  /*68e0*/  @P0 IADD3 R177, P2, R177, R188, RZ ;  /* 0x000000bcb1b10210 */ /* 0x000fe20007f5e0ff */
[----:B-1----:R-:W-:Y:S02]  /*68f0*/  FMUL.FTZ R153, R3, c[0x0][0x2d0] ;  /* 0x0000b40003997a20 */ /* 0x002fe40000410000 */
[----:B----4-:R-:W-:Y:S01]  /*6900*/  FMUL.FTZ R148, R2, R148 ;  /* 0x0000009402947220 */ /* 0x010fe20000410000 */
[----:B------:R-:W-:Y:S01]  /*6910*/  @P0 IADD3.X R176, R176, R187, RZ, P2, !PT ;  /* 0x000000bbb0b00210 */ /* 0x000fe200017fe4ff */
[--C-:B------:R-:W-:Y:S01]  /*6920*/  FFMA.FTZ R10, R10, c[0x0][0x2d0], -R153.reuse ;  /* 0x0000b4000a0a7a23 */ /* 0x100fe20000010899 */
[----:B------:R-:W4:Y:S01]  /*6930*/  LDL.LU R166, [R1+0xd0] ;  /* 0x0000d00001a67983 */ /* 0x000f220000300800 */
[----:B------:R-:W-:Y:S02]  /*6940*/  FFMA.FTZ R11, R11, c[0x0][0x2d0], -R153 ;  /* 0x0000b4000b0b7a23 */ /* 0x000fe40000010899 */
[----:B------:R1:W-:Y:S01]  /*6950*/  MUFU.EX2 R189, R10 ;  /* 0x0000000a00bd7308 */ /* 0x0003e20000000800 */
[----:B---3--:R-:W-:Y:S01]  /*6960*/  @P0 LEA.HI.X R9, R4, c[0x0][0x1cc], R5, 0x1, P1 ;  /* 0x0000730004090a11 */ /* 0x008fe200008f0c05 */
[--C-:B------:R-:W-:Y:S01]  /*6970*/  FFMA.FTZ R6, R6, c[0x0][0x2d0], -R153.reuse ;  /* 0x0000b40006067a23 */ /* 0x100fe20000010899 */
[----:B------:R-:W-:Y:S01]  /*6980*/  @P0 LEA R4, P1, R177, c[0x0][0x1c8], 0x1 ;  /* 0x00007200b1040a11 */ /* 0x000fe200078208ff */
[--C-:B------:R-:W-:Y:S02]  /*6990*/  FFMA.FTZ R7, R7, c[0x0][0x2d0], -R153.reuse ;  /* 0x0000b40007077a23 */ /* 0x100fe40000010899 */
[----:B------:R3:W-:Y:S01]  /*69a0*/  @P0 LDGSTS.E.BYPASS.LTC128B.128 [R167+0x15100], [R8.64], !P4 ;  /* 0x1510000008a70fae */ /* 0x0007e2000e101d48 */
[----:B------:R-:W-:Y:S01]  /*69b0*/  @P0 LEA.HI.X R5, R177, c[0x0][0x1cc], R176, 0x1, P1 ;  /* 0x00007300b1050a11 */ /* 0x000fe200008f0cb0 */
[--C-:B------:R-:W-:Y:S02]  /*69c0*/  FFMA.FTZ R14, R14, c[0x0][0x2d0], -R153.reuse ;  /* 0x0000b4000e0e7a23 */ /* 0x100fe40000010899 */
[----:B------:R3:W-:Y:S01]  /*69d0*/  MUFU.EX2 R188, R11 ;  /* 0x0000000b00bc7308 */ /* 0x0007e20000000800 */
[--C-:B------:R-:W-:Y:S01]  /*69e0*/  FFMA.FTZ R15, R15, c[0x0][0x2d0], -R153.reuse ;  /* 0x0000b4000f0f7a23 */ /* 0x100fe20000010899 */
[----:B------:R3:W-:Y:S01]  /*69f0*/  @P0 LDGSTS.E.BYPASS.LTC128B.128 [R167+0x17100], [R4.64], !P3 ;  /* 0x1710000004a70fae */ /* 0x0007e2000d901d48 */
[----:B------:R-:W-:Y:S02]  /*6a00*/  FMUL.FTZ R149, R2, R149 ;  /* 0x0000009502957220 */ /* 0x000fe40000410000 */
[--C-:B------:R-:W-:Y:S02]  /*6a10*/  FFMA.FTZ R18, R18, c[0x0][0x2d0], -R153.reuse ;  /* 0x0000b40012127a23 */ /* 0x100fe40000010899 */
[--C-:B------:R-:W-:Y:S01]  /*6a20*/  FFMA.FTZ R19, R19, c[0x0][0x2d0], -R153.reuse ;  /* 0x0000b40013137a23 */ /* 0x100fe20000010899 */
[----:B------:R-:W3:Y:S01]  /*6a30*/  LDSM.16.MT88.4 R176, [R248+0x100] ;  /* 0x00010000f8b0783b */ /* 0x000ee20000004200 */
[--C-:B------:R-:W-:Y:S01]  /*6a40*/  FFMA.FTZ R22, R22, c[0x0][0x2d0], -R153.reuse ;  /* 0x0000b40016167a23 */ /* 0x100fe20000010899 */
[----:B------:R3:W-:Y:S01]  /*6a50*/  MUFU.EX2 R185, R6 ;  /* 0x0000000600b97308 */ /* 0x0007e20000000800 */
[--C-:B------:R-:W-:Y:S02]  /*6a60*/  FFMA.FTZ R23, R23, c[0x0][0x2d0], -R153.reuse ;  /* 0x0000b40017177a23 */ /* 0x100fe40000010899 */
[--C-:B------:R-:W-:Y:S01]  /*6a70*/  FFMA.FTZ R26, R26, c[0x0][0x2d0], -R153.reuse ;  /* 0x0000b4001a1a7a23 */ /* 0x100fe20000010899 */
[----:B------:R-:W0:Y:S01]  /*6a80*/  LDGDEPBAR ;  /* 0x00000000000079af */ /* 0x000e220000000000 */
[----:B-1----:R-:W-:Y:S02]  /*6a90*/  FMUL.FTZ R10, R0, R162 ;  /* 0x000000a2000a7220 */ /* 0x002fe40000410000 */
[--C-:B------:R-:W-:Y:S02]  /*6aa0*/  FFMA.FTZ R27, R27, c[0x0][0x2d0], -R153.reuse ;  /* 0x0000b4001b1b7a23 */ /* 0x100fe40000010899 */
[--C-:B------:R-:W-:Y:S01]  /*6ab0*/  FFMA.FTZ R31, R31, c[0x0][0x2d0], -R153.reuse ;  /* 0x0000b4001f1f7a23 */ /* 0x100fe20000010899 */
[----:B------:R-:W1:Y:S01]  /*6ac0*/  MUFU.EX2 R187, R7 ;  /* 0x0000000700bb7308 */ /* 0x000e620000000800 */
[C---:B---3--:R-:W-:Y:S02]  /*6ad0*/  FMUL.FTZ R8, R2.reuse, R160 ;  /* 0x000000a002087220 */ /* 0x048fe40000410000 */
[----:B------:R-:W-:Y:S02]  /*6ae0*/  FMUL.FTZ R9, R2, R161 ;  /* 0x000000a102097220 */ /* 0x000fe40000410000 */
[----:B------:R-:W-:Y:S02]  /*6af0*/  FMUL.FTZ R11, R0, R163 ;  /* 0x000000a3000b7220 */ /* 0x000fe40000410000 */
[----:B------:R-:W3:Y:S01]  /*6b00*/  LDSM.16.MT88.4 R160, [R249+0x100] ;  /* 0x00010000f9a0783b */ /* 0x000ee20000004200 */
[C---:B------:R-:W-:Y:S01]  /*6b10*/  FMUL.FTZ R4, R2.reuse, R156 ;  /* 0x0000009c02047220 */ /* 0x040fe20000410000 */
[----:B------:R-:W-:Y:S01]  /*6b20*/  F2FP.PACK_AB R156, R191, R190 ;  /* 0x000000bebf9c723e */ /* 0x000fe200000000ff */
[----:B------:R-:W-:Y:S01]  /*6b30*/  FMUL.FTZ R5, R2, R157 ;  /* 0x0000009d02057220 */ /* 0x000fe20000410000 */
[----:B------:R-:W-:Y:S01]  /*6b40*/  MUFU.EX2 R182, R14 ;  /* 0x0000000e00b67308 */ /* 0x000fe20000000800 */
[C---:B------:R-:W-:Y:S01]  /*6b50*/  FMUL.FTZ R6, R0.reuse, R158 ;  /* 0x0000009e00067220 */ /* 0x040fe20000410000 */
[----:B------:R-:W-:Y:S01]  /*6b60*/  F2FP.PACK_AB R158, R171, R154 ;  /* 0x0000009aab9e723e */ /* 0x000fe200000000ff */
[----:B------:R-:W4:Y:S07]  /*6b70*/  LDL.LU R167, [R1+0xcc] ;  /* 0x0000cc0001a77983 */ /* 0x000f2e0000300800 */
[----:B------:R-:W-:Y:S01]  /*6b80*/  MUFU.EX2 R181, R15 ;  /* 0x0000000f00b57308 */ /* 0x000fe20000000800 */
[----:B-1----:R-:W-:Y:S01]  /*6b90*/  F2FP.PACK_AB R157, R187, R185 ;  /* 0x000000b9bb9d723e */ /* 0x002fe200000000ff */
[----:B------:R-:W-:Y:S01]  /*6ba0*/  FMUL.FTZ R7, R0, R159 ;  /* 0x0000009f00077220 */ /* 0x000fe20000410000 */
[----:B------:R-:W-:Y:S07]  /*6bb0*/  F2FP.PACK_AB R159, R188, R189 ;  /* 0x000000bdbc9f723e */ /* 0x000fee00000000ff */
[C---:B------:R-:W-:Y:S01]  /*6bc0*/  HMMA.16816.F32 R4, R156.reuse, R176, R4 ;  /* 0x000000b09c04723c */ /* 0x040fe20000001804 */
[----:B------:R-:W-:Y:S07]  /*6bd0*/  MUFU.EX2 R176, R26 ;  /* 0x0000001a00b07308 */ /* 0x000fee0000000800 */
[C---:B------:R-:W-:Y:S03]  /*6be0*/  HMMA.16816.F32 R8, R156.reuse, R178, R8 ;  /* 0x000000b29c08723c */ /* 0x040fe60000001808 */
[----:B------:R-:W-:Y:S05]  /*6bf0*/  MUFU.EX2 R178, R22 ;  /* 0x0000001600b27308 */ /* 0x000fea0000000800 */
[C---:B---3--:R-:W-:Y:S05]  /*6c00*/  HMMA.16816.F32 R36, R156.reuse, R160, R36 ;  /* 0x000000a09c24723c */ /* 0x048fea0000001824 */
[----:B------:R1:W3:Y:S03]  /*6c10*/  MUFU.EX2 R177, R12 ;  /* 0x0000000c00b17308 */ /* 0x0002e60000000800 */
[C---:B------:R-:W-:Y:S01]  /*6c20*/  HMMA.16816.F32 R40, R156.reuse, R162, R40 ;  /* 0x000000a29c28723c */ /* 0x040fe20000001828 */
[----:B------:R-:W3:Y:S06]  /*6c30*/  LDSM.16.MT88.4 R160, [R252+0x100] ;  /* 0x00010000fca0783b */ /* 0x000eec0000004200 */
[----:B------:R3:W2:Y:S10]  /*6c40*/  MUFU.EX2 R180, R17 ;  /* 0x0000001100b47308 */ /* 0x0006b40000000800 */
[----:B------:R-:W-:Y:S01]  /*6c50*/  MUFU.EX2 R179, R19 ;  /* 0x0000001300b37308 */ /* 0x000fe20000000800 */
[----:B-1----:R-:W-:Y:S01]  /*6c60*/  FMUL.FTZ R12, R2, R164 ;  /* 0x000000a4020c7220 */ /* 0x002fe20000410000 */
[----:B---3--:R-:W-:Y:S08]  /*6c70*/  MOV R164, R177 ;  /* 0x000000b100a47202 */ /* 0x008ff00000000f00 */
[----:B------:R-:W-:Y:S01]  /*6c80*/  MUFU.EX2 R177, R23 ;  /* 0x0000001700b17308 */ /* 0x000fe20000000800 */
[----:B------:R-:W-:Y:S01]  /*6c90*/  F2FP.PACK_AB R17, R181, R182 ;  /* 0x000000b6b511723e */ /* 0x000fe200000000ff */
[C---:B------:R-:W-:Y:S08]  /*6ca0*/  HMMA.16816.F32 R44, R156.reuse, R160, R44 ;  /* 0x000000a09c2c723c */ /* 0x040ff0000000182c */
        /* <DEDUP_REMOVED lines=8> */
[C---:B--2---:R-:W-:Y:S02]  /*6d30*/  FMUL.FTZ R150, R0.reuse, R150 ;  /* 0x0000009600967220 */ /* 0x044fe40000410000 */
[----:B------:R-:W-:Y:S02]  /*6d40*/  FMUL.FTZ R151, R0, R151 ;  /* 0x0000009700977220 */ /* 0x000fe40000410000 */
[C---:B-1----:R-:W-:Y:S08]  /*6d50*/  HMMA.16816.F32 R68, R156.reuse, R160, R68 ;  /* 0x000000a09c44723c */ /* 0x042ff00000001844 */
[C---:B------:R-:W-:Y:S01]  /*6d60*/  HMMA.16816.F32 R72, R156.reuse, R162, R72 ;  /* 0x000000a29c48723c */ /* 0x040fe20000001848 */
[----:B------:R-:W1:Y:S03]  /*6d70*/  LDSM.16.MT88.4 R160, [R252+0x2100] ;  /* 0x00210000fca0783b */ /* 0x000e660000004200 */
[----:B------:R-:W-:Y:S01]  /*6d80*/  FMUL.FTZ R13, R2, R165 ;  /* 0x000000a5020d7220 */ /* 0x000fe20000410000 */
[----:B------:R-:W-:Y:S01]  /*6d90*/  MOV R165, R184 ;  /* 0x000000b800a57202 */ /* 0x000fe20000000f00 */
[--C-:B------:R-:W-:Y:S02]  /*6da0*/  FFMA.FTZ R184, R32, c[0x0][0x2d0], -R186.reuse ;  /* 0x0000b40020b87a23 */ /* 0x100fe400000108ba */
[--C-:B------:R-:W-:Y:S01]  /*6db0*/  FFMA.FTZ R32, R34, c[0x0][0x2d0], -R153.reuse ;  /* 0x0000b40022207a23 */ /* 0x100fe20000010899 */
[----:B------:R-:W-:Y:S01]  /*6dc0*/  F2FP.PACK_AB R16, R165, R164 ;  /* 0x000000a4a510723e */ /* 0x000fe200000000ff */
[----:B------:R-:W-:Y:S02]  /*6dd0*/  MUFU.EX2 R34, R31 ;  /* 0x0000001f00227308 */ /* 0x000fe40000000800 */
[----:B----4-:R-:W-:Y:S01]  /*6de0*/  FMUL.FTZ R14, R0, R166 ;  /* 0x000000a6000e7220 */ /* 0x010fe20000410000 */
[----:B------:R-:W-:Y:S01]  /*6df0*/  MOV R166, R183 ;  /* 0x000000b700a67202 */ /* 0x000fe20000000f00 */
[--C-:B------:R-:W-:Y:S02]  /*6e00*/  FFMA.FTZ R183, R29, c[0x0][0x2d0], -R186.reuse ;  /* 0x0000b4001db77a23 */ /* 0x100fe400000108ba */
[----:B------:R-:W-:Y:S02]  /*6e10*/  FFMA.FTZ R186, R33, c[0x0][0x2d0], -R186 ;  /* 0x0000b40021ba7a23 */ /* 0x000fe400000108ba */
[--C-:B------:R-:W-:Y:S02]  /*6e20*/  FFMA.FTZ R33, R30, c[0x0][0x2d0], -R153.reuse ;  /* 0x0000b4001e217a23 */ /* 0x100fe40000010899 */
[----:B------:R-:W-:Y:S01]  /*6e30*/  MUFU.EX2 R184, R184 ;  /* 0x000000b800b87308 */ /* 0x000fe20000000800 */
[----:B------:R-:W-:Y:S09]  /*6e40*/  FFMA.FTZ R153, R35, c[0x0][0x2d0], -R153 ;  /* 0x0000b40023997a23 */ /* 0x000ff20000010899 */
[----:B------:R-:W-:Y:S01]  /*6e50*/  MUFU.EX2 R35, R28 ;  /* 0x0000001c00237308 */ /* 0x000fe20000000800 */
[C---:B-1----:R-:W-:Y:S09]  /*6e60*/  HMMA.16816.F32 R76, R156.reuse, R160, R76 ;  /* 0x000000a09c4c723c */ /* 0x042ff2000000184c */
[----:B------:R-:W-:Y:S01]  /*6e70*/  MUFU.EX2 R186, R186 ;  /* 0x000000ba00ba7308 */ /* 0x000fe20000000800 */
[C---:B------:R-:W-:Y:S01]  /*6e80*/  HMMA.16816.F32 R80, R156.reuse, R162, R80 ;  /* 0x000000a29c50723c */ /* 0x040fe20000001850 */
[----:B------:R-:W1:Y:S08]  /*6e90*/  LDSM.16.MT88.4 R160, [R251+0x2100] ;  /* 0x00210000fba0783b */ /* 0x000e700000004200 */
[----:B------:R-:W-:Y:S10]  /*6ea0*/  MUFU.EX2 R153, R153 ;  /* 0x0000009900997308 */ /* 0x000ff40000000800 */
[----:B------:R-:W-:Y:S01]  /*6eb0*/  MUFU.EX2 R183, R183 ;  /* 0x000000b700b77308 */ /* 0x000fe20000000800 */
[----:B------:R-:W-:Y:S01]  /*6ec0*/  FMUL.FTZ R15, R0, R167 ;  /* 0x000000a7000f7220 */ /* 0x000fe20000410000 */
[----:B------:R-:W-:Y:S08]  /*6ed0*/  MOV R167, R180 ;  /* 0x000000b400a77202 */ /* 0x000ff00000000f00 */
[----:B------:R2:W3:Y:S10]  /*6ee0*/  MUFU.EX2 R180, R18 ;  /* 0x0000001200b47308 */ /* 0x0004f40000000800 */
[----:B------:R-:W-:Y:S01]  /*6ef0*/  MUFU.EX2 R33, R33 ;  /* 0x0000002100217308 */ /* 0x000fe20000000800 */
[C---:B-1----:R-:W-:Y:S09]  /*6f00*/  HMMA.16816.F32 R84, R156.reuse, R160, R84 ;  /* 0x000000a09c54723c */ /* 0x042ff20000001854 */
[----:B------:R-:W-:Y:S03]  /*6f10*/  MUFU.EX2 R32, R32 ;  /* 0x0000002000207308 */ /* 0x000fe60000000800 */
[----:B--2---:R-:W-:Y:S01]  /*6f20*/  F2FP.PACK_AB R18, R167, R166 ;  /* 0x000000a6a712723e */ /* 0x004fe200000000ff */
[C---:B------:R-:W-:Y:S01]  /*6f30*/  HMMA.16816.F32 R88, R156.reuse, R162, R88 ;  /* 0x000000a29c58723c */ /* 0x040fe20000001858 */
[----:B------:R-:W1:Y:S02]  /*6f40*/  LDSM.16.MT88.4 R160, [R248+0x4100] ;  /* 0x00410000f8a0783b */ /* 0x000e640000004200 */
[----:B---3--:R-:W-:Y:S05]  /*6f50*/  F2FP.PACK_AB R19, R179, R180 ;  /* 0x000000b4b313723e */ /* 0x008fea00000000ff */
        /* <DEDUP_REMOVED lines=25> */
[----:B------:R-:W2:Y:S02]  /*70f0*/  MUFU.EX2 R154, R24 ;  /* 0x00000018009a7308 */ /* 0x000ea40000000800 */
[----:B------:R-:W-:Y:S03]  /*7100*/  MOV R161, R191 ;  /* 0x000000bf00a17202 */ /* 0x000fe60000000f00 */
[----:B------:R-:W-:Y:S05]  /*7110*/  MOV R163, R190 ;  /* 0x000000be00a37202 */ /* 0x000fea0000000f00 */
[----:B------:R-:W-:Y:S10]  /*7120*/  MUFU.EX2 R191, R20 ;  /* 0x0000001400bf7308 */ /* 0x000ff40000000800 */
[----:B------:R3:W-:Y:S10]  /*7130*/  MUFU.EX2 R190, R21 ;  /* 0x0000001500be7308 */ /* 0x0007f40000000800 */
[----:B------:R-:W4:Y:S01]  /*7140*/  MUFU.EX2 R162, R25 ;  /* 0x0000001900a27308 */ /* 0x000f220000000800 */
[C---:B-1----:R-:W-:Y:S01]  /*7150*/  HMMA.16816.F32 R4, R16.reuse, R156, R4 ;  /* 0x0000009c1004723c */ /* 0x042fe20000001804 */
[----:B---3--:R-:W-:Y:S07]  /*7160*/  LDSM.16.MT88.4 R20, [R248+0x1100] ;  /* 0x00110000f814783b */ /* 0x008fee0000004200 */
        /* <DEDUP_REMOVED lines=45> */
[----:B--2---:R-:W-:Y:S01]  /*7440*/  MOV R157, R154 ;  /* 0x0000009a009d7202 */ /* 0x004fe20000000f00 */
[----:B------:R-:W-:Y:S01]  /*7450*/  HMMA.16816.F32 R12, R16, R158, R12 ;  /* 0x0000009e100c723c */ /* 0x000fe2000000180c */
[----:B------:R1:W2:Y:S03]  /*7460*/  MUFU.EX2 R154, R27 ;  /* 0x0000001b009a7308 */ /* 0x0002a60000000800 */
[----:B----4-:R-:W-:Y:S02]  /*7470*/  MOV R156, R162 ;  /* 0x000000a2009c7202 */ /* 0x010fe40000000f00 */
[----:B------:R-:W3:Y:S01]  /*7480*/  LDL.LU R162, [R1+0x4c] ;  /* 0x00004c0001a27983 */ /* 0x000ee20000300800 */
[----:B------:R-:W-:Y:S02]  /*7490*/  F2FP.PACK_AB R16, R190, R191 ;  /* 0x000000bfbe10723e */ /* 0x000fe400000000ff */
[----:B------:R-:W-:Y:S03]  /*74a0*/  F2FP.PACK_AB R18, R156, R157 ;  /* 0x0000009d9c12723e */ /* 0x000fe600000000ff */
[----:B------:R-:W-:Y:S01]  /*74b0*/  F2FP.PACK_AB R17, R177, R178 ;  /* 0x000000b2b111723e */ /* 0x000fe200000000ff */
[----:B------:R-:W4:Y:S01]  /*74c0*/  LDL.LU R29, [R1+0x50] ;  /* 0x00005000011d7983 */ /* 0x000f220000300800 */
[----:B------:R-:W-:Y:S05]  /*74d0*/  MOV R159, R160 ;  /* 0x000000a0009f7202 */ /* 0x000fea0000000f00 */
[----:B-1----:R-:W1:Y:S01]  /*74e0*/  LDSM.16.MT88.4 R24, [R249+0x1100] ;  /* 0x00110000f918783b */ /* 0x002e620000004200 */
[----:B--2---:R-:W-:Y:S07]  /*74f0*/  F2FP.PACK_AB R19, R154, R176 ;  /* 0x000000b09a13723e */ /* 0x004fee00000000ff */
        /* <DEDUP_REMOVED lines=32> */
[----:B------:R-:W2:Y:S03]  /*7700*/  LDSM.16.MT88.4 R20, [R248+0x7100] ;  /* 0x00710000f814783b */ /* 0x000ea60000004200 */
[----:B---3--:R-:W-:Y:S04]  /*7710*/  FFMA.FTZ R2, R2, R162, R163 ;  /* 0x000000a202027223 */ /* 0x008fe800000100a3 */
[C---:B-1----:R-:W-:Y:S04]  /*7720*/  HMMA.16816.F32 R116, R16.reuse, R24, R116 ;  /* 0x000000181074723c */ /* 0x042fe80000001874 */
[----:B------:R-:W-:Y:S02]  /*7730*/  FADD.FTZ R2, R161, R2 ;  /* 0x00000002a1027221 */ /* 0x000fe40000010000 */
[----:B------:R-:W-:Y:S01]  /*7740*/  LDSM.16.MT88.4 R160, [R248+0x1900] ;  /* 0x00190000f8a0783b */ /* 0x000fe20000004200 */
[----:B----4-:R-:W-:Y:S01]  /*7750*/  FFMA.FTZ R0, R0, R29, R185 ;  /* 0x0000001d00007223 */ /* 0x010fe200000100b9 */
[----:B------:R-:W-:Y:S01]  /*7760*/  MOV R185, R156 ;  /* 0x0000009c00b97202 */ /* 0x000fe20000000f00 */
[C---:B------:R-:W-:Y:S03]  /*7770*/  HMMA.16816.F32 R120, R16.reuse, R26, R120 ;  /* 0x0000001a1078723c */ /* 0x040fe60000001878 */
[----:B------:R-:W1:Y:S01]  /*7780*/  LDSM.16.MT88.4 R24, [R249+0x7100] ;  /* 0x00710000f918783b */ /* 0x000e620000004200 */
[----:B------:R-:W-:Y:S02]  /*7790*/  FADD.FTZ R2, R159, R2 ;  /* 0x000000029f027221 */ /* 0x000fe40000010000 */
[----:B------:R-:W-:Y:S01]  /*77a0*/  FADD.FTZ R0, R187, R0 ;  /* 0x00000000bb007221 */ /* 0x000fe20000010000 */
[----:B------:R-:W-:Y:S01]  /*77b0*/  MOV R187, R157 ;  /* 0x0000009d00bb7202 */ /* 0x000fe20000000f00 */
[----:B------:R-:W-:Y:S01]  /*77c0*/  FADD.FTZ R2, R171, R2 ;  /* 0x00000002ab027221 */ /* 0x000fe20000010000 */
[C---:B--2---:R-:W-:Y:S01]  /*77d0*/  HMMA.16816.F32 R124, R16.reuse, R20, R124 ;  /* 0x00000014107c723c */ /* 0x044fe2000000187c */
[----:B------:R-:W-:Y:S02]  /*77e0*/  LDSM.16.MT88.4 R28, [R252+0x1900] ;  /* 0x00190000fc1c783b */ /* 0x000fe40000004200 */
[----:B------:R-:W-:Y:S01]  /*77f0*/  FADD.FTZ R0, R189, R0 ;  /* 0x00000000bd007221 */ /* 0x000fe20000010000 */
[----:B------:R-:W-:Y:S02]  /*7800*/  MOV R189, R165 ;  /* 0x000000a500bd7202 */ /* 0x000fe40000000f00 */
[----:B------:R-:W-:Y:S01]  /*7810*/  F2FP.PACK_AB R165, R34, R33 ;  /* 0x0000002122a5723e */ /* 0x000fe200000000ff */
[----:B------:R2:W5:Y:S01]  /*7820*/  LDL.LU R171, [R1+0xc8] ;  /* 0x0000c80001ab7983 */ /* 0x0005620000300800 */
[C---:B------:R-:W-:Y:S04]  /*7830*/  HMMA.16816.F32 R128, R16.reuse, R22, R128 ;  /* 0x000000161080723c */ /* 0x040fe80000001880 */
[----:B------:R-:W-:Y:S01]  /*7840*/  FADD.FTZ R0, R188, R0 ;  /* 0x00000000bc007221 */ /* 0x000fe20000010000 */
[----:B------:R-:W3:Y:S01]  /*7850*/  LDSM.16.MT88.4 R20, [R252+0x7100] ;  /* 0x00710000fc14783b */ /* 0x000ee20000004200 */
[----:B------:R-:W-:Y:S02]  /*7860*/  MOV R188, R164 ;  /* 0x000000a400bc7202 */ /* 0x000fe40000000f00 */
[----:B------:R-:W-:Y:S01]  /*7870*/  F2FP.PACK_AB R164, R183, R35 ;  /* 0x00000023b7a4723e */ /* 0x000fe200000000ff */
[----:B------:R-:W-:Y:S03]  /*7880*/  FADD.FTZ R0, R182, R0 ;  /* 0x00000000b6007221 */ /* 0x000fe60000010000 */
[----:B------:R-:W-:Y:S02]  /*7890*/  FADD.FTZ R2, R188, R2 ;  /* 0x00000002bc027221 */ /* 0x000fe40000010000 */
[----:B------:R-:W-:Y:S02]  /*78a0*/  FADD.FTZ R0, R181, R0 ;  /* 0x00000000b5007221 */ /* 0x000fe40000010000 */
[----:B------:R-:W-:Y:S02]  /*78b0*/  FADD.FTZ R2, R189, R2 ;  /* 0x00000002bd027221 */ /* 0x000fe40000010000 */
[----:B------:R-:W-:Y:S04]  /*78c0*/  FADD.FTZ R0, R180, R0 ;  /* 0x00000000b4007221 */ /* 0x000fe80000010000 */
[----:B------:R-:W-:Y:S01]  /*78d0*/  FADD.FTZ R0, R179, R0 ;  /* 0x00000000b3007221 */ /* 0x000fe20000010000 */
[C---:B-1----:R-:W-:Y:S03]  /*78e0*/  HMMA.16816.F32 R132, R16.reuse, R24, R132 ;  /* 0x000000181084723c */ /* 0x042fe60000001884 */
[----:B------:R-:W-:Y:S04]  /*78f0*/  FADD.FTZ R0, R178, R0 ;  /* 0x00000000b2007221 */ /* 0x000fe80000010000 */
[----:B------:R-:W-:Y:S01]  /*7900*/  FADD.FTZ R0, R177, R0 ;  /* 0x00000000b1007221 */ /* 0x000fe20000010000 */
[C---:B------:R-:W-:Y:S01]  /*7910*/  HMMA.16816.F32 R136, R16.reuse, R26, R136 ;  /* 0x0000001a1088723c */ /* 0x040fe20000001888 */
[----:B------:R-:W1:Y:S03]  /*7920*/  LDSM.16.MT88.4 R24, [R251+0x7100] ;  /* 0x00710000fb18783b */ /* 0x000e660000004200 */
[----:B------:R-:W-:Y:S04]  /*7930*/  FADD.FTZ R0, R176, R0 ;  /* 0x00000000b0007221 */ /* 0x000fe80000010000 */
[C---:B---3--:R-:W-:Y:S08]  /*7940*/  HMMA.16816.F32 R140, R16.reuse, R20, R140 ;  /* 0x00000014108c723c */ /* 0x048ff0000000188c */
[C---:B------:R-:W-:Y:S01]  /*7950*/  HMMA.16816.F32 R144, R16.reuse, R22, R144 ;  /* 0x000000161090723c */ /* 0x040fe20000001890 */
[----:B------:R-:W3:Y:S07]  /*7960*/  LDSM.16.MT88.4 R20, [R249+0x1900] ;  /* 0x00190000f914783b */ /* 0x000eee0000004200 */
[C---:B-1----:R-:W-:Y:S07]  /*7970*/  HMMA.16816.F32 R148, R16.reuse, R24, R148 ;  /* 0x000000181094723c */ /* 0x042fee0000001894 */
[----:B------:R-:W-:Y:S01]  /*7980*/  MOV R25, R167 ;  /* 0x000000a700197202 */ /* 0x000fe20000000f00 */
[----:B------:R-:W-:Y:S01]  /*7990*/  HMMA.16816.F32 R12, R16, R26, R12 ;  /* 0x0000001a100c723c */ /* 0x000fe2000000180c */
[----:B------:R-:W-:Y:S03]  /*79a0*/  LDSM.16.MT88.4 R16, [R249+0x3900] ;  /* 0x00390000f910783b */ /* 0x000fe60000004200 */
[----:B------:R-:W-:Y:S02]  /*79b0*/  F2FP.PACK_AB R167, R153, R32 ;  /* 0x0000002099a7723e */ /* 0x000fe400000000ff */
[----:B------:R-:W-:Y:S02]  /*79c0*/  MOV R24, R166 ;  /* 0x000000a600187202 */ /* 0x000fe40000000f00 */
[----:B------:R-:W-:Y:S04]  /*79d0*/  F2FP.PACK_AB R166, R186, R184 ;  /* 0x000000b8baa6723e */ /* 0x000fe800000000ff */
[----:B------:R-:W-:Y:S03]  /*79e0*/  FADD.FTZ R2, R24, R2 ;  /* 0x0000000218027221 */ /* 0x000fe60000010000 */
[C---:B------:R-:W-:Y:S01]  /*79f0*/  HMMA.16816.F32 R156, R164.reuse, R160, R4 ;  /* 0x000000a0a49c723c */ /* 0x040fe20000001804 */
[----:B------:R-:W1:Y:S04]  /*7a00*/  LDSM.16.MT88.4 R4, [R251+0x1900] ;  /* 0x00190000fb04783b */ /* 0x000e680000004200 */
[----:B------:R-:W-:Y:S03]  /*7a10*/  FADD.FTZ R2, R25, R2 ;  /* 0x0000000219027221 */ /* 0x000fe60000010000 */
[C---:B------:R-:W-:Y:S01]  /*7a20*/  HMMA.16816.F32 R160, R164.reuse, R162, R8 ;  /* 0x000000a2a4a0723c */ /* 0x040fe20000001808 */
[----:B------:R-:W4:Y:S03]  /*7a30*/  LDSM.16.MT88.4 R8, [R248+0x3900] ;  /* 0x00390000f808783b */ /* 0x000f260000004200 */
[----:B------:R-:W-:Y:S04]  /*7a40*/  FADD.FTZ R2, R191, R2 ;  /* 0x00000002bf027221 */ /* 0x000fe80000010000 */
[C---:B---3--:R-:W-:Y:S04]  /*7a50*/  HMMA.16816.F32 R36, R164.reuse, R20, R36 ;  /* 0x00000014a424723c */ /* 0x048fe80000001824 */
[----:B------:R-:W-:Y:S04]  /*7a60*/  FADD.FTZ R2, R190, R2 ;  /* 0x00000002be027221 */ /* 0x000fe80000010000 */
[C---:B------:R-:W-:Y:S01]  /*7a70*/  HMMA.16816.F32 R40, R164.reuse, R22, R40 ;  /* 0x00000016a428723c */ /* 0x040fe20000001828 */
[----:B------:R-:W3:Y:S03]  /*7a80*/  LDSM.16.MT88.4 R20, [R252+0x3900] ;  /* 0x00390000fc14783b */ /* 0x000ee60000004200 */
[----:B------:R-:W-:Y:S04]  /*7a90*/  FADD.FTZ R2, R187, R2 ;  /* 0x00000002bb027221 */ /* 0x000fe80000010000 */
[C---:B------:R-:W-:Y:S04]  /*7aa0*/  HMMA.16816.F32 R44, R164.reuse, R28, R44 ;  /* 0x0000001ca42c723c */ /* 0x040fe8000000182c */
[----:B------:R-:W-:Y:S04]  /*7ab0*/  FADD.FTZ R2, R185, R2 ;  /* 0x00000002b9027221 */ /* 0x000fe80000010000 */
[C---:B------:R-:W-:Y:S08]  /*7ac0*/  HMMA.16816.F32 R48, R164.reuse, R30, R48 ;  /* 0x0000001ea430723c */ /* 0x040ff00000001830 */
[C---:B-1----:R-:W-:Y:S08]  /*7ad0*/  HMMA.16816.F32 R52, R164.reuse, R4, R52 ;  /* 0x00000004a434723c */ /* 0x042ff00000001834 */
[C---:B------:R-:W-:Y:S01]  /*7ae0*/  HMMA.16816.F32 R56, R164.reuse, R6, R56 ;  /* 0x00000006a438723c */ /* 0x040fe20000001838 */
[----:B------:R-:W1:Y:S07]  /*7af0*/  LDSM.16.MT88.4 R4, [R251+0x3900] ;  /* 0x00390000fb04783b */ /* 0x000e6e0000004200 */
[C---:B----4-:R-:W-:Y:S08]  /*7b00*/  HMMA.16816.F32 R60, R164.reuse, R8, R60 ;  /* 0x00000008a43c723c */ /* 0x050ff0000000183c */
[C---:B------:R-:W-:Y:S01]  /*7b10*/  HMMA.16816.F32 R64, R164.reuse, R10, R64 ;  /* 0x0000000aa440723c */ /* 0x040fe20000001840 */
[----:B------:R-:W4:Y:S07]  /*7b20*/  LDSM.16.MT88.4 R8, [R248+0x5900] ;  /* 0x00590000f808783b */ /* 0x000f2e0000004200 */
[C---:B------:R-:W-:Y:S08]  /*7b30*/  HMMA.16816.F32 R68, R164.reuse, R16, R68 ;  /* 0x00000010a444723c */ /* 0x040ff00000001844 */
        /* <DEDUP_REMOVED lines=24> */
[C---:B---3--:R-:W-:Y:S08]  /*7cc0*/  HMMA.16816.F32 R140, R164.reuse, R20, R140 ;  /* 0x00000014a48c723c */ /* 0x048ff0000000188c */
[C---:B------:R-:W-:Y:S08]  /*7cd0*/  HMMA.16816.F32 R144, R164.reuse, R22, R144 ;  /* 0x00000016a490723c */ /* 0x040ff00000001890 */
[C---:B-1----:R-:W-:Y:S07]  /*7ce0*/  HMMA.16816.F32 R148, R164.reuse, R4, R148 ;  /* 0x00000004a494723c */ /* 0x042fee0000001894 */
[----:B------:R-:W-:Y:S01]  /*7cf0*/  FADD.FTZ R4, R154, R0 ;  /* 0x000000009a047221 */ /* 0x000fe20000010000 */
[----:B------:R-:W-:Y:S01]  /*7d00*/  MOV R154, R3 ;  /* 0x00000003009a7202 */ /* 0x000fe20000000f00 */
[----:B------:R-:W-:Y:S01]  /*7d10*/  FADD.FTZ R0, R35, R2 ;  /* 0x0000000223007221 */ /* 0x000fe20000010000 */
[----:B------:R-:W-:Y:S03]  /*7d20*/  HMMA.16816.F32 R164, R164, R6, R12 ;  /* 0x00000006a4a4723c */ /* 0x000fe6000000180c */
[----:B------:R-:W-:Y:S02]  /*7d30*/  FADD.FTZ R0, R183, R0 ;  /* 0x00000000b7007221 */ /* 0x000fe40000010000 */
[----:B------:R-:W-:Y:S02]  /*7d40*/  FADD.FTZ R4, R33, R4 ;  /* 0x0000000421047221 */ /* 0x000fe40000010000 */
[----:B------:R-:W-:Y:S02]  /*7d50*/  FADD.FTZ R2, R184, R0 ;  /* 0x00000000b8027221 */ /* 0x000fe40000010000 */
[----:B------:R-:W-:Y:S03]  /*7d60*/  FADD.FTZ R4, R34, R4 ;  /* 0x0000000422047221 */ /* 0x000fe60000010000 */
[----:B------:R-:W-:Y:S02]  /*7d70*/  FADD.FTZ R2, R186, R2 ;  /* 0x00000002ba027221 */ /* 0x000fe40000010000 */
[----:B------:R-:W-:Y:S03]  /*7d80*/  FADD.FTZ R0, R32, R4 ;  /* 0x0000000420007221 */ /* 0x000fe60000010000 */
[----:B------:R1:W-:Y:S01]  /*7d90*/  STL [R1+0x4c], R2 ;  /* 0x00004c0201007387 */ /* 0x0003e20000100800 */
[----:B------:R-:W-:Y:S01]  /*7da0*/  FADD.FTZ R0, R153, R0 ;  /* 0x0000000099007221 */ /* 0x000fe20000010000 */
[----:B------:R-:W-:Y:S04]  /*7db0*/  MOV R153, R152 ;  /* 0x0000009800997202 */ /* 0x000fe80000000f00 */
[----:B------:R1:W-:Y:S01]  /*7dc0*/  STL [R1+0x50], R0 ;  /* 0x0000500001007387 */ /* 0x0003e20000100800 */
[----:B------:R-:W-:-:S05]  /*7dd0*/  @P0 BRA `(.L_x_1531) ;  /* 0xffffca7000000947 */ /* 0x000fca000383ffff */
.L_x_1530:
[----:B-1----:R-:W2:Y:S04]  /*7de0*/  LDL.LU R0, [R1+0x4c] ;  /* 0x00004c0001007983 */ /* 0x002ea80000300800 */
        /* <DEDUP_REMOVED lines=43> */
[C---:B------:R-:W-:Y:S02]  /*80a0*/  FMUL.FTZ R83, R4.reuse, R83 ;  /* 0x0000005304537220 */ /* 0x040fe40000410000 */
        /* <DEDUP_REMOVED lines=25> */
[----:B-----5:R-:W-:-:S02]  /*8240*/  FMUL.FTZ R171, R0, R65 ;  /* 0x0000004100ab7220 */ /* 0x020fc40000410000 */
        /* <DEDUP_REMOVED lines=134> */
[----:B------:R-:W-:Y:S02]  /*8ab0*/  MOV R5, UR5 ;  /* 0x0000000500057c02 */ /* 0x000fe40008000f00 */
[----:B------:R-:W-:Y:S01]  /*8ac0*/  F2FP.PACK_AB R44, R81, R44 ;  /* 0x0000002c512c723e */ /* 0x000fe200000000ff */
[----:B------:R-:W-:Y:S01]  /*8ad0*/  IMAD R81, R8, c[0x0][0x3f0], RZ ;  /* 0x0000fc0008517a24 */ /* 0x000fe200078e02ff */
[----:B------:R-:W-:-:S02]  /*8ae0*/  LOP3.LUT R3, R3, 0xffffff8, RZ, 0xc0, !PT ;  /* 0x0ffffff803037812 */ /* 0x000fc400078ec0ff */
[----:B------:R-:W-:Y:S01]  /*8af0*/  LOP3.LUT R2, R2, 0x1ffffffe, RZ, 0xc0, !PT ;  /* 0x1ffffffe02027812 */ /* 0x000fe200078ec0ff */
[----:B------:R-:W-:Y:S01]  /*8b00*/  UIADD3 UR10, UR13, UR10, URZ ;  /* 0x0000000a0d0a7290 */ /* 0x000fe2000fffe03f */
[----:B------:R-:W-:Y:S01]  /*8b10*/  MOV R80, 0xff800000 ;  /* 0xff80000000507802 */ /* 0x000fe20000000f00 */
[----:B------:R-:W-:Y:S01]  /*8b20*/  @P2 FFMA.FTZ R80, R9, R152, R11 ;  /* 0x0000009809502223 */ /* 0x000fe2000001000b */
[----:B------:R-:W-:Y:S02]  /*8b30*/  F2FP.PACK_AB R47, R16, R47 ;  /* 0x0000002f102f723e */ /* 0x000fe400000000ff */
[C---:B------:R-:W-:Y:S02]  /*8b40*/  IADD3 R9, R0.reuse, -R3, RZ ;  /* 0x8000000300097210 */ /* 0x040fe40007ffe0ff */
        /* <DEDUP_REMOVED lines=245> */
.L_x_1533:
[----:B-1----:R-:W-:Y:S05]  /*9aa0*/  BSYNC B0 ;  /* 0x0000000000007941 */ /* 0x002fea0003800000 */
.L_x_1532:
        /* <DEDUP_REMOVED lines=27> */
.L_x_1535:
[----:B------:R-:W-:Y:S05]  /*9c60*/  BSYNC B0 ;  /* 0x0000000000007941 */ /* 0x000fea0003800000 */
.L_x_1534:
        /* <DEDUP_REMOVED lines=27> */
.L_x_1537:
[----:B------:R-:W-:Y:S05]  /*9e20*/  BSYNC B0 ;  /* 0x0000000000007941 */ /* 0x000fea0003800000 */
.L_x_1536:
        /* <DEDUP_REMOVED lines=28> */
.L_x_1538:
        /* <DEDUP_REMOVED lines=9> */
.L_x_3014:


//--------------------- .text._ZN7cutlass13device_kernelIN5flash19enable_sm80_to_sm89INS1_16FlashAttnFwdSm80INS1_25CollectiveMainloopFwdSm80ILi8ELi1ELb1EN4cute5tupleIJNS5_1CILi128EEENS7_ILi64EEENS7_ILi256EEEEEELi256ENS_6half_tEfNS_4arch4Sm80ELb0ELb0ELb0ELb1ELb0ELb0ELb1ELb0EEENS1_21CollectiveEpilogueFwdINS6_IJS8_SA_S9_EEENS6_IJNS7_ILi1EEESI_SI_EEESC_SE_Li256ELb1ELb1ELb0ELb0EEENS1_19SingleTileSchedulerILb1ELb0ELb1ELi128EEEEEEEEEvNT_6ParamsE --------------------------
	.section	.text._ZN7cutlass13device_kernelIN5flash19enable_sm80_to_sm89INS1_16FlashAttnFwdSm80INS1_25CollectiveMainloopFwdSm80ILi8ELi1ELb1EN4cute5tupleIJNS5_1CILi128EEENS7_ILi64EEENS7_ILi256EEEEEELi256ENS_6half_tEfNS_4arch4Sm80ELb0ELb0ELb0ELb1ELb0ELb0ELb1ELb0EEENS1_21CollectiveEpilogueFwdINS6_IJS8_SA_S9_EEENS6_IJNS7_ILi1EEESI_SI_EEESC_SE_Li256ELb1ELb1ELb0ELb0EEENS1_19SingleTileSchedulerILb1ELb0ELb1ELi128EEEEEEEEEvNT_6ParamsE,"ax",@progbits
	.sectioninfo	@"SHI_REGISTERS=255"
	.align	128
.text._ZN7cutlass13device_kernelIN5flash19enable_sm80_to_sm89INS1_16FlashAttnFwdSm80INS1_25CollectiveMainloopFwdSm80ILi8ELi1ELb1EN4cute5tupleIJNS5_1CILi128EEENS7_ILi64EEENS7_ILi256EEEEEELi256ENS_6half_tEfNS_4arch4Sm80ELb0ELb0ELb0ELb1ELb0ELb0ELb1ELb0EEENS1_21CollectiveEpilogueFwdINS6_IJS8_SA_S9_EEENS6_IJNS7_ILi1EEESI_SI_EEESC_SE_Li256ELb1ELb1ELb0ELb0EEENS1_19SingleTileSchedulerILb1ELb0ELb1ELi128EEEEEEEEEvNT_6ParamsE:
        .type           _ZN7cutlass13device_kernelIN5flash19enable_sm80_to_sm89INS1_16FlashAttnFwdSm80INS1_25CollectiveMainloopFwdSm80ILi8ELi1ELb1EN4cute5tupleIJNS5_1CILi128EEENS7_ILi64EEENS7_ILi256EEEEEELi256ENS_6half_tEfNS_4arch4Sm80ELb0ELb0ELb0ELb1ELb0ELb0ELb1ELb0EEENS1_21CollectiveEpilogueFwdINS6_IJS8_SA_S9_EEENS6_IJNS7_ILi1EEESI_SI_EEESC_SE_Li256ELb1ELb1ELb0ELb0EEENS1_19SingleTileSchedulerILb1ELb0ELb1ELi128EEEEEEEEEvNT_6ParamsE,@function
        .size           _ZN7cutlass13device_kernelIN5flash19enable_sm80_to_sm89INS1_16FlashAttnFwdSm80INS1_25CollectiveMainloopFwdSm80ILi8ELi1ELb1EN4cute5tupleIJNS5_1CILi128EEENS7_ILi64EEENS7_ILi256EEEEEELi256ENS_6half_tEfNS_4arch4Sm80ELb0ELb0ELb0ELb1ELb0ELb0ELb1ELb0EEENS1_21CollectiveEpilogueFwdINS6_IJS8_SA_S9_EEENS6_IJNS7_ILi1EEESI_SI_EEESC_SE_Li256ELb1ELb1ELb0ELb0EEENS1_19SingleTileSchedulerILb1ELb0ELb1ELi128EEEEEEEEEvNT_6ParamsE,(.L_x_3015 - _ZN7cutlass13device_kernelIN5flash19enable_sm80_to_sm89INS1_16FlashAttnFwdSm80INS1_25CollectiveMainloopFwdSm80ILi8ELi1ELb1EN4cute5tupleIJNS5_1CILi128EEENS7_ILi64EEENS7_ILi256EEEEEELi256ENS_6half_tEfNS_4arch4Sm80ELb0ELb0ELb0ELb1ELb0ELb0ELb1ELb0EEENS1_21CollectiveEpilogueFwdINS6_IJS8_SA_S9_EEENS6_IJNS7_ILi1EEESI_SI_EEESC_SE_Li256ELb1ELb1ELb0ELb0EEENS1_19SingleTileSchedulerILb1ELb0ELb1ELi128EEEEEEEEEvNT_6ParamsE)
        .other          _ZN7cutlass13device_kernelIN5flash19enable_sm80_to_sm89INS1_16FlashAttnFwdSm80INS1_25CollectiveMainloopFwdSm80ILi8ELi1ELb1EN4cute5tupleIJNS5_1CILi128EEENS7_ILi64EEENS7_ILi256EEEEEELi256ENS_6half_tEfNS_4arch4Sm80ELb0ELb0ELb0ELb1ELb0ELb0ELb1ELb0EEENS1_21CollectiveEpilogueFwdINS6_IJS8_SA_S9_EEENS6_IJNS7_ILi1EEESI_SI_EEESC_SE_Li256ELb1ELb1ELb0ELb0EEENS1_19SingleTileSchedulerILb1ELb0ELb1ELi128EEEEEEEEEvNT_6ParamsE,@"STO_CUDA_ENTRY STV_DEFAULT"
_ZN7cutlass13device_kernelIN5flash19enable_sm80_to_sm89INS1_16FlashAttnFwdSm80INS1_25CollectiveMainloopFwdSm80ILi8ELi1ELb1EN4cute5tupleIJNS5_1CILi128EEENS7_ILi64EEENS7_ILi256EEEEEELi256ENS_6half_tEfNS_4arch4Sm80ELb0ELb0ELb0ELb1ELb0ELb0ELb1ELb0EEENS1_21CollectiveEpilogueFwdINS6_IJS8_SA_S9_EEENS6_IJNS7_ILi1EEESI_SI_EEESC_SE_Li256ELb1ELb1ELb0ELb0EEENS1_19SingleTileSchedulerILb1ELb0ELb1ELi128EEEEEEEEEvNT_6ParamsE:
        /* <DEDUP_REMOVED lines=17> */
.L_x_1540:
        /* <DEDUP_REMOVED lines=8> */
.L_x_1542:
[----:B------:R-:W-:-:S05]  /*0190*/  MOV R0, c[0x0][0x54c] ;  /* 0x0001530000007a02 */ /* 0x000fca0000000f00 */
.L_x_1541:
[----:B-----5:R-:W-:Y:S01]  /*01a0*/  IMAD R0, R0, c[0x0][0x548], RZ ;  /* 0x0001520000007a24 */ /* 0x020fe200078e02ff */
[----:B-1----:R-:W-:-:S04]  /*01b0*/  SHF.L.U32 R2, R48, 0x7, RZ ;  /* 0x0000000730027819 */ /* 0x002fc800000006ff */
[----:B------:R-:W-:-:S04]  /*01c0*/  ISETP.GE.AND P0, PT, R2, R0, PT ;  /* 0x000000000200720c */ /* 0x000fc80003f06270 */
[----:B------:R-:W-:-:S05]  /*01d0*/  SEL R0, R5, 0xffffffff, !P0 ;  /* 0xffffffff05007807 */ /* 0x000fca0004000000 */
[----:B------:R1:W-:Y:S01]  /*01e0*/  STL [R1+0xa0], R0 ;  /* 0x0000a00001007387 */ /* 0x0003e20000100800 */
[----:B------:R-:W-:Y:S05]  /*01f0*/  BRA `(.L_x_1543) ;  /* 0x0000013000007947 */ /* 0x000fea0003800000 */
.L_x_1539:
[----:B---3--:R-:W-:-:S04]  /*0200*/  ISETP.NE.U32.AND P0, PT, RZ, c[0x0][0x568], PT ;  /* 0x00015a00ff007a0c */ /* 0x008fc80003f05070 */
[----:B------:R-:W-:-:S13]  /*0210*/  ISETP.NE.AND.EX P0, PT, RZ, c[0x0][0x56c], PT, P0 ;  /* 0x00015b00ff007a0c */ /* 0x000fda0003f05300 */
[----:B------:R-:W-:Y:S05]  /*0220*/  @!P0 BRA `(.L_x_1544) ;  /* 0x0000002000008947 */ /* 0x000fea0003800000 */
[----:B------:R1:W5:Y:S01]  /*0230*/  LDG.E R0, [R2.64] ;  /* 0x0000000402007981 */ /* 0x000362000c1e1900 */
[----:B------:R-:W-:Y:S05]  /*0240*/  BRA `(.L_x_1545) ;  /* 0x0000009000007947 */ /* 0x000fea0003800000 */
.L_x_1544:
        /* <DEDUP_REMOVED lines=8> */
.L_x_1546:
[----:B------:R-:W-:-:S05]  /*02d0*/  MOV R0, c[0x0][0x54c] ;  /* 0x0001530000007a02 */ /* 0x000fca0000000f00 */
.L_x_1545:
[----:B-----5:R-:W-:Y:S01]  /*02e0*/  IMAD R0, R0, c[0x0][0x548], RZ ;  /* 0x0001520000007a24 */ /* 0x020fe200078e02ff */
[----:B-1----:R-:W-:-:S04]  /*02f0*/  SHF.L.U32 R2, R48, 0x7, RZ ;  /* 0x0000000730027819 */ /* 0x002fc800000006ff */
[----:B------:R-:W-:-:S04]  /*0300*/  ISETP.GE.AND P0, PT, R2, R0, PT ;  /* 0x000000000200720c */ /* 0x000fc80003f06270 */
[----:B------:R-:W-:-:S05]  /*0310*/  SEL R0, R5, 0xffffffff, !P0 ;  /* 0xffffffff05007807 */ /* 0x000fca0004000000 */
[----:B------:R1:W-:Y:S04]  /*0320*/  STL [R1+0xa0], R0 ;  /* 0x0000a00001007387 */ /* 0x0003e80000100800 */
.L_x_1543:
        /* <DEDUP_REMOVED lines=28> */
.L_x_1547:
[----:B------:R-:W-:-:S04]  /*04f0*/  ISETP.NE.U32.AND P1, PT, RZ, c[0x0][0x368], PT ;  /* 0x0000da00ff007a0c */ /* 0x000fc80003f25070 */
[----:B------:R-:W-:-:S13]  /*0500*/  ISETP.NE.AND.EX P1, PT, RZ, c[0x0][0x36c], PT, P1 ;  /* 0x0000db00ff007a0c */ /* 0x000fda0003f25310 */
[----:B------:R-:W-:Y:S05]  /*0510*/  @!P1 BRA `(.L_x_1548) ;  /* 0x0000003000009947 */ /* 0x000fea0003800000 */
[----:B--2---:R-:W-:-:S05]  /*0520*/  IMAD.WIDE R2, R49, R26, c[0x0][0x368] ;  /* 0x0000da0031027625 */ /* 0x004fca00078e021a */
[----:B------:R1:W5:Y:S01]  /*0530*/  LDG.E R0, [R2.64] ;  /* 0x0000000402007981 */ /* 0x000362000c1e1900 */
[----:B------:R-:W-:Y:S05]  /*0540*/  BRA `(.L_x_1549) ;  /* 0x0000004000007947 */ /* 0x000fea0003800000 */
.L_x_1548:
[----:B------:R-:W-:Y:S05]  /*0550*/  @!P4 BRA `(.L_x_1549) ;  /* 0x000000300000c947 */ /* 0x000fea0003800000 */
[----:B------:R1:W3:Y:S04]  /*0560*/  LDG.E R0, [R2.64] ;  /* 0x0000000402007981 */ /* 0x0002e8000c1e1900 */
[----:B-12---:R-:W3:Y:S02]  /*0570*/  LDG.E R2, [R2.64+0x4] ;  /* 0x0000040402027981 */ /* 0x006ee4000c1e1900 */
[----:B---3--:R-:W-:-:S05]  /*0580*/  IADD3 R0, -R0, R2, RZ ;  /* 0x0000000200007210 */ /* 0x008fca0007ffe1ff */
.L_x_1549:
        /* <DEDUP_REMOVED lines=83> */
[----:B------:R-:W-:Y:S01]  /*0ac0*/  IMAD.MOV.U32 R156, RZ, RZ, RZ ;  /* 0x000000ffff9c7224 */ /* 0x000fe200078e00ff */
[----:B------:R-:W-:Y:S01]  /*0ad0*/  MOV R53, RZ ;  /* 0x000000ff00357202 */ /* 0x000fe20000000f00 */
        /* <DEDUP_REMOVED lines=19> */
[----:B------:R-:W-:Y:S01]  /*0c10*/  SEL R4, R49, RZ, !P0 ;  /* 0x000000ff31047207 */ /* 0x000fe20004000000 */
[--C-:B------:R-:W-:Y:S02]  /*0c20*/  IMAD R14, R48, 0x80, R20.reuse ;  /* 0x00000080300e7824 */ /* 0x100fe400078e0214 */
[----:B------:R-:W-:-:S04]  /*0c30*/  IMAD R5, R21, 0x20, R20 ;  /* 0x0000002015057824 */ /* 0x000fc800078e0214 */
[----:B------:R-:W-:Y:S02]  /*0c40*/  IMAD R5, R48, 0x80, R5 ;  /* 0x0000008030057824 */ /* 0x000fe400078e0205 */
[----:B-1----:R-:W-:Y:S01]  /*0c50*/  IMAD.WIDE.U32 R2, R10, c[0x0][0x178], RZ ;  /* 0x00005e000a027a25 */ /* 0x002fe200078e00ff */
[----:B------:R-:W-:Y:S02]  /*0c60*/  SHF.R.S32.HI R10, RZ, 0x1f, R49 ;  /* 0x0000001fff0a7819 */ /* 0x000fe40000011431 */
[----:B---3--:R-:W-:Y:S01]  /*0c70*/  SHF.R.S32.HI R28, RZ, 0x1f, R27 ;  /* 0x0000001fff1c7819 */ /* 0x008fe2000001141b */
[----:B------:R-:W-:Y:S01]  /*0c80*/  IMAD.IADD R3, R3, 0x1, R0 ;  /* 0x0000000103037824 */ /* 0x000fe200078e0200 */
[----:B------:R-:W-:Y:S01]  /*0c90*/  SEL R6, R10, RZ, !P0 ;  /* 0x000000ff0a067207 */ /* 0x000fe20004000000 */
[----:B------:R-:W-:-:S04]  /*0ca0*/  @P1 IMAD.HI.U32 R7, R5, c[0x0][0x2c8], RZ ;  /* 0x0000b20005071a27 */ /* 0x000fc800078e00ff */
[----:B------:R-:W-:Y:S02]  /*0cb0*/  IMAD R0, R28, c[0x0][0x1b8], RZ ;  /* 0x00006e001c007a24 */ /* 0x000fe400078e02ff */
[----:B------:R-:W-:-:S04]  /*0cc0*/  IMAD.WIDE.U32 R2, R27, c[0x0][0x1b8], R2 ;  /* 0x00006e001b027a25 */ /* 0x000fc800078e0002 */
[----:B------:R-:W-:Y:S02]  /*0cd0*/  IMAD R0, R27, c[0x0][0x1bc], R0 ;  /* 0x00006f001b007a24 */ /* 0x000fe400078e0200 */
[----:B------:R-:W-:Y:S02]  /*0ce0*/  IMAD R6, R6, c[0x0][0x1c0], RZ ;  /* 0x0000700006067a24 */ /* 0x000fe400078e02ff */
[----:B------:R-:W-:Y:S01]  /*0cf0*/  IMAD.IADD R3, R3, 0x1, R0 ;  /* 0x0000000103037824 */ /* 0x000fe200078e0200 */
[----:B------:R-:W-:Y:S02]  /*0d00*/  MOV R0, R5 ;  /* 0x0000000500007202 */ /* 0x000fe40000000f00 */
[----:B------:R-:W-:Y:S01]  /*0d10*/  @P1 SHF.R.U32.HI R0, RZ, c[0x0][0x2cc], R7 ;  /* 0x0000b300ff001a19 */ /* 0x000fe20000011607 */
[C---:B------:R-:W-:Y:S02]  /*0d20*/  IMAD R7, R4.reuse, c[0x0][0x1c4], R6 ;  /* 0x0000710004077a24 */ /* 0x040fe400078e0206 */
[----:B------:R-:W-:Y:S01]  /*0d30*/  IMAD.WIDE.U32 R2, R4, c[0x0][0x1c0], R2 ;  /* 0x0000700004027a25 */ /* 0x000fe200078e0002 */
[----:B------:R-:W-:-:S03]  /*0d40*/  SHF.R.S32.HI R6, RZ, 0x1f, R0 ;  /* 0x0000001fff067819 */ /* 0x000fc60000011400 */
[----:B------:R-:W-:Y:S02]  /*0d50*/  IMAD.MOV R4, RZ, RZ, -R0 ;  /* 0x000000ffff047224 */ /* 0x000fe400078e0a00 */
[----:B------:R-:W-:Y:S02]  /*0d60*/  IMAD.IADD R3, R3, 0x1, R7 ;  /* 0x0000000103037824 */ /* 0x000fe400078e0207 */
        /* <DEDUP_REMOVED lines=9> */
[----:B------:R-:W-:Y:S02]  /*0e00*/  IMAD.MOV.U32 R4, RZ, RZ, R2 ;  /* 0x000000ffff047224 */ /* 0x000fe400078e0002 */
[----:B------:R-:W-:Y:S02]  /*0e10*/  IMAD.SHL.U32 R2, R21, 0x8, RZ ;  /* 0x0000000815027824 */ /* 0x000fe400078e00ff */
[C---:B------:R-:W-:Y:S01]  /*0e20*/  IMAD R7, R6.reuse, c[0x0][0x1ac], R3 ;  /* 0x00006b0006077a24 */ /* 0x040fe200078e0203 */
[----:B------:R-:W-:Y:S01]  /*0e30*/  SHF.R.U32.HI R3, RZ, 0x3, R0 ;  /* 0x00000003ff037819 */ /* 0x000fe20000011600 */
[----:B------:R-:W-:Y:S01]  /*0e40*/  IMAD.WIDE.U32 R4, R6, c[0x0][0x1a8], R4 ;  /* 0x00006a0006047a25 */ /* 0x000fe200078e0004 */
[----:B------:R-:W-:-:S02]  /*0e50*/  LOP3.LUT R6, R0, 0x38, R2, 0xf8, !PT ;  /* 0x0000003800067812 */ /* 0x000fc400078ef802 */
[----:B------:R-:W-:Y:S02]  /*0e60*/  IADD3 R16, R2, 0x40, RZ ;  /* 0x0000004002107810 */ /* 0x000fe40007ffe0ff */
[----:B------:R-:W-:Y:S02]  /*0e70*/  IADD3 R0, R5, R7, RZ ;  /* 0x0000000705007210 */ /* 0x000fe40007ffe0ff */
[----:B------:R-:W-:Y:S02]  /*0e80*/  LEA R19, P0, R4, c[0x0][0x160], 0x1 ;  /* 0x0000580004137a11 */ /* 0x000fe400078008ff */
[----:B------:R-:W-:Y:S02]  /*0e90*/  LOP3.LUT R3, R6, R3, RZ, 0x3c, !PT ;  /* 0x0000000306037212 */ /* 0x000fe400078e3cff */
[----:B------:R-:W-:Y:S01]  /*0ea0*/  LEA.HI.X R18, R4, c[0x0][0x164], R0, 0x1, P0 ;  /* 0x0000590004127a11 */ /* 0x000fe200000f0c00 */
[----:B------:R-:W1:Y:S01]  /*0eb0*/  SHFL.IDX PT, R8, R19, RZ, 0x181f ;  /* 0x00181fff13087589 */ /* 0x000e6200000e0000 */
[----:B------:R-:W-:-:S02]  /*0ec0*/  ISETP.GE.AND P0, PT, R14, R15, PT ;  /* 0x0000000f0e00720c */ /* 0x000fc40003f06270 */
[----:B------:R-:W-:Y:S01]  /*0ed0*/  LEA.HI R0, R26, R85, RZ, 0x6 ;  /* 0x000000551a007211 */ /* 0x000fe200078f30ff */
[----:B------:R-:W3:Y:S01]  /*0ee0*/  SHFL.IDX PT, R9, R18, RZ, 0x181f ;  /* 0x00181fff12097589 */ /* 0x000ee200000e0000 */
[C---:B------:R-:W-:Y:S02]  /*0ef0*/  IADD3 R6, R14.reuse, 0x20, RZ ;  /* 0x000000200e067810 */ /* 0x040fe40007ffe0ff */
[----:B------:R-:W-:Y:S01]  /*0f00*/  IADD3 R4, R14, 0x40, RZ ;  /* 0x000000400e047810 */ /* 0x000fe20007ffe0ff */
[----:B------:R-:W-:Y:S01]  /*0f10*/  IMAD.SHL.U32 R0, R0, 0x8, RZ ;  /* 0x0000000800007824 */ /* 0x000fe200078e00ff */
[----:B------:R-:W-:Y:S02]  /*0f20*/  ISETP.GE.AND P1, PT, R6, R15, PT ;  /* 0x0000000f0600720c */ /* 0x000fe40003f26270 */
[C---:B------:R-:W-:Y:S02]  /*0f30*/  IADD3 R17, R2.reuse, 0x80, RZ ;  /* 0x0000008002117810 */ /* 0x040fe40007ffe0ff */
[----:B------:R-:W-:-:S02]  /*0f40*/  IADD3 R24, R2, 0xc0, RZ ;  /* 0x000000c002187810 */ /* 0x000fc40007ffe0ff */
[----:B------:R-:W-:Y:S02]  /*0f50*/  @!P0 SHF.R.S32.HI R6, RZ, 0x1f, R16 ;  /* 0x0000001fff068819 */ /* 0x000fe40000011410 */
[----:B------:R-:W-:Y:S02]  /*0f60*/  ISETP.GE.AND P2, PT, R4, R15, PT ;  /* 0x0000000f0400720c */ /* 0x000fe40003f46270 */
[----:B------:R-:W-:Y:S02]  /*0f70*/  LOP3.LUT R11, R3, 0xfffffe00, R0, 0xf8, !PT ;  /* 0xfffffe00030b7812 */ /* 0x000fe400078ef800 */
[----:B------:R-:W-:Y:S02]  /*0f80*/  @!P0 SHF.R.S32.HI R0, RZ, 0x1f, R17 ;  /* 0x0000001fff008819 */ /* 0x000fe40000011411 */
[----:B------:R-:W-:Y:S02]  /*0f90*/  @!P0 SHF.R.S32.HI R7, RZ, 0x1f, R24 ;  /* 0x0000001fff078819 */ /* 0x000fe40000011418 */
[----:B------:R-:W-:-:S02]  /*0fa0*/  ISETP.GE.AND P6, PT, R2, c[0x0][0x198], PT ;  /* 0x0000660002007a0c */ /* 0x000fc40003fc6270 */
[----:B------:R-:W-:Y:S02]  /*0fb0*/  SHF.R.S32.HI R3, RZ, 0x1f, R2 ;  /* 0x0000001fff037819 */ /* 0x000fe40000011402 */
[----:B------:R-:W-:Y:S02]  /*0fc0*/  ISETP.GE.AND P5, PT, R16, c[0x0][0x198], PT ;  /* 0x0000660010007a0c */ /* 0x000fe40003fa6270 */
[----:B------:R-:W-:-:S05]  /*0fd0*/  SHF.L.U32 R100, R11, 0x1, RZ ;  /* 0x000000010b647819 */ /* 0x000fca00000006ff */
[----:B------:R-:W-:Y:S01]  /*0fe0*/  STL [R1+0x44], R100 ;  /* 0x0000446401007387 */ /* 0x000fe20000100800 */
[--C-:B--2---:R-:W-:Y:S01]  /*0ff0*/  @P3 IMAD.MOV.U32 R4, RZ, RZ, R12.reuse ;  /* 0x000000ffff043224 */ /* 0x104fe200078e000c */
[----:B------:R-:W-:Y:S01]  /*1000*/  @P3 SHF.R.S32.HI R5, RZ, 0x1f, R12 ;  /* 0x0000001fff053819 */ /* 0x000fe2000001140c */
[----:B------:R-:W-:Y:S01]  /*1010*/  @!P3 IMAD.MOV.U32 R4, RZ, RZ, R49 ;  /* 0x000000ffff04b224 */ /* 0x000fe200078e0031 */
[----:B------:R-:W-:Y:S01]  /*1020*/  @!P0 LEA.HI R12, R6, R16, RZ, 0x3 ;  /* 0x00000010060c8211 */ /* 0x000fe200078f18ff */
[----:B------:R-:W-:Y:S01]  /*1030*/  @!P3 IMAD.MOV.U32 R5, RZ, RZ, R10 ;  /* 0x000000ffff05b224 */ /* 0x000fe200078e000a */
[----:B------:R-:W-:Y:S01]  /*1040*/  SHFL.IDX PT, R6, R19, 0x1, 0x181f ;  /* 0x00381f0013067f89 */ /* 0x000fe200000e0000 */
[----:B------:R-:W-:Y:S02]  /*1050*/  @!P0 LEA.HI R10, R0, R17, RZ, 0x3 ;  /* 0x00000011000a8211 */ /* 0x000fe400078f18ff */
[----:B------:R-:W-:Y:S02]  /*1060*/  SEL R22, R4, RZ, !P4 ;  /* 0x000000ff04167207 */ /* 0x000fe40006000000 */
[----:B-1----:R-:W-:-:S02]  /*1070*/  @!P0 LEA R4, P3, R2, R8, 0x1 ;  /* 0x0000000802048211 */ /* 0x002fc400078608ff */
[----:B------:R-:W-:Y:S02]  /*1080*/  @!P0 LEA.HI R0, R7, R24, RZ, 0x3 ;  /* 0x0000001807008211 */ /* 0x000fe400078f18ff */
[----:B------:R-:W1:Y:S01]  /*1090*/  SHFL.IDX PT, R7, R18, 0x1, 0x181f ;  /* 0x00381f0012077f89 */ /* 0x000e6200000e0000 */
[----:B------:R-:W-:Y:S02]  /*10a0*/  SEL R23, R5, RZ, !P4 ;  /* 0x000000ff05177207 */ /* 0x000fe40006000000 */
        /* <DEDUP_REMOVED lines=86> */
[----:B------:R-:W-:Y:S01]  /*1610*/  IMAD.IADD R5, R5, 0x1, R13 ;  /* 0x0000000105057824 */ /* 0x000fe200078e020d */
[----:B------:R-:W-:Y:S01]  /*1620*/  ISETP.GE.AND P5, PT, R16, c[0x0][0x1d4], PT ;  /* 0x0000750010007a0c */ /* 0x000fe20003fa6270 */
[----:B------:R-:W-:Y:S02]  /*1630*/  IMAD R13, R28, c[0x0][0x1e8], RZ ;  /* 0x00007a001c0d7a24 */ /* 0x000fe400078e02ff */
        /* <DEDUP_REMOVED lines=18> */
[----:B------:R-:W-:Y:S01]  /*1760*/  IMAD.WIDE.U32 R8, R10, c[0x0][0x208], R2 ;  /* 0x000082000a087a25 */ /* 0x000fe200078e0002 */
[----:B------:R-:W-:-:S03]  /*1770*/  IADD3 R3, R5, R11, RZ ;  /* 0x0000000b05037210 */ /* 0x000fc60007ffe0ff */
[----:B------:R-:W-:Y:S02]  /*1780*/  IMAD.MOV.U32 R11, RZ, RZ, c[0x0][0x1e0] ;  /* 0x00007800ff0b7624 */ /* 0x000fe400078e00ff */
[----:B------:R-:W-:Y:S02]  /*1790*/  IMAD.MOV.U32 R10, RZ, RZ, 0x6 ;  /* 0x00000006ff0a7424 */ /* 0x000fe400078e00ff */
[----:B------:R-:W-:Y:S02]  /*17a0*/  IMAD R5, R23, c[0x0][0x1f0], RZ ;  /* 0x00007c0017057a24 */ /* 0x000fe400078e02ff */
[----:B------:R-:W-:Y:S01]  /*17b0*/  IMAD.MOV.U32 R2, RZ, RZ, R4 ;  /* 0x000000ffff027224 */ /* 0x000fe200078e0004 */
[----:B------:R-:W-:Y:S01]  /*17c0*/  SHF.L.U64.HI R83, R11, R10, c[0x0][0x1e4] ;  /* 0x000079000b537619 */ /* 0x000fe2000001020a */
[C---:B------:R-:W-:Y:S01]  /*17d0*/  IMAD R4, R22.reuse, c[0x0][0x1f4], R5 ;  /* 0x00007d0016047a24 */ /* 0x040fe200078e0205 */
[----:B------:R-:W-:Y:S01]  /*17e0*/  SHF.R.S32.HI R10, RZ, 0x1f, R15 ;  /* 0x0000001fff0a7819 */ /* 0x000fe2000001140f */
[----:B------:R-:W-:Y:S01]  /*17f0*/  IMAD.WIDE.U32 R30, R22, c[0x0][0x1f0], R2 ;  /* 0x00007c00161e7a25 */ /* 0x000fe200078e0002 */
[----:B------:R-:W-:-:S03]  /*1800*/  IADD3 R5, R9, R13, RZ ;  /* 0x0000000d09057210 */ /* 0x000fc60007ffe0ff */
[----:B------:R-:W-:Y:S01]  /*1810*/  IMAD.SHL.U32 R101, R11, 0x40, RZ ;  /* 0x000000400b657824 */ /* 0x000fe200078e00ff */
[----:B------:R2:W-:Y:S01]  /*1820*/  STL.64 [R1+0x98], R30 ;  /* 0x0000981e01007387 */ /* 0x0005e20000100a00 */
[----:B------:R-:W-:Y:S02]  /*1830*/  IMAD R2, R83, R15, RZ ;  /* 0x0000000f53027224 */ /* 0x000fe400078e02ff */
[----:B------:R-:W-:Y:S02]  /*1840*/  IMAD.IADD R105, R31, 0x1, R4 ;  /* 0x000000011f697824 */ /* 0x000fe400078e0204 */
[----:B------:R-:W-:Y:S02]  /*1850*/  IMAD.MOV.U32 R104, RZ, RZ, R30 ;  /* 0x000000ffff687224 */ /* 0x000fe400078e001e */
[-C--:B------:R-:W-:Y:S02]  /*1860*/  IMAD R0, R10, R101.reuse, R2 ;  /* 0x000000650a007224 */ /* 0x080fe400078e0202 */
[----:B------:R-:W-:Y:S01]  /*1870*/  IMAD.WIDE.U32 R2, R15, R101, R104 ;  /* 0x000000650f027225 */ /* 0x000fe200078e0068 */
[----:B------:R-:W-:Y:S03]  /*1880*/  STL.64 [R1+0x88], R104 ;  /* 0x0000886801007387 */ /* 0x000fe60000100a00 */
[----:B------:R-:W-:Y:S01]  /*1890*/  IMAD.IADD R3, R3, 0x1, R0 ;  /* 0x0000000103037824 */ /* 0x000fe200078e0200 */
[----:B-1----:R-:W-:Y:S01]  /*18a0*/  @P2 LEA R6, P3, R2, c[0x0][0x1c8], 0x1 ;  /* 0x0000720002062a11 */ /* 0x002fe200078608ff */
[----:B------:R-:W-:Y:S01]  /*18b0*/  IMAD.MOV.U32 R9, RZ, RZ, 0x5 ;  /* 0x00000005ff097424 */ /* 0x000fe200078e00ff */
[----:B------:R-:W-:Y:S01]  /*18c0*/  LEA R0, R18, R12, 0x9 ;  /* 0x0000000c12007211 */ /* 0x000fe200078e48ff */
[C---:B------:R-:W-:Y:S01]  /*18d0*/  IMAD.SHL.U32 R102, R11.reuse, 0x20, RZ ;  /* 0x000000200b667824 */ /* 0x040fe200078e00ff */
[----:B------:R-:W-:Y:S01]  /*18e0*/  @P2 LEA.HI.X R7, R2, c[0x0][0x1cc], R3, 0x1, P3 ;  /* 0x0000730002072a11 */ /* 0x000fe200018f0c03 */
[----:B------:R-:W-:Y:S01]  /*18f0*/  IMAD.MOV.U32 R4, RZ, RZ, R8 ;  /* 0x000000ffff047224 */ /* 0x000fe200078e0008 */
[----:B------:R-:W-:Y:S01]  /*1900*/  SHF.L.U64.HI R103, R11, R9, c[0x0][0x1e4] ;  /* 0x000079000b677619 */ /* 0x000fe20000010209 */
[----:B------:R-:W-:Y:S01]  /*1910*/  IMAD.SHL.U32 R155, R0, 0x2, RZ ;  /* 0x00000002009b7824 */ /* 0x000fe200078e00ff */
[----:B------:R-:W-:Y:S01]  /*1920*/  @P1 IADD3 R8, P3, R102, R2, RZ ;  /* 0x0000000266081210 */ /* 0x000fe20007f7e0ff */
[----:B------:R-:W-:Y:S01]  /*1930*/  IMAD R11, R28, c[0x0][0x210], RZ ;  /* 0x000084001c0b7a24 */ /* 0x000fe200078e02ff */
[----:B------:R-:W-:Y:S01]  /*1940*/  LOP3.LUT R9, R19, 0xfffffff0, RZ, 0xc0, !PT ;  /* 0xfffffff013097812 */ /* 0x000fe200078ec0ff */
[----:B------:R-:W-:Y:S01]  /*1950*/  IMAD.WIDE.U32 R4, R27, c[0x0][0x210], R4 ;  /* 0x000084001b047a25 */ /* 0x000fe200078e0004 */
[C---:B------:R-:W-:Y:S01]  /*1960*/  IADD3 R0, R155.reuse, 0x10100, RZ ;  /* 0x000101009b007810 */ /* 0x040fe20007ffe0ff */
[----:B------:R1:W-:Y:S01]  /*1970*/  @P2 LDGSTS.E.BYPASS.LTC128B.128 [R100+0x10100], [R6.64], !P6 ;  /* 0x1010000006642fae */ /* 0x0003e2000f101d44 */
[----:B------:R-:W-:Y:S01]  /*1980*/  IADD3 R86, R155, 0x10120, RZ ;  /* 0x000101209b567810 */ /* 0x000fe20007ffe0ff */
[----:B------:R-:W-:Y:S01]  /*1990*/  @P1 IMAD.X R3, R103, 0x1, R3, P3 ;  /* 0x0000000167031824 */ /* 0x000fe200018e0603 */
[----:B------:R-:W-:Y:S01]  /*19a0*/  @P1 LEA R2, P3, R8, c[0x0][0x1c8], 0x1 ;  /* 0x0000720008021a11 */ /* 0x000fe200078608ff */
[----:B------:R-:W-:Y:S01]  /*19b0*/  IMAD R11, R27, c[0x0][0x214], R11 ;  /* 0x000085001b0b7a24 */ /* 0x000fe200078e020b */
[----:B------:R-:W-:Y:S01]  /*19c0*/  @P0 IADD3 R86, R0, -0x20, RZ ;  /* 0xffffffe000560810 */ /* 0x000fe20007ffe0ff */
[----:B------:R-:W-:Y:S01]  /*19d0*/  IMAD.IADD R0, R85, 0x1, -R9 ;  /* 0x0000000155007824 */ /* 0x000fe200078e0a09 */
[----:B------:R-:W-:Y:S01]  /*19e0*/  @P1 LEA.HI.X R3, R8, c[0x0][0x1cc], R3, 0x1, P3 ;  /* 0x0000730008031a11 */ /* 0x000fe200018f0c03 */
[----:B------:R-:W-:Y:S01]  /*19f0*/  IMAD.IADD R5, R5, 0x1, R11 ;  /* 0x0000000105057824 */ /* 0x000fe200078e020b */
[----:B------:R-:W-:Y:S01]  /*1a00*/  ISETP.GE.AND P3, PT, R24, c[0x0][0x1d4], PT ;  /* 0x0000750018007a0c */ /* 0x000fe20003f66270 */
[----:B------:R-:W-:Y:S01]  /*1a10*/  IMAD R10, R10, c[0x0][0x208], RZ ;  /* 0x000082000a0a7a24 */ /* 0x000fe200078e02ff */
[----:B------:R-:W-:Y:S01]  /*1a20*/  SHF.R.S32.HI R14, RZ, 0x1f, R0 ;  /* 0x0000001fff0e7819 */ /* 0x000fe20000011400 */
[----:B------:R-:W-:Y:S01]  /*1a30*/  IMAD R11, R23, c[0x0][0x218], RZ ;  /* 0x00008600170b7a24 */ /* 0x000fe200078e02ff */
[----:B------:R1:W-:Y:S01]  /*1a40*/  @P2 LDGSTS.E.BYPASS.LTC128B.128 [R100+0x12100], [R6.64+0x80], !P5 ;  /* 0x1210008006642fae */ /* 0x0003e2000e901d44 */
[----:B------:R-:W-:Y:S01]  /*1a50*/  IMAD.WIDE.U32 R8, R15, c[0x0][0x208], RZ ;  /* 0x000082000f087a25 */ /* 0x000fe200078e00ff */
[----:B------:R-:W-:-:S02]  /*1a60*/  LEA.HI R14, R14, R0, RZ, 0x3 ;  /* 0x000000000e0e7211 */ /* 0x000fc400078f18ff */
[----:B------:R1:W-:Y:S01]  /*1a70*/  @P2 LDGSTS.E.BYPASS.LTC128B.128 [R100+0x14100], [R6.64+0x100], !P4 ;  /* 0x1410010006642fae */ /* 0x0003e2000e101d44 */
[----:B------:R-:W-:Y:S01]  /*1a80*/  IMAD R10, R15, c[0x0][0x20c], R10 ;  /* 0x000083000f0a7a24 */ /* 0x000fe200078e020a */
[----:B------:R-:W-:Y:S01]  /*1a90*/  SEL R12, RZ, 0x1, P6 ;  /* 0x00000001ff0c7807 */ /* 0x000fe20003000000 */
[C---:B------:R-:W-:Y:S01]  /*1aa0*/  IMAD R13, R22.reuse, c[0x0][0x21c], R11 ;  /* 0x00008700160d7a24 */ /* 0x040fe200078e020b */
[----:B------:R-:W-:Y:S01]  /*1ab0*/  SEL R11, RZ, 0x2, P5 ;  /* 0x00000002ff0b7807 */ /* 0x000fe20002800000 */
[----:B--2---:R-:W-:Y:S01]  /*1ac0*/  IMAD.WIDE.U32 R30, R22, c[0x0][0x218], R4 ;  /* 0x00008600161e7a25 */ /* 0x004fe200078e0004 */
[----:B------:R1:W-:Y:S01]  /*1ad0*/  @P2 LDGSTS.E.BYPASS.LTC128B.128 [R100+0x16100], [R6.64+0x180], !P3 ;  /* 0x1610018006642fae */ /* 0x0003e2000d901d44 */
[----:B------:R-:W-:Y:S02]  /*1ae0*/  LOP3.LUT R5, R14, 0xfffffff8, RZ, 0xc0, !PT ;  /* 0xfffffff80e057812 */ /* 0x000fe400078ec0ff */
[----:B------:R-:W-:Y:S01]  /*1af0*/  IMAD.IADD R4, R9, 0x1, R10 ;  /* 0x0000000109047824 */ /* 0x000fe200078e020a */
[----:B------:R2:W-:Y:S01]  /*1b00*/  @P1 LDGSTS.E.BYPASS.LTC128B.128 [R100+0x11100], [R2.64], !P6 ;  /* 0x1110000002641fae */ /* 0x0005e2000f101d44 */
[----:B------:R-:W-:Y:S01]  /*1b10*/  IADD3 R16, R31, R13, RZ ;  /* 0x0000000d1f107210 */ /* 0x000fe20007ffe0ff */
[----:B------:R-:W-:Y:S01]  /*1b20*/  IMAD.IADD R5, R0, 0x1, -R5 ;  /* 0x0000000100057824 */ /* 0x000fe200078e0a05 */
[----:B------:R-:W-:Y:S01]  /*1b30*/  LEA R9, P0, R8, R30, 0x6 ;  /* 0x0000001e08097211 */ /* 0x000fe200078030ff */
[----:B------:R2:W-:Y:S01]  /*1b40*/  @P1 LDGSTS.E.BYPASS.LTC128B.128 [R100+0x13100], [R2.64+0x80], !P5 ;  /* 0x1310008002641fae */ /* 0x0005e2000e901d44 */
[----:B------:R-:W-:-:S02]  /*1b50*/  SEL R10, RZ, 0x4, P4 ;  /* 0x00000004ff0a7807 */ /* 0x000fc40002000000 */
[----:B------:R-:W-:Y:S01]  /*1b60*/  LEA.HI.X R8, R8, R16, R4, 0x6, P0 ;  /* 0x0000001008087211 */ /* 0x000fe200000f3404 */
[----:B------:R2:W-:Y:S01]  /*1b70*/  @P1 LDGSTS.E.BYPASS.LTC128B.128 [R100+0x15100], [R2.64+0x100], !P4 ;  /* 0x1510010002641fae */ /* 0x0005e2000e101d44 */
[C---:B------:R-:W-:Y:S01]  /*1b80*/  IMAD.SHL.U32 R4, R5.reuse, 0x40, RZ ;  /* 0x0000004005047824 */ /* 0x040fe200078e00ff */
[----:B------:R-:W-:Y:S02]  /*1b90*/  IADD3 R10, R10, R11, R12 ;  /* 0x0000000b0a0a7210 */ /* 0x000fe40007ffe00c */
[----:B------:R2:W-:Y:S01]  /*1ba0*/  @P1 LDGSTS.E.BYPASS.LTC128B.128 [R100+0x17100], [R2.64+0x180], !P3 ;  /* 0x1710018002641fae */ /* 0x0005e2000d901d44 */
[----:B------:R-:W-:Y:S02]  /*1bb0*/  SEL R0, RZ, 0x8, P3 ;  /* 0x00000008ff007807 */ /* 0x000fe40001800000 */
[----:B------:R-:W-:Y:S01]  /*1bc0*/  LOP3.LUT R4, R4, 0x1c0, RZ, 0xc0, !PT ;  /* 0x000001c004047812 */ /* 0x000fe200078ec0ff */
[----:B------:R-:W0:Y:S01]  /*1bd0*/  LDGDEPBAR ;  /* 0x00000000000079af */ /* 0x000e220000000000 */
[C---:B------:R-:W-:Y:S01]  /*1be0*/  LOP3.LUT P0, RZ, R5.reuse, 0x4, RZ, 0xc0, !PT ;  /* 0x0000000405ff7812 */ /* 0x040fe2000780c0ff */
[----:B------:R-:W-:Y:S01]  /*1bf0*/  IMAD.IADD R10, R10, 0x1, R0 ;  /* 0x000000010a0a7824 */ /* 0x000fe200078e0200 */
[----:B------:R-:W-:Y:S01]  /*1c00*/  LOP3.LUT P2, RZ, R5, 0x2, RZ, 0xc0, !PT ;  /* 0x0000000205ff7812 */ /* 0x000fe2000784c0ff */
[----:B------:R-:W-:Y:S01]  /*1c10*/  IMAD.SHL.U32 R0, R14, 0x40, RZ ;  /* 0x000000400e007824 */ /* 0x000fe200078e00ff */
[----:B------:R-:W-:Y:S01]  /*1c20*/  MOV R5, c[0x0][0x20c] ;  /* 0x0000830000057a02 */ /* 0x000fe20000000f00 */
[----:B------:R-:W-:Y:S01]  /*1c30*/  STL [R1+0xa4], R103 ;  /* 0x0000a46701007387 */ /* 0x000fe20000100800 */
[----:B-1----:R-:W-:Y:S01]  /*1c40*/  IMAD.SHL.U32 R6, R18, 0x8, RZ ;  /* 0x0000000812067824 */ /* 0x002fe200078e00ff */
[----:B------:R-:W-:-:S02]  /*1c50*/  P2R R11, PR, RZ, 0x20 ;  /* 0x00000020ff0b7803 */ /* 0x000fc40000000000 */
[----:B------:R-:W-:Y:S04]  /*1c60*/  STL [R1+0x4], R86 ;  /* 0x0000045601007387 */ /* 0x000fe80000100800 */
[----:B------:R-:W-:Y:S04]  /*1c70*/  STL.64 [R1+0x90], R30 ;  /* 0x0000901e01007387 */ /* 0x000fe80000100a00 */
[----:B------:R-:W-:Y:S01]  /*1c80*/  STL [R1+0x84], R16 ;  /* 0x0000841001007387 */ /* 0x000fe20000100800 */
        /* <DEDUP_REMOVED lines=10> */
[C---:B------:R-:W-:Y:S01]  /*1d30*/  LEA R8, P1, R3.reuse, R6, 0x6 ;  /* 0x0000000603087211 */ /* 0x040fe200078230ff */
[----:B------:R-:W-:Y:S01]  /*1d40*/  IMAD.SHL.U32 R248, R4, 0x2, RZ ;  /* 0x0000000204f87824 */ /* 0x000fe200078e00ff */
[----:B------:R-:W-:Y:S01]  /*1d50*/  LOP3.LUT R0, R2, 0x7ffffc00, RZ, 0xc0, !PT ;  /* 0x7ffffc0002007812 */ /* 0x000fe200078ec0ff */
[----:B------:R-:W-:Y:S01]  /*1d60*/  IMAD.MOV.U32 R2, RZ, RZ, 0x40 ;  /* 0x00000040ff027424 */ /* 0x000fe200078e00ff */
[----:B------:R-:W-:Y:S01]  /*1d70*/  LEA.HI.X R9, R3, R7, R5, 0x6, P1 ;  /* 0x0000000703097211 */ /* 0x000fe200008f3405 */
[----:B------:R-:W-:Y:S01]  /*1d80*/  IMAD.MOV.U32 R5, RZ, RZ, 0x10 ;  /* 0x00000010ff057424 */ /* 0x000fe200078e00ff */
[----:B------:R-:W-:Y:S01]  /*1d90*/  IADD3 R3, -R20, R80, RZ ;  /* 0x0000005014037210 */ /* 0x000fe20007ffe1ff */
[----:B------:R-:W-:-:S02]  /*1da0*/  IMAD.IADD R232, R4, 0x1, R0 ;  /* 0x0000000104e87824 */ /* 0x000fc400078e0200 */
[----:B------:R-:W-:Y:S01]  /*1db0*/  IMAD.MOV.U32 R0, RZ, RZ, 0x20 ;  /* 0x00000020ff007424 */ /* 0x000fe200078e00ff */
[----:B------:R-:W-:Y:S02]  /*1dc0*/  SEL R5, R5, 0xfffffff0, !P2 ;  /* 0xfffffff005057807 */ /* 0x000fe40005000000 */
[C---:B------:R-:W-:Y:S01]  /*1dd0*/  LEA R240, R232.reuse, 0x100, 0x1 ;  /* 0x00000100e8f07811 */ /* 0x040fe200078e08ff */
[----:B------:R-:W-:Y:S01]  /*1de0*/  IMAD.SHL.U32 R232, R232, 0x2, RZ ;  /* 0x00000002e8e87824 */ /* 0x000fe200078e00ff */
[----:B------:R-:W-:Y:S02]  /*1df0*/  SEL R0, R0, 0xffffffe0, !P0 ;  /* 0xffffffe000007807 */ /* 0x000fe40004000000 */
[----:B------:R-:W-:Y:S01]  /*1e00*/  LOP3.LUT P2, RZ, R10, 0x2, RZ, 0xc0, !PT ;  /* 0x000000020aff7812 */ /* 0x000fe2000784c0ff */
[--C-:B------:R-:W-:Y:S01]  /*1e10*/  IMAD R236, R5, 0x2, R240.reuse ;  /* 0x0000000205ec7824 */ /* 0x100fe200078e02f0 */
[----:B------:R-:W-:Y:S01]  /*1e20*/  LDSM.16.M88.4 R168, [R232+0x100] ;  /* 0x00010000e8a8783b */ /* 0x000fe20000000200 */
[C---:B------:R-:W-:Y:S01]  /*1e30*/  IMAD R240, R0.reuse, 0x2, R240 ;  /* 0x0000000200f07824 */ /* 0x040fe200078e02f0 */
[C---:B------:R-:W-:Y:S01]  /*1e40*/  ISETP.LT.OR P1, PT, R3.reuse, 0x1, P6 ;  /* 0x000000010300780c */ /* 0x040fe20003721670 */
[C---:B------:R-:W-:Y:S01]  /*1e50*/  IMAD R244, R0.reuse, 0x2, R236 ;  /* 0x0000000200f47824 */ /* 0x040fe200078e02ec */
[----:B------:R-:W-:Y:S01]  /*1e60*/  LDSM.16.M88.4 R200, [R232+0x4100] ;  /* 0x00410000e8c8783b */ /* 0x000fe20000000200 */
[C---:B------:R-:W-:Y:S01]  /*1e70*/  ISETP.LT.OR P0, PT, R3.reuse, 0x1, !P2 ;  /* 0x000000010300780c */ /* 0x040fe20005701670 */
[----:B------:R-:W-:Y:S01]  /*1e80*/  IMAD R252, R0, 0x2, R248 ;  /* 0x0000000200fc7824 */ /* 0x000fe200078e02f8 */
[----:B------:R-:W-:Y:S01]  /*1e90*/  ISETP.LT.OR P2, PT, R3, 0x21, !P2 ;  /* 0x000000210300780c */ /* 0x000fe20005741670 */
[----:B------:R-:W-:Y:S01]  /*1ea0*/  LDSM.16.M88.4 R216, [R232+0x8100] ;  /* 0x00810000e8d8783b */ /* 0x000fe20000000200 */
[----:B------:R-:W-:-:S03]  /*1eb0*/  LEA R249, R5, R248, 0x1 ;  /* 0x000000f805f97211 */ /* 0x000fc600078e08ff */
[----:B------:R-:W-:Y:S02]  /*1ec0*/  LDSM.16.M88.4 R172, [R236] ;  /* 0x00000000ecac783b */ /* 0x000fe40000000200 */
[----:B------:R-:W-:Y:S02]  /*1ed0*/  IMAD R251, R0, 0x2, R249 ;  /* 0x0000000200fb7824 */ /* 0x000fe400078e02f9 */
        /* <DEDUP_REMOVED lines=18> */
[----:B------:R-:W-:Y:S04]  /*2000*/  LDSM.16.M88.4 R40, [R155+0x11900] ;  /* 0x011900009b28783b */ /* 0x000fe80000000200 */
[----:B------:R-:W3:Y:S04]  /*2010*/  LDSM.16.M88.4 R28, [R86] ;  /* 0x00000000561c783b */ /* 0x000ee80000000200 */
[----:B------:R-:W4:Y:S04]  /*2020*/  LDSM.16.M88.4 R36, [R86+0x800] ;  /* 0x000800005624783b */ /* 0x000f280000000200 */
[----:B------:R-:W5:Y:S04]  /*2030*/  LDSM.16.M88.4 R52, [R86+0x1000] ;  /* 0x001000005634783b */ /* 0x000f680000000200 */
        /* <DEDUP_REMOVED lines=9> */
[----:B-1----:R-:W-:Y:S10]  /*20d0*/  HMMA.16816.F32 R16, R168, R14, RZ ;  /* 0x0000000ea810723c */ /* 0x002ff400000018ff */
[----:B------:R1:W-:Y:S01]  /*20e0*/  LDGSTS.E.BYPASS.LTC128B.128 [R100+0x4100], [R6.64+0x100], !P0 ;  /* 0x0410010006647fae */ /* 0x0003e2000c101d44 */
[----:B------:R-:W-:-:S02]  /*20f0*/  LOP3.LUT P0, RZ, R21, 0x4, RZ, 0xc0, !PT ;  /* 0x0000000415ff7812 */ /* 0x000fc4000780c0ff */
[C---:B------:R-:W-:Y:S02]  /*2100*/  HMMA.16816.F32 R20, R168.reuse, R12, RZ ;  /* 0x0000000ca814723c */ /* 0x040fe400000018ff */
[----:B------:R-:W-:Y:S02]  /*2110*/  SEL R2, R2, 0xffffffc0, !P0 ;  /* 0xffffffc002027807 */ /* 0x000fe40004000000 */
[----:B------:R-:W-:Y:S02]  /*2120*/  LOP3.LUT P0, RZ, R10, 0x8, RZ, 0xc0, !PT ;  /* 0x000000080aff7812 */ /* 0x000fe4000780c0ff */
[----:B------:R-:W-:Y:S01]  /*2130*/  IADD3 R84, R155, R2, RZ ;  /* 0x000000029b547210 */ /* 0x000fe20007ffe0ff */
[----:B------:R-:W-:Y:S01]  /*2140*/  IMAD.IADD R250, R2, 0x1, R86 ;  /* 0x0000000102fa7824 */ /* 0x000fe200078e0256 */
[C---:B------:R-:W-:Y:S01]  /*2150*/  ISETP.LT.OR P5, PT, R3.reuse, 0x1, !P0 ;  /* 0x000000010300780c */ /* 0x040fe200047a1670 */
[----:B--2---:R-:W-:Y:S01]  /*2160*/  HMMA.16816.F32 R12, R168, R24, RZ ;  /* 0x00000018a80c723c */ /* 0x004fe200000018ff */
[----:B------:R-:W-:Y:S01]  /*2170*/  ISETP.LT.OR P0, PT, R3, 0x21, !P0 ;  /* 0x000000210300780c */ /* 0x000fe20004701670 */
[----:B------:R-:W-:Y:S01]  /*2180*/  STL [R1], R84 ;  /* 0x0000005401007387 */ /* 0x000fe20000100800 */
[----:B------:R-:W-:-:S05]  /*2190*/  LOP3.LUT R2, R82, 0xffffffe0, RZ, 0xc0, !PT ;  /* 0xffffffe052027812 */ /* 0x000fca00078ec0ff */
[----:B---3--:R-:W-:Y:S01]  /*21a0*/  HMMA.16816.F32 R56, R172, R30, R16 ;  /* 0x0000001eac38723c */ /* 0x008fe20000001810 */
[----:B------:R-:W-:-:S03]  /*21b0*/  IMAD.IADD R2, R85, 0x1, -R2 ;  /* 0x0000000155027824 */ /* 0x000fc600078e0a02 */
[----:B------:R1:W-:Y:S01]  /*21c0*/  LDGSTS.E.BYPASS.LTC128B.128 [R100+0x6100], [R6.64+0x180], !P5 ;  /* 0x0610018006647fae */ /* 0x0003e2000e901d44 */
[----:B------:R-:W-:Y:S02]  /*21d0*/  ISETP.LT.OR P5, PT, R3, 0x21, P6 ;  /* 0x000000210300780c */ /* 0x000fe400037a1670 */
[----:B------:R-:W-:Y:S01]  /*21e0*/  SHF.R.S32.HI R3, RZ, 0x1f, R2 ;  /* 0x0000001fff037819 */ /* 0x000fe20000011402 */
[----:B------:R-:W-:Y:S03]  /*21f0*/  HMMA.16816.F32 R60, R172, R28, R20 ;  /* 0x0000001cac3c723c */ /* 0x000fe60000001814 */
[----:B------:R-:W-:-:S04]  /*2200*/  LEA.HI R3, R3, R2, RZ, 0x2 ;  /* 0x0000000203037211 */ /* 0x000fc800078f10ff */
[----:B------:R-:W-:Y:S01]  /*2210*/  LOP3.LUT R3, R3, 0x7ffffffc, RZ, 0xc0, !PT ;  /* 0x7ffffffc03037812 */ /* 0x000fe200078ec0ff */
[----:B------:R-:W-:Y:S02]  /*2220*/  HMMA.16816.F32 R20, R168, R26, RZ ;  /* 0x0000001aa814723c */ /* 0x000fe400000018ff */
[----:B------:R2:W-:Y:S01]  /*2230*/  LDGSTS.E.BYPASS.LTC128B.128 [R100+0x1100], [R8.64], !P5 ;  /* 0x0110000008647fae */ /* 0x0005e2000e901d44 */
[----:B------:R-:W-:Y:S01]  /*2240*/  ISETP.NE.AND P5, PT, R11, RZ, PT ;  /* 0x000000ff0b00720c */ /* 0x000fe20003fa5270 */
[----:B------:R-:W-:Y:S02]  /*2250*/  IMAD.IADD R2, R2, 0x1, -R3 ;  /* 0x0000000102027824 */ /* 0x000fe400078e0a03 */
[----:B------:R2:W-:Y:S02]  /*2260*/  LDGSTS.E.BYPASS.LTC128B.128 [R100+0x3100], [R8.64+0x80], !P2 ;  /* 0x0310008008647fae */ /* 0x0005e4000d101d44 */
[----:B----4-:R-:W-:Y:S01]  /*2270*/  HMMA.16816.F32 R64, R172, R36, R12 ;  /* 0x00000024ac40723c */ /* 0x010fe2000000180c */
[----:B------:R-:W-:Y:S01]  /*2280*/  IMAD R2, R2, -0x2, R80 ;  /* 0xfffffffe02027824 */ /* 0x000fe200078e0250 */
[----:B------:R2:W-:Y:S04]  /*2290*/  LDGSTS.E.BYPASS.LTC128B.128 [R100+0x5100], [R8.64+0x100], !P1 ;  /* 0x0510010008647fae */ /* 0x0005e8000c901d44 */
[----:B------:R2:W-:Y:S01]  /*22a0*/  LDGSTS.E.BYPASS.LTC128B.128 [R100+0x7100], [R8.64+0x180], !P0 ;  /* 0x0710018008647fae */ /* 0x0005e2000c101d44 */
[C---:B------:R-:W-:Y:S01]  /*22b0*/  ISETP.GT.AND P0, PT, R2.reuse, RZ, PT ;  /* 0x000000ff0200720c */ /* 0x040fe20003f04270 */
[----:B------:R-:W-:Y:S01]  /*22c0*/  HMMA.16816.F32 R16, R168, R32, RZ ;  /* 0x00000020a810723c */ /* 0x000fe200000018ff */
[C---:B------:R-:W-:Y:S01]  /*22d0*/  ISETP.GT.AND P2, PT, R2.reuse, 0x1, PT ;  /* 0x000000010200780c */ /* 0x040fe20003f44270 */
[----:B------:R-:W3:Y:S01]  /*22e0*/  LDSM.16.M88.4 R48, [R84+0x10100] ;  /* 0x010100005430783b */ /* 0x000ee20000000200 */
[----:B------:R-:W-:-:S03]  /*22f0*/  ISETP.GT.AND P1, PT, R2, 0x8, PT ;  /* 0x000000080200780c */ /* 0x000fc60003f24270 */
[----:B------:R-:W4:Y:S02]  /*2300*/  LDSM.16.M88.4 R44, [R84+0x10900] ;  /* 0x01090000542c783b */ /* 0x000f240000000200 */
[C---:B------:R-:W-:Y:S02]  /*2310*/  HMMA.16816.F32 R12, R168.reuse, R34, RZ ;  /* 0x00000022a80c723c */ /* 0x040fe400000018ff */
[----:B------:R-:W1:Y:S04]  /*2320*/  LDSM.16.M88.4 R28, [R84+0x11100] ;  /* 0x01110000541c783b */ /* 0x000e680000000200 */
[----:B------:R-:W-:Y:S02]  /*2330*/  LDSM.16.M88.4 R72, [R86+0x2000] ;  /* 0x002000005648783b */ /* 0x000fe40000000200 */
[C---:B------:R-:W-:Y:S02]  /*2340*/  HMMA.16816.F32 R32, R168.reuse, R42, RZ ;  /* 0x0000002aa820723c */ /* 0x040fe400000018ff */
[----:B------:R-:W-:Y:S04]  /*2350*/  LDSM.16.M88.4 R76, [R84+0x14900] ;  /* 0x01490000544c783b */ /* 0x000fe80000000200 */
[----:B------:R-:W0:Y:S02]  /*2360*/  LDGDEPBAR ;  /* 0x00000000000079af */ /* 0x000e240000000000 */
[----:B--2---:R-:W-:Y:S08]  /*2370*/  HMMA.16816.F32 R8, R168, R40, RZ ;  /* 0x00000028a808723c */ /* 0x004ff000000018ff */
[C---:B------:R-:W-:Y:S08]  /*2380*/  HMMA.16816.F32 R40, R172.reuse, R38, R20 ;  /* 0x00000026ac28723c */ /* 0x040ff00000001814 */
[C---:B-----5:R-:W-:Y:S01]  /*2390*/  HMMA.16816.F32 R36, R172.reuse, R52, R16 ;  /* 0x00000034ac24723c */ /* 0x060fe20000001810 */
[----:B------:R-:W2:Y:S07]  /*23a0*/  LDSM.16.M88.4 R16, [R84+0x11900] ;  /* 0x011900005410783b */ /* 0x000eae0000000200 */
[C---:B------:R-:W-:Y:S08]  /*23b0*/  HMMA.16816.F32 R24, R172.reuse, R54, R12 ;  /* 0x00000036ac18723c */ /* 0x040ff0000000180c */
[C---:B------:R-:W-:Y:S01]  /*23c0*/  HMMA.16816.F32 R12, R172.reuse, R70, R32 ;  /* 0x00000046ac0c723c */ /* 0x040fe20000001820 */
[----:B------:R-:W5:Y:S07]  /*23d0*/  LDSM.16.M88.4 R32, [R250] ;  /* 0x00000000fa20783b */ /* 0x000f6e0000000200 */
[----:B------:R-:W-:Y:S01]  /*23e0*/  HMMA.16816.F32 R20, R172, R68, R8 ;  /* 0x00000044ac14723c */ /* 0x000fe20000001808 */
[----:B------:R-:W-:Y:S07]  /*23f0*/  LDSM.16.M88.4 R68, [R250+0x1000] ;  /* 0x00100000fa44783b */ /* 0x000fee0000000200 */
[C---:B---3--:R-:W-:Y:S01]  /*2400*/  HMMA.16816.F32 R8, R192.reuse, R48, R60 ;  /* 0x00000030c008723c */ /* 0x048fe2000000183c */
[----:B------:R-:W3:Y:S07]  /*2410*/  LDSM.16.M88.4 R60, [R250+0x800] ;  /* 0x00080000fa3c783b */ /* 0x000eee0000000200 */
[C---:B------:R-:W-:Y:S08]  /*2420*/  HMMA.16816.F32 R48, R192.reuse, R50, R56 ;  /* 0x00000032c030723c */ /* 0x040ff00000001838 */
[C---:B----4-:R-:W-:Y:S01]  /*2430*/  HMMA.16816.F32 R56, R192.reuse, R44, R64 ;  /* 0x0000002cc038723c */ /* 0x050fe20000001840 */
[----:B------:R-:W4:Y:S07]  /*2440*/  LDSM.16.M88.4 R64, [R250+0x1800] ;  /* 0x00180000fa40783b */ /* 0x000f2e0000000200 */
[C---:B------:R-:W-:Y:S08]  /*2450*/  HMMA.16816.F32 R44, R192.reuse, R46, R40 ;  /* 0x0000002ec02c723c */ /* 0x040ff00000001828 */
[C---:B-1----:R-:W-:Y:S08]  /*2460*/  HMMA.16816.F32 R52, R192.reuse, R28, R36 ;  /* 0x0000001cc034723c */ /* 0x042ff00000001824 */
[C---:B------:R-:W-:Y:S01]  /*2470*/  HMMA.16816.F32 R40, R192.reuse, R30, R24 ;  /* 0x0000001ec028723c */ /* 0x040fe20000001818 */
[----:B------:R-:W-:Y:S07]  /*2480*/  LDSM.16.M88.4 R28, [R155+0x12900] ;  /* 0x012900009b1c783b */ /* 0x000fee0000000200 */
[C---:B--2---:R-:W-:Y:S08]  /*2490*/  HMMA.16816.F32 R36, R192.reuse, R16, R20 ;  /* 0x00000010c024723c */ /* 0x044ff00000001814 */
[----:B------:R-:W-:Y:S01]  /*24a0*/  HMMA.16816.F32 R20, R192, R18, R12 ;  /* 0x00000012c014723c */ /* 0x000fe2000000180c */
[----:B------:R-:W1:Y:S07]  /*24b0*/  LDSM.16.M88.4 R16, [R155+0x12100] ;  /* 0x012100009b10783b */ /* 0x000e6e0000000200 */
[C---:B-----5:R-:W-:Y:S08]  /*24c0*/  HMMA.16816.F32 R12, R196.reuse, R32, R8 ;  /* 0x00000020c40c723c */ /* 0x060ff00000001808 */
[C---:B------:R-:W-:Y:S08]  /*24d0*/  HMMA.16816.F32 R8, R196.reuse, R34, R48 ;  /* 0x00000022c408723c */ /* 0x040ff00000001830 */
[C---:B---3--:R-:W-:Y:S01]  /*24e0*/  HMMA.16816.F32 R24, R196.reuse, R60, R56 ;  /* 0x0000003cc418723c */ /* 0x048fe20000001838 */
[----:B------:R-:W-:Y:S07]  /*24f0*/  LDSM.16.M88.4 R56, [R155+0x13900] ;  /* 0x013900009b38783b */ /* 0x000fee0000000200 */
[C---:B------:R-:W-:Y:S01]  /*2500*/  HMMA.16816.F32 R32, R196.reuse, R62, R44 ;  /* 0x0000003ec420723c */ /* 0x040fe2000000182c */
[----:B------:R-:W2:Y:S07]  /*2510*/  LDSM.16.M88.4 R60, [R155+0x13100] ;  /* 0x013100009b3c783b */ /* 0x000eae0000000200 */
[C---:B------:R-:W-:Y:S08]  /*2520*/  HMMA.16816.F32 R52, R196.reuse, R68, R52 ;  /* 0x00000044c434723c */ /* 0x040ff00000001834 */
[C---:B------:R-:W-:Y:S01]  /*2530*/  HMMA.16816.F32 R48, R196.reuse, R70, R40 ;  /* 0x00000046c430723c */ /* 0x040fe20000001828 */
[----:B------:R-:W3:Y:S07]  /*2540*/  LDSM.16.M88.4 R68, [R86+0x2800] ;  /* 0x002800005644783b */ /* 0x000eee0000000200 */
[C---:B----4-:R-:W-:Y:S08]  /*2550*/  HMMA.16816.F32 R44, R196.reuse, R64, R36 ;  /* 0x00000040c42c723c */ /* 0x050ff00000001824 */
[----:B------:R-:W-:Y:S01]  /*2560*/  HMMA.16816.F32 R40, R196, R66, R20 ;  /* 0x00000042c428723c */ /* 0x000fe20000001814 */
[----:B------:R-:W4:Y:S07]  /*2570*/  LDSM.16.M88.4 R64, [R86+0x3000] ;  /* 0x003000005640783b */ /* 0x000f2e0000000200 */
[C---:B-1----:R-:W-:Y:S08]  /*2580*/  HMMA.16816.F32 R36, R200.reuse, R16, R12 ;  /* 0x00000010c824723c */ /* 0x042ff0000000180c */
[C---:B------:R-:W-:Y:S08]  /*2590*/  HMMA.16816.F32 R20, R200.reuse, R18, R8 ;  /* 0x00000012c814723c */ /* 0x040ff00000001808 */
[C---:B------:R-:W-:Y:S08]  /*25a0*/  HMMA.16816.F32 R16, R200.reuse, R28, R24 ;  /* 0x0000001cc810723c */ /* 0x040ff00000001818 */
[C---:B--2---:R-:W-:Y:S01]  /*25b0*/  HMMA.16816.F32 R8, R200.reuse, R60, R52 ;  /* 0x0000003cc808723c */ /* 0x044fe20000001834 */
[----:B------:R-:W-:Y:S07]  /*25c0*/  LDSM.16.M88.4 R52, [R84+0x12100] ;  /* 0x012100005434783b */ /* 0x000fee0000000200 */
[C---:B------:R-:W-:Y:S01]  /*25d0*/  HMMA.16816.F32 R24, R200.reuse, R62, R48 ;  /* 0x0000003ec818723c */ /* 0x040fe20000001830 */
[----:B------:R-:W1:Y:S07]  /*25e0*/  LDSM.16.M88.4 R60, [R86+0x3800] ;  /* 0x00380000563c783b */ /* 0x000e6e0000000200 */
[C---:B------:R-:W-:Y:S08]  /*25f0*/  HMMA.16816.F32 R12, R200.reuse, R30, R32 ;  /* 0x0000001ec80c723c */ /* 0x040ff00000001820 */
[C---:B------:R-:W-:Y:S08]  /*2600*/  HMMA.16816.F32 R28, R200.reuse, R56, R44 ;  /* 0x00000038c81c723c */ /* 0x040ff0000000182c */
[----:B------:R-:W-:Y:S01]  /*2610*/  HMMA.16816.F32 R48, R200, R58, R40 ;  /* 0x0000003ac830723c */ /* 0x000fe20000001828 */
[----:B------:R-:W2:Y:S07]  /*2620*/  LDSM.16.M88.4 R56, [R84+0x12900] ;  /* 0x012900005438783b */ /* 0x000eae0000000200 */
[C---:B------:R-:W-:Y:S01]  /*2630*/  HMMA.16816.F32 R44, R204.reuse, R74, R20 ;  /* 0x0000004acc2c723c */ /* 0x040fe20000001814 */
[----:B------:R-:W5:Y:S07]  /*2640*/  LDSM.16.M88.4 R20, [R84+0x13100] ;  /* 0x013100005414783b */ /* 0x000f6e0000000200 */
[C---:B------:R-:W-:Y:S01]  /*2650*/  HMMA.16816.F32 R32, R204.reuse, R72, R36 ;  /* 0x00000048cc20723c */ /* 0x040fe20000001824 */
[----:B------:R-:W-:Y:S07]  /*2660*/  LDSM.16.M88.4 R72, [R250+0x3800] ;  /* 0x00380000fa48783b */ /* 0x000fee0000000200 */
[C---:B---3--:R-:W-:Y:S08]  /*2670*/  HMMA.16816.F32 R40, R204.reuse, R68, R16 ;  /* 0x00000044cc28723c */ /* 0x048ff00000001810 */
[C---:B------:R-:W-:Y:S01]  /*2680*/  HMMA.16816.F32 R36, R204.reuse, R70, R12 ;  /* 0x00000046cc24723c */ /* 0x040fe2000000180c */
[----:B------:R-:W-:Y:S07]  /*2690*/  LDSM.16.M88.4 R68, [R250+0x2800] ;  /* 0x00280000fa44783b */ /* 0x000fee0000000200 */
[C---:B----4-:R-:W-:Y:S08]  /*26a0*/  HMMA.16816.F32 R16, R204.reuse, R64, R8 ;  /* 0x00000040cc10723c */ /* 0x050ff00000001808 */
[C---:B------:R-:W-:Y:S01]  /*26b0*/  HMMA.16816.F32 R12, R204.reuse, R66, R24 ;  /* 0x00000042cc0c723c */ /* 0x040fe20000001818 */
[----:B------:R-:W3:Y:S04]  /*26c0*/  LDSM.16.M88.4 R24, [R84+0x13900] ;  /* 0x013900005418783b */ /* 0x000ee80000000200 */
[----:B------:R-:W-:Y:S03]  /*26d0*/  LDSM.16.M88.4 R64, [R250+0x3000] ;  /* 0x00300000fa40783b */ /* 0x000fe60000000200 */
[C---:B-1----:R-:W-:Y:S08]  /*26e0*/  HMMA.16816.F32 R8, R204.reuse, R60, R28 ;  /* 0x0000003ccc08723c */ /* 0x042ff0000000181c */
[----:B------:R-:W-:Y:S01]  /*26f0*/  HMMA.16816.F32 R28, R204, R62, R48 ;  /* 0x0000003ecc1c723c */ /* 0x000fe20000001830 */
[----:B------:R-:W1:Y:S07]  /*2700*/  LDSM.16.M88.4 R60, [R250+0x2000] ;  /* 0x00200000fa3c783b */ /* 0x000e6e0000000200 */
[C---:B------:R-:W-:Y:S08]  /*2710*/  HMMA.16816.F32 R32, R208.reuse, R52, R32 ;  /* 0x00000034d020723c */ /* 0x040ff00000001820 */
[C---:B------:R-:W-:Y:S08]  /*2720*/  HMMA.16816.F32 R44, R208.reuse, R54, R44 ;  /* 0x00000036d02c723c */ /* 0x040ff0000000182c */
[C---:B--2---:R-:W-:Y:S08]  /*2730*/  HMMA.16816.F32 R52, R208.reuse, R56, R40 ;  /* 0x00000038d034723c */ /* 0x044ff00000001828 */
[C---:B------:R-:W-:Y:S01]  /*2740*/  HMMA.16816.F32 R48, R208.reuse, R58, R36 ;  /* 0x0000003ad030723c */ /* 0x040fe20000001824 */
[----:B------:R-:W-:Y:S07]  /*2750*/  LDSM.16.M88.4 R56, [R155+0x14900] ;  /* 0x014900009b38783b */ /* 0x000fee0000000200 */
[C---:B-----5:R-:W-:Y:S08]  /*2760*/  HMMA.16816.F32 R40, R208.reuse, R20, R16 ;  /* 0x00000014d028723c */ /* 0x060ff00000001810 */
[C---:B------:R-:W-:Y:S01]  /*2770*/  HMMA.16816.F32 R36, R208.reuse, R22, R12 ;  /* 0x00000016d024723c */ /* 0x040fe2000000180c */
[----:B------:R-:W2:Y:S07]  /*2780*/  LDSM.16.M88.4 R20, [R155+0x14100] ;  /* 0x014100009b14783b */ /* 0x000eae0000000200 */
[C---:B---3--:R-:W-:Y:S08]  /*2790*/  HMMA.16816.F32 R16, R208.reuse, R24, R8 ;  /* 0x00000018d010723c */ /* 0x048ff00000001808 */
[----:B------:R-:W-:Y:S08]  /*27a0*/  HMMA.16816.F32 R12, R208, R26, R28 ;  /* 0x0000001ad00c723c */ /* 0x000ff0000000181c */
[C---:B-1----:R-:W-:Y:S08]  /*27b0*/  HMMA.16816.F32 R8, R212.reuse, R60, R32 ;  /* 0x0000003cd408723c */ /* 0x042ff00000001820 */
[C---:B------:R-:W-:Y:S01]  /*27c0*/  HMMA.16816.F32 R28, R212.reuse, R68, R52 ;  /* 0x00000044d41c723c */ /* 0x040fe20000001834 */
[----:B------:R-:W1:Y:S07]  /*27d0*/  LDSM.16.M88.4 R52, [R155+0x15100] ;  /* 0x015100009b34783b */ /* 0x000e6e0000000200 */
[C---:B------:R-:W-:Y:S01]  /*27e0*/  HMMA.16816.F32 R24, R212.reuse, R62, R44 ;  /* 0x0000003ed418723c */ /* 0x040fe2000000182c */
[----:B------:R-:W-:Y:S07]  /*27f0*/  LDSM.16.M88.4 R60, [R86+0x4000] ;  /* 0x00400000563c783b */ /* 0x000fee0000000200 */
[C---:B------:R-:W-:Y:S01]  /*2800*/  HMMA.16816.F32 R32, R212.reuse, R70, R48 ;  /* 0x00000046d420723c */ /* 0x040fe20000001830 */
[----:B------:R-:W3:Y:S04]  /*2810*/  LDSM.16.M88.4 R48, [R155+0x15900] ;  /* 0x015900009b30783b */ /* 0x000ee80000000200 */
[----:B------:R-:W4:Y:S03]  /*2820*/  LDSM.16.M88.4 R68, [R86+0x4800] ;  /* 0x004800005644783b */ /* 0x000f260000000200 */
[C---:B------:R-:W-:Y:S08]  /*2830*/  HMMA.16816.F32 R44, R212.reuse, R64, R40 ;  /* 0x00000040d42c723c */ /* 0x040ff00000001828 */
[C---:B------:R-:W-:Y:S01]  /*2840*/  HMMA.16816.F32 R40, R212.reuse, R66, R36 ;  /* 0x00000042d428723c */ /* 0x040fe20000001824 */
[----:B------:R-:W5:Y:S07]  /*2850*/  LDSM.16.M88.4 R64, [R86+0x5000] ;  /* 0x005000005640783b */ /* 0x000f6e0000000200 */
[C---:B------:R-:W-:Y:S08]  /*2860*/  HMMA.16816.F32 R36, R212.reuse, R72, R16 ;  /* 0x00000048d424723c */ /* 0x040ff00000001810 */
[----:B------:R-:W-:Y:S01]  /*2870*/  HMMA.16816.F32 R16, R212, R74, R12 ;  /* 0x0000004ad410723c */ /* 0x000fe2000000180c */
[----:B------:R-:W-:Y:S07]  /*2880*/  LDSM.16.M88.4 R72, [R84+0x14100] ;  /* 0x014100005448783b */ /* 0x000fee0000000200 */
[C---:B--2---:R-:W-:Y:S08]  /*2890*/  HMMA.16816.F32 R12, R216.reuse, R20, R8 ;  /* 0x00000014d80c723c */ /* 0x044ff00000001808 */
[C---:B------:R-:W-:Y:S08]  /*28a0*/  HMMA.16816.F32 R8, R216.reuse, R22, R24 ;  /* 0x00000016d808723c */ /* 0x040ff00000001818 */
[C---:B------:R-:W-:Y:S08]  /*28b0*/  HMMA.16816.F32 R20, R216.reuse, R56, R28 ;  /* 0x00000038d814723c */ /* 0x040ff0000000181c */
[C---:B------:R-:W-:Y:S01]  /*28c0*/  HMMA.16816.F32 R32, R216.reuse, R58, R32 ;  /* 0x0000003ad820723c */ /* 0x040fe20000001820 */
[----:B------:R-:W2:Y:S07]  /*28d0*/  LDSM.16.M88.4 R56, [R86+0x5800] ;  /* 0x005800005638783b */ /* 0x000eae0000000200 */
[C---:B-1----:R-:W-:Y:S08]  /*28e0*/  HMMA.16816.F32 R44, R216.reuse, R52, R44 ;  /* 0x00000034d82c723c */ /* 0x042ff0000000182c */
[C---:B------:R-:W-:Y:S01]  /*28f0*/  HMMA.16816.F32 R40, R216.reuse, R54, R40 ;  /* 0x00000036d828723c */ /* 0x040fe20000001828 */
[----:B------:R-:W1:Y:S07]  /*2900*/  LDSM.16.M88.4 R52, [R84+0x15100] ;  /* 0x015100005434783b */ /* 0x000e6e0000000200 */
[C---:B---3--:R-:W-:Y:S08]  /*2910*/  HMMA.16816.F32 R36, R216.reuse, R48, R36 ;  /* 0x00000030d824723c */ /* 0x048ff00000001824 */
[----:B------:R-:W-:Y:S08]  /*2920*/  HMMA.16816.F32 R28, R216, R50, R16 ;  /* 0x00000032d81c723c */ /* 0x000ff00000001810 */
[C---:B------:R-:W-:Y:S08]  /*2930*/  HMMA.16816.F32 R24, R220.reuse, R60, R12 ;  /* 0x0000003cdc18723c */ /* 0x040ff0000000180c */
[C---:B------:R-:W-:Y:S01]  /*2940*/  HMMA.16816.F32 R16, R220.reuse, R62, R8 ;  /* 0x0000003edc10723c */ /* 0x040fe20000001808 */
[----:B------:R-:W3:Y:S07]  /*2950*/  LDSM.16.M88.4 R60, [R84+0x15900] ;  /* 0x01590000543c783b */ /* 0x000eee0000000200 */
[C---:B----4-:R-:W-:Y:S08]  /*2960*/  HMMA.16816.F32 R12, R220.reuse, R68, R20 ;  /* 0x00000044dc0c723c */ /* 0x050ff00000001814 */
[C---:B------:R-:W-:Y:S01]  /*2970*/  HMMA.16816.F32 R8, R220.reuse, R70, R32 ;  /* 0x00000046dc08723c */ /* 0x040fe20000001820 */
[----:B------:R-:W-:Y:S07]  /*2980*/  LDSM.16.M88.4 R68, [R155+0x17900] ;  /* 0x017900009b44783b */ /* 0x000fee0000000200 */
[C---:B-----5:R-:W-:Y:S08]  /*2990*/  HMMA.16816.F32 R44, R220.reuse, R64, R44 ;  /* 0x00000040dc2c723c */ /* 0x060ff0000000182c */
[C---:B------:R-:W-:Y:S01]  /*29a0*/  HMMA.16816.F32 R40, R220.reuse, R66, R40 ;  /* 0x00000042dc28723c */ /* 0x040fe20000001828 */
[----:B------:R-:W-:Y:S07]  /*29b0*/  LDSM.16.M88.4 R64, [R84+0x16100] ;  /* 0x016100005440783b */ /* 0x000fee0000000200 */
[C---:B--2---:R-:W-:Y:S08]  /*29c0*/  HMMA.16816.F32 R48, R220.reuse, R56, R36 ;  /* 0x00000038dc30723c */ /* 0x044ff00000001824 */
[----:B------:R-:W-:Y:S01]  /*29d0*/  HMMA.16816.F32 R36, R220, R58, R28 ;  /* 0x0000003adc24723c */ /* 0x000fe2000000181c */
[----:B------:R-:W-:Y:S07]  /*29e0*/  LDSM.16.M88.4 R56, [R155+0x16100] ;  /* 0x016100009b38783b */ /* 0x000fee0000000200 */
[C---:B------:R-:W-:Y:S01]  /*29f0*/  HMMA.16816.F32 R32, R224.reuse, R72, R24 ;  /* 0x00000048e020723c */ /* 0x040fe20000001818 */
[----:B------:R-:W2:Y:S07]  /*2a00*/  LDSM.16.M88.4 R24, [R250+0x4000] ;  /* 0x00400000fa18783b */ /* 0x000eae0000000200 */
[C---:B------:R-:W-:Y:S01]  /*2a10*/  HMMA.16816.F32 R28, R224.reuse, R74, R16 ;  /* 0x0000004ae01c723c */ /* 0x040fe20000001810 */
[----:B------:R-:W4:Y:S04]  /*2a20*/  LDSM.16.M88.4 R16, [R250+0x4800] ;  /* 0x00480000fa10783b */ /* 0x000f280000000200 */
[----:B------:R-:W-:Y:S03]  /*2a30*/  LDSM.16.M88.4 R72, [R155+0x17100] ;  /* 0x017100009b48783b */ /* 0x000fe60000000200 */
[C---:B------:R-:W-:Y:S08]  /*2a40*/  HMMA.16816.F32 R20, R224.reuse, R76, R12 ;  /* 0x0000004ce014723c */ /* 0x040ff0000000180c */
[C---:B------:R-:W-:Y:S01]  /*2a50*/  HMMA.16816.F32 R12, R224.reuse, R78, R8 ;  /* 0x0000004ee00c723c */ /* 0x040fe20000001808 */
[----:B------:R-:W-:Y:S07]  /*2a60*/  LDSM.16.M88.4 R76, [R86+0x6000] ;  /* 0x00600000564c783b */ /* 0x000fee0000000200 */
[C---:B-1----:R-:W-:Y:S08]  /*2a70*/  HMMA.16816.F32 R8, R224.reuse, R52, R44 ;  /* 0x00000034e008723c */ /* 0x042ff0000000182c */
[C---:B------:R-:W-:Y:S01]  /*2a80*/  HMMA.16816.F32 R44, R224.reuse, R54, R40 ;  /* 0x00000036e02c723c */ /* 0x040fe20000001828 */
[----:B------:R-:W1:Y:S04]  /*2a90*/  LDSM.16.M88.4 R40, [R250+0x5000] ;  /* 0x00500000fa28783b */ /* 0x000e680000000200 */
[----:B------:R-:W5:Y:S03]  /*2aa0*/  LDSM.16.M88.4 R52, [R250+0x5800] ;  /* 0x00580000fa34783b */ /* 0x000f660000000200 */
[C---:B---3--:R-:W-:Y:S08]  /*2ab0*/  HMMA.16816.F32 R48, R224.reuse, R60, R48 ;  /* 0x0000003ce030723c */ /* 0x048ff00000001830 */
[----:B------:R-:W-:Y:S01]  /*2ac0*/  HMMA.16816.F32 R36, R224, R62, R36 ;  /* 0x0000003ee024723c */ /* 0x000fe20000001824 */
[----:B------:R-:W3:Y:S07]  /*2ad0*/  LDSM.16.M88.4 R60, [R155+0x16900] ;  /* 0x016900009b3c783b */ /* 0x000eee0000000200 */
[C---:B--2---:R-:W-:Y:S08]  /*2ae0*/  HMMA.16816.F32 R32, R228.reuse, R24, R32 ;  /* 0x00000018e420723c */ /* 0x044ff00000001820 */
[C---:B------:R-:W-:Y:S08]  /*2af0*/  HMMA.16816.F32 R28, R228.reuse, R26, R28 ;  /* 0x0000001ae41c723c */ /* 0x040ff0000000181c */
[C---:B----4-:R-:W-:Y:S08]  /*2b00*/  HMMA.16816.F32 R24, R228.reuse, R16, R20 ;  /* 0x00000010e418723c */ /* 0x050ff00000001814 */
[C---:B------:R-:W-:Y:S08]  /*2b10*/  HMMA.16816.F32 R20, R228.reuse, R18, R12 ;  /* 0x00000012e414723c */ /* 0x040ff0000000180c */
[C---:B-1----:R-:W-:Y:S08]  /*2b20*/  HMMA.16816.F32 R16, R228.reuse, R40, R8 ;  /* 0x00000028e410723c */ /* 0x042ff00000001808 */
[C---:B-----5:R-:W-:Y:S08]  /*2b30*/  HMMA.16816.F32 R8, R228.reuse, R52, R48 ;  /* 0x00000034e408723c */ /* 0x060ff00000001830 */
[C---:B------:R-:W-:Y:S01]  /*2b40*/  HMMA.16816.F32 R12, R228.reuse, R42, R44 ;  /* 0x0000002ae40c723c */ /* 0x040fe2000000182c */
[----:B------:R-:W1:Y:S07]  /*2b50*/  LDSM.16.M88.4 R44, [R86+0x6800] ;  /* 0x00680000562c783b */ /* 0x000e6e0000000200 */
[----:B------:R-:W-:Y:S01]  /*2b60*/  HMMA.16816.F32 R48, R228, R54, R36 ;  /* 0x00000036e430723c */ /* 0x000fe20000001824 */
[----:B------:R-:W-:Y:S07]  /*2b70*/  LDSM.16.M88.4 R52, [R86+0x7000] ;  /* 0x007000005634783b */ /* 0x000fee0000000200 */
[C---:B------:R-:W-:Y:S08]  /*2b80*/  HMMA.16816.F32 R40, R232.reuse, R56, R32 ;  /* 0x00000038e828723c */ /* 0x040ff00000001820 */
[C---:B------:R-:W-:Y:S08]  /*2b90*/  HMMA.16816.F32 R36, R232.reuse, R58, R28 ;  /* 0x0000003ae824723c */ /* 0x040ff0000000181c */
[C---:B---3--:R-:W-:Y:S08]  /*2ba0*/  HMMA.16816.F32 R32, R232.reuse, R60, R24 ;  /* 0x0000003ce820723c */ /* 0x048ff00000001818 */
[C---:B------:R-:W-:Y:S01]  /*2bb0*/  HMMA.16816.F32 R28, R232.reuse, R62, R20 ;  /* 0x0000003ee81c723c */ /* 0x040fe20000001814 */
[----:B------:R-:W2:Y:S07]  /*2bc0*/  LDSM.16.M88.4 R60, [R86+0x7800] ;  /* 0x00780000563c783b */ /* 0x000eae0000000200 */
[C---:B------:R-:W-:Y:S08]  /*2bd0*/  HMMA.16816.F32 R24, R232.reuse, R72, R16 ;  /* 0x00000048e818723c */ /* 0x040ff00000001810 */
[C---:B------:R-:W-:Y:S08]  /*2be0*/  HMMA.16816.F32 R16, R232.reuse, R68, R8 ;  /* 0x00000044e810723c */ /* 0x040ff00000001808 */
[C---:B------:R-:W-:Y:S08]  /*2bf0*/  HMMA.16816.F32 R20, R232.reuse, R74, R12 ;  /* 0x0000004ae814723c */ /* 0x040ff0000000180c */
[----:B------:R-:W-:Y:S01]  /*2c00*/  HMMA.16816.F32 R12, R232, R70, R48 ;  /* 0x00000046e80c723c */ /* 0x000fe20000001830 */
[----:B------:R-:W3:Y:S07]  /*2c10*/  LDSM.16.M88.4 R68, [R84+0x16900] ;  /* 0x016900005444783b */ /* 0x000eee0000000200 */
[C---:B------:R-:W-:Y:S08]  /*2c20*/  HMMA.16816.F32 R8, R236.reuse, R76, R40 ;  /* 0x0000004cec08723c */ /* 0x040ff00000001828 */
[C---:B------:R-:W-:Y:S01]  /*2c30*/  HMMA.16816.F32 R48, R236.reuse, R78, R36 ;  /* 0x0000004eec30723c */ /* 0x040fe20000001824 */
[----:B------:R-:W-:Y:S07]  /*2c40*/  LDSM.16.M88.4 R36, [R84+0x17100] ;  /* 0x017100005424783b */ /* 0x000fee0000000200 */
[C---:B-1----:R-:W-:Y:S08]  /*2c50*/  HMMA.16816.F32 R56, R236.reuse, R44, R32 ;  /* 0x0000002cec38723c */ /* 0x042ff00000001820 */
[C---:B------:R-:W-:Y:S08]  /*2c60*/  HMMA.16816.F32 R44, R236.reuse, R46, R28 ;  /* 0x0000002eec2c723c */ /* 0x040ff0000000181c */
[C---:B--2---:R-:W-:Y:S01]  /*2c70*/  HMMA.16816.F32 R28, R236.reuse, R60, R16 ;  /* 0x0000003cec1c723c */ /* 0x044fe20000001810 */
[----:B------:R-:W1:Y:S07]  /*2c80*/  LDSM.16.M88.4 R16, [R250+0x6000] ;  /* 0x00600000fa10783b */ /* 0x000e6e0000000200 */
[C---:B------:R-:W-:Y:S01]  /*2c90*/  HMMA.16816.F32 R32, R236.reuse, R54, R20 ;  /* 0x00000036ec20723c */ /* 0x040fe20000001814 */
[----:B------:R-:W2:Y:S07]  /*2ca0*/  LDSM.16.M88.4 R20, [R84+0x17900] ;  /* 0x017900005414783b */ /* 0x000eae0000000200 */
[C---:B------:R-:W-:Y:S01]  /*2cb0*/  HMMA.16816.F32 R40, R236.reuse, R52, R24 ;  /* 0x00000034ec28723c */ /* 0x040fe20000001818 */
[----:B------:R-:W4:Y:S07]  /*2cc0*/  LDSM.16.M88.4 R52, [R250+0x6800] ;  /* 0x00680000fa34783b */ /* 0x000f2e0000000200 */
[----:B------:R-:W-:Y:S01]  /*2cd0*/  HMMA.16816.F32 R24, R236, R62, R12 ;  /* 0x0000003eec18723c */ /* 0x000fe2000000180c */
[----:B------:R-:W5:Y:S07]  /*2ce0*/  LDSM.16.M88.4 R60, [R250+0x7800] ;  /* 0x00780000fa3c783b */ /* 0x000f6e0000000200 */
[C---:B------:R-:W-:Y:S08]  /*2cf0*/  HMMA.16816.F32 R12, R240.reuse, R64, R8 ;  /* 0x00000040f00c723c */ /* 0x040ff00000001808 */
[C---:B------:R-:W-:Y:S08]  /*2d00*/  HMMA.16816.F32 R8, R240.reuse, R66, R48 ;  /* 0x00000042f008723c */ /* 0x040ff00000001830 */
[----:B---3--:R-:W-:Y:S01]  /*2d10*/  HMMA.16816.F32 R48, R240, R68, R56 ;  /* 0x00000044f030723c */ /* 0x008fe20000001838 */
[----:B------:R-:W3:Y:S01]  /*2d20*/  LDSM.16.M88.4 R56, [R250+0x7000] ;  /* 0x00700000fa38783b */ /* 0x000ee20000000200 */
[----:B------:R-:W-:-:S06]  /*2d30*/  DEPBAR.LE SB0, 0x0 ;  /* 0x000080000000791a */ /* 0x000fcc0000000000 */
[----:B------:R-:W-:Y:S08]  /*2d40*/  HMMA.16816.F32 R44, R240, R70, R44 ;  /* 0x00000046f02c723c */ /* 0x000ff0000000182c */
[----:B-1----:R-:W-:Y:S08]  /*2d50*/  HMMA.16816.F32 R12, R244, R16, R12 ;  /* 0x00000010f40c723c */ /* 0x002ff0000000180c */
[----:B--2---:R-:W-:Y:S08]  /*2d60*/  HMMA.16816.F32 R24, R240, R22, R24 ;  /* 0x00000016f018723c */ /* 0x004ff00000001818 */
[----:B------:R-:W-:Y:S08]  /*2d70*/  HMMA.16816.F32 R8, R244, R18, R8 ;  /* 0x00000012f408723c */ /* 0x000ff00000001808 */
[----:B------:R-:W-:Y:S01]  /*2d80*/  HMMA.16816.F32 R40, R240, R36, R40 ;  /* 0x00000024f028723c */ /* 0x000fe20000001828 */
[----:B------:R-:W-:-:S02]  /*2d90*/  FSEL R7, R12, -INF , P0 ;  /* 0xff8000000c077808 */ /* 0x000fc40000000000 */
[----:B------:R-:W-:-:S04]  /*2da0*/  FSEL R6, R13, -INF , P2 ;  /* 0xff8000000d067808 */ /* 0x000fc80001000000 */
[----:B------:R-:W-:Y:S01]  /*2db0*/  FMNMX.FTZ R3, R7, R6, !PT ;  /* 0x0000000607037209 */ /* 0x000fe20007810000 */
[C---:B------:R-:W-:Y:S07]  /*2dc0*/  HMMA.16816.F32 R28, R240.reuse, R20, R28 ;  /* 0x00000014f01c723c */ /* 0x040fee000000181c */
[----:B------:R-:W-:Y:S01]  /*2dd0*/  FSEL R20, R14, -INF , P0 ;  /* 0xff8000000e147808 */ /* 0x000fe20000000000 */
[----:B------:R-:W-:Y:S01]  /*2de0*/  HMMA.16816.F32 R32, R240, R38, R32 ;  /* 0x00000026f020723c */ /* 0x000fe20000001820 */
[----:B------:R-:W-:Y:S01]  /*2df0*/  BAR.SYNC.DEFER_BLOCKING 0x0 ;  /* 0x0000000000007b1d */ /* 0x000fe20000010000 */
[----:B------:R-:W-:-:S06]  /*2e00*/  ISETP.GT.AND P0, PT, R2, 0x9, PT ;  /* 0x000000090200780c */ /* 0x000fcc0003f04270 */
[C---:B----4-:R-:W-:Y:S08]  /*2e10*/  HMMA.16816.F32 R16, R244.reuse, R52, R48 ;  /* 0x00000034f410723c */ /* 0x050ff00000001830 */
[C---:B------:R-:W-:Y:S08]  /*2e20*/  HMMA.16816.F32 R44, R244.reuse, R54, R44 ;  /* 0x00000036f42c723c */ /* 0x040ff0000000182c */
[C---:B-----5:R-:W-:Y:S07]  /*2e30*/  HMMA.16816.F32 R48, R244.reuse, R62, R24 ;  /* 0x0000003ef430723c */ /* 0x060fee0000001818 */
[----:B------:R-:W-:Y:S01]  /*2e40*/  FSEL R25, R10, -INF , P1 ;  /* 0xff8000000a197808 */ /* 0x000fe20000800000 */
[----:B---3--:R-:W-:Y:S01]  /*2e50*/  HMMA.16816.F32 R36, R244, R56, R40 ;  /* 0x00000038f424723c */ /* 0x008fe20000001828 */
[----:B------:R-:W-:-:S02]  /*2e60*/  FSEL R10, R8, -INF , P1 ;  /* 0xff800000080a7808 */ /* 0x000fc40000800000 */
[----:B------:R-:W-:Y:S02]  /*2e70*/  FSEL R26, R15, -INF , P2 ;  /* 0xff8000000f1a7808 */ /* 0x000fe40001000000 */
[----:B------:R-:W-:Y:S02]  /*2e80*/  ISETP.GT.AND P2, PT, R2, 0x10, PT ;  /* 0x000000100200780c */ /* 0x000fe40003f44270 */
[----:B------:R-:W-:Y:S01]  /*2e90*/  FMNMX.FTZ R3, R10, R3, !PT ;  /* 0x000000030a037209 */ /* 0x000fe20007810000 */
[----:B------:R-:W-:Y:S01]  /*2ea0*/  HMMA.16816.F32 R40, R244, R60, R28 ;  /* 0x0000003cf428723c */ /* 0x000fe2000000181c */
[----:B------:R-:W-:Y:S02]  /*2eb0*/  ISETP.GT.AND P1, PT, R2, 0x11, PT ;  /* 0x000000110200780c */ /* 0x000fe40003f24270 */
[----:B------:R-:W-:Y:S02]  /*2ec0*/  FSEL R13, R16, -INF , P2 ;  /* 0xff800000100d7808 */ /* 0x000fe40001000000 */
[----:B------:R-:W-:-:S02]  /*2ed0*/  FSEL R15, R17, -INF , P1 ;  /* 0xff800000110f7808 */ /* 0x000fc40000800000 */
[----:B------:R-:W-:Y:S01]  /*2ee0*/  FSEL R28, R11, -INF , P0 ;  /* 0xff8000000b1c7808 */ /* 0x000fe20000000000 */
[----:B------:R-:W-:Y:S01]  /*2ef0*/  HMMA.16816.F32 R32, R244, R58, R32 ;  /* 0x0000003af420723c */ /* 0x000fe20000001820 */
[----:B------:R-:W-:Y:S02]  /*2f00*/  FSEL R11, R9, -INF , P0 ;  /* 0xff800000090b7808 */ /* 0x000fe40000000000 */
[----:B------:R-:W-:Y:S02]  /*2f10*/  ISETP.GT.AND P0, PT, R2, 0x18, PT ;  /* 0x000000180200780c */ /* 0x000fe40003f04270 */
[----:B------:R-:W-:Y:S02]  /*2f20*/  FMNMX.FTZ R3, R11, R3, !PT ;  /* 0x000000030b037209 */ /* 0x000fe40007810000 */
[----:B------:R-:W-:Y:S02]  /*2f30*/  FSEL R29, R19, -INF , P1 ;  /* 0xff800000131d7808 */ /* 0x000fe40000800000 */
[----:B------:R-:W-:-:S02]  /*2f40*/  FMNMX.FTZ R3, R13, R3, !PT ;  /* 0x000000030d037209 */ /* 0x000fc40007810000 */
[----:B------:R-:W-:Y:S02]  /*2f50*/  ISETP.GT.AND P1, PT, R2, 0x19, PT ;  /* 0x000000190200780c */ /* 0x000fe40003f24270 */
[----:B------:R-:W-:Y:S02]  /*2f60*/  FSEL R24, R44, -INF , P0 ;  /* 0xff8000002c187808 */ /* 0x000fe40000000000 */
[----:B------:R-:W-:Y:S02]  /*2f70*/  FMNMX.FTZ R3, R15, R3, !PT ;  /* 0x000000030f037209 */ /* 0x000fe40007810000 */
[----:B------:R-:W-:Y:S02]  /*2f80*/  FSEL R30, R18, -INF , P2 ;  /* 0xff800000121e7808 */ /* 0x000fe40001000000 */
[----:B------:R-:W-:Y:S02]  /*2f90*/  FSEL R27, R45, -INF , P1 ;  /* 0xff8000002d1b7808 */ /* 0x000fe40000800000 */
[----:B------:R-:W-:-:S02]  /*2fa0*/  ISETP.GT.AND P2, PT, R2, 0x20, PT ;  /* 0x000000200200780c */ /* 0x000fc40003f44270 */
[----:B------:R-:W-:Y:S02]  /*2fb0*/  FMNMX.FTZ R3, R24, R3, !PT ;  /* 0x0000000318037209 */ /* 0x000fe40007810000 */
[----:B------:R-:W-:Y:S02]  /*2fc0*/  FSEL R53, R47, -INF , P1 ;  /* 0xff8000002f357808 */ /* 0x000fe40000800000 */
[----:B------:R-:W-:Y:S02]  /*2fd0*/  ISETP.GT.AND P1, PT, R2, 0x21, PT ;  /* 0x000000210200780c */ /* 0x000fe40003f24270 */
[----:B------:R-:W-:Y:S02]  /*2fe0*/  FSEL R94, R36, -INF , P2 ;  /* 0xff800000245e7808 */ /* 0x000fe40001000000 */
[----:B------:R-:W-:Y:S02]  /*2ff0*/  FMNMX.FTZ R3, R27, R3, !PT ;  /* 0x000000031b037209 */ /* 0x000fe40007810000 */
        /* <DEDUP_REMOVED lines=12> */
[----:B------:R-:W-:-:S02]  /*30c0*/  FSEL R91, R33, -INF , P1 ;  /* 0xff800000215b7808 */ /* 0x000fc40000800000 */
[----:B------:R-:W-:Y:S02]  /*30d0*/  ISETP.GT.AND P0, PT, R2, 0x30, PT ;  /* 0x000000300200780c */ /* 0x000fe40003f04270 */
        /* <DEDUP_REMOVED lines=8> */
[----:B------:R-:W-:Y:S02]  /*3160*/  FSEL R96, R42, -INF , P0 ;  /* 0xff8000002a607808 */ /* 0x000fe40000000000 */
[----:B------:R-:W-:Y:S02]  /*3170*/  ISETP.GT.AND P1, PT, R2, 0x38, PT ;  /* 0x000000380200780c */ /* 0x000fe40003f24270 */
[----:B------:R-:W-:-:S02]  /*3180*/  FSEL R88, R41, -INF , P2 ;  /* 0xff80000029587808 */ /* 0x000fc40001000000 */
[----:B------:R-:W-:Y:S02]  /*3190*/  FMNMX.FTZ R3, R90, R3, !PT ;  /* 0x000000035a037209 */ /* 0x000fe40007810000 */
[----:B------:R-:W-:Y:S02]  /*31a0*/  ISETP.GT.AND P0, PT, R2, 0x39, PT ;  /* 0x000000390200780c */ /* 0x000fe40003f04270 */
[----:B------:R-:W-:Y:S02]  /*31b0*/  FMNMX.FTZ R2, R52, R8, !PT ;  /* 0x0000000834027209 */ /* 0x000fe40007810000 */
[----:B------:R-:W-:Y:S02]  /*31c0*/  FSEL R85, R48, -INF , P1 ;  /* 0xff80000030557808 */ /* 0x000fe40000800000 */
[----:B------:R-:W-:Y:S02]  /*31d0*/  FMNMX.FTZ R152, R88, R3, !PT ;  /* 0x0000000358987209 */ /* 0x000fe40007810000 */
[----:B------:R-:W-:-:S02]  /*31e0*/  FMNMX.FTZ R2, R53, R2, !PT ;  /* 0x0000000235027209 */ /* 0x000fc40007810000 */
[----:B------:R-:W-:Y:S02]  /*31f0*/  FSEL R84, R49, -INF , P0 ;  /* 0xff80000031547808 */ /* 0x000fe40000000000 */
[----:B------:R-:W-:Y:S02]  /*3200*/  FMNMX.FTZ R152, R85, R152, !PT ;  /* 0x0000009855987209 */ /* 0x000fe40007810000 */
[----:B------:R-:W-:Y:S02]  /*3210*/  FMNMX.FTZ R2, R95, R2, !PT ;  /* 0x000000025f027209 */ /* 0x000fe40007810000 */
[----:B------:R-:W-:Y:S02]  /*3220*/  FMNMX.FTZ R152, R84, R152, !PT ;  /* 0x0000009854987209 */ /* 0x000fe40007810000 */
[----:B------:R-:W-:Y:S02]  /*3230*/  FMNMX.FTZ R2, R97, R2, !PT ;  /* 0x0000000261027209 */ /* 0x000fe40007810000 */
[----:B------:R-:W-:Y:S01]  /*3240*/  FSEL R89, R43, -INF , P2 ;  /* 0xff8000002b597808 */ /* 0x000fe20001000000 */
[----:B------:R-:W1:Y:S01]  /*3250*/  SHFL.BFLY PT, R3, R152, 0x2, 0x1f ;  /* 0x0c401f0098037f89 */ /* 0x000e6200000e0000 */
[----:B------:R-:W-:-:S02]  /*3260*/  FMNMX.FTZ R2, R99, R2, !PT ;  /* 0x0000000263027209 */ /* 0x000fc40007810000 */
[----:B------:R-:W-:Y:S02]  /*3270*/  FSEL R87, R50, -INF , P1 ;  /* 0xff80000032577808 */ /* 0x000fe40000800000 */
[----:B------:R-:W-:Y:S02]  /*3280*/  FMNMX.FTZ R2, R98, R2, !PT ;  /* 0x0000000262027209 */ /* 0x000fe40007810000 */
[----:B------:R-:W-:Y:S02]  /*3290*/  FSEL R86, R51, -INF , P0 ;  /* 0xff80000033567808 */ /* 0x000fe40000000000 */
[----:B------:R-:W-:Y:S02]  /*32a0*/  FMNMX.FTZ R2, R96, R2, !PT ;  /* 0x0000000260027209 */ /* 0x000fe40007810000 */
[----:B------:R-:W-:Y:S02]  /*32b0*/  ISETP.GE.AND P0, PT, R81, 0x41, PT ;  /* 0x000000415100780c */ /* 0x000fe40003f06270 */
[----:B------:R-:W-:-:S04]  /*32c0*/  FMNMX.FTZ R2, R89, R2, !PT ;  /* 0x0000000259027209 */ /* 0x000fc80007810000 */
[----:B------:R-:W-:-:S04]  /*32d0*/  FMNMX.FTZ R2, R87, R2, !PT ;  /* 0x0000000257027209 */ /* 0x000fc80007810000 */
[----:B------:R-:W-:Y:S02]  /*32e0*/  FMNMX.FTZ R2, R86, R2, !PT ;  /* 0x0000000256027209 */ /* 0x000fe40007810000 */
[----:B-1----:R-:W-:-:S03]  /*32f0*/  FMNMX.FTZ R152, R152, R3, !PT ;  /* 0x0000000398987209 */ /* 0x002fc60007810000 */
        /* <DEDUP_REMOVED lines=38> */
[----:B------:R-:W-:Y:S01]  /*3560*/  LDSM.16.MT88.4 R16, [R249+0x100] ;  /* 0x00010000f910783b */ /* 0x000fe20000004200 */
[----:B--2---:R-:W-:Y:S01]  /*3570*/  FMUL.FTZ R2, R3, c[0x0][0x2d0] ;  /* 0x0000b40003027a20 */ /* 0x004fe20000410000 */
[----:B----4-:R-:W-:-:S02]  /*3580*/  F2FP.PACK_AB R10, R108, R83 ;  /* 0x000000536c0a723e */ /* 0x010fc400000000ff */
[----:B------:R-:W-:Y:S02]  /*3590*/  LDSM.16.MT88.4 R48, [R252+0x100] ;  /* 0x00010000fc30783b */ /* 0x000fe40000004200 */
[----:B------:R-:W-:Y:S02]  /*35a0*/  FSEL R2, R2, RZ, P1 ;  /* 0x000000ff02027208 */ /* 0x000fe40000800000 */
[----:B------:R-:W-:Y:S03]  /*35b0*/  LDSM.16.MT88.4 R36, [R248+0x900] ;  /* 0x00090000f824783b */ /* 0x000fe60000004200 */
[--C-:B------:R-:W-:Y:S01]  /*35c0*/  FFMA.FTZ R4, R20, c[0x0][0x2d0], -R2.reuse ;  /* 0x0000b40014047a23 */ /* 0x100fe20000010802 */
[----:B------:R-:W-:Y:S01]  /*35d0*/  LDSM.16.MT88.4 R32, [R249+0x900] ;  /* 0x00090000f920783b */ /* 0x000fe20000004200 */
[----:B------:R-:W-:Y:S02]  /*35e0*/  FFMA.FTZ R0, R52, c[0x0][0x2d0], -R2 ;  /* 0x0000b40034007a23 */ /* 0x000fe40000010802 */
[----:B------:R2:W-:Y:S01]  /*35f0*/  MUFU.EX2 R14, R4 ;  /* 0x00000004000e7308 */ /* 0x0005e20000000800 */
[----:B------:R-:W4:Y:S04]  /*3600*/  LDSM.16.MT88.4 R20, [R248+0x100] ;  /* 0x00010000f814783b */ /* 0x000f280000004200 */
[----:B------:R-:W5:Y:S01]  /*3610*/  LDSM.16.MT88.4 R72, [R252+0x900] ;  /* 0x00090000fc48783b */ /* 0x000f620000004200 */
[----:B-1----:R-:W-:-:S02]  /*3620*/  F2FP.PACK_AB R8, R81, R82 ;  /* 0x000000525108723e */ /* 0x002fc400000000ff */
[----:B------:R1:W-:Y:S01]  /*3630*/  MUFU.EX2 R149, R0 ;  /* 0x0000000000957308 */ /* 0x0003e20000000800 */
[----:B------:R-:W-:Y:S04]  /*3640*/  LDSM.16.MT88.4 R68, [R249+0x2100] ;  /* 0x00210000f944783b */ /* 0x000fe80000004200 */
[----:B------:R-:W-:Y:S01]  /*3650*/  LDSM.16.MT88.4 R60, [R248+0x2100] ;  /* 0x00210000f83c783b */ /* 0x000fe20000004200 */
[----:B--2---:R-:W-:-:S03]  /*3660*/  FFMA.FTZ R4, R26, c[0x0][0x2d0], -R2 ;  /* 0x0000b4001a047a23 */ /* 0x004fc60000010802 */
[----:B------:R-:W-:Y:S01]  /*3670*/  LDSM.16.MT88.4 R76, [R252+0x2100] ;  /* 0x00210000fc4c783b */ /* 0x000fe20000004200 */
[----:B------:R2:W2:Y:S03]  /*3680*/  MUFU.EX2 R13, R4 ;  /* 0x00000004000d7308 */ /* 0x0004a60000000800 */
[----:B------:R-:W0:Y:S01]  /*3690*/  LDGDEPBAR ;  /* 0x00000000000079af */ /* 0x000e220000000000 */
[----:B-1----:R-:W-:-:S04]  /*36a0*/  FFMA.FTZ R0, R53, c[0x0][0x2d0], -R2 ;  /* 0x0000b40035007a23 */ /* 0x002fc80000010802 */
[----:B------:R-:W3:Y:S01]  /*36b0*/  MUFU.EX2 R131, R0 ;  /* 0x0000000000837308 */ /* 0x000ee20000000800 */
[----:B--2---:R-:W-:Y:S01]  /*36c0*/  FFMA.FTZ R4, R25, c[0x0][0x2d0], -R2 ;  /* 0x0000b40019047a23 */ /* 0x004fe20000010802 */
[----:B------:R-:W-:-:S06]  /*36d0*/  F2FP.PACK_AB R9, R13, R14 ;  /* 0x0000000e0d09723e */ /* 0x000fcc00000000ff */
[----:B------:R1:W-:Y:S01]  /*36e0*/  MUFU.EX2 R80, R4 ;  /* 0x0000000400507308 */ /* 0x0003e20000000800 */
[----:B---3--:R-:W-:Y:S01]  /*36f0*/  F2FP.PACK_AB R7, R131, R149 ;  /* 0x000000958307723e */ /* 0x008fe200000000ff */
[----:B-1----:R-:W-:-:S06]  /*3700*/  FFMA.FTZ R4, R28, c[0x0][0x2d0], -R2 ;  /* 0x0000b4001c047a23 */ /* 0x002fcc0000010802 */
[----:B------:R1:W2:Y:S02]  /*3710*/  MUFU.EX2 R178, R4 ;  /* 0x0000000400b27308 */ /* 0x0002a40000000800 */
[----:B-1----:R-:W-:Y:S01]  /*3720*/  FFMA.FTZ R4, R15, c[0x0][0x2d0], -R12 ;  /* 0x0000b4000f047a23 */ /* 0x002fe2000001080c */
[----:B--2---:R-:W-:-:S05]  /*3730*/  F2FP.PACK_AB R11, R178, R80 ;  /* 0x00000050b20b723e */ /* 0x004fca00000000ff */
[----:B------:R1:W-:Y:S02]  /*3740*/  MUFU.EX2 R148, R4 ;  /* 0x0000000400947308 */ /* 0x0003e40000000800 */
[C---:B----4-:R-:W-:Y:S08]  /*3750*/  HMMA.16816.F32 R40, R8.reuse, R22, RZ ;  /* 0x000000160828723c */ /* 0x050ff000000018ff */
[----:B------:R-:W-:Y:S01]  /*3760*/  HMMA.16816.F32 R44, R8, R20, RZ ;  /* 0x00000014082c723c */ /* 0x000fe200000018ff */
[----:B-1----:R-:W-:-:S04]  /*3770*/  FFMA.FTZ R4, R24, c[0x0][0x2d0], -R12 ;  /* 0x0000b40018047a23 */ /* 0x002fc8000001080c */
[----:B------:R1:W-:Y:S03]  /*3780*/  MUFU.EX2 R179, R4 ;  /* 0x0000000400b37308 */ /* 0x0003e60000000800 */
[C---:B------:R-:W-:Y:S08]  /*3790*/  HMMA.16816.F32 R20, R8.reuse, R18, RZ ;  /* 0x000000120814723c */ /* 0x040ff000000018ff */
[----:B------:R-:W-:Y:S01]  /*37a0*/  HMMA.16816.F32 R64, R8, R50, RZ ;  /* 0x000000320840723c */ /* 0x000fe200000018ff */
[----:B-1----:R-:W-:-:S07]  /*37b0*/  FFMA.FTZ R4, R27, c[0x0][0x2d0], -R12 ;  /* 0x0000b4001b047a23 */ /* 0x002fce000001080c */
[C---:B------:R-:W-:Y:S01]  /*37c0*/  HMMA.16816.F32 R24, R8.reuse, R16, RZ ;  /* 0x000000100818723c */ /* 0x040fe200000018ff */
        /* <DEDUP_REMOVED lines=11> */
[C---:B------:R-:W-:Y:S01]  /*3880*/  HMMA.16816.F32 R56, R4.reuse, R38, R40 ;  /* 0x000000260438723c */ /* 0x040fe20000001828 */
[----:B------:R-:W2:Y:S07]  /*3890*/  LDSM.16.MT88.4 R40, [R249+0x2900] ;  /* 0x00290000f928783b */ /* 0x000eae0000004200 */
[C---:B------:R-:W-:Y:S08]  /*38a0*/  HMMA.16816.F32 R24, R4.reuse, R32, R24 ;  /* 0x000000200418723c */ /* 0x040ff00000001818 */
[C---:B------:R-:W-:Y:S08]  /*38b0*/  HMMA.16816.F32 R20, R4.reuse, R34, R20 ;  /* 0x000000220414723c */ /* 0x040ff00000001814 */
[----:B------:R-:W-:Y:S01]  /*38c0*/  HMMA.16816.F32 R156, R4, R36, R44 ;  /* 0x00000024049c723c */ /* 0x000fe2000000182c */
[----:B------:R-:W3:Y:S01]  /*38d0*/  LDSM.16.MT88.4 R44, [R248+0x2900] ;  /* 0x00290000f82c783b */ /* 0x000ee20000004200 */
[----:B------:R-:W-:Y:S01]  /*38e0*/  IMAD.MOV.U32 R176, RZ, RZ, R57 ;  /* 0x000000ffffb07224 */ /* 0x000fe200078e0039 */
[----:B------:R-:W-:Y:S01]  /*38f0*/  MOV R0, R56 ;  /* 0x0000003800007202 */ /* 0x000fe20000000f00 */
[----:B------:R-:W-:-:S02]  /*3900*/  IMAD.MOV.U32 R154, RZ, RZ, R58 ;  /* 0x000000ffff9a7224 */ /* 0x000fc400078e003a */
[----:B------:R-:W-:Y:S02]  /*3910*/  IMAD.MOV.U32 R15, RZ, RZ, R59 ;  /* 0x000000ffff0f7224 */ /* 0x000fe400078e003b */
[----:B-----5:R-:W-:Y:S01]  /*3920*/  HMMA.16816.F32 R16, R4, R72, R16 ;  /* 0x000000480410723c */ /* 0x020fe20000001810 */
[----:B------:R-:W4:Y:S01]  /*3930*/  LDSM.16.MT88.4 R56, [R252+0x2900] ;  /* 0x00290000fc38783b */ /* 0x000f220000004200 */
[----:B------:R-:W-:Y:S02]  /*3940*/  IMAD.MOV.U32 R129, RZ, RZ, R24 ;  /* 0x000000ffff817224 */ /* 0x000fe400078e0018 */
[----:B------:R-:W-:Y:S02]  /*3950*/  IMAD.MOV.U32 R135, RZ, RZ, R26 ;  /* 0x000000ffff877224 */ /* 0x000fe400078e001a */
[----:B------:R-:W-:Y:S02]  /*3960*/  IMAD.MOV.U32 R134, RZ, RZ, R27 ;  /* 0x000000ffff867224 */ /* 0x000fe400078e001b */
[----:B-1----:R-:W-:Y:S01]  /*3970*/  HMMA.16816.F32 R52, R8, R28, RZ ;  /* 0x0000001c0834723c */ /* 0x002fe200000018ff */
[----:B------:R-:W-:Y:S01]  /*3980*/  IMAD.MOV.U32 R132, RZ, RZ, R25 ;  /* 0x000000ffff847224 */ /* 0x000fe200078e0019 */
[----:B------:R-:W-:Y:S01]  /*3990*/  MOV R114, R22 ;  /* 0x0000001600727202 */ /* 0x000fe20000000f00 */
[----:B------:R-:W-:-:S02]  /*39a0*/  IMAD.MOV.U32 R115, RZ, RZ, R21 ;  /* 0x000000ffff737224 */ /* 0x000fc400078e0015 */
[----:B------:R-:W-:Y:S02]  /*39b0*/  IMAD.MOV.U32 R113, RZ, RZ, R20 ;  /* 0x000000ffff717224 */ /* 0x000fe400078e0014 */
[----:B------:R-:W-:Y:S01]  /*39c0*/  IMAD.MOV.U32 R177, RZ, RZ, R23 ;  /* 0x000000ffffb17224 */ /* 0x000fe200078e0017 */
[C---:B------:R-:W-:Y:S08]  /*39d0*/  HMMA.16816.F32 R36, R8.reuse, R30, RZ ;  /* 0x0000001e0824723c */ /* 0x040ff000000018ff */
[----:B------:R-:W-:Y:S01]  /*39e0*/  HMMA.16816.F32 R24, R8, R68, RZ ;  /* 0x000000440818723c */ /* 0x000fe200000018ff */
[----:B------:R-:W-:Y:S01]  /*39f0*/  IMAD.MOV.U32 R133, RZ, RZ, R16 ;  /* 0x000000ffff857224 */ /* 0x000fe200078e0010 */
[----:B------:R-:W-:Y:S01]  /*3a00*/  MOV R124, R17 ;  /* 0x00000011007c7202 */ /* 0x000fe20000000f00 */
[----:B------:R-:W-:-:S02]  /*3a10*/  IMAD.MOV.U32 R127, RZ, RZ, R18 ;  /* 0x000000ffff7f7224 */ /* 0x000fc400078e0012 */
[----:B------:R-:W-:-:S03]  /*3a20*/  IMAD.MOV.U32 R126, RZ, RZ, R19 ;  /* 0x000000ffff7e7224 */ /* 0x000fc600078e0013 */
[C---:B------:R-:W-:Y:S01]  /*3a30*/  HMMA.16816.F32 R20, R8.reuse, R70, RZ ;  /* 0x000000460814723c */ /* 0x040fe200000018ff */
[----:B------:R-:W1:Y:S07]  /*3a40*/  LDSM.16.MT88.4 R68, [R251+0x2100] ;  /* 0x00210000fb44783b */ /* 0x000e6e0000004200 */
[C---:B------:R-:W-:Y:S08]  /*3a50*/  HMMA.16816.F32 R28, R8.reuse, R62, RZ ;  /* 0x0000003e081c723c */ /* 0x040ff000000018ff */
[C---:B------:R-:W-:Y:S08]  /*3a60*/  HMMA.16816.F32 R32, R8.reuse, R60, RZ ;  /* 0x0000003c0820723c */ /* 0x040ff000000018ff */
[C---:B------:R-:W-:Y:S08]  /*3a70*/  HMMA.16816.F32 R16, R8.reuse, R76, RZ ;  /* 0x0000004c0810723c */ /* 0x040ff000000018ff */
[----:B------:R-:W-:Y:S07]  /*3a80*/  HMMA.16816.F32 R60, R8, R78, RZ ;  /* 0x0000004e083c723c */ /* 0x000fee00000018ff */
[----:B------:R-:W-:Y:S01]  /*3a90*/  IMAD.MOV.U32 R79, RZ, RZ, R130 ;  /* 0x000000ffff4f7224 */ /* 0x000fe200078e0082 */
[----:B------:R-:W-:Y:S01]  /*3aa0*/  HMMA.16816.F32 R180, R4, R74, R64 ;  /* 0x0000004a04b4723c */ /* 0x000fe20000001840 */
[----:B------:R-:W5:Y:S01]  /*3ab0*/  LDSM.16.MT88.4 R64, [R248+0x4100] ;  /* 0x00410000f840783b */ /* 0x000f620000004200 */
[----:B------:R-:W-:-:S06]  /*3ac0*/  IMAD.MOV.U32 R78, RZ, RZ, R129 ;  /* 0x000000ffff4e7224 */ /* 0x000fcc00078e0081 */
[C---:B------:R-:W-:Y:S01]  /*3ad0*/  HMMA.16816.F32 R100, R4.reuse, R48, R52 ;  /* 0x000000300464723c */ /* 0x040fe20000001834 */
[----:B------:R-:W-:Y:S07]  /*3ae0*/  LDSM.16.MT88.4 R52, [R252+0x4900] ;  /* 0x00490000fc34783b */ /* 0x000fee0000004200 */
[C---:B--2---:R-:W-:Y:S01]  /*3af0*/  HMMA.16816.F32 R188, R4.reuse, R40, R24 ;  /* 0x0000002804bc723c */ /* 0x044fe20000001818 */
[----:B------:R-:W2:Y:S07]  /*3b00*/  LDSM.16.MT88.4 R24, [R251+0x2900] ;  /* 0x00290000fb18783b */ /* 0x000eae0000004200 */
[C---:B---3--:R-:W-:Y:S01]  /*3b10*/  HMMA.16816.F32 R164, R4.reuse, R46, R28 ;  /* 0x0000002e04a4723c */ /* 0x048fe2000000181c */
[----:B------:R-:W3:Y:S07]  /*3b20*/  LDSM.16.MT88.4 R28, [R249+0x4100] ;  /* 0x00410000f91c783b */ /* 0x000eee0000004200 */
[----:B------:R-:W-:Y:S01]  /*3b30*/  HMMA.16816.F32 R32, R4, R44, R32 ;  /* 0x0000002c0420723c */ /* 0x000fe20000001820 */
[----:B------:R-:W2:Y:S01]  /*3b40*/  LDSM.16.MT88.4 R44, [R248+0x4900] ;  /* 0x00490000f82c783b */ /* 0x000ea20000004200 */
[----:B------:R-:W-:-:S02]  /*3b50*/  IMAD.MOV.U32 R112, RZ, RZ, R101 ;  /* 0x000000ffff707224 */ /* 0x000fc400078e0065 */
[----:B------:R-:W-:Y:S02]  /*3b60*/  IMAD.MOV.U32 R111, RZ, RZ, R102 ;  /* 0x000000ffff6f7224 */ /* 0x000fe400078e0066 */
[----:B------:R-:W-:Y:S02]  /*3b70*/  IMAD.MOV.U32 R110, RZ, RZ, R103 ;  /* 0x000000ffff6e7224 */ /* 0x000fe400078e0067 */
[----:B----4-:R-:W-:Y:S01]  /*3b80*/  HMMA.16816.F32 R184, R4, R56, R16 ;  /* 0x0000003804b8723c */ /* 0x010fe20000001810 */
[----:B------:R-:W-:-:S07]  /*3b90*/  IMAD.MOV.U32 R109, RZ, RZ, R100 ;  /* 0x000000ffff6d7224 */ /* 0x000fce00078e0064 */
[C---:B------:R-:W-:Y:S01]  /*3ba0*/  HMMA.16816.F32 R104, R4.reuse, R58, R60 ;  /* 0x0000003a0468723c */ /* 0x040fe2000000183c */
[----:B------:R-:W4:Y:S04]  /*3bb0*/  LDSM.16.MT88.4 R56, [R252+0x4100] ;  /* 0x00410000fc38783b */ /* 0x000f280000004200 */
[----:B------:R-:W-:Y:S03]  /*3bc0*/  LDSM.16.MT88.4 R60, [R251+0x4100] ;  /* 0x00410000fb3c783b */ /* 0x000fe60000004200 */
[----:B------:R-:W-:Y:S01]  /*3bd0*/  HMMA.16816.F32 R100, R4, R42, R20 ;  /* 0x0000002a0464723c */ /* 0x000fe20000001814 */
[----:B------:R-:W2:Y:S01]  /*3be0*/  LDSM.16.MT88.4 R40, [R249+0x4900] ;  /* 0x00490000f928783b */ /* 0x000ea20000004200 */
[----:B------:R-:W-:Y:S01]  /*3bf0*/  IMAD.MOV.U32 R128, RZ, RZ, R34 ;  /* 0x000000ffff807224 */ /* 0x000fe200078e0022 */
[----:B------:R-:W-:Y:S01]  /*3c00*/  MOV R77, R32 ;  /* 0x00000020004d7202 */ /* 0x000fe20000000f00 */
[----:B------:R-:W-:-:S02]  /*3c10*/  IMAD.MOV.U32 R76, RZ, RZ, R33 ;  /* 0x000000ffff4c7224 */ /* 0x000fc400078e0021 */
[----:B------:R-:W-:Y:S02]  /*3c20*/  IMAD.MOV.U32 R153, RZ, RZ, R35 ;  /* 0x000000ffff997224 */ /* 0x000fe400078e0023 */
[C---:B-1----:R-:W-:Y:S07]  /*3c30*/  HMMA.16816.F32 R20, R8.reuse, R68, RZ ;  /* 0x000000440814723c */ /* 0x042fee00000018ff */
[----:B------:R-:W-:Y:S01]  /*3c40*/  IMAD.MOV.U32 R69, RZ, RZ, R112 ;  /* 0x000000ffff457224 */ /* 0x000fe200078e0070 */
[----:B------:R-:W-:Y:S01]  /*3c50*/  HMMA.16816.F32 R16, R8, R70, RZ ;  /* 0x000000460810723c */ /* 0x000fe200000018ff */
[----:B------:R-:W-:-:S06]  /*3c60*/  IMAD.MOV.U32 R68, RZ, RZ, R109 ;  /* 0x000000ffff447224 */ /* 0x000fcc00078e006d */
[----:B------:R-:W-:Y:S01]  /*3c70*/  IMAD.MOV.U32 R70, RZ, RZ, R111 ;  /* 0x000000ffff467224 */ /* 0x000fe200078e006f */
[----:B------:R-:W-:Y:S01]  /*3c80*/  HMMA.16816.F32 R72, R4, R50, R36 ;  /* 0x000000320448723c */ /* 0x000fe20000001824 */
[----:B------:R-:W-:Y:S01]  /*3c90*/  LDSM.16.MT88.4 R48, [R251+0x4900] ;  /* 0x00490000fb30783b */ /* 0x000fe20000004200 */
[----:B------:R-:W-:-:S06]  /*3ca0*/  IMAD.MOV.U32 R71, RZ, RZ, R110 ;  /* 0x000000ffff477224 */ /* 0x000fcc00078e006e */
[C---:B-----5:R-:W-:Y:S08]  /*3cb0*/  HMMA.16816.F32 R36, R8.reuse, R64, RZ ;  /* 0x000000400824723c */ /* 0x060ff000000018ff */
[----:B------:R-:W-:Y:S01]  /*3cc0*/  HMMA.16816.F32 R32, R8, R66, RZ ;  /* 0x000000420820723c */ /* 0x000fe200000018ff */
[----:B------:R-:W1:Y:S07]  /*3cd0*/  LDSM.16.MT88.4 R64, [R248+0x6100] ;  /* 0x00610000f840783b */ /* 0x000e6e0000004200 */
[----:B--2---:R-:W-:Y:S08]  /*3ce0*/  HMMA.16816.F32 R160, R4, R24, R20 ;  /* 0x0000001804a0723c */ /* 0x004ff00000001814 */
[----:B---3--:R-:W-:Y:S08]  /*3cf0*/  HMMA.16816.F32 R20, R8, R28, RZ ;  /* 0x0000001c0814723c */ /* 0x008ff000000018ff */
[----:B------:R-:W-:Y:S08]  /*3d00*/  HMMA.16816.F32 R144, R4, R26, R16 ;  /* 0x0000001a0490723c */ /* 0x000ff00000001810 */
[----:B------:R-:W-:Y:S08]  /*3d10*/  HMMA.16816.F32 R16, R8, R30, RZ ;  /* 0x0000001e0810723c */ /* 0x000ff000000018ff */
[----:B------:R-:W-:Y:S01]  /*3d20*/  HMMA.16816.F32 R140, R4, R44, R36 ;  /* 0x0000002c048c723c */ /* 0x000fe20000001824 */
[----:B------:R-:W2:Y:S07]  /*3d30*/  LDSM.16.MT88.4 R36, [R249+0x6100] ;  /* 0x00610000f924783b */ /* 0x000eae0000004200 */
[----:B----4-:R-:W-:Y:S07]  /*3d40*/  HMMA.16816.F32 R28, R8, R58, RZ ;  /* 0x0000003a081c723c */ /* 0x010fee00000018ff */
[----:B------:R-:W-:Y:S01]  /*3d50*/  IMAD.MOV.U32 R58, RZ, RZ, R127 ;  /* 0x000000ffff3a7224 */ /* 0x000fe200078e007f */
[----:B------:R-:W-:Y:S01]  /*3d60*/  HMMA.16816.F32 R116, R4, R46, R32 ;  /* 0x0000002e0474723c */ /* 0x000fe20000001820 */
[----:B------:R-:W3:Y:S01]  /*3d70*/  LDSM.16.MT88.4 R44, [R248+0x6900] ;  /* 0x00690000f82c783b */ /* 0x000ee20000004200 */
[----:B------:R-:W-:-:S06]  /*3d80*/  IMAD.MOV.U32 R59, RZ, RZ, R126 ;  /* 0x000000ffff3b7224 */ /* 0x000fcc00078e007e */
[----:B------:R-:W-:Y:S07]  /*3d90*/  HMMA.16816.F32 R32, R8, R56, RZ ;  /* 0x000000380820723c */ /* 0x000fee00000018ff */
[----:B------:R-:W-:Y:S01]  /*3da0*/  IMAD.MOV.U32 R56, RZ, RZ, R133 ;  /* 0x000000ffff387224 */ /* 0x000fe200078e0085 */
[----:B------:R-:W-:Y:S01]  /*3db0*/  HMMA.16816.F32 R120, R4, R40, R20 ;  /* 0x000000280478723c */ /* 0x000fe20000001814 */
[----:B------:R-:W-:-:S06]  /*3dc0*/  MOV R57, R132 ;  /* 0x0000008400397202 */ /* 0x000fcc0000000f00 */
[----:B------:R-:W-:Y:S01]  /*3dd0*/  IMAD.MOV.U32 R40, RZ, RZ, R131 ;  /* 0x000000ffff287224 */ /* 0x000fe200078e0083 */
[----:B------:R-:W-:Y:S01]  /*3de0*/  HMMA.16816.F32 R20, R8, R62, RZ ;  /* 0x0000003e0814723c */ /* 0x000fe200000018ff */
[----:B------:R-:W-:-:S06]  /*3df0*/  MOV R41, R128 ;  /* 0x0000008000297202 */ /* 0x000fcc0000000f00 */
[----:B------:R-:W-:Y:S01]  /*3e00*/  IMAD.MOV.U32 R62, RZ, RZ, R58 ;  /* 0x000000ffff3e7224 */ /* 0x000fe200078e003a */
[----:B------:R-:W-:Y:S01]  /*3e10*/  HMMA.16816.F32 R128, R4, R42, R16 ;  /* 0x0000002a0480723c */ /* 0x000fe20000001810 */
[----:B------:R-:W-:-:S06]  /*3e20*/  IMAD.MOV.U32 R63, RZ, RZ, R59 ;  /* 0x000000ffff3f7224 */ /* 0x000fcc00078e003b */
[----:B------:R-:W-:Y:S01]  /*3e30*/  IMAD.MOV.U32 R43, RZ, RZ, R77 ;  /* 0x000000ffff2b7224 */ /* 0x000fe200078e004d */
[----:B-1----:R-:W-:Y:S01]  /*3e40*/  HMMA.16816.F32 R16, R8, R64, RZ ;  /* 0x000000400810723c */ /* 0x002fe200000018ff */
[----:B------:R-:W-:Y:S02]  /*3e50*/  IMAD.MOV.U32 R42, RZ, RZ, R76 ;  /* 0x000000ffff2a7224 */ /* 0x000fe400078e004c */
[----:B------:R-:W-:Y:S02]  /*3e60*/  IMAD.MOV.U32 R76, RZ, RZ, R135 ;  /* 0x000000ffff4c7224 */ /* 0x000fe400078e0087 */
[----:B------:R-:W-:Y:S02]  /*3e70*/  IMAD.MOV.U32 R77, RZ, RZ, R134 ;  /* 0x000000ffff4d7224 */ /* 0x000fe400078e0086 */
[----:B------:R-:W-:Y:S01]  /*3e80*/  IMAD.MOV.U32 R65, RZ, RZ, R57 ;  /* 0x000000ffff417224 */ /* 0x000fe200078e0039 */
[----:B------:R-:W-:Y:S01]  /*3e90*/  HMMA.16816.F32 R132, R4, R54, R28 ;  /* 0x000000360484723c */ /* 0x000fe2000000181c */
[----:B------:R-:W1:Y:S01]  /*3ea0*/  LDSM.16.MT88.4 R28, [R249+0x6900] ;  /* 0x00690000f91c783b */ /* 0x000e620000004200 */
[----:B------:R-:W-:-:S05]  /*3eb0*/  MOV R64, R78 ;  /* 0x0000004e00407202 */ /* 0x000fca0000000f00 */
[----:B------:R-:W-:Y:S01]  /*3ec0*/  MOV R55, R114 ;  /* 0x0000007200377202 */ /* 0x000fe20000000f00 */
[----:B------:R-:W-:Y:S01]  /*3ed0*/  HMMA.16816.F32 R136, R4, R52, R32 ;  /* 0x000000340488723c */ /* 0x000fe20000001820 */
[----:B------:R-:W4:Y:S01]  /*3ee0*/  LDSM.16.MT88.4 R32, [R252+0x6100] ;  /* 0x00610000fc20783b */ /* 0x000f220000004200 */
[----:B------:R-:W-:-:S05]  /*3ef0*/  MOV R54, R108 ;  /* 0x0000006c00367202 */ /* 0x000fca0000000f00 */
[----:B------:R-:W-:Y:S01]  /*3f00*/  IMAD.MOV.U32 R53, RZ, RZ, R115 ;  /* 0x000000ffff357224 */ /* 0x000fe200078e0073 */
[----:B------:R-:W-:Y:S01]  /*3f10*/  HMMA.16816.F32 R24, R8, R60, RZ ;  /* 0x0000003c0818723c */ /* 0x000fe200000018ff */
[----:B------:R-:W-:-:S06]  /*3f20*/  IMAD.MOV.U32 R52, RZ, RZ, R113 ;  /* 0x000000ffff347224 */ /* 0x000fcc00078e0071 */
[----:B------:R-:W-:Y:S01]  /*3f30*/  IMAD.MOV.U32 R60, RZ, RZ, R125 ;  /* 0x000000ffff3c7224 */ /* 0x000fe200078e007d */
[----:B------:R-:W-:Y:S01]  /*3f40*/  HMMA.16816.F32 R112, R4, R50, R20 ;  /* 0x000000320470723c */ /* 0x000fe20000001814 */
[----:B------:R-:W-:-:S07]  /*3f50*/  IMAD.MOV.U32 R61, RZ, RZ, R124 ;  /* 0x000000ffff3d7224 */ /* 0x000fce00078e007c */
[----:B--2---:R-:W-:Y:S08]  /*3f60*/  HMMA.16816.F32 R20, R8, R36, RZ ;  /* 0x000000240814723c */ /* 0x004ff000000018ff */
[----:B---3--:R-:W-:Y:S07]  /*3f70*/  HMMA.16816.F32 R108, R4, R44, R16 ;  /* 0x0000002c046c723c */ /* 0x008fee0000001810 */
[----:B------:R-:W-:Y:S01]  /*3f80*/  IMAD.MOV.U32 R45, RZ, RZ, R60 ;  /* 0x000000ffff2d7224 */ /* 0x000fe200078e003c */
[----:B------:R-:W-:Y:S01]  /*3f90*/  HMMA.16816.F32 R16, R8, R38, RZ ;  /* 0x000000260810723c */ /* 0x000fe200000018ff */
[----:B------:R-:W-:-:S02]  /*3fa0*/  IMAD.MOV.U32 R60, RZ, RZ, R56 ;  /* 0x000000ffff3c7224 */ /* 0x000fc400078e0038 */
[----:B------:R-:W-:-:S05]  /*3fb0*/  IMAD.MOV.U32 R44, RZ, RZ, R79 ;  /* 0x000000ffff2c7224 */ /* 0x000fca00078e004f */
[C---:B-1----:R-:W-:Y:S01]  /*3fc0*/  HMMA.16816.F32 R56, R4.reuse, R28, R20 ;  /* 0x0000001c0438723c */ /* 0x042fe20000001814 */
[----:B------:R-:W1:Y:S06]  /*3fd0*/  LDSM.16.MT88.4 R20, [R252+0x6900] ;  /* 0x00690000fc14783b */ /* 0x000e6c0000004200 */
[----:B------:R-:W-:Y:S01]  /*3fe0*/  IMAD.MOV.U32 R29, RZ, RZ, R44 ;  /* 0x000000ffff1d7224 */ /* 0x000fe200078e002c */
[----:B------:R-:W-:Y:S01]  /*3ff0*/  HMMA.16816.F32 R124, R4, R48, R24 ;  /* 0x00000030047c723c */ /* 0x000fe20000001818 */
[----:B------:R-:W-:Y:S02]  /*4000*/  IMAD.MOV.U32 R44, RZ, RZ, R0 ;  /* 0x000000ffff2c7224 */ /* 0x000fe400078e0000 */
[----:B------:R-:W-:-:S05]  /*4010*/  FFMA.FTZ R0, R94, c[0x0][0x2d0], -R12 ;  /* 0x0000b4005e007a23 */ /* 0x000fca000001080c */
[----:B------:R-:W-:Y:S07]  /*4020*/  HMMA.16816.F32 R24, R8, R66, RZ ;  /* 0x000000420818723c */ /* 0x000fee00000018ff */
[----:B------:R-:W-:Y:S01]  /*4030*/  IMAD.MOV.U32 R66, RZ, RZ, R76 ;  /* 0x000000ffff427224 */ /* 0x000fe200078e004c */
[----:B------:R-:W-:Y:S01]  /*4040*/  HMMA.16816.F32 R48, R4, R30, R16 ;  /* 0x0000001e0430723c */ /* 0x000fe20000001810 */
[----:B------:R-:W-:-:S06]  /*4050*/  IMAD.MOV.U32 R67, RZ, RZ, R77 ;  /* 0x000000ffff437224 */ /* 0x000fcc00078e004d */
[----:B------:R-:W-:Y:S01]  /*4060*/  IMAD.MOV.U32 R30, RZ, RZ, R41 ;  /* 0x000000ffff1e7224 */ /* 0x000fe200078e0029 */
[----:B----4-:R-:W-:Y:S01]  /*4070*/  HMMA.16816.F32 R16, R8, R32, RZ ;  /* 0x000000200810723c */ /* 0x010fe200000018ff */
[----:B------:R-:W-:Y:S01]  /*4080*/  MOV R31, R45 ;  /* 0x0000002d001f7202 */ /* 0x000fe20000000f00 */
[----:B------:R-:W-:Y:S02]  /*4090*/  IMAD.MOV.U32 R45, RZ, RZ, R176 ;  /* 0x000000ffff2d7224 */ /* 0x000fe400078e00b0 */
[----:B------:R-:W-:-:S04]  /*40a0*/  IMAD.MOV.U32 R94, RZ, RZ, R30 ;  /* 0x000000ffff5e7224 */ /* 0x000fc800078e001e */
[----:B------:R-:W-:Y:S07]  /*40b0*/  HMMA.16816.F32 R76, R4, R46, R24 ;  /* 0x0000002e044c723c */ /* 0x000fee0000001818 */
[----:B------:R-:W-:Y:S01]  /*40c0*/  IMAD.MOV.U32 R25, RZ, RZ, R42 ;  /* 0x000000ffff197224 */ /* 0x000fe200078e002a */
[----:B------:R-:W-:Y:S01]  /*40d0*/  MOV R27, R40 ;  /* 0x00000028001b7202 */ /* 0x000fe20000000f00 */
[----:B------:R-:W-:Y:S01]  /*40e0*/  IMAD.MOV.U32 R26, RZ, RZ, R43 ;  /* 0x000000ffff1a7224 */ /* 0x000fe200078e002b */
[----:B------:R-:W-:Y:S01]  /*40f0*/  MOV R47, R15 ;  /* 0x0000000f002f7202 */ /* 0x000fe20000000f00 */
[----:B------:R-:W-:-:S02]  /*4100*/  IMAD.MOV.U32 R46, RZ, RZ, R154 ;  /* 0x000000ffff2e7224 */ /* 0x000fc400078e009a */
[----:B------:R-:W-:Y:S02]  /*4110*/  IMAD.MOV.U32 R28, RZ, RZ, R27 ;  /* 0x000000ffff1c7224 */ /* 0x000fe400078e001b */
[----:B------:R-:W-:Y:S01]  /*4120*/  FFMA.FTZ R15, R84, c[0x0][0x2d0], -R12 ;  /* 0x0000b400540f7a23 */ /* 0x000fe2000001080c */
[----:B-1----:R-:W-:Y:S08]  /*4130*/  HMMA.16816.F32 R40, R4, R20, R16 ;  /* 0x000000140428723c */ /* 0x002ff00000001810 */
[----:B------:R-:W-:Y:S11]  /*4140*/  HMMA.16816.F32 R16, R8, R34, RZ ;  /* 0x000000220810723c */ /* 0x000ff600000018ff */
[----:B------:R-:W-:Y:S11]  /*4150*/  @!UPT UIADD3 URZ, URZ, URZ, URZ ;  /* 0x0000003f3f3ff290 */ /* 0x000ff6000fffe03f */
[----:B------:R-:W-:Y:S02]  /*4160*/  @!UPT UIADD3 URZ, URZ, URZ, URZ ;  /* 0x0000003f3f3ff290 */ /* 0x000fe4000fffe03f */
[----:B------:R-:W-:Y:S01]  /*4170*/  HMMA.16816.F32 R36, R4, R22, R16 ;  /* 0x000000160424723c */ /* 0x000fe20000001810 */
[----:B------:R-:W1:Y:S07]  /*4180*/  LDSM.16.MT88.4 R16, [R251+0x6100] ;  /* 0x00610000fb10783b */ /* 0x000e6e0000004200 */
[C---:B-1----:R-:W-:Y:S08]  /*4190*/  HMMA.16816.F32 R20, R8.reuse, R16, RZ ;  /* 0x000000100814723c */ /* 0x042ff000000018ff */
[----:B------:R-:W-:Y:S01]  /*41a0*/  HMMA.16816.F32 R8, R8, R18, RZ ;  /* 0x000000120808723c */ /* 0x000fe200000018ff */
[----:B------:R-:W1:Y:S11]  /*41b0*/  LDSM.16.MT88.4 R16, [R251+0x6900] ;  /* 0x00690000fb10783b */ /* 0x000e760000004200 */
[----:B------:R-:W-:Y:S04]  /*41c0*/  @!UPT UIADD3 URZ, URZ, URZ, URZ ;  /* 0x0000003f3f3ff290 */ /* 0x000fe8000fffe03f */
[C---:B-1----:R-:W-:Y:S07]  /*41d0*/  HMMA.16816.F32 R32, R4.reuse, R16, R20 ;  /* 0x000000100420723c */ /* 0x042fee0000001814 */
[----:B------:R-:W-:Y:S02]  /*41e0*/  IMAD.MOV.U32 R23, RZ, RZ, R25 ;  /* 0x000000ffff177224 */ /* 0x000fe400078e0019 */
[----:B------:R-:W-:Y:S02]  /*41f0*/  IMAD.MOV.U32 R22, RZ, RZ, R26 ;  /* 0x000000ffff167224 */ /* 0x000fe400078e001a */
[----:B------:R-:W-:Y:S01]  /*4200*/  HMMA.16816.F32 R24, R4, R18, R8 ;  /* 0x000000120418723c */ /* 0x000fe20000001808 */
[----:B------:R-:W-:-:S02]  /*4210*/  IMAD.MOV.U32 R16, RZ, RZ, R54 ;  /* 0x000000ffff107224 */ /* 0x000fc400078e0036 */
[----:B------:R-:W-:Y:S02]  /*4220*/  IMAD.MOV.U32 R54, RZ, RZ, R55 ;  /* 0x000000ffff367224 */ /* 0x000fe400078e0037 */
[----:B------:R-:W-:Y:S02]  /*4230*/  IMAD.MOV.U32 R55, RZ, RZ, R177 ;  /* 0x000000ffff377224 */ /* 0x000fe400078e00b1 */
[----:B------:R-:W-:Y:S02]  /*4240*/  IMAD.MOV.U32 R11, RZ, RZ, R148 ;  /* 0x000000ffff0b7224 */ /* 0x000fe400078e0094 */
[----:B------:R1:W-:Y:S01]  /*4250*/  MUFU.EX2 R148, R0 ;  /* 0x0000000000947308 */ /* 0x0003e20000000800 */
[----:B------:R-:W-:Y:S02]  /*4260*/  FADD.FTZ R4, R82, R81 ;  /* 0x0000005152047221 */ /* 0x000fe40000010000 */
[----:B------:R-:W-:Y:S02]  /*4270*/  IMAD.MOV.U32 R81, RZ, RZ, R11 ;  /* 0x000000ffff517224 */ /* 0x000fe400078e000b */
[----:B------:R-:W2:Y:S01]  /*4280*/  LDSM.16.MT88.4 R8, [R248+0x1100] ;  /* 0x00110000f808783b */ /* 0x000ea20000004200 */
[----:B------:R-:W-:-:S02]  /*4290*/  FFMA.FTZ R20, R90, c[0x0][0x2d0], -R12 ;  /* 0x0000b4005a147a23 */ /* 0x000fc4000001080c */
[--C-:B------:R-:W-:Y:S02]  /*42a0*/  FFMA.FTZ R18, R88, c[0x0][0x2d0], -R12.reuse ;  /* 0x0000b40058127a23 */ /* 0x100fe4000001080c */
[----:B------:R-:W-:Y:S02]  /*42b0*/  FFMA.FTZ R17, R85, c[0x0][0x2d0], -R12 ;  /* 0x0000b40055117a23 */ /* 0x000fe4000001080c */
[----:B------:R-:W-:Y:S01]  /*42c0*/  IMAD.MOV.U32 R82, RZ, RZ, R16 ;  /* 0x000000ffff527224 */ /* 0x000fe200078e0010 */
[----:B------:R-:W-:Y:S01]  /*42d0*/  MUFU.EX2 R20, R20 ;  /* 0x0000001400147308 */ /* 0x000fe20000000800 */
[----:B------:R-:W-:Y:S02]  /*42e0*/  FFMA.FTZ R16, R87, c[0x0][0x2d0], -R2 ;  /* 0x0000b40057107a23 */ /* 0x000fe40000010802 */
[----:B-1----:R-:W-:Y:S01]  /*42f0*/  FFMA.FTZ R0, R93, c[0x0][0x2d0], -R12 ;  /* 0x0000b4005d007a23 */ /* 0x002fe2000001080c */
[----:B------:R-:W-:Y:S01]  /*4300*/  MOV R93, R23 ;  /* 0x00000017005d7202 */ /* 0x000fe20000000f00 */
[----:B------:R-:W-:-:S03]  /*4310*/  FFMA.FTZ R19, R86, c[0x0][0x2d0], -R2 ;  /* 0x0000b40056137a23 */ /* 0x000fc60000010802 */
[----:B------:R1:W-:Y:S02]  /*4320*/  MUFU.EX2 R176, R0 ;  /* 0x0000000000b07308 */ /* 0x0003e40000000800 */
[----:B-1----:R-:W-:Y:S02]  /*4330*/  FFMA.FTZ R0, R92, c[0x0][0x2d0], -R12 ;  /* 0x0000b4005c007a23 */ /* 0x002fe4000001080c */
[----:B------:R-:W-:-:S04]  /*4340*/  IMAD.MOV.U32 R92, RZ, RZ, R22 ;  /* 0x000000ffff5c7224 */ /* 0x000fc800078e0016 */
[----:B------:R1:W-:Y:S02]  /*4350*/  MUFU.EX2 R154, R0 ;  /* 0x00000000009a7308 */ /* 0x0003e40000000800 */
[----:B-1----:R-:W-:Y:S02]  /*4360*/  FFMA.FTZ R0, R91, c[0x0][0x2d0], -R12 ;  /* 0x0000b4005b007a23 */ /* 0x002fe4000001080c */
[----:B------:R-:W-:-:S04]  /*4370*/  FFMA.FTZ R12, R89, c[0x0][0x2d0], -R2 ;  /* 0x0000b400590c7a23 */ /* 0x000fc80000010802 */
[----:B------:R1:W3:Y:S02]  /*4380*/  MUFU.EX2 R177, R0 ;  /* 0x0000000000b17308 */ /* 0x0002e40000000800 */
[----:B-1----:R-:W-:Y:S01]  /*4390*/  FFMA.FTZ R0, R95, c[0x0][0x2d0], -R2 ;  /* 0x0000b4005f007a23 */ /* 0x002fe20000010802 */
[----:B---3--:R-:W-:Y:S01]  /*43a0*/  F2FP.PACK_AB R6, R177, R154 ;  /* 0x0000009ab106723e */ /* 0x008fe200000000ff */
[----:B------:R-:W-:-:S04]  /*43b0*/  IMAD.MOV.U32 R95, RZ, RZ, R153 ;  /* 0x000000ffff5f7224 */ /* 0x000fc800078e0099 */
[----:B------:R1:W-:Y:S02]  /*43c0*/  MUFU.EX2 R21, R0 ;  /* 0x0000000000157308 */ /* 0x0003e40000000800 */
[----:B-1----:R-:W-:-:S06]  /*43d0*/  FFMA.FTZ R0, R97, c[0x0][0x2d0], -R2 ;  /* 0x0000b40061007a23 */ /* 0x002fcc0000010802 */
[----:B------:R1:W3:Y:S02]  /*43e0*/  MUFU.EX2 R22, R0 ;  /* 0x0000000000167308 */ /* 0x0002e40000000800 */
[----:B-1----:R-:W-:Y:S01]  /*43f0*/  FFMA.FTZ R0, R99, c[0x0][0x2d0], -R2 ;  /* 0x0000b40063007a23 */ /* 0x002fe20000010802 */
[----:B---3--:R-:W-:-:S05]  /*4400*/  F2FP.PACK_AB R5, R22, R21 ;  /* 0x000000151605723e */ /* 0x008fca00000000ff */
[----:B------:R1:W-:Y:S02]  /*4410*/  MUFU.EX2 R23, R0 ;  /* 0x0000000000177308 */ /* 0x0003e40000000800 */
[----:B-1----:R-:W-:-:S06]  /*4420*/  FFMA.FTZ R0, R98, c[0x0][0x2d0], -R2 ;  /* 0x0000b40062007a23 */ /* 0x002fcc0000010802 */
[----:B------:R1:W3:Y:S02]  /*4430*/  MUFU.EX2 R153, R0 ;  /* 0x0000000000997308 */ /* 0x0002e40000000800 */
[----:B-1----:R-:W-:Y:S01]  /*4440*/  FADD.FTZ R0, R14, R13 ;  /* 0x0000000d0e007221 */ /* 0x002fe20000010000 */
[----:B---3--:R-:W-:Y:S01]  /*4450*/  F2FP.PACK_AB R7, R153, R23 ;  /* 0x000000179907723e */ /* 0x008fe200000000ff */
[----:B------:R-:W-:Y:S01]  /*4460*/  FADD.FTZ R14, R83, R4 ;  /* 0x00000004530e7221 */ /* 0x000fe20000010000 */
[----:B------:R-:W-:Y:S01]  /*4470*/  F2FP.PACK_AB R4, R176, R148 ;  /* 0x00000094b004723e */ /* 0x000fe200000000ff */
[----:B------:R-:W-:Y:S02]  /*4480*/  FFMA.FTZ R13, R96, c[0x0][0x2d0], -R2 ;  /* 0x0000b400600d7a23 */ /* 0x000fe40000010802 */
[----:B------:R-:W-:Y:S02]  /*4490*/  FADD.FTZ R2, R80, R0 ;  /* 0x0000000050027221 */ /* 0x000fe40000010000 */
[----:B------:R-:W-:-:S02]  /*44a0*/  IMAD.MOV.U32 R83, RZ, RZ, R31 ;  /* 0x000000ffff537224 */ /* 0x000fc400078e001f */
[----:B------:R-:W-:Y:S01]  /*44b0*/  IMAD.MOV.U32 R0, RZ, RZ, R28 ;  /* 0x000000ffff007224 */ /* 0x000fe200078e001c */
[----:B--2---:R-:W-:Y:S01]  /*44c0*/  HMMA.16816.F32 R156, R4, R8, R156 ;  /* 0x00000008049c723c */ /* 0x004fe2000000189c */
[----:B------:R-:W-:Y:S02]  /*44d0*/  IMAD.MOV.U32 R80, RZ, RZ, R29 ;  /* 0x000000ffff507224 */ /* 0x000fe400078e001d */
[----:B------:R-:W-:-:S05]  /*44e0*/  FADD.FTZ R2, R178, R2 ;  /* 0x00000002b2027221 */ /* 0x000fca0000010000 */
        /* <DEDUP_REMOVED lines=11> */
[----:B------:R-:W-:Y:S02]  /*45a0*/  IMAD.MOV.U32 R0, RZ, RZ, R82 ;  /* 0x000000ffff007224 */ /* 0x000fe400078e0052 */
[----:B------:R-:W-:Y:S02]  /*45b0*/  IMAD.MOV.U32 R181, RZ, RZ, R81 ;  /* 0x000000ffffb57224 */ /* 0x000fe400078e0051 */
        /* <DEDUP_REMOVED lines=20> */
[----:B------:R-:W-:Y:S01]  /*4700*/  IMAD.MOV.U32 R163, RZ, RZ, R8 ;  /* 0x000000ffffa37224 */ /* 0x000fe200078e0008 */
[----:B------:R-:W-:Y:S01]  /*4710*/  MOV R160, R11 ;  /* 0x0000000b00a07202 */ /* 0x000fe20000000f00 */
[----:B------:R-:W-:Y:S02]  /*4720*/  IMAD.MOV.U32 R162, RZ, RZ, R9 ;  /* 0x000000ffffa27224 */ /* 0x000fe400078e0009 */
[----:B------:R-:W-:Y:S02]  /*4730*/  IMAD.MOV.U32 R161, RZ, RZ, R10 ;  /* 0x000000ffffa17224 */ /* 0x000fe400078e000a */
[----:B------:R-:W1:Y:S02]  /*4740*/  LDSM.16.MT88.4 R8, [R248+0x5100] ;  /* 0x00510000f808783b */ /* 0x000e640000004200 */
        /* <DEDUP_REMOVED lines=9> */
[----:B------:R-:W-:Y:S02]  /*47e0*/  IMAD.MOV.U32 R83, RZ, RZ, R136 ;  /* 0x000000ffff537224 */ /* 0x000fe400078e0088 */
[----:B------:R-:W-:Y:S02]  /*47f0*/  IMAD.MOV.U32 R82, RZ, RZ, R137 ;  /* 0x000000ffff527224 */ /* 0x000fe400078e0089 */
[----:B------:R-:W-:Y:S02]  /*4800*/  IMAD.MOV.U32 R81, RZ, RZ, R138 ;  /* 0x000000ffff517224 */ /* 0x000fe400078e008a */
[----:B------:R-:W-:Y:S02]  /*4810*/  IMAD.MOV.U32 R80, RZ, RZ, R139 ;  /* 0x000000ffff507224 */ /* 0x000fe400078e008b */
[----:B------:R-:W-:Y:S01]  /*4820*/  IMAD.MOV.U32 R143, RZ, RZ, R8 ;  /* 0x000000ffff8f7224 */ /* 0x000fe200078e0008 */
[----:B------:R-:W-:Y:S01]  /*4830*/  MOV R142, R9 ;  /* 0x00000009008e7202 */ /* 0x000fe20000000f00 */
[----:B------:R-:W-:-:S02]  /*4840*/  IMAD.MOV.U32 R141, RZ, RZ, R10 ;  /* 0x000000ffff8d7224 */ /* 0x000fc400078e000a */
[----:B------:R-:W-:Y:S02]  /*4850*/  IMAD.MOV.U32 R140, RZ, RZ, R11 ;  /* 0x000000ffff8c7224 */ /* 0x000fe400078e000b */
[----:B------:R-:W1:Y:S02]  /*4860*/  LDSM.16.MT88.4 R8, [R251+0x5100] ;  /* 0x00510000fb08783b */ /* 0x000e640000004200 */
[C---:B-1----:R-:W-:Y:S08]  /*4870*/  HMMA.16816.F32 R144, R4.reuse, R8, R124 ;  /* 0x000000080490723c */ /* 0x042ff0000000187c */
[----:B------:R-:W-:Y:S01]  /*4880*/  HMMA.16816.F32 R136, R4, R10, R112 ;  /* 0x0000000a0488723c */ /* 0x000fe20000001870 */
[----:B------:R-:W1:Y:S06]  /*4890*/  LDSM.16.MT88.4 R8, [R248+0x7100] ;  /* 0x00710000f808783b */ /* 0x000e6c0000004200 */
[----:B------:R-:W-:Y:S01]  /*48a0*/  IMAD.MOV.U32 R112, RZ, RZ, R163 ;  /* 0x000000ffff707224 */ /* 0x000fe200078e00a3 */
[----:B------:R-:W-:Y:S01]  /*48b0*/  MOV R114, R161 ;  /* 0x000000a100727202 */ /* 0x000fe20000000f00 */
[----:B------:R-:W-:-:S02]  /*48c0*/  IMAD.MOV.U32 R113, RZ, RZ, R162 ;  /* 0x000000ffff717224 */ /* 0x000fc400078e00a2 */
[----:B------:R-:W-:Y:S02]  /*48d0*/  IMAD.MOV.U32 R115, RZ, RZ, R160 ;  /* 0x000000ffff737224 */ /* 0x000fe400078e00a0 */
[----:B------:R-:W-:Y:S01]  /*48e0*/  LDSM.16.MT88.4 R160, [R248+0x1900] ;  /* 0x00190000f8a0783b */ /* 0x000fe20000004200 */
        /* <DEDUP_REMOVED lines=8> */
[----:B------:R-:W-:Y:S02]  /*4970*/  IMAD.MOV.U32 R76, RZ, RZ, R180 ;  /* 0x000000ffff4c7224 */ /* 0x000fe400078e00b4 */
[----:B------:R-:W-:Y:S02]  /*4980*/  IMAD.MOV.U32 R77, RZ, RZ, R181 ;  /* 0x000000ffff4d7224 */ /* 0x000fe400078e00b5 */
[----:B------:R-:W-:Y:S02]  /*4990*/  IMAD.MOV.U32 R78, RZ, RZ, R182 ;  /* 0x000000ffff4e7224 */ /* 0x000fe400078e00b6 */
[----:B------:R-:W-:Y:S01]  /*49a0*/  FADD.FTZ R0, R76, R0 ;  /* 0x000000004c007221 */ /* 0x000fe20000010000 */
[----:B------:R-:W-:Y:S01]  /*49b0*/  MOV R76, R164 ;  /* 0x000000a4004c7202 */ /* 0x000fe20000000f00 */
[----:B------:R-:W-:-:S02]  /*49c0*/  IMAD.MOV.U32 R14, RZ, RZ, R110 ;  /* 0x000000ffff0e7224 */ /* 0x000fc400078e006e */
[----:B------:R-:W-:Y:S01]  /*49d0*/  IMAD.MOV.U32 R110, RZ, RZ, R81 ;  /* 0x000000ffff6e7224 */ /* 0x000fe200078e0051 */
[C---:B-1----:R-:W-:Y:S08]  /*49e0*/  HMMA.16816.F32 R140, R4.reuse, R8, R56 ;  /* 0x00000008048c723c */ /* 0x042ff00000001838 */
[----:B------:R-:W-:Y:S01]  /*49f0*/  HMMA.16816.F32 R188, R4, R10, R48 ;  /* 0x0000000a04bc723c */ /* 0x000fe20000001830 */
[----:B------:R-:W1:Y:S04]  /*4a00*/  LDSM.16.MT88.4 R8, [R252+0x7100] ;  /* 0x00710000fc08783b */ /* 0x000e680000004200 */
[----:B------:R-:W-:Y:S11]  /*4a10*/  LDSM.16.MT88.4 R48, [R252+0x1900] ;  /* 0x00190000fc30783b */ /* 0x000ff60000004200 */
[----:B------:R-:W-:Y:S01]  /*4a20*/  MOV R59, R140 ;  /* 0x0000008c003b7202 */ /* 0x000fe20000000f00 */
[----:B------:R-:W-:-:S02]  /*4a30*/  IMAD.MOV.U32 R58, RZ, RZ, R141 ;  /* 0x000000ffff3a7224 */ /* 0x000fc400078e008d */
[----:B------:R-:W-:Y:S02]  /*4a40*/  IMAD.MOV.U32 R57, RZ, RZ, R142 ;  /* 0x000000ffff397224 */ /* 0x000fe400078e008e */
[----:B------:R-:W-:Y:S02]  /*4a50*/  IMAD.MOV.U32 R56, RZ, RZ, R143 ;  /* 0x000000ffff387224 */ /* 0x000fe400078e008f */
[C---:B-1----:R-:W-:Y:S01]  /*4a60*/  HMMA.16816.F32 R140, R4.reuse, R8, R40 ;  /* 0x00000008048c723c */ /* 0x042fe20000001828 */
[----:B------:R-:W-:Y:S07]  /*4a70*/  LDSM.16.MT88.4 R40, [R249+0x1900] ;  /* 0x00190000f928783b */ /* 0x000fee0000004200 */
[C---:B------:R-:W-:Y:S01]  /*4a80*/  HMMA.16816.F32 R180, R4.reuse, R10, R36 ;  /* 0x0000000a04b4723c */ /* 0x040fe20000001824 */
[----:B------:R-:W1:Y:S07]  /*4a90*/  LDSM.16.MT88.4 R8, [R251+0x7100] ;  /* 0x00710000fb08783b */ /* 0x000e6e0000004200 */
[C---:B-1----:R-:W-:Y:S01]  /*4aa0*/  HMMA.16816.F32 R32, R4.reuse, R8, R32 ;  /* 0x000000080420723c */ /* 0x042fe20000001820 */
[----:B------:R1:W-:Y:S07]  /*4ab0*/  MUFU.EX2 R9, R15 ;  /* 0x0000000f00097308 */ /* 0x0003ee0000000800 */
[----:B------:R-:W-:Y:S01]  /*4ac0*/  HMMA.16816.F32 R24, R4, R10, R24 ;  /* 0x0000000a0418723c */ /* 0x000fe20000001818 */
[----:B------:R2:W3:Y:S06]  /*4ad0*/  MUFU.EX2 R11, R18 ;  /* 0x00000012000b7308 */ /* 0x0004ec0000000800 */
[----:B------:R-:W-:-:S02]  /*4ae0*/  FADD.FTZ R4, R151, R2 ;  /* 0x0000000297047221 */ /* 0x000fc40000010000 */
[----:B------:R4:W5:Y:S01]  /*4af0*/  MUFU.EX2 R10, R17 ;  /* 0x00000011000a7308 */ /* 0x0009620000000800 */
[----:B------:R-:W-:Y:S02]  /*4b00*/  FADD.FTZ R2, R77, R0 ;  /* 0x000000004d027221 */ /* 0x000fe40000010000 */
[----:B------:R-:W-:Y:S02]  /*4b10*/  IMAD.MOV.U32 R77, RZ, RZ, R167 ;  /* 0x000000ffff4d7224 */ /* 0x000fe400078e00a7 */
[----:B-1----:R-:W-:Y:S01]  /*4b20*/  IMAD.MOV.U32 R15, RZ, RZ, R111 ;  /* 0x000000ffff0f7224 */ /* 0x002fe200078e006f */
[----:B------:R-:W-:Y:S01]  /*4b30*/  MOV R111, R80 ;  /* 0x00000050006f7202 */ /* 0x000fe20000000f00 */
[----:B------:R-:W-:Y:S01]  /*4b40*/  FADD.FTZ R0, R150, R4 ;  /* 0x0000000496007221 */ /* 0x000fe20000010000 */
[----:B------:R1:W-:Y:S01]  /*4b50*/  MUFU.EX2 R8, R13 ;  /* 0x0000000d00087308 */ /* 0x0003e20000000800 */
[----:B--2---:R-:W-:Y:S01]  /*4b60*/  IMAD.MOV.U32 R18, RZ, RZ, R78 ;  /* 0x000000ffff127224 */ /* 0x004fe200078e004e */
[----:B---3--:R-:W-:Y:S01]  /*4b70*/  F2FP.PACK_AB R164, R11, R20 ;  /* 0x000000140ba4723e */ /* 0x008fe200000000ff */
[----:B------:R-:W-:-:S02]  /*4b80*/  IMAD.MOV.U32 R78, RZ, RZ, R166 ;  /* 0x000000ffff4e7224 */ /* 0x000fc400078e00a6 */
[----:B------:R-:W-:Y:S02]  /*4b90*/  FADD.FTZ R2, R179, R2 ;  /* 0x00000002b3027221 */ /* 0x000fe40000010000 */
[----:B------:R-:W-:Y:S01]  /*4ba0*/  FADD.FTZ R0, R149, R0 ;  /* 0x0000000095007221 */ /* 0x000fe20000010000 */
[----:B------:R-:W2:Y:S01]  /*4bb0*/  MUFU.EX2 R7, R12 ;  /* 0x0000000c00077308 */ /* 0x000ea20000000800 */
[----:B----4-:R-:W-:Y:S01]  /*4bc0*/  IMAD.MOV.U32 R17, RZ, RZ, R79 ;  /* 0x000000ffff117224 */ /* 0x010fe200078e004f */
[----:B-----5:R-:W-:Y:S01]  /*4bd0*/  F2FP.PACK_AB R166, R9, R10 ;  /* 0x0000000a09a6723e */ /* 0x020fe200000000ff */
[----:B------:R-:W-:Y:S02]  /*4be0*/  IMAD.MOV.U32 R79, RZ, RZ, R165 ;  /* 0x000000ffff4f7224 */ /* 0x000fe400078e00a5 */
[----:B------:R-:W-:Y:S02]  /*4bf0*/  FADD.FTZ R2, R17, R2 ;  /* 0x0000000211027221 */ /* 0x000fe40000010000 */
[----:B------:R-:W-:Y:S01]  /*4c00*/  FADD.FTZ R0, R18, R0 ;  /* 0x0000000012007221 */ /* 0x000fe20000010000 */
[----:B------:R-:W-:Y:S01]  /*4c10*/  MUFU.EX2 R6, R16 ;  /* 0x0000001000067308 */ /* 0x000fe20000000800 */
[----:B-1----:R-:W-:Y:S01]  /*4c20*/  MOV R13, R109 ;  /* 0x0000006d000d7202 */ /* 0x002fe20000000f00 */
[----:B------:R-:W-:-:S02]  /*4c30*/  IMAD.MOV.U32 R109, RZ, RZ, R82 ;  /* 0x000000ffff6d7224 */ /* 0x000fc400078e0052 */
[----:B------:R-:W-:Y:S02]  /*4c40*/  FADD.FTZ R2, R148, R2 ;  /* 0x0000000294027221 */ /* 0x000fe40000010000 */
[----:B------:R-:W-:Y:S02]  /*4c50*/  FADD.FTZ R0, R21, R0 ;  /* 0x0000000015007221 */ /* 0x000fe40000010000 */
[----:B------:R-:W1:Y:S01]  /*4c60*/  MUFU.EX2 R5, R19 ;  /* 0x0000001300057308 */ /* 0x000e620000000800 */
[----:B--2---:R-:W-:Y:S01]  /*4c70*/  F2FP.PACK_AB R165, R7, R8 ;  /* 0x0000000807a5723e */ /* 0x004fe200000000ff */
[----:B------:R-:W-:Y:S02]  /*4c80*/  IMAD.MOV.U32 R12, RZ, RZ, R108 ;  /* 0x000000ffff0c7224 */ /* 0x000fe400078e006c */
[----:B------:R-:W-:Y:S02]  /*4c90*/  IMAD.MOV.U32 R108, RZ, RZ, R83 ;  /* 0x000000ffff6c7224 */ /* 0x000fe400078e0053 */
[----:B------:R-:W-:Y:S01]  /*4ca0*/  LDSM.16.MT88.4 R80, [R252+0x3900] ;  /* 0x00390000fc50783b */ /* 0x000fe20000004200 */
[----:B------:R-:W-:-:S02]  /*4cb0*/  FADD.FTZ R2, R176, R2 ;  /* 0x00000002b0027221 */ /* 0x000fc40000010000 */
[----:B------:R-:W-:Y:S02]  /*4cc0*/  FADD.FTZ R0, R22, R0 ;  /* 0x0000000016007221 */ /* 0x000fe40000010000 */
[----:B------:R-:W-:Y:S02]  /*4cd0*/  FADD.FTZ R4, R154, R2 ;  /* 0x000000029a047221 */ /* 0x000fe40000010000 */
[----:B------:R-:W-:Y:S02]  /*4ce0*/  FADD.FTZ R2, R23, R0 ;  /* 0x0000000017027221 */ /* 0x000fe40000010000 */
[----:B------:R-:W-:Y:S01]  /*4cf0*/  FADD.FTZ R0, R177, R4 ;  /* 0x00000004b1007221 */ /* 0x000fe20000010000 */
[----:B-1----:R-:W-:Y:S01]  /*4d00*/  F2FP.PACK_AB R167, R5, R6 ;  /* 0x0000000605a7723e */ /* 0x002fe200000000ff */
        /* <DEDUP_REMOVED lines=8> */
[----:B------:R-:W-:Y:S01]  /*4d90*/  HMMA.16816.F32 R160, R164, R162, R28 ;  /* 0x000000a2a4a0723c */ /* 0x000fe2000000181c */
[----:B------:R-:W-:-:S02]  /*4da0*/  FADD.FTZ R2, R9, R10 ;  /* 0x0000000a09027221 */ /* 0x000fc40000010000 */
[----:B------:R-:W-:-:S04]  /*4db0*/  FADD.FTZ R0, R5, R6 ;  /* 0x0000000605007221 */ /* 0x000fc80000010000 */
[----:B------:R-:W-:Y:S01]  /*4dc0*/  IMAD.MOV.U32 R28, RZ, RZ, R59 ;  /* 0x000000ffff1c7224 */ /* 0x000fe200078e003b */
[C---:B------:R-:W-:Y:S01]  /*4dd0*/  HMMA.16816.F32 R36, R164.reuse, R40, R44 ;  /* 0x00000028a424723c */ /* 0x040fe2000000182c */
[----:B------:R-:W-:Y:S01]  /*4de0*/  IMAD.MOV.U32 R29, RZ, RZ, R58 ;  /* 0x000000ffff1d7224 */ /* 0x000fe200078e003a */
[----:B------:R-:W-:Y:S01]  /*4df0*/  STL [R1+0x50], R0 ;  /* 0x0000500001007387 */ /* 0x000fe20000100800 */
[----:B------:R-:W-:Y:S02]  /*4e00*/  IMAD.MOV.U32 R30, RZ, RZ, R57 ;  /* 0x000000ffff1e7224 */ /* 0x000fe400078e0039 */
[----:B------:R-:W-:Y:S01]  /*4e10*/  IMAD.MOV.U32 R31, RZ, RZ, R56 ;  /* 0x000000ffff1f7224 */ /* 0x000fe200078e0038 */
[----:B------:R-:W-:Y:S02]  /*4e20*/  STL [R1+0x4c], R2 ;  /* 0x00004c0201007387 */ /* 0x000fe40000100800 */
[C---:B------:R-:W-:Y:S02]  /*4e30*/  HMMA.16816.F32 R44, R164.reuse, R48, R60 ;  /* 0x00000030a42c723c */ /* 0x040fe4000000183c */
[----:B------:R-:W1:Y:S06]  /*4e40*/  LDSM.16.MT88.4 R56, [R251+0x1900] ;  /* 0x00190000fb38783b */ /* 0x000e6c0000004200 */
[C---:B------:R-:W-:Y:S01]  /*4e50*/  HMMA.16816.F32 R48, R164.reuse, R50, R64 ;  /* 0x00000032a430723c */ /* 0x040fe20000001840 */
[----:B------:R-:W2:Y:S07]  /*4e60*/  LDSM.16.MT88.4 R64, [R248+0x3900] ;  /* 0x00390000f840783b */ /* 0x000eae0000004200 */
[C---:B------:R-:W-:Y:S08]  /*4e70*/  HMMA.16816.F32 R40, R164.reuse, R42, R52 ;  /* 0x0000002aa428723c */ /* 0x040ff00000001834 */
[C---:B-1----:R-:W-:Y:S08]  /*4e80*/  HMMA.16816.F32 R52, R164.reuse, R56, R68 ;  /* 0x00000038a434723c */ /* 0x042ff00000001844 */
[C---:B------:R-:W-:Y:S01]  /*4e90*/  HMMA.16816.F32 R56, R164.reuse, R58, R72 ;  /* 0x0000003aa438723c */ /* 0x040fe20000001848 */
[----:B------:R-:W1:Y:S07]  /*4ea0*/  LDSM.16.MT88.4 R72, [R249+0x3900] ;  /* 0x00390000f948783b */ /* 0x000e6e0000004200 */
[C---:B--2---:R-:W-:Y:S07]  /*4eb0*/  HMMA.16816.F32 R60, R164.reuse, R64, R84 ;  /* 0x00000040a43c723c */ /* 0x044fee0000001854 */
[----:B------:R-:W-:Y:S01]  /*4ec0*/  IMAD.MOV.U32 R84, RZ, RZ, R76 ;  /* 0x000000ffff547224 */ /* 0x000fe200078e004c */
[----:B------:R-:W-:Y:S01]  /*4ed0*/  HMMA.16816.F32 R64, R164, R66, R88 ;  /* 0x00000042a440723c */ /* 0x000fe20000001858 */
[----:B------:R-:W-:Y:S01]  /*4ee0*/  IMAD.MOV.U32 R85, RZ, RZ, R77 ;  /* 0x000000ffff557224 */ /* 0x000fe200078e004d */
[----:B------:R-:W2:Y:S01]  /*4ef0*/  LDSM.16.MT88.4 R88, [R251+0x3900] ;  /* 0x00390000fb58783b */ /* 0x000ea20000004200 */
[----:B------:R-:W-:-:S02]  /*4f00*/  IMAD.MOV.U32 R86, RZ, RZ, R78 ;  /* 0x000000ffff567224 */ /* 0x000fc400078e004e */
[----:B------:R-:W-:-:S03]  /*4f10*/  IMAD.MOV.U32 R87, RZ, RZ, R79 ;  /* 0x000000ffff577224 */ /* 0x000fc600078e004f */
        /* <DEDUP_REMOVED lines=9> */
[C---:B---3--:R-:W-:Y:S01]  /*4fb0*/  HMMA.16816.F32 R100, R164.reuse, R104, R120 ;  /* 0x00000068a464723c */ /* 0x048fe20000001878 */
[----:B------:R-:W3:Y:S07]  /*4fc0*/  LDSM.16.MT88.4 R120, [R251+0x5900] ;  /* 0x00590000fb78783b */ /* 0x000eee0000004200 */
[C---:B------:R-:W-:Y:S01]  /*4fd0*/  HMMA.16816.F32 R104, R164.reuse, R106, R128 ;  /* 0x0000006aa468723c */ /* 0x040fe20000001880 */
[----:B------:R-:W4:Y:S07]  /*4fe0*/  LDSM.16.MT88.4 R128, [R248+0x7900] ;  /* 0x00790000f880783b */ /* 0x000f2e0000004200 */
[C---:B-1----:R-:W-:Y:S08]  /*4ff0*/  HMMA.16816.F32 R92, R164.reuse, R96, R184 ;  /* 0x00000060a45c723c */ /* 0x042ff000000018b8 */
[C---:B------:R-:W-:Y:S08]  /*5000*/  HMMA.16816.F32 R96, R164.reuse, R98, R116 ;  /* 0x00000062a460723c */ /* 0x040ff00000001874 */
[C---:B--2---:R-:W-:Y:S08]  /*5010*/  HMMA.16816.F32 R108, R164.reuse, R112, R108 ;  /* 0x00000070a46c723c */ /* 0x044ff0000000186c */
[C---:B---3--:R-:W-:Y:S01]  /*5020*/  HMMA.16816.F32 R116, R164.reuse, R120, R144 ;  /* 0x00000078a474723c */ /* 0x048fe20000001890 */
[----:B------:R-:W1:Y:S07]  /*5030*/  LDSM.16.MT88.4 R144, [R252+0x7900] ;  /* 0x00790000fc90783b */ /* 0x000e6e0000004200 */
[C---:B------:R-:W-:Y:S01]  /*5040*/  HMMA.16816.F32 R120, R164.reuse, R122, R136 ;  /* 0x0000007aa478723c */ /* 0x040fe20000001888 */
[----:B------:R-:W2:Y:S07]  /*5050*/  LDSM.16.MT88.4 R136, [R249+0x7900] ;  /* 0x00790000f988783b */ /* 0x000eae0000004200 */
[C---:B------:R-:W-:Y:S01]  /*5060*/  HMMA.16816.F32 R112, R164.reuse, R114, R12 ;  /* 0x00000072a470723c */ /* 0x040fe2000000180c */
[----:B------:R-:W3:Y:S07]  /*5070*/  LDSM.16.MT88.4 R12, [R251+0x7900] ;  /* 0x00790000fb0c783b */ /* 0x000eee0000004200 */
[C---:B----4-:R-:W-:Y:S08]  /*5080*/  HMMA.16816.F32 R124, R164.reuse, R128, R124 ;  /* 0x00000080a47c723c */ /* 0x050ff0000000187c */
[C---:B------:R-:W-:Y:S08]  /*5090*/  HMMA.16816.F32 R128, R164.reuse, R130, R132 ;  /* 0x00000082a480723c */ /* 0x040ff00000001884 */
[C---:B-1----:R-:W-:Y:S08]  /*50a0*/  HMMA.16816.F32 R140, R164.reuse, R144, R140 ;  /* 0x00000090a48c723c */ /* 0x042ff0000000188c */
[C---:B--2---:R-:W-:Y:S08]  /*50b0*/  HMMA.16816.F32 R132, R164.reuse, R136, R28 ;  /* 0x00000088a484723c */ /* 0x044ff0000000181c */
[C---:B------:R-:W-:Y:S08]  /*50c0*/  HMMA.16816.F32 R136, R164.reuse, R138, R188 ;  /* 0x0000008aa488723c */ /* 0x040ff000000018bc */
[C---:B------:R-:W-:Y:S08]  /*50d0*/  HMMA.16816.F32 R144, R164.reuse, R146, R180 ;  /* 0x00000092a490723c */ /* 0x040ff000000018b4 */
[C---:B---3--:R-:W-:Y:S08]  /*50e0*/  HMMA.16816.F32 R148, R164.reuse, R12, R32 ;  /* 0x0000000ca494723c */ /* 0x048ff00000001820 */
        /* <DEDUP_REMOVED lines=66> */
.L_x_1552:
[----:B------:R-:W3:Y:S01]  /*5510*/  LDL.64 R12, [R1+0x90] ;  /* 0x00009000010c7983 */ /* 0x000ee20000100a00 */
[----:B------:R-:W-:Y:S01]  /*5520*/  MOV R14, c[0x0][0x208] ;  /* 0x00008200000e7a02 */ /* 0x000fe20000000f00 */
[----:B------:R-:W-:Y:S04]  /*5530*/  DEPBAR.LE SB0, 0x0 ;  /* 0x000080000000791a */ /* 0x000fe80000000000 */
[----:B------:R-:W4:Y:S01]  /*5540*/  LDL R24, [R1+0x80] ;  /* 0x0000800001187983 */ /* 0x000f220000100800 */
[----:B------:R-:W-:Y:S05]  /*5550*/  MOV R15, c[0x0][0x20c] ;  /* 0x00008300000f7a02 */ /* 0x000fea0000000f00 */
[----:B--2---:R-:W2:Y:S06]  /*5560*/  LDL R7, [R1+0x84] ;  /* 0x0000840001077983 */ /* 0x004eac0000100800 */
        /* <DEDUP_REMOVED lines=13> */
[----:B------:R-:W4:Y:S06]  /*5640*/  LDL R165, [R1+0x4] ;  /* 0x0000040001a57983 */ /* 0x000f2c0000100800 */
        /* <DEDUP_REMOVED lines=10> */
[----:B---3--:R-:W-:Y:S01]  /*56f0*/  IADD3 R3, P0, R2, R12, RZ ;  /* 0x0000000c02037210 */ /* 0x008fe20007f1e0ff */
[----:B----4-:R-:W-:Y:S03]  /*5700*/  LDSM.16.M88.4 R176, [R165] ;  /* 0x00000000a5b0783b */ /* 0x010fe60000000200 */
[----:B------:R-:W-:Y:S02]  /*5710*/  IADD3 R0, R5, R0, RZ ;  /* 0x0000000005007210 */ /* 0x000fe40007ffe0ff */
[C---:B------:R-:W-:Y:S02]  /*5720*/  LEA R22, P2, R3.reuse, c[0x0][0x1f8], 0x1 ;  /* 0x00007e0003167a11 */ /* 0x040fe400078408ff */
[----:B------:R-:W-:Y:S01]  /*5730*/  SHF.L.U64.HI R0, R4, 0x6, R0 ;  /* 0x0000000604007819 */ /* 0x000fe20000010200 */
[----:B------:R-:W-:Y:S01]  /*5740*/  LDSM.16.M88.4 R180, [R152] ;  /* 0x0000000098b4783b */ /* 0x000fe20000000200 */
        /* <DEDUP_REMOVED lines=821> */
.L_x_1551:
[----:B------:R-:W2:Y:S04]  /*8aa0*/  LDL.LU R5, [R1+0x4c] ;  /* 0x00004c0001057983 */ /* 0x000ea80000300800 */
[----:B-1----:R-:W3:Y:S01]  /*8ab0*/  LDL.LU R2, [R1+0x50] ;  /* 0x0000500001027983 */ /* 0x002ee20000300800 */
        /* <DEDUP_REMOVED lines=155> */
.L_x_1550:
        /* <DEDUP_REMOVED lines=89> */
[----:B------:R1:W-:Y:S01]  /*9a00*/  STS [R8+0x400], R7 ;  /* 0x0004000708007388 */ /* 0x0003e20000000800 */
        /* <DEDUP_REMOVED lines=94> */
.L_x_1554:
        /* <DEDUP_REMOVED lines=88> */
[----:B------:R-:W-:Y:S02]  /*a570*/  IMAD R12, R7, c[0x0][0x3e4], R6 ;  /* 0x0000f900070c7a24 */ /* 0x000fe400078e0206 */
[----:B------:R-:W-:Y:S01]  /*a580*/  IMAD.SHL.U32 R6, R18, 0x8, RZ ;  /* 0x0000000812067824 */ /* 0x000fe200078e00ff */
[C---:B------:R-:W-:Y:S01]  /*a590*/  IADD3 R13, R4.reuse, 0x8, RZ ;  /* 0x00000008040d7810 */ /* 0x040fe20007ffe0ff */
[----:B------:R-:W-:Y:S01]  /*a5a0*/  IMAD.IADD R3, R3, 0x1, R12 ;  /* 0x0000000103037824 */ /* 0x000fe200078e020c */
[-C--:B------:R-:W-:Y:S02]  /*a5b0*/  ISETP.GE.OR P0, PT, R4, R28.reuse, P2 ;  /* 0x0000001c0400720c */ /* 0x080fe40001706670 */
[----:B------:R-:W-:Y:S01]  /*a5c0*/  SHF.R.S32.HI R4, RZ, 0x1f, R5 ;  /* 0x0000001fff047819 */ /* 0x000fe20000011405 */
[----:B------:R-:W-:Y:S01]  /*a5d0*/  IMAD.WIDE.U32 R2, R5, c[0x0][0x3d8], R2 ;  /* 0x0000f60005027a25 */ /* 0x000fe200078e0002 */
[----:B------:R-:W-:Y:S02]  /*a5e0*/  ISETP.GE.OR P2, PT, R13, R28, P2 ;  /* 0x0000001c0d00720c */ /* 0x000fe40001746670 */
[----:B------:R-:W-:Y:S01]  /*a5f0*/  LOP3.LUT R7, R14, 0x7ffffe00, R6, 0xf8, !PT ;  /* 0x7ffffe000e077812 */ /* 0x000fe200078ef806 */
[----:B------:R-:W-:-:S04]  /*a600*/  IMAD R4, R4, c[0x0][0x3d8], RZ ;  /* 0x0000f60004047a24 */ /* 0x000fc800078e02ff */
[----:B------:R-:W-:Y:S01]  /*a610*/  IMAD R6, R5, c[0x0][0x3dc], R4 ;  /* 0x0000f70005067a24 */ /* 0x000fe200078e0204 */
[----:B------:R-:W-:Y:S01]  /*a620*/  SHF.L.U32 R4, R7, 0x1, RZ ;  /* 0x0000000107047819 */ /* 0x000fe200000006ff */
[----:B-1----:R1:W-:Y:S01]  /*a630*/  @!P0 ST.E [R10.64], R53 ;  /* 0x000000350a008985 */ /* 0x0023e2000c101904 */
[C---:B------:R-:W-:Y:S01]  /*a640*/  LEA R30, P0, R2.reuse, c[0x0][0x380], 0x1 ;  /* 0x0000e000021e7a11 */ /* 0x040fe200078008ff */
[----:B------:R-:W-:Y:S02]  /*a650*/  IMAD.IADD R3, R3, 0x1, R6 ;  /* 0x0000000103037824 */ /* 0x000fe400078e0206 */
[----:B----4-:R2:W-:Y:S03]  /*a660*/  @!P2 ST.E [R8.64], R56 ;  /* 0x000000380800a985 */ /* 0x0105e6000c101904 */
[----:B------:R-:W-:Y:S01]  /*a670*/  LEA.HI.X R29, R2, c[0x0][0x384], R3, 0x1, P0 ;  /* 0x0000e100021d7a11 */ /* 0x000fe200000f0c03 */
[----:B------:R2:W3:Y:S04]  /*a680*/  LDS.128 R44, [R4+0x1080] ;  /* 0x00108000042c7984 */ /* 0x0004e80000000c00 */
[----:B------:R2:W4:Y:S04]  /*a690*/  LDS.128 R60, [R4+0x2080] ;  /* 0x00208000043c7984 */ /* 0x0005280000000c00 */
[----:B------:R2:W2:Y:S04]  /*a6a0*/  LDS.128 R72, [R4+0x3080] ;  /* 0x0030800004487984 */ /* 0x0004a80000000c00 */
[----:B------:R2:W2:Y:S04]  /*a6b0*/  LDS.128 R40, [R4+0x5080] ;  /* 0x0050800004287984 */ /* 0x0004a80000000c00 */
[----:B------:R2:W2:Y:S01]  /*a6c0*/  LDS.128 R56, [R4+0x6080] ;  /* 0x0060800004387984 */ /* 0x0004a20000000c00 */
[----:B-1----:R-:W-:-:S03]  /*a6d0*/  LEA R11, R19, R15, 0x7 ;  /* 0x0000000f130b7211 */ /* 0x002fc600078e38ff */
[----:B------:R1:W1:Y:S01]  /*a6e0*/  LDS.128 R68, [R4+0x7080] ;  /* 0x0070800004447984 */ /* 0x0002620000000c00 */
[----:B------:R-:W-:-:S03]  /*a6f0*/  ISETP.GE.AND P0, PT, R11, R28, PT ;  /* 0x0000001c0b00720c */ /* 0x000fc60003f06270 */
        /* <DEDUP_REMOVED lines=9> */
[----:B---34-:R-:W3:Y:S01]  /*a790*/  LDS.128 R24, [R4+0x80] ;  /* 0x0000800004187984 */ /* 0x018ee20000000c00 */
[----:B------:R-:W-:-:S02]  /*a7a0*/  IADD3 R7, R0, 0x40, RZ ;  /* 0x0000004000077810 */ /* 0x000fc40007ffe0ff */
[C---:B--2---:R-:W-:Y:S01]  /*a7b0*/  IADD3 R8, R0.reuse, 0x80, RZ ;  /* 0x0000008000087810 */ /* 0x044fe20007ffe0ff */
[----:B------:R-:W2:Y:S01]  /*a7c0*/  LDS.128 R20, [R4+0x4080] ;  /* 0x0040800004147984 */ /* 0x000ea20000000c00 */
[----:B------:R-:W-:Y:S02]  /*a7d0*/  IADD3 R9, R0, 0xc0, RZ ;  /* 0x000000c000097810 */ /* 0x000fe40007ffe0ff */
[----:B------:R-:W-:Y:S01]  /*a7e0*/  ISETP.GE.AND P2, PT, R7, c[0x0][0x3c8], PT ;  /* 0x0000f20007007a0c */ /* 0x000fe20003f46270 */
[----:B------:R-:W4:Y:S01]  /*a7f0*/  LDS.128 R16, [R4+0x8080] ;  /* 0x0080800004107984 */ /* 0x000f220000000c00 */
[----:B------:R-:W-:Y:S02]  /*a800*/  ISETP.GE.AND P1, PT, R8, c[0x0][0x3c8], PT ;  /* 0x0000f20008007a0c */ /* 0x000fe40003f26270 */
[----:B------:R-:W-:Y:S01]  /*a810*/  ISETP.GE.AND P0, PT, R9, c[0x0][0x3c8], PT ;  /* 0x0000f20009007a0c */ /* 0x000fe20003f06270 */
[----:B------:R5:W1:Y:S01]  /*a820*/  LDS.128 R12, [R4+0xc080] ;  /* 0x00c08000040c7984 */ /* 0x000a620000000c00 */
[----:B------:R-:W-:-:S07]  /*a830*/  ISETP.GE.AND P3, PT, R0, c[0x0][0x3c8], PT ;  /* 0x0000f20000007a0c */ /* 0x000fce0003f66270 */
[----:B------:R-:W-:-:S04]  /*a840*/  @!P2 SHF.R.S32.HI R5, RZ, 0x1f, R7 ;  /* 0x0000001fff05a819 */ /* 0x000fc80000011407 */
[----:B------:R-:W-:Y:S02]  /*a850*/  @!P0 SHF.R.S32.HI R6, RZ, 0x1f, R9 ;  /* 0x0000001fff068819 */ /* 0x000fe40000011409 */
[----:B------:R-:W-:Y:S02]  /*a860*/  @!P2 LEA.HI R7, R5, R7, RZ, 0x3 ;  /* 0x000000070507a211 */ /* 0x000fe400078f18ff */
[----:B-1---5:R-:W-:-:S04]  /*a870*/  @!P1 SHF.R.S32.HI R4, RZ, 0x1f, R8 ;  /* 0x0000001fff049819 */ /* 0x022fc80000011408 */
[----:B------:R-:W-:Y:S02]  /*a880*/  @!P1 LEA.HI R5, R4, R8, RZ, 0x3 ;  /* 0x0000000804059211 */ /* 0x000fe400078f18ff */
[----:B------:R-:W-:Y:S01]  /*a890*/  @!P0 LEA.HI R4, R6, R9, RZ, 0x3 ;  /* 0x0000000906048211 */ /* 0x000fe200078f18ff */
[--C-:B------:R-:W-:Y:S01]  /*a8a0*/  @!P3 IMAD.WIDE R8, R0, 0x2, R2.reuse ;  /* 0x000000020008b825 */ /* 0x100fe200078e0202 */
[----:B------:R-:W-:Y:S02]  /*a8b0*/  @!P2 LOP3.LUT R6, R7, 0xfffffff8, RZ, 0xc0, !PT ;  /* 0xfffffff80706a812 */ /* 0x000fe400078ec0ff */
[----:B------:R-:W-:Y:S02]  /*a8c0*/  @!P1 LOP3.LUT R5, R5, 0xfffffff8, RZ, 0xc0, !PT ;  /* 0xfffffff805059812 */ /* 0x000fe400078ec0ff */
[----:B------:R-:W-:Y:S01]  /*a8d0*/  @!P0 LOP3.LUT R10, R4, 0xfffffff8, RZ, 0xc0, !PT ;  /* 0xfffffff8040a8812 */ /* 0x000fe200078ec0ff */
[--C-:B------:R-:W-:Y:S01]  /*a8e0*/  @!P2 IMAD.WIDE R6, R6, 0x2, R2.reuse ;  /* 0x000000020606a825 */ /* 0x100fe200078e0202 */
[----:B---3--:R1:W-:Y:S03]  /*a8f0*/  @!P3 ST.E.128 [R8.64], R24 ;  /* 0x000000180800b985 */ /* 0x0083e6000c101d04 */
[--C-:B------:R-:W-:Y:S01]  /*a900*/  @!P1 IMAD.WIDE R4, R5, 0x2, R2.reuse ;  /* 0x0000000205049825 */ /* 0x100fe200078e0202 */
[----:B--2---:R1:W-:Y:S03]  /*a910*/  @!P2 ST.E.128 [R6.64], R20 ;  /* 0x000000140600a985 */ /* 0x0043e6000c101d04 */
[----:B------:R-:W-:Y:S01]  /*a920*/  @!P0 IMAD.WIDE R2, R10, 0x2, R2 ;  /* 0x000000020a028825 */ /* 0x000fe200078e0202 */
[----:B----4-:R1:W-:Y:S04]  /*a930*/  @!P1 ST.E.128 [R4.64], R16 ;  /* 0x0000001004009985 */ /* 0x0103e8000c101d04 */
[----:B------:R1:W-:Y:S02]  /*a940*/  @!P0 ST.E.128 [R2.64], R12 ;  /* 0x0000000c02008985 */ /* 0x0003e4000c101d04 */
.L_x_1556:
[----:B---34-:R-:W-:Y:S05]  /*a950*/  BSYNC B0 ;  /* 0x0000000000007941 */ /* 0x018fea0003800000 */
.L_x_1555:
[----:B-12---:R-:W-:Y:S01]  /*a960*/  IADD3 R4, R11, 0x20, RZ ;  /* 0x000000200b047810 */ /* 0x006fe20007ffe0ff */
        /* <DEDUP_REMOVED lines=29> */
.L_x_1558:
[----:B------:R-:W-:Y:S05]  /*ab40*/  BSYNC B0 ;  /* 0x0000000000007941 */ /* 0x000fea0003800000 */
.L_x_1557:
        /* <DEDUP_REMOVED lines=30> */
.L_x_1560:
[----:B------:R-:W-:Y:S05]  /*ad30*/  BSYNC B0 ;  /* 0x0000000000007941 */ /* 0x000fea0003800000 */
.L_x_1559:
        /* <DEDUP_REMOVED lines=31> */
.L_x_1553:
        /* <DEDUP_REMOVED lines=19> */
.L_x_1561:
        /* <DEDUP_REMOVED lines=42> */
.L_x_1563:
[----:B------:R-:W-:Y:S05]  /*b300*/  BSYNC B0 ;  /* 0x0000000000007941 */ /* 0x000fea0003800000 */
.L_x_1562:
        /* <DEDUP_REMOVED lines=73> */
.L_x_1565:
[----:B------:R-:W-:Y:S05]  /*b7a0*/  BSYNC B0 ;  /* 0x0000000000007941 */ /* 0x000fea0003800000 */
.L_x_1564:
        /* <DEDUP_REMOVED lines=27> */
.L_x_1567:
[----:B------:R-:W-:Y:S05]  /*b960*/  BSYNC B0 ;  /* 0x0000000000007941 */ /* 0x000fea0003800000 */
.L_x_1566:
        /* <DEDUP_REMOVED lines=27> */
.L_x_1569:
[----:B------:R-:W-:Y:S05]  /*bb20*/  BSYNC B0 ;  /* 0x0000000000007941 */ /* 0x000fea0003800000 */
.L_x_1568:
        /* <DEDUP_REMOVED lines=28> */
.L_x_1570:
        /* <DEDUP_REMOVED lines=9> */
.L_x_3015:


//--------------------- .text._ZN7cutlass13device_kernelIN5flash19enable_sm80_to_sm89INS1_16FlashAttnFwdSm80INS1_25CollectiveMainloopFwdSm80ILi8ELi1ELb0EN4cute5tupleIJNS5_1CILi128EEENS7_ILi32EEENS7_ILi256EEEEEELi256ENS_6half_tEfNS_4arch4Sm80ELb0ELb0ELb0ELb1ELb0ELb1ELb1ELb0EEENS1_21CollectiveEpilogueFwdINS6_IJS8_SA_S9_EEENS6_IJNS7_ILi1EEESI_SI_EEESC_SE_Li256ELb1ELb1ELb0ELb0EEENS1_19SingleTileSchedulerILb1ELb0ELb1ELi128EEEEEEEEEvNT_6ParamsE --------------------------
	.section	.text._ZN7cutlass13device_kernelIN5flash19enable_sm80_to_sm89INS1_16FlashAttnFwdSm80INS1_25CollectiveMainloopFwdSm80ILi8ELi1ELb0EN4cute5tupleIJNS5_1CILi128EEENS7_ILi32EEENS7_ILi256EEEEEELi256ENS_6half_tEfNS_4arch4Sm80ELb0ELb0ELb0ELb1ELb0ELb1ELb1ELb0EEENS1_21CollectiveEpilogueFwdINS6_IJS8_SA_S9_EEENS6_IJNS7_ILi1EEESI_SI_EEESC_SE_Li256ELb1ELb1ELb0ELb0EEENS1_19SingleTileSchedulerILb1ELb0ELb1ELi128EEEEEEEEEvNT_6ParamsE,"ax",@progbits
	.sectioninfo	@"SHI_REGISTERS=252"
	.align	128
.text._ZN7cutlass13device_kernelIN5flash19enable_sm80_to_sm89INS1_16FlashAttnFwdSm80INS1_25CollectiveMainloopFwdSm80ILi8ELi1ELb0EN4cute5tupleIJNS5_1CILi128EEENS7_ILi32EEENS7_ILi256EEEEEELi256ENS_6half_tEfNS_4arch4Sm80ELb0ELb0ELb0ELb1ELb0ELb1ELb1ELb0EEENS1_21CollectiveEpilogueFwdINS6_IJS8_SA_S9_EEENS6_IJNS7_ILi1EEESI_SI_EEESC_SE_Li256ELb1ELb1ELb0ELb0EEENS1_19SingleTileSchedulerILb1ELb0ELb1ELi128EEEEEEEEEvNT_6ParamsE:
        .type           _ZN7cutlass13device_kernelIN5flash19enable_sm80_to_sm89INS1_16FlashAttnFwdSm80INS1_25CollectiveMainloopFwdSm80ILi8ELi1ELb0EN4cute5tupleIJNS5_1CILi128EEENS7_ILi32EEENS7_ILi256EEEEEELi256ENS_6half_tEfNS_4arch4Sm80ELb0ELb0ELb0ELb1ELb0ELb1ELb1ELb0EEENS1_21CollectiveEpilogueFwdINS6_IJS8_SA_S9_EEENS6_IJNS7_ILi1EEESI_SI_EEESC_SE_Li256ELb1ELb1ELb0ELb0EEENS1_19SingleTileSchedulerILb1ELb0ELb1ELi128EEEEEEEEEvNT_6ParamsE,@function
        .size           _ZN7cutlass13device_kernelIN5flash19enable_sm80_to_sm89INS1_16FlashAttnFwdSm80INS1_25CollectiveMainloopFwdSm80ILi8ELi1ELb0EN4cute5tupleIJNS5_1CILi128EEENS7_ILi32EEENS7_ILi256EEEEEELi256ENS_6half_tEfNS_4arch4Sm80ELb0ELb0ELb0ELb1ELb0ELb1ELb1ELb0EEENS1_21CollectiveEpilogueFwdINS6_IJS8_SA_S9_EEENS6_IJNS7_ILi1EEESI_SI_EEESC_SE_Li256ELb1ELb1ELb0ELb0EEENS1_19SingleTileSchedulerILb1ELb0ELb1ELi128EEEEEEEEEvNT_6ParamsE,(.L_x_3016 - _ZN7cutlass13device_kernelIN5flash19enable_sm80_to_sm89INS1_16FlashAttnFwdSm80INS1_25CollectiveMainloopFwdSm80ILi8ELi1ELb0EN4cute5tupleIJNS5_1CILi128EEENS7_ILi32EEENS7_ILi256EEEEEELi256ENS_6half_tEfNS_4arch4Sm80ELb0ELb0ELb0ELb1ELb0ELb1ELb1ELb0EEENS1_21CollectiveEpilogueFwdINS6_IJS8_SA_S9_EEENS6_IJNS7_ILi1EEESI_SI_EEESC_SE_Li256ELb1ELb1ELb0ELb0EEENS1_19SingleTileSchedulerILb1ELb0ELb1ELi128EEEEEEEEEvNT_6ParamsE)
        .other          _ZN7cutlass13device_kernelIN5flash19enable_sm80_to_sm89INS1_16FlashAttnFwdSm80INS1_25CollectiveMainloopFwdSm80ILi8ELi1ELb0EN4cute5tupleIJNS5_1CILi128EEENS7_ILi32EEENS7_ILi256EEEEEELi256ENS_6half_tEfNS_4arch4Sm80ELb0ELb0ELb0ELb1ELb0ELb1ELb1ELb0EEENS1_21CollectiveEpilogueFwdINS6_IJS8_SA_S9_EEENS6_IJNS7_ILi1EEESI_SI_EEESC_SE_Li256ELb1ELb1ELb0ELb0EEENS1_19SingleTileSchedulerILb1ELb0ELb1ELi128EEEEEEEEEvNT_6ParamsE,@"STO_CUDA_ENTRY STV_DEFAULT"
_ZN7cutlass13device_kernelIN5flash19enable_sm80_to_sm89INS1_16FlashAttnFwdSm80INS1_25CollectiveMainloopFwdSm80ILi8ELi1ELb0EN4cute5tupleIJNS5_1CILi128EEENS7_ILi32EEENS7_ILi256EEEEEELi256ENS_6half_tEfNS_4arch4Sm80ELb0ELb0ELb0ELb1ELb0ELb1ELb1ELb0EEENS1_21CollectiveEpilogueFwdINS6_IJS8_SA_S9_EEENS6_IJNS7_ILi1EEESI_SI_EEESC_SE_Li256ELb1ELb1ELb0ELb0EEENS1_19SingleTileSchedulerILb1ELb0ELb1ELi128EEEEEEEEEvNT_6ParamsE:
        /* <DEDUP_REMOVED lines=16> */
.L_x_1572:
        /* <DEDUP_REMOVED lines=8> */
.L_x_1574:
[----:B------:R-:W-:-:S05]  /*0180*/  MOV R3, c[0x0][0x54c] ;  /* 0x0001530000037a02 */ /* 0x000fca0000000f00 */
.L_x_1573:
[----:B-----5:R-:W-:Y:S01]  /*0190*/  IMAD R3, R3, c[0x0][0x548], RZ ;  /* 0x0001520003037a24 */ /* 0x020fe200078e02ff */
[----:B------:R-:W-:-:S04]  /*01a0*/  SHF.L.U32 R0, R65, 0x7, RZ ;  /* 0x0000000741007819 */ /* 0x000fc800000006ff */
[----:B------:R-:W-:-:S04]  /*01b0*/  ISETP.GE.AND P0, PT, R0, R3, PT ;  /* 0x000000030000720c */ /* 0x000fc80003f06270 */
[----:B------:R-:W-:Y:S01]  /*01c0*/  SEL R224, R224, 0xffffffff, !P0 ;  /* 0xffffffffe0e07807 */ /* 0x000fe20004000000 */
[----:B------:R-:W-:Y:S05]  /*01d0*/  BRA `(.L_x_1575) ;  /* 0x0000012000007947 */ /* 0x000fea0003800000 */
.L_x_1571:
[----:B---3--:R-:W-:-:S04]  /*01e0*/  ISETP.NE.U32.AND P0, PT, RZ, c[0x0][0x568], PT ;  /* 0x00015a00ff007a0c */ /* 0x008fc80003f05070 */
[----:B------:R-:W-:-:S13]  /*01f0*/  ISETP.NE.AND.EX P0, PT, RZ, c[0x0][0x56c], PT, P0 ;  /* 0x00015b00ff007a0c */ /* 0x000fda0003f05300 */
[----:B------:R-:W-:Y:S05]  /*0200*/  @!P0 BRA `(.L_x_1576) ;  /* 0x0000002000008947 */ /* 0x000fea0003800000 */
[----:B------:R1:W5:Y:S01]  /*0210*/  LDG.E R3, [R2.64] ;  /* 0x0000000a02037981 */ /* 0x000362000c1e1900 */
[----:B------:R-:W-:Y:S05]  /*0220*/  BRA `(.L_x_1577) ;  /* 0x0000009000007947 */ /* 0x000fea0003800000 */
.L_x_1576:
        /* <DEDUP_REMOVED lines=8> */
.L_x_1578:
[----:B------:R-:W-:-:S05]  /*02b0*/  MOV R3, c[0x0][0x54c] ;  /* 0x0001530000037a02 */ /* 0x000fca0000000f00 */
.L_x_1577:
[----:B-----5:R-:W-:Y:S01]  /*02c0*/  IMAD R3, R3, c[0x0][0x548], RZ ;  /* 0x0001520003037a24 */ /* 0x020fe200078e02ff */
[----:B------:R-:W-:-:S04]  /*02d0*/  SHF.L.U32 R0, R65, 0x7, RZ ;  /* 0x0000000741007819 */ /* 0x000fc800000006ff */
[----:B------:R-:W-:-:S04]  /*02e0*/  ISETP.GE.AND P0, PT, R0, R3, PT ;  /* 0x000000030000720c */ /* 0x000fc80003f06270 */
[----:B------:R-:W-:-:S04]  /*02f0*/  SEL R224, R224, 0xffffffff, !P0 ;  /* 0xffffffffe0e07807 */ /* 0x000fc80004000000 */
.L_x_1575:
        /* <DEDUP_REMOVED lines=35> */
.L_x_1579:
[----:B--2---:R-:W-:-:S04]  /*0530*/  ISETP.NE.U32.AND P0, PT, RZ, c[0x0][0x368], PT ;  /* 0x0000da00ff007a0c */ /* 0x004fc80003f05070 */
[----:B------:R-:W-:-:S13]  /*0540*/  ISETP.NE.AND.EX P0, PT, RZ, c[0x0][0x36c], PT, P0 ;  /* 0x0000db00ff007a0c */ /* 0x000fda0003f05300 */
[----:B------:R-:W-:Y:S05]  /*0550*/  @!P0 BRA `(.L_x_1580) ;  /* 0x0000003000008947 */ /* 0x000fea0003800000 */
[----:B------:R-:W-:-:S06]  /*0560*/  IMAD.WIDE R2, R224, R5, c[0x0][0x368] ;  /* 0x0000da00e0027625 */ /* 0x000fcc00078e0205 */
[----:B------:R1:W5:Y:S01]  /*0570*/  LDG.E R2, [R2.64] ;  /* 0x0000000a02027981 */ /* 0x000362000c1e1900 */
[----:B------:R-:W-:Y:S05]  /*0580*/  BRA `(.L_x_1581) ;  /* 0x0000004000007947 */ /* 0x000fea0003800000 */
.L_x_1580:
[----:B------:R-:W-:Y:S05]  /*0590*/  @!P6 BRA `(.L_x_1581) ;  /* 0x000000300000e947 */ /* 0x000fea0003800000 */
[----:B------:R-:W2:Y:S04]  /*05a0*/  LDG.E R2, [R8.64] ;  /* 0x0000000a08027981 */ /* 0x000ea8000c1e1900 */
[----:B------:R-:W2:Y:S02]  /*05b0*/  LDG.E R3, [R8.64+0x4] ;  /* 0x0000040a08037981 */ /* 0x000ea4000c1e1900 */
[----:B--2---:R-:W-:Y:S02]  /*05c0*/  IADD3 R2, -R2, R3, RZ ;  /* 0x0000000302027210 */ /* 0x004fe40007ffe1ff */
.L_x_1581:
        /* <DEDUP_REMOVED lines=144> */
.L_x_1584:
[----:B------:R-:W-:Y:S05]  /*0ed0*/  BSYNC B0 ;  /* 0x0000000000007941 */ /* 0x000fea0003800000 */
.L_x_1583:
        /* <DEDUP_REMOVED lines=144> */
.L_x_1603:
        /* <DEDUP_REMOVED lines=61> */
.L_x_1589:
[----:B------:R-:W-:Y:S05]  /*1bb0*/  BSYNC B0 ;  /* 0x0000000000007941 */ /* 0x000fea0003800000 */
.L_x_1588:
        /* <DEDUP_REMOVED lines=77> */
.L_x_1592:
[----:B------:R-:W-:Y:S05]  /*2090*/  BSYNC B0 ;  /* 0x0000000000007941 */ /* 0x000fea0003800000 */
.L_x_1591:
        /* <DEDUP_REMOVED lines=56> */
.L_x_1594:
[----:B------:R-:W-:Y:S05]  /*2420*/  BSYNC B0 ;  /* 0x0000000000007941 */ /* 0x000fea0003800000 */
.L_x_1593:
        /* <DEDUP_REMOVED lines=56> */
.L_x_1596:
[----:B------:R-:W-:Y:S05]  /*27b0*/  BSYNC B0 ;  /* 0x0000000000007941 */ /* 0x000fea0003800000 */
.L_x_1595:
        /* <DEDUP_REMOVED lines=56> */
.L_x_1587:
        /* <DEDUP_REMOVED lines=29> */
.L_x_1598:
[----:B------:R-:W-:Y:S05]  /*2d10*/  BSYNC B0 ;  /* 0x0000000000007941 */ /* 0x000fea0003800000 */
.L_x_1597:
        /* <DEDUP_REMOVED lines=136> */
.L_x_1600:
[----:B------:R-:W-:Y:S05]  /*35a0*/  BSYNC B0 ;  /* 0x0000000000007941 */ /* 0x000fea0003800000 */
.L_x_1599:
        /* <DEDUP_REMOVED lines=115> */
.L_x_1586:
        /* <DEDUP_REMOVED lines=16> */
.L_x_1590:
[----:B------:R-:W-:Y:S05]  /*3de0*/  BSYNC B1 ;  /* 0x0000000000017941 */ /* 0x000fea0003800000 */
.L_x_1585:
        /* <DEDUP_REMOVED lines=45> */
.L_x_1602:
[----:B-1----:R-:W-:Y:S05]  /*40c0*/  BSYNC B0 ;  /* 0x0000000000007941 */ /* 0x002fea0003800000 */
.L_x_1601:
        /* <DEDUP_REMOVED lines=33> */
.L_x_1582:
        /* <DEDUP_REMOVED lines=271> */
.L_x_1606:
[----:B-123--:R-:W-:Y:S05]  /*53d0*/  BSYNC B0 ;  /* 0x0000000000007941 */ /* 0x00efea0003800000 */
.L_x_1605:
        /* <DEDUP_REMOVED lines=35> */
.L_x_1608:
[----:B------:R-:W-:Y:S05]  /*5610*/  BSYNC B0 ;  /* 0x0000000000007941 */ /* 0x000fea0003800000 */
.L_x_1607:
        /* <DEDUP_REMOVED lines=31> */
.L_x_1610:
[----:B------:R-:W-:Y:S05]  /*5810*/  BSYNC B0 ;  /* 0x0000000000007941 */ /* 0x000fea0003800000 */
.L_x_1609:
        /* <DEDUP_REMOVED lines=28> */
.L_x_1612:
[----:B------:R-:W-:Y:S05]  /*59e0*/  BSYNC B0 ;  /* 0x0000000000007941 */ /* 0x000fea0003800000 */
.L_x_1611:
[----:B------:R-:W-:Y:S01]  /*59f0*/  ISETP.LT.AND P0, PT, RZ, c[0x0][0x27c], PT ;  /* 0x00009f00ff007a0c */ /* 0x000fe20003f01270 */
[----:B------:R-:W0:-:S12]  /*5a00*/  LDGDEPBAR ;  /* 0x00000000000079af */ /* 0x000e180000000000 */
[----:B------:R-:W-:Y:S05]  /*5a10*/  @P0 BRA `(.L_x_1613) ;  /* 0x0000002000000947 */ /* 0x000fea0003800000 */
[----:B------:R-:W-:-:S04]  /*5a20*/  DEPBAR.LE SB0, 0x1 ;  /* 0x000080400000791a */ /* 0x000fc80000000000 */
[----:B------:R-:W-:Y:S05]  /*5a30*/  BRA `(.L_x_1614) ;  /* 0x00006ab000007947 */ /* 0x000fea0003800000 */
.L_x_1613:
        /* <DEDUP_REMOVED lines=69> */
.L_x_1617:
[----:B------:R-:W-:Y:S05]  /*5e90*/  BSYNC B0 ;  /* 0x0000000000007941 */ /* 0x000fea0003800000 */
.L_x_1616:
        /* <DEDUP_REMOVED lines=96> */
.L_x_1621:
[----:B------:R-:W-:Y:S05]  /*64a0*/  BSYNC B0 ;  /* 0x0000000000007941 */ /* 0x000fea0003800000 */
.L_x_1620:
        /* <DEDUP_REMOVED lines=42> */
.L_x_1623:
[----:B------:R-:W-:Y:S05]  /*6750*/  BSYNC B0 ;  /* 0x0000000000007941 */ /* 0x000fea0003800000 */
.L_x_1622:
        /* <DEDUP_REMOVED lines=42> */
.L_x_1625:
[----:B------:R-:W-:Y:S05]  /*6a00*/  BSYNC B0 ;  /* 0x0000000000007941 */ /* 0x000fea0003800000 */
.L_x_1624:
        /* <DEDUP_REMOVED lines=41> */
.L_x_1619:
[----:B------:R-:W-:Y:S05]  /*6ca0*/  BSYNC B1 ;  /* 0x0000000000017941 */ /* 0x000fea0003800000 */
.L_x_1618:
        /* <DEDUP_REMOVED lines=45> */
.L_x_1629:
[----:B------:R-:W-:Y:S05]  /*6f80*/  BSYNC B0 ;  /* 0x0000000000007941 */ /* 0x000fea0003800000 */
.L_x_1628:
        /* <DEDUP_REMOVED lines=42> */
.L_x_1631:
[----:B------:R-:W-:Y:S05]  /*7230*/  BSYNC B0 ;  /* 0x0000000000007941 */ /* 0x000fea0003800000 */
.L_x_1630:
        /* <DEDUP_REMOVED lines=42> */
.L_x_1633:
[----:B------:R-:W-:Y:S05]  /*74e0*/  BSYNC B0 ;  /* 0x0000000000007941 */ /* 0x000fea0003800000 */
.L_x_1632:
        /* <DEDUP_REMOVED lines=41> */
.L_x_1627:
[----:B------:R-:W-:Y:S05]  /*7780*/  BSYNC B1 ;  /* 0x0000000000017941 */ /* 0x000fea0003800000 */
.L_x_1626:
        /* <DEDUP_REMOVED lines=45> */
.L_x_1637:
[----:B------:R-:W-:Y:S05]  /*7a60*/  BSYNC B0 ;  /* 0x0000000000007941 */ /* 0x000fea0003800000 */
.L_x_1636:
        /* <DEDUP_REMOVED lines=42> */
.L_x_1639:
[----:B------:R-:W-:Y:S05]  /*7d10*/  BSYNC B0 ;  /* 0x0000000000007941 */ /* 0x000fea0003800000 */
.L_x_1638:
        /* <DEDUP_REMOVED lines=42> */
.L_x_1641:
[----:B------:R-:W-:Y:S05]  /*7fc0*/  BSYNC B0 ;  /* 0x0000000000007941 */ /* 0x000fea0003800000 */
.L_x_1640:
        /* <DEDUP_REMOVED lines=41> */
.L_x_1635:
[----:B------:R-:W-:Y:S05]  /*8260*/  BSYNC B1 ;  /* 0x0000000000017941 */ /* 0x000fea0003800000 */
.L_x_1634:
        /* <DEDUP_REMOVED lines=44> */
.L_x_1644:
[----:B------:R-:W-:Y:S05]  /*8530*/  BSYNC B0 ;  /* 0x0000000000007941 */ /* 0x000fea0003800000 */
.L_x_1643:
        /* <DEDUP_REMOVED lines=42> */
.L_x_1646:
[----:B------:R-:W-:Y:S05]  /*87e0*/  BSYNC B0 ;  /* 0x0000000000007941 */ /* 0x000fea0003800000 */
.L_x_1645:
        /* <DEDUP_REMOVED lines=42> */
.L_x_1648:
[----:B------:R-:W-:Y:S05]  /*8a90*/  BSYNC B0 ;  /* 0x0000000000007941 */ /* 0x000fea0003800000 */
.L_x_1647:
        /* <DEDUP_REMOVED lines=42> */
.L_x_1615:
        /* <DEDUP_REMOVED lines=31> */
.L_x_1650:
[----:B------:R-:W-:Y:S05]  /*8f30*/  BSYNC B0 ;  /* 0x0000000000007941 */ /* 0x000fea0003800000 */
.L_x_1649:
        /* <DEDUP_REMOVED lines=146> */
.L_x_1654:
[----:B------:R-:W-:Y:S05]  /*9860*/  BSYNC B0 ;  /* 0x0000000000007941 */ /* 0x000fea0003800000 */
.L_x_1653:
        /* <DEDUP_REMOVED lines=97> */
.L_x_1652:
[----:B------:R-:W-:Y:S05]  /*9e80*/  BSYNC B1 ;  /* 0x0000000000017941 */ /* 0x000fea0003800000 */
.L_x_1651:
        /* <DEDUP_REMOVED lines=106> */
.L_x_1658:
[----:B------:R-:W-:Y:S05]  /*a530*/  BSYNC B0 ;  /* 0x0000000000007941 */ /* 0x000fea0003800000 */
.L_x_1657:
        /* <DEDUP_REMOVED lines=97> */
.L_x_1656:
[----:B------:R-:W-:Y:S05]  /*ab50*/  BSYNC B1 ;  /* 0x0000000000017941 */ /* 0x000fea0003800000 */
.L_x_1655:
        /* <DEDUP_REMOVED lines=106> */
.L_x_1662:
[----:B------:R-:W-:Y:S05]  /*b200*/  BSYNC B0 ;  /* 0x0000000000007941 */ /* 0x000fea0003800000 */
.L_x_1661:
        /* <DEDUP_REMOVED lines=97> */
.L_x_1660:
[----:B------:R-:W-:Y:S05]  /*b820*/  BSYNC B1 ;  /* 0x0000000000017941 */ /* 0x000fea0003800000 */
.L_x_1659:
        /* <DEDUP_REMOVED lines=105> */
.L_x_1664:
[----:B------:R-:W-:Y:S05]  /*bec0*/  BSYNC B0 ;  /* 0x0000000000007941 */ /* 0x000fea0003800000 */
.L_x_1663:
        /* <DEDUP_REMOVED lines=97> */
.L_x_1642:
[----:B------:R-:W-:Y:S05]  /*c4e0*/  BSYNC B2 ;  /* 0x0000000000027941 */ /* 0x000fea0003800000 */
.L_x_1614:
[----:B-1----:R-:W-:Y:S01]  /*c4f0*/  IMAD.SHL.U32 R11, R16, 0x40, RZ ;  /* 0x00000040100b7824 */ /* 0x002fe200078e00ff */
[----:B------:R-:W-:-:S04]  /*c500*/  DEPBAR.LE SB0, 0x0 ;  /* 0x000080000000791a */ /* 0x000fc80000000000 */
[----:B------:R-:W-:Y:S01]  /*c510*/  LEA.HI R6, R23, R64, RZ, 0x5 ;  /* 0x0000004017067211 */ /* 0x000fe200078f28ff */
[----:B--2---:R-:W-:Y:S01]  /*c520*/  IMAD.SHL.U32 R8, R21, 0x8, RZ ;  /* 0x0000000815087824 */ /* 0x004fe200078e00ff */
[----:B------:R-:W-:Y:S01]  /*c530*/  LOP3.LUT R11, R11, 0x1c0, RZ, 0xc0, !PT ;  /* 0x000001c00b0b7812 */ /* 0x000fe200078ec0ff */
[----:B------:R-:W-:Y:S01]  /*c540*/  IMAD.WIDE.U32 R14, R18, c[0x0][0x208], RZ ;  /* 0x00008200120e7a25 */ /* 0x000fe200078e00ff */
[----:B------:R-:W-:Y:S01]  /*c550*/  BAR.SYNC.DEFER_BLOCKING 0x0 ;  /* 0x0000000000007b1d */ /* 0x000fe20000010000 */
[----:B------:R-:W-:Y:S02]  /*c560*/  LOP3.LUT P1, RZ, R16, 0x2, RZ, 0xc0, !PT ;  /* 0x0000000210ff7812 */ /* 0x000fe4000782c0ff */
[----:B------:R-:W-:Y:S01]  /*c570*/  IMAD.SHL.U32 R9, R6, 0x20, RZ ;  /* 0x0000002006097824 */ /* 0x000fe200078e00ff */
[----:B------:R-:W-:Y:S01]  /*c580*/  LOP3.LUT R8, R11, 0x8, R8, 0xf8, !PT ;  /* 0x000000080b087812 */ /* 0x000fe200078ef808 */
[----:B------:R-:W-:Y:S01]  /*c590*/  IMAD R52, R18, -0x20, R55 ;  /* 0xffffffe012347824 */ /* 0x000fe200078e0237 */
[----:B------:R-:W-:Y:S01]  /*c5a0*/  SHF.R.U32.HI R11, RZ, 0x3, R11 ;  /* 0x00000003ff0b7819 */ /* 0x000fe2000001160b */
[----:B------:R-:W-:Y:S01]  /*c5b0*/  IMAD.SHL.U32 R228, R3, 0x2, RZ ;  /* 0x0000000203e47824 */ /* 0x000fe200078e00ff */
[----:B------:R-:W-:Y:S01]  /*c5c0*/  LOP3.LUT R9, R9, 0x7ffffc00, RZ, 0xc0, !PT ;  /* 0x7ffffc0009097812 */ /* 0x000fe200078ec0ff */
[----:B------:R-:W-:Y:S01]  /*c5d0*/  IMAD.SHL.U32 R219, R2, 0x2, RZ ;  /* 0x0000000202db7824 */ /* 0x000fe200078e00ff */
[----:B------:R-:W-:-:S02]  /*c5e0*/  LOP3.LUT R8, R8, R11, RZ, 0x3c, !PT ;  /* 0x0000000b08087212 */ /* 0x000fc400078e3cff */
[----:B------:R-:W-:Y:S01]  /*c5f0*/  SEL R11, RZ, 0x2, P5 ;  /* 0x00000002ff0b7807 */ /* 0x000fe20002800000 */
[----:B------:R-:W-:Y:S01]  /*c600*/  IMAD.IADD R222, R2, 0x1, R9 ;  /* 0x0000000102de7824 */ /* 0x000fe200078e0209 */
[----:B------:R-:W-:Y:S01]  /*c610*/  SEL R12, RZ, 0x4, P4 ;  /* 0x00000004ff0c7807 */ /* 0x000fe20002000000 */
[----:B------:R-:W-:Y:S01]  /*c620*/  IMAD R221, R19, 0x200, R8 ;  /* 0x0000020013dd7824 */ /* 0x000fe200078e0208 */
[----:B------:R-:W-:Y:S01]  /*c630*/  LEA R8, P0, R14, R226, 0x5 ;  /* 0x000000e20e087211 */ /* 0x000fe200078028ff */
[----:B------:R-:W-:Y:S01]  /*c640*/  IMAD R9, R20, c[0x0][0x208], RZ ;  /* 0x0000820014097a24 */ /* 0x000fe200078e02ff */
[----:B------:R-:W-:Y:S01]  /*c650*/  IADD3 R12, R12, R11, R17 ;  /* 0x0000000b0c0c7210 */ /* 0x000fe20007ffe011 */
[----:B------:R-:W-:Y:S01]  /*c660*/  IMAD.SHL.U32 R222, R222, 0x2, RZ ;  /* 0x00000002dede7824 */ /* 0x000fe200078e00ff */
[----:B------:R-:W-:Y:S01]  /*c670*/  ISETP.LE.OR P6, PT, R52, R21, P2 ;  /* 0x000000153400720c */ /* 0x000fe200017c3670 */
[----:B------:R-:W-:Y:S02]  /*c680*/  IMAD.SHL.U32 R221, R221, 0x2, RZ ;  /* 0x00000002dddd7824 */ /* 0x000fe400078e00ff */
[----:B------:R-:W-:Y:S01]  /*c690*/  IMAD R9, R18, c[0x0][0x20c], R9 ;  /* 0x0000830012097a24 */ /* 0x000fe200078e0209 */
[----:B------:R-:W-:Y:S01]  /*c6a0*/  LDSM.16.M88.4 R48, [R222+0x10080] ;  /* 0x01008000de30783b */ /* 0x000fe20000000200 */
[--C-:B------:R-:W-:Y:S01]  /*c6b0*/  IMAD R218, R0, 0x2, R222.reuse ;  /* 0x0000000200da7824 */ /* 0x100fe200078e02de */
[----:B------:R-:W-:Y:S01]  /*c6c0*/  IADD3 R220, R221, 0xc0a0, RZ ;  /* 0x0000c0a0dddc7810 */ /* 0x000fe20007ffe0ff */
[----:B------:R-:W-:Y:S01]  /*c6d0*/  IMAD.IADD R10, R15, 0x1, R9 ;  /* 0x000000010f0a7824 */ /* 0x000fe200078e0209 */
[----:B---3--:R-:W1:Y:S01]  /*c6e0*/  LDSM.16.M88.4 R24, [R221+0xc080] ;  /* 0x00c08000dd18783b */ /* 0x008e620000000200 */
[----:B------:R-:W-:Y:S01]  /*c6f0*/  IADD3 R9, R221, 0xc080, RZ ;  /* 0x0000c080dd097810 */ /* 0x000fe20007ffe0ff */
[----:B------:R-:W-:-:S02]  /*c700*/  IMAD R217, R5, 0x2, R222 ;  /* 0x0000000205d97824 */ /* 0x000fc400078e02de */
[----:B------:R-:W2:Y:S01]  /*c710*/  LDSM.16.M88.4 R36, [R221+0xc880] ;  /* 0x00c88000dd24783b */ /* 0x000ea20000000200 */
[----:B------:R-:W-:Y:S01]  /*c720*/  @P1 IADD3 R220, R9, -0x20, RZ ;  /* 0xffffffe009dc1810 */ /* 0x000fe20007ffe0ff */
[----:B------:R-:W-:Y:S01]  /*c730*/  IMAD R215, R5, 0x2, R218 ;  /* 0x0000000205d77824 */ /* 0x000fe200078e02da */
[----:B------:R-:W-:Y:S01]  /*c740*/  SEL R9, RZ, 0x8, P3 ;  /* 0x00000008ff097807 */ /* 0x000fe20001800000 */
[--C-:B------:R-:W-:Y:S01]  /*c750*/  IMAD R214, R0, 0x2, R219.reuse ;  /* 0x0000000200d67824 */ /* 0x100fe200078e02db */
[----:B------:R-:W-:Y:S01]  /*c760*/  LOP3.LUT P1, RZ, R16, 0x4, RZ, 0xc0, !PT ;  /* 0x0000000410ff7812 */ /* 0x000fe2000782c0ff */
[----:B------:R-:W-:Y:S01]  /*c770*/  LDSM.16.M88.4 R32, [R220+0x800] ;  /* 0x00080000dc20783b */ /* 0x000fe20000000200 */
[----:B------:R-:W-:Y:S01]  /*c780*/  LEA.HI.X R11, R14, R225, R10, 0x5, P0 ;  /* 0x000000e10e0b7211 */ /* 0x000fe200000f2c0a */
[----:B------:R-:W-:Y:S01]  /*c790*/  IMAD.IADD R12, R9, 0x1, R12 ;  /* 0x00000001090c7824 */ /* 0x000fe200078e020c */
[C---:B------:R-:W-:Y:S01]  /*c7a0*/  LEA R40, P0, R8.reuse, c[0x0][0x1f8], 0x1 ;  /* 0x00007e0008287a11 */ /* 0x040fe200078008ff */
[----:B------:R-:W-:Y:S01]  /*c7b0*/  IMAD.MOV.U32 R9, RZ, RZ, 0x40 ;  /* 0x00000040ff097424 */ /* 0x000fe200078e00ff */
[----:B------:R-:W-:Y:S01]  /*c7c0*/  LDSM.16.M88.4 R16, [R218+0x10080] ;  /* 0x01008000da10783b */ /* 0x000fe20000000200 */
[C---:B------:R-:W-:Y:S01]  /*c7d0*/  IMAD R213, R5.reuse, 0x2, R219 ;  /* 0x0000000205d57824 */ /* 0x040fe200078e02db */
[----:B------:R-:W-:Y:S01]  /*c7e0*/  LEA.HI.X R41, R8, c[0x0][0x1fc], R11, 0x1, P0 ;  /* 0x00007f0008297a11 */ /* 0x000fe200000f0c0b */
[----:B------:R-:W-:Y:S01]  /*c7f0*/  IMAD R212, R5, 0x2, R214 ;  /* 0x0000000205d47824 */ /* 0x000fe200078e02d6 */
[----:B------:R-:W-:-:S02]  /*c800*/  SEL R3, R9, 0xffffffc0, !P1 ;  /* 0xffffffc009037807 */ /* 0x000fc40004800000 */
[C---:B------:R-:W-:Y:S01]  /*c810*/  LOP3.LUT P1, RZ, R12.reuse, 0x2, RZ, 0xc0, !PT ;  /* 0x000000020cff7812 */ /* 0x040fe2000782c0ff */
[----:B------:R-:W3:Y:S01]  /*c820*/  LDSM.16.M88.4 R8, [R220] ;  /* 0x00000000dc08783b */ /* 0x000ee20000000200 */
[----:B------:R-:W-:Y:S01]  /*c830*/  LOP3.LUT P0, RZ, R12, 0x4, RZ, 0xc0, !PT ;  /* 0x000000040cff7812 */ /* 0x000fe2000780c0ff */
[----:B------:R-:W-:Y:S01]  /*c840*/  IMAD.IADD R216, R221, 0x1, R3 ;  /* 0x00000001ddd87824 */ /* 0x000fe200078e0203 */
[-C--:B------:R-:W-:Y:S01]  /*c850*/  ISETP.LE.OR P1, PT, R52, R21.reuse, !P1 ;  /* 0x000000153400720c */ /* 0x080fe20004f23670 */
[----:B------:R-:W-:Y:S01]  /*c860*/  @!PT LDS RZ, [RZ] ;  /* 0x00000000fffff984 */ /* 0x000fe20000000800 */
[----:B------:R-:W-:Y:S01]  /*c870*/  @!PT LDS RZ, [RZ] ;  /* 0x00000000fffff984 */ /* 0x000fe20000000800 */
[----:B------:R-:W-:Y:S01]  /*c880*/  @!PT LDS RZ, [RZ] ;  /* 0x00000000fffff984 */ /* 0x000fe20000000800 */
[----:B------:R5:W-:Y:S01]  /*c890*/  LDGSTS.E.BYPASS.LTC128B.128 [R228+0x8080], [R40.64], !P6 ;  /* 0x0808000028e47fae */ /* 0x000be2000f101d4a */
[----:B------:R-:W-:Y:S01]  /*c8a0*/  LOP3.LUT P6, RZ, R12, 0x8, RZ, 0xc0, !PT ;  /* 0x000000080cff7812 */ /* 0x000fe200078cc0ff */
[----:B------:R-:W-:Y:S01]  /*c8b0*/  IMAD.IADD R210, R3, 0x1, R220 ;  /* 0x0000000103d27824 */ /* 0x000fe200078e02dc */
[----:B------:R-:W-:Y:S02]  /*c8c0*/  P2R R12, PR, RZ, 0x2 ;  /* 0x00000002ff0c7803 */ /* 0x000fe40000000000 */
[----:B------:R-:W-:-:S02]  /*c8d0*/  ISETP.LE.OR P1, PT, R52, R21, !P0 ;  /* 0x000000153400720c */ /* 0x000fc40004723670 */
[----:B------:R-:W-:Y:S02]  /*c8e0*/  ISETP.LE.OR P0, PT, R52, R21, !P6 ;  /* 0x000000153400720c */ /* 0x000fe40007703670 */
[----:B------:R-:W-:Y:S02]  /*c8f0*/  ISETP.NE.AND P6, PT, R12, RZ, PT ;  /* 0x000000ff0c00720c */ /* 0x000fe40003fc5270 */
[----:B------:R-:W-:Y:S01]  /*c900*/  LOP3.LUT R3, R6, 0xffffffe0, RZ, 0xc0, !PT ;  /* 0xffffffe006037812 */ /* 0x000fe200078ec0ff */
[----:B-1----:R-:W-:Y:S04]  /*c910*/  HMMA.16816.F32 R28, R48, R24, RZ ;  /* 0x00000018301c723c */ /* 0x002fe800000018ff */
[----:B------:R-:W-:-:S05]  /*c920*/  IMAD.IADD R64, R64, 0x1, -R3 ;  /* 0x0000000140407824 */ /* 0x000fca00078e0a03 */
[----:B------:R-:W-:Y:S01]  /*c930*/  SHF.R.S32.HI R3, RZ, 0x1f, R64 ;  /* 0x0000001fff037819 */ /* 0x000fe20000011440 */
[C---:B------:R-:W-:Y:S01]  /*c940*/  HMMA.16816.F32 R24, R48.reuse, R26, RZ ;  /* 0x0000001a3018723c */ /* 0x040fe200000018ff */
[----:B------:R5:W-:Y:S02]  /*c950*/  LDGSTS.E.BYPASS.LTC128B.128 [R228+0x9080], [R40.64+0x80], !P6 ;  /* 0x0908008028e47fae */ /* 0x000be4000f101d4a */
[----:B------:R-:W-:Y:S02]  /*c960*/  LEA.HI R3, R3, R64, RZ, 0x2 ;  /* 0x0000004003037211 */ /* 0x000fe400078f10ff */
[----:B------:R5:W-:Y:S02]  /*c970*/  LDGSTS.E.BYPASS.LTC128B.128 [R228+0xa080], [R40.64+0x100], !P1 ;  /* 0x0a08010028e47fae */ /* 0x000be4000c901d4a */
[----:B------:R-:W-:Y:S01]  /*c980*/  LOP3.LUT R3, R3, 0x7ffffffc, RZ, 0xc0, !PT ;  /* 0x7ffffffc03037812 */ /* 0x000fe200078ec0ff */
[C---:B--2---:R-:W-:Y:S01]  /*c990*/  HMMA.16816.F32 R20, R48.reuse, R36, RZ ;  /* 0x000000243014723c */ /* 0x044fe200000018ff */
[----:B------:R5:W-:Y:S03]  /*c9a0*/  LDGSTS.E.BYPASS.LTC128B.128 [R228+0xb080], [R40.64+0x180], !P0 ;  /* 0x0b08018028e47fae */ /* 0x000be6000c101d4a */
[----:B------:R-:W-:Y:S01]  /*c9b0*/  IMAD.IADD R3, R64, 0x1, -R3 ;  /* 0x0000000140037824 */ /* 0x000fe200078e0a03 */
[----:B------:R-:W-:Y:S03]  /*c9c0*/  LDSM.16.M88.4 R44, [R217+0x10080] ;  /* 0x01008000d92c783b */ /* 0x000fe60000000200 */
[----:B------:R-:W-:Y:S01]  /*c9d0*/  HMMA.16816.F32 R48, R48, R38, RZ ;  /* 0x000000263030723c */ /* 0x000fe200000018ff */
[----:B----4-:R-:W1:Y:S01]  /*c9e0*/  LDSM.16.M88.4 R12, [R216+0xc080] ;  /* 0x00c08000d80c783b */ /* 0x010e620000000200 */
[----:B------:R-:W-:-:S03]  /*c9f0*/  IMAD R52, R3, -0x2, R52 ;  /* 0xfffffffe03347824 */ /* 0x000fc600078e0234 */
[----:B------:R-:W2:Y:S02]  /*ca00*/  LDSM.16.M88.4 R56, [R216+0xc880] ;  /* 0x00c88000d838783b */ /* 0x000ea40000000200 */
[C---:B------:R-:W-:Y:S01]  /*ca10*/  ISETP.GT.AND P0, PT, R52.reuse, RZ, PT ;  /* 0x000000ff3400720c */ /* 0x040fe20003f04270 */
[C---:B---3--:R-:W-:Y:S01]  /*ca20*/  HMMA.16816.F32 R28, R16.reuse, R8, R28 ;  /* 0x00000008101c723c */ /* 0x048fe2000000181c */
[----:B------:R-:W-:Y:S01]  /*ca30*/  LDSM.16.M88.4 R36, [R215+0x10080] ;  /* 0x01008000d724783b */ /* 0x000fe20000000200 */
[C---:B------:R-:W-:Y:S02]  /*ca40*/  ISETP.GT.AND P1, PT, R52.reuse, 0x1, PT ;  /* 0x000000013400780c */ /* 0x040fe40003f24270 */
[----:B------:R-:W-:Y:S01]  /*ca50*/  ISETP.GT.AND P6, PT, R52, 0x8, PT ;  /* 0x000000083400780c */ /* 0x000fe20003fc4270 */
[----:B------:R-:W0:Y:S03]  /*ca60*/  LDGDEPBAR ;  /* 0x00000000000079af */ /* 0x000e260000000000 */
[C---:B------:R-:W-:Y:S01]  /*ca70*/  HMMA.16816.F32 R24, R16.reuse, R10, R24 ;  /* 0x0000000a1018723c */ /* 0x040fe20000001818 */
[----:B------:R-:W3:Y:S04]  /*ca80*/  LDSM.16.M88.4 R8, [R210] ;  /* 0x00000000d208783b */ /* 0x000ee80000000200 */
[----:B-----5:R-:W4:Y:S03]  /*ca90*/  LDSM.16.M88.4 R40, [R210+0x800] ;  /* 0x00080000d228783b */ /* 0x020f260000000200 */
[C---:B------:R-:W-:Y:S08]  /*caa0*/  HMMA.16816.F32 R20, R16.reuse, R32, R20 ;  /* 0x000000201014723c */ /* 0x040ff00000001814 */
[----:B------:R-:W-:Y:S01]  /*cab0*/  HMMA.16816.F32 R48, R16, R34, R48 ;  /* 0x000000221030723c */ /* 0x000fe20000001830 */
[----:B------:R-:W-:Y:S04]  /*cac0*/  LDSM.16.M88.4 R32, [R221+0xd080] ;  /* 0x00d08000dd20783b */ /* 0x000fe80000000200 */
[----:B------:R-:W-:Y:S03]  /*cad0*/  LDSM.16.M88.4 R16, [R221+0xd880] ;  /* 0x00d88000dd10783b */ /* 0x000fe60000000200 */
[C---:B-1----:R-:W-:Y:S08]  /*cae0*/  HMMA.16816.F32 R28, R44.reuse, R12, R28 ;  /* 0x0000000c2c1c723c */ /* 0x042ff0000000181c */
[C---:B------:R-:W-:Y:S01]  /*caf0*/  HMMA.16816.F32 R24, R44.reuse, R14, R24 ;  /* 0x0000000e2c18723c */ /* 0x040fe20000001818 */
[----:B------:R-:W1:Y:S07]  /*cb00*/  LDSM.16.M88.4 R12, [R222+0x14080] ;  /* 0x01408000de0c783b */ /* 0x000e6e0000000200 */
[C---:B--2---:R-:W-:Y:S08]  /*cb10*/  HMMA.16816.F32 R20, R44.reuse, R56, R20 ;  /* 0x000000382c14723c */ /* 0x044ff00000001814 */
[----:B------:R-:W-:Y:S01]  /*cb20*/  HMMA.16816.F32 R44, R44, R58, R48 ;  /* 0x0000003a2c2c723c */ /* 0x000fe20000001830 */
[----:B------:R-:W-:Y:S04]  /*cb30*/  LDSM.16.M88.4 R48, [R218+0x14080] ;  /* 0x01408000da30783b */ /* 0x000fe80000000200 */
[----:B------:R-:W-:Y:S03]  /*cb40*/  LDSM.16.M88.4 R56, [R220+0x1800] ;  /* 0x00180000dc38783b */ /* 0x000fe60000000200 */
[C---:B---3--:R-:W-:Y:S08]  /*cb50*/  HMMA.16816.F32 R28, R36.reuse, R8, R28 ;  /* 0x00000008241c723c */ /* 0x048ff0000000181c */
[C---:B------:R-:W-:Y:S01]  /*cb60*/  HMMA.16816.F32 R24, R36.reuse, R10, R24 ;  /* 0x0000000a2418723c */ /* 0x040fe20000001818 */
[----:B------:R-:W2:Y:S07]  /*cb70*/  LDSM.16.M88.4 R8, [R220+0x1000] ;  /* 0x00100000dc08783b */ /* 0x000eae0000000200 */
        /* <DEDUP_REMOVED lines=8> */
[----:B------:R-:W-:Y:S01]  /*cc00*/  HMMA.16816.F32 R44, R12, R18, R44 ;  /* 0x000000120c2c723c */ /* 0x000fe2000000182c */
[----:B------:R-:W-:Y:S04]  /*cc10*/  LDSM.16.M88.4 R16, [R215+0x14080] ;  /* 0x01408000d710783b */ /* 0x000fe80000000200 */
[----:B------:R-:W4:Y:S03]  /*cc20*/  LDSM.16.M88.4 R12, [R210+0x1000] ;  /* 0x00100000d20c783b */ /* 0x000f260000000200 */
[C---:B--2---:R-:W-:Y:S08]  /*cc30*/  HMMA.16816.F32 R28, R48.reuse, R8, R28 ;  /* 0x00000008301c723c */ /* 0x044ff0000000181c */
[C---:B------:R-:W-:Y:S01]  /*cc40*/  HMMA.16816.F32 R24, R48.reuse, R10, R24 ;  /* 0x0000000a3018723c */ /* 0x040fe20000001818 */
[----:B------:R-:W2:Y:S07]  /*cc50*/  LDSM.16.M88.4 R8, [R210+0x1800] ;  /* 0x00180000d208783b */ /* 0x000eae0000000200 */
[C---:B------:R-:W-:Y:S08]  /*cc60*/  HMMA.16816.F32 R20, R48.reuse, R56, R20 ;  /* 0x000000383014723c */ /* 0x040ff00000001814 */
[----:B------:R-:W-:Y:S08]  /*cc70*/  HMMA.16816.F32 R44, R48, R58, R44 ;  /* 0x0000003a302c723c */ /* 0x000ff0000000182c */
[C---:B---3--:R-:W-:Y:S08]  /*cc80*/  HMMA.16816.F32 R28, R40.reuse, R36, R28 ;  /* 0x00000024281c723c */ /* 0x048ff0000000181c */
[C---:B------:R-:W-:Y:S01]  /*cc90*/  HMMA.16816.F32 R24, R40.reuse, R38, R24 ;  /* 0x000000262818723c */ /* 0x040fe20000001818 */
[----:B------:R-:W-:Y:S07]  /*cca0*/  LDSM.16.M88.4 R36, [R222+0x18080] ;  /* 0x01808000de24783b */ /* 0x000fee0000000200 */
[C---:B-1----:R-:W-:Y:S01]  /*ccb0*/  HMMA.16816.F32 R48, R40.reuse, R32, R20 ;  /* 0x000000202830723c */ /* 0x042fe20000001814 */
[----:B------:R-:W1:Y:S07]  /*ccc0*/  LDSM.16.M88.4 R20, [R221+0xe080] ;  /* 0x00e08000dd14783b */ /* 0x000e6e0000000200 */
[----:B------:R-:W-:Y:S01]  /*ccd0*/  HMMA.16816.F32 R44, R40, R34, R44 ;  /* 0x00000022282c723c */ /* 0x000fe2000000182c */
[----:B------:R-:W3:Y:S04]  /*cce0*/  LDSM.16.M88.4 R32, [R221+0xe880] ;  /* 0x00e88000dd20783b */ /* 0x000ee80000000200 */
[----:B------:R-:W-:Y:S03]  /*ccf0*/  LDSM.16.M88.4 R40, [R218+0x18080] ;  /* 0x01808000da28783b */ /* 0x000fe60000000200 */
[C---:B----4-:R-:W-:Y:S08]  /*cd00*/  HMMA.16816.F32 R28, R16.reuse, R12, R28 ;  /* 0x0000000c101c723c */ /* 0x050ff0000000181c */
[C---:B------:R-:W-:Y:S01]  /*cd10*/  HMMA.16816.F32 R24, R16.reuse, R14, R24 ;  /* 0x0000000e1018723c */ /* 0x040fe20000001818 */
[----:B------:R-:W4:Y:S07]  /*cd20*/  LDSM.16.M88.4 R12, [R220+0x2000] ;  /* 0x00200000dc0c783b */ /* 0x000f2e0000000200 */
[C---:B--2---:R-:W-:Y:S08]  /*cd30*/  HMMA.16816.F32 R48, R16.reuse, R8, R48 ;  /* 0x000000081030723c */ /* 0x044ff00000001830 */
[----:B------:R-:W-:Y:S01]  /*cd40*/  HMMA.16816.F32 R44, R16, R10, R44 ;  /* 0x0000000a102c723c */ /* 0x000fe2000000182c */
[----:B------:R-:W2:Y:S04]  /*cd50*/  LDSM.16.M88.4 R8, [R220+0x2800] ;  /* 0x00280000dc08783b */ /* 0x000ea80000000200 */
[----:B------:R-:W-:Y:S03]  /*cd60*/  LDSM.16.M88.4 R16, [R216+0xe080] ;  /* 0x00e08000d810783b */ /* 0x000fe60000000200 */
[C---:B-1----:R-:W-:Y:S08]  /*cd70*/  HMMA.16816.F32 R28, R36.reuse, R20, R28 ;  /* 0x00000014241c723c */ /* 0x042ff0000000181c */
[C---:B------:R-:W-:Y:S01]  /*cd80*/  HMMA.16816.F32 R24, R36.reuse, R22, R24 ;  /* 0x000000162418723c */ /* 0x040fe20000001818 */
[----:B------:R-:W1:Y:S07]  /*cd90*/  LDSM.16.M88.4 R20, [R217+0x18080] ;  /* 0x01808000d914783b */ /* 0x000e6e0000000200 */
[C---:B---3--:R-:W-:Y:S08]  /*cda0*/  HMMA.16816.F32 R48, R36.reuse, R32, R48 ;  /* 0x000000202430723c */ /* 0x048ff00000001830 */
        /* <DEDUP_REMOVED lines=19> */
[----:B------:R-:W-:Y:S07]  /*cee0*/  LDSM.16.M88.4 R12, [R218+0x1c080] ;  /* 0x01c08000da0c783b */ /* 0x000fee0000000200 */
        /* <DEDUP_REMOVED lines=9> */
[----:B------:R-:W-:Y:S04]  /*cf80*/  LDSM.16.M88.4 R40, [R215+0x1c080] ;  /* 0x01c08000d728783b */ /* 0x000fe80000000200 */
[----:B------:R-:W-:Y:S03]  /*cf90*/  LDSM.16.M88.4 R20, [R210+0x3000] ;  /* 0x00300000d214783b */ /* 0x000fe60000000200 */
[C---:B--2---:R-:W-:Y:S08]  /*cfa0*/  HMMA.16816.F32 R28, R12.reuse, R8, R28 ;  /* 0x000000080c1c723c */ /* 0x044ff0000000181c */
[C---:B------:R-:W-:Y:S01]  /*cfb0*/  HMMA.16816.F32 R24, R12.reuse, R10, R24 ;  /* 0x0000000a0c18723c */ /* 0x040fe20000001818 */
[----:B------:R-:W2:Y:S07]  /*cfc0*/  LDSM.16.M88.4 R8, [R216+0xf880] ;  /* 0x00f88000d808783b */ /* 0x000eae0000000200 */
[C---:B------:R-:W-:Y:S08]  /*cfd0*/  HMMA.16816.F32 R48, R12.reuse, R32, R48 ;  /* 0x000000200c30723c */ /* 0x040ff00000001830 */
[----:B------:R-:W-:Y:S01]  /*cfe0*/  HMMA.16816.F32 R44, R12, R34, R44 ;  /* 0x000000220c2c723c */ /* 0x000fe2000000182c */
[----:B------:R-:W3:Y:S01]  /*cff0*/  LDSM.16.M88.4 R12, [R210+0x3800] ;  /* 0x00380000d20c783b */ /* 0x000ee20000000200 */
[----:B------:R-:W-:-:S06]  /*d000*/  DEPBAR.LE SB0, 0x0 ;  /* 0x000080000000791a */ /* 0x000fcc0000000000 */
[C---:B-1----:R-:W-:Y:S08]  /*d010*/  HMMA.16816.F32 R28, R36.reuse, R16, R28 ;  /* 0x00000010241c723c */ /* 0x042ff0000000181c */
[C---:B------:R-:W-:Y:S08]  /*d020*/  HMMA.16816.F32 R24, R36.reuse, R18, R24 ;  /* 0x000000122418723c */ /* 0x040ff00000001818 */
[C---:B--2---:R-:W-:Y:S08]  /*d030*/  HMMA.16816.F32 R48, R36.reuse, R8, R48 ;  /* 0x000000082430723c */ /* 0x044ff00000001830 */
[----:B------:R-:W-:Y:S08]  /*d040*/  HMMA.16816.F32 R44, R36, R10, R44 ;  /* 0x0000000a242c723c */ /* 0x000ff0000000182c */
[C---:B------:R-:W-:Y:S08]  /*d050*/  HMMA.16816.F32 R28, R40.reuse, R20, R28 ;  /* 0x00000014281c723c */ /* 0x040ff0000000181c */
[C---:B------:R-:W-:Y:S08]  /*d060*/  HMMA.16816.F32 R24, R40.reuse, R22, R24 ;  /* 0x000000162818723c */ /* 0x040ff00000001818 */
[C---:B---3--:R-:W-:Y:S08]  /*d070*/  HMMA.16816.F32 R48, R40.reuse, R12, R48 ;  /* 0x0000000c2830723c */ /* 0x048ff00000001830 */
[----:B------:R-:W-:Y:S01]  /*d080*/  HMMA.16816.F32 R44, R40, R14, R44 ;  /* 0x0000000e282c723c */ /* 0x000fe2000000182c */
[----:B------:R-:W-:-:S02]  /*d090*/  FSEL R28, R28, -INF , P0 ;  /* 0xff8000001c1c7808 */ /* 0x000fc40000000000 */
[----:B------:R-:W-:Y:S02]  /*d0a0*/  FSEL R29, R29, -INF , P1 ;  /* 0xff8000001d1d7808 */ /* 0x000fe40000800000 */
[----:B------:R-:W-:Y:S01]  /*d0b0*/  FSEL R30, R30, -INF , P0 ;  /* 0xff8000001e1e7808 */ /* 0x000fe20000000000 */
[----:B------:R-:W-:Y:S01]  /*d0c0*/  BAR.SYNC.DEFER_BLOCKING 0x0 ;  /* 0x0000000000007b1d */ /* 0x000fe20000010000 */
[----:B------:R-:W-:Y:S02]  /*d0d0*/  ISETP.GT.AND P0, PT, R52, 0x9, PT ;  /* 0x000000093400780c */ /* 0x000fe40003f04270 */
[----:B------:R-:W-:Y:S02]  /*d0e0*/  FSEL R3, R24, -INF , P6 ;  /* 0xff80000018037808 */ /* 0x000fe40003000000 */
[----:B------:R-:W-:Y:S02]  /*d0f0*/  FMNMX.FTZ R8, R28, R29, !PT ;  /* 0x0000001d1c087209 */ /* 0x000fe40007810000 */
[----:B------:R-:W-:-:S02]  /*d100*/  ISETP.GT.AND P6, PT, R52, 0x10, PT ;  /* 0x000000103400780c */ /* 0x000fc40003fc4270 */
[----:B------:R-:W-:Y:S02]  /*d110*/  FSEL R25, R25, -INF , P0 ;  /* 0xff80000019197808 */ /* 0x000fe40000000000 */
[----:B------:R-:W-:Y:S02]  /*d120*/  FMNMX.FTZ R8, R3, R8, !PT ;  /* 0x0000000803087209 */ /* 0x000fe40007810000 */
[----:B------:R-:W-:Y:S02]  /*d130*/  FSEL R20, R31, -INF , P1 ;  /* 0xff8000001f147808 */ /* 0x000fe40000800000 */
[----:B------:R-:W-:Y:S02]  /*d140*/  ISETP.GT.AND P1, PT, R52, 0x8, PT ;  /* 0x000000083400780c */ /* 0x000fe40003f24270 */
[----:B------:R-:W-:Y:S02]  /*d150*/  FSEL R6, R27, -INF , P0 ;  /* 0xff8000001b067808 */ /* 0x000fe40000000000 */
[----:B------:R-:W-:-:S02]  /*d160*/  FSEL R17, R48, -INF , P6 ;  /* 0xff80000030117808 */ /* 0x000fc40003000000 */
[----:B------:R-:W-:Y:S02]  /*d170*/  FMNMX.FTZ R8, R25, R8, !PT ;  /* 0x0000000819087209 */ /* 0x000fe40007810000 */
[----:B------:R-:W-:Y:S02]  /*d180*/  ISETP.GT.AND P0, PT, R52, 0x11, PT ;  /* 0x000000113400780c */ /* 0x000fe40003f04270 */
[----:B------:R-:W-:Y:S02]  /*d190*/  FSEL R18, R26, -INF , P1 ;  /* 0xff8000001a127808 */ /* 0x000fe40000800000 */
[----:B------:R-:W-:Y:S02]  /*d1a0*/  ISETP.GT.AND P1, PT, R52, 0x18, PT ;  /* 0x000000183400780c */ /* 0x000fe40003f24270 */
[----:B------:R-:W-:Y:S02]  /*d1b0*/  FSEL R15, R49, -INF , P0 ;  /* 0xff800000310f7808 */ /* 0x000fe40000000000 */
[----:B------:R-:W-:-:S02]  /*d1c0*/  FMNMX.FTZ R8, R17, R8, !PT ;  /* 0x0000000811087209 */ /* 0x000fc40007810000 */
[----:B------:R-:W-:Y:S02]  /*d1d0*/  ISETP.GT.AND P0, PT, R52, 0x19, PT ;  /* 0x000000193400780c */ /* 0x000fe40003f04270 */
[----:B------:R-:W-:Y:S02]  /*d1e0*/  FSEL R13, R44, -INF , P1 ;  /* 0xff8000002c0d7808 */ /* 0x000fe40000800000 */
[----:B------:R-:W-:Y:S02]  /*d1f0*/  FMNMX.FTZ R8, R15, R8, !PT ;  /* 0x000000080f087209 */ /* 0x000fe40007810000 */
[----:B------:R-:W-:Y:S02]  /*d200*/  FMNMX.FTZ R19, R30, R20, !PT ;  /* 0x000000141e137209 */ /* 0x000fe40007810000 */
[----:B------:R-:W-:Y:S02]  /*d210*/  FSEL R11, R45, -INF , P0 ;  /* 0xff8000002d0b7808 */ /* 0x000fe40000000000 */
[----:B------:R-:W-:-:S02]  /*d220*/  FMNMX.FTZ R8, R13, R8, !PT ;  /* 0x000000080d087209 */ /* 0x000fc40007810000 */
[----:B------:R-:W-:Y:S02]  /*d230*/  FMNMX.FTZ R19, R18, R19, !PT ;  /* 0x0000001312137209 */ /* 0x000fe40007810000 */
[----:B------:R-:W-:Y:S02]  /*d240*/  FSEL R14, R50, -INF , P6 ;  /* 0xff800000320e7808 */ /* 0x000fe40003000000 */
[----:B------:R-:W-:Y:S02]  /*d250*/  FMNMX.FTZ R16, R11, R8, !PT ;  /* 0x000000080b107209 */ /* 0x000fe40007810000 */
[----:B------:R-:W-:Y:S02]  /*d260*/  ISETP.GT.AND P6, PT, R52, 0x11, PT ;  /* 0x000000113400780c */ /* 0x000fe40003fc4270 */
[----:B------:R-:W-:Y:S01]  /*d270*/  FMNMX.FTZ R19, R6, R19, !PT ;  /* 0x0000001306137209 */ /* 0x000fe20007810000 */
[----:B------:R-:W1:Y:S01]  /*d280*/  SHFL.BFLY PT, R9, R16, 0x2, 0x1f ;  /* 0x0c401f0010097f89 */ /* 0x000e6200000e0000 */
[----:B------:R-:W-:-:S02]  /*d290*/  FSEL R12, R51, -INF , P6 ;  /* 0xff800000330c7808 */ /* 0x000fc40003000000 */
[----:B------:R-:W-:Y:S02]  /*d2a0*/  FMNMX.FTZ R19, R14, R19, !PT ;  /* 0x000000130e137209 */ /* 0x000fe40007810000 */
[----:B------:R-:W-:Y:S02]  /*d2b0*/  FSEL R10, R46, -INF , P1 ;  /* 0xff8000002e0a7808 */ /* 0x000fe40000800000 */
[----:B------:R-:W-:Y:S02]  /*d2c0*/  FMNMX.FTZ R19, R12, R19, !PT ;  /* 0x000000130c137209 */ /* 0x000fe40007810000 */
[----:B------:R-:W-:Y:S02]  /*d2d0*/  FSEL R8, R47, -INF , P0 ;  /* 0xff8000002f087808 */ /* 0x000fe40000000000 */
[----:B------:R-:W-:Y:S02]  /*d2e0*/  FMNMX.FTZ R19, R10, R19, !PT ;  /* 0x000000130a137209 */ /* 0x000fe40007810000 */
[----:B------:R-:W-:-:S02]  /*d2f0*/  ISETP.GE.AND P0, PT, R55, 0x21, PT ;  /* 0x000000213700780c */ /* 0x000fc40003f06270 */
[----:B------:R-:W-:-:S05]  /*d300*/  FMNMX.FTZ R19, R8, R19, !PT ;  /* 0x0000001308137209 */ /* 0x000fca0007810000 */
[----:B------:R-:W2:Y:S01]  /*d310*/  SHFL.BFLY PT, R22, R19, 0x2, 0x1f ;  /* 0x0c401f0013167f89 */ /* 0x000ea200000e0000 */
[----:B-1----:R-:W-:-:S05]  /*d320*/  FMNMX.FTZ R21, R16, R9, !PT ;  /* 0x0000000910157209 */ /* 0x002fca0007810000 */
[----:B------:R-:W-:Y:S01]  /*d330*/  @P0 LEA.HI.SX32 R26, R149, 0xfffffffe, 0x1b ;  /* 0xfffffffe951a0811 */ /* 0x000fe200078fdaff */
[----:B------:R-:W-:Y:S01]  /*d340*/  @P0 IMAD.MOV.U32 R32, RZ, RZ, R230 ;  /* 0x000000ffff200224 */ /* 0x000fe200078e00e6 */
[----:B------:R-:W1:Y:S02]  /*d350*/  SHFL.BFLY PT, R148, R21, 0x1, 0x1f ;  /* 0x0c201f0015947f89 */ /* 0x000e6400000e0000 */
[----:B------:R-:W-:Y:S01]  /*d360*/  @P0 SHF.R.S32.HI R24, RZ, 0x1f, R26 ;  /* 0x0000001fff180819 */ /* 0x000fe2000001141a */
[----:B------:R-:W-:Y:S02]  /*d370*/  @P0 IMAD.MOV.U32 R33, RZ, RZ, R233 ;  /* 0x000000ffff210224 */ /* 0x000fe400078e00e9 */
[----:B------:R-:W-:Y:S02]  /*d380*/  @P0 IMAD R4, R4, R26, RZ ;  /* 0x0000001a04040224 */ /* 0x000fe400078e02ff */
[----:B------:R-:W-:-:S04]  /*d390*/  @P0 IMAD.WIDE.U32 R26, R26, R7, R32 ;  /* 0x000000071a1a0225 */ /* 0x000fc800078e0020 */
[----:B------:R-:W-:-:S04]  /*d3a0*/  @P0 IMAD R4, R24, R7, R4 ;  /* 0x0000000718040224 */ /* 0x000fc800078e0204 */
[----:B------:R-:W-:Y:S01]  /*d3b0*/  @P0 IMAD.IADD R4, R27, 0x1, R4 ;  /* 0x000000011b040824 */ /* 0x000fe200078e0204 */
[----:B--2---:R-:W-:-:S05]  /*d3c0*/  FMNMX.FTZ R22, R22, R19, !PT ;  /* 0x0000001316167209 */ /* 0x004fca0007810000 */
[----:B------:R-:W2:Y:S01]  /*d3d0*/  SHFL.BFLY PT, R9, R22, 0x1, 0x1f ;  /* 0x0c201f0016097f89 */ /* 0x000ea200000e0000 */
[----:B-1----:R-:W-:-:S04]  /*d3e0*/  FMNMX.FTZ R148, R21, R148, !PT ;  /* 0x0000009415947209 */ /* 0x002fc80007810000 */
[C---:B------:R-:W-:Y:S01]  /*d3f0*/  FSETP.NEU.FTZ.AND P1, PT, R148.reuse, -INF , PT ;  /* 0xff8000009400780b */ /* 0x040fe20003f3d000 */
[----:B------:R-:W-:-:S05]  /*d400*/  FMUL.FTZ R16, R148, c[0x0][0x2d0] ;  /* 0x0000b40094107a20 */ /* 0x000fca0000410000 */
[----:B------:R-:W-:-:S05]  /*d410*/  FSEL R16, R16, RZ, P1 ;  /* 0x000000ff10107208 */ /* 0x000fca0000800000 */
[--C-:B------:R-:W-:Y:S02]  /*d420*/  FFMA.FTZ R151, R3, c[0x0][0x2d0], -R16.reuse ;  /* 0x0000b40003977a23 */ /* 0x100fe40000010810 */
[--C-:B------:R-:W-:Y:S01]  /*d430*/  FFMA.FTZ R205, R28, c[0x0][0x2d0], -R16.reuse ;  /* 0x0000b4001ccd7a23 */ /* 0x100fe20000010810 */
[----:B------:R-:W-:Y:S01]  /*d440*/  @P0 LEA R28, P1, R26, c[0x0][0x1c8], 0x1 ;  /* 0x000072001a1c0a11 */ /* 0x000fe200078208ff */
[--C-:B------:R-:W-:Y:S01]  /*d450*/  FFMA.FTZ R150, R29, c[0x0][0x2d0], -R16.reuse ;  /* 0x0000b4001d967a23 */ /* 0x100fe20000010810 */
[----:B--2---:R-:W-:Y:S01]  /*d460*/  FMNMX.FTZ R3, R22, R9, !PT ;  /* 0x0000000916037209 */ /* 0x004fe20007810000 */
[----:B------:R-:W-:Y:S01]  /*d470*/  FFMA.FTZ R25, R25, c[0x0][0x2d0], -R16 ;  /* 0x0000b40019197a23 */ /* 0x000fe20000010810 */
[----:B------:R-:W-:Y:S01]  /*d480*/  @P0 LEA.HI.X R29, R26, c[0x0][0x1cc], R4, 0x1, P1 ;  /* 0x000073001a1d0a11 */ /* 0x000fe200008f0c04 */
[----:B------:R-:W-:Y:S01]  /*d490*/  MUFU.EX2 R205, R205 ;  /* 0x000000cd00cd7308 */ /* 0x000fe20000000800 */
[C---:B------:R-:W-:Y:S01]  /*d4a0*/  FSETP.NEU.FTZ.AND P1, PT, R3.reuse, -INF , PT ;  /* 0xff8000000300780b */ /* 0x040fe20003f3d000 */
[----:B------:R-:W-:-:S02]  /*d4b0*/  FMUL.FTZ R9, R3, c[0x0][0x2d0] ;  /* 0x0000b40003097a20 */ /* 0x000fc40000410000 */
[----:B------:R1:W-:Y:S01]  /*d4c0*/  @P0 LDGSTS.E.BYPASS.LTC128B.128 [R228+0xc080], [R28.64], !P2 ;  /* 0x0c0800001ce40fae */ /* 0x0003e2000d101d4a */
[--C-:B------:R-:W-:Y:S02]  /*d4d0*/  FFMA.FTZ R206, R17, c[0x0][0x2d0], -R16.reuse ;  /* 0x0000b40011ce7a23 */ /* 0x100fe40000010810 */
[----:B------:R-:W-:Y:S01]  /*d4e0*/  FSEL R9, R9, RZ, P1 ;  /* 0x000000ff09097208 */ /* 0x000fe20000800000 */
[----:B------:R1:W-:Y:S01]  /*d4f0*/  @P0 LDGSTS.E.BYPASS.LTC128B.128 [R228+0xd080], [R28.64+0x80], !P5 ;  /* 0x0d0800801ce40fae */ /* 0x0003e2000e901d4a */
[----:B------:R2:W-:Y:S01]  /*d500*/  MUFU.EX2 R0, R25 ;  /* 0x0000001900007308 */ /* 0x0005e20000000800 */
[--C-:B------:R-:W-:Y:S02]  /*d510*/  FFMA.FTZ R211, R15, c[0x0][0x2d0], -R16.reuse ;  /* 0x0000b4000fd37a23 */ /* 0x100fe40000010810 */
[----:B------:R1:W-:Y:S01]  /*d520*/  @P0 LDGSTS.E.BYPASS.LTC128B.128 [R228+0xe080], [R28.64+0x100], !P4 ;  /* 0x0e0801001ce40fae */ /* 0x0003e2000e101d4a */
[--C-:B------:R-:W-:Y:S02]  /*d530*/  FFMA.FTZ R2, R6, c[0x0][0x2d0], -R9.reuse ;  /* 0x0000b40006027a23 */ /* 0x100fe40000010809 */
[--C-:B------:R-:W-:Y:S01]  /*d540*/  FFMA.FTZ R209, R30, c[0x0][0x2d0], -R9.reuse ;  /* 0x0000b4001ed17a23 */ /* 0x100fe20000010809 */
[----:B------:R1:W-:Y:S01]  /*d550*/  @P0 LDGSTS.E.BYPASS.LTC128B.128 [R228+0xf080], [R28.64+0x180], !P3 ;  /* 0x0f0801801ce40fae */ /* 0x0003e2000d901d4a */
[--C-:B------:R-:W-:Y:S01]  /*d560*/  FFMA.FTZ R204, R20, c[0x0][0x2d0], -R9.reuse ;  /* 0x0000b40014cc7a23 */ /* 0x100fe20000010809 */
[----:B------:R-:W3:Y:S01]  /*d570*/  MUFU.EX2 R150, R150 ;  /* 0x0000009600967308 */ /* 0x000ee20000000800 */
[----:B------:R-:W-:Y:S01]  /*d580*/  FFMA.FTZ R207, R18, c[0x0][0x2d0], -R9 ;  /* 0x0000b40012cf7a23 */ /* 0x000fe20000010809 */
[----:B------:R-:W4:Y:S01]  /*d590*/  LDSM.16.MT88.4 R140, [R219+0x8080] ;  /* 0x00808000db8c783b */ /* 0x000f220000004200 */
[----:B------:R-:W-:-:S02]  /*d5a0*/  FFMA.FTZ R208, R13, c[0x0][0x2d0], -R16 ;  /* 0x0000b4000dd07a23 */ /* 0x000fc40000010810 */
[----:B------:R-:W-:Y:S01]  /*d5b0*/  FFMA.FTZ R237, R11, c[0x0][0x2d0], -R16 ;  /* 0x0000b4000bed7a23 */ /* 0x000fe20000010810 */
[----:B------:R-:W-:Y:S01]  /*d5c0*/  LDSM.16.MT88.4 R32, [R213+0x8080] ;  /* 0x00808000d520783b */ /* 0x000fe20000004200 */
[--C-:B------:R-:W-:Y:S01]  /*d5d0*/  FFMA.FTZ R229, R14, c[0x0][0x2d0], -R9.reuse ;  /* 0x0000b4000ee57a23 */ /* 0x100fe20000010809 */
[----:B------:R-:W5:Y:S01]  /*d5e0*/  MUFU.EX2 R151, R151 ;  /* 0x0000009700977308 */ /* 0x000f620000000800 */
[--C-:B------:R-:W-:Y:S01]  /*d5f0*/  FFMA.FTZ R234, R12, c[0x0][0x2d0], -R9.reuse ;  /* 0x0000b4000cea7a23 */ /* 0x100fe20000010809 */
[----:B--2---:R-:W2:Y:S01]  /*d600*/  LDSM.16.MT88.4 R24, [R214+0x8080] ;  /* 0x00808000d618783b */ /* 0x004ea20000004200 */
[--C-:B------:R-:W-:Y:S02]  /*d610*/  FFMA.FTZ R235, R10, c[0x0][0x2d0], -R9.reuse ;  /* 0x0000b4000aeb7a23 */ /* 0x100fe40000010809 */
[----:B------:R-:W-:Y:S01]  /*d620*/  FFMA.FTZ R236, R8, c[0x0][0x2d0], -R9 ;  /* 0x0000b40008ec7a23 */ /* 0x000fe20000010809 */
[----:B------:R-:W1:Y:S02]  /*d630*/  LDSM.16.MT88.4 R40, [R212+0x8080] ;  /* 0x00808000d428783b */ /* 0x000e640000004200 */
[----:B------:R-:W-:Y:S01]  /*d640*/  MUFU.EX2 R209, R209 ;  /* 0x000000d100d17308 */ /* 0x000fe20000000800 */
[----:B---3--:R-:W-:Y:S01]  /*d650*/  F2FP.PACK_AB R128, R150, R205 ;  /* 0x000000cd9680723e */ /* 0x008fe200000000ff */
[----:B------:R-:W3:Y:S01]  /*d660*/  LDSM.16.MT88.4 R48, [R219+0x9080] ;  /* 0x00908000db30783b */ /* 0x000ee20000004200 */
[----:B------:R-:W-:-:S03]  /*d670*/  FADD.FTZ R150, R205, R150 ;  /* 0x00000096cd967221 */ /* 0x000fc60000010000 */
[----:B------:R-:W1:Y:S02]  /*d680*/  LDSM.16.MT88.4 R56, [R214+0x9080] ;  /* 0x00908000d638783b */ /* 0x000e640000004200 */
[----:B------:R-:W4:Y:S01]  /*d690*/  MUFU.EX2 R204, R204 ;  /* 0x000000cc00cc7308 */ /* 0x000f220000000800 */
        /* <DEDUP_REMOVED lines=8> */
[----:B------:R-:W2:Y:S01]  /*d720*/  MUFU.EX2 R2, R2 ;  /* 0x0000000200027308 */ /* 0x000ea20000000800 */
[----:B----4-:R-:W-:Y:S01]  /*d730*/  F2FP.PACK_AB R129, R204, R209 ;  /* 0x000000d1cc81723e */ /* 0x010fe200000000ff */
[----:B------:R-:W4:Y:S01]  /*d740*/  LDSM.16.MT88.4 R96, [R213+0xa080] ;  /* 0x00a08000d560783b */ /* 0x000f220000004200 */
[----:B------:R-:W-:-:S03]  /*d750*/  FADD.FTZ R204, R209, R204 ;  /* 0x000000ccd1cc7221 */ /* 0x000fc60000010000 */
[----:B------:R-:W3:Y:S02]  /*d760*/  LDSM.16.MT88.4 R104, [R212+0xa080] ;  /* 0x00a08000d468783b */ /* 0x000ee40000004200 */
[----:B------:R-:W-:Y:S02]  /*d770*/  MUFU.EX2 R206, R206 ;  /* 0x000000ce00ce7308 */ /* 0x000fe40000000800 */
[----:B------:R-:W3:Y:S04]  /*d780*/  LDSM.16.MT88.4 R112, [R219+0xb080] ;  /* 0x00b08000db70783b */ /* 0x000ee80000004200 */
[----:B------:R-:W3:Y:S01]  /*d790*/  LDSM.16.MT88.4 R116, [R214+0xb080] ;  /* 0x00b08000d674783b */ /* 0x000ee20000004200 */
[----:B--2---:R-:W-:Y:S01]  /*d7a0*/  F2FP.PACK_AB R131, R2, R207 ;  /* 0x000000cf0283723e */ /* 0x004fe200000000ff */
[----:B------:R-:W2:Y:S02]  /*d7b0*/  MUFU.EX2 R211, R211 ;  /* 0x000000d300d37308 */ /* 0x000ea40000000800 */
[----:B------:R-:W2:Y:S01]  /*d7c0*/  LDSM.16.MT88.4 R124, [R213+0xb080] ;  /* 0x00b08000d57c783b */ /* 0x000ea20000004200 */
[----:B------:R-:W-:-:S03]  /*d7d0*/  FADD.FTZ R207, R207, R204 ;  /* 0x000000cccfcf7221 */ /* 0x000fc60000010000 */
[----:B------:R-:W2:Y:S01]  /*d7e0*/  LDSM.16.MT88.4 R4, [R212+0xb080] ;  /* 0x00b08000d404783b */ /* 0x000ea20000004200 */
[C---:B------:R-:W-:Y:S01]  /*d7f0*/  HMMA.16816.F32 R144, R128.reuse, R140, RZ ;  /* 0x0000008c8090723c */ /* 0x040fe200000018ff */
[----:B------:R-:W-:Y:S01]  /*d800*/  FADD.FTZ R2, R2, R207 ;  /* 0x000000cf02027221 */ /* 0x000fe20000010000 */
[----:B------:R-:W-:Y:S01]  /*d810*/  MUFU.EX2 R229, R229 ;  /* 0x000000e500e57308 */ /* 0x000fe20000000800 */
[----:B------:R-:W2:Y:S04]  /*d820*/  LDSM.16.MT88.4 R200, [R219+0x8880] ;  /* 0x00888000dbc8783b */ /* 0x000ea80000004200 */
[----:B------:R-:W2:Y:S01]  /*d830*/  LDSM.16.MT88.4 R196, [R214+0x8880] ;  /* 0x00888000d6c4783b */ /* 0x000ea20000004200 */
[C---:B------:R-:W-:Y:S02]  /*d840*/  HMMA.16816.F32 R20, R128.reuse, R24, RZ ;  /* 0x000000188014723c */ /* 0x040fe400000018ff */
[----:B------:R-:W2:Y:S01]  /*d850*/  MUFU.EX2 R234, R234 ;  /* 0x000000ea00ea7308 */ /* 0x000ea20000000800 */
[----:B------:R-:W2:Y:S04]  /*d860*/  LDSM.16.MT88.4 R192, [R213+0x8880] ;  /* 0x00888000d5c0783b */ /* 0x000ea80000004200 */
[----:B------:R-:W2:Y:S01]  /*d870*/  LDSM.16.MT88.4 R188, [R212+0x8880] ;  /* 0x00888000d4bc783b */ /* 0x000ea20000004200 */
[C---:B-1----:R-:W-:Y:S02]  /*d880*/  HMMA.16816.F32 R28, R128.reuse, R32, RZ ;  /* 0x00000020801c723c */ /* 0x042fe400000018ff */
[----:B------:R-:W-:Y:S01]  /*d890*/  MUFU.EX2 R208, R208 ;  /* 0x000000d000d07308 */ /* 0x000fe20000000800 */
[----:B------:R-:W1:Y:S04]  /*d8a0*/  LDSM.16.MT88.4 R184, [R219+0x9880] ;  /* 0x00988000dbb8783b */ /* 0x000e680000004200 */
[----:B------:R-:W1:Y:S01]  /*d8b0*/  LDSM.16.MT88.4 R180, [R214+0x9880] ;  /* 0x00988000d6b4783b */ /* 0x000e620000004200 */
[C---:B------:R-:W-:Y:S02]  /*d8c0*/  HMMA.16816.F32 R36, R128.reuse, R40, RZ ;  /* 0x000000288024723c */ /* 0x040fe400000018ff */
[----:B------:R-:W1:Y:S01]  /*d8d0*/  MUFU.EX2 R237, R237 ;  /* 0x000000ed00ed7308 */ /* 0x000e620000000800 */
[----:B------:R-:W1:Y:S04]  /*d8e0*/  LDSM.16.MT88.4 R176, [R213+0x9880] ;  /* 0x00988000d5b0783b */ /* 0x000e680000004200 */
[----:B------:R-:W1:Y:S01]  /*d8f0*/  LDSM.16.MT88.4 R172, [R212+0x9880] ;  /* 0x00988000d4ac783b */ /* 0x000e620000004200 */
[C---:B---3--:R-:W-:Y:S02]  /*d900*/  HMMA.16816.F32 R44, R128.reuse, R48, RZ ;  /* 0x00000030802c723c */ /* 0x048fe400000018ff */
[----:B------:R-:W-:Y:S01]  /*d910*/  MUFU.EX2 R235, R235 ;  /* 0x000000eb00eb7308 */ /* 0x000fe20000000800 */
[----:B------:R-:W3:Y:S04]  /*d920*/  LDSM.16.MT88.4 R168, [R219+0xa880] ;  /* 0x00a88000dba8783b */ /* 0x000ee80000004200 */
[----:B------:R-:W1:Y:S01]  /*d930*/  LDSM.16.MT88.4 R164, [R214+0xa880] ;  /* 0x00a88000d6a4783b */ /* 0x000e620000004200 */
[C---:B------:R-:W-:Y:S02]  /*d940*/  HMMA.16816.F32 R52, R128.reuse, R56, RZ ;  /* 0x000000388034723c */ /* 0x040fe400000018ff */
        /* <DEDUP_REMOVED lines=12> */
[C---:B----4-:R-:W-:Y:S08]  /*da10*/  HMMA.16816.F32 R92, R128.reuse, R96, RZ ;  /* 0x00000060805c723c */ /* 0x050ff000000018ff */
[C---:B------:R-:W-:Y:S08]  /*da20*/  HMMA.16816.F32 R100, R128.reuse, R104, RZ ;  /* 0x000000688064723c */ /* 0x040ff000000018ff */
[C---:B------:R-:W-:Y:S08]  /*da30*/  HMMA.16816.F32 R108, R128.reuse, R112, RZ ;  /* 0x00000070806c723c */ /* 0x040ff000000018ff */
[C---:B------:R-:W-:Y:S08]  /*da40*/  HMMA.16816.F32 R136, R128.reuse, R116, RZ ;  /* 0x000000748088723c */ /* 0x040ff000000018ff */
[C---:B--2---:R-:W-:Y:S08]  /*da50*/  HMMA.16816.F32 R120, R128.reuse, R124, RZ ;  /* 0x0000007c8078723c */ /* 0x044ff000000018ff */
        /* <DEDUP_REMOVED lines=19> */
[----:B------:R-:W-:-:S02]  /*db90*/  FADD.FTZ R206, R206, R151 ;  /* 0x00000097cece7221 */ /* 0x000fc40000010000 */
[----:B------:R-:W-:Y:S02]  /*dba0*/  FADD.FTZ R229, R229, R2 ;  /* 0x00000002e5e57221 */ /* 0x000fe40000010000 */
[----:B------:R-:W-:Y:S01]  /*dbb0*/  FADD.FTZ R211, R211, R206 ;  /* 0x000000ced3d37221 */ /* 0x000fe20000010000 */
[----:B-1----:R-:W-:Y:S01]  /*dbc0*/  F2FP.PACK_AB R6, R237, R208 ;  /* 0x000000d0ed06723e */ /* 0x002fe200000000ff */
[----:B------:R-:W-:Y:S01]  /*dbd0*/  FADD.FTZ R234, R234, R229 ;  /* 0x000000e5eaea7221 */ /* 0x000fe20000010000 */
[----:B------:R-:W-:Y:S01]  /*dbe0*/  F2FP.PACK_AB R7, R236, R235 ;  /* 0x000000ebec07723e */ /* 0x000fe200000000ff */
        /* <DEDUP_REMOVED lines=48> */
.L_x_1666:
        /* <DEDUP_REMOVED lines=14> */
[----:B------:R-:W1:Y:S07]  /*dfd0*/  LDSM.16.M88.4 R160, [R221+0xc080] ;  /* 0x00c08000dda0783b */ /* 0x000e6e0000000200 */
[----:B------:R-:W2:Y:S07]  /*dfe0*/  LDSM.16.M88.4 R164, [R221+0xc880] ;  /* 0x00c88000dda4783b */ /* 0x000eae0000000200 */
[----:B------:R-:W-:Y:S07]  /*dff0*/  LDSM.16.M88.4 R168, [R218+0x10080] ;  /* 0x01008000daa8783b */ /* 0x000fee0000000200 */
[----:B------:R-:W3:Y:S07]  /*e000*/  LDSM.16.M88.4 R172, [R220] ;  /* 0x00000000dcac783b */ /* 0x000eee0000000200 */
[----:B------:R-:W4:Y:S07]  /*e010*/  LDSM.16.M88.4 R176, [R211] ;  /* 0x00000000d3b0783b */ /* 0x000f2e0000000200 */
[----:B------:R-:W-:Y:S01]  /*e020*/  @!PT LDS RZ, [RZ] ;  /* 0x00000000fffff984 */ /* 0x000fe20000000800 */
[----:B------:R-:W-:Y:S01]  /*e030*/  @!PT LDS RZ, [RZ] ;  /* 0x00000000fffff984 */ /* 0x000fe20000000800 */
[----:B------:R-:W-:Y:S01]  /*e040*/  @!PT LDS RZ, [RZ] ;  /* 0x00000000fffff984 */ /* 0x000fe20000000800 */
[----:B------:R5:W-:Y:S01]  /*e050*/  LDGSTS.E.BYPASS.LTC128B.128 [R228+0x8080], [R2.64], !P2 ;  /* 0x0808000002e47fae */ /* 0x000be2000d101d44 */
[C---:B-1----:R-:W-:Y:S06]  /*e060*/  HMMA.16816.F32 R4, R156.reuse, R160, RZ ;  /* 0x000000a09c04723c */ /* 0x042fec00000018ff */
[----:B------:R5:W-:Y:S02]  /*e070*/  LDGSTS.E.BYPASS.LTC128B.128 [R228+0x9080], [R2.64+0x80], !P5 ;  /* 0x0908008002e47fae */ /* 0x000be4000e901d44 */
[C---:B------:R-:W-:Y:S05]  /*e080*/  HMMA.16816.F32 R8, R156.reuse, R162, RZ ;  /* 0x000000a29c08723c */ /* 0x040fea00000018ff */
[----:B------:R5:W-:Y:S03]  /*e090*/  LDGSTS.E.BYPASS.LTC128B.128 [R228+0xa080], [R2.64+0x100], !P4 ;  /* 0x0a08010002e47fae */ /* 0x000be6000e101d44 */
[C---:B--2---:R-:W-:Y:S04]  /*e0a0*/  HMMA.16816.F32 R12, R156.reuse, R164, RZ ;  /* 0x000000a49c0c723c */ /* 0x044fe800000018ff */
[----:B------:R5:W-:Y:S04]  /*e0b0*/  LDGSTS.E.BYPASS.LTC128B.128 [R228+0xb080], [R2.64+0x180], !P3 ;  /* 0x0b08018002e47fae */ /* 0x000be8000d901d44 */
[----:B------:R-:W-:Y:S03]  /*e0c0*/  HMMA.16816.F32 R16, R156, R166, RZ ;  /* 0x000000a69c10723c */ /* 0x000fe600000018ff */
[----:B------:R-:W-:Y:S05]  /*e0d0*/  LDSM.16.M88.4 R180, [R217+0x10080] ;  /* 0x01008000d9b4783b */ /* 0x000fea0000000200 */
[C---:B---3--:R-:W-:Y:S02]  /*e0e0*/  HMMA.16816.F32 R4, R168.reuse, R172, R4 ;  /* 0x000000aca804723c */ /* 0x048fe40000001804 */
[----:B------:R-:W1:Y:S06]  /*e0f0*/  LDSM.16.M88.4 R184, [R216+0xc080] ;  /* 0x00c08000d8b8783b */ /* 0x000e6c0000000200 */
[C---:B------:R-:W-:Y:S01]  /*e100*/  HMMA.16816.F32 R8, R168.reuse, R174, R8 ;  /* 0x000000aea808723c */ /* 0x040fe20000001808 */
[----:B------:R-:W2:Y:S07]  /*e110*/  LDSM.16.M88.4 R152, [R216+0xc880] ;  /* 0x00c88000d898783b */ /* 0x000eae0000000200 */
[C---:B----4-:R-:W-:Y:S01]  /*e120*/  HMMA.16816.F32 R12, R168.reuse, R176, R12 ;  /* 0x000000b0a80c723c */ /* 0x050fe2000000180c */
[----:B------:R-:W0:Y:S07]  /*e130*/  LDGDEPBAR ;  /* 0x00000000000079af */ /* 0x000e2e0000000000 */
[----:B------:R-:W-:Y:S01]  /*e140*/  HMMA.16816.F32 R16, R168, R178, R16 ;  /* 0x000000b2a810723c */ /* 0x000fe20000001810 */
[----:B------:R-:W-:Y:S07]  /*e150*/  LDSM.16.M88.4 R156, [R215+0x10080] ;  /* 0x01008000d79c783b */ /* 0x000fee0000000200 */
[----:B------:R-:W3:Y:S07]  /*e160*/  LDSM.16.M88.4 R160, [R210] ;  /* 0x00000000d2a0783b */ /* 0x000eee0000000200 */
[----:B------:R-:W4:Y:S01]  /*e170*/  LDSM.16.M88.4 R164, [R210+0x800] ;  /* 0x00080000d2a4783b */ /* 0x000f220000000200 */
[C---:B-1----:R-:W-:Y:S06]  /*e180*/  HMMA.16816.F32 R4, R180.reuse, R184, R4 ;  /* 0x000000b8b404723c */ /* 0x042fec0000001804 */
[----:B------:R-:W-:Y:S02]  /*e190*/  LDSM.16.M88.4 R168, [R222+0x14080] ;  /* 0x01408000dea8783b */ /* 0x000fe40000000200 */
[C---:B------:R-:W-:Y:S05]  /*e1a0*/  HMMA.16816.F32 R8, R180.reuse, R186, R8 ;  /* 0x000000bab408723c */ /* 0x040fea0000001808 */
[----:B------:R-:W1:Y:S03]  /*e1b0*/  LDSM.16.M88.4 R172, [R221+0xd080] ;  /* 0x00d08000ddac783b */ /* 0x000e660000000200 */
[C---:B--2---:R-:W-:Y:S04]  /*e1c0*/  HMMA.16816.F32 R12, R180.reuse, R152, R12 ;  /* 0x00000098b40c723c */ /* 0x044fe8000000180c */
[----:B------:R-:W-:Y:S04]  /*e1d0*/  LDSM.16.M88.4 R176, [R218+0x14080] ;  /* 0x01408000dab0783b */ /* 0x000fe80000000200 */
[----:B------:R-:W-:Y:S03]  /*e1e0*/  HMMA.16816.F32 R16, R180, R154, R16 ;  /* 0x0000009ab410723c */ /* 0x000fe60000001810 */
[----:B------:R-:W2:Y:S05]  /*e1f0*/  LDSM.16.M88.4 R152, [R221+0xd880] ;  /* 0x00d88000dd98783b */ /* 0x000eaa0000000200 */
[C---:B---3--:R-:W-:Y:S02]  /*e200*/  HMMA.16816.F32 R4, R156.reuse, R160, R4 ;  /* 0x000000a09c04723c */ /* 0x048fe40000001804 */
[----:B------:R-:W3:Y:S06]  /*e210*/  LDSM.16.M88.4 R180, [R209] ;  /* 0x00000000d1b4783b */ /* 0x000eec0000000200 */
        /* <DEDUP_REMOVED lines=72> */
[----:B------:R-:W-:Y:S01]  /*e6a0*/  HMMA.16816.F32 R16, R168, R158, R16 ;  /* 0x0000009ea810723c */ /* 0x000fe20000001810 */
[----:B------:R-:W4:Y:S01]  /*e6b0*/  LDSM.16.M88.4 R156, [R210+0x3800] ;  /* 0x00380000d29c783b */ /* 0x000f220000000200 */
[----:B------:R-:W-:Y:S06]  /*e6c0*/  DEPBAR.LE SB0, 0x0 ;  /* 0x000080000000791a */ /* 0x000fec0000000000 */
[C---:B-1----:R-:W-:Y:S01]  /*e6d0*/  HMMA.16816.F32 R4, R176.reuse, R180, R4 ;  /* 0x000000b4b004723c */ /* 0x042fe20000001804 */
[----:B------:R-:W-:Y:S07]  /*e6e0*/  BAR.SYNC.DEFER_BLOCKING 0x0 ;  /* 0x0000000000007b1d */ /* 0x000fee0000010000 */
[C---:B------:R-:W-:Y:S08]  /*e6f0*/  HMMA.16816.F32 R8, R176.reuse, R182, R8 ;  /* 0x000000b6b008723c */ /* 0x040ff00000001808 */
[C---:B--2---:R-:W-:Y:S08]  /*e700*/  HMMA.16816.F32 R12, R176.reuse, R152, R12 ;  /* 0x00000098b00c723c */ /* 0x044ff0000000180c */
[----:B------:R-:W-:Y:S08]  /*e710*/  HMMA.16816.F32 R16, R176, R154, R16 ;  /* 0x0000009ab010723c */ /* 0x000ff00000001810 */
[C---:B---3--:R-:W-:Y:S08]  /*e720*/  HMMA.16816.F32 R4, R160.reuse, R164, R4 ;  /* 0x000000a4a004723c */ /* 0x048ff00000001804 */
[C---:B------:R-:W-:Y:S08]  /*e730*/  HMMA.16816.F32 R8, R160.reuse, R166, R8 ;  /* 0x000000a6a008723c */ /* 0x040ff00000001808 */
[C---:B----4-:R-:W-:Y:S08]  /*e740*/  HMMA.16816.F32 R12, R160.reuse, R156, R12 ;  /* 0x0000009ca00c723c */ /* 0x050ff0000000180c */
[----:B------:R-:W-:Y:S04]  /*e750*/  HMMA.16816.F32 R16, R160, R158, R16 ;  /* 0x0000009ea010723c */ /* 0x000fe80000001810 */
[----:B-----5:R-:W-:Y:S02]  /*e760*/  FMNMX.FTZ R2, R4, R149, !PT ;  /* 0x0000009504027209 */ /* 0x020fe40007810000 */
        /* <DEDUP_REMOVED lines=15> */
[----:B------:R-:W-:Y:S06]  /*e860*/  FMNMX.FTZ R153, R19, R2, !PT ;  /* 0x0000000213997209 */ /* 0x000fec0007810000 */
[----:B------:R-:W2:Y:S01]  /*e870*/  SHFL.BFLY PT, R2, R153, 0x2, 0x1f ;  /* 0x0c401f0099027f89 */ /* 0x000ea200000e0000 */
[----:B-1----:R-:W-:Y:S02]  /*e880*/  FMNMX.FTZ R155, R152, R3, !PT ;  /* 0x00000003989b7209 */ /* 0x002fe40007810000 */
[----:B------:R-:W-:Y:S04]  /*e890*/  @P0 SHF.R.S32.HI R152, RZ, 0x1f, R229 ;  /* 0x0000001fff980819 */ /* 0x000fe800000114e5 */
[----:B------:R-:W1:Y:S01]  /*e8a0*/  SHFL.BFLY PT, R148, R155, 0x1, 0x1f ;  /* 0x0c201f009b947f89 */ /* 0x000e6200000e0000 */
[----:B--2---:R-:W-:Y:S01]  /*e8b0*/  FMNMX.FTZ R150, R153, R2, !PT ;  /* 0x0000000299967209 */ /* 0x004fe20007810000 */
[----:B------:R-:W-:Y:S05]  /*e8c0*/  @P0 IMAD R152, R152, c[0x0][0x1e0], RZ ;  /* 0x0000780098980a24 */ /* 0x000fea00078e02ff */
[----:B------:R-:W2:Y:S01]  /*e8d0*/  SHFL.BFLY PT, R3, R150, 0x1, 0x1f ;  /* 0x0c201f0096037f89 */ /* 0x000ea200000e0000 */
[----:B------:R-:W-:Y:S01]  /*e8e0*/  @P0 IMAD R152, R229, c[0x0][0x1e4], R152 ;  /* 0x00007900e5980a24 */ /* 0x000fe200078e0298 */
[----:B-1----:R-:W-:Y:S01]  /*e8f0*/  FMNMX.FTZ R148, R155, R148, !PT ;  /* 0x000000949b947209 */ /* 0x002fe20007810000 */
[----:B------:R-:W-:Y:S04]  /*e900*/  @P0 IMAD.WIDE.U32 R154, R229, c[0x0][0x1e0], RZ ;  /* 0x00007800e59a0a25 */ /* 0x000fe800078e00ff */
[C---:B------:R-:W-:Y:S01]  /*e910*/  FMUL.FTZ R189, R148.reuse, c[0x0][0x2d0] ;  /* 0x0000b40094bd7a20 */ /* 0x040fe20000410000 */
[----:B------:R-:W-:Y:S01]  /*e920*/  @P0 IADD3 R155, R155, R152, RZ ;  /* 0x000000989b9b0210 */ /* 0x000fe20007ffe0ff */
[----:B------:R-:W-:Y:S01]  /*e930*/  FADD.FTZ R2, -R148, R149 ;  /* 0x0000009594027221 */ /* 0x000fe20000010100 */
[----:B--2---:R-:W-:Y:S01]  /*e940*/  FMNMX.FTZ R3, R150, R3, !PT ;  /* 0x0000000396037209 */ /* 0x004fe20007810000 */
[--C-:B------:R-:W-:Y:S02]  /*e950*/  FFMA.FTZ R153, R4, c[0x0][0x2d0], -R189.reuse ;  /* 0x0000b40004997a23 */ /* 0x100fe400000108bd */
[----:B------:R-:W-:Y:S02]  /*e960*/  FMUL.FTZ R151, R2, c[0x0][0x2d0] ;  /* 0x0000b40002977a20 */ /* 0x000fe40000410000 */
[C---:B------:R-:W-:Y:S02]  /*e970*/  FADD.FTZ R149, -R3.reuse, R0 ;  /* 0x0000000003957221 */ /* 0x040fe40000010100 */
[----:B------:R1:W2:Y:S01]  /*e980*/  MUFU.EX2 R2, R151 ;  /* 0x0000009700027308 */ /* 0x0002a20000000800 */
[----:B------:R-:W-:Y:S02]  /*e990*/  FMUL.FTZ R188, R3, c[0x0][0x2d0] ;  /* 0x0000b40003bc7a20 */ /* 0x000fe40000410000 */
[----:B------:R-:W-:Y:S02]  /*e9a0*/  FMUL.FTZ R0, R149, c[0x0][0x2d0] ;  /* 0x0000b40095007a20 */ /* 0x000fe40000410000 */
[--C-:B------:R-:W-:Y:S02]  /*e9b0*/  FFMA.FTZ R150, R5, c[0x0][0x2d0], -R189.reuse ;  /* 0x0000b40005967a23 */ /* 0x100fe400000108bd */
[--C-:B------:R-:W-:Y:S02]  /*e9c0*/  FFMA.FTZ R234, R9, c[0x0][0x2d0], -R189.reuse ;  /* 0x0000b40009ea7a23 */ /* 0x100fe400000108bd */
[--C-:B------:R-:W-:Y:S01]  /*e9d0*/  FFMA.FTZ R236, R6, c[0x0][0x2d0], -R188.reuse ;  /* 0x0000b40006ec7a23 */ /* 0x100fe200000108bc */
[----:B------:R3:W-:Y:S01]  /*e9e0*/  MUFU.EX2 R149, R153 ;  /* 0x0000009900957308 */ /* 0x0007e20000000800 */
[--C-:B------:R-:W-:Y:S02]  /*e9f0*/  FFMA.FTZ R239, R7, c[0x0][0x2d0], -R188.reuse ;  /* 0x0000b40007ef7a23 */ /* 0x100fe400000108bc */
[--C-:B------:R-:W-:Y:S02]  /*ea00*/  FFMA.FTZ R238, R10, c[0x0][0x2d0], -R188.reuse ;  /* 0x0000b4000aee7a23 */ /* 0x100fe400000108bc */
[--C-:B------:R-:W-:Y:S02]  /*ea10*/  FFMA.FTZ R241, R11, c[0x0][0x2d0], -R188.reuse ;  /* 0x0000b4000bf17a23 */ /* 0x100fe400000108bc */
[--C-:B------:R-:W-:Y:S02]  /*ea20*/  FFMA.FTZ R240, R12, c[0x0][0x2d0], -R189.reuse ;  /* 0x0000b4000cf07a23 */ /* 0x100fe400000108bd */
[--C-:B------:R-:W-:Y:S01]  /*ea30*/  FFMA.FTZ R243, R13, c[0x0][0x2d0], -R189.reuse ;  /* 0x0000b4000df37a23 */ /* 0x100fe200000108bd */
[----:B------:R-:W4:Y:S01]  /*ea40*/  MUFU.EX2 R0, R0 ;  /* 0x0000000000007308 */ /* 0x000f220000000800 */
[--C-:B------:R-:W-:Y:S02]  /*ea50*/  FFMA.FTZ R242, R14, c[0x0][0x2d0], -R188.reuse ;  /* 0x0000b4000ef27a23 */ /* 0x100fe400000108bc */
[----:B------:R-:W-:Y:S02]  /*ea60*/  FFMA.FTZ R245, R15, c[0x0][0x2d0], -R188 ;  /* 0x0000b4000ff57a23 */ /* 0x000fe400000108bc */
[----:B-1----:R-:W-:Y:S02]  /*ea70*/  FFMA.FTZ R151, R8, c[0x0][0x2d0], -R189 ;  /* 0x0000b40008977a23 */ /* 0x002fe400000108bd */
[C---:B--2---:R-:W-:Y:S02]  /*ea80*/  FMUL.FTZ R4, R2.reuse, R144 ;  /* 0x0000009002047220 */ /* 0x044fe40000410000 */
[C---:B------:R-:W-:Y:S01]  /*ea90*/  FMUL.FTZ R5, R2.reuse, R145 ;  /* 0x0000009102057220 */ /* 0x040fe20000410000 */
[----:B------:R-:W1:Y:S01]  /*eaa0*/  MUFU.EX2 R150, R150 ;  /* 0x0000009600967308 */ /* 0x000e620000000800 */
[C---:B------:R-:W-:Y:S02]  /*eab0*/  FMUL.FTZ R8, R2.reuse, R140 ;  /* 0x0000008c02087220 */ /* 0x040fe40000410000 */
[----:B------:R-:W-:Y:S01]  /*eac0*/  FMUL.FTZ R9, R2, R141 ;  /* 0x0000008d02097220 */ /* 0x000fe20000410000 */
[----:B---3--:R-:W-:Y:S01]  /*ead0*/  @P0 LEA R153, P1, R154, R230, 0x5 ;  /* 0x000000e69a990211 */ /* 0x008fe200078228ff */
[C---:B------:R-:W-:Y:S02]  /*eae0*/  FMUL.FTZ R20, R2.reuse, R20 ;  /* 0x0000001402147220 */ /* 0x040fe40000410000 */
[----:B------:R-:W-:Y:S01]  /*eaf0*/  FMUL.FTZ R21, R2, R21 ;  /* 0x0000001502157220 */ /* 0x000fe20000410000 */
[----:B------:R-:W-:Y:S01]  /*eb00*/  @P0 LEA.HI.X R152, R154, R233, R155, 0x5, P1 ;  /* 0x000000e99a980211 */ /* 0x000fe200008f2c9b */
[C---:B------:R-:W-:Y:S01]  /*eb10*/  FMUL.FTZ R12, R2.reuse, R136 ;  /* 0x00000088020c7220 */ /* 0x040fe20000410000 */
[C---:B------:R-:W-:Y:S01]  /*eb20*/  @P0 LEA R190, P1, R153.reuse, c[0x0][0x1c8], 0x1 ;  /* 0x0000720099be0a11 */ /* 0x040fe200078208ff */
[----:B------:R-:W-:Y:S01]  /*eb30*/  MUFU.EX2 R151, R151 ;  /* 0x0000009700977308 */ /* 0x000fe20000000800 */
[----:B------:R-:W-:Y:S02]  /*eb40*/  FMUL.FTZ R13, R2, R137 ;  /* 0x00000089020d7220 */ /* 0x000fe40000410000 */
[----:B------:R-:W-:Y:S01]  /*eb50*/  @P0 LEA.HI.X R191, R153, c[0x0][0x1cc], R152, 0x1, P1 ;  /* 0x0000730099bf0a11 */ /* 0x000fe200008f0c98 */
[C---:B----4-:R-:W-:Y:S02]  /*eb60*/  FMUL.FTZ R6, R0.reuse, R146 ;  /* 0x0000009200067220 */ /* 0x050fe40000410000 */
[C---:B------:R-:W-:Y:S02]  /*eb70*/  FMUL.FTZ R7, R0.reuse, R147 ;  /* 0x0000009300077220 */ /* 0x040fe40000410000 */
[----:B------:R2:W-:Y:S01]  /*eb80*/  @P0 LDGSTS.E.BYPASS.LTC128B.128 [R228+0xc080], [R190.64], !P2 ;  /* 0x0c080000bee40fae */ /* 0x0005e2000d101d44 */
[C---:B------:R-:W-:Y:S01]  /*eb90*/  FMUL.FTZ R10, R0.reuse, R142 ;  /* 0x0000008e000a7220 */ /* 0x040fe20000410000 */
[----:B------:R-:W3:Y:S01]  /*eba0*/  MUFU.EX2 R234, R234 ;  /* 0x000000ea00ea7308 */ /* 0x000ee20000000800 */
[----:B------:R-:W-:Y:S01]  /*ebb0*/  FMUL.FTZ R11, R0, R143 ;  /* 0x0000008f000b7220 */ /* 0x000fe20000410000 */
[----:B-1----:R-:W-:Y:S01]  /*ebc0*/  F2FP.PACK_AB R144, R150, R149 ;  /* 0x000000959690723e */ /* 0x002fe200000000ff */
[C---:B------:R-:W-:Y:S02]  /*ebd0*/  FMUL.FTZ R22, R0.reuse, R22 ;  /* 0x0000001600167220 */ /* 0x040fe40000410000 */
[----:B------:R2:W-:Y:S01]  /*ebe0*/  @P0 LDGSTS.E.BYPASS.LTC128B.128 [R228+0xd080], [R190.64+0x80], !P5 ;  /* 0x0d080080bee40fae */ /* 0x0005e2000e901d44 */
[C---:B------:R-:W-:Y:S02]  /*ebf0*/  FMUL.FTZ R23, R0.reuse, R23 ;  /* 0x0000001700177220 */ /* 0x040fe40000410000 */
[C---:B------:R-:W-:Y:S02]  /*ec00*/  FMUL.FTZ R14, R0.reuse, R138 ;  /* 0x0000008a000e7220 */ /* 0x040fe40000410000 */
[----:B------:R-:W-:Y:S01]  /*ec10*/  MUFU.EX2 R236, R236 ;  /* 0x000000ec00ec7308 */ /* 0x000fe20000000800 */
[----:B------:R-:W-:Y:S01]  /*ec20*/  FMUL.FTZ R15, R0, R139 ;  /* 0x0000008b000f7220 */ /* 0x000fe20000410000 */
[----:B------:R2:W-:Y:S01]  /*ec30*/  @P0 LDGSTS.E.BYPASS.LTC128B.128 [R228+0xe080], [R190.64+0x100], !P4 ;  /* 0x0e080100bee40fae */ /* 0x0005e2000e101d44 */
[C---:B------:R-:W-:Y:S02]  /*ec40*/  FMUL.FTZ R24, R2.reuse, R24 ;  /* 0x0000001802187220 */ /* 0x040fe40000410000 */
[----:B------:R-:W-:Y:S02]  /*ec50*/  FMUL.FTZ R25, R2, R25 ;  /* 0x0000001902197220 */ /* 0x000fe40000410000 */
[C---:B------:R-:W-:Y:S02]  /*ec60*/  FMUL.FTZ R26, R0.reuse, R26 ;  /* 0x0000001a001a7220 */ /* 0x040fe40000410000 */
[----:B------:R2:W-:Y:S01]  /*ec70*/  @P0 LDGSTS.E.BYPASS.LTC128B.128 [R228+0xf080], [R190.64+0x180], !P3 ;  /* 0x0f080180bee40fae */ /* 0x0005e2000d901d44 */
[----:B------:R-:W1:Y:S01]  /*ec80*/  MUFU.EX2 R239, R239 ;  /* 0x000000ef00ef7308 */ /* 0x000e620000000800 */
[----:B------:R-:W-:Y:S02]  /*ec90*/  FMUL.FTZ R27, R0, R27 ;  /* 0x0000001b001b7220 */ /* 0x000fe40000410000 */
[----:B------:R-:W-:Y:S01]  /*eca0*/  FMUL.FTZ R28, R2, R28 ;  /* 0x0000001c021c7220 */ /* 0x000fe20000410000 */
[----:B---3--:R-:W-:Y:S01]  /*ecb0*/  F2FP.PACK_AB R146, R234, R151 ;  /* 0x00000097ea92723e */ /* 0x008fe200000000ff */
[----:B------:R-:W-:Y:S01]  /*ecc0*/  FMUL.FTZ R29, R2, R29 ;  /* 0x0000001d021d7220 */ /* 0x000fe20000410000 */
[----:B------:R-:W3:Y:S01]  /*ecd0*/  LDSM.16.MT88.4 R152, [R219+0x8080] ;  /* 0x00808000db98783b */ /* 0x000ee20000004200 */
[C---:B------:R-:W-:Y:S02]  /*ece0*/  FMUL.FTZ R30, R0.reuse, R30 ;  /* 0x0000001e001e7220 */ /* 0x040fe40000410000 */
[----:B------:R-:W-:Y:S01]  /*ecf0*/  FMUL.FTZ R31, R0, R31 ;  /* 0x0000001f001f7220 */ /* 0x000fe20000410000 */
[----:B------:R-:W-:Y:S01]  /*ed00*/  MUFU.EX2 R238, R238 ;  /* 0x000000ee00ee7308 */ /* 0x000fe20000000800 */
[C---:B------:R-:W-:Y:S02]  /*ed10*/  FMUL.FTZ R32, R2.reuse, R32 ;  /* 0x0000002002207220 */ /* 0x040fe40000410000 */
[----:B------:R-:W4:Y:S01]  /*ed20*/  LDSM.16.MT88.4 R156, [R214+0x8080] ;  /* 0x00808000d69c783b */ /* 0x000f220000004200 */
[----:B------:R-:W-:Y:S02]  /*ed30*/  FMUL.FTZ R33, R2, R33 ;  /* 0x0000002102217220 */ /* 0x000fe40000410000 */
[C---:B------:R-:W-:Y:S02]  /*ed40*/  FMUL.FTZ R34, R0.reuse, R34 ;  /* 0x0000002200227220 */ /* 0x040fe40000410000 */
[----:B------:R-:W-:Y:S02]  /*ed50*/  FMUL.FTZ R35, R0, R35 ;  /* 0x0000002300237220 */ /* 0x000fe40000410000 */
[----:B------:R-:W5:Y:S01]  /*ed60*/  MUFU.EX2 R241, R241 ;  /* 0x000000f100f17308 */ /* 0x000f620000000800 */
[----:B------:R-:W2:Y:S01]  /*ed70*/  LDSM.16.MT88.4 R160, [R213+0x8080] ;  /* 0x00808000d5a0783b */ /* 0x000ea20000004200 */
[C---:B------:R-:W-:Y:S01]  /*ed80*/  FMUL.FTZ R36, R2.reuse, R36 ;  /* 0x0000002402247220 */ /* 0x040fe20000410000 */
[----:B-1----:R-:W-:Y:S01]  /*ed90*/  F2FP.PACK_AB R145, R239, R236 ;  /* 0x000000ecef91723e */ /* 0x002fe200000000ff */
[----:B------:R-:W-:Y:S02]  /*eda0*/  FMUL.FTZ R37, R2, R37 ;  /* 0x0000002502257220 */ /* 0x000fe40000410000 */
[C---:B------:R-:W-:Y:S02]  /*edb0*/  FMUL.FTZ R38, R0.reuse, R38 ;  /* 0x0000002600267220 */ /* 0x040fe40000410000 */
[----:B------:R-:W1:Y:S01]  /*edc0*/  LDSM.16.MT88.4 R140, [R212+0x8080] ;  /* 0x00808000d48c783b */ /* 0x000e620000004200 */
[----:B------:R-:W-:Y:S01]  /*edd0*/  FMUL.FTZ R39, R0, R39 ;  /* 0x0000002700277220 */ /* 0x000fe20000410000 */
[----:B------:R-:W-:Y:S01]  /*ede0*/  MUFU.EX2 R240, R240 ;  /* 0x000000f000f07308 */ /* 0x000fe20000000800 */
[C---:B------:R-:W-:Y:S02]  /*edf0*/  FMUL.FTZ R40, R2.reuse, R40 ;  /* 0x0000002802287220 */ /* 0x040fe40000410000 */
[----:B------:R-:W-:Y:S02]  /*ee00*/  FMUL.FTZ R41, R2, R41 ;  /* 0x0000002902297220 */ /* 0x000fe40000410000 */
[----:B------:R-:W-:Y:S01]  /*ee10*/  LDSM.16.MT88.4 R136, [R212+0xb080] ;  /* 0x00b08000d488783b */ /* 0x000fe20000004200 */
[C---:B------:R-:W-:Y:S02]  /*ee20*/  FMUL.FTZ R42, R0.reuse, R42 ;  /* 0x0000002a002a7220 */ /* 0x040fe40000410000 */
[----:B------:R-:W-:Y:S02]  /*ee30*/  FMUL.FTZ R43, R0, R43 ;  /* 0x0000002b002b7220 */ /* 0x000fe40000410000 */
[C---:B------:R-:W-:Y:S01]  /*ee40*/  FMUL.FTZ R44, R2.reuse, R44 ;  /* 0x0000002c022c7220 */ /* 0x040fe20000410000 */
[----:B------:R-:W1:Y:S01]  /*ee50*/  MUFU.EX2 R243, R243 ;  /* 0x000000f300f37308 */ /* 0x000e620000000800 */
[----:B------:R-:W-:Y:S01]  /*ee60*/  LDSM.16.MT88.4 R164, [R214+0x9880] ;  /* 0x00988000d6a4783b */ /* 0x000fe20000004200 */
[----:B------:R-:W-:Y:S01]  /*ee70*/  FMUL.FTZ R45, R2, R45 ;  /* 0x0000002d022d7220 */ /* 0x000fe20000410000 */
[----:B-----5:R-:W-:Y:S01]  /*ee80*/  F2FP.PACK_AB R147, R241, R238 ;  /* 0x000000eef193723e */ /* 0x020fe200000000ff */
[C---:B------:R-:W-:Y:S02]  /*ee90*/  FMUL.FTZ R46, R0.reuse, R46 ;  /* 0x0000002e002e7220 */ /* 0x040fe40000410000 */
[----:B------:R-:W-:Y:S02]  /*eea0*/  FMUL.FTZ R47, R0, R47 ;  /* 0x0000002f002f7220 */ /* 0x000fe40000410000 */
[----:B------:R-:W-:Y:S01]  /*eeb0*/  LDSM.16.MT88.4 R168, [R213+0x9880] ;  /* 0x00988000d5a8783b */ /* 0x000fe20000004200 */
[C---:B------:R-:W-:Y:S01]  /*eec0*/  FMUL.FTZ R48, R2.reuse, R48 ;  /* 0x0000003002307220 */ /* 0x040fe20000410000 */
[C---:B---3--:R-:W-:Y:S01]  /*eed0*/  HMMA.16816.F32 R4, R144.reuse, R152, R4 ;  /* 0x000000989004723c */ /* 0x048fe20000001804 */
[----:B------:R-:W-:Y:S04]  /*eee0*/  MUFU.EX2 R242, R242 ;  /* 0x000000f200f27308 */ /* 0x000fe80000000800 */
[----:B------:R-:W-:Y:S01]  /*eef0*/  LDSM.16.MT88.4 R172, [R212+0x9880] ;  /* 0x00988000d4ac783b */ /* 0x000fe20000004200 */
[----:B------:R-:W-:Y:S02]  /*ef00*/  FMUL.FTZ R49, R2, R49 ;  /* 0x0000003102317220 */ /* 0x000fe40000410000 */
[C---:B------:R-:W-:Y:S03]  /*ef10*/  HMMA.16816.F32 R8, R144.reuse, R154, R8 ;  /* 0x0000009a9008723c */ /* 0x040fe60000001808 */
[----:B------:R-:W3:Y:S01]  /*ef20*/  MUFU.EX2 R245, R245 ;  /* 0x000000f500f57308 */ /* 0x000ee20000000800 */
[----:B------:R-:W5:Y:S01]  /*ef30*/  LDSM.16.MT88.4 R152, [R219+0x9080] ;  /* 0x00908000db98783b */ /* 0x000f620000004200 */
[C---:B------:R-:W-:Y:S02]  /*ef40*/  FMUL.FTZ R50, R0.reuse, R50 ;  /* 0x0000003200327220 */ /* 0x040fe40000410000 */
[----:B------:R-:W-:Y:S01]  /*ef50*/  FMUL.FTZ R51, R0, R51 ;  /* 0x0000003300337220 */ /* 0x000fe20000410000 */
[C---:B----4-:R-:W-:Y:S03]  /*ef60*/  HMMA.16816.F32 R20, R144.reuse, R156, R20 ;  /* 0x0000009c9014723c */ /* 0x050fe60000001814 */
[----:B------:R-:W-:Y:S01]  /*ef70*/  LDSM.16.MT88.4 R176, [R219+0xa880] ;  /* 0x00a88000dbb0783b */ /* 0x000fe20000004200 */
[C---:B------:R-:W-:Y:S02]  /*ef80*/  FMUL.FTZ R52, R2.reuse, R52 ;  /* 0x0000003402347220 */ /* 0x040fe40000410000 */
[----:B------:R-:W-:Y:S02]  /*ef90*/  FMUL.FTZ R53, R2, R53 ;  /* 0x0000003502357220 */ /* 0x000fe40000410000 */
[C---:B------:R-:W-:Y:S02]  /*efa0*/  HMMA.16816.F32 R24, R144.reuse, R158, R24 ;  /* 0x0000009e9018723c */ /* 0x040fe40000001818 */
[----:B------:R-:W4:Y:S02]  /*efb0*/  LDSM.16.MT88.4 R156, [R214+0x9080] ;  /* 0x00908000d69c783b */ /* 0x000f240000004200 */
[C---:B------:R-:W-:Y:S02]  /*efc0*/  FMUL.FTZ R54, R0.reuse, R54 ;  /* 0x0000003600367220 */ /* 0x040fe40000410000 */
[----:B------:R-:W-:Y:S02]  /*efd0*/  FMUL.FTZ R55, R0, R55 ;  /* 0x0000003700377220 */ /* 0x000fe40000410000 */
[C---:B--2---:R-:W-:Y:S01]  /*efe0*/  HMMA.16816.F32 R28, R144.reuse, R160, R28 ;  /* 0x000000a0901c723c */ /* 0x044fe2000000181c */
[----:B------:R-:W-:Y:S03]  /*eff0*/  LDSM.16.MT88.4 R180, [R214+0xa880] ;  /* 0x00a88000d6b4783b */ /* 0x000fe60000004200 */
[C---:B------:R-:W-:Y:S02]  /*f000*/  FMUL.FTZ R56, R2.reuse, R56 ;  /* 0x0000003802387220 */ /* 0x040fe40000410000 */
[----:B------:R-:W-:Y:S02]  /*f010*/  FMUL.FTZ R57, R2, R57 ;  /* 0x0000003902397220 */ /* 0x000fe40000410000 */
[C---:B------:R-:W-:Y:S01]  /*f020*/  HMMA.16816.F32 R32, R144.reuse, R162, R32 ;  /* 0x000000a29020723c */ /* 0x040fe20000001820 */
[----:B------:R-:W-:Y:S03]  /*f030*/  LDSM.16.MT88.4 R160, [R219+0x9880] ;  /* 0x00988000dba0783b */ /* 0x000fe60000004200 */
[C---:B------:R-:W-:Y:S02]  /*f040*/  FMUL.FTZ R58, R0.reuse, R58 ;  /* 0x0000003a003a7220 */ /* 0x040fe40000410000 */
[----:B------:R-:W-:Y:S02]  /*f050*/  FMUL.FTZ R59, R0, R59 ;  /* 0x0000003b003b7220 */ /* 0x000fe40000410000 */
[C---:B-1----:R-:W-:Y:S01]  /*f060*/  HMMA.16816.F32 R36, R144.reuse, R140, R36 ;  /* 0x0000008c9024723c */ /* 0x042fe20000001824 */
[----:B------:R-:W-:Y:S03]  /*f070*/  LDSM.16.MT88.4 R184, [R213+0xa880] ;  /* 0x00a88000d5b8783b */ /* 0x000fe60000004200 */
[C---:B------:R-:W-:Y:S02]  /*f080*/  FMUL.FTZ R60, R2.reuse, R60 ;  /* 0x0000003c023c7220 */ /* 0x040fe40000410000 */
[----:B------:R-:W-:Y:S02]  /*f090*/  FMUL.FTZ R61, R2, R61 ;  /* 0x0000003d023d7220 */ /* 0x000fe40000410000 */
[C---:B------:R-:W-:Y:S01]  /*f0a0*/  HMMA.16816.F32 R40, R144.reuse, R142, R40 ;  /* 0x0000008e9028723c */ /* 0x040fe20000001828 */
[----:B------:R-:W1:Y:S03]  /*f0b0*/  LDSM.16.MT88.4 R140, [R213+0x9080] ;  /* 0x00908000d58c783b */ /* 0x000e660000004200 */
[C---:B------:R-:W-:Y:S02]  /*f0c0*/  FMUL.FTZ R62, R0.reuse, R62 ;  /* 0x0000003e003e7220 */ /* 0x040fe40000410000 */
[----:B------:R-:W-:Y:S02]  /*f0d0*/  FMUL.FTZ R63, R0, R63 ;  /* 0x0000003f003f7220 */ /* 0x000fe40000410000 */
[C---:B-----5:R-:W-:Y:S01]  /*f0e0*/  HMMA.16816.F32 R44, R144.reuse, R152, R44 ;  /* 0x00000098902c723c */ /* 0x060fe2000000182c */
[----:B------:R-:W-:Y:S03]  /*f0f0*/  LDSM.16.MT88.4 R192, [R219+0xb880] ;  /* 0x00b88000dbc0783b */ /* 0x000fe60000004200 */
[C---:B------:R-:W-:Y:S02]  /*f100*/  FMUL.FTZ R64, R2.reuse, R64 ;  /* 0x0000004002407220 */ /* 0x040fe40000410000 */
[----:B------:R-:W-:Y:S02]  /*f110*/  FMUL.FTZ R65, R2, R65 ;  /* 0x0000004102417220 */ /* 0x000fe40000410000 */
[C---:B------:R-:W-:Y:S01]  /*f120*/  HMMA.16816.F32 R48, R144.reuse, R154, R48 ;  /* 0x0000009a9030723c */ /* 0x040fe20000001830 */
[----:B------:R-:W2:Y:S03]  /*f130*/  LDSM.16.MT88.4 R152, [R212+0x9080] ;  /* 0x00908000d498783b */ /* 0x000ea60000004200 */
[C---:B------:R-:W-:Y:S02]  /*f140*/  FMUL.FTZ R66, R0.reuse, R66 ;  /* 0x0000004200427220 */ /* 0x040fe40000410000 */
[----:B------:R-:W-:Y:S02]  /*f150*/  FMUL.FTZ R67, R0, R67 ;  /* 0x0000004300437220 */ /* 0x000fe40000410000 */
[C---:B----4-:R-:W-:Y:S01]  /*f160*/  HMMA.16816.F32 R52, R144.reuse, R156, R52 ;  /* 0x0000009c9034723c */ /* 0x050fe20000001834 */
[----:B------:R-:W-:Y:S03]  /*f170*/  LDSM.16.MT88.4 R196, [R214+0xb880] ;  /* 0x00b88000d6c4783b */ /* 0x000fe60000004200 */
[C---:B------:R-:W-:Y:S02]  /*f180*/  FMUL.FTZ R68, R2.reuse, R68 ;  /* 0x0000004402447220 */ /* 0x040fe40000410000 */
[----:B------:R-:W-:Y:S02]  /*f190*/  FMUL.FTZ R69, R2, R69 ;  /* 0x0000004502457220 */ /* 0x000fe40000410000 */
[C---:B------:R-:W-:Y:S01]  /*f1a0*/  HMMA.16816.F32 R56, R144.reuse, R158, R56 ;  /* 0x0000009e9038723c */ /* 0x040fe20000001838 */
[----:B------:R-:W4:Y:S03]  /*f1b0*/  LDSM.16.MT88.4 R156, [R219+0xa080] ;  /* 0x00a08000db9c783b */ /* 0x000f260000004200 */
[C---:B------:R-:W-:Y:S02]  /*f1c0*/  FMUL.FTZ R70, R0.reuse, R70 ;  /* 0x0000004600467220 */ /* 0x040fe40000410000 */
[----:B------:R-:W-:Y:S02]  /*f1d0*/  FMUL.FTZ R71, R0, R71 ;  /* 0x0000004700477220 */ /* 0x000fe40000410000 */
[----:B------:R-:W-:Y:S01]  /*f1e0*/  LDSM.16.MT88.4 R200, [R212+0xb880] ;  /* 0x00b88000d4c8783b */ /* 0x000fe20000004200 */
[C---:B-1----:R-:W-:Y:S03]  /*f1f0*/  HMMA.16816.F32 R60, R144.reuse, R140, R60 ;  /* 0x0000008c903c723c */ /* 0x042fe6000000183c */
[C---:B------:R-:W-:Y:S02]  /*f200*/  FMUL.FTZ R72, R2.reuse, R72 ;  /* 0x0000004802487220 */ /* 0x040fe40000410000 */
[----:B------:R-:W-:Y:S01]  /*f210*/  FMUL.FTZ R73, R2, R73 ;  /* 0x0000004902497220 */ /* 0x000fe20000410000 */
[----:B------:R-:W0:Y:S01]  /*f220*/  LDGDEPBAR ;  /* 0x00000000000079af */ /* 0x000e220000000000 */
[C---:B------:R-:W-:Y:S01]  /*f230*/  FMUL.FTZ R74, R0.reuse, R74 ;  /* 0x0000004a004a7220 */ /* 0x040fe20000410000 */
[C---:B------:R-:W-:Y:S04]  /*f240*/  HMMA.16816.F32 R64, R144.reuse, R142, R64 ;  /* 0x0000008e9040723c */ /* 0x040fe80000001840 */
[----:B------:R-:W-:Y:S01]  /*f250*/  FMUL.FTZ R75, R0, R75 ;  /* 0x0000004b004b7220 */ /* 0x000fe20000410000 */
[----:B------:R-:W1:Y:S01]  /*f260*/  LDSM.16.MT88.4 R140, [R214+0xa080] ;  /* 0x00a08000d68c783b */ /* 0x000e620000004200 */
[C---:B------:R-:W-:Y:S02]  /*f270*/  FMUL.FTZ R76, R2.reuse, R76 ;  /* 0x0000004c024c7220 */ /* 0x040fe40000410000 */
[C---:B--2---:R-:W-:Y:S04]  /*f280*/  HMMA.16816.F32 R68, R144.reuse, R152, R68 ;  /* 0x000000989044723c */ /* 0x044fe80000001844 */
[----:B------:R-:W-:Y:S02]  /*f290*/  FMUL.FTZ R77, R2, R77 ;  /* 0x0000004d024d7220 */ /* 0x000fe40000410000 */
[C---:B------:R-:W-:Y:S02]  /*f2a0*/  FMUL.FTZ R78, R0.reuse, R78 ;  /* 0x0000004e004e7220 */ /* 0x040fe40000410000 */
[C---:B------:R-:W-:Y:S01]  /*f2b0*/  HMMA.16816.F32 R72, R144.reuse, R154, R72 ;  /* 0x0000009a9048723c */ /* 0x040fe20000001848 */
[----:B------:R-:W2:Y:S03]  /*f2c0*/  LDSM.16.MT88.4 R152, [R213+0xa080] ;  /* 0x00a08000d598783b */ /* 0x000ea60000004200 */
[----:B------:R-:W-:Y:S02]  /*f2d0*/  FMUL.FTZ R79, R0, R79 ;  /* 0x0000004f004f7220 */ /* 0x000fe40000410000 */
[C---:B------:R-:W-:Y:S02]  /*f2e0*/  FMUL.FTZ R80, R2.reuse, R80 ;  /* 0x0000005002507220 */ /* 0x040fe40000410000 */
[----:B------:R-:W-:Y:S03]  /*f2f0*/  FMUL.FTZ R81, R2, R81 ;  /* 0x0000005102517220 */ /* 0x000fe60000410000 */
[C---:B----4-:R-:W-:Y:S03]  /*f300*/  HMMA.16816.F32 R76, R144.reuse, R156, R76 ;  /* 0x0000009c904c723c */ /* 0x050fe6000000184c */
[C---:B------:R-:W-:Y:S02]  /*f310*/  FMUL.FTZ R82, R0.reuse, R82 ;  /* 0x0000005200527220 */ /* 0x040fe40000410000 */
[----:B------:R-:W-:Y:S02]  /*f320*/  FMUL.FTZ R83, R0, R83 ;  /* 0x0000005300537220 */ /* 0x000fe40000410000 */
[C---:B------:R-:W-:Y:S02]  /*f330*/  FMUL.FTZ R84, R2.reuse, R84 ;  /* 0x0000005402547220 */ /* 0x040fe40000410000 */
[----:B------:R-:W-:Y:S03]  /*f340*/  FMUL.FTZ R85, R2, R85 ;  /* 0x0000005502557220 */ /* 0x000fe60000410000 */
[C---:B------:R-:W-:Y:S01]  /*f350*/  HMMA.16816.F32 R80, R144.reuse, R158, R80 ;  /* 0x0000009e9050723c */ /* 0x040fe20000001850 */
[----:B------:R-:W4:Y:S02]  /*f360*/  LDSM.16.MT88.4 R156, [R212+0xa080] ;  /* 0x00a08000d49c783b */ /* 0x000f240000004200 */
        /* <DEDUP_REMOVED lines=46> */
[--C-:B------:R-:W-:Y:S01]  /*f650*/  FFMA.FTZ R244, R16, c[0x0][0x2d0], -R189.reuse ;  /* 0x0000b40010f47a23 */ /* 0x100fe200000108bd */
[C---:B--2---:R-:W-:Y:S04]  /*f660*/  HMMA.16816.F32 R12, R144.reuse, R152, R12 ;  /* 0x00000098900c723c */ /* 0x044fe8000000180c */
[C---:B------:R-:W-:Y:S01]  /*f670*/  FMUL.FTZ R116, R2.reuse, R116 ;  /* 0x0000007402747220 */ /* 0x040fe20000410000 */
[----:B------:R-:W-:Y:S01]  /*f680*/  MUFU.EX2 R244, R244 ;  /* 0x000000f400f47308 */ /* 0x000fe20000000800 */
[----:B------:R-:W-:Y:S01]  /*f690*/  FMUL.FTZ R117, R2, R117 ;  /* 0x0000007502757220 */ /* 0x000fe20000410000 */
[----:B------:R-:W-:Y:S01]  /*f6a0*/  F2FP.PACK_AB R152, R243, R240 ;  /* 0x000000f0f398723e */ /* 0x000fe200000000ff */
[C---:B------:R-:W-:Y:S01]  /*f6b0*/  FMUL.FTZ R118, R0.reuse, R118 ;  /* 0x0000007600767220 */ /* 0x040fe20000410000 */
[----:B---3--:R-:W-:Y:S03]  /*f6c0*/  F2FP.PACK_AB R153, R245, R242 ;  /* 0x000000f2f599723e */ /* 0x008fe600000000ff */
[----:B------:R-:W-:Y:S02]  /*f6d0*/  FMUL.FTZ R119, R0, R119 ;  /* 0x0000007700777220 */ /* 0x000fe40000410000 */
[----:B------:R-:W-:Y:S02]  /*f6e0*/  FFMA.FTZ R189, R17, c[0x0][0x2d0], -R189 ;  /* 0x0000b40011bd7a23 */ /* 0x000fe400000108bd */
[----:B------:R-:W-:Y:S02]  /*f6f0*/  FMUL.FTZ R16, R2, R132 ;  /* 0x0000008402107220 */ /* 0x000fe40000410000 */
[----:B------:R-:W2:Y:S01]  /*f700*/  MUFU.EX2 R247, R189 ;  /* 0x000000bd00f77308 */ /* 0x000ea20000000800 */
[C---:B------:R-:W-:Y:S03]  /*f710*/  HMMA.16816.F32 R116, R144.reuse, R154, R116 ;  /* 0x0000009a9074723c */ /* 0x040fe60000001874 */
[--C-:B------:R-:W-:Y:S02]  /*f720*/  FFMA.FTZ R246, R18, c[0x0][0x2d0], -R188.reuse ;  /* 0x0000b40012f67a23 */ /* 0x100fe400000108bc */
[----:B------:R-:W-:Y:S02]  /*f730*/  FFMA.FTZ R188, R19, c[0x0][0x2d0], -R188 ;  /* 0x0000b40013bc7a23 */ /* 0x000fe400000108bc */
[C---:B------:R-:W-:Y:S01]  /*f740*/  FMUL.FTZ R17, R2.reuse, R133 ;  /* 0x0000008502117220 */ /* 0x040fe20000410000 */
[C---:B----4-:R-:W-:Y:S01]  /*f750*/  HMMA.16816.F32 R120, R144.reuse, R156, R120 ;  /* 0x0000009c9078723c */ /* 0x050fe20000001878 */
[----:B------:R3:W-:Y:S03]  /*f760*/  MUFU.EX2 R249, R188 ;  /* 0x000000bc00f97308 */ /* 0x0007e60000000800 */
[C---:B------:R-:W-:Y:S02]  /*f770*/  FMUL.FTZ R124, R2.reuse, R124 ;  /* 0x0000007c027c7220 */ /* 0x040fe40000410000 */
[----:B------:R-:W-:Y:S02]  /*f780*/  FMUL.FTZ R125, R2, R125 ;  /* 0x0000007d027d7220 */ /* 0x000fe40000410000 */
[C---:B------:R-:W-:Y:S03]  /*f790*/  FMUL.FTZ R126, R0.reuse, R126 ;  /* 0x0000007e007e7220 */ /* 0x040fe60000410000 */
[----:B------:R-:W4:Y:S01]  /*f7a0*/  MUFU.EX2 R246, R246 ;  /* 0x000000f600f67308 */ /* 0x000f220000000800 */
[C---:B------:R-:W-:Y:S02]  /*f7b0*/  FMUL.FTZ R127, R0.reuse, R127 ;  /* 0x0000007f007f7220 */ /* 0x040fe40000410000 */
[C---:B------:R-:W-:Y:S01]  /*f7c0*/  FMUL.FTZ R18, R0.reuse, R134 ;  /* 0x0000008600127220 */ /* 0x040fe20000410000 */
[----:B--2---:R-:W-:Y:S01]  /*f7d0*/  F2FP.PACK_AB R154, R247, R244 ;  /* 0x000000f4f79a723e */ /* 0x004fe200000000ff */
[----:B------:R-:W-:Y:S02]  /*f7e0*/  FMUL.FTZ R19, R0, R135 ;  /* 0x0000008700137220 */ /* 0x000fe40000410000 */
[----:B------:R-:W2:Y:S01]  /*f7f0*/  LDSM.16.MT88.4 R132, [R214+0x8880] ;  /* 0x00888000d684783b */ /* 0x000ea20000004200 */
[C---:B------:R-:W-:Y:S03]  /*f800*/  HMMA.16816.F32 R124, R144.reuse, R158, R124 ;  /* 0x0000009e907c723c */ /* 0x040fe6000000187c */
[C---:B------:R-:W-:Y:S02]  /*f810*/  FMUL.FTZ R128, R2.reuse, R128 ;  /* 0x0000008002807220 */ /* 0x040fe40000410000 */
[----:B------:R-:W-:Y:S01]  /*f820*/  FMUL.FTZ R129, R2, R129 ;  /* 0x0000008102817220 */ /* 0x000fe20000410000 */
[----:B------:R-:W-:Y:S01]  /*f830*/  LDSM.16.MT88.4 R156, [R212+0x8880] ;  /* 0x00888000d49c783b */ /* 0x000fe20000004200 */
[C---:B------:R-:W-:Y:S01]  /*f840*/  FMUL.FTZ R130, R0.reuse, R130 ;  /* 0x0000008200827220 */ /* 0x040fe20000410000 */
[C---:B------:R-:W-:Y:S04]  /*f850*/  HMMA.16816.F32 R16, R144.reuse, R136, R16 ;  /* 0x000000889010723c */ /* 0x040fe80000001810 */
[----:B------:R-:W-:Y:S01]  /*f860*/  FMUL.FTZ R131, R0, R131 ;  /* 0x0000008300837220 */ /* 0x000fe20000410000 */
[----:B---3--:R-:W-:Y:S01]  /*f870*/  LDSM.16.MT88.4 R188, [R212+0xa880] ;  /* 0x00a88000d4bc783b */ /* 0x008fe20000004200 */
[----:B------:R-:W-:Y:S01]  /*f880*/  FFMA.FTZ R149, R2, R237, R149 ;  /* 0x000000ed02957223 */ /* 0x000fe20000010095 */
[----:B----4-:R-:W-:Y:S01]  /*f890*/  F2FP.PACK_AB R155, R249, R246 ;  /* 0x000000f6f99b723e */ /* 0x010fe200000000ff */
[----:B------:R-:W-:Y:S03]  /*f8a0*/  FFMA.FTZ R236, R0, R235, R236 ;  /* 0x000000eb00ec7223 */ /* 0x000fe600000100ec */
[----:B------:R-:W-:Y:S01]  /*f8b0*/  HMMA.16816.F32 R128, R144, R138, R128 ;  /* 0x0000008a9080723c */ /* 0x000fe20000001880 */
[----:B------:R-:W3:Y:S02]  /*f8c0*/  LDSM.16.MT88.4 R136, [R213+0x8880] ;  /* 0x00888000d588783b */ /* 0x000ee40000004200 */
[----:B------:R-:W-:Y:S01]  /*f8d0*/  MOV R0, R3 ;  /* 0x0000000300007202 */ /* 0x000fe20000000f00 */
[----:B------:R-:W-:Y:S02]  /*f8e0*/  FADD.FTZ R150, R150, R149 ;  /* 0x0000009596967221 */ /* 0x000fe40000010000 */
[----:B------:R-:W-:Y:S02]  /*f8f0*/  FADD.FTZ R239, R239, R236 ;  /* 0x000000ecefef7221 */ /* 0x000fe40000010000 */
[C---:B-1----:R-:W-:Y:S05]  /*f900*/  HMMA.16816.F32 R144, R152.reuse, R140, R4 ;  /* 0x0000008c9890723c */ /* 0x042fea0000001804 */
[----:B------:R-:W-:Y:S02]  /*f910*/  FADD.FTZ R149, R151, R150 ;  /* 0x0000009697957221 */ /* 0x000fe40000010000 */
[----:B------:R-:W-:Y:S01]  /*f920*/  FADD.FTZ R238, R238, R239 ;  /* 0x000000efeeee7221 */ /* 0x000fe20000010000 */
[C---:B------:R-:W-:Y:S04]  /*f930*/  HMMA.16816.F32 R140, R152.reuse, R142, R8 ;  /* 0x0000008e988c723c */ /* 0x040fe80000001808 */
[----:B------:R-:W-:Y:S02]  /*f940*/  FADD.FTZ R149, R234, R149 ;  /* 0x00000095ea957221 */ /* 0x000fe40000010000 */
[----:B------:R-:W-:Y:S02]  /*f950*/  FADD.FTZ R241, R241, R238 ;  /* 0x000000eef1f17221 */ /* 0x000fe40000010000 */
[C---:B--2---:R-:W-:Y:S04]  /*f960*/  HMMA.16816.F32 R20, R152.reuse, R132, R20 ;  /* 0x000000849814723c */ /* 0x044fe80000001814 */
[----:B------:R-:W-:Y:S01]  /*f970*/  FADD.FTZ R240, R240, R149 ;  /* 0x00000095f0f07221 */ /* 0x000fe20000010000 */
[----:B------:R-:W-:Y:S01]  /*f980*/  MOV R149, R148 ;  /* 0x0000009400957202 */ /* 0x000fe20000000f00 */
[----:B------:R-:W-:Y:S02]  /*f990*/  FADD.FTZ R242, R242, R241 ;  /* 0x000000f1f2f27221 */ /* 0x000fe40000010000 */
[C---:B------:R-:W-:Y:S01]  /*f9a0*/  HMMA.16816.F32 R24, R152.reuse, R134, R24 ;  /* 0x000000869818723c */ /* 0x040fe20000001818 */
[----:B------:R-:W1:Y:S03]  /*f9b0*/  LDSM.16.MT88.4 R132, [R213+0xb880] ;  /* 0x00b88000d584783b */ /* 0x000e660000004200 */
[----:B------:R-:W-:Y:S02]  /*f9c0*/  FADD.FTZ R243, R243, R240 ;  /* 0x000000f0f3f37221 */ /* 0x000fe40000010000 */
[----:B------:R-:W-:Y:S02]  /*f9d0*/  FADD.FTZ R245, R245, R242 ;  /* 0x000000f2f5f57221 */ /* 0x000fe40000010000 */
[----:B------:R-:W-:Y:S01]  /*f9e0*/  FADD.FTZ R244, R244, R243 ;  /* 0x000000f3f4f47221 */ /* 0x000fe20000010000 */
[C---:B---3--:R-:W-:Y:S03]  /*f9f0*/  HMMA.16816.F32 R28, R152.reuse, R136, R28 ;  /* 0x00000088981c723c */ /* 0x048fe6000000181c */
[----:B------:R-:W-:Y:S02]  /*fa00*/  FADD.FTZ R246, R246, R245 ;  /* 0x000000f5f6f67221 */ /* 0x000fe40000010000 */
[----:B------:R-:W-:Y:S02]  /*fa10*/  FADD.FTZ R237, R247, R244 ;  /* 0x000000f4f7ed7221 */ /* 0x000fe40000010000 */
[----:B------:R-:W-:Y:S01]  /*fa20*/  FADD.FTZ R235, R249, R246 ;  /* 0x000000f6f9eb7221 */ /* 0x000fe20000010000 */
        /* <DEDUP_REMOVED lines=25> */
[C---:B------:R-:W-:Y:S08]  /*fbc0*/  HMMA.16816.F32 R132, R152.reuse, R200, R16 ;  /* 0x000000c89884723c */ /* 0x040ff00000001810 */
[----:B------:R-:W-:Y:S01]  /*fbd0*/  HMMA.16816.F32 R128, R152, R202, R128 ;  /* 0x000000ca9880723c */ /* 0x000fe20000001880 */
[----:B------:R-:W-:-:S07]  /*fbe0*/  @P0 BRA `(.L_x_1666) ;  /* 0xffffe30000000947 */ /* 0x000fce000383ffff */
.L_x_1665:
        /* <DEDUP_REMOVED lines=155> */
.L_x_1604:
        /* <DEDUP_REMOVED lines=57> */
[----:B------:R-:W-:Y:S01]  /*10930*/  F2FP.PACK_AB R13, R13, R54 ;  /* 0x000000360d0d723e */ /* 0x000fe200000000ff */
[----:B------:R-:W-:Y:S01]  /*10940*/  STS [R15], R140 ;  /* 0x0000008c0f007388 */ /* 0x000fe20000000800 */
[----:B------:R-:W-:Y:S01]  /*10950*/  SEL R18, R17, 0xffffffc0, !P2 ;  /* 0xffffffc011127807 */ /* 0x000fe20005000000 */
[--C-:B------:R-:W-:Y:S01]  /*10960*/  IMAD.IADD R17, R14, 0x1, R15.reuse ;  /* 0x000000010e117824 */ /* 0x100fe200078e020f */
[----:B------:R-:W-:Y:S01]  /*10970*/  F2FP.PACK_AB R56, R57, R56 ;  /* 0x000000383938723e */ /* 0x000fe200000000ff */
[----:B------:R-:W-:Y:S01]  /*10980*/  STS [R15+0x400], R142 ;  /* 0x0004008e0f007388 */ /* 0x000fe20000000800 */
[----:B------:R-:W-:Y:S01]  /*10990*/  F2FP.PACK_AB R58, R59, R58 ;  /* 0x0000003a3b3a723e */ /* 0x000fe200000000ff */
        /* <DEDUP_REMOVED lines=62> */
[----:B------:R-:W-:-:S02]  /*10d80*/  ISETP.NE.U32.AND P1, PT, RZ, c[0x0][0x508], PT ;  /* 0x00014200ff007a0c */ /* 0x000fc40003f25070 */
[----:B------:R-:W-:Y:S01]  /*10d90*/  ISETP.NE.U32.AND P0, PT, RZ, c[0x0][0x500], PT ;  /* 0x00014000ff007a0c */ /* 0x000fe20003f05070 */
[----:B------:R-:W-:Y:S01]  /*10da0*/  STS [R21+0x4080], R60 ;  /* 0x0040803c15007388 */ /* 0x000fe20000000800 */
[----:B------:R-:W-:Y:S02]  /*10db0*/  ISETP.NE.AND.EX P1, PT, RZ, c[0x0][0x50c], PT, P1 ;  /* 0x00014300ff007a0c */ /* 0x000fe40003f25310 */
        /* <DEDUP_REMOVED lines=26> */
[----:B------:R2:W-:Y:S04]  /*10f60*/  STS [R15+0xc000], R8 ;  /* 0x00c000080f007388 */ /* 0x0005e80000000800 */
[----:B------:R3:W-:Y:S04]  /*10f70*/  STS [R15+0xc400], R114 ;  /* 0x00c400720f007388 */ /* 0x0007e80000000800 */
[----:B------:R-:W-:Y:S04]  /*10f80*/  STS [R19+0xc080], R136 ;  /* 0x00c0808813007388 */ /* 0x000fe80000000800 */
[----:B------:R4:W-:Y:S04]  /*10f90*/  STS [R19+0xc480], R138 ;  /* 0x00c4808a13007388 */ /* 0x0009e80000000800 */
[----:B------:R3:W-:Y:S04]  /*10fa0*/  STS [R17+0xc000], R116 ;  /* 0x00c0007411007388 */ /* 0x0007e80000000800 */
[----:B------:R3:W-:Y:S01]  /*10fb0*/  STS [R17+0xc400], R118 ;  /* 0x00c4007611007388 */ /* 0x0007e20000000800 */
[----:B-1----:R-:W-:-:S03]  /*10fc0*/  IMAD.MOV.U32 R5, RZ, RZ, 0x4 ;  /* 0x00000004ff057424 */ /* 0x002fc600078e00ff */
[----:B------:R1:W-:Y:S01]  /*10fd0*/  STS [R21+0xc080], R120 ;  /* 0x00c0807815007388 */ /* 0x0003e20000000800 */
[----:B--2---:R-:W-:-:S03]  /*10fe0*/  IMAD.WIDE R8, R224, R5, c[0x0][0x500] ;  /* 0x00014000e0087625 */ /* 0x004fc600078e0205 */
        /* <DEDUP_REMOVED lines=9> */
[----:B---3--:R-:W-:-:S03]  /*11080*/  @P1 IMAD.WIDE R14, R224, R5, c[0x0][0x508] ;  /* 0x00014200e00e1625 */ /* 0x008fc600078e0205 */
[----:B------:R-:W2:Y:S04]  /*11090*/  @P0 LDG.E R13, [R8.64] ;  /* 0x00000004080d0981 */ /* 0x000ea8000c1e1900 */
[----:B------:R1:W5:Y:S01]  /*110a0*/  @P1 LDG.E R4, [R14.64] ;  /* 0x000000040e041981 */ /* 0x000362000c1e1900 */
[----:B----4-:R-:W-:Y:S02]  /*110b0*/  CS2R R18, SRZ ;  /* 0x0000000000127805 */ /* 0x010fe4000001ff00 */
[--C-:B--2---:R-:W-:Y:S01]  /*110c0*/  @P0 SHF.R.S32.HI R19, RZ, 0x1f, R13.reuse ;  /* 0x0000001fff130819 */ /* 0x104fe2000001140d */
[----:B------:R-:W-:Y:S01]  /*110d0*/  @P0 IMAD.MOV.U32 R18, RZ, RZ, R13 ;  /* 0x000000ffff120224 */ /* 0x000fe200078e000d */
[----:B------:R-:W-:Y:S05]  /*110e0*/  @P1 BRA `(.L_x_1668) ;  /* 0x0000004000001947 */ /* 0x000fea0003800000 */
[----:B-1----:R-:W-:Y:S05]  /*110f0*/  @!P0 BRA `(.L_x_1668) ;  /* 0x0000003000008947 */ /* 0x002fea0003800000 */
[----:B-----5:R-:W2:Y:S04]  /*11100*/  LDG.E R4, [R8.64] ;  /* 0x0000000408047981 */ /* 0x020ea8000c1e1900 */
[----:B------:R-:W2:Y:S02]  /*11110*/  LDG.E R5, [R8.64+0x4] ;  /* 0x0000040408057981 */ /* 0x000ea4000c1e1900 */
[----:B--2---:R-:W-:-:S02]  /*11120*/  IADD3 R4, -R4, R5, RZ ;  /* 0x0000000504047210 */ /* 0x004fc40007ffe1ff */
.L_x_1668:
        /* <DEDUP_REMOVED lines=16> */
[----:B------:R-:W-:Y:S01]  /*11230*/  LOP3.LUT P2, RZ, R6, 0x3, RZ, 0xc0, !PT ;  /* 0x0000000306ff7812 */ /* 0x000fe2000784c0ff */
[----:B------:R-:W-:Y:S01]  /*11240*/  IMAD.WIDE.U32 R16, R18, c[0x0][0x3a0], RZ ;  /* 0x0000e80012107a25 */ /* 0x000fe200078e00ff */
[----:B------:R-:W-:-:S02]  /*11250*/  ISETP.NE.AND P1, PT, R7, 0x1, PT ;  /* 0x000000010700780c */ /* 0x000fc40003f25270 */
[----:B------:R-:W-:Y:S01]  /*11260*/  MOV R20, R18 ;  /* 0x0000001200147202 */ /* 0x000fe20000000f00 */
[----:B------:R-:W-:Y:S01]  /*11270*/  IMAD R6, R11, 0x10, R8 ;  /* 0x000000100b067824 */ /* 0x000fe200078e0208 */
[CC--:B------:R-:W-:Y:S01]  /*11280*/  LEA.HI R14, R3.reuse, R2.reuse, RZ, 0x3 ;  /* 0x00000002030e7211 */ /* 0x0c0fe200078f18ff */
[----:B------:R-:W-:Y:S01]  /*11290*/  IMAD R8, R0, c[0x0][0x490], RZ ;  /* 0x0001240000087a24 */ /* 0x000fe200078e02ff */
[----:B------:R-:W-:Y:S01]  /*112a0*/  LEA.HI R3, R3, R2, RZ, 0x6 ;  /* 0x0000000203037211 */ /* 0x000fe200078f30ff */
[----:B------:R-:W-:Y:S02]  /*112b0*/  IMAD R7, R19, c[0x0][0x3a0], RZ ;  /* 0x0000e80013077a24 */ /* 0x000fe400078e02ff */
[----:B------:R-:W-:Y:S02]  /*112c0*/  IMAD R9, R223, c[0x0][0x494], R8 ;  /* 0x00012500df097a24 */ /* 0x000fe400078e0208 */
[----:B------:R-:W-:Y:S01]  /*112d0*/  IMAD R8, R5, 0x8, R6 ;  /* 0x0000000805087824 */ /* 0x000fe200078e0206 */
[----:B------:R-:W-:Y:S01]  /*112e0*/  LOP3.LUT R5, R14, 0xfffffff8, RZ, 0xc0, !PT ;  /* 0xfffffff80e057812 */ /* 0x000fe200078ec0ff */
[----:B------:R-:W-:Y:S01]  /*112f0*/  IMAD.WIDE.U32 R20, R223, c[0x0][0x490], R20 ;  /* 0x00012400df147a25 */ /* 0x000fe200078e0014 */
[----:B------:R-:W-:-:S02]  /*11300*/  SHF.R.S32.HI R14, RZ, 0x3, R14 ;  /* 0x00000003ff0e7819 */ /* 0x000fc4000001140e */
[----:B-1----:R-:W-:Y:S01]  /*11310*/  LEA R8, R73, R8, 0x7 ;  /* 0x0000000849087211 */ /* 0x002fe200078e38ff */
[----:B------:R-:W-:Y:S02]  /*11320*/  IMAD R7, R18, c[0x0][0x3a4], R7 ;  /* 0x0000e90012077a24 */ /* 0x000fe400078e0207 */
[----:B------:R-:W-:Y:S02]  /*11330*/  IMAD.IADD R21, R21, 0x1, R9 ;  /* 0x0000000115157824 */ /* 0x000fe400078e0209 */
[----:B------:R-:W-:Y:S01]  /*11340*/  @P1 IMAD.HI.U32 R9, R8, c[0x0][0x4ec], RZ ;  /* 0x00013b0008091a27 */ /* 0x000fe200078e00ff */
[----:B------:R-:W-:-:S03]  /*11350*/  IADD3 R17, R17, R7, RZ ;  /* 0x0000000711117210 */ /* 0x000fc60007ffe0ff */
        /* <DEDUP_REMOVED lines=113> */
.L_x_1670:
[----:B--234-:R-:W-:Y:S05]  /*11a70*/  BSYNC B0 ;  /* 0x0000000000007941 */ /* 0x01cfea0003800000 */
.L_x_1669:
        /* <DEDUP_REMOVED lines=30> */
.L_x_1672:
[----:B------:R-:W-:Y:S05]  /*11c60*/  BSYNC B0 ;  /* 0x0000000000007941 */ /* 0x000fea0003800000 */
.L_x_1671:
        /* <DEDUP_REMOVED lines=30> */
.L_x_1674:
[----:B------:R-:W-:Y:S05]  /*11e50*/  BSYNC B0 ;  /* 0x0000000000007941 */ /* 0x000fea0003800000 */
.L_x_1673:
        /* <DEDUP_REMOVED lines=31> */
.L_x_1667:
        /* <DEDUP_REMOVED lines=18> */
.L_x_1675:
        /* <DEDUP_REMOVED lines=41> */
.L_x_1677:
[----:B------:R-:W-:Y:S05]  /*12400*/  BSYNC B0 ;  /* 0x0000000000007941 */ /* 0x000fea0003800000 */
.L_x_1676:
        /* <DEDUP_REMOVED lines=72> */
.L_x_1679:
[----:B------:R-:W-:Y:S05]  /*12890*/  BSYNC B0 ;  /* 0x0000000000007941 */ /* 0x000fea0003800000 */
.L_x_1678:
        /* <DEDUP_REMOVED lines=27> */
.L_x_1681:
[----:B------:R-:W-:Y:S05]  /*12a50*/  BSYNC B0 ;  /* 0x0000000000007941 */ /* 0x000fea0003800000 */
.L_x_1680:
        /* <DEDUP_REMOVED lines=27> */
.L_x_1683:
[----:B------:R-:W-:Y:S05]  /*12c10*/  BSYNC B0 ;  /* 0x0000000000007941 */ /* 0x000fea0003800000 */
.L_x_1682:
        /* <DEDUP_REMOVED lines=28> */
.L_x_1684:
        /* <DEDUP_REMOVED lines=10> */
.L_x_3016:


//--------------------- .text._ZN7cutlass13device_kernelIN5flash19enable_sm80_to_sm89INS1_16FlashAttnFwdSm80INS1_25CollectiveMainloopFwdSm80ILi8ELi1ELb1EN4cute5tupleIJNS5_1CILi128EEENS7_ILi48EEENS7_ILi256EEEEEELi256ENS_6half_tEfNS_4arch4Sm80ELb0ELb1ELb0ELb0ELb0ELb0ELb1ELb0EEENS1_21CollectiveEpilogueFwdINS6_IJS8_SA_S9_EEENS6_IJNS7_ILi1EEESI_SI_EEESC_SE_Li256ELb0ELb1ELb0ELb0EEENS1_19SingleTileSchedulerILb0ELb0ELb1ELi128EEEEEEEEEvNT_6ParamsE --------------------------
	.section	.text._ZN7cutlass13device_kernelIN5flash19enable_sm80_to_sm89INS1_16FlashAttnFwdSm80INS1_25CollectiveMainloopFwdSm80ILi8ELi1ELb1EN4cute5tupleIJNS5_1CILi128EEENS7_ILi48EEENS7_ILi256EEEEEELi256ENS_6half_tEfNS_4arch4Sm80ELb0ELb1ELb0ELb0ELb0ELb0ELb1ELb0EEENS1_21CollectiveEpilogueFwdINS6_IJS8_SA_S9_EEENS6_IJNS7_ILi1EEESI_SI_EEESC_SE_Li256ELb0ELb1ELb0ELb0EEENS1_19SingleTileSchedulerILb0ELb0ELb1ELi128EEEEEEEEEvNT_6ParamsE,"ax",@progbits
	.sectioninfo	@"SHI_REGISTERS=255"
	.align	128
.text._ZN7cutlass13device_kernelIN5flash19enable_sm80_to_sm89INS1_16FlashAttnFwdSm80INS1_25CollectiveMainloopFwdSm80ILi8ELi1ELb1EN4cute5tupleIJNS5_1CILi128EEENS7_ILi48EEENS7_ILi256EEEEEELi256ENS_6half_tEfNS_4arch4Sm80ELb0ELb1ELb0ELb0ELb0ELb0ELb1ELb0EEENS1_21CollectiveEpilogueFwdINS6_IJS8_SA_S9_EEENS6_IJNS7_ILi1EEESI_SI_EEESC_SE_Li256ELb0ELb1ELb0ELb0EEENS1_19SingleTileSchedulerILb0ELb0ELb1ELi128EEEEEEEEEvNT_6ParamsE:
        .type           _ZN7cutlass13device_kernelIN5flash19enable_sm80_to_sm89INS1_16FlashAttnFwdSm80INS1_25CollectiveMainloopFwdSm80ILi8ELi1ELb1EN4cute5tupleIJNS5_1CILi128EEENS7_ILi48EEENS7_ILi256EEEEEELi256ENS_6half_tEfNS_4arch4Sm80ELb0ELb1ELb0ELb0ELb0ELb0ELb1ELb0EEENS1_21CollectiveEpilogueFwdINS6_IJS8_SA_S9_EEENS6_IJNS7_ILi1EEESI_SI_EEESC_SE_Li256ELb0ELb1ELb0ELb0EEENS1_19SingleTileSchedulerILb0ELb0ELb1ELi128EEEEEEEEEvNT_6ParamsE,@function
        .size           _ZN7cutlass13device_kernelIN5flash19enable_sm80_to_sm89INS1_16FlashAttnFwdSm80INS1_25CollectiveMainloopFwdSm80ILi8ELi1ELb1EN4cute5tupleIJNS5_1CILi128EEENS7_ILi48EEENS7_ILi256EEEEEELi256ENS_6half_tEfNS_4arch4Sm80ELb0ELb1ELb0ELb0ELb0ELb0ELb1ELb0EEENS1_21CollectiveEpilogueFwdINS6_IJS8_SA_S9_EEENS6_IJNS7_ILi1EEESI_SI_EEESC_SE_Li256ELb0ELb1ELb0ELb0EEENS1_19SingleTileSchedulerILb0ELb0ELb1ELi128EEEEEEEEEvNT_6ParamsE,(.L_x_3017 - _ZN7cutlass13device_kernelIN5flash19enable_sm80_to_sm89INS1_16FlashAttnFwdSm80INS1_25CollectiveMainloopFwdSm80ILi8ELi1ELb1EN4cute5tupleIJNS5_1CILi128EEENS7_ILi48EEENS7_ILi256EEEEEELi256ENS_6half_tEfNS_4arch4Sm80ELb0ELb1ELb0ELb0ELb0ELb0ELb1ELb0EEENS1_21CollectiveEpilogueFwdINS6_IJS8_SA_S9_EEENS6_IJNS7_ILi1EEESI_SI_EEESC_SE_Li256ELb0ELb1ELb0ELb0EEENS1_19SingleTileSchedulerILb0ELb0ELb1ELi128EEEEEEEEEvNT_6ParamsE)
        .other          _ZN7cutlass13device_kernelIN5flash19enable_sm80_to_sm89INS1_16FlashAttnFwdSm80INS1_25CollectiveMainloopFwdSm80ILi8ELi1ELb1EN4cute5tupleIJNS5_1CILi128EEENS7_ILi48EEENS7_ILi256EEEEEELi256ENS_6half_tEfNS_4arch4Sm80ELb0ELb1ELb0ELb0ELb0ELb0ELb1ELb0EEENS1_21CollectiveEpilogueFwdINS6_IJS8_SA_S9_EEENS6_IJNS7_ILi1EEESI_SI_EEESC_SE_Li256ELb0ELb1ELb0ELb0EEENS1_19SingleTileSchedulerILb0ELb0ELb1ELi128EEEEEEEEEvNT_6ParamsE,@"STO_CUDA_ENTRY STV_DEFAULT"
_ZN7cutlass13device_kernelIN5flash19enable_sm80_to_sm89INS1_16FlashAttnFwdSm80INS1_25CollectiveMainloopFwdSm80ILi8ELi1ELb1EN4cute5tupleIJNS5_1CILi128EEENS7_ILi48EEENS7_ILi256EEEEEELi256ENS_6half_tEfNS_4arch4Sm80ELb0ELb1ELb0ELb0ELb0ELb0ELb1ELb0EEENS1_21CollectiveEpilogueFwdINS6_IJS8_SA_S9_EEENS6_IJNS7_ILi1EEESI_SI_EEESC_SE_Li256ELb0ELb1ELb0ELb0EEENS1_19SingleTileSchedulerILb0ELb0ELb1ELi128EEEEEEEEEvNT_6ParamsE:
        /* <DEDUP_REMOVED lines=38> */
.L_x_1686:
[----:B------:R-:W-:Y:S02]  /*0260*/  ULDC UR4, c[0x0][0x32c] ;  /* 0x0000cb0000047ab9 */ /* 0x000fe40000000800 */
[----:B------:R-:W-:-:S03]  /*0270*/  UISETP.NE.AND UP0, UPT, UR7, UR4, UPT ;  /* 0x000000040700728c */ /* 0x000fc6000bf05270 */
[----:B------:R-:W-:Y:S02]  /*0280*/  ULDC.64 UR4, c[0x0][0x330] ;  /* 0x0000cc0000047ab9 */ /* 0x000fe40000000a00 */
[----:B------:R-:W-:-:S06]  /*0290*/  UIMAD.WIDE.U32 UR10, UR9, UR4, URZ ;  /* 0x00000004090a72a5 */ /* 0x000fcc000f8e003f */
[----:B------:R-:W-:Y:S02]  /*02a0*/  @UP0 USHF.R.U32.HI UR9, URZ, UR5, UR11 ;  /* 0x000000053f090299 */ /* 0x000fe4000801160b */
.L_x_1687:
[----:B------:R-:W-:Y:S02]  /*02b0*/  ULDC UR4, c[0x0][0x32c] ;  /* 0x0000cb0000047ab9 */ /* 0x000fe40000000800 */
[----:B------:R-:W-:-:S04]  /*02c0*/  UIMAD UR4, UR9, UR4, UR4 ;  /* 0x00000004090472a4 */ /* 0x000fc8000f8e0204 */
[----:B------:R-:W-:-:S04]  /*02d0*/  UISETP.LT.AND UP0, UPT, UR8, UR4, UPT ;  /* 0x000000040800728c */ /* 0x000fc8000bf01270 */
[----:B------:R-:W-:Y:S02]  /*02e0*/  USEL UR8, UR8, UR4, UP0 ;  /* 0x0000000408087287 */ /* 0x000fe40008000000 */
.L_x_1685:
        /* <DEDUP_REMOVED lines=39> */
.L_x_1689:
[----:B------:R-:W-:Y:S02]  /*0560*/  ULDC UR4, c[0x0][0x32c] ;  /* 0x0000cb0000047ab9 */ /* 0x000fe40000000800 */
[----:B------:R-:W-:-:S03]  /*0570*/  UISETP.NE.AND UP0, UPT, UR4, 0x1, UPT ;  /* 0x000000010400788c */ /* 0x000fc6000bf05270 */
[----:B------:R-:W-:Y:S02]  /*0580*/  ULDC.64 UR4, c[0x0][0x330] ;  /* 0x0000cc0000047ab9 */ /* 0x000fe40000000a00 */
[----:B------:R-:W-:-:S06]  /*0590*/  UIMAD.WIDE.U32 UR10, UR8, UR4, URZ ;  /* 0x00000004080a72a5 */ /* 0x000fcc000f8e003f */
[----:B------:R-:W-:Y:S02]  /*05a0*/  @UP0 USHF.R.U32.HI UR8, URZ, UR5, UR11 ;  /* 0x000000053f080299 */ /* 0x000fe4000801160b */
.L_x_1690:
[----:B------:R-:W-:Y:S02]  /*05b0*/  ULDC UR4, c[0x0][0x32c] ;  /* 0x0000cb0000047ab9 */ /* 0x000fe40000000800 */
[----:B------:R-:W-:-:S04]  /*05c0*/  UIMAD UR4, UR8, UR4, URZ ;  /* 0x00000004080472a4 */ /* 0x000fc8000f8e023f */
[----:B------:R-:W-:-:S04]  /*05d0*/  UISETP.LT.AND UP0, UPT, UR7, UR4, UPT ;  /* 0x000000040700728c */ /* 0x000fc8000bf01270 */
[----:B------:R-:W-:-:S04]  /*05e0*/  USEL UR7, UR7, UR4, !UP0 ;  /* 0x0000000407077287 */ /* 0x000fc8000c000000 */
.L_x_1688:
        /* <DEDUP_REMOVED lines=121> */
[----:B------:R-:W-:-:S02]  /*0d80*/  IMAD R0, R22, 0x20, R69 ;  /* 0x0000002016007824 */ /* 0x000fc400078e0245 */
[----:B------:R-:W-:Y:S02]  /*0d90*/  IMAD.IADD R3, R7, 0x1, R2 ;  /* 0x0000000107037824 */ /* 0x000fe400078e0202 */
        /* <DEDUP_REMOVED lines=171> */
[----:B------:R-:W-:-:S04]  /*1850*/  IMAD.WIDE.U32 R28, R10, c[0x0][0x218], R2 ;  /* 0x000086000a1c7a25 */ /* 0x000fc800078e0002 */
[----:B------:R-:W-:Y:S01]  /*1860*/  IMAD.MOV.U32 R26, RZ, RZ, R28 ;  /* 0x000000ffff1a7224 */ /* 0x000fe200078e001c */
[----:B-1----:R-:W-:Y:S01]  /*1870*/  LEA.HI R8, R67, R85, RZ, 0x4 ;  /* 0x0000005543087211 */ /* 0x002fe200078f20ff */
[----:B------:R-:W-:Y:S02]  /*1880*/  IMAD.U32 R5, RZ, RZ, UR23 ;  /* 0x00000017ff057e24 */ /* 0x000fe4000f8e00ff */
[----:B------:R-:W-:Y:S01]  /*1890*/  IMAD.U32 R5, RZ, RZ, UR21 ;  /* 0x00000015ff057e24 */ /* 0x000fe2000f8e00ff */
[----:B--2---:R-:W-:-:S04]  /*18a0*/  @!P0 SHF.R.S32.HI R6, RZ, 0x1f, R23 ;  /* 0x0000001fff068819 */ /* 0x004fc80000011417 */
        /* <DEDUP_REMOVED lines=11> */
[----:B------:R-:W-:-:S03]  /*1960*/  IMAD.WIDE.U32 R2, R4, UR11, R70 ;  /* 0x0000000b04027c25 */ /* 0x000fc6000f8e0046 */
[----:B------:R-:W-:Y:S01]  /*1970*/  STL.64 [R1+0x28], R70 ;  /* 0x0000284601007387 */ /* 0x000fe20000100a00 */
[----:B------:R-:W-:Y:S01]  /*1980*/  IMAD.IADD R27, R29, 0x1, R0 ;  /* 0x000000011d1b7824 */ /* 0x000fe200078e0200 */
[----:B------:R-:W-:Y:S01]  /*1990*/  IADD3 R0, R3, UR19, RZ ;  /* 0x0000001303007c10 */ /* 0x000fe2000fffe0ff */
[----:B------:R-:W-:Y:S01]  /*19a0*/  IMAD.U32 R4, RZ, RZ, UR20 ;  /* 0x00000014ff047e24 */ /* 0x000fe2000f8e00ff */
[----:B------:R-:W-:Y:S01]  /*19b0*/  @P2 LEA R6, P0, R2, c[0x0][0x1c8], 0x1 ;  /* 0x0000720002062a11 */ /* 0x000fe200078008ff */
[----:B------:R-:W-:Y:S01]  /*19c0*/  STL.64 [R1+0x40], R28 ;  /* 0x0000401c01007387 */ /* 0x000fe20000100a00 */
[----:B------:R-:W-:Y:S01]  /*19d0*/  SHF.R.S32.HI R3, RZ, 0x4, R8 ;  /* 0x00000004ff037819 */ /* 0x000fe20000011408 */
[----:B------:R-:W-:Y:S01]  /*19e0*/  IMAD.WIDE.U32 R4, R4, 0x30, R26 ;  /* 0x0000003004047825 */ /* 0x000fe200078e001a */
[C---:B------:R-:W-:Y:S01]  /*19f0*/  @P2 LEA.HI.X R7, R2.reuse, c[0x0][0x1cc], R0, 0x1, P0 ;  /* 0x0000730002072a11 */ /* 0x040fe200000f0c00 */
[----:B------:R-:W-:Y:S01]  /*1a00*/  STL.64 [R1+0x38], R26 ;  /* 0x0000381a01007387 */ /* 0x000fe20000100a00 */
[----:B------:R-:W-:-:S03]  /*1a10*/  @P1 IADD3 R2, P0, R2, UR8, RZ ;  /* 0x0000000802021c10 */ /* 0x000fc6000ff1e0ff */
[----:B------:R2:W-:Y:S01]  /*1a20*/  @P2 LDGSTS.E.BYPASS.LTC128B.128 [R68+0x14080], [R6.64], !P3 ;  /* 0x1408000006442fae */ /* 0x0005e2000d901d58 */
[----:B------:R-:W-:Y:S02]  /*1a30*/  @P1 IADD3.X R0, R0, UR6, RZ, P0, !PT ;  /* 0x0000000600001c10 */ /* 0x000fe400087fe4ff */
[----:B------:R-:W-:Y:S01]  /*1a40*/  ISETP.GT.AND P3, PT, R85, 0x7f, PT ;  /* 0x0000007f5500780c */ /* 0x000fe20003f64270 */
[----:B------:R2:W-:Y:S04]  /*1a50*/  @P2 LDGSTS.E.BYPASS.LTC128B.128 [R68+0x15880], [R6.64+0x80], !P6 ;  /* 0x1588008006442fae */ /* 0x0005e8000f101d58 */
[----:B------:R2:W-:Y:S04]  /*1a60*/  @P2 LDGSTS.E.BYPASS.LTC128B.128 [R68+0x17080], [R6.64+0x100], !P5 ;  /* 0x1708010006442fae */ /* 0x0005e8000e901d58 */
[----:B------:R2:W-:Y:S01]  /*1a70*/  @P2 LDGSTS.E.BYPASS.LTC128B.128 [R68+0x18880], [R6.64+0x180], !P4 ;  /* 0x1888018006442fae */ /* 0x0005e2000e101d58 */
[----:B------:R-:W-:-:S03]  /*1a80*/  LOP3.LUT P2, RZ, R89, 0x1, RZ, 0xc0, !PT ;  /* 0x0000000159ff7812 */ /* 0x000fc6000784c0ff */
[----:B------:R-:W-:Y:S02]  /*1a90*/  @!P3 IMAD.MOV.U32 R9, RZ, RZ, c[0x0][0x208] ;  /* 0x00008200ff09b624 */ /* 0x000fe400078e00ff */
[----:B------:R-:W-:Y:S01]  /*1aa0*/  @!P3 IMAD.MOV.U32 R11, RZ, RZ, c[0x0][0x20c] ;  /* 0x00008300ff0bb624 */ /* 0x000fe200078e00ff */
[----:B--2---:R-:W-:-:S04]  /*1ab0*/  @P1 LEA R6, P0, R2, c[0x0][0x1c8], 0x1 ;  /* 0x0000720002061a11 */ /* 0x004fc800078008ff */
[----:B------:R-:W-:Y:S02]  /*1ac0*/  @P1 LEA.HI.X R7, R2, c[0x0][0x1cc], R0, 0x1, P0 ;  /* 0x0000730002071a11 */ /* 0x000fe400000f0c00 */
[----:B------:R-:W-:Y:S02]  /*1ad0*/  IADD3 R0, R5, UR4, RZ ;  /* 0x0000000405007c10 */ /* 0x000fe4000fffe0ff */
[----:B-1----:R-:W-:Y:S01]  /*1ae0*/  LEA R12, P0, R4, c[0x0][0x1f8], 0x1 ;  /* 0x00007e00040c7a11 */ /* 0x002fe200078008ff */
[----:B------:R1:W-:Y:S01]  /*1af0*/  @P1 LDGSTS.E.BYPASS.LTC128B.128 [R68+0x15080], [R6.64], !P2 ;  /* 0x1508000006441fae */ /* 0x0003e2000d101d58 */
[----:B------:R-:W-:Y:S02]  /*1b00*/  LOP3.LUT R2, R8, 0xfffffff0, RZ, 0xc0, !PT ;  /* 0xfffffff008027812 */ /* 0x000fe400078ec0ff */
[----:B------:R-:W-:Y:S01]  /*1b10*/  LEA.HI.X R13, R4, c[0x0][0x1fc], R0, 0x1, P0 ;  /* 0x00007f00040d7a11 */ /* 0x000fe200000f0c00 */
[----:B------:R1:W-:Y:S01]  /*1b20*/  @P1 LDGSTS.E.BYPASS.LTC128B.128 [R68+0x16880], [R6.64+0x80], !P6 ;  /* 0x1688008006441fae */ /* 0x0003e2000f101d58 */
[----:B------:R-:W-:Y:S01]  /*1b30*/  LEA.HI R4, R8, R3, RZ, 0x1 ;  /* 0x0000000308047211 */ /* 0x000fe200078f08ff */
[----:B------:R-:W-:Y:S01]  /*1b40*/  IMAD.IADD R0, R85, 0x1, -R2 ;  /* 0x0000000155007824 */ /* 0x000fe200078e0a02 */
[----:B------:R-:W-:Y:S01]  /*1b50*/  @!P3 LEA R14, P0, R9, R12, 0x6 ;  /* 0x0000000c090eb211 */ /* 0x000fe200078030ff */
[----:B------:R-:W-:Y:S01]  /*1b60*/  IMAD.SHL.U32 R2, R22, 0x40, RZ ;  /* 0x0000004016027824 */ /* 0x000fe200078e00ff */
[----:B------:R-:W-:Y:S01]  /*1b70*/  LOP3.LUT R4, R4, 0xfffffffe, RZ, 0xc0, !PT ;  /* 0xfffffffe04047812 */ /* 0x000fe200078ec0ff */
[----:B------:R-:W-:Y:S01]  /*1b80*/  IMAD.SHL.U32 R8, R69, 0x8, RZ ;  /* 0x0000000845087824 */ /* 0x000fe200078e00ff */
[----:B------:R-:W-:Y:S01]  /*1b90*/  SHF.R.S32.HI R5, RZ, 0x1f, R0 ;  /* 0x0000001fff057819 */ /* 0x000fe20000011400 */
[----:B------:R1:W-:Y:S01]  /*1ba0*/  @P1 LDGSTS.E.BYPASS.LTC128B.128 [R68+0x18080], [R6.64+0x100], !P5 ;  /* 0x1808010006441fae */ /* 0x0003e2000e901d58 */
[----:B------:R-:W-:Y:S01]  /*1bb0*/  LOP3.LUT R2, R2, 0x1c0, RZ, 0xc0, !PT ;  /* 0x000001c002027812 */ /* 0x000fe200078ec0ff */
[----:B------:R-:W-:Y:S01]  /*1bc0*/  IMAD.IADD R3, R3, 0x1, -R4 ;  /* 0x0000000103037824 */ /* 0x000fe200078e0a04 */
[----:B------:R-:W-:Y:S01]  /*1bd0*/  LEA.HI R10, R5, R0, RZ, 0x3 ;  /* 0x00000000050a7211 */ /* 0x000fe200078f18ff */
[----:B------:R1:W-:Y:S01]  /*1be0*/  @P1 LDGSTS.E.BYPASS.LTC128B.128 [R68+0x19880], [R6.64+0x180], !P4 ;  /* 0x1988018006441fae */ /* 0x0003e2000e101d58 */
[----:B------:R-:W-:-:S02]  /*1bf0*/  LOP3.LUT R8, R2, 0x8, R8, 0xf8, !PT ;  /* 0x0000000802087812 */ /* 0x000fc400078ef808 */
[----:B------:R-:W-:Y:S01]  /*1c00*/  LOP3.LUT R5, R10, 0xfffffff8, RZ, 0xc0, !PT ;  /* 0xfffffff80a057812 */ /* 0x000fe200078ec0ff */
[----:B------:R-:W0:Y:S01]  /*1c10*/  LDGDEPBAR ;  /* 0x00000000000079af */ /* 0x000e220000000000 */
[----:B------:R-:W-:Y:S02]  /*1c20*/  SHF.R.U32.HI R2, RZ, 0x3, R2 ;  /* 0x00000003ff027819 */ /* 0x000fe40000011602 */
[----:B------:R-:W-:Y:S01]  /*1c30*/  @!P3 LEA.HI.X R15, R9, R13, R11, 0x6, P0 ;  /* 0x0000000d090fb211 */ /* 0x000fe200000f340b */
[----:B------:R-:W-:Y:S01]  /*1c40*/  IMAD.IADD R4, R0, 0x1, -R5 ;  /* 0x0000000100047824 */ /* 0x000fe200078e0a05 */
[----:B------:R-:W-:Y:S02]  /*1c50*/  LOP3.LUT R0, R8, R2, RZ, 0x3c, !PT ;  /* 0x0000000208007212 */ /* 0x000fe400078e3cff */
[----:B------:R-:W-:Y:S01]  /*1c60*/  LOP3.LUT P0, RZ, R22, 0x2, RZ, 0xc0, !PT ;  /* 0x0000000216ff7812 */ /* 0x000fe2000780c0ff */
[----:B------:R-:W-:Y:S01]  /*1c70*/  IMAD.SHL.U32 R2, R4, 0x40, RZ ;  /* 0x0000004004027824 */ /* 0x000fe200078e00ff */
[----:B------:R-:W-:Y:S01]  /*1c80*/  SEL R9, RZ, 0x1, P2 ;  /* 0x00000001ff097807 */ /* 0x000fe20001000000 */
[C---:B------:R-:W-:Y:S01]  /*1c90*/  IMAD R0, R3.reuse, 0x200, R0 ;  /* 0x0000020003007824 */ /* 0x040fe200078e0200 */
[----:B------:R-:W-:Y:S01]  /*1ca0*/  SEL R8, RZ, 0x2, P6 ;  /* 0x00000002ff087807 */ /* 0x000fe20003000000 */
[----:B------:R-:W-:Y:S01]  /*1cb0*/  IMAD.SHL.U32 R3, R3, 0x8, RZ ;  /* 0x0000000803037824 */ /* 0x000fe200078e00ff */
[----:B------:R-:W-:Y:S01]  /*1cc0*/  LOP3.LUT R2, R2, 0x1c0, RZ, 0xc0, !PT ;  /* 0x000001c002027812 */ /* 0x000fe200078ec0ff */
[----:B------:R-:W-:Y:S01]  /*1cd0*/  IMAD.SHL.U32 R135, R0, 0x2, RZ ;  /* 0x0000000200877824 */ /* 0x000fe200078e00ff */
[----:B------:R-:W-:-:S02]  /*1ce0*/  SEL R5, RZ, 0x4, P5 ;  /* 0x00000004ff057807 */ /* 0x000fc40002800000 */
[----:B------:R-:W-:Y:S02]  /*1cf0*/  LOP3.LUT R3, R2, 0x8, R3, 0xf8, !PT ;  /* 0x0000000802037812 */ /* 0x000fe400078ef803 */
[----:B------:R-:W-:Y:S02]  /*1d00*/  SHF.R.U32.HI R2, RZ, 0x3, R2 ;  /* 0x00000003ff027819 */ /* 0x000fe40000011602 */
[----:B------:R-:W-:Y:S02]  /*1d10*/  IADD3 R0, R135, 0x14080, RZ ;  /* 0x0001408087007810 */ /* 0x000fe40007ffe0ff */
[----:B------:R-:W-:Y:S01]  /*1d20*/  LOP3.LUT R2, R3, R2, RZ, 0x3c, !PT ;  /* 0x0000000203027212 */ /* 0x000fe200078e3cff */
[----:B------:R-:W-:Y:S01]  /*1d30*/  IMAD.SHL.U32 R3, R10, 0x40, RZ ;  /* 0x000000400a037824 */ /* 0x000fe200078e00ff */
[----:B------:R-:W-:-:S04]  /*1d40*/  DEPBAR.LE SB0, 0x1 ;  /* 0x000080400000791a */ /* 0x000fc80000000000 */
[----:B------:R-:W-:Y:S01]  /*1d50*/  LOP3.LUT R3, R2, 0xfffffe00, R3, 0xf8, !PT ;  /* 0xfffffe0002037812 */ /* 0x000fe200078ef803 */
[----:B------:R-:W-:Y:S01]  /*1d60*/  IMAD.MOV.U32 R2, RZ, RZ, 0x40 ;  /* 0x00000040ff027424 */ /* 0x000fe200078e00ff */
[----:B------:R-:W-:Y:S02]  /*1d70*/  IADD3 R242, R135, 0x140a0, RZ ;  /* 0x000140a087f27810 */ /* 0x000fe40007ffe0ff */
[----:B------:R-:W-:Y:S01]  /*1d80*/  @P0 IADD3 R242, R0, -0x20, RZ ;  /* 0xffffffe000f20810 */ /* 0x000fe20007ffe0ff */
[----:B------:R-:W-:Y:S01]  /*1d90*/  BAR.SYNC.DEFER_BLOCKING 0x0 ;  /* 0x0000000000007b1d */ /* 0x000fe20000010000 */
[----:B------:R-:W-:Y:S01]  /*1da0*/  IADD3 R5, R5, R8, R9 ;  /* 0x0000000805057210 */ /* 0x000fe20007ffe009 */
[----:B------:R-:W-:Y:S01]  /*1db0*/  IMAD R220, R65, 0x400, R3 ;  /* 0x0000040041dc7824 */ /* 0x000fe200078e0203 */
[----:B------:R-:W-:Y:S02]  /*1dc0*/  SEL R0, RZ, 0x8, P4 ;  /* 0x00000008ff007807 */ /* 0x000fe40002000000 */
[----:B------:R-:W-:-:S02]  /*1dd0*/  LOP3.LUT P1, RZ, R4, 0x4, RZ, 0xc0, !PT ;  /* 0x0000000404ff7812 */ /* 0x000fc4000782c0ff */
[----:B------:R-:W-:Y:S01]  /*1de0*/  LOP3.LUT P0, RZ, R4, 0x2, RZ, 0xc0, !PT ;  /* 0x0000000204ff7812 */ /* 0x000fe2000780c0ff */
[----:B------:R-:W-:Y:S01]  /*1df0*/  IMAD.MOV.U32 R4, RZ, RZ, 0x10 ;  /* 0x00000010ff047424 */ /* 0x000fe200078e00ff */
[----:B------:R-:W-:Y:S01]  /*1e00*/  LEA R228, R220, 0x4080, 0x1 ;  /* 0x00004080dce47811 */ /* 0x000fe200078e08ff */
[----:B-1----:R-:W-:Y:S01]  /*1e10*/  IMAD.IADD R6, R0, 0x1, R5 ;  /* 0x0000000100067824 */ /* 0x002fe200078e0205 */
[----:B------:R-:W-:Y:S01]  /*1e20*/  P2R R8, PR, RZ, 0x40 ;  /* 0x00000040ff087803 */ /* 0x000fe20000000000 */
[----:B------:R-:W-:Y:S01]  /*1e30*/  IMAD.MOV.U32 R0, RZ, RZ, 0x20 ;  /* 0x00000020ff007424 */ /* 0x000fe200078e00ff */
[----:B------:R-:W-:Y:S01]  /*1e40*/  SEL R4, R4, 0xfffffff0, !P0 ;  /* 0xfffffff004047807 */ /* 0x000fe20004000000 */
[----:B------:R-:W-:Y:S01]  /*1e50*/  IMAD.SHL.U32 R220, R220, 0x2, RZ ;  /* 0x00000002dcdc7824 */ /* 0x000fe200078e00ff */
[----:B------:R-:W-:Y:S02]  /*1e60*/  IADD3 R5, R64, c[0x0][0x1d0], -R69 ;  /* 0x0000740040057a10 */ /* 0x000fe40007ffe845 */
[----:B------:R-:W-:Y:S01]  /*1e70*/  SEL R0, R0, 0xffffffe0, !P1 ;  /* 0xffffffe000007807 */ /* 0x000fe20004800000 */
[----:B------:R-:W-:Y:S01]  /*1e80*/  IMAD R224, R4, 0x2, R228 ;  /* 0x0000000204e07824 */ /* 0x000fe200078e02e4 */
[----:B------:R-:W-:-:S02]  /*1e90*/  LOP3.LUT P6, RZ, R6, 0x1, RZ, 0xc0, !PT ;  /* 0x0000000106ff7812 */ /* 0x000fc400078cc0ff */
[----:B------:R-:W-:Y:S01]  /*1ea0*/  LOP3.LUT P2, RZ, R6, 0x2, RZ, 0xc0, !PT ;  /* 0x0000000206ff7812 */ /* 0x000fe2000784c0ff */
[C---:B------:R-:W-:Y:S01]  /*1eb0*/  IMAD R228, R0.reuse, 0x2, R228 ;  /* 0x0000000200e47824 */ /* 0x040fe200078e02e4 */
[----:B------:R-:W-:Y:S01]  /*1ec0*/  ISETP.LT.OR P0, PT, R5, 0x1, !P6 ;  /* 0x000000010500780c */ /* 0x000fe20007701670 */
[----:B------:R-:W-:Y:S01]  /*1ed0*/  IMAD R232, R0, 0x2, R224 ;  /* 0x0000000200e87824 */ /* 0x000fe200078e02e0 */
[----:B------:R-:W-:Y:S01]  /*1ee0*/  LDSM.16.M88.4 R160, [R220+0x4080] ;  /* 0x00408000dca0783b */ /* 0x000fe20000000200 */
[----:B------:R-:W-:Y:S02]  /*1ef0*/  LOP3.LUT P1, RZ, R6, 0x4, RZ, 0xc0, !PT ;  /* 0x0000000406ff7812 */ /* 0x000fe4000782c0ff */
[----:B------:R-:W-:Y:S01]  /*1f00*/  P2R R11, PR, RZ, 0x8 ;  /* 0x00000008ff0b7803 */ /* 0x000fe20000000000 */
        /* <DEDUP_REMOVED lines=14> */
[----:B------:R-:W-:Y:S01]  /*1ff0*/  IADD3 R243, R242, 0x5800, RZ ;  /* 0x00005800f2f37810 */ /* 0x000fe20007ffe0ff */
        /* <DEDUP_REMOVED lines=13> */
[----:B---3--:R-:W-:Y:S04]  /*20d0*/  LDSM.16.M88.4 R16, [R135+0x14080] ;  /* 0x014080008710783b */ /* 0x008fe80000000200 */
[----:B------:R-:W1:Y:S04]  /*20e0*/  LDSM.16.M88.4 R24, [R135+0x14880] ;  /* 0x014880008718783b */ /* 0x000e680000000200 */
[----:B------:R-:W2:Y:S04]  /*20f0*/  LDSM.16.M88.4 R28, [R135+0x15080] ;  /* 0x01508000871c783b */ /* 0x000ea80000000200 */
[----:B------:R-:W-:Y:S04]  /*2100*/  LDSM.16.M88.4 R36, [R242] ;  /* 0x00000000f224783b */ /* 0x000fe80000000200 */
[----:B------:R-:W3:Y:S04]  /*2110*/  LDSM.16.M88.4 R44, [R242+0x800] ;  /* 0x00080000f22c783b */ /* 0x000ee80000000200 */
[----:B------:R-:W4:Y:S04]  /*2120*/  LDSM.16.M88.4 R52, [R242+0x1000] ;  /* 0x00100000f234783b */ /* 0x000f280000000200 */
        /* <DEDUP_REMOVED lines=8> */
[C---:B------:R-:W-:Y:S01]  /*21b0*/  IMAD.IADD R238, R242.reuse, 0x1, R2 ;  /* 0x00000001f2ee7824 */ /* 0x040fe200078e0202 */
[----:B------:R-:W-:-:S05]  /*21c0*/  IADD3 R2, R242, 0x800, RZ ;  /* 0x00000800f2027810 */ /* 0x000fca0007ffe0ff */
[----:B------:R-:W-:Y:S01]  /*21d0*/  STL [R1], R2 ;  /* 0x0000000201007387 */ /* 0x000fe20000100800 */
[----:B-1----:R-:W-:Y:S03]  /*21e0*/  HMMA.16816.F32 R20, R160, R24, RZ ;  /* 0x00000018a014723c */ /* 0x002fe600000018ff */
[----:B------:R5:W-:Y:S01]  /*21f0*/  LDGSTS.E.BYPASS.LTC128B.128 [R68+0x5880], [R12.64+0x80], !P0 ;  /* 0x058800800c447fae */ /* 0x000be2000c101d58 */
[----:B------:R-:W-:-:S04]  /*2200*/  ISETP.LT.OR P0, PT, R5, 0x1, !P1 ;  /* 0x000000010500780c */ /* 0x000fc80004f01670 */
[C---:B------:R-:W-:Y:S09]  /*2210*/  HMMA.16816.F32 R24, R160.reuse, R26, RZ ;  /* 0x0000001aa018723c */ /* 0x040ff200000018ff */
[----:B------:R5:W-:Y:S01]  /*2220*/  LDGSTS.E.BYPASS.LTC128B.128 [R68+0x7080], [R12.64+0x100], !P0 ;  /* 0x070801000c447fae */ /* 0x000be2000c101d58 */
[----:B------:R-:W-:Y:S01]  /*2230*/  LOP3.LUT P0, RZ, R6, 0x8, RZ, 0xc0, !PT ;  /* 0x0000000806ff7812 */ /* 0x000fe2000780c0ff */
[----:B--2---:R-:W-:Y:S03]  /*2240*/  HMMA.16816.F32 R32, R160, R28, RZ ;  /* 0x0000001ca020723c */ /* 0x004fe600000018ff */
[----:B------:R-:W-:-:S05]  /*2250*/  ISETP.LT.OR P3, PT, R5, 0x1, !P0 ;  /* 0x000000010500780c */ /* 0x000fca0004761670 */
[----:B------:R-:W-:Y:S08]  /*2260*/  HMMA.16816.F32 R40, R160, R30, RZ ;  /* 0x0000001ea028723c */ /* 0x000ff000000018ff */
[----:B------:R5:W-:Y:S01]  /*2270*/  LDGSTS.E.BYPASS.LTC128B.128 [R68+0x8880], [R12.64+0x180], !P3 ;  /* 0x088801800c447fae */ /* 0x000be2000d901d58 */
[----:B------:R-:W-:Y:S01]  /*2280*/  ISETP.NE.AND P3, PT, R11, RZ, PT ;  /* 0x000000ff0b00720c */ /* 0x000fe20003f65270 */
[C---:B---3--:R-:W-:Y:S08]  /*2290*/  HMMA.16816.F32 R20, R164.reuse, R44, R20 ;  /* 0x0000002ca414723c */ /* 0x048ff00000001814 */
[----:B------:R-:W-:Y:S04]  /*22a0*/  HMMA.16816.F32 R24, R164, R46, R24 ;  /* 0x0000002ea418723c */ /* 0x000fe80000001818 */
[----:B------:R-:W-:-:S02]  /*22b0*/  @!P3 ISETP.LT.OR P6, PT, R5, 0x21, !P6 ;  /* 0x000000210500b80c */ /* 0x000fc400077c1670 */
[C---:B------:R-:W-:Y:S02]  /*22c0*/  @!P3 ISETP.LT.OR P2, PT, R5.reuse, 0x21, !P2 ;  /* 0x000000210500b80c */ /* 0x040fe40005741670 */
[C---:B------:R-:W-:Y:S01]  /*22d0*/  @!P3 ISETP.LT.OR P1, PT, R5.reuse, 0x21, !P1 ;  /* 0x000000210500b80c */ /* 0x040fe20004f21670 */
[----:B----4-:R-:W-:Y:S01]  /*22e0*/  HMMA.16816.F32 R28, R164, R52, R32 ;  /* 0x00000034a41c723c */ /* 0x010fe20000001820 */
[----:B------:R-:W-:-:S07]  /*22f0*/  @!P3 ISETP.LT.OR P0, PT, R5, 0x21, !P0 ;  /* 0x000000210500b80c */ /* 0x000fce0004701670 */
[----:B------:R5:W-:Y:S01]  /*2300*/  @!P3 LDGSTS.E.BYPASS.LTC128B.128 [R68+0x5080], [R14.64], !P6 ;  /* 0x050800000e44bfae */ /* 0x000be2000f101d58 */
[----:B------:R-:W-:Y:S01]  /*2310*/  ISETP.NE.AND P6, PT, R8, RZ, PT ;  /* 0x000000ff0800720c */ /* 0x000fe20003fc5270 */
[----:B------:R-:W-:Y:S02]  /*2320*/  HMMA.16816.F32 R32, R164, R54, R40 ;  /* 0x00000036a420723c */ /* 0x000fe40000001828 */
[----:B------:R5:W-:Y:S04]  /*2330*/  @!P3 LDGSTS.E.BYPASS.LTC128B.128 [R68+0x6880], [R14.64+0x80], !P2 ;  /* 0x068800800e44bfae */ /* 0x000be8000d101d58 */
[----:B------:R5:W-:Y:S02]  /*2340*/  @!P3 LDGSTS.E.BYPASS.LTC128B.128 [R68+0x8080], [R14.64+0x100], !P1 ;  /* 0x080801000e44bfae */ /* 0x000be4000c901d58 */
[----:B------:R-:W-:Y:S02]  /*2350*/  HMMA.16816.F32 R8, R160, R16, RZ ;  /* 0x00000010a008723c */ /* 0x000fe400000018ff */
[----:B------:R5:W-:Y:S01]  /*2360*/  @!P3 LDGSTS.E.BYPASS.LTC128B.128 [R68+0x9880], [R14.64+0x180], !P0 ;  /* 0x098801800e44bfae */ /* 0x000be2000c101d58 */
[----:B------:R-:W-:-:S03]  /*2370*/  PLOP3.LUT P0, PT, PT, PT, UP0, 0x40, 0x0 ;  /* 0x000000000000781c */ /* 0x000fc60003f0e808 */
[----:B------:R-:W1:Y:S02]  /*2380*/  LDSM.16.M88.4 R48, [R241+0x14080] ;  /* 0x01408000f130783b */ /* 0x000e640000000200 */
[----:B------:R-:W-:Y:S02]  /*2390*/  HMMA.16816.F32 R16, R160, R18, RZ ;  /* 0x00000012a010723c */ /* 0x000fe400000018ff */
[----:B------:R-:W2:Y:S04]  /*23a0*/  LDSM.16.M88.4 R56, [R241+0x14880] ;  /* 0x01488000f138783b */ /* 0x000ea80000000200 */
[----:B------:R-:W3:Y:S04]  /*23b0*/  LDSM.16.M88.4 R60, [R241+0x15080] ;  /* 0x01508000f13c783b */ /* 0x000ee80000000200 */
[----:B------:R-:W-:Y:S04]  /*23c0*/  LDSM.16.M88.4 R40, [R238+0x800] ;  /* 0x00080000ee28783b */ /* 0x000fe80000000200 */
[----:B------:R-:W-:Y:S02]  /*23d0*/  LDSM.16.M88.4 R52, [R238+0x1000] ;  /* 0x00100000ee34783b */ /* 0x000fe40000000200 */
[C---:B------:R-:W-:Y:S02]  /*23e0*/  HMMA.16816.F32 R8, R164.reuse, R36, R8 ;  /* 0x00000024a408723c */ /* 0x040fe40000001808 */
[----:B------:R-:W-:Y:S04]  /*23f0*/  LDSM.16.M88.4 R44, [R135+0x16080] ;  /* 0x01608000872c783b */ /* 0x000fe80000000200 */
[----:B-----5:R-:W4:Y:S02]  /*2400*/  LDSM.16.M88.4 R12, [R238] ;  /* 0x00000000ee0c783b */ /* 0x020f240000000200 */
[----:B------:R-:W-:Y:S02]  /*2410*/  HMMA.16816.F32 R16, R164, R38, R16 ;  /* 0x00000026a410723c */ /* 0x000fe40000001810 */
[----:B------:R-:W5:Y:S04]  /*2420*/  LDSM.16.M88.4 R36, [R135+0x15880] ;  /* 0x015880008724783b */ /* 0x000f680000000200 */
[----:B------:R-:W0:Y:S10]  /*2430*/  LDGDEPBAR ;  /* 0x00000000000079af */ /* 0x000e340000000000 */
        /* <DEDUP_REMOVED lines=8> */
[----:B------:R-:W-:Y:S07]  /*24c0*/  LDSM.16.M88.4 R60, [R135+0x19880] ;  /* 0x01988000873c783b */ /* 0x000fee0000000200 */
[C---:B----4-:R-:W-:Y:S08]  /*24d0*/  HMMA.16816.F32 R8, R184.reuse, R12, R8 ;  /* 0x0000000cb808723c */ /* 0x050ff00000001808 */
[C---:B------:R-:W-:Y:S01]  /*24e0*/  HMMA.16816.F32 R16, R184.reuse, R14, R16 ;  /* 0x0000000eb810723c */ /* 0x040fe20000001810 */
[----:B------:R-:W2:Y:S07]  /*24f0*/  LDSM.16.M88.4 R12, [R242+0x1800] ;  /* 0x00180000f20c783b */ /* 0x000eae0000000200 */
[C---:B------:R-:W-:Y:S08]  /*2500*/  HMMA.16816.F32 R20, R184.reuse, R40, R20 ;  /* 0x00000028b814723c */ /* 0x040ff00000001814 */
[C---:B------:R-:W-:Y:S01]  /*2510*/  HMMA.16816.F32 R24, R184.reuse, R42, R24 ;  /* 0x0000002ab818723c */ /* 0x040fe20000001818 */
[----:B------:R-:W3:Y:S07]  /*2520*/  LDSM.16.M88.4 R40, [R242+0x2000] ;  /* 0x00200000f228783b */ /* 0x000eee0000000200 */
[C---:B------:R-:W-:Y:S08]  /*2530*/  HMMA.16816.F32 R28, R184.reuse, R52, R28 ;  /* 0x00000034b81c723c */ /* 0x040ff0000000181c */
[----:B------:R-:W-:Y:S01]  /*2540*/  HMMA.16816.F32 R32, R184, R54, R32 ;  /* 0x00000036b820723c */ /* 0x000fe20000001820 */
[----:B------:R-:W-:Y:S07]  /*2550*/  LDSM.16.M88.4 R52, [R238+0x2800] ;  /* 0x00280000ee34783b */ /* 0x000fee0000000200 */
[C---:B-----5:R-:W-:Y:S08]  /*2560*/  HMMA.16816.F32 R8, R188.reuse, R36, R8 ;  /* 0x00000024bc08723c */ /* 0x060ff00000001808 */
[C---:B------:R-:W-:Y:S01]  /*2570*/  HMMA.16816.F32 R16, R188.reuse, R38, R16 ;  /* 0x00000026bc10723c */ /* 0x040fe20000001810 */
[----:B------:R-:W4:Y:S07]  /*2580*/  LDSM.16.M88.4 R36, [R241+0x15880] ;  /* 0x01588000f124783b */ /* 0x000f2e0000000200 */
[C---:B------:R-:W-:Y:S08]  /*2590*/  HMMA.16816.F32 R20, R188.reuse, R44, R20 ;  /* 0x0000002cbc14723c */ /* 0x040ff00000001814 */
[C---:B------:R-:W-:Y:S01]  /*25a0*/  HMMA.16816.F32 R24, R188.reuse, R46, R24 ;  /* 0x0000002ebc18723c */ /* 0x040fe20000001818 */
[----:B------:R-:W5:Y:S07]  /*25b0*/  LDSM.16.M88.4 R44, [R241+0x16080] ;  /* 0x01608000f12c783b */ /* 0x000f6e0000000200 */
        /* <DEDUP_REMOVED lines=15> */
[C---:B-----5:R-:W-:Y:S08]  /*26b0*/  HMMA.16816.F32 R20, R196.reuse, R44, R20 ;  /* 0x0000002cc414723c */ /* 0x060ff00000001814 */
[C---:B------:R-:W-:Y:S01]  /*26c0*/  HMMA.16816.F32 R24, R196.reuse, R46, R24 ;  /* 0x0000002ec418723c */ /* 0x040fe20000001818 */
[----:B------:R-:W-:Y:S07]  /*26d0*/  LDSM.16.M88.4 R44, [R242+0x3800] ;  /* 0x00380000f22c783b */ /* 0x000fee0000000200 */
        /* <DEDUP_REMOVED lines=14> */
[----:B------:R-:W-:Y:S07]  /*27c0*/  LDSM.16.M88.4 R36, [R238+0x3000] ;  /* 0x00300000ee24783b */ /* 0x000fee0000000200 */
[C---:B------:R-:W-:Y:S08]  /*27d0*/  HMMA.16816.F32 R20, R204.reuse, R48, R20 ;  /* 0x00000030cc14723c */ /* 0x040ff00000001814 */
[C---:B------:R-:W-:Y:S01]  /*27e0*/  HMMA.16816.F32 R24, R204.reuse, R50, R24 ;  /* 0x00000032cc18723c */ /* 0x040fe20000001818 */
[----:B------:R-:W4:Y:S07]  /*27f0*/  LDSM.16.M88.4 R48, [R241+0x17880] ;  /* 0x01788000f130783b */ /* 0x000f2e0000000200 */
[C---:B-1----:R-:W-:Y:S08]  /*2800*/  HMMA.16816.F32 R28, R204.reuse, R56, R28 ;  /* 0x00000038cc1c723c */ /* 0x042ff0000000181c */
[----:B------:R-:W-:Y:S01]  /*2810*/  HMMA.16816.F32 R32, R204, R58, R32 ;  /* 0x0000003acc20723c */ /* 0x000fe20000001820 */
[----:B------:R-:W1:Y:S07]  /*2820*/  LDSM.16.M88.4 R56, [R241+0x18080] ;  /* 0x01808000f138783b */ /* 0x000e6e0000000200 */
[C---:B--2---:R-:W-:Y:S08]  /*2830*/  HMMA.16816.F32 R8, R208.reuse, R12, R8 ;  /* 0x0000000cd008723c */ /* 0x044ff00000001808 */
[C---:B------:R-:W-:Y:S08]  /*2840*/  HMMA.16816.F32 R16, R208.reuse, R14, R16 ;  /* 0x0000000ed010723c */ /* 0x040ff00000001810 */
[C---:B------:R-:W-:Y:S08]  /*2850*/  HMMA.16816.F32 R20, R208.reuse, R44, R20 ;  /* 0x0000002cd014723c */ /* 0x040ff00000001814 */
[C---:B------:R-:W-:Y:S01]  /*2860*/  HMMA.16816.F32 R24, R208.reuse, R46, R24 ;  /* 0x0000002ed018723c */ /* 0x040fe20000001818 */
[----:B------:R-:W2:Y:S07]  /*2870*/  LDSM.16.M88.4 R44, [R238+0x3800] ;  /* 0x00380000ee2c783b */ /* 0x000eae0000000200 */
[C---:B---3--:R-:W-:Y:S08]  /*2880*/  HMMA.16816.F32 R28, R208.reuse, R52, R28 ;  /* 0x00000034d01c723c */ /* 0x048ff0000000181c */
[----:B------:R-:W-:Y:S01]  /*2890*/  HMMA.16816.F32 R32, R208, R54, R32 ;  /* 0x00000036d020723c */ /* 0x000fe20000001820 */
[----:B------:R-:W3:Y:S07]  /*28a0*/  LDSM.16.M88.4 R52, [R238+0x4000] ;  /* 0x00400000ee34783b */ /* 0x000eee0000000200 */
[C---:B------:R-:W-:Y:S08]  /*28b0*/  HMMA.16816.F32 R12, R212.reuse, R40, R8 ;  /* 0x00000028d40c723c */ /* 0x040ff00000001808 */
[C---:B------:R-:W-:Y:S01]  /*28c0*/  HMMA.16816.F32 R8, R212.reuse, R42, R16 ;  /* 0x0000002ad408723c */ /* 0x040fe20000001810 */
[----:B------:R-:W5:Y:S07]  /*28d0*/  LDSM.16.M88.4 R40, [R135+0x18880] ;  /* 0x018880008728783b */ /* 0x000f6e0000000200 */
[C---:B----4-:R-:W-:Y:S08]  /*28e0*/  HMMA.16816.F32 R20, R212.reuse, R48, R20 ;  /* 0x00000030d414723c */ /* 0x050ff00000001814 */
[C---:B------:R-:W-:Y:S01]  /*28f0*/  HMMA.16816.F32 R24, R212.reuse, R50, R24 ;  /* 0x00000032d418723c */ /* 0x040fe20000001818 */
[----:B------:R-:W4:Y:S07]  /*2900*/  LDSM.16.M88.4 R48, [R135+0x19080] ;  /* 0x019080008730783b */ /* 0x000f2e0000000200 */
[C---:B-1----:R-:W-:Y:S08]  /*2910*/  HMMA.16816.F32 R28, R212.reuse, R56, R28 ;  /* 0x00000038d41c723c */ /* 0x042ff0000000181c */
[----:B------:R-:W-:Y:S01]  /*2920*/  HMMA.16816.F32 R32, R212, R58, R32 ;  /* 0x0000003ad420723c */ /* 0x000fe20000001820 */
[----:B------:R-:W-:Y:S07]  /*2930*/  LDSM.16.M88.4 R56, [R242+0x5800] ;  /* 0x00580000f238783b */ /* 0x000fee0000000200 */
[C---:B------:R-:W-:Y:S08]  /*2940*/  HMMA.16816.F32 R16, R216.reuse, R36, R12 ;  /* 0x00000024d810723c */ /* 0x040ff0000000180c */
[C---:B------:R-:W-:Y:S01]  /*2950*/  HMMA.16816.F32 R12, R216.reuse, R38, R8 ;  /* 0x00000026d80c723c */ /* 0x040fe20000001808 */
[----:B------:R-:W1:Y:S07]  /*2960*/  LDSM.16.M88.4 R36, [R242+0x4800] ;  /* 0x00480000f224783b */ /* 0x000e6e0000000200 */
[C---:B--2---:R-:W-:Y:S08]  /*2970*/  HMMA.16816.F32 R8, R216.reuse, R44, R20 ;  /* 0x0000002cd808723c */ /* 0x044ff00000001814 */
[C---:B------:R-:W-:Y:S01]  /*2980*/  HMMA.16816.F32 R24, R216.reuse, R46, R24 ;  /* 0x0000002ed818723c */ /* 0x040fe20000001818 */
[----:B------:R-:W2:Y:S07]  /*2990*/  LDSM.16.M88.4 R44, [R242+0x5000] ;  /* 0x00500000f22c783b */ /* 0x000eae0000000200 */
[C---:B---3--:R-:W-:Y:S08]  /*29a0*/  HMMA.16816.F32 R28, R216.reuse, R52, R28 ;  /* 0x00000034d81c723c */ /* 0x048ff0000000181c */
[----:B------:R-:W-:Y:S01]  /*29b0*/  HMMA.16816.F32 R32, R216, R54, R32 ;  /* 0x00000036d820723c */ /* 0x000fe20000001820 */
[----:B------:R-:W-:Y:S07]  /*29c0*/  LDSM.16.M88.4 R52, [R241+0x19080] ;  /* 0x01908000f134783b */ /* 0x000fee0000000200 */
[C---:B-----5:R-:W-:Y:S08]  /*29d0*/  HMMA.16816.F32 R20, R220.reuse, R40, R16 ;  /* 0x00000028dc14723c */ /* 0x060ff00000001810 */
        /* <DEDUP_REMOVED lines=8> */
[C---:B-1----:R-:W-:Y:S08]  /*2a60*/  HMMA.16816.F32 R24, R224.reuse, R36, R20 ;  /* 0x00000024e018723c */ /* 0x042ff00000001814 */
[C---:B------:R-:W-:Y:S01]  /*2a70*/  HMMA.16816.F32 R20, R224.reuse, R38, R16 ;  /* 0x00000026e014723c */ /* 0x040fe20000001810 */
[----:B------:R-:W-:Y:S07]  /*2a80*/  LDSM.16.M88.4 R36, [R238+0x5800] ;  /* 0x00580000ee24783b */ /* 0x000fee0000000200 */
[C---:B--2---:R-:W-:Y:S08]  /*2a90*/  HMMA.16816.F32 R16, R224.reuse, R44, R12 ;  /* 0x0000002ce010723c */ /* 0x044ff0000000180c */
[----:B------:R-:W-:Y:S01]  /*2aa0*/  HMMA.16816.F32 R12, R224, R46, R8 ;  /* 0x0000002ee00c723c */ /* 0x000fe20000001808 */
[----:B------:R-:W1:Y:S01]  /*2ab0*/  LDSM.16.M88.4 R44, [R238+0x4800] ;  /* 0x00480000ee2c783b */ /* 0x000e620000000200 */
[----:B------:R-:W-:-:S06]  /*2ac0*/  DEPBAR.LE SB0, 0x0 ;  /* 0x000080000000791a */ /* 0x000fcc0000000000 */
[C---:B------:R-:W-:Y:S08]  /*2ad0*/  HMMA.16816.F32 R8, R224.reuse, R56, R28 ;  /* 0x00000038e008723c */ /* 0x040ff0000000181c */
[----:B------:R-:W-:Y:S08]  /*2ae0*/  HMMA.16816.F32 R32, R224, R58, R32 ;  /* 0x0000003ae020723c */ /* 0x000ff00000001820 */
[C---:B---3--:R-:W-:Y:S08]  /*2af0*/  HMMA.16816.F32 R28, R228.reuse, R48, R24 ;  /* 0x00000030e41c723c */ /* 0x048ff00000001818 */
[C---:B------:R-:W-:Y:S08]  /*2b00*/  HMMA.16816.F32 R24, R228.reuse, R50, R20 ;  /* 0x00000032e418723c */ /* 0x040ff00000001814 */
[C---:B------:R-:W-:Y:S08]  /*2b10*/  HMMA.16816.F32 R20, R228.reuse, R52, R16 ;  /* 0x00000034e414723c */ /* 0x040ff00000001810 */
        /* <DEDUP_REMOVED lines=8> */
[----:B------:R-:W-:Y:S01]  /*2ba0*/  HMMA.16816.F32 R36, R232, R38, R8 ;  /* 0x00000026e824723c */ /* 0x000fe20000001808 */
[----:B------:R-:W-:Y:S06]  /*2bb0*/  BAR.SYNC.DEFER_BLOCKING 0x0 ;  /* 0x0000000000007b1d */ /* 0x000fec0000010000 */
[----:B------:R-:W-:Y:S05]  /*2bc0*/  @P0 BRA `(.L_x_1692) ;  /* 0x000001f000000947 */ /* 0x000fea0003800000 */
[----:B------:R-:W-:Y:S01]  /*2bd0*/  IADD3 R2, -R69, 0x30, RZ ;  /* 0x0000003045027810 */ /* 0x000fe20007ffe1ff */
        /* <DEDUP_REMOVED lines=30> */
.L_x_1692:
[----:B------:R-:W-:Y:S01]  /*2dc0*/  LOP3.LUT R2, R66, 0xffffffe0, RZ, 0xc0, !PT ;  /* 0xffffffe042027812 */ /* 0x000fe200078ec0ff */
[----:B------:R-:W-:Y:S01]  /*2dd0*/  UISETP.NE.AND UP1, UPT, UR18, URZ, UPT ;  /* 0x0000003f1200728c */ /* 0x000fe2000bf25270 */
[----:B------:R-:W-:Y:S01]  /*2de0*/  LEA.HI R5, R67, R85, RZ, 0x2 ;  /* 0x0000005543057211 */ /* 0x000fe200078f10ff */
[----:B------:R-:W-:Y:S01]  /*2df0*/  UISETP.NE.AND UP0, UPT, UR17, URZ, UPT ;  /* 0x0000003f1100728c */ /* 0x000fe2000bf05270 */
[----:B-1----:R-:W-:Y:S01]  /*2e00*/  SHF.R.S32.HI R7, RZ, 0x1f, R65 ;  /* 0x0000001fff077819 */ /* 0x002fe20000011441 */
[----:B------:R-:W-:Y:S01]  /*2e10*/  IMAD.IADD R2, R85, 0x1, -R2 ;  /* 0x0000000155027824 */ /* 0x000fe200078e0a02 */
[----:B------:R-:W-:Y:S01]  /*2e20*/  LOP3.LUT R5, R5, 0xfffffffc, RZ, 0xc0, !PT ;  /* 0xfffffffc05057812 */ /* 0x000fe200078ec0ff */
[----:B------:R-:W-:Y:S01]  /*2e30*/  ULDC UR7, c[0x0][0x324] ;  /* 0x0000c90000077ab9 */ /* 0x000fe20000000800 */
[----:B------:R-:W-:Y:S01]  /*2e40*/  LEA.HI R7, R7, R65, RZ, 0x3 ;  /* 0x0000004107077211 */ /* 0x000fe200078f18ff */
[----:B------:R-:W-:Y:S01]  /*2e50*/  ULOP3.LUT UR7, URZ, UR7, URZ, 0x33, !UPT ;  /* 0x000000073f077292 */ /* 0x000fe2000f8e333f */
[----:B------:R-:W-:Y:S01]  /*2e60*/  SHF.R.S32.HI R6, RZ, 0x1f, R2 ;  /* 0x0000001fff067819 */ /* 0x000fe20000011402 */
[----:B------:R-:W-:Y:S01]  /*2e70*/  IMAD.IADD R5, R85, 0x1, -R5 ;  /* 0x0000000155057824 */ /* 0x000fe200078e0a05 */
[----:B------:R-:W-:Y:S01]  /*2e80*/  LOP3.LUT R7, R7, 0xffffff8, RZ, 0xc0, !PT ;  /* 0x0ffffff807077812 */ /* 0x000fe200078ec0ff */
[----:B------:R-:W0:Y:S01]  /*2e90*/  LDGDEPBAR ;  /* 0x00000000000079af */ /* 0x000e220000000000 */
[----:B------:R-:W-:-:S02]  /*2ea0*/  LEA.HI R6, R6, R2, RZ, 0x2 ;  /* 0x0000000206067211 */ /* 0x000fc400078f10ff */
[----:B------:R-:W-:Y:S01]  /*2eb0*/  LEA.HI R8, R5, R5, RZ, 0x1 ;  /* 0x0000000505087211 */ /* 0x000fe200078f08ff */
[----:B------:R-:W-:Y:S01]  /*2ec0*/  IMAD.IADD R9, R65, 0x1, -R7 ;  /* 0x0000000141097824 */ /* 0x000fe200078e0a07 */
[----:B------:R-:W-:Y:S02]  /*2ed0*/  PLOP3.LUT P1, PT, PT, PT, UP1, 0x80, 0x0 ;  /* 0x000000000000781c */ /* 0x000fe40003f2f018 */
[----:B------:R-:W-:Y:S02]  /*2ee0*/  LEA.HI.SX32 R7, R6, UR16, 0x1e ;  /* 0x0000001006077c11 */ /* 0x000fe4000f8ff2ff */
[----:B------:R-:W-:Y:S02]  /*2ef0*/  LOP3.LUT R8, R8, 0x1ffffffe, RZ, 0xc0, !PT ;  /* 0x1ffffffe08087812 */ /* 0x000fe400078ec0ff */
[----:B------:R-:W-:Y:S01]  /*2f00*/  PLOP3.LUT P0, PT, PT, PT, UP1, 0x80, 0x0 ;  /* 0x000000000000781c */ /* 0x000fe20003f0f018 */
[----:B------:R-:W-:Y:S02]  /*2f10*/  IMAD R7, R9, 0x10, R7 ;  /* 0x0000001009077824 */ /* 0x000fe400078e0207 */
[----:B------:R-:W-:-:S04]  /*2f20*/  IMAD.IADD R5, R5, 0x1, -R8 ;  /* 0x0000000105057824 */ /* 0x000fc800078e0a08 */
[----:B------:R-:W-:-:S04]  /*2f30*/  IMAD R10, R5, 0x8, R7 ;  /* 0x00000008050a7824 */ /* 0x000fc800078e0207 */
[----:B------:R-:W-:Y:S01]  /*2f40*/  @P1 IMAD.HI.U32 R5, R10, c[0x0][0x2c8], RZ ;  /* 0x0000b2000a051a27 */ /* 0x000fe200078e00ff */
[----:B------:R1:W-:Y:S03]  /*2f50*/  STL [R1+0x78], R10 ;  /* 0x0000780a01007387 */ /* 0x0003e60000100800 */
[----:B------:R-:W-:Y:S01]  /*2f60*/  IMAD.MOV.U32 R7, RZ, RZ, R10 ;  /* 0x000000ffff077224 */ /* 0x000fe200078e000a */
[----:B------:R-:W-:Y:S02]  /*2f70*/  @P0 SHF.R.U32.HI R7, RZ, c[0x0][0x2cc], R5 ;  /* 0x0000b300ff070a19 */ /* 0x000fe40000011605 */
[----:B------:R-:W-:Y:S02]  /*2f80*/  LOP3.LUT R5, R6, 0x7ffffffc, RZ, 0xc0, !PT ;  /* 0x7ffffffc06057812 */ /* 0x000fe400078ec0ff */
[----:B------:R-:W-:Y:S01]  /*2f90*/  PLOP3.LUT P0, PT, PT, PT, UP0, 0x40, 0x0 ;  /* 0x000000000000781c */ /* 0x000fe20003f0e808 */
[----:B------:R-:W2:Y:S02]  /*2fa0*/  SHFL.IDX PT, R6, R7, RZ, 0x1c1f ;  /* 0x001c1fff07067589 */ /* 0x000ea400000e0000 */
[----:B------:R-:W-:-:S02]  /*2fb0*/  IMAD.IADD R5, R2, 0x1, -R5 ;  /* 0x0000000102057824 */ /* 0x000fc400078e0a05 */
[----:B------:R-:W-:Y:S02]  /*2fc0*/  IMAD.U32 R2, RZ, RZ, UR9 ;  /* 0x00000009ff027e24 */ /* 0x000fe4000f8e00ff */
[----:B------:R-:W-:-:S05]  /*2fd0*/  IMAD.SHL.U32 R11, R5, 0x2, RZ ;  /* 0x00000002050b7824 */ /* 0x000fca00078e00ff */
[C---:B------:R-:W-:Y:S01]  /*2fe0*/  IADD3 R2, -R11.reuse, 0x1, R2 ;  /* 0x000000010b027810 */ /* 0x040fe20007ffe102 */
[----:B------:R3:W-:Y:S01]  /*2ff0*/  STL [R1+0x74], R11 ;  /* 0x0000740b01007387 */ /* 0x0007e20000100800 */
[----:B------:R-:W-:Y:S02]  /*3000*/  IADD3 R9, -R11, c[0x0][0x1d0], R64 ;  /* 0x000074000b097a10 */ /* 0x000fe40007ffe140 */
[----:B------:R-:W-:-:S04]  /*3010*/  IADD3 R2, R2, -c[0x0][0x168], RZ ;  /* 0x80005a0002027a10 */ /* 0x000fc80007ffe0ff */
[C---:B------:R-:W-:Y:S02]  /*3020*/  IADD3 R8, R2.reuse, c[0x0][0x328], RZ ;  /* 0x0000ca0002087a10 */ /* 0x040fe40007ffe0ff */
[----:B-1----:R-:W-:-:S03]  /*3030*/  IADD3 R10, R2, UR7, RZ ;  /* 0x00000007020a7c10 */ /* 0x002fc6000fffe0ff */
[--C-:B--2---:R-:W-:Y:S02]  /*3040*/  IMAD.IADD R5, R8, 0x1, R6.reuse ;  /* 0x0000000108057824 */ /* 0x104fe400078e0206 */
[----:B------:R-:W-:-:S03]  /*3050*/  IMAD.IADD R2, R10, 0x1, R6 ;  /* 0x000000010a027824 */ /* 0x000fc600078e0206 */
[----:B------:R-:W-:Y:S02]  /*3060*/  IMNMX R5, R5, R9, PT ;  /* 0x0000000905057217 */ /* 0x000fe40003800200 */
[----:B---3--:R-:W-:Y:S01]  /*3070*/  IADD3 R11, -R11, UR10, RZ ;  /* 0x0000000a0b0b7c10 */ /* 0x008fe2000fffe1ff */
[----:B------:R-:W-:Y:S05]  /*3080*/  @P0 BRA `(.L_x_1693) ;  /* 0x0000015000000947 */ /* 0x000fea0003800000 */
[----:B------:R-:W-:Y:S01]  /*3090*/  IADD3 R6, R6, c[0x0][0x1d0], RZ ;  /* 0x0000740006067a10 */ /* 0x000fe20007ffe0ff */
        /* <DEDUP_REMOVED lines=11> */
.L_x_1695:
[----:B------:R-:W-:-:S04]  /*3150*/  MOV R12, c[0x0][0x32c] ;  /* 0x0000cb00000c7a02 */ /* 0x000fc80000000f00 */
[----:B------:R-:W-:-:S13]  /*3160*/  ISETP.NE.AND P0, PT, R12, 0x1, PT ;  /* 0x000000010c00780c */ /* 0x000fda0003f05270 */
[----:B------:R-:W-:-:S05]  /*3170*/  @P0 IMAD.HI.U32 R12, R6, c[0x0][0x330], RZ ;  /* 0x0000cc00060c0a27 */ /* 0x000fca00078e00ff */
[----:B------:R-:W-:Y:S02]  /*3180*/  @P0 SHF.R.U32.HI R6, RZ, c[0x0][0x334], R12 ;  /* 0x0000cd00ff060a19 */ /* 0x000fe4000001160c */
.L_x_1696:
[----:B------:R-:W-:Y:S05]  /*3190*/  BSYNC B0 ;  /* 0x0000000000007941 */ /* 0x000fea0003800000 */
.L_x_1694:
[----:B------:R-:W-:-:S05]  /*31a0*/  IMAD R6, R6, c[0x0][0x32c], R11 ;  /* 0x0000cb0006067a24 */ /* 0x000fca00078e020b */
[----:B------:R-:W-:Y:S02]  /*31b0*/  IADD3 R12, R6, c[0x0][0x32c], RZ ;  /* 0x0000cb00060c7a10 */ /* 0x000fe40007ffe0ff */
[----:B------:R-:W-:Y:S02]  /*31c0*/  IMNMX R2, R2, R6, !PT ;  /* 0x0000000602027217 */ /* 0x000fe40007800200 */
[----:B------:R-:W-:Y:S02]  /*31d0*/  IMNMX R5, R5, R12, PT ;  /* 0x0000000c05057217 */ /* 0x000fe40003800200 */
.L_x_1693:
        /* <DEDUP_REMOVED lines=32> */
[----:B------:R-:W-:-:S02]  /*33e0*/  FSEL R20, R44, -INF , !P1 ;  /* 0xff8000002c147808 */ /* 0x000fc40004800000 */
[----:B------:R-:W-:Y:S01]  /*33f0*/  PLOP3.LUT P1, PT, PT, PT, UP0, 0x40, 0x0 ;  /* 0x000000000000781c */ /* 0x000fe20003f2e808 */
[----:B------:R-:W-:Y:S01]  /*3400*/  UISETP.GE.AND UP0, UPT, UR10, 0x2a, UPT ;  /* 0x0000002a0a00788c */ /* 0x000fe2000bf06270 */
[----:B------:R-:W-:Y:S02]  /*3410*/  FSEL R19, R45, -INF , !P0 ;  /* 0xff8000002d137808 */ /* 0x000fe40004000000 */
[----:B------:R-:W-:Y:S01]  /*3420*/  PLOP3.LUT P0, PT, PT, PT, UP6, 0x40, 0x0 ;  /* 0x000000000000781c */ /* 0x000fe20003f0e868 */
[----:B------:R-:W-:Y:S01]  /*3430*/  UISETP.NE.AND UP6, UPT, UR17, URZ, UPT ;  /* 0x0000003f1100728c */ /* 0x000fe2000bfc5270 */
[C---:B------:R-:W-:Y:S02]  /*3440*/  ISETP.GT.AND P1, PT, R2.reuse, 0x10, P1 ;  /* 0x000000100200780c */ /* 0x040fe40000f24270 */
[----:B------:R-:W-:Y:S02]  /*3450*/  ISETP.GT.AND P0, PT, R2, 0x11, P0 ;  /* 0x000000110200780c */ /* 0x000fe40000704270 */
[----:B------:R-:W-:-:S02]  /*3460*/  ISETP.LT.OR P1, PT, R5, 0x11, P1 ;  /* 0x000000110500780c */ /* 0x000fc40000f21670 */
[----:B------:R-:W-:Y:S02]  /*3470*/  ISETP.LT.OR P0, PT, R5, 0x12, P0 ;  /* 0x000000120500780c */ /* 0x000fe40000701670 */
[----:B------:R-:W-:Y:S02]  /*3480*/  FSEL R18, R28, -INF , !P1 ;  /* 0xff8000001c127808 */ /* 0x000fe40004800000 */
[----:B------:R-:W-:Y:S02]  /*3490*/  PLOP3.LUT P1, PT, PT, PT, UP5, 0x40, 0x0 ;  /* 0x000000000000781c */ /* 0x000fe40003f2e858 */
[----:B------:R-:W-:Y:S02]  /*34a0*/  FSEL R17, R29, -INF , !P0 ;  /* 0xff8000001d117808 */ /* 0x000fe40004000000 */
[----:B------:R-:W-:Y:S02]  /*34b0*/  PLOP3.LUT P0, PT, PT, PT, UP4, 0x40, 0x0 ;  /* 0x000000000000781c */ /* 0x000fe40003f0e848 */
[----:B------:R-:W-:-:S02]  /*34c0*/  ISETP.GT.AND P1, PT, R2, 0x18, P1 ;  /* 0x000000180200780c */ /* 0x000fc40000f24270 */
[----:B------:R-:W-:Y:S02]  /*34d0*/  ISETP.GT.AND P0, PT, R2, 0x19, P0 ;  /* 0x000000190200780c */ /* 0x000fe40000704270 */
[C---:B------:R-:W-:Y:S02]  /*34e0*/  ISETP.LT.OR P1, PT, R5.reuse, 0x19, P1 ;  /* 0x000000190500780c */ /* 0x040fe40000f21670 */
[----:B------:R-:W-:Y:S02]  /*34f0*/  ISETP.LT.OR P0, PT, R5, 0x1a, P0 ;  /* 0x0000001a0500780c */ /* 0x000fe40000701670 */
[----:B------:R-:W-:Y:S02]  /*3500*/  FSEL R22, R40, -INF , !P1 ;  /* 0xff80000028167808 */ /* 0x000fe40004800000 */
[----:B------:R-:W-:Y:S02]  /*3510*/  PLOP3.LUT P1, PT, PT, PT, UP3, 0x40, 0x0 ;  /* 0x000000000000781c */ /* 0x000fe40003f2e838 */
[----:B------:R-:W-:-:S02]  /*3520*/  FSEL R21, R41, -INF , !P0 ;  /* 0xff80000029157808 */ /* 0x000fc40004000000 */
[----:B------:R-:W-:Y:S02]  /*3530*/  PLOP3.LUT P0, PT, PT, PT, UP2, 0x40, 0x0 ;  /* 0x000000000000781c */ /* 0x000fe40003f0e828 */
[C---:B------:R-:W-:Y:S02]  /*3540*/  ISETP.GT.AND P1, PT, R2.reuse, 0x20, P1 ;  /* 0x000000200200780c */ /* 0x040fe40000f24270 */
[----:B------:R-:W-:Y:S02]  /*3550*/  ISETP.GT.AND P0, PT, R2, 0x21, P0 ;  /* 0x000000210200780c */ /* 0x000fe40000704270 */
[C---:B------:R-:W-:Y:S02]  /*3560*/  ISETP.LT.OR P1, PT, R5.reuse, 0x21, P1 ;  /* 0x000000210500780c */ /* 0x040fe40000f21670 */
[----:B------:R-:W-:Y:S02]  /*3570*/  ISETP.LT.OR P0, PT, R5, 0x22, P0 ;  /* 0x000000220500780c */ /* 0x000fe40000701670 */
[----:B------:R-:W-:-:S02]  /*3580*/  FSEL R96, R24, -INF , !P1 ;  /* 0xff80000018607808 */ /* 0x000fc40004800000 */
[----:B------:R-:W-:Y:S02]  /*3590*/  PLOP3.LUT P1, PT, PT, PT, UP1, 0x40, 0x0 ;  /* 0x000000000000781c */ /* 0x000fe40003f2e818 */
[----:B------:R-:W-:Y:S02]  /*35a0*/  FSEL R95, R25, -INF , !P0 ;  /* 0xff800000195f7808 */ /* 0x000fe40004000000 */
[----:B------:R-:W-:Y:S02]  /*35b0*/  PLOP3.LUT P0, PT, PT, PT, UP0, 0x40, 0x0 ;  /* 0x000000000000781c */ /* 0x000fe40003f0e808 */
[C---:B------:R-:W-:Y:S02]  /*35c0*/  ISETP.GT.AND P1, PT, R2.reuse, 0x28, P1 ;  /* 0x000000280200780c */ /* 0x040fe40000f24270 */
[----:B------:R-:W-:Y:S01]  /*35d0*/  ISETP.GT.AND P0, PT, R2, 0x29, P0 ;  /* 0x000000290200780c */ /* 0x000fe20000704270 */
[----:B-1----:R-:W-:Y:S01]  /*35e0*/  IMAD.IADD R2, R10, 0x1, R6 ;  /* 0x000000010a027824 */ /* 0x002fe200078e0206 */
[----:B------:R-:W-:-:S02]  /*35f0*/  ISETP.LT.OR P2, PT, R5, 0x29, P1 ;  /* 0x000000290500780c */ /* 0x000fc40000f41670 */
[----:B------:R-:W-:Y:S01]  /*3600*/  ISETP.LT.OR P1, PT, R5, 0x2a, P0 ;  /* 0x0000002a0500780c */ /* 0x000fe20000721670 */
[----:B------:R-:W-:Y:S01]  /*3610*/  IMAD.IADD R5, R8, 0x1, R6 ;  /* 0x0000000108057824 */ /* 0x000fe200078e0206 */
[----:B------:R-:W-:Y:S01]  /*3620*/  PLOP3.LUT P0, PT, PT, PT, UP6, 0x40, 0x0 ;  /* 0x000000000000781c */ /* 0x000fe20003f0e868 */
[----:B------:R-:W-:Y:S01]  /*3630*/  UISETP.NE.AND UP6, UPT, UR19, URZ, UPT ;  /* 0x0000003f1300728c */ /* 0x000fe2000bfc5270 */
[----:B------:R-:W-:Y:S02]  /*3640*/  FSEL R94, R36, -INF , !P2 ;  /* 0xff800000245e7808 */ /* 0x000fe40005000000 */
[----:B------:R-:W-:Y:S02]  /*3650*/  IMNMX R5, R5, R9, PT ;  /* 0x0000000905057217 */ /* 0x000fe40003800200 */
[----:B------:R-:W-:-:S07]  /*3660*/  FSEL R93, R37, -INF , !P1 ;  /* 0xff800000255d7808 */ /* 0x000fce0004800000 */
        /* <DEDUP_REMOVED lines=13> */
.L_x_1699:
[----:B------:R-:W-:-:S04]  /*3740*/  MOV R7, c[0x0][0x32c] ;  /* 0x0000cb0000077a02 */ /* 0x000fc80000000f00 */
[----:B------:R-:W-:-:S13]  /*3750*/  ISETP.NE.AND P0, PT, R7, 0x1, PT ;  /* 0x000000010700780c */ /* 0x000fda0003f05270 */
[----:B------:R-:W-:-:S05]  /*3760*/  @P0 IMAD.HI.U32 R7, R6, c[0x0][0x330], RZ ;  /* 0x0000cc0006070a27 */ /* 0x000fca00078e00ff */
[----:B------:R-:W-:Y:S02]  /*3770*/  @P0 SHF.R.U32.HI R6, RZ, c[0x0][0x334], R7 ;  /* 0x0000cd00ff060a19 */ /* 0x000fe40000011607 */
.L_x_1700:
[----:B------:R-:W-:Y:S05]  /*3780*/  BSYNC B0 ;  /* 0x0000000000007941 */ /* 0x000fea0003800000 */
.L_x_1698:
[----:B------:R-:W-:-:S05]  /*3790*/  IMAD R6, R6, c[0x0][0x32c], R11 ;  /* 0x0000cb0006067a24 */ /* 0x000fca00078e020b */
[----:B------:R-:W-:Y:S02]  /*37a0*/  IADD3 R7, R6, c[0x0][0x32c], RZ ;  /* 0x0000cb0006077a10 */ /* 0x000fe40007ffe0ff */
[----:B------:R-:W-:Y:S02]  /*37b0*/  IMNMX R2, R2, R6, !PT ;  /* 0x0000000602027217 */ /* 0x000fe40007800200 */
[----:B------:R-:W-:Y:S02]  /*37c0*/  IMNMX R5, R5, R7, PT ;  /* 0x0000000705057217 */ /* 0x000fe40003800200 */
.L_x_1697:
[----:B------:R-:W-:Y:S01]  /*37d0*/  UP2UR UR10, UPR, URZ, 0x10 ;  /* 0x000000103f0a7883 */ /* 0x000fe20008000000 */
        /* <DEDUP_REMOVED lines=34> */
[----:B------:R-:W-:Y:S01]  /*3a00*/  ISETP.LT.OR P0, PT, R5, 0x9, P0 ;  /* 0x000000090500780c */ /* 0x000fe20000701670 */
[----:B------:R-:W-:Y:S01]  /*3a10*/  LDSM.16.MT88.4 R68, [R240+0x5880] ;  /* 0x00588000f044783b */ /* 0x000fe20000004200 */
[----:B------:R-:W-:Y:S01]  /*3a20*/  FMNMX.FTZ R7, R17, R7, !PT ;  /* 0x0000000711077209 */ /* 0x000fe20007810000 */
[----:B------:R-:W-:Y:S01]  /*3a30*/  ULDC.64 UR4, c[0x0][0x2c8] ;  /* 0x0000b20000047ab9 */ /* 0x000fe20000000a00 */
[----:B------:R-:W-:Y:S01]  /*3a40*/  FSEL R10, R46, -INF , !P0 ;  /* 0xff8000002e0a7808 */ /* 0x000fe20004000000 */
[----:B------:R-:W-:Y:S01]  /*3a50*/  LDSM.16.MT88.4 R60, [R236+0x6080] ;  /* 0x00608000ec3c783b */ /* 0x000fe20000004200 */
[----:B------:R-:W-:Y:S02]  /*3a60*/  ISETP.GT.AND P0, PT, R2, 0x9, P2 ;  /* 0x000000090200780c */ /* 0x000fe40001704270 */
[----:B------:R-:W-:Y:S01]  /*3a70*/  FMNMX.FTZ R7, R22, R7, !PT ;  /* 0x0000000716077209 */ /* 0x000fe20007810000 */
[----:B------:R-:W-:Y:S01]  /*3a80*/  LDSM.16.MT88.4 R64, [R237+0x5880] ;  /* 0x00588000ed40783b */ /* 0x000fe20000004200 */
[----:B------:R-:W-:-:S02]  /*3a90*/  ISETP.LT.OR P0, PT, R5, 0xa, P0 ;  /* 0x0000000a0500780c */ /* 0x000fc40000701670 */
[----:B------:R-:W-:Y:S01]  /*3aa0*/  FMNMX.FTZ R7, R21, R7, !PT ;  /* 0x0000000715077209 */ /* 0x000fe20007810000 */
[----:B------:R-:W-:Y:S01]  /*3ab0*/  LDSM.16.MT88.4 R56, [R237+0x6080] ;  /* 0x00608000ed38783b */ /* 0x000fe20000004200 */
[----:B------:R-:W-:Y:S02]  /*3ac0*/  FSEL R9, R47, -INF , !P0 ;  /* 0xff8000002f097808 */ /* 0x000fe40004000000 */
[----:B------:R-:W-:Y:S01]  /*3ad0*/  ISETP.GT.AND P0, PT, R2, 0x10, P1 ;  /* 0x000000100200780c */ /* 0x000fe20000f04270 */
[----:B------:R-:W-:Y:S01]  /*3ae0*/  LDSM.16.MT88.4 R44, [R240+0x4080] ;  /* 0x00408000f02c783b */ /* 0x000fe20000004200 */
[----:B------:R-:W-:Y:S01]  /*3af0*/  PLOP3.LUT P2, PT, PT, PT, UP6, 0x40, 0x0 ;  /* 0x000000000000781c */ /* 0x000fe20003f4e868 */
[----:B------:R-:W-:Y:S01]  /*3b00*/  UISETP.NE.AND UP6, UPT, UR17, URZ, UPT ;  /* 0x0000003f1100728c */ /* 0x000fe2000bfc5270 */
[----:B------:R-:W-:Y:S01]  /*3b10*/  ISETP.LT.OR P0, PT, R5, 0x11, P0 ;  /* 0x000000110500780c */ /* 0x000fe20000701670 */
[----:B------:R-:W-:Y:S01]  /*3b20*/  STL [R1+0x90], R163 ;  /* 0x000090a301007387 */ /* 0x000fe20000100800 */
[----:B------:R-:W-:-:S02]  /*3b30*/  FMNMX.FTZ R7, R96, R7, !PT ;  /* 0x0000000760077209 */ /* 0x000fc40007810000 */
[----:B------:R-:W-:Y:S01]  /*3b40*/  FSEL R8, R30, -INF , !P0 ;  /* 0xff8000001e087808 */ /* 0x000fe20004000000 */
[----:B------:R-:W-:Y:S01]  /*3b50*/  STL [R1+0x8c], R162 ;  /* 0x00008ca201007387 */ /* 0x000fe20000100800 */
[----:B------:R-:W-:Y:S02]  /*3b60*/  ISETP.GT.AND P0, PT, R2, 0x11, P2 ;  /* 0x000000110200780c */ /* 0x000fe40001704270 */
[----:B------:R-:W-:Y:S01]  /*3b70*/  FMNMX.FTZ R7, R95, R7, !PT ;  /* 0x000000075f077209 */ /* 0x000fe20007810000 */
[----:B------:R-:W-:Y:S01]  /*3b80*/  STL [R1+0x88], R161 ;  /* 0x000088a101007387 */ /* 0x000fe20000100800 */
[----:B------:R-:W-:Y:S02]  /*3b90*/  ISETP.LT.OR P0, PT, R5, 0x12, P0 ;  /* 0x000000120500780c */ /* 0x000fe40000701670 */
[----:B------:R-:W-:Y:S01]  /*3ba0*/  PLOP3.LUT P1, PT, PT, PT, UP5, 0x40, 0x0 ;  /* 0x000000000000781c */ /* 0x000fe20003f2e858 */
[----:B------:R-:W-:Y:S01]  /*3bb0*/  STL [R1+0x84], R160 ;  /* 0x000084a001007387 */ /* 0x000fe20000100800 */
[----:B------:R-:W-:Y:S01]  /*3bc0*/  FMNMX.FTZ R133, R94, R7, !PT ;  /* 0x000000075e857209 */ /* 0x000fe20007810000 */
[----:B------:R-:W-:Y:S01]  /*3bd0*/  UISETP.NE.AND UP5, UPT, UR18, URZ, UPT ;  /* 0x0000003f1200728c */ /* 0x000fe2000bfa5270 */
[----:B------:R-:W-:Y:S01]  /*3be0*/  FSEL R7, R31, -INF , !P0 ;  /* 0xff8000001f077808 */ /* 0x000fe20004000000 */
[----:B------:R-:W-:Y:S01]  /*3bf0*/  STL [R1+0x80], R135 ;  /* 0x0000808701007387 */ /* 0x000fe20000100800 */
[----:B------:R-:W-:-:S02]  /*3c00*/  PLOP3.LUT P0, PT, PT, PT, UP4, 0x40, 0x0 ;  /* 0x000000000000781c */ /* 0x000fc40003f0e848 */
[----:B------:R-:W-:Y:S01]  /*3c10*/  ISETP.GT.AND P1, PT, R2, 0x18, P1 ;  /* 0x000000180200780c */ /* 0x000fe20000f24270 */
[----:B------:R-:W-:Y:S01]  /*3c20*/  LDSM.16.MT88.4 R28, [R237+0x4080] ;  /* 0x00408000ed1c783b */ /* 0x000fe20000004200 */
[----:B------:R-:W-:Y:S02]  /*3c30*/  FMNMX.FTZ R23, R6, R11, !PT ;  /* 0x0000000b06177209 */ /* 0x000fe40007810000 */
[----:B------:R-:W-:Y:S02]  /*3c40*/  ISETP.GT.AND P0, PT, R2, 0x19, P0 ;  /* 0x000000190200780c */ /* 0x000fe40000704270 */
[C---:B------:R-:W-:Y:S02]  /*3c50*/  ISETP.LT.OR P1, PT, R5.reuse, 0x19, P1 ;  /* 0x000000190500780c */ /* 0x040fe40000f21670 */
[----:B------:R-:W-:Y:S02]  /*3c60*/  FMNMX.FTZ R23, R10, R23, !PT ;  /* 0x000000170a177209 */ /* 0x000fe40007810000 */
[----:B------:R-:W-:-:S02]  /*3c70*/  ISETP.LT.OR P0, PT, R5, 0x1a, P0 ;  /* 0x0000001a0500780c */ /* 0x000fc40000701670 */
[----:B------:R-:W-:Y:S02]  /*3c80*/  FSEL R13, R42, -INF , !P1 ;  /* 0xff8000002a0d7808 */ /* 0x000fe40004800000 */
[----:B------:R-:W-:Y:S02]  /*3c90*/  PLOP3.LUT P1, PT, PT, PT, UP3, 0x40, 0x0 ;  /* 0x000000000000781c */ /* 0x000fe40003f2e838 */
[----:B------:R-:W-:Y:S02]  /*3ca0*/  FMNMX.FTZ R23, R9, R23, !PT ;  /* 0x0000001709177209 */ /* 0x000fe40007810000 */
[----:B------:R-:W-:Y:S02]  /*3cb0*/  FSEL R15, R43, -INF , !P0 ;  /* 0xff8000002b0f7808 */ /* 0x000fe40004000000 */
[----:B------:R-:W-:Y:S01]  /*3cc0*/  PLOP3.LUT P0, PT, PT, PT, UP2, 0x40, 0x0 ;  /* 0x000000000000781c */ /* 0x000fe20003f0e828 */
[----:B------:R-:W-:Y:S01]  /*3cd0*/  LDSM.16.MT88.4 R40, [R240+0x4880] ;  /* 0x00488000f028783b */ /* 0x000fe20000004200 */
[----:B------:R-:W-:-:S02]  /*3ce0*/  ISETP.GT.AND P1, PT, R2, 0x20, P1 ;  /* 0x000000200200780c */ /* 0x000fc40000f24270 */
[----:B------:R-:W-:Y:S02]  /*3cf0*/  FMNMX.FTZ R23, R8, R23, !PT ;  /* 0x0000001708177209 */ /* 0x000fe40007810000 */
[----:B------:R-:W-:Y:S02]  /*3d00*/  ISETP.GT.AND P0, PT, R2, 0x21, P0 ;  /* 0x000000210200780c */ /* 0x000fe40000704270 */
[----:B------:R-:W-:Y:S02]  /*3d10*/  ISETP.LT.OR P1, PT, R5, 0x21, P1 ;  /* 0x000000210500780c */ /* 0x000fe40000f21670 */
[----:B------:R-:W-:Y:S02]  /*3d20*/  FMNMX.FTZ R23, R7, R23, !PT ;  /* 0x0000001707177209 */ /* 0x000fe40007810000 */
[----:B------:R-:W-:Y:S02]  /*3d30*/  ISETP.LT.OR P0, PT, R5, 0x22, P0 ;  /* 0x000000220500780c */ /* 0x000fe40000701670 */
[----:B------:R-:W-:-:S02]  /*3d40*/  FSEL R91, R26, -INF , !P1 ;  /* 0xff8000001a5b7808 */ /* 0x000fc40004800000 */
[----:B------:R-:W-:Y:S02]  /*3d50*/  PLOP3.LUT P1, PT, PT, PT, UP1, 0x40, 0x0 ;  /* 0x000000000000781c */ /* 0x000fe40003f2e818 */
[----:B------:R-:W-:Y:S02]  /*3d60*/  FMNMX.FTZ R23, R13, R23, !PT ;  /* 0x000000170d177209 */ /* 0x000fe40007810000 */
[----:B------:R-:W-:Y:S02]  /*3d70*/  FSEL R92, R27, -INF , !P0 ;  /* 0xff8000001b5c7808 */ /* 0x000fe40004000000 */
[----:B------:R-:W-:Y:S01]  /*3d80*/  PLOP3.LUT P0, PT, PT, PT, UP0, 0x40, 0x0 ;  /* 0x000000000000781c */ /* 0x000fe20003f0e808 */
[----:B------:R-:W-:Y:S01]  /*3d90*/  LDSM.16.MT88.4 R24, [R236+0x4880] ;  /* 0x00488000ec18783b */ /* 0x000fe20000004200 */
[----:B------:R-:W-:Y:S02]  /*3da0*/  ISETP.GT.AND P1, PT, R2, 0x28, P1 ;  /* 0x000000280200780c */ /* 0x000fe40000f24270 */
        /* <DEDUP_REMOVED lines=10> */
[----:B------:R-:W-:Y:S02]  /*3e50*/  FMNMX.FTZ R132, R90, R132, !PT ;  /* 0x000000845a847209 */ /* 0x000fe40007810000 */
        /* <DEDUP_REMOVED lines=222> */
[----:B------:R-:W-:Y:S02]  /*4c40*/  IMAD.MOV.U32 R43, RZ, RZ, R155 ;  /* 0x000000ffff2b7224 */ /* 0x000fe400078e009b */
[----:B------:R-:W-:-:S05]  /*4c50*/  IMAD.MOV.U32 R94, RZ, RZ, R39 ;  /* 0x000000ffff5e7224 */ /* 0x000fca00078e0027 */
        /* <DEDUP_REMOVED lines=11> */
[----:B------:R-:W-:Y:S01]  /*4d10*/  MOV R28, R154 ;  /* 0x0000009a001c7202 */ /* 0x000fe20000000f00 */
[----:B------:R-:W-:Y:S11]  /*4d20*/  MUFU.EX2 R21, R21 ;  /* 0x0000001500157308 */ /* 0x000ff60000000800 */
[----:B------:R-:W-:Y:S06]  /*4d30*/  @!UPT UIADD3 URZ, URZ, URZ, URZ ;  /* 0x0000003f3f3ff290 */ /* 0x000fec000fffe03f */
        /* <DEDUP_REMOVED lines=28> */
[----:B------:R1:W-:Y:S01]  /*4f00*/  MUFU.EX2 R6, R0 ;  /* 0x0000000000067308 */ /* 0x0003e20000000800 */
[----:B------:R-:W-:Y:S01]  /*4f10*/  F2FP.PACK_AB R128, R20, R21 ;  /* 0x000000151480723e */ /* 0x000fe200000000ff */
[----:B------:R-:W-:Y:S02]  /*4f20*/  IMAD.MOV.U32 R8, RZ, RZ, R35 ;  /* 0x000000ffff087224 */ /* 0x000fe400078e0023 */
[----:B------:R-:W-:-:S04]  /*4f30*/  IMAD.MOV.U32 R92, RZ, RZ, R41 ;  /* 0x000000ffff5c7224 */ /* 0x000fc800078e0029 */
[----:B------:R2:W3:Y:S01]  /*4f40*/  MUFU.EX2 R3, R2 ;  /* 0x0000000200037308 */ /* 0x0004e20000000800 */
[----:B------:R-:W-:Y:S02]  /*4f50*/  IMAD.MOV.U32 R40, RZ, RZ, R161 ;  /* 0x000000ffff287224 */ /* 0x000fe400078e00a1 */
[----:B------:R-:W-:Y:S02]  /*4f60*/  IMAD.MOV.U32 R42, RZ, RZ, R135 ;  /* 0x000000ffff2a7224 */ /* 0x000fe400078e0087 */
[----:B------:R-:W-:Y:S01]  /*4f70*/  IMAD.MOV.U32 R51, RZ, RZ, R162 ;  /* 0x000000ffff337224 */ /* 0x000fe200078e00a2 */
[----:B------:R-:W-:Y:S01]  /*4f80*/  MOV R41, R160 ;  /* 0x000000a000297202 */ /* 0x000fe20000000f00 */
[----:B------:R-:W-:Y:S01]  /*4f90*/  IMAD.MOV.U32 R9, RZ, RZ, R67 ;  /* 0x000000ffff097224 */ /* 0x000fe200078e0043 */
[----:B------:R-:W-:Y:S01]  /*4fa0*/  MOV R10, R66 ;  /* 0x00000042000a7202 */ /* 0x000fe20000000f00 */
[----:B-1----:R-:W-:Y:S01]  /*4fb0*/  FADD.FTZ R0, R86, R84 ;  /* 0x0000005456007221 */ /* 0x002fe20000010000 */
[----:B------:R4:W5:Y:S01]  /*4fc0*/  LDL.LU R162, [R1+0x8c] ;  /* 0x00008c0001a27983 */ /* 0x0009620000300800 */
[----:B--2---:R-:W-:Y:S01]  /*4fd0*/  FADD.FTZ R2, R130, R4 ;  /* 0x0000000482027221 */ /* 0x004fe20000010000 */
[----:B------:R-:W-:-:S02]  /*4fe0*/  F2FP.PACK_AB R130, R22, R23 ;  /* 0x000000171682723e */ /* 0x000fc400000000ff */
        /* <DEDUP_REMOVED lines=95> */
.L_x_1702:
[----:B------:R-:W-:Y:S02]  /*55e0*/  UISETP.NE.AND UP0, UPT, UR9, 0x1, UPT ;  /* 0x000000010900788c */ /* 0x000fe4000bf05270 */
[----:B------:R-:W-:Y:S02]  /*55f0*/  ULDC.64 UR4, c[0x0][0x330] ;  /* 0x0000cc0000047ab9 */ /* 0x000fe40000000a00 */
[----:B------:R-:W-:-:S07]  /*5600*/  UIMAD.WIDE.U32 UR14, UR11, UR4, URZ ;  /* 0x000000040b0e72a5 */ /* 0x000fce000f8e003f */
[----:B------:R-:W-:Y:S02]  /*5610*/  @UP0 USHF.R.U32.HI UR11, URZ, UR5, UR15 ;  /* 0x000000053f0b0299 */ /* 0x000fe4000801160f */
.L_x_1703:
[----:B------:R-:W-:Y:S02]  /*5620*/  ULDC UR4, c[0x0][0x32c] ;  /* 0x0000cb0000047ab9 */ /* 0x000fe40000000800 */
[----:B------:R-:W-:-:S04]  /*5630*/  UIMAD UR4, UR11, UR9, UR4 ;  /* 0x000000090b0472a4 */ /* 0x000fc8000f8e0204 */
[----:B------:R-:W-:-:S04]  /*5640*/  UISETP.LT.AND UP0, UPT, UR10, UR4, UPT ;  /* 0x000000040a00728c */ /* 0x000fc8000bf01270 */
[----:B------:R-:W-:-:S04]  /*5650*/  USEL UR10, UR10, UR4, UP0 ;  /* 0x000000040a0a7287 */ /* 0x000fc80008000000 */
.L_x_1701:
        /* <DEDUP_REMOVED lines=38> */
.L_x_1715:
        /* <DEDUP_REMOVED lines=79> */
.L_x_1705:
        /* <DEDUP_REMOVED lines=136> */
[----:B------:R-:W2:Y:S01]  /*6630*/  LDSM.16.M88.4 R172, [R238+0x5800] ;  /* 0x00580000eeac783b */ /* 0x000ea20000000200 */
[----:B------:R-:W-:Y:S06]  /*6640*/  DEPBAR.LE SB0, 0x0 ;  /* 0x000080000000791a */ /* 0x000fec0000000000 */
[----:B------:R-:W-:Y:S01]  /*6650*/  BAR.SYNC.DEFER_BLOCKING 0x0 ;  /* 0x0000000000007b1d */ /* 0x000fe20000010000 */
[C---:B-1----:R-:W-:Y:S08]  /*6660*/  HMMA.16816.F32 R12, R232.reuse, R168, R12 ;  /* 0x000000a8e80c723c */ /* 0x042ff0000000180c */
[C---:B------:R-:W-:Y:S08]  /*6670*/  HMMA.16816.F32 R16, R232.reuse, R170, R16 ;  /* 0x000000aae810723c */ /* 0x040ff00000001810 */
[C---:B--2---:R-:W-:Y:S08]  /*6680*/  HMMA.16816.F32 R20, R232.reuse, R172, R20 ;  /* 0x000000ace814723c */ /* 0x044ff00000001814 */
[----:B------:R-:W-:Y:S01]  /*6690*/  HMMA.16816.F32 R24, R232, R174, R24 ;  /* 0x000000aee818723c */ /* 0x000fe20000001818 */
[----:B------:R-:W-:-:S07]  /*66a0*/  @P0 BRA `(.L_x_1706) ;  /* 0x000004e000000947 */ /* 0x000fce0003800000 */
[----:B------:R-:W2:Y:S01]  /*66b0*/  LDL.64 R174, [R1+0x30] ;  /* 0x0000300001ae7983 */ /* 0x000ea20000100a00 */
        /* <DEDUP_REMOVED lines=77> */
.L_x_1706:
[----:B------:R-:W2:Y:S01]  /*6b90*/  LDL R3, [R1+0x78] ;  /* 0x0000780001037983 */ /* 0x000ea20000100800 */
        /* <DEDUP_REMOVED lines=35> */
.L_x_1709:
[----:B------:R-:W-:Y:S04]  /*6dd0*/  MOV R170, c[0x0][0x32c] ;  /* 0x0000cb0000aa7a02 */ /* 0x000fe80000000f00 */
[----:B------:R-:W-:Y:S11]  /*6de0*/  ISETP.NE.AND P0, PT, R170, 0x1, PT ;  /* 0x00000001aa00780c */ /* 0x000ff60003f05270 */
[----:B------:R-:W-:Y:S02]  /*6df0*/  @!UPT UIADD3 URZ, URZ, URZ, URZ ;  /* 0x0000003f3f3ff290 */ /* 0x000fe4000fffe03f */
[----:B------:R-:W-:Y:S05]  /*6e00*/  @P0 IMAD.HI.U32 R170, R132, c[0x0][0x330], RZ ;  /* 0x0000cc0084aa0a27 */ /* 0x000fea00078e00ff */
[----:B------:R-:W-:Y:S02]  /*6e10*/  @P0 SHF.R.U32.HI R132, RZ, c[0x0][0x334], R170 ;  /* 0x0000cd00ff840a19 */ /* 0x000fe400000116aa */
.L_x_1710:
[----:B------:R-:W-:Y:S05]  /*6e20*/  BSYNC B0 ;  /* 0x0000000000007941 */ /* 0x000fea0003800000 */
.L_x_1708:
[----:B------:R-:W-:Y:S05]  /*6e30*/  IADD3 R170, -R171, UR4, RZ ;  /* 0x00000004abaa7c10 */ /* 0x000fea000fffe1ff */
[----:B------:R-:W-:Y:S05]  /*6e40*/  IMAD R132, R132, c[0x0][0x32c], R170 ;  /* 0x0000cb0084847a24 */ /* 0x000fea00078e02aa */
[----:B------:R-:W-:Y:S02]  /*6e50*/  IMNMX R0, R0, R132, !PT ;  /* 0x0000008400007217 */ /* 0x000fe40007800200 */
[----:B------:R-:W-:Y:S04]  /*6e60*/  IADD3 R132, R132, c[0x0][0x32c], RZ ;  /* 0x0000cb0084847a10 */ /* 0x000fe80007ffe0ff */
[----:B------:R-:W-:Y:S02]  /*6e70*/  IMNMX R3, R3, R132, PT ;  /* 0x0000008403037217 */ /* 0x000fe40003800200 */
.L_x_1707:
[----:B------:R-:W-:Y:S02]  /*6e80*/  UISETP.GE.AND UP1, UPT, UR4, 0x1, UPT ;  /* 0x000000010400788c */ /* 0x000fe4000bf26270 */
        /* <DEDUP_REMOVED lines=29> */
[----:B------:R-:W1:Y:S01]  /*7060*/  SHFL.IDX PT, R5, R133, 0x1, 0x1c1f ;  /* 0x003c1f0085057f89 */ /* 0x000e6200000e0000 */
[----:B------:R-:W-:Y:S01]  /*7070*/  FSEL R8, R8, -INF , !P1 ;  /* 0xff80000008087808 */ /* 0x000fe20004800000 */
[----:B------:R-:W-:Y:S01]  /*7080*/  UP2UR UR16, UPR, URZ, 0x40 ;  /* 0x000000403f107883 */ /* 0x000fe20008000000 */
        /* <DEDUP_REMOVED lines=12> */
[----:B------:R-:W-:Y:S01]  /*7150*/  PLOP3.LUT P0, PT, PT, PT, UP4, 0x40, 0x0 ;  /* 0x000000000000781c */ /* 0x000fe20003f0e848 */
[--C-:B-1----:R-:W-:Y:S01]  /*7160*/  IMAD.IADD R4, R169, 0x1, R5.reuse ;  /* 0x00000001a9047824 */ /* 0x102fe200078e0205 */
        /* <DEDUP_REMOVED lines=40> */
.L_x_1713:
[----:B------:R-:W-:Y:S04]  /*73f0*/  MOV R5, c[0x0][0x32c] ;  /* 0x0000cb0000057a02 */ /* 0x000fe80000000f00 */
[----:B------:R-:W-:Y:S11]  /*7400*/  ISETP.NE.AND P0, PT, R5, 0x1, PT ;  /* 0x000000010500780c */ /* 0x000ff60003f05270 */
[----:B------:R-:W-:Y:S02]  /*7410*/  @!UPT UIADD3 URZ, URZ, URZ, URZ ;  /* 0x0000003f3f3ff290 */ /* 0x000fe4000fffe03f */
[----:B------:R-:W-:Y:S05]  /*7420*/  @P0 IMAD.HI.U32 R5, R0, c[0x0][0x330], RZ ;  /* 0x0000cc0000050a27 */ /* 0x000fea00078e00ff */
[----:B------:R-:W-:Y:S02]  /*7430*/  @P0 SHF.R.U32.HI R0, RZ, c[0x0][0x334], R5 ;  /* 0x0000cd00ff000a19 */ /* 0x000fe40000011605 */
.L_x_1714:
[----:B------:R-:W-:Y:S05]  /*7440*/  BSYNC B0 ;  /* 0x0000000000007941 */ /* 0x000fea0003800000 */
.L_x_1712:
[----:B------:R-:W-:Y:S05]  /*7450*/  IADD3 R5, -R171, UR4, RZ ;  /* 0x00000004ab057c10 */ /* 0x000fea000fffe1ff */
[----:B------:R-:W-:Y:S05]  /*7460*/  IMAD R0, R0, c[0x0][0x32c], R5 ;  /* 0x0000cb0000007a24 */ /* 0x000fea00078e0205 */
[----:B------:R-:W-:Y:S02]  /*7470*/  IMNMX R3, R3, R0, !PT ;  /* 0x0000000003037217 */ /* 0x000fe40007800200 */
[----:B------:R-:W-:Y:S04]  /*7480*/  IADD3 R0, R0, c[0x0][0x32c], RZ ;  /* 0x0000cb0000007a10 */ /* 0x000fe80007ffe0ff */
[----:B------:R-:W-:Y:S02]  /*7490*/  IMNMX R4, R4, R0, PT ;  /* 0x0000000004047217 */ /* 0x000fe40003800200 */
.L_x_1711:
        /* <DEDUP_REMOVED lines=40> */
[----:B------:R-:W2:Y:S01]  /*7720*/  LDL.LU R12, [R1+0x14] ;  /* 0x00001400010c7983 */ /* 0x000ea20000300800 */
[--C-:B------:R-:W-:Y:S02]  /*7730*/  FFMA.FTZ R132, R132, c[0x0][0x2d0], -R2.reuse ;  /* 0x0000b40084847a23 */ /* 0x100fe40000010802 */
        /* <DEDUP_REMOVED lines=16> */
[--C-:B------:R-:W-:Y:S01]  /*7840*/  FFMA.FTZ R17, R17, c[0x0][0x2d0], -R2.reuse ;  /* 0x0000b40011117a23 */ /* 0x100fe20000010802 */
[----:B------:R-:W-:Y:S01]  /*7850*/  PLOP3.LUT P1, PT, PT, PT, UP0, 0x40, 0x0 ;  /* 0x000000000000781c */ /* 0x000fe20003f2e808 */
[----:B------:R-:W-:Y:S01]  /*7860*/  FFMA.FTZ R169, R20, c[0x0][0x2d0], -R2 ;  /* 0x0000b40014a97a23 */ /* 0x000fe20000010802 */
[----:B------:R-:W-:Y:S01]  /*7870*/  ISETP.LT.OR P0, PT, R4, 0x9, P0 ;  /* 0x000000090400780c */ /* 0x000fe20000701670 */
[----:B------:R-:W-:Y:S01]  /*7880*/  UISETP.NE.AND UP1, UPT, UR11, URZ, UPT ;  /* 0x0000003f0b00728c */ /* 0x000fe2000bf25270 */
[----:B------:R-:W1:Y:S01]  /*7890*/  MUFU.EX2 R2, R0 ;  /* 0x0000000000027308 */ /* 0x000e620000000800 */
[----:B------:R-:W-:Y:S01]  /*78a0*/  UISETP.NE.AND UP0, UPT, UR10, URZ, UPT ;  /* 0x0000003f0a00728c */ /* 0x000fe2000bf05270 */
[----:B------:R-:W-:Y:S02]  /*78b0*/  FSEL R10, R10, -INF , !P0 ;  /* 0xff8000000a0a7808 */ /* 0x000fe40004000000 */
[----:B------:R-:W-:Y:S02]  /*78c0*/  ISETP.GT.AND P0, PT, R3, 0x9, P2 ;  /* 0x000000090300780c */ /* 0x000fe40001704270 */
[----:B------:R-:W-:Y:S02]  /*78d0*/  PLOP3.LUT P2, PT, PT, PT, UP6, 0x40, 0x0 ;  /* 0x000000000000781c */ /* 0x000fe40003f4e868 */
[C---:B------:R-:W-:Y:S02]  /*78e0*/  ISETP.LT.OR P0, PT, R4.reuse, 0xa, P0 ;  /* 0x0000000a0400780c */ /* 0x040fe40000701670 */
[----:B------:R-:W-:Y:S02]  /*78f0*/  MUFU.EX2 R168, R170 ;  /* 0x000000aa00a87308 */ /* 0x000fe40000000800 */
[----:B------:R-:W-:Y:S02]  /*7900*/  FSEL R171, R11, -INF , !P0 ;  /* 0xff8000000bab7808 */ /* 0x000fe40004000000 */
[C---:B------:R-:W-:Y:S02]  /*7910*/  ISETP.GT.AND P0, PT, R3.reuse, 0x10, P1 ;  /* 0x000000100300780c */ /* 0x040fe40000f04270 */
[----:B------:R-:W-:Y:S02]  /*7920*/  PLOP3.LUT P1, PT, PT, PT, UP5, 0x40, 0x0 ;  /* 0x000000000000781c */ /* 0x000fe40003f2e858 */
[----:B------:R-:W-:Y:S02]  /*7930*/  ISETP.LT.OR P0, PT, R4, 0x11, P0 ;  /* 0x000000110400780c */ /* 0x000fe40000701670 */
[C---:B------:R-:W-:Y:S01]  /*7940*/  ISETP.GT.AND P1, PT, R3.reuse, 0x18, P1 ;  /* 0x000000180300780c */ /* 0x040fe20000f24270 */
[----:B------:R-:W-:Y:S01]  /*7950*/  MUFU.EX2 R8, R8 ;  /* 0x0000000800087308 */ /* 0x000fe20000000800 */
[----:B------:R-:W-:Y:S02]  /*7960*/  FSEL R173, R14, -INF , !P0 ;  /* 0xff8000000ead7808 */ /* 0x000fe40004000000 */
[----:B------:R-:W-:Y:S01]  /*7970*/  ISETP.GT.AND P0, PT, R3, 0x11, P2 ;  /* 0x000000110300780c */ /* 0x000fe20001704270 */
[----:B-1----:R-:W-:Y:S01]  /*7980*/  FMUL.FTZ R16, R2, R144 ;  /* 0x0000009002107220 */ /* 0x002fe20000410000 */
[----:B------:R-:W-:Y:S01]  /*7990*/  ISETP.LT.OR P1, PT, R4, 0x19, P1 ;  /* 0x000000190400780c */ /* 0x000fe20000f21670 */
[----:B------:R-:W-:Y:S01]  /*79a0*/  FMUL.FTZ R13, R2, R149 ;  /* 0x00000095020d7220 */ /* 0x000fe20000410000 */
[----:B------:R-:W-:Y:S01]  /*79b0*/  ISETP.LT.OR P0, PT, R4, 0x12, P0 ;  /* 0x000000120400780c */ /* 0x000fe20000701670 */
[----:B------:R-:W-:Y:S01]  /*79c0*/  FMUL.FTZ R20, R2, R140 ;  /* 0x0000008c02147220 */ /* 0x000fe20000410000 */
[----:B------:R-:W-:Y:S01]  /*79d0*/  FSEL R174, R18, -INF , !P1 ;  /* 0xff80000012ae7808 */ /* 0x000fe20004800000 */
[----:B------:R-:W1:Y:S01]  /*79e0*/  MUFU.EX2 R9, R9 ;  /* 0x0000000900097308 */ /* 0x000e620000000800 */
[----:B------:R-:W-:Y:S01]  /*79f0*/  FSEL R172, R15, -INF , !P0 ;  /* 0xff8000000fac7808 */ /* 0x000fe20004000000 */
[C---:B------:R-:W-:Y:S01]  /*7a00*/  FMUL.FTZ R28, R2.reuse, R28 ;  /* 0x0000001c021c7220 */ /* 0x040fe20000410000 */
[----:B------:R-:W-:Y:S01]  /*7a10*/  PLOP3.LUT P0, PT, PT, PT, UP4, 0x40, 0x0 ;  /* 0x000000000000781c */ /* 0x000fe20003f0e848 */
[C---:B------:R-:W-:Y:S01]  /*7a20*/  FMUL.FTZ R29, R2.reuse, R29 ;  /* 0x0000001d021d7220 */ /* 0x040fe20000410000 */
[----:B------:R-:W-:Y:S01]  /*7a30*/  PLOP3.LUT P1, PT, PT, PT, UP3, 0x40, 0x0 ;  /* 0x000000000000781c */ /* 0x000fe20003f2e838 */
[C---:B------:R-:W-:Y:S01]  /*7a40*/  FMUL.FTZ R32, R2.reuse, R32 ;  /* 0x0000002002207220 */ /* 0x040fe20000410000 */
[C---:B------:R-:W-:Y:S01]  /*7a50*/  ISETP.GT.AND P0, PT, R3.reuse, 0x19, P0 ;  /* 0x000000190300780c */ /* 0x040fe20000704270 */
[C---:B------:R-:W-:Y:S01]  /*7a60*/  FMUL.FTZ R33, R2.reuse, R33 ;  /* 0x0000002102217220 */ /* 0x040fe20000410000 */
[----:B------:R-:W-:Y:S01]  /*7a70*/  ISETP.GT.AND P1, PT, R3, 0x20, P1 ;  /* 0x000000200300780c */ /* 0x000fe20000f24270 */
[----:B------:R-:W-:Y:S01]  /*7a80*/  FMUL.FTZ R36, R2, R36 ;  /* 0x0000002402247220 */ /* 0x000fe20000410000 */
[----:B------:R-:W-:Y:S01]  /*7a90*/  ISETP.LT.OR P0, PT, R4, 0x1a, P0 ;  /* 0x0000001a0400780c */ /* 0x000fe20000701670 */
[----:B------:R-:W-:Y:S01]  /*7aa0*/  FMUL.FTZ R37, R2, R37 ;  /* 0x0000002502257220 */ /* 0x000fe20000410000 */
[----:B------:R-:W-:Y:S01]  /*7ab0*/  ISETP.LT.OR P1, PT, R4, 0x21, P1 ;  /* 0x000000210400780c */ /* 0x000fe20000f21670 */
[C---:B------:R-:W-:Y:S01]  /*7ac0*/  FMUL.FTZ R40, R2.reuse, R40 ;  /* 0x0000002802287220 */ /* 0x040fe20000410000 */
        /* <DEDUP_REMOVED lines=15> */
[C---:B------:R-:W-:Y:S01]  /*7bc0*/  FMUL.FTZ R56, R2.reuse, R56 ;  /* 0x0000003802387220 */ /* 0x040fe20000410000 */
[----:B------:R-:W-:Y:S01]  /*7bd0*/  PLOP3.LUT P0, PT, PT, PT, UP0, 0x40, 0x0 ;  /* 0x000000000000781c */ /* 0x000fe20003f0e808 */
[----:B------:R-:W-:Y:S01]  /*7be0*/  FMUL.FTZ R57, R2, R57 ;  /* 0x0000003902397220 */ /* 0x000fe20000410000 */
[----:B------:R-:W-:Y:S01]  /*7bf0*/  ISETP.LT.OR P1, PT, R4, 0x29, P1 ;  /* 0x000000290400780c */ /* 0x000fe20000f21670 */
[C---:B------:R-:W-:Y:S01]  /*7c00*/  FMUL.FTZ R60, R2.reuse, R60 ;  /* 0x0000003c023c7220 */ /* 0x040fe20000410000 */
[----:B------:R-:W-:Y:S01]  /*7c10*/  ISETP.GT.AND P0, PT, R3, 0x29, P0 ;  /* 0x000000290300780c */ /* 0x000fe20000704270 */
[C---:B------:R-:W-:Y:S01]  /*7c20*/  FMUL.FTZ R61, R2.reuse, R61 ;  /* 0x0000003d023d7220 */ /* 0x040fe20000410000 */
[----:B------:R-:W-:Y:S01]  /*7c30*/  MOV R15, R176 ;  /* 0x000000b0000f7202 */ /* 0x000fe20000000f00 */
[----:B------:R-:W-:Y:S01]  /*7c40*/  FMUL.FTZ R64, R2, R64 ;  /* 0x0000004002407220 */ /* 0x000fe20000410000 */
[----:B------:R-:W-:Y:S01]  /*7c50*/  ISETP.LT.OR P0, PT, R4, 0x2a, P0 ;  /* 0x0000002a0400780c */ /* 0x000fe20000701670 */
[----:B------:R-:W-:Y:S01]  /*7c60*/  FMUL.FTZ R65, R2, R65 ;  /* 0x0000004102417220 */ /* 0x000fe20000410000 */
[----:B------:R-:W-:Y:S01]  /*7c70*/  FSEL R176, R26, -INF , !P1 ;  /* 0xff8000001ab07808 */ /* 0x000fe20004800000 */
[C---:B------:R-:W-:Y:S01]  /*7c80*/  FMUL.FTZ R68, R2.reuse, R68 ;  /* 0x0000004402447220 */ /* 0x040fe20000410000 */
        /* <DEDUP_REMOVED lines=49> */
[----:B------:R-:W-:Y:S01]  /*7fa0*/  FADD.FTZ R4, R168, R0 ;  /* 0x00000000a8047221 */ /* 0x000fe20000010000 */
[----:B------:R-:W-:Y:S02]  /*7fb0*/  FMNMX.FTZ R0, R6, R134, !PT ;  /* 0x0000008606007209 */ /* 0x000fe40007810000 */
[----:B------:R-:W-:Y:S02]  /*7fc0*/  F2FP.PACK_AB R168, R168, R132 ;  /* 0x00000084a8a8723e */ /* 0x000fe400000000ff */
[----:B------:R-:W-:Y:S02]  /*7fd0*/  FMNMX.FTZ R0, R7, R0, !PT ;  /* 0x0000000007007209 */ /* 0x000fe40007810000 */
[----:B------:R-:W-:Y:S02]  /*7fe0*/  FSEL R132, R27, -INF , !P0 ;  /* 0xff8000001b847808 */ /* 0x000fe40004000000 */
        /* <DEDUP_REMOVED lines=16> */
[----:B------:R-:W-:Y:S01]  /*80f0*/  MOV R152, R21 ;  /* 0x0000001500987202 */ /* 0x000fe20000000f00 */
[C---:B------:R-:W-:Y:S01]  /*8100*/  FMUL.FTZ R21, R2.reuse, R141 ;  /* 0x0000008d02157220 */ /* 0x040fe20000410000 */
[----:B------:R-:W-:Y:S01]  /*8110*/  FSETP.NEU.FTZ.AND P0, PT, R3, -INF , PT ;  /* 0xff8000000300780b */ /* 0x000fe20003f1d000 */
[----:B------:R-:W2:Y:S01]  /*8120*/  LDL.LU R141, [R1+0x18] ;  /* 0x00001800018d7983 */ /* 0x000ea20000300800 */
[----:B------:R-:W-:Y:S02]  /*8130*/  FADD.FTZ R179, R9, R0 ;  /* 0x0000000009b37221 */ /* 0x000fe40000010000 */
[C---:B------:R-:W-:Y:S01]  /*8140*/  FSEL R0, R3.reuse, RZ, P0 ;  /* 0x000000ff03007208 */ /* 0x040fe20000000000 */
[C---:B------:R-:W-:Y:S01]  /*8150*/  FMUL.FTZ R9, R2.reuse, R153 ;  /* 0x0000009902097220 */ /* 0x040fe20000410000 */
[----:B------:R-:W-:Y:S01]  /*8160*/  MOV R153, R24 ;  /* 0x0000001800997202 */ /* 0x000fe20000000f00 */
[----:B------:R-:W-:Y:S01]  /*8170*/  FMUL.FTZ R24, R2, R136 ;  /* 0x0000008802187220 */ /* 0x000fe20000410000 */
[----:B------:R-:W-:Y:S01]  /*8180*/  MUFU.EX2 R152, R152 ;  /* 0x0000009800987308 */ /* 0x000fe20000000800 */
[----:B------:R-:W-:Y:S02]  /*8190*/  FADD.FTZ R0, -R0, R134 ;  /* 0x0000008600007221 */ /* 0x000fe40000010100 */
[----:B------:R-:W-:Y:S02]  /*81a0*/  FMUL.FTZ R134, R3, c[0x0][0x2d0] ;  /* 0x0000b40003867a20 */ /* 0x000fe40000410000 */
[----:B------:R-:W-:Y:S02]  /*81b0*/  FMUL.FTZ R0, R0, c[0x0][0x2d0] ;  /* 0x0000b40000007a20 */ /* 0x000fe40000410000 */
[----:B------:R-:W-:Y:S01]  /*81c0*/  FMUL.FTZ R4, R2, R156 ;  /* 0x0000009c02047220 */ /* 0x000fe20000410000 */
[----:B------:R-:W-:Y:S02]  /*81d0*/  FSEL R134, R134, RZ, P0 ;  /* 0x000000ff86867208 */ /* 0x000fe40000000000 */
[----:B------:R-:W-:Y:S01]  /*81e0*/  MOV R156, R14 ;  /* 0x0000000e009c7202 */ /* 0x000fe20000000f00 */
[----:B------:R-:W1:Y:S01]  /*81f0*/  MUFU.EX2 R0, R0 ;  /* 0x0000000000007308 */ /* 0x000e620000000800 */
[----:B------:R-:W-:Y:S01]  /*8200*/  PLOP3.LUT P0, PT, PT, PT, UP0, 0x80, 0x0 ;  /* 0x000000000000781c */ /* 0x000fe20003f0f008 */
[--C-:B------:R-:W-:Y:S02]  /*8210*/  FFMA.FTZ R169, R6, c[0x0][0x2d0], -R134.reuse ;  /* 0x0000b40006a97a23 */ /* 0x100fe40000010886 */
[--C-:B------:R-:W-:Y:S02]  /*8220*/  FFMA.FTZ R7, R7, c[0x0][0x2d0], -R134.reuse ;  /* 0x0000b40007077a23 */ /* 0x100fe40000010886 */
[--C-:B------:R-:W-:Y:S04]  /*8230*/  FFMA.FTZ R2, R10, c[0x0][0x2d0], -R134.reuse ;  /* 0x0000b4000a027a23 */ /* 0x100fe80000010886 */
[----:B------:R-:W2:Y:S10]  /*8240*/  MUFU.EX2 R169, R169 ;  /* 0x000000a900a97308 */ /* 0x000eb40000000800 */
[----:B------:R3:W4:Y:S01]  /*8250*/  MUFU.EX2 R144, R7 ;  /* 0x0000000700907308 */ /* 0x0007220000000800 */
[C---:B-1----:R-:W-:Y:S02]  /*8260*/  FMUL.FTZ R26, R0.reuse, R138 ;  /* 0x0000008a001a7220 */ /* 0x042fe40000410000 */
[C---:B------:R-:W-:Y:S02]  /*8270*/  FMUL.FTZ R27, R0.reuse, R139 ;  /* 0x0000008b001b7220 */ /* 0x040fe40000410000 */
[----:B------:R-:W1:Y:S01]  /*8280*/  LDSM.16.MT88.4 R136, [R236+0x4080] ;  /* 0x00408000ec88783b */ /* 0x000e620000004200 */
[C---:B------:R-:W-:Y:S04]  /*8290*/  FMUL.FTZ R11, R0.reuse, R155 ;  /* 0x0000009b000b7220 */ /* 0x040fe80000410000 */
[----:B------:R-:W-:Y:S01]  /*82a0*/  MUFU.EX2 R156, R156 ;  /* 0x0000009c009c7308 */ /* 0x000fe20000000800 */
        /* <DEDUP_REMOVED lines=9> */
[C---:B---3--:R-:W-:Y:S01]  /*8340*/  FMUL.FTZ R7, R0.reuse, R159 ;  /* 0x0000009f00077220 */ /* 0x048fe20000410000 */
        /* <DEDUP_REMOVED lines=58> */
[C---:B----4-:R-:W-:Y:S01]  /*86f0*/  F2FP.PACK_AB R169, R144.reuse, R169 ;  /* 0x000000a990a9723e */ /* 0x050fe200000000ff */
[--C-:B------:R-:W-:Y:S01]  /*8700*/  FFMA.FTZ R0, R171, c[0x0][0x2d0], -R134.reuse ;  /* 0x0000b400ab007a23 */ /* 0x100fe20000010886 */
[----:B---3--:R-:W-:Y:S01]  /*8710*/  LDSM.16.MT88.4 R140, [R236+0x4880] ;  /* 0x00488000ec8c783b */ /* 0x008fe20000004200 */
        /* <DEDUP_REMOVED lines=197> */
.L_x_1704:
        /* <DEDUP_REMOVED lines=27> */
.L_x_1717:
[----:B------:R-:W-:Y:S02]  /*9520*/  ULDC UR4, c[0x0][0x32c] ;  /* 0x0000cb0000047ab9 */ /* 0x000fe40000000800 */
[----:B------:R-:W-:-:S03]  /*9530*/  UISETP.NE.AND UP0, UPT, UR4, 0x1, UPT ;  /* 0x000000010400788c */ /* 0x000fc6000bf05270 */
[----:B------:R-:W-:Y:S02]  /*9540*/  ULDC.64 UR4, c[0x0][0x330] ;  /* 0x0000cc0000047ab9 */ /* 0x000fe40000000a00 */
[----:B------:R-:W-:-:S07]  /*9550*/  UIMAD.WIDE.U32 UR14, UR10, UR4, URZ ;  /* 0x000000040a0e72a5 */ /* 0x000fce000f8e003f */
[----:B------:R-:W-:Y:S02]  /*9560*/  @UP0 UMOV UR11, UR15 ;  /* 0x0000000f000b0c82 */ /* 0x000fe40008000000 */
[----:B------:R-:W-:Y:S02]  /*9570*/  @UP0 USHF.R.U32.HI UR10, URZ, UR5, UR11 ;  /* 0x000000053f0a0299 */ /* 0x000fe4000801160b */
.L_x_1718:
[----:B------:R-:W-:Y:S02]  /*9580*/  ULDC UR4, c[0x0][0x32c] ;  /* 0x0000cb0000047ab9 */ /* 0x000fe40000000800 */
[----:B------:R-:W-:-:S04]  /*9590*/  UIMAD UR4, UR10, UR4, URZ ;  /* 0x000000040a0472a4 */ /* 0x000fc8000f8e023f */
[----:B------:R-:W-:-:S04]  /*95a0*/  UISETP.LT.AND UP0, UPT, UR9, UR4, UPT ;  /* 0x000000040900728c */ /* 0x000fc8000bf01270 */
[----:B------:R-:W-:-:S04]  /*95b0*/  USEL UR9, UR9, UR4, !UP0 ;  /* 0x0000000409097287 */ /* 0x000fc8000c000000 */
.L_x_1716:
        /* <DEDUP_REMOVED lines=37> */
.L_x_1722:
[----:B--2---:R-:W2:Y:S01]  /*9810*/  LDL R0, [R1] ;  /* 0x0000000001007983 */ /* 0x004ea20000100800 */
[----:B------:R-:W-:Y:S04]  /*9820*/  DEPBAR.LE SB0, 0x0 ;  /* 0x000080000000791a */ /* 0x000fe80000000000 */
[----:B------:R-:W-:Y:S01]  /*9830*/  BAR.SYNC.DEFER_BLOCKING 0x0 ;  /* 0x0000000000007b1d */ /* 0x000fe20000010000 */
[----:B------:R-:W-:Y:S06]  /*9840*/  UISETP.GT.AND UP0, UPT, UR12, UR13, UPT ;  /* 0x0000000d0c00728c */ /* 0x000fec000bf04270 */
[----:B------:R-:W-:Y:S01]  /*9850*/  PLOP3.LUT P0, PT, PT, PT, UP0, 0x80, 0x0 ;  /* 0x000000000000781c */ /* 0x000fe20003f0f008 */
[----:B-----5:R-:W1:Y:S04]  /*9860*/  LDSM.16.M88.4 R8, [R135+0x14080] ;  /* 0x014080008708783b */ /* 0x020e680000000200 */
[----:B------:R-:W3:Y:S04]  /*9870*/  LDSM.16.M88.4 R16, [R135+0x14880] ;  /* 0x014880008710783b */ /* 0x000ee80000000200 */
[----:B------:R-:W4:Y:S04]  /*9880*/  LDSM.16.M88.4 R24, [R135+0x15080] ;  /* 0x015080008718783b */ /* 0x000f280000000200 */
[----:B------:R-:W1:Y:S04]  /*9890*/  LDSM.16.M88.4 R168, [R242] ;  /* 0x00000000f2a8783b */ /* 0x000e680000000200 */
[----:B------:R-:W1:Y:S04]  /*98a0*/  LDSM.16.M88.4 R176, [R252] ;  /* 0x00000000fcb0783b */ /* 0x000e680000000200 */
[----:B--2---:R2:W1:Y:S02]  /*98b0*/  LDSM.16.M88.4 R172, [R0] ;  /* 0x0000000000ac783b */ /* 0x0044640000000200 */
[----:B--2---:R-:W-:Y:S01]  /*98c0*/  MOV R0, R133 ;  /* 0x0000008500007202 */ /* 0x004fe20000000f00 */
[----:B------:R-:W-:-:S05]  /*98d0*/  @P0 BRA `(.L_x_1720) ;  /* 0x0000045000000947 */ /* 0x000fca0003800000 */
[----:B---34-:R-:W2:Y:S01]  /*98e0*/  LDL R2, [R1+0x1c] ;  /* 0x00001c0001027983 */ /* 0x018ea20000100800 */
[----:B------:R-:W-:Y:S02]  /*98f0*/  ULDC.64 UR4, c[0x0][0x208] ;  /* 0x0000820000047ab9 */ /* 0x000fe40000000a00 */
[----:B------:R-:W-:Y:S01]  /*9900*/  UIMAD.WIDE.U32 UR14, UR13, UR4, URZ ;  /* 0x000000040d0e72a5 */ /* 0x000fe2000f8e003f */
[----:B-1----:R1:W-:Y:S01]  /*9910*/  STL.64 [R1+0x80], R8 ;  /* 0x0000800801007387 */ /* 0x0023e20000100a00 */
[----:B------:R-:W-:Y:S03]  /*9920*/  USHF.R.S32.HI UR10, URZ, 0x1f, UR13 ;  /* 0x0000001f3f0a7899 */ /* 0x000fe6000801140d */
[----:B------:R-:W3:Y:S01]  /*9930*/  LDL.64 R22, [R1+0x38] ;  /* 0x0000380001167983 */ /* 0x000ee20000100a00 */
[----:B------:R-:W-:Y:S03]  /*9940*/  UIMAD UR10, UR10, UR4, URZ ;  /* 0x000000040a0a72a4 */ /* 0x000fe6000f8e023f */
[----:B------:R-:W4:Y:S01]  /*9950*/  LDL R7, [R1+0x4] ;  /* 0x0000040001077983 */ /* 0x000f220000100800 */
        /* <DEDUP_REMOVED lines=9> */
[----:B-1----:R-:W3:Y:S04]  /*99f0*/  LDL.64 R8, [R1+0x40] ;  /* 0x0000400001087983 */ /* 0x002ee80000100a00 */
[----:B------:R-:W4:Y:S04]  /*9a00*/  LDL R13, [R1+0x5c] ;  /* 0x00005c00010d7983 */ /* 0x000f280000100800 */
[----:B------:R-:W4:Y:S01]  /*9a10*/  LDL R12, [R1+0x58] ;  /* 0x00005800010c7983 */ /* 0x000f220000100800 */
[----:B--2---:R-:W-:Y:S02]  /*9a20*/  LOP3.LUT P2, RZ, R2, 0x1, RZ, 0xc0, !PT ;  /* 0x0000000102ff7812 */ /* 0x004fe4000784c0ff */
[----:B---3--:R-:W-:Y:S04]  /*9a30*/  IADD3 R3, P1, R8, UR10, RZ ;  /* 0x0000000a08037c10 */ /* 0x008fe8000ff3e0ff */
[----:B------:R-:W-:Y:S02]  /*9a40*/  LEA R2, P0, R3, c[0x0][0x1f8], 0x1 ;  /* 0x00007e0003027a11 */ /* 0x000fe400078008ff */
[----:B------:R-:W-:Y:S04]  /*9a50*/  IADD3.X R4, R23, UR4, RZ, P1, !PT ;  /* 0x0000000417047c10 */ /* 0x000fe80008ffe4ff */
[----:B------:R-:W-:Y:S05]  /*9a60*/  LEA.HI.X R3, R3, c[0x0][0x1fc], R4, 0x1, P0 ;  /* 0x00007f0003037a11 */ /* 0x000fea00000f0c04 */
[----:B------:R-:W-:Y:S01]  /*9a70*/  @!PT LDS RZ, [RZ] ;  /* 0x00000000fffff984 */ /* 0x000fe20000000800 */
[----:B------:R-:W-:Y:S01]  /*9a80*/  @!PT LDS RZ, [RZ] ;  /* 0x00000000fffff984 */ /* 0x000fe20000000800 */
[----:B------:R-:W-:Y:S01]  /*9a90*/  @!PT LDS RZ, [RZ] ;  /* 0x00000000fffff984 */ /* 0x000fe20000000800 */
[----:B----4-:R1:W-:Y:S02]  /*9aa0*/  LDGSTS.E.BYPASS.LTC128B.128 [R7+0x4080], [R2.64], !P2 ;  /* 0x0408000002077fae */ /* 0x0103e4000d101d58 */
[----:B-1----:R-:W-:Y:S04]  /*9ab0*/  IADD3 R3, P1, R21, UR10, RZ ;  /* 0x0000000a15037c10 */ /* 0x002fe8000ff3e0ff */
[C---:B------:R-:W-:Y:S02]  /*9ac0*/  LEA R2, P0, R3.reuse, c[0x0][0x1f8], 0x1 ;  /* 0x00007e0003027a11 */ /* 0x040fe400078008ff */
[----:B------:R-:W-:Y:S04]  /*9ad0*/  IADD3.X R4, R20, UR4, RZ, P1, !PT ;  /* 0x0000000414047c10 */ /* 0x000fe80008ffe4ff */
[----:B------:R-:W-:Y:S05]  /*9ae0*/  LEA.HI.X R3, R3, c[0x0][0x1fc], R4, 0x1, P0 ;  /* 0x00007f0003037a11 */ /* 0x000fea00000f0c04 */
[----:B------:R1:W-:Y:S02]  /*9af0*/  LDGSTS.E.BYPASS.LTC128B.128 [R7+0x5880], [R2.64], !P6 ;  /* 0x0588000002077fae */ /* 0x0003e4000f101d58 */
        /* <DEDUP_REMOVED lines=8> */
[----:B------:R-:W-:Y:S01]  /*9b80*/  LEA.HI.X R3, R3, c[0x0][0x1fc], R4, 0x1, P0 ;  /* 0x00007f0003037a11 */ /* 0x000fe200000f0c04 */
[----:B------:R-:W-:Y:S04]  /*9b90*/  @!P3 IMAD.MOV.U32 R4, RZ, RZ, c[0x0][0x20c] ;  /* 0x00008300ff04b624 */ /* 0x000fe800078e00ff */
[----:B------:R1:W-:Y:S02]  /*9ba0*/  LDGSTS.E.BYPASS.LTC128B.128 [R7+0x8880], [R2.64], !P4 ;  /* 0x0888000002077fae */ /* 0x0003e4000e101d58 */
[----:B-1----:R-:W-:Y:S05]  /*9bb0*/  @!P3 IMAD.MOV.U32 R2, RZ, RZ, c[0x0][0x208] ;  /* 0x00008200ff02b624 */ /* 0x002fea00078e00ff */
[C---:B------:R-:W-:Y:S04]  /*9bc0*/  @!P3 LEA R3, P0, R2.reuse, UR10, 0x5 ;  /* 0x0000000a0203bc11 */ /* 0x040fe8000f8028ff */
[----:B------:R-:W-:Y:S02]  /*9bd0*/  @!P3 IADD3 R5, P1, R3, R8, RZ ;  /* 0x000000080305b210 */ /* 0x000fe40007f3e0ff */
[----:B------:R-:W-:Y:S01]  /*9be0*/  @!P3 LEA.HI.X R2, R2, UR4, R4, 0x5, P0 ;  /* 0x000000040202bc11 */ /* 0x000fe200080f2c04 */
[----:B------:R1:W5:Y:S01]  /*9bf0*/  LDL.LU.64 R8, [R1+0x80] ;  /* 0x0000800001087983 */ /* 0x0003620000300a00 */
[C---:B------:R-:W-:Y:S03]  /*9c00*/  @!P3 LEA R4, P0, R5.reuse, c[0x0][0x1f8], 0x1 ;  /* 0x00007e000504ba11 */ /* 0x040fe600078008ff */
[C---:B------:R-:W-:Y:S05]  /*9c10*/  @!P3 IMAD.X R6, R2.reuse, 0x1, R23, P1 ;  /* 0x000000010206b824 */ /* 0x040fea00008e0617 */
[----:B------:R-:W-:Y:S05]  /*9c20*/  @!P3 LEA.HI.X R5, R5, c[0x0][0x1fc], R6, 0x1, P0 ;  /* 0x00007f000505ba11 */ /* 0x000fea00000f0c06 */
[----:B------:R2:W-:Y:S02]  /*9c30*/  @!P3 LDGSTS.E.BYPASS.LTC128B.128 [R7+0x5080], [R4.64], !P2 ;  /* 0x050800000407bfae */ /* 0x0005e4000d101d58 */
[----:B--2---:R-:W-:Y:S04]  /*9c40*/  @!P3 IADD3 R5, P1, R3, R21, RZ ;  /* 0x000000150305b210 */ /* 0x004fe80007f3e0ff */
[C---:B------:R-:W-:Y:S01]  /*9c50*/  @!P3 LEA R4, P0, R5.reuse, c[0x0][0x1f8], 0x1 ;  /* 0x00007e000504ba11 */ /* 0x040fe200078008ff */
[C---:B------:R-:W-:Y:S05]  /*9c60*/  @!P3 IMAD.X R6, R2.reuse, 0x1, R20, P1 ;  /* 0x000000010206b824 */ /* 0x040fea00008e0614 */
        /* <DEDUP_REMOVED lines=12> */
.L_x_1720:
[C---:B-1-345:R-:W-:Y:S01]  /*9d30*/  HMMA.16816.F32 R4, R160.reuse, R8, RZ ;  /* 0x00000008a004723c */ /* 0x07afe200000018ff */
[----:B------:R-:W0:Y:S01]  /*9d40*/  LDGDEPBAR ;  /* 0x00000000000079af */ /* 0x000e220000000000 */
[----:B------:R-:W-:Y:S06]  /*9d50*/  UISETP.GT.AND UP0, UPT, UR13, UR12, UPT ;  /* 0x0000000c0d00728c */ /* 0x000fec000bf04270 */
[C---:B------:R-:W-:Y:S01]  /*9d60*/  HMMA.16816.F32 R8, R160.reuse, R10, RZ ;  /* 0x0000000aa008723c */ /* 0x040fe200000018ff */
[----:B------:R-:W-:Y:S07]  /*9d70*/  PLOP3.LUT P0, PT, PT, PT, UP0, 0x80, 0x0 ;  /* 0x000000000000781c */ /* 0x000fee0003f0f008 */
[C---:B------:R-:W-:Y:S08]  /*9d80*/  HMMA.16816.F32 R12, R160.reuse, R16, RZ ;  /* 0x00000010a00c723c */ /* 0x040ff000000018ff */
[C---:B------:R-:W-:Y:S08]  /*9d90*/  HMMA.16816.F32 R16, R160.reuse, R18, RZ ;  /* 0x00000012a010723c */ /* 0x040ff000000018ff */
[C---:B------:R-:W-:Y:S08]  /*9da0*/  HMMA.16816.F32 R20, R160.reuse, R24, RZ ;  /* 0x00000018a014723c */ /* 0x040ff000000018ff */
        /* <DEDUP_REMOVED lines=135> */
[----:B------:R-:W-:-:S07]  /*a620*/  @!P0 BRA `(.L_x_1721) ;  /* 0x000004e000008947 */ /* 0x000fce0003800000 */
        /* <DEDUP_REMOVED lines=39> */
[----:B-----5:R1:W-:Y:S02]  /*a8a0*/  @P1 LDGSTS.E.BYPASS.LTC128B.128 [R177+0x14080], [R2.64], !P2 ;  /* 0x1408000002b11fae */ /* 0x0203e4000d101d58 */
[----:B-1----:R-:W-:Y:S04]  /*a8b0*/  @P1 IADD3 R3, P2, R173, UR14, RZ ;  /* 0x0000000ead031c10 */ /* 0x002fe8000ff5e0ff */
[----:B------:R-:W-:Y:S02]  /*a8c0*/  @P1 IADD3.X R134, R172, UR4, RZ, P2, !PT ;  /* 0x00000004ac861c10 */ /* 0x000fe400097fe4ff */
[C---:B------:R-:W-:Y:S04]  /*a8d0*/  @P1 LEA R2, P2, R3.reuse, c[0x0][0x1c8], 0x1 ;  /* 0x0000720003021a11 */ /* 0x040fe800078408ff */
[----:B------:R-:W-:Y:S05]  /*a8e0*/  @P1 LEA.HI.X R3, R3, c[0x0][0x1cc], R134, 0x1, P2 ;  /* 0x0000730003031a11 */ /* 0x000fea00010f0c86 */
[----:B------:R1:W-:Y:S02]  /*a8f0*/  @P1 LDGSTS.E.BYPASS.LTC128B.128 [R177+0x15880], [R2.64], !P6 ;  /* 0x1588000002b11fae */ /* 0x0003e4000f101d58 */
[----:B-1----:R-:W-:Y:S04]  /*a900*/  @P1 IADD3 R3, P2, R171, UR14, RZ ;  /* 0x0000000eab031c10 */ /* 0x002fe8000ff5e0ff */
[----:B------:R-:W-:Y:S02]  /*a910*/  @P1 IADD3.X R134, R170, UR4, RZ, P2, !PT ;  /* 0x00000004aa861c10 */ /* 0x000fe400097fe4ff */
[C---:B------:R-:W-:Y:S04]  /*a920*/  @P1 LEA R2, P2, R3.reuse, c[0x0][0x1c8], 0x1 ;  /* 0x0000720003021a11 */ /* 0x040fe800078408ff */
[----:B------:R-:W-:Y:S05]  /*a930*/  @P1 LEA.HI.X R3, R3, c[0x0][0x1cc], R134, 0x1, P2 ;  /* 0x0000730003031a11 */ /* 0x000fea00010f0c86 */
[----:B------:R1:W-:Y:S02]  /*a940*/  @P1 LDGSTS.E.BYPASS.LTC128B.128 [R177+0x17080], [R2.64], !P5 ;  /* 0x1708000002b11fae */ /* 0x0003e4000e901d58 */
[----:B-1----:R-:W-:Y:S01]  /*a950*/  @P1 IADD3 R3, P2, R169, UR14, RZ ;  /* 0x0000000ea9031c10 */ /* 0x002fe2000ff5e0ff */
[----:B------:R-:W-:Y:S03]  /*a960*/  @UP0 UIADD3 UR14, UP1, UR8, UR14, URZ ;  /* 0x0000000e080e0290 */ /* 0x000fe6000ff3e03f */
[----:B------:R-:W-:Y:S01]  /*a970*/  @P1 IADD3.X R134, R168, UR4, RZ, P2, !PT ;  /* 0x00000004a8861c10 */ /* 0x000fe200097fe4ff */
[----:B------:R-:W-:Y:S01]  /*a980*/  @UP0 UIADD3.X UR4, UR6, UR4, URZ, UP1, !UPT ;  /* 0x0000000406040290 */ /* 0x000fe20008ffe43f */
[C---:B------:R-:W-:Y:S04]  /*a990*/  @P1 LEA R2, P2, R3.reuse, c[0x0][0x1c8], 0x1 ;  /* 0x0000720003021a11 */ /* 0x040fe800078408ff */
[----:B------:R-:W-:Y:S02]  /*a9a0*/  @P1 LEA.HI.X R3, R3, c[0x0][0x1cc], R134, 0x1, P2 ;  /* 0x0000730003031a11 */ /* 0x000fe400010f0c86 */
[----:B------:R-:W-:Y:S03]  /*a9b0*/  LOP3.LUT P2, RZ, R176, 0x1, RZ, 0xc0, !PT ;  /* 0x00000001b0ff7812 */ /* 0x000fe6000784c0ff */
[----:B------:R1:W-:Y:S02]  /*a9c0*/  @P1 LDGSTS.E.BYPASS.LTC128B.128 [R177+0x18880], [R2.64], !P4 ;  /* 0x1888000002b11fae */ /* 0x0003e4000e101d58 */
        /* <DEDUP_REMOVED lines=19> */
[----:B------:R1:W-:Y:S04]  /*ab00*/  @P0 LDGSTS.E.BYPASS.LTC128B.128 [R177+0x19880], [R2.64], !P4 ;  /* 0x1988000002b10fae */ /* 0x0003e8000e101d58 */
.L_x_1721:
[----:B------:R-:W2:Y:S01]  /*ab10*/  LDL.LU R168, [R1+0x14] ;  /* 0x0000140001a87983 */ /* 0x000ea20000300800 */
        /* <DEDUP_REMOVED lines=16> */
[----:B-1----:R-:W1:Y:S02]  /*ac20*/  SHFL.BFLY PT, R2, R133, 0x2, 0x1f ;  /* 0x0c401f0085027f89 */ /* 0x002e6400000e0000 */
[----:B-1----:R-:W-:Y:S06]  /*ac30*/  FMNMX.FTZ R133, R133, R2, !PT ;  /* 0x0000000285857209 */ /* 0x002fec0007810000 */
[----:B------:R-:W1:Y:S02]  /*ac40*/  SHFL.BFLY PT, R2, R133, 0x1, 0x1f ;  /* 0x0c201f0085027f89 */ /* 0x000e6400000e0000 */
[----:B-1----:R-:W-:Y:S05]  /*ac50*/  FMNMX.FTZ R133, R133, R2, !PT ;  /* 0x0000000285857209 */ /* 0x002fea0007810000 */
[C---:B------:R-:W-:Y:S02]  /*ac60*/  FMUL.FTZ R2, R133.reuse, c[0x0][0x2d0] ;  /* 0x0000b40085027a20 */ /* 0x040fe40000410000 */
[----:B------:R-:W-:Y:S02]  /*ac70*/  FADD.FTZ R0, -R133, R0 ;  /* 0x0000000085007221 */ /* 0x000fe40000010100 */
[--C-:B------:R-:W-:Y:S02]  /*ac80*/  FFMA.FTZ R179, R12, c[0x0][0x2d0], -R2.reuse ;  /* 0x0000b4000cb37a23 */ /* 0x100fe40000010802 */
[----:B------:R-:W3:Y:S01]  /*ac90*/  LDL.LU R12, [R1+0x18] ;  /* 0x00001800010c7983 */ /* 0x000ee20000300800 */
[--C-:B------:R-:W-:Y:S02]  /*aca0*/  FFMA.FTZ R4, R4, c[0x0][0x2d0], -R2.reuse ;  /* 0x0000b40004047a23 */ /* 0x100fe40000010802 */
[----:B------:R-:W-:Y:S02]  /*acb0*/  FMUL.FTZ R0, R0, c[0x0][0x2d0] ;  /* 0x0000b40000007a20 */ /* 0x000fe40000410000 */
[--C-:B------:R-:W-:Y:S02]  /*acc0*/  FFMA.FTZ R5, R5, c[0x0][0x2d0], -R2.reuse ;  /* 0x0000b40005057a23 */ /* 0x100fe40000010802 */
[----:B------:R-:W1:Y:S01]  /*acd0*/  MUFU.EX2 R3, R0 ;  /* 0x0000000000037308 */ /* 0x000e620000000800 */
        /* <DEDUP_REMOVED lines=9> */
[----:B------:R-:W-:Y:S03]  /*ad70*/  FFMA.FTZ R176, R17, c[0x0][0x2d0], -R2 ;  /* 0x0000b40011b07a23 */ /* 0x000fe60000010802 */
[----:B------:R-:W-:Y:S01]  /*ad80*/  MUFU.EX2 R5, R5 ;  /* 0x0000000500057308 */ /* 0x000fe20000000800 */
[C---:B-1----:R-:W-:Y:S02]  /*ad90*/  FMUL.FTZ R17, R3.reuse, R145 ;  /* 0x0000009103117220 */ /* 0x042fe40000410000 */
        /* <DEDUP_REMOVED lines=59> */
[C---:B------:R-:W-:Y:S03]  /*b150*/  F2FP.PACK_AB R168, R5.reuse, R4 ;  /* 0x0000000405a8723e */ /* 0x040fe600000000ff */
[----:B------:R-:W-:Y:S02]  /*b160*/  FADD.FTZ R0, R5, R0 ;  /* 0x0000000005007221 */ /* 0x000fe40000010000 */
[C---:B------:R-:W-:Y:S02]  /*b170*/  FMUL.FTZ R5, R3.reuse, R157 ;  /* 0x0000009d03057220 */ /* 0x040fe40000410000 */
[----:B------:R-:W-:Y:S02]  /*b180*/  FADD.FTZ R0, R8, R0 ;  /* 0x0000000008007221 */ /* 0x000fe40000010000 */
[----:B------:R-:W-:Y:S02]  /*b190*/  FMUL.FTZ R8, R3, R152 ;  /* 0x0000009803087220 */ /* 0x000fe40000410000 */
[----:B------:R-:W-:Y:S01]  /*b1a0*/  FADD.FTZ R20, R9, R0 ;  /* 0x0000000009147221 */ /* 0x000fe20000010000 */
[----:B------:R-:W-:Y:S01]  /*b1b0*/  FMNMX.FTZ R0, R6, R132, !PT ;  /* 0x0000008406007209 */ /* 0x000fe20007810000 */
[----:B------:R-:W-:Y:S03]  /*b1c0*/  FMUL.FTZ R9, R3, R153 ;  /* 0x0000009903097220 */ /* 0x000fe60000410000 */
        /* <DEDUP_REMOVED lines=15> */
[C---:B------:R-:W-:Y:S02]  /*b2c0*/  FMUL.FTZ R4, R2.reuse, c[0x0][0x2d0] ;  /* 0x0000b40002047a20 */ /* 0x040fe40000410000 */
[----:B------:R-:W-:Y:S02]  /*b2d0*/  FADD.FTZ R0, -R2, R132 ;  /* 0x0000008402007221 */ /* 0x000fe40000010100 */
[--C-:B------:R-:W-:Y:S02]  /*b2e0*/  FFMA.FTZ R6, R6, c[0x0][0x2d0], -R4.reuse ;  /* 0x0000b40006067a23 */ /* 0x100fe40000010804 */
[----:B------:R-:W-:Y:S02]  /*b2f0*/  FMUL.FTZ R0, R0, c[0x0][0x2d0] ;  /* 0x0000b40000007a20 */ /* 0x000fe40000410000 */
[--C-:B------:R-:W-:Y:S02]  /*b300*/  FFMA.FTZ R7, R7, c[0x0][0x2d0], -R4.reuse ;  /* 0x0000b40007077a23 */ /* 0x100fe40000010804 */
[----:B------:R-:W-:Y:S01]  /*b310*/  MUFU.EX2 R6, R6 ;  /* 0x0000000600067308 */ /* 0x000fe20000000800 */
[--C-:B------:R-:W-:Y:S02]  /*b320*/  FFMA.FTZ R26, R26, c[0x0][0x2d0], -R4.reuse ;  /* 0x0000b4001a1a7a23 */ /* 0x100fe40000010804 */
[--C-:B------:R-:W-:Y:S02]  /*b330*/  FFMA.FTZ R27, R27, c[0x0][0x2d0], -R4.reuse ;  /* 0x0000b4001b1b7a23 */ /* 0x100fe40000010804 */
[--C-:B------:R-:W-:Y:S01]  /*b340*/  FFMA.FTZ R174, R18, c[0x0][0x2d0], -R4.reuse ;  /* 0x0000b40012ae7a23 */ /* 0x100fe20000010804 */
[----:B------:R-:W-:Y:S01]  /*b350*/  MOV R157, R26 ;  /* 0x0000001a009d7202 */ /* 0x000fe20000000f00 */
[--C-:B------:R-:W-:Y:S01]  /*b360*/  FFMA.FTZ R175, R19, c[0x0][0x2d0], -R4.reuse ;  /* 0x0000b40013af7a23 */ /* 0x100fe20000010804 */
[----:B------:R-:W-:Y:S01]  /*b370*/  MOV R18, R21 ;  /* 0x0000001500127202 */ /* 0x000fe20000000f00 */
[--C-:B------:R-:W-:Y:S01]  /*b380*/  FFMA.FTZ R22, R22, c[0x0][0x2d0], -R4.reuse ;  /* 0x0000b40016167a23 */ /* 0x100fe20000010804 */
[----:B------:R-:W3:Y:S01]  /*b390*/  MUFU.EX2 R0, R0 ;  /* 0x0000000000007308 */ /* 0x000ee20000000800 */
[--C-:B------:R-:W-:Y:S02]  /*b3a0*/  FFMA.FTZ R23, R23, c[0x0][0x2d0], -R4.reuse ;  /* 0x0000b40017177a23 */ /* 0x100fe40000010804 */
[--C-:B------:R-:W-:Y:S01]  /*b3b0*/  FFMA.FTZ R171, R10, c[0x0][0x2d0], -R4.reuse ;  /* 0x0000b4000aab7a23 */ /* 0x100fe20000010804 */
[----:B------:R-:W-:Y:S01]  /*b3c0*/  MOV R10, R134 ;  /* 0x00000086000a7202 */ /* 0x000fe20000000f00 */
[--C-:B------:R-:W-:Y:S01]  /*b3d0*/  FFMA.FTZ R134, R11, c[0x0][0x2d0], -R4.reuse ;  /* 0x0000b4000b867a23 */ /* 0x100fe20000010804 */
[----:B------:R-:W-:Y:S01]  /*b3e0*/  MOV R11, R25 ;  /* 0x00000019000b7202 */ /* 0x000fe20000000f00 */
[--C-:B------:R-:W-:Y:S01]  /*b3f0*/  FFMA.FTZ R173, R14, c[0x0][0x2d0], -R4.reuse ;  /* 0x0000b4000ead7a23 */ /* 0x100fe20000010804 */
[----:B------:R-:W-:Y:S01]  /*b400*/  MOV R14, R20 ;  /* 0x00000014000e7202 */ /* 0x000fe20000000f00 */
[----:B------:R-:W-:Y:S01]  /*b410*/  FFMA.FTZ R172, R15, c[0x0][0x2d0], -R4 ;  /* 0x0000b4000fac7a23 */ /* 0x000fe20000010804 */
[----:B------:R-:W1:Y:S01]  /*b420*/  MUFU.EX2 R7, R7 ;  /* 0x0000000700077308 */ /* 0x000e620000000800 */
[C---:B------:R-:W-:Y:S01]  /*b430*/  FMUL.FTZ R25, R3.reuse, R137 ;  /* 0x0000008903197220 */ /* 0x040fe20000410000 */
[----:B------:R-:W-:Y:S01]  /*b440*/  MOV R15, R24 ;  /* 0x00000018000f7202 */ /* 0x000fe20000000f00 */
[C---:B------:R-:W-:Y:S01]  /*b450*/  FMUL.FTZ R24, R3.reuse, R136 ;  /* 0x0000008803187220 */ /* 0x040fe20000410000 */
[----:B------:R-:W-:Y:S01]  /*b460*/  MOV R145, R10 ;  /* 0x0000000a00917202 */ /* 0x000fe20000000f00 */
[C---:B------:R-:W-:Y:S01]  /*b470*/  FMUL.FTZ R20, R3.reuse, R140 ;  /* 0x0000008c03147220 */ /* 0x040fe20000410000 */
[----:B------:R-:W-:Y:S01]  /*b480*/  MOV R153, R22 ;  /* 0x0000001600997202 */ /* 0x000fe20000000f00 */
[C---:B------:R-:W-:Y:S01]  /*b490*/  FMUL.FTZ R21, R3.reuse, R141 ;  /* 0x0000008d03157220 */ /* 0x040fe20000410000 */
[----:B------:R-:W-:Y:S02]  /*b4a0*/  MOV R152, R23 ;  /* 0x0000001700987202 */ /* 0x000fe40000000f00 */
[----:B------:R-:W2:Y:S01]  /*b4b0*/  MUFU.EX2 R171, R171 ;  /* 0x000000ab00ab7308 */ /* 0x000ea20000000800 */
[C---:B---3--:R-:W-:Y:S02]  /*b4c0*/  FFMA.FTZ R4, R0.reuse, R12, R6 ;  /* 0x0000000c00047223 */ /* 0x048fe40000010006 */
[C---:B------:R-:W-:Y:S02]  /*b4d0*/  FMUL.FTZ R26, R0.reuse, R138 ;  /* 0x0000008a001a7220 */ /* 0x040fe40000410000 */
[----:B------:R-:W-:Y:S02]  /*b4e0*/  FMUL.FTZ R12, R3, R148 ;  /* 0x00000094030c7220 */ /* 0x000fe40000410000 */
[C---:B------:R-:W-:Y:S01]  /*b4f0*/  FMUL.FTZ R10, R0.reuse, R154 ;  /* 0x0000009a000a7220 */ /* 0x040fe20000410000 */
[----:B------:R-:W-:Y:S01]  /*b500*/  MOV R154, R18 ;  /* 0x00000012009a7202 */ /* 0x000fe20000000f00 */
[C---:B------:R-:W-:Y:S01]  /*b510*/  FMUL.FTZ R18, R0.reuse, R146 ;  /* 0x0000009200127220 */ /* 0x040fe20000410000 */
[----:B------:R-:W-:Y:S01]  /*b520*/  MUFU.EX2 R149, R173 ;  /* 0x000000ad00957308 */ /* 0x000fe20000000800 */
[C---:B-1----:R-:W-:Y:S01]  /*b530*/  FADD.FTZ R132, R7.reuse, R4 ;  /* 0x0000000407847221 */ /* 0x042fe20000010000 */
[----:B------:R-:W-:Y:S01]  /*b540*/  F2FP.PACK_AB R169, R7, R6 ;  /* 0x0000000607a9723e */ /* 0x000fe200000000ff */
[----:B------:R-:W-:Y:S01]  /*b550*/  FMUL.FTZ R4, R3, R156 ;  /* 0x0000009c03047220 */ /* 0x000fe20000410000 */
[----:B------:R-:W-:Y:S01]  /*b560*/  MOV R156, R27 ;  /* 0x0000001b009c7202 */ /* 0x000fe20000000f00 */
[C---:B------:R-:W-:Y:S02]  /*b570*/  FMUL.FTZ R27, R0.reuse, R139 ;  /* 0x0000008b001b7220 */ /* 0x040fe40000410000 */
[----:B------:R-:W1:Y:S01]  /*b580*/  LDSM.16.MT88.4 R136, [R236+0x4080] ;  /* 0x00408000ec88783b */ /* 0x000e620000004200 */
[C---:B------:R-:W-:Y:S01]  /*b590*/  FMUL.FTZ R6, R0.reuse, R158 ;  /* 0x0000009e00067220 */ /* 0x040fe20000410000 */
[----:B------:R-:W-:Y:S01]  /*b5a0*/  MOV R158, R11 ;  /* 0x0000000b009e7202 */ /* 0x000fe20000000f00 */
[C---:B------:R-:W-:Y:S01]  /*b5b0*/  FMUL.FTZ R11, R0.reuse, R155 ;  /* 0x0000009b000b7220 */ /* 0x040fe20000410000 */
[----:B------:R-:W-:Y:S01]  /*b5c0*/  MOV R155, R14 ;  /* 0x0000000e009b7202 */ /* 0x000fe20000000f00 */
[C---:B------:R-:W-:Y:S01]  /*b5d0*/  FMUL.FTZ R14, R0.reuse, R150 ;  /* 0x00000096000e7220 */ /* 0x040fe20000410000 */
[----:B------:R-:W-:Y:S01]  /*b5e0*/  MUFU.EX2 R3, R178 ;  /* 0x000000b200037308 */ /* 0x000fe20000000800 */
[C---:B------:R-:W-:Y:S01]  /*b5f0*/  FMUL.FTZ R7, R0.reuse, R159 ;  /* 0x0000009f00077220 */ /* 0x040fe20000410000 */
[----:B------:R-:W-:Y:S01]  /*b600*/  MOV R159, R15 ;  /* 0x0000000f009f7202 */ /* 0x000fe20000000f00 */
[----:B--2---:R-:W-:Y:S02]  /*b610*/  FADD.FTZ R148, R171, R132 ;  /* 0x00000084ab947221 */ /* 0x004fe40000010000 */
[C---:B------:R-:W-:Y:S02]  /*b620*/  FMUL.FTZ R15, R0.reuse, R151 ;  /* 0x00000097000f7220 */ /* 0x040fe40000410000 */
        /* <DEDUP_REMOVED lines=9> */
[----:B------:R-:W3:Y:S01]  /*b6c0*/  MUFU.EX2 R132, R179 ;  /* 0x000000b300847308 */ /* 0x000ee20000000800 */
[C---:B------:R-:W-:Y:S02]  /*b6d0*/  FMUL.FTZ R38, R0.reuse, R38 ;  /* 0x0000002600267220 */ /* 0x040fe40000410000 */
[C---:B------:R-:W-:Y:S02]  /*b6e0*/  FMUL.FTZ R39, R0.reuse, R39 ;  /* 0x0000002700277220 */ /* 0x040fe40000410000 */
[C---:B------:R-:W-:Y:S02]  /*b6f0*/  FMUL.FTZ R42, R0.reuse, R42 ;  /* 0x0000002a002a7220 */ /* 0x040fe40000410000 */
[C---:B------:R-:W-:Y:S02]  /*b700*/  FMUL.FTZ R43, R0.reuse, R43 ;  /* 0x0000002b002b7220 */ /* 0x040fe40000410000 */
[C---:B------:R-:W-:Y:S01]  /*b710*/  FMUL.FTZ R46, R0.reuse, R46 ;  /* 0x0000002e002e7220 */ /* 0x040fe20000410000 */
[----:B------:R-:W4:Y:S01]  /*b720*/  MUFU.EX2 R134, R176 ;  /* 0x000000b000867308 */ /* 0x000f220000000800 */
[C---:B------:R-:W-:Y:S02]  /*b730*/  FMUL.FTZ R47, R0.reuse, R47 ;  /* 0x0000002f002f7220 */ /* 0x040fe40000410000 */
[----:B------:R-:W-:Y:S01]  /*b740*/  FMUL.FTZ R50, R0, R50 ;  /* 0x0000003200327220 */ /* 0x000fe20000410000 */
[----:B--2---:R-:W-:Y:S01]  /*b750*/  F2FP.PACK_AB R171, R150, R171 ;  /* 0x000000ab96ab723e */ /* 0x004fe200000000ff */
[C---:B------:R-:W-:Y:S02]  /*b760*/  FMUL.FTZ R51, R0.reuse, R51 ;  /* 0x0000003300337220 */ /* 0x040fe40000410000 */
[C---:B------:R-:W-:Y:S02]  /*b770*/  FMUL.FTZ R54, R0.reuse, R54 ;  /* 0x0000003600367220 */ /* 0x040fe40000410000 */
[C---:B------:R-:W-:Y:S01]  /*b780*/  FMUL.FTZ R55, R0.reuse, R55 ;  /* 0x0000003700377220 */ /* 0x040fe20000410000 */
[----:B------:R-:W2:Y:S01]  /*b790*/  MUFU.EX2 R178, R172 ;  /* 0x000000ac00b27308 */ /* 0x000ea20000000800 */
[C---:B-1----:R-:W-:Y:S05]  /*b7a0*/  HMMA.16816.F32 R4, R168.reuse, R136, R4 ;  /* 0x00000088a804723c */ /* 0x042fea0000001804 */
[C---:B------:R-:W-:Y:S02]  /*b7b0*/  FMUL.FTZ R58, R0.reuse, R58 ;  /* 0x0000003a003a7220 */ /* 0x040fe40000410000 */
[C---:B------:R-:W-:Y:S01]  /*b7c0*/  FMUL.FTZ R59, R0.reuse, R59 ;  /* 0x0000003b003b7220 */ /* 0x040fe20000410000 */
[C---:B------:R-:W-:Y:S01]  /*b7d0*/  HMMA.16816.F32 R8, R168.reuse, R138, R8 ;  /* 0x0000008aa808723c */ /* 0x040fe20000001808 */
[----:B------:R-:W1:Y:S01]  /*b7e0*/  LDSM.16.MT88.4 R136, [R237+0x4080] ;  /* 0x00408000ed88783b */ /* 0x000e620000004200 */
[----:B------:R-:W-:Y:S02]  /*b7f0*/  MUFU.EX2 R177, R174 ;  /* 0x000000ae00b17308 */ /* 0x000fe40000000800 */
[C---:B------:R-:W-:Y:S02]  /*b800*/  FMUL.FTZ R62, R0.reuse, R62 ;  /* 0x0000003e003e7220 */ /* 0x040fe40000410000 */
[C---:B------:R-:W-:Y:S02]  /*b810*/  FMUL.FTZ R63, R0.reuse, R63 ;  /* 0x0000003f003f7220 */ /* 0x040fe40000410000 */
[C---:B------:R-:W-:Y:S04]  /*b820*/  FMUL.FTZ R66, R0.reuse, R66 ;  /* 0x0000004200427220 */ /* 0x040fe80000410000 */
[----:B------:R-:W-:Y:S01]  /*b830*/  MUFU.EX2 R174, R153 ;  /* 0x0000009900ae7308 */ /* 0x000fe20000000800 */
        /* <DEDUP_REMOVED lines=11> */
[----:B------:R-:W2:Y:S01]  /*b8f0*/  MUFU.EX2 R175, R152 ;  /* 0x0000009800af7308 */ /* 0x000ea20000000800 */
[C---:B------:R-:W-:Y:S02]  /*b900*/  FMUL.FTZ R87, R0.reuse, R87 ;  /* 0x0000005700577220 */ /* 0x040fe40000410000 */
[C---:B------:R-:W-:Y:S02]  /*b910*/  FMUL.FTZ R90, R0.reuse, R90 ;  /* 0x0000005a005a7220 */ /* 0x040fe40000410000 */
[C---:B------:R-:W-:Y:S02]  /*b920*/  FMUL.FTZ R91, R0.reuse, R91 ;  /* 0x0000005b005b7220 */ /* 0x040fe40000410000 */
[C---:B------:R-:W-:Y:S01]  /*b930*/  FMUL.FTZ R94, R0.reuse, R94 ;  /* 0x0000005e005e7220 */ /* 0x040fe20000410000 */
[C---:B-1----:R-:W-:Y:S02]  /*b940*/  HMMA.16816.F32 R12, R168.reuse, R136, R12 ;  /* 0x00000088a80c723c */ /* 0x042fe4000000180c */
[----:B------:R-:W-:Y:S01]  /*b950*/  MUFU.EX2 R172, R157 ;  /* 0x0000009d00ac7308 */ /* 0x000fe20000000800 */
[C---:B------:R-:W-:Y:S02]  /*b960*/  FMUL.FTZ R95, R0.reuse, R95 ;  /* 0x0000005f005f7220 */ /* 0x040fe40000410000 */
[C---:B------:R-:W-:Y:S02]  /*b970*/  FMUL.FTZ R98, R0.reuse, R98 ;  /* 0x0000006200627220 */ /* 0x040fe40000410000 */
[C---:B------:R-:W-:Y:S01]  /*b980*/  FMUL.FTZ R99, R0.reuse, R99 ;  /* 0x0000006300637220 */ /* 0x040fe20000410000 */
[C---:B------:R-:W-:Y:S01]  /*b990*/  HMMA.16816.F32 R16, R168.reuse, R138, R16 ;  /* 0x0000008aa810723c */ /* 0x040fe20000001810 */
[----:B------:R-:W1:Y:S03]  /*b9a0*/  LDSM.16.MT88.4 R136, [R240+0x4080] ;  /* 0x00408000f088783b */ /* 0x000e660000004200 */
[----:B------:R-:W1:Y:S01]  /*b9b0*/  MUFU.EX2 R173, R156 ;  /* 0x0000009c00ad7308 */ /* 0x000e620000000800 */
[C---:B------:R-:W-:Y:S02]  /*b9c0*/  FMUL.FTZ R102, R0.reuse, R102 ;  /* 0x0000006600667220 */ /* 0x040fe40000410000 */
[C---:B------:R-:W-:Y:S02]  /*b9d0*/  FMUL.FTZ R103, R0.reuse, R103 ;  /* 0x0000006700677220 */ /* 0x040fe40000410000 */
[C---:B------:R-:W-:Y:S03]  /*b9e0*/  FMUL.FTZ R106, R0.reuse, R106 ;  /* 0x0000006a006a7220 */ /* 0x040fe60000410000 */
        /* <DEDUP_REMOVED lines=13> */
[----:B---3--:R-:W-:Y:S01]  /*bac0*/  FADD.FTZ R0, R132, R155 ;  /* 0x0000009b84007221 */ /* 0x008fe20000010000 */
[----:B------:R-:W-:Y:S01]  /*bad0*/  MOV R155, R145 ;  /* 0x00000091009b7202 */ /* 0x000fe20000000f00 */
[C---:B-1----:R-:W-:Y:S03]  /*bae0*/  HMMA.16816.F32 R20, R168.reuse, R136, R20 ;  /* 0x00000088a814723c */ /* 0x042fe60000001814 */
[C---:B------:R-:W-:Y:S04]  /*baf0*/  FADD.FTZ R0, R3.reuse, R0 ;  /* 0x0000000003007221 */ /* 0x040fe80000010000 */
[----:B------:R-:W-:Y:S01]  /*bb00*/  FADD.FTZ R0, R144, R0 ;  /* 0x0000000090007221 */ /* 0x000fe20000010000 */
[C---:B------:R-:W-:Y:S01]  /*bb10*/  HMMA.16816.F32 R24, R168.reuse, R138, R24 ;  /* 0x0000008aa818723c */ /* 0x040fe20000001818 */
[----:B------:R-:W1:Y:S03]  /*bb20*/  LDSM.16.MT88.4 R136, [R239+0x4080] ;  /* 0x00408000ef88783b */ /* 0x000e660000004200 */
[----:B----4-:R-:W-:Y:S04]  /*bb30*/  FADD.FTZ R0, R134, R0 ;  /* 0x0000000086007221 */ /* 0x010fe80000010000 */
        /* <DEDUP_REMOVED lines=39> */
[----:B------:R-:W1:Y:S03]  /*bdb0*/  MUFU.EX2 R132, R155 ;  /* 0x0000009b00847308 */ /* 0x000e660000000800 */
[----:B--2---:R-:W-:Y:S01]  /*bdc0*/  F2FP.PACK_AB R137, R178, R149 ;  /* 0x00000095b289723e */ /* 0x004fe200000000ff */
[----:B------:R-:W-:Y:S02]  /*bdd0*/  FADD.FTZ R3, R150, R148 ;  /* 0x0000009496037221 */ /* 0x000fe40000010000 */
[----:B------:R-:W-:Y:S02]  /*bde0*/  F2FP.PACK_AB R138, R134, R144 ;  /* 0x00000090868a723e */ /* 0x000fe400000000ff */
[----:B------:R-:W2:Y:S02]  /*bdf0*/  LDSM.16.MT88.4 R144, [R237+0x4880] ;  /* 0x00488000ed90783b */ /* 0x000ea40000004200 */
[----:B------:R-:W3:Y:S01]  /*be00*/  MUFU.EX2 R168, R154 ;  /* 0x0000009a00a87308 */ /* 0x000ee20000000800 */
[----:B-----5:R-:W-:Y:S02]  /*be10*/  F2FP.PACK_AB R139, R176, R177 ;  /* 0x000000b1b08b723e */ /* 0x020fe400000000ff */
[----:B------:R-:W-:Y:S02]  /*be20*/  F2FP.PACK_AB R169, R175, R174 ;  /* 0x000000aeafa9723e */ /* 0x000fe400000000ff */
[----:B------:R-:W-:Y:S03]  /*be30*/  F2FP.PACK_AB R171, R173, R172 ;  /* 0x000000acadab723e */ /* 0x000fe600000000ff */
[C---:B------:R-:W-:Y:S02]  /*be40*/  HMMA.16816.F32 R4, R136.reuse, R140, R4 ;  /* 0x0000008c8804723c */ /* 0x040fe40000001804 */
[----:B------:R-:W4:Y:S03]  /*be50*/  MUFU.EX2 R134, R159 ;  /* 0x0000009f00867308 */ /* 0x000f260000000800 */
[----:B-1----:R-:W-:Y:S03]  /*be60*/  FADD.FTZ R0, R132, R0 ;  /* 0x0000000084007221 */ /* 0x002fe60000010000 */
[C---:B------:R-:W-:Y:S01]  /*be70*/  HMMA.16816.F32 R8, R136.reuse, R142, R8 ;  /* 0x0000008e8808723c */ /* 0x040fe20000001808 */
[----:B------:R-:W1:Y:S03]  /*be80*/  LDSM.16.MT88.4 R140, [R240+0x4880] ;  /* 0x00488000f08c783b */ /* 0x000e660000004200 */
[----:B------:R-:W5:Y:S01]  /*be90*/  MUFU.EX2 R170, R158 ;  /* 0x0000009e00aa7308 */ /* 0x000f620000000800 */
[C---:B---3--:R-:W-:Y:S04]  /*bea0*/  FADD.FTZ R0, R168.reuse, R0 ;  /* 0x00000000a8007221 */ /* 0x048fe80000010000 */
[----:B------:R-:W-:Y:S03]  /*beb0*/  LDSM.16.MT88.4 R152, [R236+0x5080] ;  /* 0x00508000ec98783b */ /* 0x000fe60000004200 */
[----:B------:R-:W-:Y:S01]  /*bec0*/  F2FP.PACK_AB R168, R168, R132 ;  /* 0x00000084a8a8723e */ /* 0x000fe200000000ff */
[----:B----4-:R-:W-:Y:S01]  /*bed0*/  FADD.FTZ R0, R134, R0 ;  /* 0x0000000086007221 */ /* 0x010fe20000010000 */
[C---:B--2---:R-:W-:Y:S03]  /*bee0*/  HMMA.16816.F32 R12, R136.reuse, R144, R12 ;  /* 0x00000090880c723c */ /* 0x044fe6000000180c */
[C---:B-----5:R-:W-:Y:S01]  /*bef0*/  FADD.FTZ R132, R170.reuse, R0 ;  /* 0x00000000aa847221 */ /* 0x060fe20000010000 */
[----:B------:R-:W-:Y:S04]  /*bf00*/  F2FP.PACK_AB R170, R170, R134 ;  /* 0x00000086aaaa723e */ /* 0x000fe800000000ff */
[C---:B------:R-:W-:Y:S01]  /*bf10*/  HMMA.16816.F32 R16, R136.reuse, R146, R16 ;  /* 0x000000928810723c */ /* 0x040fe20000001810 */
[----:B------:R-:W2:Y:S03]  /*bf20*/  LDSM.16.MT88.4 R144, [R239+0x4880] ;  /* 0x00488000ef90783b */ /* 0x000ea60000004200 */
[----:B------:R-:W-:Y:S04]  /*bf30*/  FADD.FTZ R0, R149, R3 ;  /* 0x0000000395007221 */ /* 0x000fe80000010000 */
[----:B------:R-:W-:Y:S01]  /*bf40*/  FADD.FTZ R0, R178, R0 ;  /* 0x00000000b2007221 */ /* 0x000fe20000010000 */
[----:B------:R3:W-:Y:S01]  /*bf50*/  STL [R1+0x14], R132 ;  /* 0x0000148401007387 */ /* 0x0007e20000100800 */
[C---:B-1----:R-:W-:Y:S03]  /*bf60*/  HMMA.16816.F32 R20, R136.reuse, R140, R20 ;  /* 0x0000008c8814723c */ /* 0x042fe60000001814 */
[----:B------:R-:W-:Y:S04]  /*bf70*/  FADD.FTZ R0, R177, R0 ;  /* 0x00000000b1007221 */ /* 0x000fe80000010000 */
[----:B------:R-:W-:Y:S01]  /*bf80*/  FADD.FTZ R0, R176, R0 ;  /* 0x00000000b0007221 */ /* 0x000fe20000010000 */
[C---:B------:R-:W-:Y:S01]  /*bf90*/  HMMA.16816.F32 R24, R136.reuse, R142, R24 ;  /* 0x0000008e8818723c */ /* 0x040fe20000001818 */
[----:B------:R-:W1:Y:S03]  /*bfa0*/  LDSM.16.MT88.4 R140, [R236+0x6080] ;  /* 0x00608000ec8c783b */ /* 0x000e660000004200 */
[----:B------:R-:W-:Y:S04]  /*bfb0*/  FADD.FTZ R0, R174, R0 ;  /* 0x00000000ae007221 */ /* 0x000fe80000010000 */
[----:B------:R-:W-:Y:S04]  /*bfc0*/  FADD.FTZ R0, R175, R0 ;  /* 0x00000000af007221 */ /* 0x000fe80000010000 */
[----:B------:R-:W-:Y:S01]  /*bfd0*/  FADD.FTZ R0, R172, R0 ;  /* 0x00000000ac007221 */ /* 0x000fe20000010000 */
[----:B---3--:R-:W-:Y:S03]  /*bfe0*/  MOV R132, R2 ;  /* 0x0000000200847202 */ /* 0x008fe60000000f00 */
[----:B------:R-:W-:Y:S05]  /*bff0*/  FADD.FTZ R0, R173, R0 ;  /* 0x00000000ad007221 */ /* 0x000fea0000010000 */
[----:B------:R-:W-:Y:S01]  /*c000*/  STL [R1+0x18], R0 ;  /* 0x0000180001007387 */ /* 0x000fe20000100800 */
        /* <DEDUP_REMOVED lines=85> */
.L_x_1719:
        /* <DEDUP_REMOVED lines=44> */
.L_x_1733:
[----:B------:R-:W2:Y:S01]  /*c820*/  LDL.64 R26, [R1+0x40] ;  /* 0x00004000011a7983 */ /* 0x000ea20000100a00 */
[----:B------:R-:W-:Y:S01]  /*c830*/  USHF.R.S32.HI UR5, URZ, 0x1f, UR13 ;  /* 0x0000001f3f057899 */ /* 0x000fe2000801140d */
[----:B------:R-:W-:Y:S01]  /*c840*/  IMAD.MOV.U32 R133, RZ, RZ, c[0x0][0x208] ;  /* 0x00008200ff857624 */ /* 0x000fe200078e00ff */
[----:B------:R-:W-:Y:S01]  /*c850*/  UIMAD UR4, UR9, UR13, URZ ;  /* 0x0000000d090472a4 */ /* 0x000fe2000f8e023f */
[----:B------:R-:W3:Y:S01]  /*c860*/  LDL.64 R22, [R1+0x38] ;  /* 0x0000380001167983 */ /* 0x000ee20000100a00 */
[----:B------:R-:W-:Y:S01]  /*c870*/  UIMAD.WIDE.U32 UR14, UR10, UR13, URZ ;  /* 0x0000000d0a0e72a5 */ /* 0x000fe2000f8e003f */
[----:B------:R-:W-:Y:S01]  /*c880*/  IMAD.MOV.U32 R172, RZ, RZ, c[0x0][0x20c] ;  /* 0x00008300ffac7624 */ /* 0x000fe200078e00ff */
[----:B------:R-:W-:Y:S01]  /*c890*/  UIMAD UR4, UR5, UR10, UR4 ;  /* 0x0000000a050472a4 */ /* 0x000fe2000f8e0204 */
[----:B------:R-:W4:Y:S01]  /*c8a0*/  LDL R24, [R1+0x70] ;  /* 0x0000700001187983 */ /* 0x000f220000100800 */
[----:B------:R-:W-:Y:S04]  /*c8b0*/  DEPBAR.LE SB0, 0x0 ;  /* 0x000080000000791a */ /* 0x000fe80000000000 */
[----:B------:R-:W4:Y:S01]  /*c8c0*/  LDL R132, [R1+0x6c] ;  /* 0x00006c0001847983 */ /* 0x000f220000100800 */
[----:B------:R-:W-:Y:S02]  /*c8d0*/  UIADD3 UR4, UR15, UR4, URZ ;  /* 0x000000040f047290 */ /* 0x000fe4000fffe03f */
[----:B------:R-:W-:Y:S01]  /*c8e0*/  UISETP.GT.AND UP0, UPT, UR13, UR12, UPT ;  /* 0x0000000c0d00728c */ /* 0x000fe2000bf04270 */
[----:B------:R-:W4:Y:S04]  /*c8f0*/  LDL R171, [R1+0x68] ;  /* 0x0000680001ab7983 */ /* 0x000f280000100800 */
[----:B------:R-:W4:Y:S04]  /*c900*/  LDL R170, [R1+0x60] ;  /* 0x0000600001aa7983 */ /* 0x000f280000100800 */
[----:B------:R-:W4:Y:S04]  /*c910*/  LDL R169, [R1+0x64] ;  /* 0x0000640001a97983 */ /* 0x000f280000100800 */
[----:B------:R-:W4:Y:S04]  /*c920*/  LDL R168, [R1+0x5c] ;  /* 0x00005c0001a87983 */ /* 0x000f280000100800 */
[----:B------:R-:W4:Y:S04]  /*c930*/  LDL R25, [R1+0x1c] ;  /* 0x00001c0001197983 */ /* 0x000f280000100800 */
[----:B-1----:R1:W-:Y:S04]  /*c940*/  STL.64 [R1+0x88], R30 ;  /* 0x0000881e01007387 */ /* 0x0023e80000100a00 */
[----:B------:R1:W-:Y:S04]  /*c950*/  STL.64 [R1+0x80], R28 ;  /* 0x0000801c01007387 */ /* 0x0003e80000100a00 */
[----:B------:R-:W-:Y:S06]  /*c960*/  BAR.SYNC.DEFER_BLOCKING 0x0 ;  /* 0x0000000000007b1d */ /* 0x000fec0000010000 */
[----:B-----5:R-:W1:Y:S04]  /*c970*/  LDSM.16.M88.4 R8, [R135+0x14080] ;  /* 0x014080008708783b */ /* 0x020e680000000200 */
[----:B------:R-:W1:Y:S04]  /*c980*/  LDSM.16.M88.4 R16, [R135+0x14880] ;  /* 0x014880008710783b */ /* 0x000e680000000200 */
[----:B------:R-:W-:Y:S01]  /*c990*/  LDSM.16.M88.4 R176, [R252] ;  /* 0x00000000fcb0783b */ /* 0x000fe20000000200 */
[----:B-12---:R-:W-:Y:S04]  /*c9a0*/  IADD3 R0, P1, R26, UR14, RZ ;  /* 0x0000000e1a007c10 */ /* 0x006fe8000ff3e0ff */
[----:B---3--:R-:W-:Y:S02]  /*c9b0*/  IADD3.X R4, R23, UR4, RZ, P1, !PT ;  /* 0x0000000417047c10 */ /* 0x008fe40008ffe4ff */
[----:B------:R-:W-:Y:S02]  /*c9c0*/  LEA R14, P1, R0, c[0x0][0x1f8], 0x1 ;  /* 0x00007e00000e7a11 */ /* 0x000fe400078208ff */
[----:B----4-:R-:W-:Y:S02]  /*c9d0*/  IADD3 R3, P0, R24, UR14, RZ ;  /* 0x0000000e18037c10 */ /* 0x010fe4000ff1e0ff */
[----:B------:R-:W-:Y:S02]  /*c9e0*/  LEA.HI.X R15, R0, c[0x0][0x1fc], R4, 0x1, P1 ;  /* 0x00007f00000f7a11 */ /* 0x000fe400008f0c04 */
[----:B------:R-:W-:Y:S02]  /*c9f0*/  IADD3.X R5, R132, UR4, RZ, P0, !PT ;  /* 0x0000000484057c10 */ /* 0x000fe400087fe4ff */
[----:B------:R-:W-:Y:S02]  /*ca00*/  LEA R12, P0, R3, c[0x0][0x1f8], 0x1 ;  /* 0x00007e00030c7a11 */ /* 0x000fe400078008ff */
[----:B------:R-:W-:Y:S02]  /*ca10*/  IADD3 R0, P1, R171, UR14, RZ ;  /* 0x0000000eab007c10 */ /* 0x000fe4000ff3e0ff */
[----:B------:R-:W-:Y:S02]  /*ca20*/  LEA.HI.X R13, R3, c[0x0][0x1fc], R5, 0x1, P0 ;  /* 0x00007f00030d7a11 */ /* 0x000fe400000f0c05 */
[----:B------:R-:W-:Y:S02]  /*ca30*/  LEA R6, P0, R0, c[0x0][0x1f8], 0x1 ;  /* 0x00007e0000067a11 */ /* 0x000fe400078008ff */
[----:B------:R-:W-:Y:S02]  /*ca40*/  IADD3.X R3, R169, UR4, RZ, P1, !PT ;  /* 0x00000004a9037c10 */ /* 0x000fe40008ffe4ff */
[----:B------:R-:W-:Y:S02]  /*ca50*/  IADD3 R4, P1, R170, UR14, RZ ;  /* 0x0000000eaa047c10 */ /* 0x000fe4000ff3e0ff */
[----:B------:R-:W-:Y:S02]  /*ca60*/  LEA.HI.X R7, R0, c[0x0][0x1fc], R3, 0x1, P0 ;  /* 0x00007f0000077a11 */ /* 0x000fe400000f0c03 */
[----:B------:R-:W-:Y:S02]  /*ca70*/  IADD3.X R21, R168, UR4, RZ, P1, !PT ;  /* 0x00000004a8157c10 */ /* 0x000fe40008ffe4ff */
[C---:B------:R-:W-:Y:S02]  /*ca80*/  LEA R20, P2, R4.reuse, c[0x0][0x1f8], 0x1 ;  /* 0x00007e0004147a11 */ /* 0x040fe400078408ff */
[C---:B------:R-:W-:Y:S02]  /*ca90*/  @!P3 LEA R3, P0, R133.reuse, UR14, 0x5 ;  /* 0x0000000e8503bc11 */ /* 0x040fe4000f8028ff */
[----:B------:R-:W-:Y:S02]  /*caa0*/  LEA.HI.X R21, R4, c[0x0][0x1fc], R21, 0x1, P2 ;  /* 0x00007f0004157a11 */ /* 0x000fe400010f0c15 */
[----:B------:R-:W-:Y:S02]  /*cab0*/  @!P3 LEA.HI.X R0, R133, UR4, R172, 0x5, P0 ;  /* 0x000000048500bc11 */ /* 0x000fe400080f2cac */
[C---:B------:R-:W-:Y:S01]  /*cac0*/  @!P3 IADD3 R5, P1, R3.reuse, R26, RZ ;  /* 0x0000001a0305b210 */ /* 0x040fe20007f3e0ff */
[----:B------:R-:W2:Y:S01]  /*cad0*/  LDL R172, [R1] ;  /* 0x0000000001ac7983 */ /* 0x000ea20000100800 */
[----:B------:R-:W-:Y:S02]  /*cae0*/  @!P3 IADD3 R4, P0, R3, R24, RZ ;  /* 0x000000180304b210 */ /* 0x000fe40007f1e0ff */
[----:B------:R-:W-:Y:S01]  /*caf0*/  LOP3.LUT P2, RZ, R25, 0x1, RZ, 0xc0, !PT ;  /* 0x0000000119ff7812 */ /* 0x000fe2000784c0ff */
[C---:B------:R-:W-:Y:S01]  /*cb00*/  @!P3 IMAD.X R23, R0.reuse, 0x1, R23, P1 ;  /* 0x000000010017b824 */ /* 0x040fe200008e0617 */
[C---:B------:R-:W-:Y:S01]  /*cb10*/  @!P3 LEA R22, P1, R5.reuse, c[0x0][0x1f8], 0x1 ;  /* 0x00007e000516ba11 */ /* 0x040fe200078208ff */
[----:B------:R-:W-:Y:S01]  /*cb20*/  @!P3 IMAD.X R133, R0, 0x1, R132, P0 ;  /* 0x000000010085b824 */ /* 0x000fe200000e0684 */
[C---:B------:R-:W-:Y:S01]  /*cb30*/  @!P3 LEA R132, P0, R4.reuse, c[0x0][0x1f8], 0x1 ;  /* 0x00007e000484ba11 */ /* 0x040fe200078008ff */
[----:B------:R-:W1:Y:S01]  /*cb40*/  LDSM.16.M88.4 R24, [R135+0x15080] ;  /* 0x015080008718783b */ /* 0x000e620000000200 */
[----:B------:R-:W-:Y:S02]  /*cb50*/  @!P3 LEA.HI.X R23, R5, c[0x0][0x1fc], R23, 0x1, P1 ;  /* 0x00007f000517ba11 */ /* 0x000fe400008f0c17 */
[C---:B------:R-:W-:Y:S02]  /*cb60*/  @!P3 IADD3 R5, P1, R3.reuse, R171, RZ ;  /* 0x000000ab0305b210 */ /* 0x040fe40007f3e0ff */
[----:B------:R-:W-:Y:S02]  /*cb70*/  @!P3 LEA.HI.X R133, R4, c[0x0][0x1fc], R133, 0x1, P0 ;  /* 0x00007f000485ba11 */ /* 0x000fe400000f0c85 */
[----:B------:R-:W-:Y:S01]  /*cb80*/  @!P3 IADD3 R3, P0, R3, R170, RZ ;  /* 0x000000aa0303b210 */ /* 0x000fe20007f1e0ff */
[C---:B------:R-:W-:Y:S01]  /*cb90*/  @!P3 IMAD.X R4, R0.reuse, 0x1, R169, P1 ;  /* 0x000000010004b824 */ /* 0x040fe200008e06a9 */
[----:B------:R-:W-:Y:S03]  /*cba0*/  @!P3 LEA R30, P1, R5, c[0x0][0x1f8], 0x1 ;  /* 0x00007e00051eba11 */ /* 0x000fe600078208ff */
[----:B------:R-:W-:Y:S01]  /*cbb0*/  @!P3 IMAD.X R0, R0, 0x1, R168, P0 ;  /* 0x000000010000b824 */ /* 0x000fe200000e06a8 */
[----:B------:R-:W-:Y:S01]  /*cbc0*/  @!P3 LEA R28, P0, R3, c[0x0][0x1f8], 0x1 ;  /* 0x00007e00031cba11 */ /* 0x000fe200078008ff */
[----:B------:R-:W3:Y:S01]  /*cbd0*/  LDSM.16.M88.4 R168, [R242] ;  /* 0x00000000f2a8783b */ /* 0x000ee20000000200 */
[----:B------:R-:W-:Y:S02]  /*cbe0*/  @!P3 LEA.HI.X R31, R5, c[0x0][0x1fc], R4, 0x1, P1 ;  /* 0x00007f00051fba11 */ /* 0x000fe400008f0c04 */
[----:B------:R-:W-:Y:S02]  /*cbf0*/  @!P3 LEA.HI.X R29, R3, c[0x0][0x1fc], R0, 0x1, P0 ;  /* 0x00007f00031dba11 */ /* 0x000fe400000f0c00 */
[----:B------:R-:W4:Y:S01]  /*cc00*/  LDL R0, [R1+0x4] ;  /* 0x0000040001007983 */ /* 0x000f220000100800 */
[----:B------:R-:W-:Y:S03]  /*cc10*/  PLOP3.LUT P0, PT, PT, PT, UP0, 0x40, 0x0 ;  /* 0x000000000000781c */ /* 0x000fe60003f0e808 */
[----:B--2---:R-:W2:Y:S04]  /*cc20*/  LDSM.16.M88.4 R172, [R172] ;  /* 0x00000000acac783b */ /* 0x004ea80000000200 */
[----:B------:R-:W-:Y:S01]  /*cc30*/  @!PT LDS RZ, [RZ] ;  /* 0x00000000fffff984 */ /* 0x000fe20000000800 */
[----:B------:R-:W-:Y:S01]  /*cc40*/  @!PT LDS RZ, [RZ] ;  /* 0x00000000fffff984 */ /* 0x000fe20000000800 */
[----:B------:R-:W-:Y:S01]  /*cc50*/  @!PT LDS RZ, [RZ] ;  /* 0x00000000fffff984 */ /* 0x000fe20000000800 */
[----:B----4-:R4:W-:Y:S04]  /*cc60*/  LDGSTS.E.BYPASS.LTC128B.128 [R0+0x4080], [R14.64], !P2 ;  /* 0x040800000e007fae */ /* 0x0109e8000d101d58 */
[----:B------:R4:W-:Y:S04]  /*cc70*/  LDGSTS.E.BYPASS.LTC128B.128 [R0+0x5880], [R12.64], !P6 ;  /* 0x058800000c007fae */ /* 0x0009e8000f101d58 */
[----:B------:R1:W-:Y:S04]  /*cc80*/  LDGSTS.E.BYPASS.LTC128B.128 [R0+0x7080], [R6.64], !P5 ;  /* 0x0708000006007fae */ /* 0x0003e8000e901d58 */
[----:B------:R2:W-:Y:S04]  /*cc90*/  LDGSTS.E.BYPASS.LTC128B.128 [R0+0x8880], [R20.64], !P4 ;  /* 0x0888000014007fae */ /* 0x0005e8000e101d58 */
[----:B------:R2:W-:Y:S04]  /*cca0*/  @!P3 LDGSTS.E.BYPASS.LTC128B.128 [R0+0x5080], [R22.64], !P2 ;  /* 0x050800001600bfae */ /* 0x0005e8000d101d58 */
[----:B------:R2:W-:Y:S04]  /*ccb0*/  @!P3 LDGSTS.E.BYPASS.LTC128B.128 [R0+0x6880], [R132.64], !P6 ;  /* 0x068800008400bfae */ /* 0x0005e8000f101d58 */
[----:B------:R2:W-:Y:S04]  /*ccc0*/  @!P3 LDGSTS.E.BYPASS.LTC128B.128 [R0+0x8080], [R30.64], !P5 ;  /* 0x080800001e00bfae */ /* 0x0005e8000e901d58 */
[----:B------:R3:W-:Y:S04]  /*ccd0*/  @!P3 LDGSTS.E.BYPASS.LTC128B.128 [R0+0x9880], [R28.64], !P4 ;  /* 0x098800001c00bfae */ /* 0x0007e8000e101d58 */
[----:B------:R-:W0:Y:S01]  /*cce0*/  LDGDEPBAR ;  /* 0x00000000000079af */ /* 0x000e220000000000 */
[C---:B-1----:R-:W-:Y:S08]  /*ccf0*/  HMMA.16816.F32 R4, R160.reuse, R8, RZ ;  /* 0x00000008a004723c */ /* 0x042ff000000018ff */
[C---:B------:R-:W-:Y:S08]  /*cd00*/  HMMA.16816.F32 R8, R160.reuse, R10, RZ ;  /* 0x0000000aa008723c */ /* 0x040ff000000018ff */
[C---:B----4-:R-:W-:Y:S01]  /*cd10*/  HMMA.16816.F32 R12, R160.reuse, R16, RZ ;  /* 0x00000010a00c723c */ /* 0x050fe200000018ff */
[----:B--2---:R1:W5:Y:S04]  /*cd20*/  LDL.LU.64 R30, [R1+0x88] ;  /* 0x00008800011e7983 */ /* 0x0043680000300a00 */
[----:B---3--:R1:W5:Y:S03]  /*cd30*/  LDL.LU.64 R28, [R1+0x80] ;  /* 0x00008000011c7983 */ /* 0x0083660000300a00 */
[C---:B------:R-:W-:Y:S08]  /*cd40*/  HMMA.16816.F32 R16, R160.reuse, R18, RZ ;  /* 0x00000012a010723c */ /* 0x040ff000000018ff */
[C---:B------:R-:W-:Y:S08]  /*cd50*/  HMMA.16816.F32 R20, R160.reuse, R24, RZ ;  /* 0x00000018a014723c */ /* 0x040ff000000018ff */
[----:B------:R-:W-:Y:S08]  /*cd60*/  HMMA.16816.F32 R24, R160, R26, RZ ;  /* 0x0000001aa018723c */ /* 0x000ff000000018ff */
[C---:B------:R-:W-:Y:S08]  /*cd70*/  HMMA.16816.F32 R4, R164.reuse, R168, R4 ;  /* 0x000000a8a404723c */ /* 0x040ff00000001804 */
[C---:B------:R-:W-:Y:S01]  /*cd80*/  HMMA.16816.F32 R8, R164.reuse, R170, R8 ;  /* 0x000000aaa408723c */ /* 0x040fe20000001808 */
[----:B------:R-:W2:Y:S07]  /*cd90*/  LDSM.16.M88.4 R168, [R241+0x14080] ;  /* 0x01408000f1a8783b */ /* 0x000eae0000000200 */
[C---:B------:R-:W-:Y:S08]  /*cda0*/  HMMA.16816.F32 R12, R164.reuse, R172, R12 ;  /* 0x000000aca40c723c */ /* 0x040ff0000000180c */
        /* <DEDUP_REMOVED lines=121> */
[----:B------:R-:W4:Y:S01]  /*d540*/  LDSM.16.M88.4 R176, [R238+0x5800] ;  /* 0x00580000eeb0783b */ /* 0x000f220000000200 */
[----:B------:R-:W-:Y:S04]  /*d550*/  DEPBAR.LE SB0, 0x0 ;  /* 0x000080000000791a */ /* 0x000fe80000000000 */
[----:B------:R-:W-:Y:S02]  /*d560*/  BAR.SYNC.DEFER_BLOCKING 0x0 ;  /* 0x0000000000007b1d */ /* 0x000fe40000010000 */
[C---:B--2---:R-:W-:Y:S08]  /*d570*/  HMMA.16816.F32 R4, R232.reuse, R168, R4 ;  /* 0x000000a8e804723c */ /* 0x044ff00000001804 */
[C---:B------:R-:W-:Y:S08]  /*d580*/  HMMA.16816.F32 R8, R232.reuse, R170, R8 ;  /* 0x000000aae808723c */ /* 0x040ff00000001808 */
[C---:B---3--:R-:W-:Y:S08]  /*d590*/  HMMA.16816.F32 R12, R232.reuse, R172, R12 ;  /* 0x000000ace80c723c */ /* 0x048ff0000000180c */
[C---:B------:R-:W-:Y:S08]  /*d5a0*/  HMMA.16816.F32 R16, R232.reuse, R174, R16 ;  /* 0x000000aee810723c */ /* 0x040ff00000001810 */
[C---:B----4-:R-:W-:Y:S08]  /*d5b0*/  HMMA.16816.F32 R20, R232.reuse, R176, R20 ;  /* 0x000000b0e814723c */ /* 0x050ff00000001814 */
[----:B------:R-:W-:Y:S01]  /*d5c0*/  HMMA.16816.F32 R24, R232, R178, R24 ;  /* 0x000000b2e818723c */ /* 0x000fe20000001818 */
[----:B------:R-:W-:-:S07]  /*d5d0*/  @P0 BRA `(.L_x_1724) ;  /* 0x0000046000000947 */ /* 0x000fce0003800000 */
[----:B-1----:R-:W2:Y:S01]  /*d5e0*/  LDL R174, [R1+0x8] ;  /* 0x0000080001ae7983 */ /* 0x002ea20000100800 */
        /* <DEDUP_REMOVED lines=18> */
[----:B------:R-:W4:Y:S01]  /*d710*/  LDL R168, [R1+0x20] ;  /* 0x0000200001a87983 */ /* 0x000f220000100800 */
        /* <DEDUP_REMOVED lines=50> */
.L_x_1724:
[----:B-1----:R-:W2:Y:S01]  /*da40*/  LDL R132, [R1+0x78] ;  /* 0x0000780001847983 */ /* 0x002ea20000100800 */
        /* <DEDUP_REMOVED lines=36> */
.L_x_1727:
[----:B------:R-:W-:Y:S04]  /*dc90*/  MOV R171, c[0x0][0x32c] ;  /* 0x0000cb0000ab7a02 */ /* 0x000fe80000000f00 */
[----:B------:R-:W-:Y:S11]  /*dca0*/  ISETP.NE.AND P0, PT, R171, 0x1, PT ;  /* 0x00000001ab00780c */ /* 0x000ff60003f05270 */
[----:B------:R-:W-:Y:S02]  /*dcb0*/  @!UPT UIADD3 URZ, URZ, URZ, URZ ;  /* 0x0000003f3f3ff290 */ /* 0x000fe4000fffe03f */
[----:B------:R-:W-:Y:S05]  /*dcc0*/  @P0 IMAD.HI.U32 R171, R132, c[0x0][0x330], RZ ;  /* 0x0000cc0084ab0a27 */ /* 0x000fea00078e00ff */
[----:B------:R-:W-:Y:S02]  /*dcd0*/  @P0 SHF.R.U32.HI R132, RZ, c[0x0][0x334], R171 ;  /* 0x0000cd00ff840a19 */ /* 0x000fe400000116ab */
.L_x_1728:
[----:B------:R-:W-:Y:S05]  /*dce0*/  BSYNC B0 ;  /* 0x0000000000007941 */ /* 0x000fea0003800000 */
.L_x_1726:
[----:B------:R-:W-:Y:S05]  /*dcf0*/  IMAD R132, R132, c[0x0][0x32c], R170 ;  /* 0x0000cb0084847a24 */ /* 0x000fea00078e02aa */
[----:B------:R-:W-:Y:S02]  /*dd00*/  IMNMX R0, R0, R132, !PT ;  /* 0x0000008400007217 */ /* 0x000fe40007800200 */
[----:B------:R-:W-:Y:S04]  /*dd10*/  IADD3 R132, R132, c[0x0][0x32c], RZ ;  /* 0x0000cb0084847a10 */ /* 0x000fe80007ffe0ff */
[----:B------:R-:W-:Y:S02]  /*dd20*/  IMNMX R3, R3, R132, PT ;  /* 0x0000008403037217 */ /* 0x000fe40003800200 */
.L_x_1725:
        /* <DEDUP_REMOVED lines=87> */
.L_x_1731:
[----:B------:R-:W-:Y:S04]  /*e2a0*/  MOV R5, c[0x0][0x32c] ;  /* 0x0000cb0000057a02 */ /* 0x000fe80000000f00 */
[----:B------:R-:W-:Y:S11]  /*e2b0*/  ISETP.NE.AND P0, PT, R5, 0x1, PT ;  /* 0x000000010500780c */ /* 0x000ff60003f05270 */
[----:B------:R-:W-:Y:S02]  /*e2c0*/  @!UPT UIADD3 URZ, URZ, URZ, URZ ;  /* 0x0000003f3f3ff290 */ /* 0x000fe4000fffe03f */
[----:B------:R-:W-:Y:S05]  /*e2d0*/  @P0 IMAD.HI.U32 R5, R0, c[0x0][0x330], RZ ;  /* 0x0000cc0000050a27 */ /* 0x000fea00078e00ff */
[----:B------:R-:W-:Y:S02]  /*e2e0*/  @P0 SHF.R.U32.HI R0, RZ, c[0x0][0x334], R5 ;  /* 0x0000cd00ff000a19 */ /* 0x000fe40000011605 */
.L_x_1732:
[----:B------:R-:W-:Y:S05]  /*e2f0*/  BSYNC B0 ;  /* 0x0000000000007941 */ /* 0x000fea0003800000 */
.L_x_1730:
[----:B------:R-:W-:Y:S05]  /*e300*/  IMAD R0, R0, c[0x0][0x32c], R170 ;  /* 0x0000cb0000007a24 */ /* 0x000fea00078e02aa */
[----:B------:R-:W-:Y:S02]  /*e310*/  IMNMX R3, R3, R0, !PT ;  /* 0x0000000003037217 */ /* 0x000fe40007800200 */
[----:B------:R-:W-:Y:S04]  /*e320*/  IADD3 R0, R0, c[0x0][0x32c], RZ ;  /* 0x0000cb0000007a10 */ /* 0x000fe80007ffe0ff */
[----:B------:R-:W-:Y:S02]  /*e330*/  IMNMX R4, R4, R0, PT ;  /* 0x0000000004047217 */ /* 0x000fe40003800200 */
.L_x_1729:
        /* <DEDUP_REMOVED lines=63> */
[----:B------:R-:W-:Y:S01]  /*e730*/  ISETP.LT.OR P0, PT, R4, 0x9, P0 ;  /* 0x000000090400780c */ /* 0x000fe20000701670 */
[----:B------:R-:W-:Y:S01]  /*e740*/  UISETP.NE.AND UP0, UPT, UR14, URZ, UPT ;  /* 0x0000003f0e00728c */ /* 0x000fe2000bf05270 */
[----:B------:R-:W1:Y:S02]  /*e750*/  MUFU.EX2 R2, R0 ;  /* 0x0000000000027308 */ /* 0x000e640000000800 */
        /* <DEDUP_REMOVED lines=10> */
[----:B------:R-:W3:Y:S01]  /*e800*/  MUFU.EX2 R9, R9 ;  /* 0x0000000900097308 */ /* 0x000ee20000000800 */
[----:B------:R-:W-:Y:S02]  /*e810*/  FSEL R174, R14, -INF , !P0 ;  /* 0xff8000000eae7808 */ /* 0x000fe40004000000 */
[----:B------:R-:W-:Y:S01]  /*e820*/  ISETP.GT.AND P0, PT, R3, 0x11, P2 ;  /* 0x000000110300780c */ /* 0x000fe20001704270 */
[----:B-1----:R-:W-:Y:S01]  /*e830*/  FMUL.FTZ R20, R2, R140 ;  /* 0x0000008c02147220 */ /* 0x002fe20000410000 */
[----:B------:R-:W-:Y:S01]  /*e840*/  ISETP.LT.OR P1, PT, R4, 0x19, P1 ;  /* 0x000000190400780c */ /* 0x000fe20000f21670 */
[----:B------:R-:W-:Y:S01]  /*e850*/  FMUL.FTZ R12, R2, R148 ;  /* 0x00000094020c7220 */ /* 0x000fe20000410000 */
[----:B------:R-:W-:Y:S01]  /*e860*/  ISETP.LT.OR P0, PT, R4, 0x12, P0 ;  /* 0x000000120400780c */ /* 0x000fe20000701670 */
[----:B-----5:R-:W-:Y:S01]  /*e870*/  FMUL.FTZ R28, R2, R28 ;  /* 0x0000001c021c7220 */ /* 0x020fe20000410000 */
[----:B------:R-:W-:Y:S01]  /*e880*/  FSEL R175, R18, -INF , !P1 ;  /* 0xff80000012af7808 */ /* 0x000fe20004800000 */
[C---:B------:R-:W-:Y:S01]  /*e890*/  FMUL.FTZ R29, R2.reuse, R29 ;  /* 0x0000001d021d7220 */ /* 0x040fe20000410000 */
        /* <DEDUP_REMOVED lines=83> */
[----:B---3--:R-:W-:Y:S03]  /*edd0*/  F2FP.PACK_AB R170, R9, R8 ;  /* 0x0000000809aa723e */ /* 0x008fe600000000ff */
        /* <DEDUP_REMOVED lines=30> */
[----:B------:R-:W-:Y:S01]  /*efc0*/  MOV R149, R11 ;  /* 0x0000000b00957202 */ /* 0x000fe20000000f00 */
[----:B------:R-:W-:Y:S01]  /*efd0*/  FADD.FTZ R0, -R0, R134 ;  /* 0x0000008600007221 */ /* 0x000fe20000010100 */
[----:B------:R-:W-:Y:S01]  /*efe0*/  MUFU.EX2 R152, R152 ;  /* 0x0000009800987308 */ /* 0x000fe20000000800 */
[----:B------:R-:W-:Y:S02]  /*eff0*/  FMUL.FTZ R134, R3, c[0x0][0x2d0] ;  /* 0x0000b40003867a20 */ /* 0x000fe40000410000 */
[----:B------:R-:W-:Y:S02]  /*f000*/  FMUL.FTZ R0, R0, c[0x0][0x2d0] ;  /* 0x0000b40000007a20 */ /* 0x000fe40000410000 */
[----:B------:R-:W-:Y:S01]  /*f010*/  FMUL.FTZ R9, R2, R153 ;  /* 0x0000009902097220 */ /* 0x000fe20000410000 */
[----:B------:R-:W-:Y:S02]  /*f020*/  FSEL R134, R134, RZ, P0 ;  /* 0x000000ff86867208 */ /* 0x000fe40000000000 */
[----:B------:R-:W-:Y:S01]  /*f030*/  MOV R153, R24 ;  /* 0x0000001800997202 */ /* 0x000fe20000000f00 */
[----:B------:R-:W-:Y:S01]  /*f040*/  FMUL.FTZ R24, R2, R136 ;  /* 0x0000008802187220 */ /* 0x000fe20000410000 */
[----:B------:R-:W1:Y:S01]  /*f050*/  MUFU.EX2 R0, R0 ;  /* 0x0000000000007308 */ /* 0x000e620000000800 */
[--C-:B------:R-:W-:Y:S01]  /*f060*/  FFMA.FTZ R169, R6, c[0x0][0x2d0], -R134.reuse ;  /* 0x0000b40006a97a23 */ /* 0x100fe20000010886 */
[----:B------:R-:W-:Y:S01]  /*f070*/  PLOP3.LUT P0, PT, PT, PT, UP0, 0x80, 0x0 ;  /* 0x000000000000781c */ /* 0x000fe20003f0f008 */
[--C-:B------:R-:W-:Y:S02]  /*f080*/  FFMA.FTZ R7, R7, c[0x0][0x2d0], -R134.reuse ;  /* 0x0000b40007077a23 */ /* 0x100fe40000010886 */
[--C-:B------:R-:W-:Y:S05]  /*f090*/  FFMA.FTZ R2, R10, c[0x0][0x2d0], -R134.reuse ;  /* 0x0000b4000a027a23 */ /* 0x100fea0000010886 */
        /* <DEDUP_REMOVED lines=18> */
[C---:B---3--:R-:W-:Y:S01]  /*f1c0*/  FMUL.FTZ R7, R0.reuse, R159 ;  /* 0x0000009f00077220 */ /* 0x048fe20000410000 */
[----:B------:R-:W-:Y:S01]  /*f1d0*/  MOV R159, R140 ;  /* 0x0000008c009f7202 */ /* 0x000fe20000000f00 */
        /* <DEDUP_REMOVED lines=57> */
[----:B----4-:R-:W-:Y:S01]  /*f570*/  F2FP.PACK_AB R169, R144, R169 ;  /* 0x000000a990a9723e */ /* 0x010fe200000000ff */
[--C-:B------:R-:W-:Y:S01]  /*f580*/  FFMA.FTZ R0, R172, c[0x0][0x2d0], -R134.reuse ;  /* 0x0000b400ac007a23 */ /* 0x100fe20000010886 */
[----:B------:R-:W-:Y:S01]  /*f590*/  LDSM.16.MT88.4 R140, [R236+0x4880] ;  /* 0x00488000ec8c783b */ /* 0x000fe20000004200 */
        /* <DEDUP_REMOVED lines=16> */
[----:B------:R-:W-:Y:S10]  /*f6a0*/  MUFU.EX2 R176, R159 ;  /* 0x0000009f00b07308 */ /* 0x000ff40000000800 */
        /* <DEDUP_REMOVED lines=181> */
.L_x_1723:
        /* <DEDUP_REMOVED lines=157> */
.L_x_1691:
        /* <DEDUP_REMOVED lines=115> */
[----:B------:R-:W-:Y:S01]  /*11300*/  IMAD R9, R4, c[0x0][0x3e4], R9 ;  /* 0x0000f90004097a24 */ /* 0x000fe200078e0209 */
[----:B------:R-:W-:Y:S01]  /*11310*/  ISETP.GE.OR P5, PT, R5, R80, P0 ;  /* 0x000000500500720c */ /* 0x000fe200007a6670 */
[----:B------:R-:W-:Y:S01]  /*11320*/  IMAD.MOV.U32 R4, RZ, RZ, R8 ;  /* 0x000000ffff047224 */ /* 0x000fe200078e0008 */
[----:B------:R-:W-:Y:S01]  /*11330*/  @P3 SHF.R.U32.HI R4, RZ, c[0x0][0x4f0], R3 ;  /* 0x00013c00ff043a19 */ /* 0x000fe20000011603 */
[----:B------:R-:W-:Y:S01]  /*11340*/  IMAD.SHL.U32 R2, R10, 0x2, RZ ;  /* 0x000000020a027824 */ /* 0x000fe200078e00ff */
[----:B------:R-:W-:Y:S01]  /*11350*/  SHF.R.S32.HI R10, RZ, 0x1f, R12 ;  /* 0x0000001fff0a7819 */ /* 0x000fe2000001140c */
[----:B------:R-:W-:Y:S01]  /*11360*/  IMAD.IADD R7, R7, 0x1, R9 ;  /* 0x0000000107077824 */ /* 0x000fe200078e0209 */
[----:B------:R-:W-:-:S02]  /*11370*/  SHF.R.S32.HI R5, RZ, 0x1f, R4 ;  /* 0x0000001fff057819 */ /* 0x000fc40000011404 */
[----:B------:R-:W-:Y:S01]  /*11380*/  IADD3 R16, P0, R4, R16, RZ ;  /* 0x0000001004107210 */ /* 0x000fe20007f1e0ff */
[----:B------:R-:W-:Y:S01]  /*11390*/  IMAD R10, R10, c[0x0][0x3d8], RZ ;  /* 0x0000f6000a0a7a24 */ /* 0x000fe200078e02ff */
[C---:B------:R-:W-:Y:S01]  /*113a0*/  IADD3 R9, R2.reuse, 0x80, RZ ;  /* 0x0000008002097810 */ /* 0x040fe20007ffe0ff */
[----:B------:R-:W-:Y:S01]  /*113b0*/  STS [R2+0x80], R41 ;  /* 0x0000802902007388 */ /* 0x000fe20000000800 */
[----:B------:R-:W-:Y:S01]  /*113c0*/  IADD3.X R17, R5, R17, R21, P0, !PT ;  /* 0x0000001105117210 */ /* 0x000fe200007fe415 */
[----:B------:R-:W-:Y:S01]  /*113d0*/  IMAD.MOV R5, RZ, RZ, -R4 ;  /* 0x000000ffff057224 */ /* 0x000fe200078e0a04 */
[----:B------:R-:W-:Y:S01]  /*113e0*/  IADD3 R3, R2, 0x70, RZ ;  /* 0x0000007002037810 */ /* 0x000fe20007ffe0ff */
[C---:B------:R-:W-:Y:S01]  /*113f0*/  IMAD R20, R12.reuse, c[0x0][0x3dc], R10 ;  /* 0x0000f7000c147a24 */ /* 0x040fe200078e020a */
[----:B------:R-:W-:Y:S01]  /*11400*/  @P4 IADD3 R3, R9, 0x10, RZ ;  /* 0x0000001009034810 */ /* 0x000fe20007ffe0ff */
[----:B------:R-:W-:Y:S01]  /*11410*/  IMAD R5, R5, c[0x0][0x4e8], R8 ;  /* 0x00013a0005057a24 */ /* 0x000fe200078e0208 */
[----:B------:R-:W-:Y:S01]  /*11420*/  STS [R2+0x480], R158 ;  /* 0x0004809e02007388 */ /* 0x000fe20000000800 */
[----:B------:R-:W-:Y:S01]  /*11430*/  IMAD.MOV.U32 R8, RZ, RZ, 0x40 ;  /* 0x00000040ff087424 */ /* 0x000fe200078e00ff */
[----:B------:R-:W-:Y:S01]  /*11440*/  F2FP.PACK_AB R48, R49, R48 ;  /* 0x000000303130723e */ /* 0x000fe200000000ff */
[----:B------:R-:W-:Y:S01]  /*11450*/  IMAD.MOV.U32 R9, RZ, RZ, 0x20 ;  /* 0x00000020ff097424 */ /* 0x000fe200078e00ff */
        /* <DEDUP_REMOVED lines=106> */
[----:B------:R-:W-:Y:S04]  /*11b00*/  STS [R4+0xc080], R27 ;  /* 0x00c0801b04007388 */ /* 0x000fe80000000800 */
[----:B------:R4:W-:Y:S04]  /*11b10*/  STS [R4+0xc480], R110 ;  /* 0x00c4806e04007388 */ /* 0x0009e80000000800 */
[----:B------:R-:W-:Y:S01]  /*11b20*/  STS [R15+0xc000], R26 ;  /* 0x00c0001a0f007388 */ /* 0x000fe20000000800 */
[----:B-1----:R-:W-:-:S03]  /*11b30*/  LEA R29, P0, R12, c[0x0][0x380], 0x1 ;  /* 0x0000e0000c1d7a11 */ /* 0x002fc600078008ff */
[----:B------:R-:W-:Y:S01]  /*11b40*/  STS [R15+0xc400], R114 ;  /* 0x00c400720f007388 */ /* 0x000fe20000000800 */
[----:B--2---:R-:W-:-:S03]  /*11b50*/  IMAD.IADD R2, R13, 0x1, R20 ;  /* 0x000000010d027824 */ /* 0x004fc600078e0214 */
[----:B------:R-:W-:Y:S02]  /*11b60*/  STS [R6+0xc080], R25 ;  /* 0x00c0801906007388 */ /* 0x000fe40000000800 */
[----:B---3--:R-:W-:Y:S02]  /*11b70*/  LEA.HI.X R28, R12, c[0x0][0x384], R2, 0x1, P0 ;  /* 0x0000e1000c1c7a11 */ /* 0x008fe400000f0c02 */
[----:B------:R-:W-:Y:S04]  /*11b80*/  STS [R6+0xc480], R118 ;  /* 0x00c4807606007388 */ /* 0x000fe80000000800 */
[----:B------:R-:W-:Y:S04]  /*11b90*/  STS [R14+0xc000], R24 ;  /* 0x00c000180e007388 */ /* 0x000fe80000000800 */
[----:B------:R-:W-:Y:S01]  /*11ba0*/  STS [R14+0xc400], R122 ;  /* 0x00c4007a0e007388 */ /* 0x000fe20000000800 */
[----:B----4-:R-:W-:-:S03]  /*11bb0*/  IMAD.SHL.U32 R4, R18, 0x2, RZ ;  /* 0x0000000212047824 */ /* 0x010fc600078e00ff */
        /* <DEDUP_REMOVED lines=9> */
[----:B------:R-:W3:Y:S04]  /*11c50*/  SHFL.IDX PT, R2, R29, RZ, 0x181f ;  /* 0x00181fff1d027589 */ /* 0x000ee800000e0000 */
[----:B------:R-:W4:Y:S04]  /*11c60*/  SHFL.IDX PT, R3, R28, RZ, 0x181f ;  /* 0x00181fff1c037589 */ /* 0x000f2800000e0000 */
[----:B-1----:R1:W-:Y:S04]  /*11c70*/  @!P6 ST.E [R10.64], R36 ;  /* 0x000000240a00e985 */ /* 0x0023e8000c101918 */
[----:B--2---:R2:W-:Y:S04]  /*11c80*/  @!P5 ST.E [R8.64], R37 ;  /* 0x000000250800d985 */ /* 0x0045e8000c101918 */
[----:B------:R2:W2:Y:S04]  /*11c90*/  LDS.128 R44, [R4+0x1080] ;  /* 0x00108000042c7984 */ /* 0x0004a80000000c00 */
[----:B------:R2:W2:Y:S04]  /*11ca0*/  LDS.128 R60, [R4+0x2080] ;  /* 0x00208000043c7984 */ /* 0x0004a80000000c00 */
[----:B------:R2:W2:Y:S04]  /*11cb0*/  LDS.128 R72, [R4+0x3080] ;  /* 0x0030800004487984 */ /* 0x0004a80000000c00 */
[----:B------:R2:W2:Y:S01]  /*11cc0*/  LDS.128 R40, [R4+0x5080] ;  /* 0x0050800004287984 */ /* 0x0004a20000000c00 */
[----:B-1----:R-:W-:-:S03]  /*11cd0*/  IMAD R11, R81, 0x80, R19 ;  /* 0x00000080510b7824 */ /* 0x002fc600078e0213 */
[----:B------:R1:W1:Y:S02]  /*11ce0*/  LDS.128 R56, [R4+0x6080] ;  /* 0x0060800004387984 */ /* 0x0002640000000c00 */
[----:B------:R-:W-:Y:S02]  /*11cf0*/  ISETP.GE.AND P0, PT, R11, R80, PT ;  /* 0x000000500b00720c */ /* 0x000fe40003f06270 */
        /* <DEDUP_REMOVED lines=17> */
[----:B------:R1:W2:Y:S01]  /*11e10*/  LDS.128 R12, [R4+0xc080] ;  /* 0x00c08000040c7984 */ /* 0x0002a20000000c00 */
[----:B------:R-:W-:-:S07]  /*11e20*/  ISETP.GE.AND P3, PT, R0, c[0x0][0x3c8], PT ;  /* 0x0000f20000007a0c */ /* 0x000fce0003f66270 */
[----:B------:R-:W-:-:S04]  /*11e30*/  @!P2 SHF.R.S32.HI R5, RZ, 0x1f, R7 ;  /* 0x0000001fff05a819 */ /* 0x000fc80000011407 */
[----:B------:R-:W-:Y:S02]  /*11e40*/  @!P0 SHF.R.S32.HI R6, RZ, 0x1f, R9 ;  /* 0x0000001fff068819 */ /* 0x000fe40000011409 */
[----:B------:R-:W-:Y:S02]  /*11e50*/  @!P2 LEA.HI R7, R5, R7, RZ, 0x3 ;  /* 0x000000070507a211 */ /* 0x000fe400078f18ff */
[----:B-1----:R-:W-:-:S04]  /*11e60*/  @!P1 SHF.R.S32.HI R4, RZ, 0x1f, R8 ;  /* 0x0000001fff049819 */ /* 0x002fc80000011408 */
        /* <DEDUP_REMOVED lines=13> */
.L_x_1736:
[----:B---34-:R-:W-:Y:S05]  /*11f40*/  BSYNC B0 ;  /* 0x0000000000007941 */ /* 0x018fea0003800000 */
.L_x_1735:
        /* <DEDUP_REMOVED lines=30> */
.L_x_1738:
[----:B------:R-:W-:Y:S05]  /*12130*/  BSYNC B0 ;  /* 0x0000000000007941 */ /* 0x000fea0003800000 */
.L_x_1737:
        /* <DEDUP_REMOVED lines=30> */
.L_x_1740:
[----:B------:R-:W-:Y:S05]  /*12320*/  BSYNC B0 ;  /* 0x0000000000007941 */ /* 0x000fea0003800000 */
.L_x_1739:
        /* <DEDUP_REMOVED lines=31> */
.L_x_1734:
        /* <DEDUP_REMOVED lines=40> */
.L_x_1742:
[----:B------:R-:W-:Y:S05]  /*127a0*/  BSYNC B0 ;  /* 0x0000000000007941 */ /* 0x000fea0003800000 */
.L_x_1741:
        /* <DEDUP_REMOVED lines=70> */
.L_x_1744:
[----:B------:R-:W-:Y:S05]  /*12c10*/  BSYNC B0 ;  /* 0x0000000000007941 */ /* 0x000fea0003800000 */
.L_x_1743:
        /* <DEDUP_REMOVED lines=27> */
.L_x_1746:
[----:B------:R-:W-:Y:S05]  /*12dd0*/  BSYNC B0 ;  /* 0x0000000000007941 */ /* 0x000fea0003800000 */
.L_x_1745:
        /* <DEDUP_REMOVED lines=27> */
.L_x_1748:
[----:B------:R-:W-:Y:S05]  /*12f90*/  BSYNC B0 ;  /* 0x0000000000007941 */ /* 0x000fea0003800000 */
.L_x_1747:
        /* <DEDUP_REMOVED lines=28> */
.L_x_1749:
        /* <DEDUP_REMOVED lines=10> */
.L_x_3017:


//--------------------- .text._ZN7cutlass13device_kernelIN5flash19enable_sm80_to_sm89INS1_16FlashAttnFwdSm80INS1_25CollectiveMainloopFwdSm80ILi8ELi1ELb1EN4cute5tupleIJNS5_1CILi128EEENS7_ILi48EEENS7_ILi256EEEEEELi256ENS_6half_tEfNS_4arch4Sm80ELb0ELb1ELb0ELb1ELb0ELb0ELb1ELb0EEENS1_21CollectiveEpilogueFwdINS6_IJS8_SA_S9_EEENS6_IJNS7_ILi1EEESI_SI_EEESC_SE_Li256ELb1ELb1ELb0ELb0EEENS1_19SingleTileSchedulerILb1ELb0ELb1ELi128EEEEEEEEEvNT_6ParamsE --------------------------
	.section	.text._ZN7cutlass13device_kernelIN5flash19enable_sm80_to_sm89INS1_16FlashAttnFwdSm80INS1_25CollectiveMainloopFwdSm80ILi8ELi1ELb1EN4cute5tupleIJNS5_1CILi128EEENS7_ILi48EEENS7_ILi256EEEEEELi256ENS_6half_tEfNS_4arch4Sm80ELb0ELb1ELb0ELb1ELb0ELb0ELb1ELb0EEENS1_21CollectiveEpilogueFwdINS6_IJS8_SA_S9_EEENS6_IJNS7_ILi1EEESI_SI_EEESC_SE_Li256ELb1ELb1ELb0ELb0EEENS1_19SingleTileSchedulerILb1ELb0ELb1ELi128EEEEEEEEEvNT_6ParamsE,"ax",@progbits
	.sectioninfo	@"SHI_REGISTERS=255"
	.align	128
.text._ZN7cutlass13device_kernelIN5flash19enable_sm80_to_sm89INS1_16FlashAttnFwdSm80INS1_25CollectiveMainloopFwdSm80ILi8ELi1ELb1EN4cute5tupleIJNS5_1CILi128EEENS7_ILi48EEENS7_ILi256EEEEEELi256ENS_6half_tEfNS_4arch4Sm80ELb0ELb1ELb0ELb1ELb0ELb0ELb1ELb0EEENS1_21CollectiveEpilogueFwdINS6_IJS8_SA_S9_EEENS6_IJNS7_ILi1EEESI_SI_EEESC_SE_Li256ELb1ELb1ELb0ELb0EEENS1_19SingleTileSchedulerILb1ELb0ELb1ELi128EEEEEEEEEvNT_6ParamsE:
        .type           _ZN7cutlass13device_kernelIN5flash19enable_sm80_to_sm89INS1_16FlashAttnFwdSm80INS1_25CollectiveMainloopFwdSm80ILi8ELi1ELb1EN4cute5tupleIJNS5_1CILi128EEENS7_ILi48EEENS7_ILi256EEEEEELi256ENS_6half_tEfNS_4arch4Sm80ELb0ELb1ELb0ELb1ELb0ELb0ELb1ELb0EEENS1_21CollectiveEpilogueFwdINS6_IJS8_SA_S9_EEENS6_IJNS7_ILi1EEESI_SI_EEESC_SE_Li256ELb1ELb1ELb0ELb0EEENS1_19SingleTileSchedulerILb1ELb0ELb1ELi128EEEEEEEEEvNT_6ParamsE,@function
        .size           _ZN7cutlass13device_kernelIN5flash19enable_sm80_to_sm89INS1_16FlashAttnFwdSm80INS1_25CollectiveMainloopFwdSm80ILi8ELi1ELb1EN4cute5tupleIJNS5_1CILi128EEENS7_ILi48EEENS7_ILi256EEEEEELi256ENS_6half_tEfNS_4arch4Sm80ELb0ELb1ELb0ELb1ELb0ELb0ELb1ELb0EEENS1_21CollectiveEpilogueFwdINS6_IJS8_SA_S9_EEENS6_IJNS7_ILi1EEESI_SI_EEESC_SE_Li256ELb1ELb1ELb0ELb0EEENS1_19SingleTileSchedulerILb1ELb0ELb1ELi128EEEEEEEEEvNT_6ParamsE,(.L_x_3018 - _ZN7cutlass13device_kernelIN5flash19enable_sm80_to_sm89INS1_16FlashAttnFwdSm80INS1_25CollectiveMainloopFwdSm80ILi8ELi1ELb1EN4cute5tupleIJNS5_1CILi128EEENS7_ILi48EEENS7_ILi256EEEEEELi256ENS_6half_tEfNS_4arch4Sm80ELb0ELb1ELb0ELb1ELb0ELb0ELb1ELb0EEENS1_21CollectiveEpilogueFwdINS6_IJS8_SA_S9_EEENS6_IJNS7_ILi1EEESI_SI_EEESC_SE_Li256ELb1ELb1ELb0ELb0EEENS1_19SingleTileSchedulerILb1ELb0ELb1ELi128EEEEEEEEEvNT_6ParamsE)
        .other          _ZN7cutlass13device_kernelIN5flash19enable_sm80_to_sm89INS1_16FlashAttnFwdSm80INS1_25CollectiveMainloopFwdSm80ILi8ELi1ELb1EN4cute5tupleIJNS5_1CILi128EEENS7_ILi48EEENS7_ILi256EEEEEELi256ENS_6half_tEfNS_4arch4Sm80ELb0ELb1ELb0ELb1ELb0ELb0ELb1ELb0EEENS1_21CollectiveEpilogueFwdINS6_IJS8_SA_S9_EEENS6_IJNS7_ILi1EEESI_SI_EEESC_SE_Li256ELb1ELb1ELb0ELb0EEENS1_19SingleTileSchedulerILb1ELb0ELb1ELi128EEEEEEEEEvNT_6ParamsE,@"STO_CUDA_ENTRY STV_DEFAULT"
_ZN7cutlass13device_kernelIN5flash19enable_sm80_to_sm89INS1_16FlashAttnFwdSm80INS1_25CollectiveMainloopFwdSm80ILi8ELi1ELb1EN4cute5tupleIJNS5_1CILi128EEENS7_ILi48EEENS7_ILi256EEEEEELi256ENS_6half_tEfNS_4arch4Sm80ELb0ELb1ELb0ELb1ELb0ELb0ELb1ELb0EEENS1_21CollectiveEpilogueFwdINS6_IJS8_SA_S9_EEENS6_IJNS7_ILi1EEESI_SI_EEESC_SE_Li256ELb1ELb1ELb0ELb0EEENS1_19SingleTileSchedulerILb1ELb0ELb1ELi128EEEEEEEEEvNT_6ParamsE:
        /* <DEDUP_REMOVED lines=21> */
.L_x_1751:
        /* <DEDUP_REMOVED lines=13> */
.L_x_1753:
[----:B------:R-:W-:Y:S02]  /*0220*/  ULDC UR5, c[0x0][0x54c] ;  /* 0x0001530000057ab9 */ /* 0x000fe40000000800 */
.L_x_1752:
[----:B------:R-:W-:Y:S02]  /*0230*/  ULDC UR4, c[0x0][0x548] ;  /* 0x0001520000047ab9 */ /* 0x000fe40000000800 */
[----:B------:R-:W-:-:S02]  /*0240*/  USHF.L.U32 UR11, UR11, 0x7, URZ ;  /* 0x000000070b0b7899 */ /* 0x000fc4000800063f */
[----:B------:R-:W-:-:S04]  /*0250*/  UIMAD UR4, UR5, UR4, URZ ;  /* 0x00000004050472a4 */ /* 0x000fc8000f8e023f */
[----:B------:R-:W-:-:S04]  /*0260*/  UISETP.GE.AND UP0, UPT, UR11, UR4, UPT ;  /* 0x000000040b00728c */ /* 0x000fc8000bf06270 */
[----:B------:R-:W-:Y:S01]  /*0270*/  USEL UR13, UR13, 0xffffffff, !UP0 ;  /* 0xffffffff0d0d7887 */ /* 0x000fe2000c000000 */
[----:B------:R-:W-:Y:S05]  /*0280*/  BRA `(.L_x_1754) ;  /* 0x000001b000007947 */ /* 0x000fea0003800000 */
.L_x_1750:
        /* <DEDUP_REMOVED lines=8> */
.L_x_1755:
        /* <DEDUP_REMOVED lines=13> */
.L_x_1757:
[----:B------:R-:W-:Y:S02]  /*03e0*/  ULDC UR5, c[0x0][0x54c] ;  /* 0x0001530000057ab9 */ /* 0x000fe40000000800 */
.L_x_1756:
[----:B------:R-:W-:Y:S02]  /*03f0*/  ULDC UR4, c[0x0][0x548] ;  /* 0x0001520000047ab9 */ /* 0x000fe40000000800 */
[----:B------:R-:W-:-:S02]  /*0400*/  USHF.L.U32 UR11, UR11, 0x7, URZ ;  /* 0x000000070b0b7899 */ /* 0x000fc4000800063f */
[----:B------:R-:W-:-:S04]  /*0410*/  UIMAD UR4, UR5, UR4, URZ ;  /* 0x00000004050472a4 */ /* 0x000fc8000f8e023f */
[----:B------:R-:W-:-:S04]  /*0420*/  UISETP.GE.AND UP0, UPT, UR11, UR4, UPT ;  /* 0x000000040b00728c */ /* 0x000fc8000bf06270 */
[----:B------:R-:W-:-:S06]  /*0430*/  USEL UR13, UR13, 0xffffffff, !UP0 ;  /* 0xffffffff0d0d7887 */ /* 0x000fcc000c000000 */
.L_x_1754:
        /* <DEDUP_REMOVED lines=55> */
.L_x_1758:
        /* <DEDUP_REMOVED lines=10> */
.L_x_1759:
[----:B------:R-:W-:Y:S05]  /*0850*/  @!P3 BRA `(.L_x_1760) ;  /* 0x000000500000b947 */ /* 0x000fea0003800000 */
[----:B------:R1:W2:Y:S04]  /*0860*/  LDG.E R0, [R2.64] ;  /* 0x0000001202007981 */ /* 0x0002a8000c1e1900 */
[----:B-1----:R-:W3:Y:S01]  /*0870*/  LDG.E R2, [R2.64+0x4] ;  /* 0x0000041202027981 */ /* 0x002ee2000c1e1900 */
[----:B--2---:R-:W1:Y:S08]  /*0880*/  R2UR UR10, R0 ;  /* 0x00000000000a73c2 */ /* 0x004e7000000e0000 */
[----:B---3--:R-:W1:Y:S02]  /*0890*/  R2UR UR4, R2 ;  /* 0x00000000020473c2 */ /* 0x008e6400000e0000 */
[----:B-1----:R-:W-:-:S06]  /*08a0*/  UIADD3 UR10, -UR10, UR4, URZ ;  /* 0x000000040a0a7290 */ /* 0x002fcc000fffe13f */
.L_x_1760:
        /* <DEDUP_REMOVED lines=30> */
.L_x_1762:
[----:B------:R-:W-:Y:S02]  /*0a90*/  UISETP.NE.AND UP0, UPT, UR9, 0x1, UPT ;  /* 0x000000010900788c */ /* 0x000fe4000bf05270 */
[----:B------:R-:W-:Y:S02]  /*0aa0*/  ULDC.64 UR4, c[0x0][0x330] ;  /* 0x0000cc0000047ab9 */ /* 0x000fe40000000a00 */
[----:B------:R-:W-:-:S07]  /*0ab0*/  UIMAD.WIDE.U32 UR20, UR16, UR4, URZ ;  /* 0x00000004101472a5 */ /* 0x000fce000f8e003f */
[----:B------:R-:W-:Y:S02]  /*0ac0*/  @UP0 UMOV UR17, UR21 ;  /* 0x0000001500110c82 */ /* 0x000fe40008000000 */
[----:B------:R-:W-:Y:S02]  /*0ad0*/  @UP0 USHF.R.U32.HI UR16, URZ, UR5, UR17 ;  /* 0x000000053f100299 */ /* 0x000fe40008011611 */
.L_x_1763:
[----:B------:R-:W-:Y:S02]  /*0ae0*/  ULDC UR4, c[0x0][0x32c] ;  /* 0x0000cb0000047ab9 */ /* 0x000fe40000000800 */
[----:B------:R-:W-:-:S04]  /*0af0*/  UIMAD UR4, UR16, UR9, UR4 ;  /* 0x00000009100472a4 */ /* 0x000fc8000f8e0204 */
[----:B------:R-:W-:-:S04]  /*0b00*/  UISETP.LT.AND UP0, UPT, UR8, UR4, UPT ;  /* 0x000000040800728c */ /* 0x000fc8000bf01270 */
[----:B------:R-:W-:Y:S02]  /*0b10*/  USEL UR8, UR8, UR4, UP0 ;  /* 0x0000000408087287 */ /* 0x000fe40008000000 */
.L_x_1761:
        /* <DEDUP_REMOVED lines=34> */
.L_x_1765:
[----:B------:R-:W-:Y:S02]  /*0d40*/  UISETP.NE.AND UP0, UPT, UR9, 0x1, UPT ;  /* 0x000000010900788c */ /* 0x000fe4000bf05270 */
[----:B------:R-:W-:Y:S02]  /*0d50*/  ULDC.64 UR4, c[0x0][0x330] ;  /* 0x0000cc0000047ab9 */ /* 0x000fe40000000a00 */
[----:B------:R-:W-:-:S07]  /*0d60*/  UIMAD.WIDE.U32 UR22, UR20, UR4, URZ ;  /* 0x00000004141672a5 */ /* 0x000fce000f8e003f */
[----:B------:R-:W-:Y:S02]  /*0d70*/  @UP0 UMOV UR21, UR23 ;  /* 0x0000001700150c82 */ /* 0x000fe40008000000 */
[----:B------:R-:W-:Y:S02]  /*0d80*/  @UP0 USHF.R.U32.HI UR20, URZ, UR5, UR21 ;  /* 0x000000053f140299 */ /* 0x000fe40008011615 */
.L_x_1766:
[----:B------:R-:W-:Y:S02]  /*0d90*/  ULDC UR4, c[0x0][0x32c] ;  /* 0x0000cb0000047ab9 */ /* 0x000fe40000000800 */
[----:B------:R-:W-:-:S04]  /*0da0*/  UIMAD UR4, UR20, UR4, URZ ;  /* 0x00000004140472a4 */ /* 0x000fc8000f8e023f */
[----:B------:R-:W-:-:S04]  /*0db0*/  UISETP.LT.AND UP0, UPT, UR8, UR4, UPT ;  /* 0x000000040800728c */ /* 0x000fc8000bf01270 */
[----:B------:R-:W-:-:S04]  /*0dc0*/  USEL UR8, UR8, UR4, !UP0 ;  /* 0x0000000408087287 */ /* 0x000fc8000c000000 */
.L_x_1764:
        /* <DEDUP_REMOVED lines=122> */
[----:B------:R-:W-:-:S02]  /*1570*/  UIMAD UR5, UR22, UR5, UR7 ;  /* 0x00000005160572a4 */ /* 0x000fc4000f8e0207 */
[----:B------:R-:W-:Y:S02]  /*1580*/  UIMAD.WIDE.U32 UR22, UR22, UR4, UR26 ;  /* 0x00000004161672a5 */ /* 0x000fe4000f8e001a */
        /* <DEDUP_REMOVED lines=15> */
[----:B------:R-:W-:-:S02]  /*1680*/  UIMAD UR6, UR21, UR6, URZ ;  /* 0x00000006150672a4 */ /* 0x000fc4000f8e023f */
[----:B------:R-:W-:Y:S02]  /*1690*/  IMAD.U32 R64, RZ, RZ, UR22 ;  /* 0x00000016ff407e24 */ /* 0x000fe4000f8e00ff */
[----:B------:R-:W-:Y:S01]  /*16a0*/  IMAD R0, R0, c[0x0][0x2c4], R3 ;  /* 0x0000b10000007a24 */ /* 0x000fe200078e0203 */
[----:B------:R-:W-:Y:S01]  /*16b0*/  UIMAD UR25, UR24, UR7, UR6 ;  /* 0x00000007181972a4 */ /* 0x000fe2000f8e0206 */
[----:B------:R-:W-:Y:S02]  /*16c0*/  IMAD R3, R6, c[0x0][0x1b0], RZ ;  /* 0x00006c0006037a24 */ /* 0x000fe400078e02ff */
[----:B------:R-:W-:Y:S01]  /*16d0*/  ULDC.64 UR6, c[0x0][0x1f0] ;  /* 0x00007c0000067ab9 */ /* 0x000fe20000000a00 */
[----:B------:R-:W-:Y:S01]  /*16e0*/  SHF.R.S32.HI R6, RZ, 0x1f, R0 ;  /* 0x0000001fff067819 */ /* 0x000fe20000011400 */
[C---:B------:R-:W-:Y:S02]  /*16f0*/  IMAD R7, R2.reuse, c[0x0][0x1b4], R3 ;  /* 0x00006d0002077a24 */ /* 0x040fe400078e0203 */
[----:B------:R-:W-:-:S04]  /*1700*/  IMAD.WIDE.U32 R2, R2, c[0x0][0x1b0], R4 ;  /* 0x00006c0002027a25 */ /* 0x000fc800078e0004 */
[----:B------:R-:W-:Y:S01]  /*1710*/  IMAD R4, R6, c[0x0][0x1a8], RZ ;  /* 0x00006a0006047a24 */ /* 0x000fe200078e02ff */
[----:B------:R-:W-:Y:S01]  /*1720*/  IADD3 R6, R17, 0x20, RZ ;  /* 0x0000002011067810 */ /* 0x000fe20007ffe0ff */
[----:B------:R-:W-:Y:S02]  /*1730*/  IMAD.IADD R3, R3, 0x1, R7 ;  /* 0x0000000103037824 */ /* 0x000fe400078e0207 */
[----:B------:R-:W-:Y:S01]  /*1740*/  IMAD R7, R0, c[0x0][0x1ac], R4 ;  /* 0x00006b0000077a24 */ /* 0x000fe200078e0204 */
[----:B------:R-:W-:Y:S01]  /*1750*/  ISETP.GE.AND P2, PT, R6, UR4, PT ;  /* 0x0000000406007c0c */ /* 0x000fe2000bf46270 */
[----:B------:R-:W-:Y:S01]  /*1760*/  IMAD.WIDE.U32 R4, R0, c[0x0][0x1a8], R2 ;  /* 0x00006a0000047a25 */ /* 0x000fe200078e0002 */
[----:B------:R-:W-:-:S03]  /*1770*/  LEA.HI R6, R67, R81, RZ, 0x6 ;  /* 0x0000005143067211 */ /* 0x000fc600078f30ff */
[----:B------:R-:W-:Y:S01]  /*1780*/  IMAD.SHL.U32 R0, R69, 0x40, RZ ;  /* 0x0000004045007824 */ /* 0x000fe200078e00ff */
[----:B------:R-:W-:Y:S01]  /*1790*/  LEA R20, P0, R4, c[0x0][0x160], 0x1 ;  /* 0x0000580004147a11 */ /* 0x000fe200078008ff */
[----:B------:R-:W-:Y:S02]  /*17a0*/  IMAD.SHL.U32 R2, R26, 0x8, RZ ;  /* 0x000000081a027824 */ /* 0x000fe400078e00ff */
[----:B------:R-:W-:Y:S01]  /*17b0*/  IMAD.IADD R3, R5, 0x1, R7 ;  /* 0x0000000105037824 */ /* 0x000fe200078e0207 */
[----:B------:R-:W-:Y:S01]  /*17c0*/  LOP3.LUT R0, R0, 0x1c0, RZ, 0xc0, !PT ;  /* 0x000001c000007812 */ /* 0x000fe200078ec0ff */
[----:B------:R-:W-:Y:S01]  /*17d0*/  IMAD.SHL.U32 R6, R6, 0x8, RZ ;  /* 0x0000000806067824 */ /* 0x000fe200078e00ff */
[----:B------:R-:W-:Y:S02]  /*17e0*/  IADD3 R7, R17, 0x40, RZ ;  /* 0x0000004011077810 */ /* 0x000fe40007ffe0ff */
[----:B------:R-:W-:Y:S02]  /*17f0*/  LOP3.LUT R5, R0, 0x38, R2, 0xf8, !PT ;  /* 0x0000003800057812 */ /* 0x000fe400078ef802 */
[----:B------:R-:W-:-:S02]  /*1800*/  SHF.R.U32.HI R0, RZ, 0x3, R0 ;  /* 0x00000003ff007819 */ /* 0x000fc40000011600 */
[----:B------:R-:W-:Y:S02]  /*1810*/  LEA.HI.X R19, R4, c[0x0][0x164], R3, 0x1, P0 ;  /* 0x0000590004137a11 */ /* 0x000fe400000f0c03 */
[----:B------:R-:W1:Y:S01]  /*1820*/  SHFL.IDX PT, R4, R20, RZ, 0x181f ;  /* 0x00181fff14047589 */ /* 0x000e6200000e0000 */
[----:B------:R-:W-:Y:S02]  /*1830*/  LOP3.LUT R3, R5, R0, RZ, 0x3c, !PT ;  /* 0x0000000005037212 */ /* 0x000fe400078e3cff */
[----:B------:R-:W-:Y:S01]  /*1840*/  ISETP.GE.AND P0, PT, R17, UR4, PT ;  /* 0x0000000411007c0c */ /* 0x000fe2000bf06270 */
[----:B------:R-:W3:Y:S01]  /*1850*/  SHFL.IDX PT, R5, R19, RZ, 0x181f ;  /* 0x00181fff13057589 */ /* 0x000ee200000e0000 */
[----:B------:R-:W-:Y:S02]  /*1860*/  SHF.R.S32.HI R0, RZ, 0x1f, R9 ;  /* 0x0000001fff007819 */ /* 0x000fe40000011409 */
[----:B------:R-:W-:Y:S02]  /*1870*/  IADD3 R9, P3, R9, R69, RZ ;  /* 0x0000004509097210 */ /* 0x000fe40007f7e0ff */
[----:B------:R-:W-:-:S02]  /*1880*/  LOP3.LUT R18, R3, 0xfffffe00, R6, 0xf8, !PT ;  /* 0xfffffe0003127812 */ /* 0x000fc400078ef806 */
[----:B------:R-:W-:Y:S01]  /*1890*/  LEA.HI.X.SX32 R21, R69, R0, 0x1, P3 ;  /* 0x0000000045157211 */ /* 0x000fe200018f0eff */
[----:B------:R-:W5:Y:S01]  /*18a0*/  SHFL.IDX PT, R6, R20, 0x1, 0x181f ;  /* 0x00381f0014067f89 */ /* 0x000f6200000e0000 */
[----:B------:R-:W-:Y:S01]  /*18b0*/  IADD3 R0, R2, 0x80, RZ ;  /* 0x0000008002007810 */ /* 0x000fe20007ffe0ff */
[----:B------:R-:W-:Y:S01]  /*18c0*/  IMAD.SHL.U32 R68, R18, 0x2, RZ ;  /* 0x0000000212447824 */ /* 0x000fe200078e00ff */
[----:B------:R-:W-:Y:S02]  /*18d0*/  IADD3 R27, R2, 0xc0, RZ ;  /* 0x000000c0021b7810 */ /* 0x000fe40007ffe0ff */
[----:B------:R-:W-:Y:S02]  /*18e0*/  ISETP.GE.AND P1, PT, R7, UR4, PT ;  /* 0x0000000407007c0c */ /* 0x000fe4000bf26270 */
[----:B------:R-:W-:Y:S01]  /*18f0*/  @!P0 SHF.R.S32.HI R11, RZ, 0x1f, R0 ;  /* 0x0000001fff0b8819 */ /* 0x000fe20000011400 */
[----:B------:R-:W2:Y:S01]  /*1900*/  SHFL.IDX PT, R7, R19, 0x1, 0x181f ;  /* 0x00381f0013077f89 */ /* 0x000ea200000e0000 */
[----:B------:R-:W-:-:S02]  /*1910*/  SHF.R.S32.HI R3, RZ, 0x1f, R2 ;  /* 0x0000001fff037819 */ /* 0x000fc40000011402 */
[----:B------:R-:W-:Y:S01]  /*1920*/  @!P0 SHF.R.S32.HI R14, RZ, 0x1f, R27 ;  /* 0x0000001fff0e8819 */ /* 0x000fe2000001141b */
[----:B------:R-:W-:Y:S01]  /*1930*/  STL [R1+0x4], R68 ;  /* 0x0000044401007387 */ /* 0x000fe20000100800 */
[----:B-1----:R-:W-:Y:S01]  /*1940*/  @!P0 LEA R10, P3, R2, R4, 0x1 ;  /* 0x00000004020a8211 */ /* 0x002fe200078608ff */
[--C-:B------:R-:W-:Y:S01]  /*1950*/  IMAD.WIDE.U32 R22, R9, c[0x0][0x1e0], R2.reuse ;  /* 0x0000780009167a25 */ /* 0x100fe200078e0002 */
[----:B------:R-:W-:Y:S02]  /*1960*/  @!P0 LEA.HI R13, R11, R0, RZ, 0x3 ;  /* 0x000000000b0d8211 */ /* 0x000fe400078f18ff */
[----:B------:R-:W-:Y:S01]  /*1970*/  ISETP.GE.AND P6, PT, R0, c[0x0][0x198], PT ;  /* 0x0000660000007a0c */ /* 0x000fe20003fc6270 */
[----:B------:R-:W-:Y:S01]  /*1980*/  IMAD.WIDE.U32 R24, R9, c[0x0][0x208], R2 ;  /* 0x0000820009187a25 */ /* 0x000fe200078e0002 */
[----:B---3--:R-:W-:Y:S02]  /*1990*/  @!P0 LEA.HI.X R11, R2, R5, R3, 0x1, P3 ;  /* 0x00000005020b8211 */ /* 0x008fe400018f0c03 */
[----:B------:R-:W-:-:S02]  /*19a0*/  ISETP.GE.AND P3, PT, R27, c[0x0][0x198], PT ;  /* 0x000066001b007a0c */ /* 0x000fc40003f66270 */
        /* <DEDUP_REMOVED lines=174> */
[----:B------:R-:W-:Y:S02]  /*2490*/  @!P3 IMAD.MOV.U32 R7, RZ, RZ, c[0x0][0x208] ;  /* 0x00008200ff07b624 */ /* 0x000fe400078e00ff */
[----:B------:R-:W-:-:S03]  /*24a0*/  @!P3 IMAD.MOV.U32 R11, RZ, RZ, c[0x0][0x20c] ;  /* 0x00008300ff0bb624 */ /* 0x000fc600078e00ff */
[----:B---3--:R-:W-:-:S03]  /*24b0*/  @!P3 LEA R14, P0, R7, R12, 0x6 ;  /* 0x0000000c070eb211 */ /* 0x008fc600078030ff */
[----:B------:R2:W-:Y:S01]  /*24c0*/  @P1 LDGSTS.E.BYPASS.LTC128B.128 [R68+0x15080], [R8.64], !P2 ;  /* 0x1508000008441fae */ /* 0x0005e2000d101d52 */
[----:B------:R-:W-:Y:S02]  /*24d0*/  @!P3 LEA.HI.X R15, R7, R13, R11, 0x6, P0 ;  /* 0x0000000d070fb211 */ /* 0x000fe400000f340b */
[----:B------:R-:W-:Y:S01]  /*24e0*/  LOP3.LUT P0, RZ, R26, 0x2, RZ, 0xc0, !PT ;  /* 0x000000021aff7812 */ /* 0x000fe2000780c0ff */
[----:B------:R2:W-:Y:S01]  /*24f0*/  @P1 LDGSTS.E.BYPASS.LTC128B.128 [R68+0x16880], [R8.64+0x80], !P6 ;  /* 0x1688008008441fae */ /* 0x0005e2000f101d52 */
[----:B------:R-:W-:Y:S02]  /*2500*/  SEL R7, RZ, 0x1, P2 ;  /* 0x00000001ff077807 */ /* 0x000fe40001000000 */
[----:B------:R-:W-:Y:S01]  /*2510*/  P2R R11, PR, RZ, 0x8 ;  /* 0x00000008ff0b7803 */ /* 0x000fe20000000000 */
[----:B------:R2:W-:Y:S04]  /*2520*/  @P1 LDGSTS.E.BYPASS.LTC128B.128 [R68+0x18080], [R8.64+0x100], !P5 ;  /* 0x1808010008441fae */ /* 0x0005e8000e901d52 */
[----:B------:R2:W-:Y:S01]  /*2530*/  @P1 LDGSTS.E.BYPASS.LTC128B.128 [R68+0x19880], [R8.64+0x180], !P4 ;  /* 0x1988018008441fae */ /* 0x0005e2000e101d52 */
[----:B-1----:R-:W-:-:S02]  /*2540*/  LOP3.LUT R2, R10, 0xfffffff0, RZ, 0xc0, !PT ;  /* 0xfffffff00a027812 */ /* 0x002fc400078ec0ff */
        /* <DEDUP_REMOVED lines=84> */
[----:B------:R-:W1:Y:S04]  /*2a90*/  LDSM.16.M88.4 R20, [R135+0x14880] ;  /* 0x014880008714783b */ /* 0x000e680000000200 */
[----:B------:R-:W3:Y:S04]  /*2aa0*/  LDSM.16.M88.4 R32, [R135+0x15080] ;  /* 0x015080008720783b */ /* 0x000ee80000000200 */
[----:B------:R-:W-:Y:S04]  /*2ab0*/  LDSM.16.M88.4 R40, [R242] ;  /* 0x00000000f228783b */ /* 0x000fe80000000200 */
[----:B------:R-:W4:Y:S04]  /*2ac0*/  LDSM.16.M88.4 R44, [R242+0x800] ;  /* 0x00080000f22c783b */ /* 0x000f280000000200 */
[----:B------:R-:W5:Y:S04]  /*2ad0*/  LDSM.16.M88.4 R52, [R242+0x1000] ;  /* 0x00100000f234783b */ /* 0x000f680000000200 */
        /* <DEDUP_REMOVED lines=17> */
[----:B---3--:R-:W-:Y:S03]  /*2bf0*/  HMMA.16816.F32 R36, R160, R32, RZ ;  /* 0x00000020a024723c */ /* 0x008fe600000018ff */
[----:B------:R-:W-:-:S05]  /*2c00*/  ISETP.LT.OR P3, PT, R5, 0x1, !P0 ;  /* 0x000000010500780c */ /* 0x000fca0004761670 */
[----:B------:R-:W-:Y:S08]  /*2c10*/  HMMA.16816.F32 R32, R160, R34, RZ ;  /* 0x00000022a020723c */ /* 0x000ff000000018ff */
[----:B------:R1:W-:Y:S01]  /*2c20*/  LDGSTS.E.BYPASS.LTC128B.128 [R68+0x8880], [R12.64+0x180], !P3 ;  /* 0x088801800c447fae */ /* 0x0003e2000d901d52 */
[----:B------:R-:W-:Y:S01]  /*2c30*/  ISETP.NE.AND P3, PT, R11, RZ, PT ;  /* 0x000000ff0b00720c */ /* 0x000fe20003f65270 */
[----:B----4-:R-:W-:Y:S08]  /*2c40*/  HMMA.16816.F32 R20, R164, R44, R24 ;  /* 0x0000002ca414723c */ /* 0x010ff00000001818 */
[----:B--2---:R-:W-:Y:S04]  /*2c50*/  HMMA.16816.F32 R8, R160, R16, RZ ;  /* 0x00000010a008723c */ /* 0x004fe800000018ff */
[----:B------:R-:W-:-:S02]  /*2c60*/  @!P3 ISETP.LT.OR P6, PT, R5, 0x21, !P6 ;  /* 0x000000210500b80c */ /* 0x000fc400077c1670 */
[C---:B------:R-:W-:Y:S02]  /*2c70*/  @!P3 ISETP.LT.OR P2, PT, R5.reuse, 0x21, !P2 ;  /* 0x000000210500b80c */ /* 0x040fe40005741670 */
[C---:B------:R-:W-:Y:S01]  /*2c80*/  @!P3 ISETP.LT.OR P1, PT, R5.reuse, 0x21, !P1 ;  /* 0x000000210500b80c */ /* 0x040fe20004f21670 */
[----:B------:R-:W-:Y:S01]  /*2c90*/  HMMA.16816.F32 R16, R160, R18, RZ ;  /* 0x00000012a010723c */ /* 0x000fe200000018ff */
[----:B------:R-:W-:-:S07]  /*2ca0*/  @!P3 ISETP.LT.OR P0, PT, R5, 0x21, !P0 ;  /* 0x000000210500b80c */ /* 0x000fce0004701670 */
[----:B------:R1:W-:Y:S01]  /*2cb0*/  @!P3 LDGSTS.E.BYPASS.LTC128B.128 [R68+0x5080], [R14.64], !P6 ;  /* 0x050800000e44bfae */ /* 0x0003e2000f101d52 */
[C---:B------:R-:W-:Y:S01]  /*2cc0*/  HMMA.16816.F32 R24, R164.reuse, R46, R28 ;  /* 0x0000002ea418723c */ /* 0x040fe2000000181c */
[----:B------:R-:W-:Y:S02]  /*2cd0*/  ISETP.NE.AND P6, PT, R7, RZ, PT ;  /* 0x000000ff0700720c */ /* 0x000fe40003fc5270 */
[----:B------:R1:W-:Y:S04]  /*2ce0*/  @!P3 LDGSTS.E.BYPASS.LTC128B.128 [R68+0x6880], [R14.64+0x80], !P2 ;  /* 0x068800800e44bfae */ /* 0x0003e8000d101d52 */
[----:B------:R1:W-:Y:S01]  /*2cf0*/  @!P3 LDGSTS.E.BYPASS.LTC128B.128 [R68+0x8080], [R14.64+0x100], !P1 ;  /* 0x080801000e44bfae */ /* 0x0003e2000c901d52 */
[----:B------:R-:W-:Y:S03]  /*2d00*/  HMMA.16816.F32 R8, R164, R40, R8 ;  /* 0x00000028a408723c */ /* 0x000fe60000001808 */
[----:B------:R1:W-:Y:S01]  /*2d10*/  @!P3 LDGSTS.E.BYPASS.LTC128B.128 [R68+0x9880], [R14.64+0x180], !P0 ;  /* 0x098801800e44bfae */ /* 0x0003e2000c101d52 */
[----:B------:R-:W-:-:S03]  /*2d20*/  PLOP3.LUT P0, PT, PT, PT, UP0, 0x40, 0x0 ;  /* 0x000000000000781c */ /* 0x000fc60003f0e808 */
[----:B------:R-:W2:Y:S01]  /*2d30*/  LDSM.16.M88.4 R48, [R241+0x14080] ;  /* 0x01408000f130783b */ /* 0x000ea20000000200 */
[C---:B------:R-:W-:Y:S03]  /*2d40*/  HMMA.16816.F32 R16, R164.reuse, R42, R16 ;  /* 0x0000002aa410723c */ /* 0x040fe60000001810 */
[----:B------:R-:W3:Y:S04]  /*2d50*/  LDSM.16.M88.4 R56, [R241+0x14880] ;  /* 0x01488000f138783b */ /* 0x000ee80000000200 */
[----:B------:R-:W4:Y:S01]  /*2d60*/  LDSM.16.M88.4 R60, [R241+0x15080] ;  /* 0x01508000f13c783b */ /* 0x000f220000000200 */
[C---:B-----5:R-:W-:Y:S03]  /*2d70*/  HMMA.16816.F32 R28, R164.reuse, R52, R36 ;  /* 0x00000034a41c723c */ /* 0x060fe60000001824 */
[----:B------:R-:W-:Y:S04]  /*2d80*/  LDSM.16.M88.4 R40, [R238+0x800] ;  /* 0x00080000ee28783b */ /* 0x000fe80000000200 */
[----:B------:R-:W-:Y:S01]  /*2d90*/  LDSM.16.M88.4 R36, [R135+0x15880] ;  /* 0x015880008724783b */ /* 0x000fe20000000200 */
[----:B------:R-:W-:Y:S03]  /*2da0*/  HMMA.16816.F32 R32, R164, R54, R32 ;  /* 0x00000036a420723c */ /* 0x000fe60000001820 */
[----:B------:R-:W-:Y:S04]  /*2db0*/  LDSM.16.M88.4 R52, [R238+0x1000] ;  /* 0x00100000ee34783b */ /* 0x000fe80000000200 */
[----:B-1----:R-:W1:Y:S04]  /*2dc0*/  LDSM.16.M88.4 R12, [R238] ;  /* 0x00000000ee0c783b */ /* 0x002e680000000200 */
[----:B------:R-:W5:Y:S04]  /*2dd0*/  LDSM.16.M88.4 R44, [R135+0x16080] ;  /* 0x01608000872c783b */ /* 0x000f680000000200 */
[----:B------:R-:W0:Y:S01]  /*2de0*/  LDGDEPBAR ;  /* 0x00000000000079af */ /* 0x000e220000000000 */
[C---:B--2---:R-:W-:Y:S08]  /*2df0*/  HMMA.16816.F32 R8, R180.reuse, R48, R8 ;  /* 0x00000030b408723c */ /* 0x044ff00000001808 */
[C---:B------:R-:W-:Y:S01]  /*2e00*/  HMMA.16816.F32 R16, R180.reuse, R50, R16 ;  /* 0x00000032b410723c */ /* 0x040fe20000001810 */
[----:B------:R-:W-:Y:S07]  /*2e10*/  LDSM.16.M88.4 R48, [R242+0x2800] ;  /* 0x00280000f230783b */ /* 0x000fee0000000200 */
        /* <DEDUP_REMOVED lines=17> */
[----:B------:R-:W4:Y:S07]  /*2f30*/  LDSM.16.M88.4 R36, [R241+0x15880] ;  /* 0x01588000f124783b */ /* 0x000f2e0000000200 */
[C---:B-----5:R-:W-:Y:S08]  /*2f40*/  HMMA.16816.F32 R20, R188.reuse, R44, R20 ;  /* 0x0000002cbc14723c */ /* 0x060ff00000001814 */
[C---:B------:R-:W-:Y:S01]  /*2f50*/  HMMA.16816.F32 R24, R188.reuse, R46, R24 ;  /* 0x0000002ebc18723c */ /* 0x040fe20000001818 */
[----:B------:R-:W5:Y:S07]  /*2f60*/  LDSM.16.M88.4 R44, [R241+0x16080] ;  /* 0x01608000f12c783b */ /* 0x000f6e0000000200 */
        /* <DEDUP_REMOVED lines=74> */
[C---:B--2---:R-:W-:Y:S08]  /*3410*/  HMMA.16816.F32 R24, R224.reuse, R36, R20 ;  /* 0x00000024e018723c */ /* 0x044ff00000001814 */
[C---:B------:R-:W-:Y:S01]  /*3420*/  HMMA.16816.F32 R20, R224.reuse, R38, R16 ;  /* 0x00000026e014723c */ /* 0x040fe20000001810 */
[----:B------:R-:W-:Y:S07]  /*3430*/  LDSM.16.M88.4 R36, [R238+0x5800] ;  /* 0x00580000ee24783b */ /* 0x000fee0000000200 */
[C---:B-1----:R-:W-:Y:S08]  /*3440*/  HMMA.16816.F32 R16, R224.reuse, R44, R12 ;  /* 0x0000002ce010723c */ /* 0x042ff0000000180c */
        /* <DEDUP_REMOVED lines=50> */
.L_x_1768:
[----:B------:R-:W-:Y:S01]  /*3770*/  LOP3.LUT R2, R66, 0xffffffe0, RZ, 0xc0, !PT ;  /* 0xffffffe042027812 */ /* 0x000fe200078ec0ff */
[----:B------:R-:W-:Y:S01]  /*3780*/  UISETP.NE.AND UP0, UPT, UR15, URZ, UPT ;  /* 0x0000003f0f00728c */ /* 0x000fe2000bf05270 */
[----:B------:R-:W-:Y:S01]  /*3790*/  LEA.HI R5, R67, R81, RZ, 0x2 ;  /* 0x0000005143057211 */ /* 0x000fe200078f10ff */
[----:B------:R-:W-:Y:S01]  /*37a0*/  ULDC UR7, c[0x0][0x324] ;  /* 0x0000c90000077ab9 */ /* 0x000fe20000000800 */
[----:B-1----:R-:W-:Y:S01]  /*37b0*/  SHF.R.S32.HI R7, RZ, 0x1f, R65 ;  /* 0x0000001fff077819 */ /* 0x002fe20000011441 */
[----:B------:R-:W-:Y:S01]  /*37c0*/  IMAD.IADD R2, R81, 0x1, -R2 ;  /* 0x0000000151027824 */ /* 0x000fe200078e0a02 */
[----:B------:R-:W-:Y:S01]  /*37d0*/  LOP3.LUT R5, R5, 0xfffffffc, RZ, 0xc0, !PT ;  /* 0xfffffffc05057812 */ /* 0x000fe200078ec0ff */
[----:B------:R-:W-:Y:S01]  /*37e0*/  ULOP3.LUT UR7, URZ, UR7, URZ, 0x33, !UPT ;  /* 0x000000073f077292 */ /* 0x000fe2000f8e333f */
[----:B------:R-:W-:Y:S01]  /*37f0*/  LEA.HI R7, R7, R65, RZ, 0x3 ;  /* 0x0000004107077211 */ /* 0x000fe200078f18ff */
[----:B------:R-:W0:Y:S01]  /*3800*/  LDGDEPBAR ;  /* 0x00000000000079af */ /* 0x000e220000000000 */
[----:B------:R-:W-:Y:S01]  /*3810*/  SHF.R.S32.HI R6, RZ, 0x1f, R2 ;  /* 0x0000001fff067819 */ /* 0x000fe20000011402 */
[----:B------:R-:W-:Y:S01]  /*3820*/  IMAD.IADD R5, R81, 0x1, -R5 ;  /* 0x0000000151057824 */ /* 0x000fe200078e0a05 */
[----:B------:R-:W-:-:S02]  /*3830*/  LOP3.LUT R7, R7, 0xffffff8, RZ, 0xc0, !PT ;  /* 0x0ffffff807077812 */ /* 0x000fc400078ec0ff */
[----:B------:R-:W-:Y:S02]  /*3840*/  LEA.HI R6, R6, R2, RZ, 0x2 ;  /* 0x0000000206067211 */ /* 0x000fe400078f10ff */
[----:B------:R-:W-:Y:S01]  /*3850*/  LEA.HI R8, R5, R5, RZ, 0x1 ;  /* 0x0000000505087211 */ /* 0x000fe200078f08ff */
[----:B------:R-:W-:Y:S01]  /*3860*/  IMAD.IADD R9, R65, 0x1, -R7 ;  /* 0x0000000141097824 */ /* 0x000fe200078e0a07 */
[----:B------:R-:W-:Y:S02]  /*3870*/  PLOP3.LUT P1, PT, PT, PT, UP0, 0x80, 0x0 ;  /* 0x000000000000781c */ /* 0x000fe40003f2f008 */
[----:B------:R-:W-:Y:S02]  /*3880*/  LEA.HI.SX32 R7, R6, UR11, 0x1e ;  /* 0x0000000b06077c11 */ /* 0x000fe4000f8ff2ff */
[----:B------:R-:W-:Y:S02]  /*3890*/  LOP3.LUT R8, R8, 0x1ffffffe, RZ, 0xc0, !PT ;  /* 0x1ffffffe08087812 */ /* 0x000fe400078ec0ff */
[----:B------:R-:W-:Y:S01]  /*38a0*/  PLOP3.LUT P0, PT, PT, PT, UP0, 0x80, 0x0 ;  /* 0x000000000000781c */ /* 0x000fe20003f0f008 */
[----:B------:R-:W-:Y:S01]  /*38b0*/  IMAD R7, R9, 0x10, R7 ;  /* 0x0000001009077824 */ /* 0x000fe200078e0207 */
[----:B------:R-:W-:Y:S01]  /*38c0*/  UISETP.GE.AND UP0, UPT, UR9, 0x1, UPT ;  /* 0x000000010900788c */ /* 0x000fe2000bf06270 */
        /* <DEDUP_REMOVED lines=14> */
[----:B------:R-:W-:Y:S02]  /*39b0*/  IADD3 R9, -R11, UR10, R64 ;  /* 0x0000000a0b097c10 */ /* 0x000fe4000fffe140 */
[----:B------:R-:W-:-:S04]  /*39c0*/  IADD3 R2, R2, -UR12, RZ ;  /* 0x8000000c02027c10 */ /* 0x000fc8000fffe0ff */
[C---:B------:R-:W-:Y:S02]  /*39d0*/  IADD3 R8, R2.reuse, c[0x0][0x328], RZ ;  /* 0x0000ca0002087a10 */ /* 0x040fe40007ffe0ff */
[----:B-1----:R-:W-:-:S03]  /*39e0*/  IADD3 R10, R2, UR7, RZ ;  /* 0x00000007020a7c10 */ /* 0x002fc6000fffe0ff */
[--C-:B--2---:R-:W-:Y:S02]  /*39f0*/  IMAD.IADD R5, R8, 0x1, R6.reuse ;  /* 0x0000000108057824 */ /* 0x104fe400078e0206 */
[----:B------:R-:W-:-:S03]  /*3a00*/  IMAD.IADD R2, R10, 0x1, R6 ;  /* 0x000000010a027824 */ /* 0x000fc600078e0206 */
[----:B------:R-:W-:Y:S02]  /*3a10*/  IMNMX R5, R5, R9, PT ;  /* 0x0000000905057217 */ /* 0x000fe40003800200 */
[----:B---3--:R-:W-:Y:S01]  /*3a20*/  IADD3 R11, -R11, UR22, RZ ;  /* 0x000000160b0b7c10 */ /* 0x008fe2000fffe1ff */
[----:B------:R-:W-:Y:S05]  /*3a30*/  @P0 BRA `(.L_x_1769) ;  /* 0x0000017000000947 */ /* 0x000fea0003800000 */
[----:B------:R-:W-:Y:S01]  /*3a40*/  IMAD.U32 R12, RZ, RZ, UR12 ;  /* 0x0000000cff0c7e24 */ /* 0x000fe2000f8e00ff */
        /* <DEDUP_REMOVED lines=12> */
.L_x_1771:
[----:B------:R-:W-:-:S06]  /*3b10*/  UISETP.NE.AND UP0, UPT, UR9, 0x1, UPT ;  /* 0x000000010900788c */ /* 0x000fcc000bf05270 */
[----:B------:R-:W-:Y:S02]  /*3b20*/  PLOP3.LUT P1, PT, PT, PT, UP0, 0x80, 0x0 ;  /* 0x000000000000781c */ /* 0x000fe40003f2f008 */
[----:B------:R-:W-:-:S11]  /*3b30*/  PLOP3.LUT P0, PT, PT, PT, UP0, 0x80, 0x0 ;  /* 0x000000000000781c */ /* 0x000fd60003f0f008 */
[----:B------:R-:W-:-:S05]  /*3b40*/  @P1 IMAD.HI.U32 R12, R6, c[0x0][0x330], RZ ;  /* 0x0000cc00060c1a27 */ /* 0x000fca00078e00ff */
[----:B------:R-:W-:Y:S02]  /*3b50*/  @P0 SHF.R.U32.HI R6, RZ, c[0x0][0x334], R12 ;  /* 0x0000cd00ff060a19 */ /* 0x000fe4000001160c */
.L_x_1772:
[----:B------:R-:W-:Y:S05]  /*3b60*/  BSYNC B0 ;  /* 0x0000000000007941 */ /* 0x000fea0003800000 */
.L_x_1770:
[----:B------:R-:W-:-:S05]  /*3b70*/  IMAD R6, R6, c[0x0][0x32c], R11 ;  /* 0x0000cb0006067a24 */ /* 0x000fca00078e020b */
[----:B------:R-:W-:Y:S02]  /*3b80*/  IADD3 R12, R6, c[0x0][0x32c], RZ ;  /* 0x0000cb00060c7a10 */ /* 0x000fe40007ffe0ff */
[----:B------:R-:W-:Y:S02]  /*3b90*/  IMNMX R2, R2, R6, !PT ;  /* 0x0000000602027217 */ /* 0x000fe40007800200 */
[----:B------:R-:W-:Y:S02]  /*3ba0*/  IMNMX R5, R5, R12, PT ;  /* 0x0000000c05057217 */ /* 0x000fe40003800200 */
.L_x_1769:
        /* <DEDUP_REMOVED lines=37> */
[----:B------:R-:W-:Y:S01]  /*3e00*/  UISETP.GE.AND UP6, UPT, UR9, 0x1, UPT ;  /* 0x000000010900788c */ /* 0x000fe2000bfc6270 */
        /* <DEDUP_REMOVED lines=36> */
[----:B------:R-:W-:Y:S01]  /*4050*/  IMAD.U32 R7, RZ, RZ, UR12 ;  /* 0x0000000cff077e24 */ /* 0x000fe2000f8e00ff */
        /* <DEDUP_REMOVED lines=14> */
.L_x_1775:
[----:B------:R-:W-:Y:S02]  /*4140*/  UP2UR UR22, UPR, URZ, 0x1 ;  /* 0x000000013f167883 */ /* 0x000fe40008000000 */
[----:B------:R-:W-:-:S06]  /*4150*/  UISETP.NE.AND UP0, UPT, UR9, 0x1, UPT ;  /* 0x000000010900788c */ /* 0x000fcc000bf05270 */
[----:B------:R-:W-:Y:S02]  /*4160*/  PLOP3.LUT P1, PT, PT, PT, UP0, 0x80, 0x0 ;  /* 0x000000000000781c */ /* 0x000fe40003f2f008 */
[----:B------:R-:W-:Y:S01]  /*4170*/  PLOP3.LUT P0, PT, PT, PT, UP0, 0x80, 0x0 ;  /* 0x000000000000781c */ /* 0x000fe20003f0f008 */
[----:B------:R-:W-:-:S10]  /*4180*/  UISETP.NE.AND UP0, UPT, UR22, URZ, UPT ;  /* 0x0000003f1600728c */ /* 0x000fd4000bf05270 */
[----:B------:R-:W-:-:S05]  /*4190*/  @P1 IMAD.HI.U32 R7, R6, c[0x0][0x330], RZ ;  /* 0x0000cc0006071a27 */ /* 0x000fca00078e00ff */
[----:B------:R-:W-:Y:S02]  /*41a0*/  @P0 SHF.R.U32.HI R6, RZ, c[0x0][0x334], R7 ;  /* 0x0000cd00ff060a19 */ /* 0x000fe40000011607 */
.L_x_1776:
[----:B------:R-:W-:Y:S05]  /*41b0*/  BSYNC B0 ;  /* 0x0000000000007941 */ /* 0x000fea0003800000 */
.L_x_1774:
[----:B------:R-:W-:-:S05]  /*41c0*/  IMAD R6, R6, c[0x0][0x32c], R11 ;  /* 0x0000cb0006067a24 */ /* 0x000fca00078e020b */
[----:B------:R-:W-:Y:S02]  /*41d0*/  IADD3 R7, R6, c[0x0][0x32c], RZ ;  /* 0x0000cb0006077a10 */ /* 0x000fe40007ffe0ff */
[----:B------:R-:W-:Y:S02]  /*41e0*/  IMNMX R2, R2, R6, !PT ;  /* 0x0000000602027217 */ /* 0x000fe40007800200 */
[----:B------:R-:W-:Y:S02]  /*41f0*/  IMNMX R5, R5, R7, PT ;  /* 0x0000000705057217 */ /* 0x000fe40003800200 */
.L_x_1773:
        /* <DEDUP_REMOVED lines=63> */
[----:B------:R-:W-:-:S02]  /*45f0*/  FMNMX.FTZ R133, R94, R7, !PT ;  /* 0x000000075e857209 */ /* 0x000fc40007810000 */
[----:B------:R-:W-:Y:S01]  /*4600*/  FSEL R7, R31, -INF , !P0 ;  /* 0xff8000001f077808 */ /* 0x000fe20004000000 */
[----:B------:R-:W-:Y:S01]  /*4610*/  STL [R1+0x80], R135 ;  /* 0x0000808701007387 */ /* 0x000fe20000100800 */
[----:B------:R-:W-:Y:S02]  /*4620*/  PLOP3.LUT P0, PT, PT, PT, UP4, 0x40, 0x0 ;  /* 0x000000000000781c */ /* 0x000fe40003f0e848 */
[----:B------:R-:W-:Y:S01]  /*4630*/  ISETP.GT.AND P1, PT, R2, 0x18, P1 ;  /* 0x000000180200780c */ /* 0x000fe20000f24270 */
[----:B------:R-:W-:Y:S01]  /*4640*/  LDSM.16.MT88.4 R28, [R237+0x4080] ;  /* 0x00408000ed1c783b */ /* 0x000fe20000004200 */
[----:B------:R-:W-:Y:S02]  /*4650*/  FMNMX.FTZ R23, R6, R11, !PT ;  /* 0x0000000b06177209 */ /* 0x000fe40007810000 */
[----:B------:R-:W-:Y:S02]  /*4660*/  ISETP.GT.AND P0, PT, R2, 0x19, P0 ;  /* 0x000000190200780c */ /* 0x000fe40000704270 */
[----:B------:R-:W-:-:S02]  /*4670*/  ISETP.LT.OR P1, PT, R5, 0x19, P1 ;  /* 0x000000190500780c */ /* 0x000fc40000f21670 */
[----:B------:R-:W-:Y:S02]  /*4680*/  FMNMX.FTZ R23, R10, R23, !PT ;  /* 0x000000170a177209 */ /* 0x000fe40007810000 */
[----:B------:R-:W-:Y:S02]  /*4690*/  ISETP.LT.OR P0, PT, R5, 0x1a, P0 ;  /* 0x0000001a0500780c */ /* 0x000fe40000701670 */
[----:B------:R-:W-:Y:S02]  /*46a0*/  FSEL R13, R42, -INF , !P1 ;  /* 0xff8000002a0d7808 */ /* 0x000fe40004800000 */
[----:B------:R-:W-:Y:S02]  /*46b0*/  PLOP3.LUT P1, PT, PT, PT, UP3, 0x40, 0x0 ;  /* 0x000000000000781c */ /* 0x000fe40003f2e838 */
[----:B------:R-:W-:Y:S02]  /*46c0*/  FMNMX.FTZ R23, R9, R23, !PT ;  /* 0x0000001709177209 */ /* 0x000fe40007810000 */
[----:B------:R-:W-:-:S02]  /*46d0*/  FSEL R15, R43, -INF , !P0 ;  /* 0xff8000002b0f7808 */ /* 0x000fc40004000000 */
[----:B------:R-:W-:Y:S01]  /*46e0*/  PLOP3.LUT P0, PT, PT, PT, UP2, 0x40, 0x0 ;  /* 0x000000000000781c */ /* 0x000fe20003f0e828 */
[----:B------:R-:W-:Y:S01]  /*46f0*/  LDSM.16.MT88.4 R40, [R240+0x4880] ;  /* 0x00488000f028783b */ /* 0x000fe20000004200 */
[----:B------:R-:W-:Y:S02]  /*4700*/  ISETP.GT.AND P1, PT, R2, 0x20, P1 ;  /* 0x000000200200780c */ /* 0x000fe40000f24270 */
[----:B------:R-:W-:Y:S02]  /*4710*/  FMNMX.FTZ R23, R8, R23, !PT ;  /* 0x0000001708177209 */ /* 0x000fe40007810000 */
[----:B------:R-:W-:Y:S02]  /*4720*/  ISETP.GT.AND P0, PT, R2, 0x21, P0 ;  /* 0x000000210200780c */ /* 0x000fe40000704270 */
[----:B------:R-:W-:Y:S02]  /*4730*/  ISETP.LT.OR P1, PT, R5, 0x21, P1 ;  /* 0x000000210500780c */ /* 0x000fe40000f21670 */
[----:B------:R-:W-:-:S02]  /*4740*/  FMNMX.FTZ R23, R7, R23, !PT ;  /* 0x0000001707177209 */ /* 0x000fc40007810000 */
[----:B------:R-:W-:Y:S02]  /*4750*/  ISETP.LT.OR P0, PT, R5, 0x22, P0 ;  /* 0x000000220500780c */ /* 0x000fe40000701670 */
        /* <DEDUP_REMOVED lines=11> */
[----:B------:R-:W-:Y:S02]  /*4810*/  FMNMX.FTZ R133, R93, R133, !PT ;  /* 0x000000855d857209 */ /* 0x000fe40007810000 */
[----:B------:R-:W-:-:S02]  /*4820*/  ISETP.LT.OR P0, PT, R5, 0x2a, P0 ;  /* 0x0000002a0500780c */ /* 0x000fc40000701670 */
[----:B------:R-:W-:Y:S01]  /*4830*/  FSEL R90, R38, -INF , !P1 ;  /* 0xff800000265a7808 */ /* 0x000fe20004800000 */
[----:B------:R-:W1:Y:S01]  /*4840*/  SHFL.BFLY PT, R12, R133, 0x2, 0x1f ;  /* 0x0c401f00850c7f89 */ /* 0x000e6200000e0000 */
[----:B------:R-:W-:Y:S02]  /*4850*/  FMNMX.FTZ R132, R92, R132, !PT ;  /* 0x000000845c847209 */ /* 0x000fe40007810000 */
        /* <DEDUP_REMOVED lines=379> */
.L_x_1778:
[----:B------:R-:W-:Y:S02]  /*6010*/  UISETP.NE.AND UP0, UPT, UR9, 0x1, UPT ;  /* 0x000000010900788c */ /* 0x000fe4000bf05270 */
[----:B------:R-:W-:Y:S02]  /*6020*/  ULDC.64 UR4, c[0x0][0x330] ;  /* 0x0000cc0000047ab9 */ /* 0x000fe40000000a00 */
[----:B------:R-:W-:-:S07]  /*6030*/  UIMAD.WIDE.U32 UR22, UR16, UR4, URZ ;  /* 0x00000004101672a5 */ /* 0x000fce000f8e003f */
[----:B------:R-:W-:Y:S02]  /*6040*/  @UP0 UMOV UR21, UR23 ;  /* 0x0000001700150c82 */ /* 0x000fe40008000000 */
[----:B------:R-:W-:Y:S02]  /*6050*/  @UP0 USHF.R.U32.HI UR16, URZ, UR5, UR21 ;  /* 0x000000053f100299 */ /* 0x000fe40008011615 */
.L_x_1779:
[----:B------:R-:W-:Y:S02]  /*6060*/  ULDC UR4, c[0x0][0x32c] ;  /* 0x0000cb0000047ab9 */ /* 0x000fe40000000800 */
[----:B------:R-:W-:-:S04]  /*6070*/  UIMAD UR4, UR16, UR9, UR4 ;  /* 0x00000009100472a4 */ /* 0x000fc8000f8e0204 */
[----:B------:R-:W-:-:S04]  /*6080*/  UISETP.LT.AND UP0, UPT, UR11, UR4, UPT ;  /* 0x000000040b00728c */ /* 0x000fc8000bf01270 */
[----:B------:R-:W-:-:S04]  /*6090*/  USEL UR11, UR11, UR4, UP0 ;  /* 0x000000040b0b7287 */ /* 0x000fc80008000000 */
.L_x_1777:
        /* <DEDUP_REMOVED lines=38> */
.L_x_1791:
        /* <DEDUP_REMOVED lines=79> */
.L_x_1781:
        /* <DEDUP_REMOVED lines=222> */
.L_x_1782:
        /* <DEDUP_REMOVED lines=36> */
.L_x_1785:
[----:B------:R-:W-:Y:S04]  /*7810*/  MOV R170, c[0x0][0x32c] ;  /* 0x0000cb0000aa7a02 */ /* 0x000fe80000000f00 */
[----:B------:R-:W-:Y:S11]  /*7820*/  ISETP.NE.AND P0, PT, R170, 0x1, PT ;  /* 0x00000001aa00780c */ /* 0x000ff60003f05270 */
[----:B------:R-:W-:Y:S02]  /*7830*/  @!UPT UIADD3 URZ, URZ, URZ, URZ ;  /* 0x0000003f3f3ff290 */ /* 0x000fe4000fffe03f */
[----:B------:R-:W-:Y:S05]  /*7840*/  @P0 IMAD.HI.U32 R170, R132, c[0x0][0x330], RZ ;  /* 0x0000cc0084aa0a27 */ /* 0x000fea00078e00ff */
[----:B------:R-:W-:Y:S02]  /*7850*/  @P0 SHF.R.U32.HI R132, RZ, c[0x0][0x334], R170 ;  /* 0x0000cd00ff840a19 */ /* 0x000fe400000116aa */
.L_x_1786:
[----:B------:R-:W-:Y:S05]  /*7860*/  BSYNC B0 ;  /* 0x0000000000007941 */ /* 0x000fea0003800000 */
.L_x_1784:
[----:B------:R-:W-:Y:S05]  /*7870*/  IADD3 R170, -R171, UR4, RZ ;  /* 0x00000004abaa7c10 */ /* 0x000fea000fffe1ff */
[----:B------:R-:W-:Y:S05]  /*7880*/  IMAD R132, R132, c[0x0][0x32c], R170 ;  /* 0x0000cb0084847a24 */ /* 0x000fea00078e02aa */
[----:B------:R-:W-:Y:S02]  /*7890*/  IMNMX R0, R0, R132, !PT ;  /* 0x0000008400007217 */ /* 0x000fe40007800200 */
[----:B------:R-:W-:Y:S04]  /*78a0*/  IADD3 R132, R132, c[0x0][0x32c], RZ ;  /* 0x0000cb0084847a10 */ /* 0x000fe80007ffe0ff */
[----:B------:R-:W-:Y:S02]  /*78b0*/  IMNMX R3, R3, R132, PT ;  /* 0x0000008403037217 */ /* 0x000fe40003800200 */
.L_x_1783:
        /* <DEDUP_REMOVED lines=87> */
.L_x_1789:
[----:B------:R-:W-:Y:S04]  /*7e30*/  MOV R5, c[0x0][0x32c] ;  /* 0x0000cb0000057a02 */ /* 0x000fe80000000f00 */
[----:B------:R-:W-:Y:S11]  /*7e40*/  ISETP.NE.AND P0, PT, R5, 0x1, PT ;  /* 0x000000010500780c */ /* 0x000ff60003f05270 */
[----:B------:R-:W-:Y:S02]  /*7e50*/  @!UPT UIADD3 URZ, URZ, URZ, URZ ;  /* 0x0000003f3f3ff290 */ /* 0x000fe4000fffe03f */
[----:B------:R-:W-:Y:S05]  /*7e60*/  @P0 IMAD.HI.U32 R5, R0, c[0x0][0x330], RZ ;  /* 0x0000cc0000050a27 */ /* 0x000fea00078e00ff */
[----:B------:R-:W-:Y:S02]  /*7e70*/  @P0 SHF.R.U32.HI R0, RZ, c[0x0][0x334], R5 ;  /* 0x0000cd00ff000a19 */ /* 0x000fe40000011605 */
.L_x_1790:
[----:B------:R-:W-:Y:S05]  /*7e80*/  BSYNC B0 ;  /* 0x0000000000007941 */ /* 0x000fea0003800000 */
.L_x_1788:
[----:B------:R-:W-:Y:S05]  /*7e90*/  IADD3 R5, -R171, UR4, RZ ;  /* 0x00000004ab057c10 */ /* 0x000fea000fffe1ff */
[----:B------:R-:W-:Y:S05]  /*7ea0*/  IMAD R0, R0, c[0x0][0x32c], R5 ;  /* 0x0000cb0000007a24 */ /* 0x000fea00078e0205 */
[----:B------:R-:W-:Y:S02]  /*7eb0*/  IMNMX R3, R3, R0, !PT ;  /* 0x0000000003037217 */ /* 0x000fe40007800200 */
[----:B------:R-:W-:Y:S04]  /*7ec0*/  IADD3 R0, R0, c[0x0][0x32c], RZ ;  /* 0x0000cb0000007a10 */ /* 0x000fe80007ffe0ff */
[----:B------:R-:W-:Y:S02]  /*7ed0*/  IMNMX R4, R4, R0, PT ;  /* 0x0000000004047217 */ /* 0x000fe40003800200 */
.L_x_1787:
        /* <DEDUP_REMOVED lines=493> */
.L_x_1780:
        /* <DEDUP_REMOVED lines=25> */
.L_x_1793:
[----:B------:R-:W-:Y:S02]  /*9f40*/  ULDC UR4, c[0x0][0x32c] ;  /* 0x0000cb0000047ab9 */ /* 0x000fe40000000800 */
[----:B------:R-:W-:-:S03]  /*9f50*/  UISETP.NE.AND UP0, UPT, UR4, 0x1, UPT ;  /* 0x000000010400788c */ /* 0x000fc6000bf05270 */
[----:B------:R-:W-:Y:S02]  /*9f60*/  ULDC.64 UR4, c[0x0][0x330] ;  /* 0x0000cc0000047ab9 */ /* 0x000fe40000000a00 */
[----:B------:R-:W-:-:S07]  /*9f70*/  UIMAD.WIDE.U32 UR22, UR11, UR4, URZ ;  /* 0x000000040b1672a5 */ /* 0x000fce000f8e003f */
[----:B------:R-:W-:Y:S02]  /*9f80*/  @UP0 UMOV UR21, UR23 ;  /* 0x0000001700150c82 */ /* 0x000fe40008000000 */
[----:B------:R-:W-:Y:S02]  /*9f90*/  @UP0 USHF.R.U32.HI UR11, URZ, UR5, UR21 ;  /* 0x000000053f0b0299 */ /* 0x000fe40008011615 */
.L_x_1794:
[----:B------:R-:W-:Y:S02]  /*9fa0*/  ULDC UR4, c[0x0][0x32c] ;  /* 0x0000cb0000047ab9 */ /* 0x000fe40000000800 */
[----:B------:R-:W-:-:S04]  /*9fb0*/  UIMAD UR4, UR11, UR4, URZ ;  /* 0x000000040b0472a4 */ /* 0x000fc8000f8e023f */
[----:B------:R-:W-:-:S04]  /*9fc0*/  UISETP.LT.AND UP0, UPT, UR9, UR4, UPT ;  /* 0x000000040900728c */ /* 0x000fc8000bf01270 */
[----:B------:R-:W-:-:S04]  /*9fd0*/  USEL UR9, UR9, UR4, !UP0 ;  /* 0x0000000409097287 */ /* 0x000fc8000c000000 */
.L_x_1792:
        /* <DEDUP_REMOVED lines=37> */
.L_x_1798:
        /* <DEDUP_REMOVED lines=82> */
.L_x_1796:
        /* <DEDUP_REMOVED lines=222> */
.L_x_1797:
        /* <DEDUP_REMOVED lines=421> */
.L_x_1795:
        /* <DEDUP_REMOVED lines=44> */
.L_x_1809:
        /* <DEDUP_REMOVED lines=290> */
.L_x_1800:
[----:B-1----:R-:W2:Y:S01]  /*e460*/  LDL R3, [R1+0x78] ;  /* 0x0000780001037983 */ /* 0x002ea20000100800 */
        /* <DEDUP_REMOVED lines=8> */
[----:B------:R-:W-:Y:S01]  /*e4f0*/  IMAD.MOV.U32 R133, RZ, RZ, R3 ;  /* 0x000000ffff857224 */ /* 0x000fe200078e0003 */
[----:B------:R-:W-:Y:S01]  /*e500*/  @P0 SHF.R.U32.HI R133, RZ, c[0x0][0x2cc], R0 ;  /* 0x0000b300ff850a19 */ /* 0x000fe20000011600 */
[----:B------:R-:W-:Y:S01]  /*e510*/  IMAD.U32 R0, RZ, RZ, UR4 ;  /* 0x00000004ff007e24 */ /* 0x000fe2000f8e00ff */
[----:B------:R-:W-:Y:S01]  /*e520*/  PLOP3.LUT P0, PT, PT, PT, UP0, 0x40, 0x0 ;  /* 0x000000000000781c */ /* 0x000fe20003f0e808 */
[----:B------:R-:W-:Y:S02]  /*e530*/  IMAD.U32 R3, RZ, RZ, UR12 ;  /* 0x0000000cff037e24 */ /* 0x000fe4000f8e00ff */
[----:B------:R-:W1:Y:S01]  /*e540*/  SHFL.IDX PT, R132, R133, RZ, 0x1c1f ;  /* 0x001c1fff85847589 */ /* 0x000e6200000e0000 */
[C---:B---3--:R-:W-:Y:S02]  /*e550*/  IADD3 R0, -R170.reuse, 0x1, R0 ;  /* 0x00000001aa007810 */ /* 0x048fe40007ffe100 */
[----:B------:R-:W-:Y:S02]  /*e560*/  IADD3 R170, -R170, UR4, RZ ;  /* 0x00000004aaaa7c10 */ /* 0x000fe4000fffe1ff */
        /* <DEDUP_REMOVED lines=20> */
.L_x_1803:
[----:B------:R-:W-:Y:S04]  /*e6b0*/  MOV R171, c[0x0][0x32c] ;  /* 0x0000cb0000ab7a02 */ /* 0x000fe80000000f00 */
[----:B------:R-:W-:Y:S11]  /*e6c0*/  ISETP.NE.AND P0, PT, R171, 0x1, PT ;  /* 0x00000001ab00780c */ /* 0x000ff60003f05270 */
[----:B------:R-:W-:Y:S02]  /*e6d0*/  @!UPT UIADD3 URZ, URZ, URZ, URZ ;  /* 0x0000003f3f3ff290 */ /* 0x000fe4000fffe03f */
[----:B------:R-:W-:Y:S05]  /*e6e0*/  @P0 IMAD.HI.U32 R171, R132, c[0x0][0x330], RZ ;  /* 0x0000cc0084ab0a27 */ /* 0x000fea00078e00ff */
[----:B------:R-:W-:Y:S02]  /*e6f0*/  @P0 SHF.R.U32.HI R132, RZ, c[0x0][0x334], R171 ;  /* 0x0000cd00ff840a19 */ /* 0x000fe400000116ab */
.L_x_1804:
[----:B------:R-:W-:Y:S05]  /*e700*/  BSYNC B0 ;  /* 0x0000000000007941 */ /* 0x000fea0003800000 */
.L_x_1802:
[----:B------:R-:W-:Y:S05]  /*e710*/  IMAD R132, R132, c[0x0][0x32c], R170 ;  /* 0x0000cb0084847a24 */ /* 0x000fea00078e02aa */
[----:B------:R-:W-:Y:S02]  /*e720*/  IMNMX R0, R0, R132, !PT ;  /* 0x0000008400007217 */ /* 0x000fe40007800200 */
[----:B------:R-:W-:Y:S04]  /*e730*/  IADD3 R132, R132, c[0x0][0x32c], RZ ;  /* 0x0000cb0084847a10 */ /* 0x000fe80007ffe0ff */
[----:B------:R-:W-:Y:S02]  /*e740*/  IMNMX R3, R3, R132, PT ;  /* 0x0000008403037217 */ /* 0x000fe40003800200 */
.L_x_1801:
        /* <DEDUP_REMOVED lines=87> */
.L_x_1807:
[----:B------:R-:W-:Y:S04]  /*ecc0*/  MOV R5, c[0x0][0x32c] ;  /* 0x0000cb0000057a02 */ /* 0x000fe80000000f00 */
[----:B------:R-:W-:Y:S11]  /*ecd0*/  ISETP.NE.AND P0, PT, R5, 0x1, PT ;  /* 0x000000010500780c */ /* 0x000ff60003f05270 */
[----:B------:R-:W-:Y:S02]  /*ece0*/  @!UPT UIADD3 URZ, URZ, URZ, URZ ;  /* 0x0000003f3f3ff290 */ /* 0x000fe4000fffe03f */
[----:B------:R-:W-:Y:S05]  /*ecf0*/  @P0 IMAD.HI.U32 R5, R0, c[0x0][0x330], RZ ;  /* 0x0000cc0000050a27 */ /* 0x000fea00078e00ff */
[----:B------:R-:W-:Y:S02]  /*ed00*/  @P0 SHF.R.U32.HI R0, RZ, c[0x0][0x334], R5 ;  /* 0x0000cd00ff000a19 */ /* 0x000fe40000011605 */
.L_x_1808:
[----:B------:R-:W-:Y:S05]  /*ed10*/  BSYNC B0 ;  /* 0x0000000000007941 */ /* 0x000fea0003800000 */
.L_x_1806:
[----:B------:R-:W-:Y:S05]  /*ed20*/  IMAD R0, R0, c[0x0][0x32c], R170 ;  /* 0x0000cb0000007a24 */ /* 0x000fea00078e02aa */
[----:B------:R-:W-:Y:S02]  /*ed30*/  IMNMX R3, R3, R0, !PT ;  /* 0x0000000003037217 */ /* 0x000fe40007800200 */
[----:B------:R-:W-:Y:S04]  /*ed40*/  IADD3 R0, R0, c[0x0][0x32c], RZ ;  /* 0x0000cb0000007a10 */ /* 0x000fe80007ffe0ff */
[----:B------:R-:W-:Y:S02]  /*ed50*/  IMNMX R4, R4, R0, PT ;  /* 0x0000000004047217 */ /* 0x000fe40003800200 */
.L_x_1805:
        /* <DEDUP_REMOVED lines=492> */
.L_x_1799:
        /* <DEDUP_REMOVED lines=157> */
.L_x_1767:
        /* <DEDUP_REMOVED lines=196> */
.L_x_1811:
        /* <DEDUP_REMOVED lines=159> */
.L_x_1813:
[----:B--234-:R-:W-:Y:S05]  /*12c20*/  BSYNC B0 ;  /* 0x0000000000007941 */ /* 0x01cfea0003800000 */
.L_x_1812:
        /* <DEDUP_REMOVED lines=30> */
.L_x_1815:
[----:B------:R-:W-:Y:S05]  /*12e10*/  BSYNC B0 ;  /* 0x0000000000007941 */ /* 0x000fea0003800000 */
.L_x_1814:
        /* <DEDUP_REMOVED lines=30> */
.L_x_1817:
[----:B------:R-:W-:Y:S05]  /*13000*/  BSYNC B0 ;  /* 0x0000000000007941 */ /* 0x000fea0003800000 */
.L_x_1816:
        /* <DEDUP_REMOVED lines=31> */
.L_x_1810:
        /* <DEDUP_REMOVED lines=31> */
.L_x_1818:
        /* <DEDUP_REMOVED lines=45> */
.L_x_1820:
[----:B------:R-:W-:Y:S05]  /*136c0*/  BSYNC B0 ;  /* 0x0000000000007941 */ /* 0x000fea0003800000 */
.L_x_1819:
        /* <DEDUP_REMOVED lines=80> */
.L_x_1822:
[----:B------:R-:W-:Y:S05]  /*13bd0*/  BSYNC B0 ;  /* 0x0000000000007941 */ /* 0x000fea0003800000 */
.L_x_1821:
        /* <DEDUP_REMOVED lines=27> */
.L_x_1824:
[----:B------:R-:W-:Y:S05]  /*13d90*/  BSYNC B0 ;  /* 0x0000000000007941 */ /* 0x000fea0003800000 */
.L_x_1823:
        /* <DEDUP_REMOVED lines=27> */
.L_x_1826:
[----:B------:R-:W-:Y:S05]  /*13f50*/  BSYNC B0 ;  /* 0x0000000000007941 */ /* 0x000fea0003800000 */
.L_x_1825:
        /* <DEDUP_REMOVED lines=28> */
.L_x_1827:
        /* <DEDUP_REMOVED lines=14> */
.L_x_3018:


//--------------------- .text._ZN7cutlass13device_kernelIN5flash19enable_sm80_to_sm89INS1_16FlashAttnFwdSm80INS1_25CollectiveMainloopFwdSm80ILi8ELi1ELb0EN4cute5tupleIJNS5_1CILi128EEENS7_ILi32EEENS7_ILi256EEEEEELi256ENS_6half_tEfNS_4arch4Sm80ELb0ELb1ELb0ELb1ELb0ELb1ELb1ELb0EEENS1_21CollectiveEpilogueFwdINS6_IJS8_SA_S9_EEENS6_IJNS7_ILi1EEESI_SI_EEESC_SE_Li256ELb1ELb1ELb0ELb0EEENS1_19SingleTileSchedulerILb1ELb0ELb1ELi128EEEEEEEEEvNT_6ParamsE --------------------------
	.section	.text._ZN7cutlass13device_kernelIN5flash19enable_sm80_to_sm89INS1_16FlashAttnFwdSm80INS1_25CollectiveMainloopFwdSm80ILi8ELi1ELb0EN4cute5tupleIJNS5_1CILi128EEENS7_ILi32EEENS7_ILi256EEEEEELi256ENS_6half_tEfNS_4arch4Sm80ELb0ELb1ELb0ELb1ELb0ELb1ELb1ELb0EEENS1_21CollectiveEpilogueFwdINS6_IJS8_SA_S9_EEENS6_IJNS7_ILi1EEESI_SI_EEESC_SE_Li256ELb1ELb1ELb0ELb0EEENS1_19SingleTileSchedulerILb1ELb0ELb1ELi128EEEEEEEEEvNT_6ParamsE,"ax",@progbits
	.sectioninfo	@"SHI_REGISTERS=245"
	.align	128
.text._ZN7cutlass13device_kernelIN5flash19enable_sm80_to_sm89INS1_16FlashAttnFwdSm80INS1_25CollectiveMainloopFwdSm80ILi8ELi1ELb0EN4cute5tupleIJNS5_1CILi128EEENS7_ILi32EEENS7_ILi256EEEEEELi256ENS_6half_tEfNS_4arch4Sm80ELb0ELb1ELb0ELb1ELb0ELb1ELb1ELb0EEENS1_21CollectiveEpilogueFwdINS6_IJS8_SA_S9_EEENS6_IJNS7_ILi1EEESI_SI_EEESC_SE_Li256ELb1ELb1ELb0ELb0EEENS1_19SingleTileSchedulerILb1ELb0ELb1ELi128EEEEEEEEEvNT_6ParamsE:
        .type           _ZN7cutlass13device_kernelIN5flash19enable_sm80_to_sm89INS1_16FlashAttnFwdSm80INS1_25CollectiveMainloopFwdSm80ILi8ELi1ELb0EN4cute5tupleIJNS5_1CILi128EEENS7_ILi32EEENS7_ILi256EEEEEELi256ENS_6half_tEfNS_4arch4Sm80ELb0ELb1ELb0ELb1ELb0ELb1ELb1ELb0EEENS1_21CollectiveEpilogueFwdINS6_IJS8_SA_S9_EEENS6_IJNS7_ILi1EEESI_SI_EEESC_SE_Li256ELb1ELb1ELb0ELb0EEENS1_19SingleTileSchedulerILb1ELb0ELb1ELi128EEEEEEEEEvNT_6ParamsE,@function
        .size           _ZN7cutlass13device_kernelIN5flash19enable_sm80_to_sm89INS1_16FlashAttnFwdSm80INS1_25CollectiveMainloopFwdSm80ILi8ELi1ELb0EN4cute5tupleIJNS5_1CILi128EEENS7_ILi32EEENS7_ILi256EEEEEELi256ENS_6half_tEfNS_4arch4Sm80ELb0ELb1ELb0ELb1ELb0ELb1ELb1ELb0EEENS1_21CollectiveEpilogueFwdINS6_IJS8_SA_S9_EEENS6_IJNS7_ILi1EEESI_SI_EEESC_SE_Li256ELb1ELb1ELb0ELb0EEENS1_19SingleTileSchedulerILb1ELb0ELb1ELi128EEEEEEEEEvNT_6ParamsE,(.L_x_3019 - _ZN7cutlass13device_kernelIN5flash19enable_sm80_to_sm89INS1_16FlashAttnFwdSm80INS1_25CollectiveMainloopFwdSm80ILi8ELi1ELb0EN4cute5tupleIJNS5_1CILi128EEENS7_ILi32EEENS7_ILi256EEEEEELi256ENS_6half_tEfNS_4arch4Sm80ELb0ELb1ELb0ELb1ELb0ELb1ELb1ELb0EEENS1_21CollectiveEpilogueFwdINS6_IJS8_SA_S9_EEENS6_IJNS7_ILi1EEESI_SI_EEESC_SE_Li256ELb1ELb1ELb0ELb0EEENS1_19SingleTileSchedulerILb1ELb0ELb1ELi128EEEEEEEEEvNT_6ParamsE)
        .other          _ZN7cutlass13device_kernelIN5flash19enable_sm80_to_sm89INS1_16FlashAttnFwdSm80INS1_25CollectiveMainloopFwdSm80ILi8ELi1ELb0EN4cute5tupleIJNS5_1CILi128EEENS7_ILi32EEENS7_ILi256EEEEEELi256ENS_6half_tEfNS_4arch4Sm80ELb0ELb1ELb0ELb1ELb0ELb1ELb1ELb0EEENS1_21CollectiveEpilogueFwdINS6_IJS8_SA_S9_EEENS6_IJNS7_ILi1EEESI_SI_EEESC_SE_Li256ELb1ELb1ELb0ELb0EEENS1_19SingleTileSchedulerILb1ELb0ELb1ELi128EEEEEEEEEvNT_6ParamsE,@"STO_CUDA_ENTRY STV_DEFAULT"
_ZN7cutlass13device_kernelIN5flash19enable_sm80_to_sm89INS1_16FlashAttnFwdSm80INS1_25CollectiveMainloopFwdSm80ILi8ELi1ELb0EN4cute5tupleIJNS5_1CILi128EEENS7_ILi32EEENS7_ILi256EEEEEELi256ENS_6half_tEfNS_4arch4Sm80ELb0ELb1ELb0ELb1ELb0ELb1ELb1ELb0EEENS1_21CollectiveEpilogueFwdINS6_IJS8_SA_S9_EEENS6_IJNS7_ILi1EEESI_SI_EEESC_SE_Li256ELb1ELb1ELb0ELb0EEENS1_19SingleTileSchedulerILb1ELb0ELb1ELi128EEEEEEEEEvNT_6ParamsE:
        /* <DEDUP_REMOVED lines=20> */
.L_x_1829:
        /* <DEDUP_REMOVED lines=13> */
.L_x_1831:
[----:B------:R-:W-:Y:S02]  /*0210*/  ULDC UR5, c[0x0][0x54c] ;  /* 0x0001530000057ab9 */ /* 0x000fe40000000800 */
.L_x_1830:
[----:B------:R-:W-:Y:S02]  /*0220*/  ULDC UR4, c[0x0][0x548] ;  /* 0x0001520000047ab9 */ /* 0x000fe40000000800 */
[----:B------:R-:W-:-:S02]  /*0230*/  USHF.L.U32 UR23, UR21, 0x7, URZ ;  /* 0x0000000715177899 */ /* 0x000fc4000800063f */
[----:B------:R-:W-:-:S04]  /*0240*/  UIMAD UR4, UR5, UR4, URZ ;  /* 0x00000004050472a4 */ /* 0x000fc8000f8e023f */
[----:B------:R-:W-:-:S04]  /*0250*/  UISETP.GE.AND UP0, UPT, UR23, UR4, UPT ;  /* 0x000000041700728c */ /* 0x000fc8000bf06270 */
[----:B------:R-:W-:Y:S01]  /*0260*/  USEL UR29, UR29, 0xffffffff, !UP0 ;  /* 0xffffffff1d1d7887 */ /* 0x000fe2000c000000 */
[----:B------:R-:W-:Y:S05]  /*0270*/  BRA `(.L_x_1832) ;  /* 0x000001b000007947 */ /* 0x000fea0003800000 */
.L_x_1828:
        /* <DEDUP_REMOVED lines=8> */
.L_x_1833:
        /* <DEDUP_REMOVED lines=13> */
.L_x_1835:
[----:B------:R-:W-:Y:S02]  /*03d0*/  ULDC UR5, c[0x0][0x54c] ;  /* 0x0001530000057ab9 */ /* 0x000fe40000000800 */
.L_x_1834:
[----:B------:R-:W-:Y:S02]  /*03e0*/  ULDC UR4, c[0x0][0x548] ;  /* 0x0001520000047ab9 */ /* 0x000fe40000000800 */
[----:B------:R-:W-:-:S02]  /*03f0*/  USHF.L.U32 UR23, UR21, 0x7, URZ ;  /* 0x0000000715177899 */ /* 0x000fc4000800063f */
[----:B------:R-:W-:-:S04]  /*0400*/  UIMAD UR4, UR5, UR4, URZ ;  /* 0x00000004050472a4 */ /* 0x000fc8000f8e023f */
[----:B------:R-:W-:-:S04]  /*0410*/  UISETP.GE.AND UP0, UPT, UR23, UR4, UPT ;  /* 0x000000041700728c */ /* 0x000fc8000bf06270 */
[----:B------:R-:W-:-:S06]  /*0420*/  USEL UR29, UR29, 0xffffffff, !UP0 ;  /* 0xffffffff1d1d7887 */ /* 0x000fcc000c000000 */
.L_x_1832:
        /* <DEDUP_REMOVED lines=65> */
.L_x_1836:
        /* <DEDUP_REMOVED lines=10> */
.L_x_1837:
[----:B------:R-:W-:Y:S05]  /*08e0*/  @!P2 BRA `(.L_x_1838) ;  /* 0x000000500000a947 */ /* 0x000fea0003800000 */
[----:B-1----:R-:W2:Y:S04]  /*08f0*/  LDG.E R0, [R8.64] ;  /* 0x0000001e08007981 */ /* 0x002ea8000c1e1900 */
[----:B----4-:R-:W4:Y:S01]  /*0900*/  LDG.E R2, [R8.64+0x4] ;  /* 0x0000041e08027981 */ /* 0x010f22000c1e1900 */
[----:B--2---:R-:W1:Y:S08]  /*0910*/  R2UR UR9, R0 ;  /* 0x00000000000973c2 */ /* 0x004e7000000e0000 */
[----:B----4-:R-:W1:Y:S02]  /*0920*/  R2UR UR4, R2 ;  /* 0x00000000020473c2 */ /* 0x010e6400000e0000 */
[----:B-1----:R-:W-:-:S06]  /*0930*/  UIADD3 UR9, -UR9, UR4, URZ ;  /* 0x0000000409097290 */ /* 0x002fcc000fffe13f */
.L_x_1838:
        /* <DEDUP_REMOVED lines=41> */
.L_x_1840:
[----:B------:R-:W-:Y:S02]  /*0bd0*/  UISETP.NE.AND UP0, UPT, UR5, 0x1, UPT ;  /* 0x000000010500788c */ /* 0x000fe4000bf05270 */
[----:B------:R-:W-:Y:S02]  /*0be0*/  ULDC.64 UR6, c[0x0][0x330] ;  /* 0x0000cc0000067ab9 */ /* 0x000fe40000000a00 */
[----:B------:R-:W-:-:S07]  /*0bf0*/  UIMAD.WIDE.U32 UR12, UR4, UR6, URZ ;  /* 0x00000006040c72a5 */ /* 0x000fce000f8e003f */
[----:B------:R-:W-:Y:S02]  /*0c00*/  @UP0 USHF.R.U32.HI UR4, URZ, UR7, UR13 ;  /* 0x000000073f040299 */ /* 0x000fe4000801160d */
.L_x_1841:
[----:B------:R-:W-:Y:S02]  /*0c10*/  ULDC UR6, c[0x0][0x32c] ;  /* 0x0000cb0000067ab9 */ /* 0x000fe40000000800 */
[----:B------:R-:W-:-:S04]  /*0c20*/  UIMAD UR6, UR4, UR5, UR6 ;  /* 0x00000005040672a4 */ /* 0x000fc8000f8e0206 */
[----:B------:R-:W-:-:S04]  /*0c30*/  UISETP.LT.AND UP0, UPT, UR11, UR6, UPT ;  /* 0x000000060b00728c */ /* 0x000fc8000bf01270 */
[----:B------:R-:W-:-:S03]  /*0c40*/  USEL UR11, UR11, UR6, UP0 ;  /* 0x000000060b0b7287 */ /* 0x000fc60008000000 */
.L_x_1839:
        /* <DEDUP_REMOVED lines=26> */
.L_x_1843:
[----:B------:R-:W-:-:S03]  /*0df0*/  UISETP.NE.AND UP0, UPT, UR5, 0x1, UPT ;  /* 0x000000010500788c */ /* 0x000fc6000bf05270 */
[----:B------:R-:W-:Y:S02]  /*0e00*/  ULDC.64 UR4, c[0x0][0x330] ;  /* 0x0000cc0000047ab9 */ /* 0x000fe40000000a00 */
[----:B------:R-:W-:-:S07]  /*0e10*/  UIMAD.WIDE.U32 UR32, UR7, UR4, URZ ;  /* 0x00000004072072a5 */ /* 0x000fce000f8e003f */
[----:B------:R-:W-:Y:S02]  /*0e20*/  @UP0 UMOV UR17, UR33 ;  /* 0x0000002100110c82 */ /* 0x000fe40008000000 */
[----:B------:R-:W-:Y:S02]  /*0e30*/  @UP0 USHF.R.U32.HI UR7, URZ, UR5, UR17 ;  /* 0x000000053f070299 */ /* 0x000fe40008011611 */
.L_x_1844:
[----:B------:R-:W-:Y:S02]  /*0e40*/  ULDC UR4, c[0x0][0x32c] ;  /* 0x0000cb0000047ab9 */ /* 0x000fe40000000800 */
[----:B------:R-:W-:-:S04]  /*0e50*/  UIMAD UR4, UR7, UR4, URZ ;  /* 0x00000004070472a4 */ /* 0x000fc8000f8e023f */
[----:B------:R-:W-:-:S04]  /*0e60*/  UISETP.LT.AND UP0, UPT, UR6, UR4, UPT ;  /* 0x000000040600728c */ /* 0x000fc8000bf01270 */
[----:B------:R-:W-:Y:S02]  /*0e70*/  USEL UR6, UR6, UR4, !UP0 ;  /* 0x0000000406067287 */ /* 0x000fe4000c000000 */
.L_x_1842:
        /* <DEDUP_REMOVED lines=153> */
.L_x_1847:
[----:B------:R-:W-:Y:S05]  /*1810*/  BSYNC B0 ;  /* 0x0000000000007941 */ /* 0x000fea0003800000 */
.L_x_1846:
        /* <DEDUP_REMOVED lines=141> */
.L_x_1866:
        /* <DEDUP_REMOVED lines=64> */
.L_x_1852:
[----:B------:R-:W-:Y:S05]  /*24f0*/  BSYNC B0 ;  /* 0x0000000000007941 */ /* 0x000fea0003800000 */
.L_x_1851:
        /* <DEDUP_REMOVED lines=77> */
.L_x_1855:
[----:B------:R-:W-:Y:S05]  /*29d0*/  BSYNC B0 ;  /* 0x0000000000007941 */ /* 0x000fea0003800000 */
.L_x_1854:
        /* <DEDUP_REMOVED lines=56> */
.L_x_1857:
[----:B------:R-:W-:Y:S05]  /*2d60*/  BSYNC B0 ;  /* 0x0000000000007941 */ /* 0x000fea0003800000 */
.L_x_1856:
        /* <DEDUP_REMOVED lines=56> */
.L_x_1859:
[----:B------:R-:W-:Y:S05]  /*30f0*/  BSYNC B0 ;  /* 0x0000000000007941 */ /* 0x000fea0003800000 */
.L_x_1858:
        /* <DEDUP_REMOVED lines=56> */
.L_x_1850:
        /* <DEDUP_REMOVED lines=29> */
.L_x_1861:
[----:B------:R-:W-:Y:S05]  /*3650*/  BSYNC B0 ;  /* 0x0000000000007941 */ /* 0x000fea0003800000 */
.L_x_1860:
        /* <DEDUP_REMOVED lines=136> */
.L_x_1863:
[----:B------:R-:W-:Y:S05]  /*3ee0*/  BSYNC B0 ;  /* 0x0000000000007941 */ /* 0x000fea0003800000 */
.L_x_1862:
        /* <DEDUP_REMOVED lines=115> */
.L_x_1849:
        /* <DEDUP_REMOVED lines=18> */
.L_x_1853:
[----:B------:R-:W-:Y:S05]  /*4740*/  BSYNC B1 ;  /* 0x0000000000017941 */ /* 0x000fea0003800000 */
.L_x_1848:
        /* <DEDUP_REMOVED lines=57> */
.L_x_1865:
[----:B-1----:R-:W-:Y:S05]  /*4ae0*/  BSYNC B0 ;  /* 0x0000000000007941 */ /* 0x002fea0003800000 */
.L_x_1864:
        /* <DEDUP_REMOVED lines=27> */
.L_x_1845:
        /* <DEDUP_REMOVED lines=22> */
.L_x_1868:
[----:B------:R-:W-:Y:S02]  /*4e00*/  UISETP.NE.AND UP0, UPT, UR6, 0x1, UPT ;  /* 0x000000010600788c */ /* 0x000fe4000bf05270 */
[----:B------:R-:W-:Y:S02]  /*4e10*/  ULDC.64 UR4, c[0x0][0x330] ;  /* 0x0000cc0000047ab9 */ /* 0x000fe40000000a00 */
[----:B------:R-:W-:-:S07]  /*4e20*/  UIMAD.WIDE.U32 UR10, UR8, UR4, URZ ;  /* 0x00000004080a72a5 */ /* 0x000fce000f8e003f */
[----:B------:R-:W-:Y:S02]  /*4e30*/  @UP0 UMOV UR9, UR11 ;  /* 0x0000000b00090c82 */ /* 0x000fe40008000000 */
[----:B------:R-:W-:Y:S02]  /*4e40*/  @UP0 USHF.R.U32.HI UR8, URZ, UR5, UR9 ;  /* 0x000000053f080299 */ /* 0x000fe40008011609 */
.L_x_1869:
[----:B------:R-:W-:Y:S02]  /*4e50*/  ULDC UR4, c[0x0][0x32c] ;  /* 0x0000cb0000047ab9 */ /* 0x000fe40000000800 */
[----:B------:R-:W-:-:S04]  /*4e60*/  UIMAD UR4, UR8, UR6, UR4 ;  /* 0x00000006080472a4 */ /* 0x000fc8000f8e0204 */
[----:B------:R-:W-:-:S04]  /*4e70*/  UISETP.LT.AND UP0, UPT, UR7, UR4, UPT ;  /* 0x000000040700728c */ /* 0x000fc8000bf01270 */
[----:B------:R-:W-:-:S04]  /*4e80*/  USEL UR7, UR7, UR4, UP0 ;  /* 0x0000000407077287 */ /* 0x000fc80008000000 */
.L_x_1867:
        /* <DEDUP_REMOVED lines=27> */
.L_x_1871:
[----:B------:R-:W-:Y:S02]  /*5040*/  ULDC UR4, c[0x0][0x32c] ;  /* 0x0000cb0000047ab9 */ /* 0x000fe40000000800 */
[----:B------:R-:W-:-:S03]  /*5050*/  UISETP.NE.AND UP0, UPT, UR4, 0x1, UPT ;  /* 0x000000010400788c */ /* 0x000fc6000bf05270 */
[----:B------:R-:W-:Y:S02]  /*5060*/  ULDC.64 UR4, c[0x0][0x330] ;  /* 0x0000cc0000047ab9 */ /* 0x000fe40000000a00 */
[----:B------:R-:W-:-:S06]  /*5070*/  UIMAD.WIDE.U32 UR8, UR7, UR4, URZ ;  /* 0x00000004070872a5 */ /* 0x000fcc000f8e003f */
[----:B------:R-:W-:Y:S02]  /*5080*/  @UP0 USHF.R.U32.HI UR7, URZ, UR5, UR9 ;  /* 0x000000053f070299 */ /* 0x000fe40008011609 */
.L_x_1872:
[----:B------:R-:W-:Y:S02]  /*5090*/  ULDC UR4, c[0x0][0x32c] ;  /* 0x0000cb0000047ab9 */ /* 0x000fe40000000800 */
[----:B------:R-:W-:-:S04]  /*50a0*/  UIMAD UR4, UR7, UR4, URZ ;  /* 0x00000004070472a4 */ /* 0x000fc8000f8e023f */
[----:B------:R-:W-:-:S04]  /*50b0*/  UISETP.LT.AND UP0, UPT, UR6, UR4, UPT ;  /* 0x000000040600728c */ /* 0x000fc8000bf01270 */
[----:B------:R-:W-:-:S04]  /*50c0*/  USEL UR6, UR6, UR4, !UP0 ;  /* 0x0000000406067287 */ /* 0x000fc8000c000000 */
.L_x_1870:
        /* <DEDUP_REMOVED lines=293> */
.L_x_1875:
[----:B-1-34-:R-:W-:Y:S05]  /*6320*/  BSYNC B0 ;  /* 0x0000000000007941 */ /* 0x01afea0003800000 */
.L_x_1874:
        /* <DEDUP_REMOVED lines=29> */
.L_x_1877:
[----:B------:R-:W-:Y:S05]  /*6500*/  BSYNC B0 ;  /* 0x0000000000007941 */ /* 0x000fea0003800000 */
.L_x_1876:
        /* <DEDUP_REMOVED lines=30> */
.L_x_1879:
[----:B------:R-:W-:Y:S05]  /*66f0*/  BSYNC B0 ;  /* 0x0000000000007941 */ /* 0x000fea0003800000 */
.L_x_1878:
        /* <DEDUP_REMOVED lines=39> */
.L_x_1880:
        /* <DEDUP_REMOVED lines=90> */
.L_x_1884:
[----:B--2---:R-:W-:Y:S05]  /*6f10*/  BSYNC B0 ;  /* 0x0000000000007941 */ /* 0x004fea0003800000 */
.L_x_1883:
        /* <DEDUP_REMOVED lines=78> */
.L_x_1886:
[----:B------:R-:W-:Y:S05]  /*7400*/  BSYNC B0 ;  /* 0x0000000000007941 */ /* 0x000fea0003800000 */
.L_x_1885:
        /* <DEDUP_REMOVED lines=80> */
.L_x_1888:
[----:B---34-:R-:W-:Y:S05]  /*7910*/  BSYNC B0 ;  /* 0x0000000000007941 */ /* 0x018fea0003800000 */
.L_x_1887:
        /* <DEDUP_REMOVED lines=78> */
.L_x_1890:
[----:B---3--:R-:W-:Y:S05]  /*7e00*/  BSYNC B0 ;  /* 0x0000000000007941 */ /* 0x008fea0003800000 */
.L_x_1889:
        /* <DEDUP_REMOVED lines=79> */
.L_x_1894:
[----:B------:R-:W-:Y:S05]  /*8300*/  BSYNC B0 ;  /* 0x0000000000007941 */ /* 0x000fea0003800000 */
.L_x_1893:
        /* <DEDUP_REMOVED lines=46> */
.L_x_1896:
[----:B------:R-:W-:Y:S05]  /*85f0*/  BSYNC B0 ;  /* 0x0000000000007941 */ /* 0x000fea0003800000 */
.L_x_1895:
        /* <DEDUP_REMOVED lines=46> */
.L_x_1898:
[----:B------:R-:W-:Y:S05]  /*88e0*/  BSYNC B0 ;  /* 0x0000000000007941 */ /* 0x000fea0003800000 */
.L_x_1897:
        /* <DEDUP_REMOVED lines=45> */
.L_x_1892:
[----:B------:R-:W-:Y:S05]  /*8bc0*/  BSYNC B1 ;  /* 0x0000000000017941 */ /* 0x000fea0003800000 */
.L_x_1891:
        /* <DEDUP_REMOVED lines=49> */
.L_x_1902:
[----:B------:R-:W-:Y:S05]  /*8ee0*/  BSYNC B0 ;  /* 0x0000000000007941 */ /* 0x000fea0003800000 */
.L_x_1901:
        /* <DEDUP_REMOVED lines=46> */
.L_x_1904:
[----:B------:R-:W-:Y:S05]  /*91d0*/  BSYNC B0 ;  /* 0x0000000000007941 */ /* 0x000fea0003800000 */
.L_x_1903:
        /* <DEDUP_REMOVED lines=46> */
.L_x_1906:
[----:B------:R-:W-:Y:S05]  /*94c0*/  BSYNC B0 ;  /* 0x0000000000007941 */ /* 0x000fea0003800000 */
.L_x_1905:
        /* <DEDUP_REMOVED lines=45> */
.L_x_1900:
[----:B------:R-:W-:Y:S05]  /*97a0*/  BSYNC B1 ;  /* 0x0000000000017941 */ /* 0x000fea0003800000 */
.L_x_1899:
        /* <DEDUP_REMOVED lines=49> */
.L_x_1910:
[----:B------:R-:W-:Y:S05]  /*9ac0*/  BSYNC B0 ;  /* 0x0000000000007941 */ /* 0x000fea0003800000 */
.L_x_1909:
        /* <DEDUP_REMOVED lines=46> */
.L_x_1912:
[----:B------:R-:W-:Y:S05]  /*9db0*/  BSYNC B0 ;  /* 0x0000000000007941 */ /* 0x000fea0003800000 */
.L_x_1911:
        /* <DEDUP_REMOVED lines=46> */
.L_x_1914:
[----:B------:R-:W-:Y:S05]  /*a0a0*/  BSYNC B0 ;  /* 0x0000000000007941 */ /* 0x000fea0003800000 */
.L_x_1913:
        /* <DEDUP_REMOVED lines=45> */
.L_x_1908:
[----:B------:R-:W-:Y:S05]  /*a380*/  BSYNC B1 ;  /* 0x0000000000017941 */ /* 0x000fea0003800000 */
.L_x_1907:
        /* <DEDUP_REMOVED lines=48> */
.L_x_1917:
[----:B------:R-:W-:Y:S05]  /*a690*/  BSYNC B0 ;  /* 0x0000000000007941 */ /* 0x000fea0003800000 */
.L_x_1916:
        /* <DEDUP_REMOVED lines=46> */
.L_x_1919:
[----:B------:R-:W-:Y:S05]  /*a980*/  BSYNC B0 ;  /* 0x0000000000007941 */ /* 0x000fea0003800000 */
.L_x_1918:
        /* <DEDUP_REMOVED lines=46> */
.L_x_1921:
[----:B------:R-:W-:Y:S05]  /*ac70*/  BSYNC B0 ;  /* 0x0000000000007941 */ /* 0x000fea0003800000 */
.L_x_1920:
        /* <DEDUP_REMOVED lines=46> */
.L_x_1882:
        /* <DEDUP_REMOVED lines=60> */
.L_x_1923:
[----:B--2---:R-:W-:Y:S05]  /*b320*/  BSYNC B0 ;  /* 0x0000000000007941 */ /* 0x004fea0003800000 */
.L_x_1922:
        /* <DEDUP_REMOVED lines=63> */
.L_x_1925:
[----:B----4-:R-:W-:Y:S05]  /*b720*/  BSYNC B0 ;  /* 0x0000000000007941 */ /* 0x010fea0003800000 */
.L_x_1924:
        /* <DEDUP_REMOVED lines=65> */
.L_x_1927:
[----:B--2-4-:R-:W-:Y:S05]  /*bb40*/  BSYNC B0 ;  /* 0x0000000000007941 */ /* 0x014fea0003800000 */
.L_x_1926:
        /* <DEDUP_REMOVED lines=63> */
.L_x_1929:
[----:B----4-:R-:W-:Y:S05]  /*bf40*/  BSYNC B0 ;  /* 0x0000000000007941 */ /* 0x010fea0003800000 */
.L_x_1928:
        /* <DEDUP_REMOVED lines=133> */
.L_x_1933:
[----:B------:R-:W-:Y:S05]  /*c7a0*/  BSYNC B0 ;  /* 0x0000000000007941 */ /* 0x000fea0003800000 */
.L_x_1932:
        /* <DEDUP_REMOVED lines=105> */
.L_x_1931:
[----:B------:R-:W-:Y:S05]  /*ce40*/  BSYNC B1 ;  /* 0x0000000000017941 */ /* 0x000fea0003800000 */
.L_x_1930:
        /* <DEDUP_REMOVED lines=114> */
.L_x_1937:
[----:B------:R-:W-:Y:S05]  /*d570*/  BSYNC B0 ;  /* 0x0000000000007941 */ /* 0x000fea0003800000 */
.L_x_1936:
        /* <DEDUP_REMOVED lines=105> */
.L_x_1935:
[----:B------:R-:W-:Y:S05]  /*dc10*/  BSYNC B1 ;  /* 0x0000000000017941 */ /* 0x000fea0003800000 */
.L_x_1934:
        /* <DEDUP_REMOVED lines=114> */
.L_x_1941:
[----:B------:R-:W-:Y:S05]  /*e340*/  BSYNC B0 ;  /* 0x0000000000007941 */ /* 0x000fea0003800000 */
.L_x_1940:
        /* <DEDUP_REMOVED lines=105> */
.L_x_1939:
[----:B------:R-:W-:Y:S05]  /*e9e0*/  BSYNC B1 ;  /* 0x0000000000017941 */ /* 0x000fea0003800000 */
.L_x_1938:
        /* <DEDUP_REMOVED lines=113> */
.L_x_1943:
[----:B------:R-:W-:Y:S05]  /*f100*/  BSYNC B0 ;  /* 0x0000000000007941 */ /* 0x000fea0003800000 */
.L_x_1942:
        /* <DEDUP_REMOVED lines=105> */
.L_x_1915:
[----:B------:R-:W-:Y:S05]  /*f7a0*/  BSYNC B2 ;  /* 0x0000000000027941 */ /* 0x000fea0003800000 */
.L_x_1881:
        /* <DEDUP_REMOVED lines=42> */
[----:B------:R-:W2:Y:S01]  /*fa50*/  LDSM.16.M88.4 R16, [R213+0xc880] ;  /* 0x00c88000d510783b */ /* 0x000ea20000000200 */
        /* <DEDUP_REMOVED lines=9> */
[----:B------:R-:W3:Y:S01]  /*faf0*/  LDSM.16.M88.4 R12, [R212] ;  /* 0x00000000d40c783b */ /* 0x000ee20000000200 */
[----:B------:R-:W-:Y:S01]  /*fb00*/  LOP3.LUT P2, RZ, R8, 0x2, RZ, 0xc0, !PT ;  /* 0x0000000208ff7812 */ /* 0x000fe2000784c0ff */
[----:B------:R-:W-:Y:S01]  /*fb10*/  @UP0 UIADD3 UR5, UR13, -0x2, URZ ;  /* 0xfffffffe0d050890 */ /* 0x000fe2000fffe03f */
[C---:B------:R-:W-:Y:S01]  /*fb20*/  ISETP.GE.OR P0, PT, R54.reuse, UR4, !P0 ;  /* 0x0000000436007c0c */ /* 0x040fe2000c706670 */
[----:B------:R-:W4:Y:S01]  /*fb30*/  LDSM.16.M88.4 R56, [R212+0x800] ;  /* 0x00080000d438783b */ /* 0x000f220000000200 */
[----:B------:R-:W-:Y:S01]  /*fb40*/  ISETP.GE.OR P2, PT, R54, UR4, !P2 ;  /* 0x0000000436007c0c */ /* 0x000fe2000d746670 */
[----:B------:R-:W-:Y:S01]  /*fb50*/  IMAD.IADD R208, R213, 0x1, R0 ;  /* 0x00000001d5d07824 */ /* 0x000fe200078e0200 */
[----:B------:R-:W-:Y:S01]  /*fb60*/  PLOP3.LUT P3, PT, PT, PT, UP0, 0x80, 0x0 ;  /* 0x000000000000781c */ /* 0x000fe20003f6f008 */
        /* <DEDUP_REMOVED lines=10> */
[----:B------:R-:W-:Y:S01]  /*fc10*/  PLOP3.LUT P4, PT, PT, PT, UP0, 0x80, 0x0 ;  /* 0x000000000000781c */ /* 0x000fe20003f8f008 */
[----:B------:R-:W-:Y:S01]  /*fc20*/  IMAD.IADD R0, R55, 0x1, -R0 ;  /* 0x0000000137007824 */ /* 0x000fe200078e0a00 */
[----:B------:R-:W-:Y:S01]  /*fc30*/  LOP3.LUT P4, RZ, R215, 0x2, RZ, 0xc0, !PT ;  /* 0x00000002d7ff7812 */ /* 0x000fe2000788c0ff */
[----:B------:R5:W-:Y:S01]  /*fc40*/  LDGSTS.E.BYPASS.LTC128B.128 [R218+0x9080], [R32.64+0x80], !P2 ;  /* 0x0908008020da7fae */ /* 0x000be2000d101d5e */
[----:B------:R-:W-:Y:S01]  /*fc50*/  PLOP3.LUT P2, PT, PT, PT, UP0, 0x80, 0x0 ;  /* 0x000000000000781c */ /* 0x000fe20003f4f008 */
[----:B------:R-:W-:Y:S01]  /*fc60*/  ULOP3.LUT UR7, URZ, UR7, URZ, 0x33, !UPT ;  /* 0x000000073f077292 */ /* 0x000fe2000f8e333f */
[----:B------:R-:W-:-:S02]  /*fc70*/  IADD3 R203, R212, 0x800, RZ ;  /* 0x00000800d4cb7810 */ /* 0x000fc40007ffe0ff */
[C---:B------:R-:W-:Y:S02]  /*fc80*/  IADD3 R201, R212.reuse, 0x1000, RZ ;  /* 0x00001000d4c97810 */ /* 0x040fe40007ffe0ff */
[C---:B------:R-:W-:Y:S01]  /*fc90*/  IADD3 R200, R212.reuse, 0x1800, RZ ;  /* 0x00001800d4c87810 */ /* 0x040fe20007ffe0ff */
[C---:B-1----:R-:W-:Y:S01]  /*fca0*/  HMMA.16816.F32 R28, R36.reuse, R24, RZ ;  /* 0x00000018241c723c */ /* 0x042fe200000018ff */
[----:B------:R5:W-:Y:S01]  /*fcb0*/  LDGSTS.E.BYPASS.LTC128B.128 [R218+0xa080], [R32.64+0x100], !P1 ;  /* 0x0a08010020da7fae */ /* 0x000be2000c901d5e */
[----:B------:R-:W-:Y:S02]  /*fcc0*/  PLOP3.LUT P1, PT, PT, PT, UP0, 0x80, 0x0 ;  /* 0x000000000000781c */ /* 0x000fe40003f2f008 */
[C---:B------:R-:W-:Y:S01]  /*fcd0*/  IADD3 R199, R212.reuse, 0x2000, RZ ;  /* 0x00002000d4c77810 */ /* 0x040fe20007ffe0ff */
[----:B------:R5:W-:Y:S01]  /*fce0*/  LDGSTS.E.BYPASS.LTC128B.128 [R218+0xb080], [R32.64+0x180], !P0 ;  /* 0x0b08018020da7fae */ /* 0x000be2000c101d5e */
[----:B------:R-:W-:Y:S02]  /*fcf0*/  PLOP3.LUT P0, PT, PT, PT, UP0, 0x80, 0x0 ;  /* 0x000000000000781c */ /* 0x000fe40003f0f008 */
[----:B------:R-:W-:Y:S01]  /*fd00*/  HMMA.16816.F32 R24, R36, R26, RZ ;  /* 0x0000001a2418723c */ /* 0x000fe200000018ff */
[----:B------:R-:W-:Y:S01]  /*fd10*/  LDSM.16.M88.4 R44, [R209+0x10080] ;  /* 0x01008000d12c783b */ /* 0x000fe20000000200 */
[----:B------:R-:W-:-:S02]  /*fd20*/  IADD3 R198, R212, 0x2800, RZ ;  /* 0x00002800d4c67810 */ /* 0x000fc40007ffe0ff */
[C---:B------:R-:W-:Y:S01]  /*fd30*/  IADD3 R197, R212.reuse, 0x3000, RZ ;  /* 0x00003000d4c57810 */ /* 0x040fe20007ffe0ff */
[----:B------:R-:W1:Y:S01]  /*fd40*/  LDSM.16.M88.4 R8, [R208+0xc080] ;  /* 0x00c08000d008783b */ /* 0x000e620000000200 */
[----:B------:R-:W-:Y:S02]  /*fd50*/  IADD3 R196, R212, 0x3800, RZ ;  /* 0x00003800d4c47810 */ /* 0x000fe40007ffe0ff */
[C---:B--2---:R-:W-:Y:S01]  /*fd60*/  HMMA.16816.F32 R20, R36.reuse, R16, RZ ;  /* 0x000000102414723c */ /* 0x044fe200000018ff */
[----:B------:R-:W2:Y:S04]  /*fd70*/  LDSM.16.M88.4 R40, [R208+0xc880] ;  /* 0x00c88000d028783b */ /* 0x000ea80000000200 */
[----:B------:R-:W0:Y:S03]  /*fd80*/  LDGDEPBAR ;  /* 0x00000000000079af */ /* 0x000e260000000000 */
[----:B------:R-:W-:Y:S01]  /*fd90*/  HMMA.16816.F32 R36, R36, R18, RZ ;  /* 0x000000122424723c */ /* 0x000fe200000018ff */
[----:B------:R-:W-:Y:S07]  /*fda0*/  LDSM.16.M88.4 R16, [R207+0x10080] ;  /* 0x01008000cf10783b */ /* 0x000fee0000000200 */
[C---:B---3--:R-:W-:Y:S01]  /*fdb0*/  HMMA.16816.F32 R28, R48.reuse, R12, R28 ;  /* 0x0000000c301c723c */ /* 0x048fe2000000181c */
[----:B-----5:R-:W-:Y:S07]  /*fdc0*/  LDSM.16.M88.4 R32, [R202+0x800] ;  /* 0x00080000ca20783b */ /* 0x020fee0000000200 */
[C---:B------:R-:W-:Y:S01]  /*fdd0*/  HMMA.16816.F32 R24, R48.reuse, R14, R24 ;  /* 0x0000000e3018723c */ /* 0x040fe20000001818 */
[----:B------:R-:W3:Y:S07]  /*fde0*/  LDSM.16.M88.4 R12, [R202] ;  /* 0x00000000ca0c783b */ /* 0x000eee0000000200 */
[C---:B----4-:R-:W-:Y:S08]  /*fdf0*/  HMMA.16816.F32 R20, R48.reuse, R56, R20 ;  /* 0x000000383014723c */ /* 0x050ff00000001814 */
        /* <DEDUP_REMOVED lines=51> */
[----:B------:R-:W3:Y:S03]  /*10130*/  LDSM.16.M88.4 R36, [R202+0x2000] ;  /* 0x00200000ca24783b */ /* 0x000ee60000000200 */
[C---:B--2---:R-:W-:Y:S08]  /*10140*/  HMMA.16816.F32 R28, R12.reuse, R32, R28 ;  /* 0x000000200c1c723c */ /* 0x044ff0000000181c */
[C---:B------:R-:W-:Y:S01]  /*10150*/  HMMA.16816.F32 R24, R12.reuse, R34, R24 ;  /* 0x000000220c18723c */ /* 0x040fe20000001818 */
[----:B------:R-:W2:Y:S07]  /*10160*/  LDSM.16.M88.4 R32, [R202+0x2800] ;  /* 0x00280000ca20783b */ /* 0x000eae0000000200 */
[C---:B------:R-:W-:Y:S08]  /*10170*/  HMMA.16816.F32 R20, R12.reuse, R16, R20 ;  /* 0x000000100c14723c */ /* 0x040ff00000001814 */
[----:B------:R-:W-:Y:S01]  /*10180*/  HMMA.16816.F32 R44, R12, R18, R44 ;  /* 0x000000120c2c723c */ /* 0x000fe2000000182c */
[----:B------:R-:W-:Y:S04]  /*10190*/  LDSM.16.M88.4 R16, [R214+0x1c080] ;  /* 0x01c08000d610783b */ /* 0x000fe80000000200 */
[----:B------:R-:W4:Y:S03]  /*101a0*/  LDSM.16.M88.4 R12, [R213+0xf080] ;  /* 0x00f08000d50c783b */ /* 0x000f260000000200 */
[C---:B-1----:R-:W-:Y:S08]  /*101b0*/  HMMA.16816.F32 R28, R48.reuse, R8, R28 ;  /* 0x00000008301c723c */ /* 0x042ff0000000181c */
[C---:B------:R-:W-:Y:S01]  /*101c0*/  HMMA.16816.F32 R24, R48.reuse, R10, R24 ;  /* 0x0000000a3018723c */ /* 0x040fe20000001818 */
[----:B------:R-:W1:Y:S07]  /*101d0*/  LDSM.16.M88.4 R8, [R213+0xf880] ;  /* 0x00f88000d508783b */ /* 0x000e6e0000000200 */
[C---:B------:R-:W-:Y:S08]  /*101e0*/  HMMA.16816.F32 R20, R48.reuse, R56, R20 ;  /* 0x000000383014723c */ /* 0x040ff00000001814 */
[----:B------:R-:W-:Y:S08]  /*101f0*/  HMMA.16816.F32 R44, R48, R58, R44 ;  /* 0x0000003a302c723c */ /* 0x000ff0000000182c */
[C---:B---3--:R-:W-:Y:S08]  /*10200*/  HMMA.16816.F32 R28, R40.reuse, R36, R28 ;  /* 0x00000024281c723c */ /* 0x048ff0000000181c */
[C---:B------:R-:W-:Y:S01]  /*10210*/  HMMA.16816.F32 R24, R40.reuse, R38, R24 ;  /* 0x000000262818723c */ /* 0x040fe20000001818 */
[----:B------:R-:W-:Y:S07]  /*10220*/  LDSM.16.M88.4 R36, [R210+0x1c080] ;  /* 0x01c08000d224783b */ /* 0x000fee0000000200 */
[C---:B--2---:R-:W-:Y:S01]  /*10230*/  HMMA.16816.F32 R48, R40.reuse, R32, R20 ;  /* 0x000000202830723c */ /* 0x044fe20000001814 */
[----:B------:R-:W2:Y:S07]  /*10240*/  LDSM.16.M88.4 R20, [R212+0x3000] ;  /* 0x00300000d414783b */ /* 0x000eae0000000200 */
[----:B------:R-:W-:Y:S01]  /*10250*/  HMMA.16816.F32 R44, R40, R34, R44 ;  /* 0x00000022282c723c */ /* 0x000fe2000000182c */
[----:B------:R-:W3:Y:S04]  /*10260*/  LDSM.16.M88.4 R32, [R212+0x3800] ;  /* 0x00380000d420783b */ /* 0x000ee80000000200 */
[----:B------:R-:W-:Y:S03]  /*10270*/  LDSM.16.M88.4 R40, [R209+0x1c080] ;  /* 0x01c08000d128783b */ /* 0x000fe60000000200 */
[C---:B----4-:R-:W-:Y:S08]  /*10280*/  HMMA.16816.F32 R28, R16.reuse, R12, R28 ;  /* 0x0000000c101c723c */ /* 0x050ff0000000181c */
[C---:B------:R-:W-:Y:S01]  /*10290*/  HMMA.16816.F32 R24, R16.reuse, R14, R24 ;  /* 0x0000000e1018723c */ /* 0x040fe20000001818 */
[----:B------:R-:W4:Y:S07]  /*102a0*/  LDSM.16.M88.4 R12, [R208+0xf080] ;  /* 0x00f08000d00c783b */ /* 0x000f2e0000000200 */
[C---:B-1----:R-:W-:Y:S08]  /*102b0*/  HMMA.16816.F32 R48, R16.reuse, R8, R48 ;  /* 0x000000081030723c */ /* 0x042ff00000001830 */
[----:B------:R-:W-:Y:S01]  /*102c0*/  HMMA.16816.F32 R44, R16, R10, R44 ;  /* 0x0000000a102c723c */ /* 0x000fe2000000182c */
[----:B------:R-:W1:Y:S04]  /*102d0*/  LDSM.16.M88.4 R8, [R208+0xf880] ;  /* 0x00f88000d008783b */ /* 0x000e680000000200 */
[----:B------:R-:W-:Y:S03]  /*102e0*/  LDSM.16.M88.4 R16, [R202+0x3000] ;  /* 0x00300000ca10783b */ /* 0x000fe60000000200 */
[C---:B--2---:R-:W-:Y:S08]  /*102f0*/  HMMA.16816.F32 R28, R36.reuse, R20, R28 ;  /* 0x00000014241c723c */ /* 0x044ff0000000181c */
[C---:B------:R-:W-:Y:S01]  /*10300*/  HMMA.16816.F32 R24, R36.reuse, R22, R24 ;  /* 0x000000162418723c */ /* 0x040fe20000001818 */
[----:B------:R-:W2:Y:S07]  /*10310*/  LDSM.16.M88.4 R20, [R207+0x1c080] ;  /* 0x01c08000cf14783b */ /* 0x000eae0000000200 */
[C---:B---3--:R-:W-:Y:S08]  /*10320*/  HMMA.16816.F32 R48, R36.reuse, R32, R48 ;  /* 0x000000202430723c */ /* 0x048ff00000001830 */
[----:B------:R-:W-:Y:S07]  /*10330*/  HMMA.16816.F32 R44, R36, R34, R44 ;  /* 0x00000022242c723c */ /* 0x000fee000000182c */
[----:B------:R-:W-:Y:S01]  /*10340*/  @P1 IMAD.MOV.U32 R34, RZ, RZ, R216 ;  /* 0x000000ffff221224 */ /* 0x000fe200078e00d8 */
[----:B----4-:R-:W-:Y:S01]  /*10350*/  HMMA.16816.F32 R28, R40, R12, R28 ;  /* 0x0000000c281c723c */ /* 0x010fe2000000181c */
[----:B------:R-:W-:Y:S01]  /*10360*/  @P1 IMAD.MOV.U32 R35, RZ, RZ, R223 ;  /* 0x000000ffff231224 */ /* 0x000fe200078e00df */
[----:B------:R-:W-:-:S03]  /*10370*/  PLOP3.LUT P1, PT, PT, PT, UP0, 0x80, 0x0 ;  /* 0x000000000000781c */ /* 0x000fc60003f2f008 */
[----:B------:R-:W-:Y:S01]  /*10380*/  @P0 IMAD.WIDE.U32 R34, R7, UR5, R34 ;  /* 0x0000000507220c25 */ /* 0x000fe2000f8e0022 */
[----:B------:R-:W-:Y:S01]  /*10390*/  @UP0 UIMAD UR5, UR11, UR5, URZ ;  /* 0x000000050b0502a4 */ /* 0x000fe2000f8e023f */
[----:B------:R-:W-:Y:S01]  /*103a0*/  LEA.HI R12, R6, R55, RZ, 0x2 ;  /* 0x00000037060c7211 */ /* 0x000fe200078f10ff */
[C---:B------:R-:W-:Y:S01]  /*103b0*/  HMMA.16816.F32 R24, R40.reuse, R14, R24 ;  /* 0x0000000e2818723c */ /* 0x040fe20000001818 */
[----:B------:R-:W-:Y:S01]  /*103c0*/  SHF.R.S32.HI R6, RZ, 0x1f, R53 ;  /* 0x0000001fff067819 */ /* 0x000fe20000011435 */
[----:B------:R-:W-:Y:S01]  /*103d0*/  @UP0 UIMAD UR4, UR4, UR8, UR5 ;  /* 0x00000008040402a4 */ /* 0x000fe2000f8e0205 */
[----:B------:R-:W-:Y:S02]  /*103e0*/  PLOP3.LUT P0, PT, PT, PT, UP0, 0x80, 0x0 ;  /* 0x000000000000781c */ /* 0x000fe40003f0f008 */
[----:B------:R-:W-:Y:S02]  /*103f0*/  LEA.HI R6, R6, R53, RZ, 0x3 ;  /* 0x0000003506067211 */ /* 0x000fe400078f18ff */
[----:B------:R-:W-:Y:S01]  /*10400*/  LOP3.LUT R12, R12, 0xfffffffc, RZ, 0xc0, !PT ;  /* 0xfffffffc0c0c7812 */ /* 0x000fe200078ec0ff */
[----:B-1----:R-:W-:Y:S01]  /*10410*/  HMMA.16816.F32 R48, R40, R8, R48 ;  /* 0x000000082830723c */ /* 0x002fe20000001830 */
[----:B------:R-:W-:-:S02]  /*10420*/  @P2 LEA R32, P2, R34, c[0x0][0x1c8], 0x1 ;  /* 0x0000720022202a11 */ /* 0x000fc400078408ff */
[----:B------:R-:W-:Y:S01]  /*10430*/  LOP3.LUT R6, R6, 0xffffff8, RZ, 0xc0, !PT ;  /* 0x0ffffff806067812 */ /* 0x000fe200078ec0ff */
[----:B------:R-:W-:Y:S01]  /*10440*/  IMAD.IADD R55, R55, 0x1, -R12 ;  /* 0x0000000137377824 */ /* 0x000fe200078e0a0c */
[----:B------:R-:W-:Y:S01]  /*10450*/  SHF.R.S32.HI R7, RZ, 0x1f, R0 ;  /* 0x0000001fff077819 */ /* 0x000fe20000011400 */
[----:B------:R-:W1:Y:S01]  /*10460*/  LDSM.16.M88.4 R12, [R202+0x3800] ;  /* 0x00380000ca0c783b */ /* 0x000e620000000200 */
[----:B------:R-:W-:Y:S01]  /*10470*/  @P1 IADD3 R33, R35, UR4, RZ ;  /* 0x0000000423211c10 */ /* 0x000fe2000fffe0ff */
[----:B------:R-:W-:Y:S01]  /*10480*/  IMAD.IADD R53, R53, 0x1, -R6 ;  /* 0x0000000135357824 */ /* 0x000fe200078e0a06 */
[----:B------:R-:W-:Y:S01]  /*10490*/  LEA.HI R6, R7, R0, RZ, 0x2 ;  /* 0x0000000007067211 */ /* 0x000fe200078f10ff */
[----:B------:R-:W-:-:S04]  /*104a0*/  DEPBAR.LE SB0, 0x0 ;  /* 0x000080000000791a */ /* 0x000fc80000000000 */
[----:B------:R-:W-:Y:S01]  /*104b0*/  LEA.HI R7, R55, R55, RZ, 0x1 ;  /* 0x0000003737077211 */ /* 0x000fe200078f08ff */
[----:B------:R-:W-:Y:S01]  /*104c0*/  HMMA.16816.F32 R44, R40, R10, R44 ;  /* 0x0000000a282c723c */ /* 0x000fe2000000182c */
[----:B------:R-:W-:Y:S01]  /*104d0*/  @P0 LEA.HI.X R33, R34, c[0x0][0x1cc], R33, 0x1, P2 ;  /* 0x0000730022210a11 */ /* 0x000fe200010f0c21 */
[----:B------:R-:W-:Y:S01]  /*104e0*/  BAR.SYNC.DEFER_BLOCKING 0x0 ;  /* 0x0000000000007b1d */ /* 0x000fe20000010000 */
[C---:B------:R-:W-:Y:S02]  /*104f0*/  LEA.HI.SX32 R8, R6.reuse, UR23, 0x1e ;  /* 0x0000001706087c11 */ /* 0x040fe4000f8ff2ff */
[----:B------:R-:W-:Y:S02]  /*10500*/  LOP3.LUT R34, R7, 0x1ffffffe, RZ, 0xc0, !PT ;  /* 0x1ffffffe07227812 */ /* 0x000fe400078ec0ff */
[----:B------:R-:W-:Y:S01]  /*10510*/  PLOP3.LUT P1, PT, PT, PT, UP3, 0x80, 0x0 ;  /* 0x000000000000781c */ /* 0x000fe20003f2f038 */
[----:B------:R-:W-:Y:S01]  /*10520*/  IMAD R8, R53, 0x10, R8 ;  /* 0x0000001035087824 */ /* 0x000fe200078e0208 */
[----:B------:R-:W-:Y:S01]  /*10530*/  PLOP3.LUT P0, PT, PT, PT, UP3, 0x80, 0x0 ;  /* 0x000000000000781c */ /* 0x000fe20003f0f038 */
[----:B------:R-:W-:Y:S01]  /*10540*/  IMAD.IADD R219, R55, 0x1, -R34 ;  /* 0x0000000137db7824 */ /* 0x000fe200078e0a22 */
[----:B------:R-:W-:Y:S01]  /*10550*/  PLOP3.LUT P2, PT, PT, PT, UP0, 0x80, 0x0 ;  /* 0x000000000000781c */ /* 0x000fe20003f4f008 */
[----:B--2---:R-:W-:Y:S01]  /*10560*/  HMMA.16816.F32 R28, R20, R16, R28 ;  /* 0x00000010141c723c */ /* 0x004fe2000000181c */
[----:B------:R-:W-:Y:S01]  /*10570*/  LOP3.LUT R9, R6, 0x7ffffffc, RZ, 0xc0, !PT ;  /* 0x7ffffffc06097812 */ /* 0x000fe200078ec0ff */
[----:B------:R-:W-:-:S04]  /*10580*/  IMAD R219, R219, 0x8, R8 ;  /* 0x00000008dbdb7824 */ /* 0x000fc800078e0208 */
[----:B------:R-:W-:Y:S02]  /*10590*/  IMAD.MOV.U32 R7, RZ, RZ, R219 ;  /* 0x000000ffff077224 */ /* 0x000fe400078e00db */
[----:B------:R-:W-:Y:S01]  /*105a0*/  @P1 IMAD.HI.U32 R8, R219, c[0x0][0x2c8], RZ ;  /* 0x0000b200db081a27 */ /* 0x000fe200078e00ff */
[----:B------:R-:W-:Y:S01]  /*105b0*/  PLOP3.LUT P1, PT, PT, PT, UP0, 0x80, 0x0 ;  /* 0x000000000000781c */ /* 0x000fe20003f2f008 */
[C---:B------:R-:W-:Y:S02]  /*105c0*/  HMMA.16816.F32 R24, R20.reuse, R18, R24 ;  /* 0x000000121418723c */ /* 0x040fe40000001818 */
[----:B------:R-:W-:Y:S01]  /*105d0*/  IMAD.IADD R224, R0, 0x1, -R9 ;  /* 0x0000000100e07824 */ /* 0x000fe200078e0a09 */
[----:B------:R-:W-:Y:S01]  /*105e0*/  @P0 SHF.R.U32.HI R7, RZ, c[0x0][0x2cc], R8 ;  /* 0x0000b300ff070a19 */ /* 0x000fe20000011608 */
[----:B------:R-:W-:Y:S01]  /*105f0*/  @!PT LDS RZ, [RZ] ;  /* 0x00000000fffff984 */ /* 0x000fe20000000800 */
[----:B------:R-:W-:Y:S01]  /*10600*/  @!PT LDS RZ, [RZ] ;  /* 0x00000000fffff984 */ /* 0x000fe20000000800 */
[----:B------:R-:W-:Y:S01]  /*10610*/  @!PT LDS RZ, [RZ] ;  /* 0x00000000fffff984 */ /* 0x000fe20000000800 */
[----:B------:R2:W-:Y:S01]  /*10620*/  @P3 LDGSTS.E.BYPASS.LTC128B.128 [R218+0xc080], [R32.64], !P6 ;  /* 0x0c08000020da3fae */ /* 0x0005e2000f101d5e */
[----:B------:R-:W-:Y:S01]  /*10630*/  LOP3.LUT P3, RZ, R215, 0x4, RZ, 0xc0, !PT ;  /* 0x00000004d7ff7812 */ /* 0x000fe2000786c0ff */
[----:B------:R-:W-:Y:S01]  /*10640*/  IMAD.U32 R9, RZ, RZ, UR9 ;  /* 0x00000009ff097e24 */ /* 0x000fe2000f8e00ff */
[----:B------:R-:W-:Y:S01]  /*10650*/  PLOP3.LUT P0, PT, PT, PT, UP0, 0x80, 0x0 ;  /* 0x000000000000781c */ /* 0x000fe20003f0f008 */
[----:B------:R-:W3:Y:S01]  /*10660*/  SHFL.IDX PT, R6, R7, RZ, 0x1c1f ;  /* 0x001c1fff07067589 */ /* 0x000ee200000e0000 */
[----:B------:R-:W-:Y:S01]  /*10670*/  IMAD.SHL.U32 R224, R224, 0x2, RZ ;  /* 0x00000002e0e07824 */ /* 0x000fe200078e00ff */
[----:B-1----:R-:W-:Y:S04]  /*10680*/  HMMA.16816.F32 R48, R20, R12, R48 ;  /* 0x0000000c1430723c */ /* 0x002fe80000001830 */
[----:B------:R-:W-:-:S02]  /*10690*/  IADD3 R9, R9, -UR28, -R224 ;  /* 0x8000001c09097c10 */ /* 0x000fc4000fffe8e0 */
[----:B------:R-:W-:Y:S02]  /*106a0*/  IADD3 R0, -R224, UR16, -R5 ;  /* 0x00000010e0007c10 */ /* 0x000fe4000fffe905 */
[----:B------:R2:W-:Y:S01]  /*106b0*/  @P2 LDGSTS.E.BYPASS.LTC128B.128 [R218+0xd080], [R32.64+0x80], !P3 ;  /* 0x0d08008020da2fae */ /* 0x0005e2000d901d5e */
[C---:B------:R-:W-:Y:S01]  /*106c0*/  IADD3 R11, R9.reuse, c[0x0][0x328], RZ ;  /* 0x0000ca00090b7a10 */ /* 0x040fe20007ffe0ff */
[----:B------:R-:W-:Y:S01]  /*106d0*/  HMMA.16816.F32 R44, R20, R14, R44 ;  /* 0x0000000e142c723c */ /* 0x000fe2000000182c */
[----:B------:R-:W-:Y:S01]  /*106e0*/  IADD3 R9, R9, UR7, RZ ;  /* 0x0000000709097c10 */ /* 0x000fe2000fffe0ff */
[----:B------:R2:W-:Y:S04]  /*106f0*/  @P1 LDGSTS.E.BYPASS.LTC128B.128 [R218+0xe080], [R32.64+0x100], !P4 ;  /* 0x0e08010020da1fae */ /* 0x0005e8000e101d5e */
[----:B------:R2:W-:Y:S01]  /*10700*/  @P0 LDGSTS.E.BYPASS.LTC128B.128 [R218+0xf080], [R32.64+0x180], !P5 ;  /* 0x0f08018020da0fae */ /* 0x0005e2000e901d5e */
[----:B------:R-:W-:-:S03]  /*10710*/  PLOP3.LUT P0, PT, PT, PT, UP2, 0x40, 0x0 ;  /* 0x000000000000781c */ /* 0x000fc60003f0e828 */
[----:B------:R-:W0:Y:S01]  /*10720*/  LDGDEPBAR ;  /* 0x00000000000079af */ /* 0x000e220000000000 */
[--C-:B---3--:R-:W-:Y:S02]  /*10730*/  IMAD.IADD R13, R11, 0x1, R6.reuse ;  /* 0x000000010b0d7824 */ /* 0x108fe400078e0206 */
[----:B------:R-:W-:-:S03]  /*10740*/  IMAD.IADD R10, R9, 0x1, R6 ;  /* 0x00000001090a7824 */ /* 0x000fc600078e0206 */
[----:B------:R-:W-:-:S04]  /*10750*/  IMNMX R12, R13, R0, PT ;  /* 0x000000000d0c7217 */ /* 0x000fc80003800200 */
[----:B------:R-:W-:Y:S05]  /*10760*/  @P0 BRA `(.L_x_1944) ;  /* 0x0000016000000947 */ /* 0x000fea0003800000 */
[----:B------:R-:W-:Y:S01]  /*10770*/  IMAD.U32 R13, RZ, RZ, UR28 ;  /* 0x0000001cff0d7e24 */ /* 0x000fe2000f8e00ff */
        /* <DEDUP_REMOVED lines=11> */
.L_x_1946:
[----:B------:R-:W-:-:S04]  /*10830*/  MOV R6, c[0x0][0x32c] ;  /* 0x0000cb0000067a02 */ /* 0x000fc80000000f00 */
[----:B------:R-:W-:-:S13]  /*10840*/  ISETP.NE.AND P0, PT, R6, 0x1, PT ;  /* 0x000000010600780c */ /* 0x000fda0003f05270 */
[----:B------:R-:W-:-:S05]  /*10850*/  @P0 IMAD.HI.U32 R6, R8, c[0x0][0x330], RZ ;  /* 0x0000cc0008060a27 */ /* 0x000fca00078e00ff */
[----:B------:R-:W-:Y:S02]  /*10860*/  @P0 SHF.R.U32.HI R8, RZ, c[0x0][0x334], R6 ;  /* 0x0000cd00ff080a19 */ /* 0x000fe40000011606 */
.L_x_1947:
[----:B------:R-:W-:Y:S05]  /*10870*/  BSYNC B0 ;  /* 0x0000000000007941 */ /* 0x000fea0003800000 */
.L_x_1945:
[----:B------:R-:W-:-:S04]  /*10880*/  IMAD R15, R8, c[0x0][0x32c], -R5 ;  /* 0x0000cb00080f7a24 */ /* 0x000fc800078e0a05 */
[----:B------:R-:W-:-:S05]  /*10890*/  IMAD.IADD R15, R15, 0x1, -R224 ;  /* 0x000000010f0f7824 */ /* 0x000fca00078e0ae0 */
[----:B------:R-:W-:Y:S02]  /*108a0*/  IADD3 R13, R15, c[0x0][0x32c], RZ ;  /* 0x0000cb000f0d7a10 */ /* 0x000fe40007ffe0ff */
[----:B------:R-:W-:Y:S02]  /*108b0*/  IMNMX R10, R10, R15, !PT ;  /* 0x0000000f0a0a7217 */ /* 0x000fe40007800200 */
[----:B------:R-:W-:Y:S02]  /*108c0*/  IMNMX R12, R12, R13, PT ;  /* 0x0000000d0c0c7217 */ /* 0x000fe40003800200 */
.L_x_1944:
[----:B------:R-:W-:Y:S01]  /*108d0*/  ISETP.LT.AND P2, PT, RZ, UR13, PT ;  /* 0x0000000dff007c0c */ /* 0x000fe2000bf41270 */
[----:B------:R-:W1:Y:S03]  /*108e0*/  SHFL.IDX PT, R14, R7, 0x1, 0x1c1f ;  /* 0x003c1f00070e7f89 */ /* 0x000e6600000e0000 */
[C---:B------:R-:W-:Y:S02]  /*108f0*/  ISETP.GT.AND P0, PT, R10.reuse, 0x1, P2 ;  /* 0x000000010a00780c */ /* 0x040fe40001704270 */
[----:B------:R-:W-:-:S02]  /*10900*/  ISETP.GT.AND P1, PT, R10, RZ, P2 ;  /* 0x000000ff0a00720c */ /* 0x000fc40001724270 */
[C---:B------:R-:W-:Y:S02]  /*10910*/  ISETP.LT.OR P0, PT, R12.reuse, 0x2, P0 ;  /* 0x000000020c00780c */ /* 0x040fe40000701670 */
[----:B------:R-:W-:Y:S02]  /*10920*/  ISETP.LT.OR P1, PT, R12, 0x1, P1 ;  /* 0x000000010c00780c */ /* 0x000fe40000f21670 */
[----:B------:R-:W-:Y:S02]  /*10930*/  FSEL R29, R29, -INF , !P0 ;  /* 0xff8000001d1d7808 */ /* 0x000fe40004000000 */
[----:B------:R-:W-:Y:S02]  /*10940*/  ISETP.GT.AND P0, PT, R10, 0x9, P2 ;  /* 0x000000090a00780c */ /* 0x000fe40001704270 */
[----:B------:R-:W-:Y:S02]  /*10950*/  FSEL R28, R28, -INF , !P1 ;  /* 0xff8000001c1c7808 */ /* 0x000fe40004800000 */
[----:B------:R-:W-:-:S02]  /*10960*/  ISETP.GT.AND P1, PT, R10, 0x8, P2 ;  /* 0x000000080a00780c */ /* 0x000fc40001724270 */
[C---:B------:R-:W-:Y:S02]  /*10970*/  ISETP.LT.OR P0, PT, R12.reuse, 0xa, P0 ;  /* 0x0000000a0c00780c */ /* 0x040fe40000701670 */
[----:B------:R-:W-:Y:S02]  /*10980*/  ISETP.LT.OR P1, PT, R12, 0x9, P1 ;  /* 0x000000090c00780c */ /* 0x000fe40000f21670 */
[----:B------:R-:W-:Y:S01]  /*10990*/  FSEL R8, R25, -INF , !P0 ;  /* 0xff80000019087808 */ /* 0x000fe20004000000 */
[--C-:B-1----:R-:W-:Y:S01]  /*109a0*/  IMAD.IADD R11, R11, 0x1, R14.reuse ;  /* 0x000000010b0b7824 */ /* 0x102fe200078e020e */
[----:B------:R-:W-:Y:S01]  /*109b0*/  ISETP.GT.AND P0, PT, R10, 0x11, P2 ;  /* 0x000000110a00780c */ /* 0x000fe20001704270 */
[----:B------:R-:W-:Y:S01]  /*109c0*/  IMAD.IADD R9, R9, 0x1, R14 ;  /* 0x0000000109097824 */ /* 0x000fe200078e020e */
[----:B------:R-:W-:Y:S02]  /*109d0*/  FSEL R24, R24, -INF , !P1 ;  /* 0xff80000018187808 */ /* 0x000fe40004800000 */
[----:B------:R-:W-:-:S02]  /*109e0*/  ISETP.GT.AND P1, PT, R10, 0x10, P2 ;  /* 0x000000100a00780c */ /* 0x000fc40001724270 */
[C---:B------:R-:W-:Y:S02]  /*109f0*/  ISETP.LT.OR P0, PT, R12.reuse, 0x12, P0 ;  /* 0x000000120c00780c */ /* 0x040fe40000701670 */
[----:B------:R-:W-:Y:S02]  /*10a00*/  ISETP.LT.OR P1, PT, R12, 0x11, P1 ;  /* 0x000000110c00780c */ /* 0x000fe40000f21670 */
[----:B------:R-:W-:Y:S02]  /*10a10*/  FSEL R16, R49, -INF , !P0 ;  /* 0xff80000031107808 */ /* 0x000fe40004000000 */
[----:B------:R-:W-:Y:S02]  /*10a20*/  ISETP.GT.AND P0, PT, R10, 0x19, P2 ;  /* 0x000000190a00780c */ /* 0x000fe40001704270 */
[----:B------:R-:W-:Y:S02]  /*10a30*/  FSEL R18, R48, -INF , !P1 ;  /* 0xff80000030127808 */ /* 0x000fe40004800000 */
[----:B------:R-:W-:-:S02]  /*10a40*/  ISETP.LT.OR P1, PT, R12, 0x1a, P0 ;  /* 0x0000001a0c00780c */ /* 0x000fc40000721670 */
[----:B------:R-:W-:Y:S02]  /*10a50*/  PLOP3.LUT P0, PT, PT, PT, UP2, 0x40, 0x0 ;  /* 0x000000000000781c */ /* 0x000fe40003f0e828 */
[----:B------:R-:W-:Y:S02]  /*10a60*/  ISETP.GT.AND P3, PT, R10, 0x18, P2 ;  /* 0x000000180a00780c */ /* 0x000fe40001764270 */
[----:B------:R-:W-:Y:S02]  /*10a70*/  IMNMX R0, R11, R0, PT ;  /* 0x000000000b007217 */ /* 0x000fe40003800200 */
[----:B------:R-:W-:Y:S02]  /*10a80*/  ISETP.LT.OR P3, PT, R12, 0x19, P3 ;  /* 0x000000190c00780c */ /* 0x000fe40001f61670 */
[----:B------:R-:W-:Y:S02]  /*10a90*/  FSEL R10, R45, -INF , !P1 ;  /* 0xff8000002d0a7808 */ /* 0x000fe40004800000 */
[----:B------:R-:W-:-:S03]  /*10aa0*/  FSEL R6, R44, -INF , !P3 ;  /* 0xff8000002c067808 */ /* 0x000fc60005800000 */
        /* <DEDUP_REMOVED lines=13> */
.L_x_1950:
[----:B------:R-:W-:-:S04]  /*10b80*/  MOV R7, c[0x0][0x32c] ;  /* 0x0000cb0000077a02 */ /* 0x000fc80000000f00 */
[----:B------:R-:W-:-:S13]  /*10b90*/  ISETP.NE.AND P0, PT, R7, 0x1, PT ;  /* 0x000000010700780c */ /* 0x000fda0003f05270 */
[----:B------:R-:W-:-:S05]  /*10ba0*/  @P0 IMAD.HI.U32 R7, R14, c[0x0][0x330], RZ ;  /* 0x0000cc000e070a27 */ /* 0x000fca00078e00ff */
[----:B------:R-:W-:Y:S02]  /*10bb0*/  @P0 SHF.R.U32.HI R14, RZ, c[0x0][0x334], R7 ;  /* 0x0000cd00ff0e0a19 */ /* 0x000fe40000011607 */
.L_x_1951:
[----:B------:R-:W-:Y:S05]  /*10bc0*/  BSYNC B0 ;  /* 0x0000000000007941 */ /* 0x000fea0003800000 */
.L_x_1949:
[----:B------:R-:W-:-:S04]  /*10bd0*/  IMAD R5, R14, c[0x0][0x32c], -R5 ;  /* 0x0000cb000e057a24 */ /* 0x000fc800078e0a05 */
[----:B------:R-:W-:-:S05]  /*10be0*/  IMAD.IADD R12, R5, 0x1, -R224 ;  /* 0x00000001050c7824 */ /* 0x000fca00078e0ae0 */
[----:B------:R-:W-:Y:S02]  /*10bf0*/  IADD3 R5, R12, c[0x0][0x32c], RZ ;  /* 0x0000cb000c057a10 */ /* 0x000fe40007ffe0ff */
[----:B------:R-:W-:Y:S02]  /*10c00*/  IMNMX R9, R9, R12, !PT ;  /* 0x0000000c09097217 */ /* 0x000fe40007800200 */
[----:B------:R-:W-:Y:S02]  /*10c10*/  IMNMX R0, R0, R5, PT ;  /* 0x0000000500007217 */ /* 0x000fe40003800200 */
.L_x_1948:
[----:B------:R-:W-:Y:S01]  /*10c20*/  FMNMX.FTZ R7, R28, R29, !PT ;  /* 0x0000001d1c077209 */ /* 0x000fe20007810000 */
[----:B------:R-:W-:Y:S01]  /*10c30*/  IMAD.SHL.U32 R211, R4, 0x2, RZ ;  /* 0x0000000204d37824 */ /* 0x000fe200078e00ff */
[----:B------:R-:W-:Y:S01]  /*10c40*/  ISETP.GT.AND P0, PT, R9, 0x1, P2 ;  /* 0x000000010900780c */ /* 0x000fe20001704270 */
[----:B------:R-:W-:Y:S01]  /*10c50*/  @UP3 USHF.L.U32 UR21, UR21, 0x7, URZ ;  /* 0x0000000715153899 */ /* 0x000fe2000800063f */
[----:B------:R-:W-:Y:S01]  /*10c60*/  FMNMX.FTZ R7, R24, R7, !PT ;  /* 0x0000000718077209 */ /* 0x000fe20007810000 */
[--C-:B------:R-:W-:Y:S01]  /*10c70*/  IMAD R206, R2, 0x2, R211.reuse ;  /* 0x0000000202ce7824 */ /* 0x100fe200078e02d3 */
[----:B------:R-:W-:Y:S01]  /*10c80*/  ISETP.LT.OR P1, PT, R0, 0x2, P0 ;  /* 0x000000020000780c */ /* 0x000fe20000721670 */
[----:B------:R-:W-:Y:S01]  /*10c90*/  LDSM.16.MT88.4 R140, [R211+0x8080] ;  /* 0x00808000d38c783b */ /* 0x000fe20000004200 */
[----:B------:R-:W-:Y:S01]  /*10ca0*/  FMNMX.FTZ R7, R8, R7, !PT ;  /* 0x0000000708077209 */ /* 0x000fe20007810000 */
[----:B------:R-:W-:Y:S01]  /*10cb0*/  IMAD R205, R3, 0x2, R211 ;  /* 0x0000000203cd7824 */ /* 0x000fe200078e02d3 */
[----:B------:R-:W-:Y:S01]  /*10cc0*/  ISETP.GT.AND P0, PT, R9, 0x8, P2 ;  /* 0x000000080900780c */ /* 0x000fe20001704270 */
[----:B------:R-:W-:Y:S01]  /*10cd0*/  LDSM.16.MT88.4 R136, [R206+0x8080] ;  /* 0x00808000ce88783b */ /* 0x000fe20000004200 */
[----:B------:R-:W-:Y:S01]  /*10ce0*/  FSEL R31, R31, -INF , !P1 ;  /* 0xff8000001f1f7808 */ /* 0x000fe20004800000 */
[----:B------:R-:W-:Y:S01]  /*10cf0*/  IMAD R204, R3, 0x2, R206 ;  /* 0x0000000203cc7824 */ /* 0x000fe200078e02ce */
[----:B------:R-:W-:Y:S01]  /*10d00*/  FMNMX.FTZ R7, R18, R7, !PT ;  /* 0x0000000712077209 */ /* 0x000fe20007810000 */
[----:B------:R-:W-:Y:S01]  /*10d10*/  LDSM.16.MT88.4 R40, [R211+0x9080] ;  /* 0x00908000d328783b */ /* 0x000fe20000004200 */
[C---:B------:R-:W-:Y:S01]  /*10d20*/  ISETP.GT.AND P1, PT, R9.reuse, RZ, P2 ;  /* 0x000000ff0900720c */ /* 0x040fe20001724270 */
[----:B------:R-:W-:Y:S01]  /*10d30*/  ULDC.64 UR4, c[0x0][0x2c8] ;  /* 0x0000b20000047ab9 */ /* 0x000fe20000000a00 */
[----:B------:R-:W-:Y:S01]  /*10d40*/  ISETP.LT.OR P0, PT, R0, 0x9, P0 ;  /* 0x000000090000780c */ /* 0x000fe20000701670 */
[----:B--2---:R-:W-:Y:S01]  /*10d50*/  LDSM.16.MT88.4 R32, [R204+0x8080] ;  /* 0x00808000cc20783b */ /* 0x004fe20000004200 */
[----:B------:R-:W-:Y:S01]  /*10d60*/  FMNMX.FTZ R7, R16, R7, !PT ;  /* 0x0000000710077209 */ /* 0x000fe20007810000 */
[----:B------:R-:W-:Y:S01]  /*10d70*/  UIMAD.WIDE.U32 UR8, UR21, UR4, URZ ;  /* 0x00000004150872a5 */ /* 0x000fe2000f8e003f */
[----:B------:R-:W-:Y:S01]  /*10d80*/  ISETP.LT.OR P1, PT, R0, 0x1, P1 ;  /* 0x000000010000780c */ /* 0x000fe20000f21670 */
[----:B------:R-:W-:Y:S01]  /*10d90*/  LDSM.16.MT88.4 R56, [R205+0x9080] ;  /* 0x00908000cd38783b */ /* 0x000fe20000004200 */
[----:B------:R-:W-:Y:S01]  /*10da0*/  FSEL R5, R26, -INF , !P0 ;  /* 0xff8000001a057808 */ /* 0x000fe20004000000 */
[----:B------:R-:W-:Y:S01]  /*10db0*/  @UP3 USHF.R.U32.HI UR23, URZ, UR5, UR9 ;  /* 0x000000053f173299 */ /* 0x000fe20008011609 */
[C---:B------:R-:W-:Y:S01]  /*10dc0*/  ISETP.GT.AND P0, PT, R9.reuse, 0x9, P2 ;  /* 0x000000090900780c */ /* 0x040fe20001704270 */
[----:B------:R-:W-:Y:S01]  /*10dd0*/  LDSM.16.MT88.4 R64, [R204+0x9080] ;  /* 0x00908000cc40783b */ /* 0x000fe20000004200 */
[----:B------:R-:W-:Y:S01]  /*10de0*/  FMNMX.FTZ R7, R6, R7, !PT ;  /* 0x0000000706077209 */ /* 0x000fe20007810000 */
[----:B------:R-:W-:Y:S01]  /*10df0*/  UIADD3 UR14, UR14, UR23, URZ ;  /* 0x000000170e0e7290 */ /* 0x000fe2000fffe03f */
[----:B------:R-:W-:Y:S01]  /*10e00*/  FSEL R30, R30, -INF , !P1 ;  /* 0xff8000001e1e7808 */ /* 0x000fe20004800000 */
[----:B------:R-:W-:Y:S01]  /*10e10*/  LDSM.16.MT88.4 R72, [R211+0xa080] ;  /* 0x00a08000d348783b */ /* 0x000fe20000004200 */
[----:B------:R-:W-:Y:S01]  /*10e20*/  ISETP.LT.OR P0, PT, R0, 0xa, P0 ;  /* 0x0000000a0000780c */ /* 0x000fe20000701670 */
[----:B------:R-:W-:Y:S01]  /*10e30*/  ULDC UR9, c[0x0][0x328] ;  /* 0x0000ca0000097ab9 */ /* 0x000fe20000000800 */
[----:B------:R-:W-:Y:S01]  /*10e40*/  ISETP.GT.AND P1, PT, R9, 0x10, P2 ;  /* 0x000000100900780c */ /* 0x000fe20001724270 */
[----:B------:R-:W-:Y:S01]  /*10e50*/  LDSM.16.MT88.4 R80, [R206+0xa080] ;  /* 0x00a08000ce50783b */ /* 0x000fe20000004200 */
[----:B------:R-:W-:Y:S01]  /*10e60*/  FMNMX.FTZ R7, R10, R7, !PT ;  /* 0x000000070a077209 */ /* 0x000fe20007810000 */
[----:B------:R-:W-:Y:S01]  /*10e70*/  UIADD3 UR13, UR13, -0x2, URZ ;  /* 0xfffffffe0d0d7890 */ /* 0x000fe2000fffe03f */
[----:B------:R-:W-:Y:S01]  /*10e80*/  FMNMX.FTZ R14, R30, R31, !PT ;  /* 0x0000001f1e0e7209 */ /* 0x000fe20007810000 */
[----:B------:R-:W-:Y:S01]  /*10e90*/  LDSM.16.MT88.4 R88, [R205+0xa080] ;  /* 0x00a08000cd58783b */ /* 0x000fe20000004200 */
[----:B------:R-:W-:Y:S01]  /*10ea0*/  FSEL R27, R27, -INF , !P0 ;  /* 0xff8000001b1b7808 */ /* 0x000fe20004000000 */
[----:B------:R-:W-:Y:S01]  /*10eb0*/  UIADD3 UR9, UR14, UR9, URZ ;  /* 0x000000090e097290 */ /* 0x000fe2000fffe03f */
[----:B------:R-:W-:Y:S01]  /*10ec0*/  ISETP.LT.OR P1, PT, R0, 0x11, P1 ;  /* 0x000000110000780c */ /* 0x000fe20000f21670 */
[----:B------:R-:W1:Y:S01]  /*10ed0*/  SHFL.BFLY PT, R12, R7, 0x2, 0x1f ;  /* 0x0c401f00070c7f89 */ /* 0x000e6200000e0000 */
[----:B------:R-:W-:-:S02]  /*10ee0*/  ISETP.GT.AND P0, PT, R9, 0x11, P2 ;  /* 0x000000110900780c */ /* 0x000fc40001704270 */
[----:B------:R-:W-:Y:S01]  /*10ef0*/  FMNMX.FTZ R14, R5, R14, !PT ;  /* 0x0000000e050e7209 */ /* 0x000fe20007810000 */
[----:B------:R-:W-:Y:S01]  /*10f00*/  LDSM.16.MT88.4 R96, [R204+0xa080] ;  /* 0x00a08000cc60783b */ /* 0x000fe20000004200 */
[----:B------:R-:W-:Y:S02]  /*10f10*/  FSEL R17, R50, -INF , !P1 ;  /* 0xff80000032117808 */ /* 0x000fe40004800000 */
[----:B------:R-:W-:Y:S01]  /*10f20*/  ISETP.LT.OR P3, PT, R0, 0x12, P0 ;  /* 0x000000120000780c */ /* 0x000fe20000761670 */
[----:B------:R-:W-:Y:S01]  /*10f30*/  LDSM.16.MT88.4 R104, [R211+0xb080] ;  /* 0x00b08000d368783b */ /* 0x000fe20000004200 */
[----:B------:R-:W-:Y:S02]  /*10f40*/  ISETP.GT.AND P1, PT, R9, 0x18, P2 ;  /* 0x000000180900780c */ /* 0x000fe40001724270 */
[----:B------:R-:W-:Y:S01]  /*10f50*/  FMNMX.FTZ R14, R27, R14, !PT ;  /* 0x0000000e1b0e7209 */ /* 0x000fe20007810000 */
[----:B------:R-:W-:Y:S01]  /*10f60*/  LDSM.16.MT88.4 R112, [R206+0xb080] ;  /* 0x00b08000ce70783b */ /* 0x000fe20000004200 */
[----:B------:R-:W-:-:S02]  /*10f70*/  ISETP.GT.AND P0, PT, R9, 0x19, P2 ;  /* 0x000000190900780c */ /* 0x000fc40001704270 */
[----:B------:R-:W-:Y:S01]  /*10f80*/  FSEL R101, R51, -INF , !P3 ;  /* 0xff80000033657808 */ /* 0x000fe20005800000 */
[----:B------:R-:W-:Y:S01]  /*10f90*/  LDSM.16.MT88.4 R120, [R205+0xb080] ;  /* 0x00b08000cd78783b */ /* 0x000fe20000004200 */
[C---:B------:R-:W-:Y:S02]  /*10fa0*/  ISETP.LT.OR P1, PT, R0.reuse, 0x19, P1 ;  /* 0x000000190000780c */ /* 0x040fe40000f21670 */
[----:B------:R-:W-:Y:S01]  /*10fb0*/  FMNMX.FTZ R14, R17, R14, !PT ;  /* 0x0000000e110e7209 */ /* 0x000fe20007810000 */
[----:B------:R-:W-:Y:S01]  /*10fc0*/  LDSM.16.MT88.4 R48, [R206+0x9080] ;  /* 0x00908000ce30783b */ /* 0x000fe20000004200 */
[----:B------:R-:W-:Y:S02]  /*10fd0*/  ISETP.LT.OR P0, PT, R0, 0x1a, P0 ;  /* 0x0000001a0000780c */ /* 0x000fe40000701670 */
[----:B------:R-:W-:Y:S01]  /*10fe0*/  FSEL R11, R46, -INF , !P1 ;  /* 0xff8000002e0b7808 */ /* 0x000fe20004800000 */
        /* <DEDUP_REMOVED lines=29> */
[--C-:B------:R-:W-:Y:S01]  /*111c0*/  FFMA.FTZ R231, R6, c[0x0][0x2d0], -R19.reuse ;  /* 0x0000b40006e77a23 */ /* 0x100fe20000010813 */
[----:B------:R-:W-:Y:S01]  /*111d0*/  LDSM.16.MT88.4 R148, [R206+0xb880] ;  /* 0x00b88000ce94783b */ /* 0x000fe20000004200 */
[--C-:B------:R-:W-:Y:S02]  /*111e0*/  FFMA.FTZ R232, R18, c[0x0][0x2d0], -R19.reuse ;  /* 0x0000b40012e87a23 */ /* 0x100fe40000010813 */
[--C-:B------:R-:W-:Y:S02]  /*111f0*/  FFMA.FTZ R3, R16, c[0x0][0x2d0], -R19.reuse ;  /* 0x0000b40010037a23 */ /* 0x100fe40000010813 */
[----:B------:R-:W-:Y:S01]  /*11200*/  FFMA.FTZ R234, R10, c[0x0][0x2d0], -R19 ;  /* 0x0000b4000aea7a23 */ /* 0x000fe20000010813 */
[----:B------:R-:W-:Y:S01]  /*11210*/  MUFU.EX2 R226, R226 ;  /* 0x000000e200e27308 */ /* 0x000fe20000000800 */
[----:B-1----:R-:W-:-:S07]  /*11220*/  FMNMX.FTZ R12, R7, R12, !PT ;  /* 0x0000000c070c7209 */ /* 0x002fce0007810000 */
[----:B------:R-:W1:Y:S01]  /*11230*/  MUFU.EX2 R225, R225 ;  /* 0x000000e100e17308 */ /* 0x000e620000000800 */
[C---:B------:R-:W-:Y:S01]  /*11240*/  FSETP.NEU.FTZ.AND P0, PT, R12.reuse, -INF , PT ;  /* 0xff8000000c00780b */ /* 0x040fe20003f1d000 */
[----:B------:R-:W-:-:S05]  /*11250*/  FMUL.FTZ R7, R12, c[0x0][0x2d0] ;  /* 0x0000b4000c077a20 */ /* 0x000fca0000410000 */
[----:B------:R-:W-:Y:S01]  /*11260*/  FSEL R8, R7, RZ, P0 ;  /* 0x000000ff07087208 */ /* 0x000fe20000000000 */
[----:B------:R-:W2:Y:S01]  /*11270*/  MUFU.EX2 R14, R14 ;  /* 0x0000000e000e7308 */ /* 0x000ea20000000800 */
[----:B------:R-:W-:-:S03]  /*11280*/  PLOP3.LUT P0, PT, PT, PT, UP2, 0x40, 0x0 ;  /* 0x000000000000781c */ /* 0x000fc60003f0e828 */
[--C-:B------:R-:W-:Y:S02]  /*11290*/  FFMA.FTZ R230, R30, c[0x0][0x2d0], -R8.reuse ;  /* 0x0000b4001ee67a23 */ /* 0x100fe40000010808 */
[--C-:B------:R-:W-:Y:S02]  /*112a0*/  FFMA.FTZ R227, R31, c[0x0][0x2d0], -R8.reuse ;  /* 0x0000b4001fe37a23 */ /* 0x100fe40000010808 */
[--C-:B------:R-:W-:Y:S01]  /*112b0*/  FFMA.FTZ R15, R5, c[0x0][0x2d0], -R8.reuse ;  /* 0x0000b400050f7a23 */ /* 0x100fe20000010808 */
[----:B-1----:R-:W-:Y:S01]  /*112c0*/  F2FP.PACK_AB R128, R225, R226 ;  /* 0x000000e2e180723e */ /* 0x002fe200000000ff */
[--C-:B------:R-:W-:Y:S01]  /*112d0*/  FFMA.FTZ R2, R27, c[0x0][0x2d0], -R8.reuse ;  /* 0x0000b4001b027a23 */ /* 0x100fe20000010808 */
[----:B------:R-:W-:Y:S01]  /*112e0*/  LDSM.16.MT88.4 R4, [R204+0xb080] ;  /* 0x00b08000cc04783b */ /* 0x000fe20000004200 */
[----:B------:R-:W-:Y:S01]  /*112f0*/  MUFU.EX2 R230, R230 ;  /* 0x000000e600e67308 */ /* 0x000fe20000000800 */
[--C-:B------:R-:W-:Y:S02]  /*11300*/  FFMA.FTZ R233, R17, c[0x0][0x2d0], -R8.reuse ;  /* 0x0000b40011e97a23 */ /* 0x100fe40000010808 */
[----:B------:R-:W1:Y:S01]  /*11310*/  LDSM.16.MT88.4 R24, [R205+0x8080] ;  /* 0x00808000cd18783b */ /* 0x000e620000004200 */
[--C-:B------:R-:W-:Y:S01]  /*11320*/  FFMA.FTZ R236, R101, c[0x0][0x2d0], -R8.reuse ;  /* 0x0000b40065ec7a23 */ /* 0x100fe20000010808 */
[----:B--2---:R-:W-:Y:S01]  /*11330*/  F2FP.PACK_AB R130, R13, R14 ;  /* 0x0000000e0d82723e */ /* 0x004fe200000000ff */
[--C-:B------:R-:W-:Y:S01]  /*11340*/  FFMA.FTZ R235, R11, c[0x0][0x2d0], -R8.reuse ;  /* 0x0000b4000beb7a23 */ /* 0x100fe20000010808 */
[----:B------:R-:W2:Y:S01]  /*11350*/  LDSM.16.MT88.4 R16, [R211+0x8880] ;  /* 0x00888000d310783b */ /* 0x000ea20000004200 */
[----:B------:R-:W3:Y:S01]  /*11360*/  MUFU.EX2 R227, R227 ;  /* 0x000000e300e37308 */ /* 0x000ee20000000800 */
[----:B------:R-:W-:-:S02]  /*11370*/  FFMA.FTZ R238, R9, c[0x0][0x2d0], -R8 ;  /* 0x0000b40009ee7a23 */ /* 0x000fc40000010808 */
[----:B------:R-:W4:Y:S01]  /*11380*/  LDSM.16.MT88.4 R8, [R206+0x8880] ;  /* 0x00888000ce08783b */ /* 0x000f220000004200 */
[----:B------:R-:W-:-:S04]  /*11390*/  FADD.FTZ R225, R226, R225 ;  /* 0x000000e1e2e17221 */ /* 0x000fc80000010000 */
[----:B------:R-:W-:Y:S01]  /*113a0*/  MUFU.EX2 R15, R15 ;  /* 0x0000000f000f7308 */ /* 0x000fe20000000800 */
[----:B------:R-:W-:-:S04]  /*113b0*/  FADD.FTZ R14, R14, R225 ;  /* 0x000000e10e0e7221 */ /* 0x000fc80000010000 */
[----:B------:R-:W-:-:S03]  /*113c0*/  FADD.FTZ R13, R13, R14 ;  /* 0x0000000e0d0d7221 */ /* 0x000fc60000010000 */
[----:B------:R-:W5:Y:S01]  /*113d0*/  MUFU.EX2 R2, R2 ;  /* 0x0000000200027308 */ /* 0x000f620000000800 */
[----:B---3--:R-:W-:Y:S01]  /*113e0*/  F2FP.PACK_AB R129, R227, R230 ;  /* 0x000000e6e381723e */ /* 0x008fe200000000ff */
[----:B------:R-:W-:-:S06]  /*113f0*/  FADD.FTZ R230, R230, R227 ;  /* 0x000000e3e6e67221 */ /* 0x000fcc0000010000 */
[----:B------:R-:W-:Y:S01]  /*11400*/  MUFU.EX2 R232, R232 ;  /* 0x000000e800e87308 */ /* 0x000fe20000000800 */
[----:B-----5:R-:W-:-:S07]  /*11410*/  F2FP.PACK_AB R131, R2, R15 ;  /* 0x0000000f0283723e */ /* 0x020fce00000000ff */
[----:B------:R-:W3:Y:S01]  /*11420*/  MUFU.EX2 R3, R3 ;  /* 0x0000000300037308 */ /* 0x000ee20000000800 */
        /* <DEDUP_REMOVED lines=39> */
[----:B---3--:R-:W-:Y:S01]  /*116a0*/  F2FP.PACK_AB R4, R3, R232 ;  /* 0x000000e80304723e */ /* 0x008fe200000000ff */
        /* <DEDUP_REMOVED lines=11> */
[----:B--2---:R-:W-:Y:S01]  /*11760*/  HMMA.16816.F32 R144, R4, R16, R144 ;  /* 0x000000100490723c */ /* 0x004fe20000001890 */
[----:B------:R-:W-:-:S07]  /*11770*/  FADD.FTZ R225, R238, R225 ;  /* 0x000000e1eee17221 */ /* 0x000fce0000010000 */
[C---:B------:R-:W-:Y:S01]  /*11780*/  HMMA.16816.F32 R140, R4.reuse, R18, R140 ;  /* 0x00000012048c723c */ /* 0x040fe2000000188c */
[----:B------:R-:W1:Y:S07]  /*11790*/  LDSM.16.MT88.4 R16, [R205+0xb880] ;  /* 0x00b88000cd10783b */ /* 0x000e6e0000004200 */
[C---:B----4-:R-:W-:Y:S08]  /*117a0*/  HMMA.16816.F32 R132, R4.reuse, R8, R132 ;  /* 0x000000080484723c */ /* 0x050ff00000001884 */
        /* <DEDUP_REMOVED lines=43> */
.L_x_1953:
[----:B------:R-:W-:Y:S02]  /*11a60*/  UISETP.NE.AND UP0, UPT, UR8, 0x1, UPT ;  /* 0x000000010800788c */ /* 0x000fe4000bf05270 */
[----:B------:R-:W-:Y:S02]  /*11a70*/  ULDC.64 UR4, c[0x0][0x330] ;  /* 0x0000cc0000047ab9 */ /* 0x000fe40000000a00 */
[----:B------:R-:W-:-:S07]  /*11a80*/  UIMAD.WIDE.U32 UR14, UR10, UR4, URZ ;  /* 0x000000040a0e72a5 */ /* 0x000fce000f8e003f */
[----:B------:R-:W-:Y:S02]  /*11a90*/  @UP0 UMOV UR11, UR15 ;  /* 0x0000000f000b0c82 */ /* 0x000fe40008000000 */
[----:B------:R-:W-:Y:S02]  /*11aa0*/  @UP0 USHF.R.U32.HI UR10, URZ, UR5, UR11 ;  /* 0x000000053f0a0299 */ /* 0x000fe4000801160b */
.L_x_1954:
[----:B------:R-:W-:Y:S02]  /*11ab0*/  ULDC UR4, c[0x0][0x32c] ;  /* 0x0000cb0000047ab9 */ /* 0x000fe40000000800 */
[----:B------:R-:W-:-:S04]  /*11ac0*/  UIMAD UR4, UR10, UR8, UR4 ;  /* 0x000000080a0472a4 */ /* 0x000fc8000f8e0204 */
[----:B------:R-:W-:-:S04]  /*11ad0*/  UISETP.LT.AND UP0, UPT, UR9, UR4, UPT ;  /* 0x000000040900728c */ /* 0x000fc8000bf01270 */
[----:B------:R-:W-:-:S04]  /*11ae0*/  USEL UR9, UR9, UR4, UP0 ;  /* 0x0000000409097287 */ /* 0x000fc80008000000 */
.L_x_1952:
        /* <DEDUP_REMOVED lines=16> */
.L_x_1964:
[----:B------:R-:W-:Y:S04]  /*11bf0*/  DEPBAR.LE SB0, 0x0 ;  /* 0x000080000000791a */ /* 0x000fe80000000000 */
[----:B------:R-:W-:Y:S01]  /*11c00*/  BAR.SYNC.DEFER_BLOCKING 0x0 ;  /* 0x0000000000007b1d */ /* 0x000fe20000010000 */
[----:B------:R-:W-:Y:S01]  /*11c10*/  UISETP.GT.AND UP0, UPT, UR6, UR13, UPT ;  /* 0x0000000d0600728c */ /* 0x000fe2000bf04270 */
[C---:B------:R-:W-:Y:S01]  /*11c20*/  LOP3.LUT P5, RZ, R215.reuse, 0x2, RZ, 0xc0, !PT ;  /* 0x00000002d7ff7812 */ /* 0x040fe200078ac0ff */
[----:B------:R-:W-:Y:S01]  /*11c30*/  IMAD.U32 R185, RZ, RZ, UR28 ;  /* 0x0000001cffb97e24 */ /* 0x000fe2000f8e00ff */
[C---:B------:R-:W-:Y:S03]  /*11c40*/  LOP3.LUT P4, RZ, R215.reuse, 0x1, RZ, 0xc0, !PT ;  /* 0x00000001d7ff7812 */ /* 0x040fe6000788c0ff */
        /* <DEDUP_REMOVED lines=13> */
[----:B------:R-:W-:Y:S01]  /*11d20*/  @!UP0 UIADD3 UR11, UR15, UR11, URZ ;  /* 0x0000000b0f0b8290 */ /* 0x000fe2000fffe03f */
[----:B------:R-:W1:Y:S04]  /*11d30*/  LDSM.16.M88.4 R152, [R213+0xc080] ;  /* 0x00c08000d598783b */ /* 0x000e680000000200 */
[----:B------:R-:W2:Y:S01]  /*11d40*/  LDSM.16.M88.4 R156, [R213+0xc880] ;  /* 0x00c88000d59c783b */ /* 0x000ea20000000200 */
[----:B------:R-:W-:Y:S03]  /*11d50*/  IMAD.U32 R181, RZ, RZ, UR11 ;  /* 0x0000000bffb57e24 */ /* 0x000fe6000f8e00ff */
[----:B------:R-:W-:Y:S02]  /*11d60*/  LDSM.16.M88.4 R160, [R210+0x10080] ;  /* 0x01008000d2a0783b */ /* 0x000fe40000000200 */
[----:B------:R-:W-:Y:S02]  /*11d70*/  @!P2 LEA.HI.X R181, R180, R221, R181, 0x5, P0 ;  /* 0x000000ddb4b5a211 */ /* 0x000fe400000f2cb5 */
[C---:B------:R-:W-:Y:S01]  /*11d80*/  @!P1 LEA R180, P1, R0.reuse, c[0x0][0x1f8], 0x1 ;  /* 0x00007e0000b49a11 */ /* 0x040fe200078208ff */
[----:B------:R-:W3:Y:S01]  /*11d90*/  LDSM.16.M88.4 R164, [R212] ;  /* 0x00000000d4a4783b */ /* 0x000ee20000000200 */
[----:B------:R-:W-:Y:S02]  /*11da0*/  PLOP3.LUT P0, PT, PT, PT, UP0, 0x80, 0x0 ;  /* 0x000000000000781c */ /* 0x000fe40003f0f008 */
[----:B------:R-:W-:Y:S01]  /*11db0*/  PLOP3.LUT P2, PT, PT, PT, UP0, 0x80, 0x0 ;  /* 0x000000000000781c */ /* 0x000fe20003f4f008 */
[----:B------:R-:W4:Y:S10]  /*11dc0*/  LDSM.16.M88.4 R168, [R203] ;  /* 0x00000000cba8783b */ /* 0x000f340000000200 */
        /* <DEDUP_REMOVED lines=9> */
[----:B------:R-:W-:Y:S02]  /*11e60*/  UISETP.GT.AND UP0, UPT, UR13, UR6, UPT ;  /* 0x000000060d00728c */ /* 0x000fe4000bf04270 */
[----:B------:R1:W-:Y:S01]  /*11e70*/  @!P2 LDGSTS.E.BYPASS.LTC128B.128 [R218+0x9080], [R180.64+0x80], !P3 ;  /* 0x09080080b4daafae */ /* 0x0003e2000d901d5e */
[C---:B------:R-:W-:Y:S03]  /*11e80*/  HMMA.16816.F32 R8, R148.reuse, R154, RZ ;  /* 0x0000009a9408723c */ /* 0x040fe600000018ff */
[----:B------:R1:W-:Y:S01]  /*11e90*/  @!P1 LDGSTS.E.BYPASS.LTC128B.128 [R218+0xa080], [R180.64+0x100], !P5 ;  /* 0x0a080100b4da9fae */ /* 0x0003e2000e901d5e */
[----:B------:R-:W-:Y:S02]  /*11ea0*/  PLOP3.LUT P3, PT, PT, PT, UP0, 0x80, 0x0 ;  /* 0x000000000000781c */ /* 0x000fe40003f6f008 */
[----:B------:R-:W-:Y:S02]  /*11eb0*/  PLOP3.LUT P2, PT, PT, PT, UP0, 0x80, 0x0 ;  /* 0x000000000000781c */ /* 0x000fe40003f4f008 */
[----:B------:R-:W-:Y:S01]  /*11ec0*/  @UP0 UIADD3 UR12, UR13, -0x1, URZ ;  /* 0xffffffff0d0c0890 */ /* 0x000fe2000fffe03f */
[C---:B--2---:R-:W-:Y:S01]  /*11ed0*/  HMMA.16816.F32 R12, R148.reuse, R156, RZ ;  /* 0x0000009c940c723c */ /* 0x044fe200000018ff */
[----:B------:R1:W-:Y:S01]  /*11ee0*/  @!P0 LDGSTS.E.BYPASS.LTC128B.128 [R218+0xb080], [R180.64+0x180], !P4 ;  /* 0x0b080180b4da8fae */ /* 0x0003e2000e101d5e */
[----:B------:R-:W-:Y:S01]  /*11ef0*/  PLOP3.LUT P0, PT, PT, PT, UP0, 0x80, 0x0 ;  /* 0x000000000000781c */ /* 0x000fe20003f0f008 */
[----:B------:R-:W-:Y:S02]  /*11f00*/  @UP0 UIMAD.WIDE.U32 UR14, UR12, UR4, URZ ;  /* 0x000000040c0e02a5 */ /* 0x000fe4000f8e003f */
[----:B------:R-:W-:Y:S01]  /*11f10*/  LDSM.16.M88.4 R152, [R209+0x10080] ;  /* 0x01008000d198783b */ /* 0x000fe20000000200 */
[----:B------:R-:W-:Y:S02]  /*11f20*/  @UP0 USHF.R.S32.HI UR11, URZ, 0x1f, UR12 ;  /* 0x0000001f3f0b0899 */ /* 0x000fe4000801140c */
[----:B------:R-:W-:Y:S01]  /*11f30*/  HMMA.16816.F32 R16, R148, R158, RZ ;  /* 0x0000009e9410723c */ /* 0x000fe200000018ff */
[----:B------:R-:W2:Y:S01]  /*11f40*/  LDSM.16.M88.4 R172, [R208+0xc080] ;  /* 0x00c08000d0ac783b */ /* 0x000ea20000000200 */
[----:B------:R-:W-:Y:S03]  /*11f50*/  @UP0 UIMAD UR11, UR11, UR4, URZ ;  /* 0x000000040b0b02a4 */ /* 0x000fe6000f8e023f */
[----:B------:R-:W0:Y:S01]  /*11f60*/  LDGDEPBAR ;  /* 0x00000000000079af */ /* 0x000e220000000000 */
[----:B------:R-:W-:Y:S02]  /*11f70*/  @UP0 UIMAD UR11, UR12, UR5, UR11 ;  /* 0x000000050c0b02a4 */ /* 0x000fe4000f8e020b */
[C---:B---3--:R-:W-:Y:S01]  /*11f80*/  HMMA.16816.F32 R4, R160.reuse, R164, R4 ;  /* 0x000000a4a004723c */ /* 0x048fe20000001804 */
[----:B------:R-:W3:Y:S01]  /*11f90*/  LDSM.16.M88.4 R176, [R208+0xc880] ;  /* 0x00c88000d0b0783b */ /* 0x000ee20000000200 */
[----:B------:R-:W-:Y:S03]  /*11fa0*/  @UP0 UIADD3 UR11, UR15, UR11, URZ ;  /* 0x0000000b0f0b0290 */ /* 0x000fe6000fffe03f */
[----:B------:R-:W-:Y:S03]  /*11fb0*/  LDSM.16.M88.4 R148, [R207+0x10080] ;  /* 0x01008000cf94783b */ /* 0x000fe60000000200 */
[C---:B------:R-:W-:Y:S01]  /*11fc0*/  HMMA.16816.F32 R8, R160.reuse, R166, R8 ;  /* 0x000000a6a008723c */ /* 0x040fe20000001808 */
[----:B------:R-:W5:Y:S03]  /*11fd0*/  LDSM.16.M88.4 R156, [R202] ;  /* 0x00000000ca9c783b */ /* 0x000f660000000200 */
[----:B-1----:R-:W-:Y:S01]  /*11fe0*/  IMAD.U32 R180, RZ, RZ, UR14 ;  /* 0x0000000effb47e24 */ /* 0x002fe2000f8e00ff */
[----:B------:R-:W1:Y:S01]  /*11ff0*/  LDSM.16.M88.4 R164, [R202+0x800] ;  /* 0x00080000caa4783b */ /* 0x000e620000000200 */
[----:B------:R-:W-:Y:S02]  /*12000*/  IMAD.U32 R181, RZ, RZ, UR15 ;  /* 0x0000000fffb57e24 */ /* 0x000fe4000f8e00ff */
[C---:B----4-:R-:W-:Y:S01]  /*12010*/  HMMA.16816.F32 R12, R160.reuse, R168, R12 ;  /* 0x000000a8a00c723c */ /* 0x050fe2000000180c */
[----:B------:R-:W-:Y:S01]  /*12020*/  IMAD.U32 R181, RZ, RZ, UR11 ;  /* 0x0000000bffb57e24 */ /* 0x000fe2000f8e00ff */
[----:B------:R-:W-:Y:S02]  /*12030*/  USHF.L.U32 UR11, UR13, 0x5, URZ ;  /* 0x000000050d0b7899 */ /* 0x000fe4000800063f */
[C---:B------:R-:W-:Y:S02]  /*12040*/  @P0 LEA R0, P1, R180.reuse, R216, 0x5 ;  /* 0x000000d8b4000211 */ /* 0x040fe400078228ff */
[----:B------:R-:W-:Y:S02]  /*12050*/  PLOP3.LUT P0, PT, PT, PT, UP0, 0x80, 0x0 ;  /* 0x000000000000781c */ /* 0x000fe40003f0f008 */
[----:B------:R-:W-:Y:S01]  /*12060*/  HMMA.16816.F32 R16, R160, R170, R16 ;  /* 0x000000aaa010723c */ /* 0x000fe20000001810 */
[----:B------:R-:W-:Y:S03]  /*12070*/  LDSM.16.M88.4 R160, [R214+0x14080] ;  /* 0x01408000d6a0783b */ /* 0x000fe60000000200 */
[----:B------:R-:W-:Y:S01]  /*12080*/  IMAD.U32 R183, RZ, RZ, UR11 ;  /* 0x0000000bffb77e24 */ /* 0x000fe2000f8e00ff */
[----:B------:R-:W4:Y:S03]  /*12090*/  LDSM.16.M88.4 R168, [R213+0xd080] ;  /* 0x00d08000d5a8783b */ /* 0x000f260000000200 */
[C---:B--2---:R-:W-:Y:S05]  /*120a0*/  HMMA.16816.F32 R4, R152.reuse, R172, R4 ;  /* 0x000000ac9804723c */ /* 0x044fea0000001804 */
[----:B------:R-:W-:Y:S02]  /*120b0*/  @P2 LEA.HI.X R181, R180, R223, R181, 0x5, P1 ;  /* 0x000000dfb4b52211 */ /* 0x000fe400008f2cb5 */
[----:B------:R-:W-:Y:S01]  /*120c0*/  @P0 LEA R180, P0, R0, c[0x0][0x1c8], 0x1 ;  /* 0x0000720000b40a11 */ /* 0x000fe200078008ff */
[C---:B------:R-:W-:Y:S01]  /*120d0*/  HMMA.16816.F32 R8, R152.reuse, R174, R8 ;  /* 0x000000ae9808723c */ /* 0x040fe20000001808 */
[----:B------:R-:W-:Y:S01]  /*120e0*/  LDSM.16.M88.4 R172, [R213+0xd880] ;  /* 0x00d88000d5ac783b */ /* 0x000fe20000000200 */
[----:B------:R-:W-:Y:S02]  /*120f0*/  PLOP3.LUT P2, PT, PT, PT, UP0, 0x80, 0x0 ;  /* 0x000000000000781c */ /* 0x000fe40003f4f008 */
[----:B------:R-:W-:Y:S02]  /*12100*/  PLOP3.LUT P1, PT, PT, PT, UP3, 0x80, 0x0 ;  /* 0x000000000000781c */ /* 0x000fe40003f2f038 */
[----:B------:R-:W-:Y:S02]  /*12110*/  IADD3 R184, -R224, 0x1, -R183 ;  /* 0x00000001e0b87810 */ /* 0x000fe40007ffe9b7 */
[C---:B---3--:R-:W-:Y:S04]  /*12120*/  HMMA.16816.F32 R12, R152.reuse, R176, R12 ;  /* 0x000000b0980c723c */ /* 0x048fe8000000180c */
[----:B------:R-:W-:Y:S03]  /*12130*/  IADD3 R185, -R185, UR16, R184 ;  /* 0x00000010b9b97c10 */ /* 0x000fe6000fffe1b8 */
[----:B------:R-:W-:Y:S01]  /*12140*/  @P2 LEA.HI.X R181, R0, c[0x0][0x1cc], R181, 0x1, P0 ;  /* 0x0000730000b52a11 */ /* 0x000fe200000f0cb5 */
[----:B------:R-:W-:Y:S01]  /*12150*/  HMMA.16816.F32 R16, R152, R178, R16 ;  /* 0x000000b29810723c */ /* 0x000fe20000001810 */
[----:B------:R-:W-:Y:S01]  /*12160*/  LDSM.16.M88.4 R152, [R210+0x14080] ;  /* 0x01408000d298783b */ /* 0x000fe20000000200 */
[----:B------:R-:W-:Y:S02]  /*12170*/  PLOP3.LUT P2, PT, PT, PT, UP0, 0x80, 0x0 ;  /* 0x000000000000781c */ /* 0x000fe40003f4f008 */
[----:B------:R-:W-:Y:S01]  /*12180*/  PLOP3.LUT P0, PT, PT, PT, UP0, 0x80, 0x0 ;  /* 0x000000000000781c */ /* 0x000fe20003f0f008 */
[----:B------:R-:W-:Y:S01]  /*12190*/  LDSM.16.M88.4 R176, [R200] ;  /* 0x00000000c8b0783b */ /* 0x000fe20000000200 */
[----:B------:R-:W-:Y:S01]  /*121a0*/  PLOP3.LUT P0, PT, PT, PT, UP0, 0x80, 0x0 ;  /* 0x000000000000781c */ /* 0x000fe20003f0f008 */
[----:B------:R-:W-:Y:S01]  /*121b0*/  IMAD.MOV.U32 R0, RZ, RZ, R219 ;  /* 0x000000ffff007224 */ /* 0x000fe200078e00db */
[C---:B-----5:R-:W-:Y:S05]  /*121c0*/  HMMA.16816.F32 R4, R148.reuse, R156, R4 ;  /* 0x0000009c9404723c */ /* 0x060fea0000001804 */
[----:B------:R-:W-:Y:S01]  /*121d0*/  @P1 IMAD.MOV.U32 R0, RZ, RZ, R227 ;  /* 0x000000ffff001224 */ /* 0x000fe200078e00e3 */
[----:B------:R-:W-:Y:S02]  /*121e0*/  PLOP3.LUT P1, PT, PT, PT, UP0, 0x80, 0x0 ;  /* 0x000000000000781c */ /* 0x000fe40003f2f008 */
[C---:B------:R-:W-:Y:S01]  /*121f0*/  HMMA.16816.F32 R8, R148.reuse, R158, R8 ;  /* 0x0000009e9408723c */ /* 0x040fe20000001808 */
[----:B------:R-:W-:Y:S03]  /*12200*/  LDSM.16.M88.4 R156, [R201] ;  /* 0x00000000c99c783b */ /* 0x000fe60000000200 */
[C---:B------:R-:W-:Y:S01]  /*12210*/  IADD3 R187, R185.reuse, c[0x0][0x328], RZ ;  /* 0x0000ca00b9bb7a10 */ /* 0x040fe20007ffe0ff */
[----:B------:R-:W2:Y:S01]  /*12220*/  SHFL.IDX PT, R182, R0, RZ, 0x1c1f ;  /* 0x001c1fff00b67589 */ /* 0x000ea200000e0000 */
[----:B------:R-:W-:Y:S02]  /*12230*/  IADD3 R185, R185, UR7, RZ ;  /* 0x00000007b9b97c10 */ /* 0x000fe4000fffe0ff */
[C---:B-1----:R-:W-:Y:S08]  /*12240*/  HMMA.16816.F32 R12, R148.reuse, R164, R12 ;  /* 0x000000a4940c723c */ /* 0x042ff0000000180c */
[----:B------:R-:W-:Y:S01]  /*12250*/  HMMA.16816.F32 R16, R148, R166, R16 ;  /* 0x000000a69410723c */ /* 0x000fe20000001810 */
[----:B------:R-:W-:Y:S04]  /*12260*/  LDSM.16.M88.4 R148, [R209+0x14080] ;  /* 0x01408000d194783b */ /* 0x000fe80000000200 */
[----:B------:R-:W1:Y:S03]  /*12270*/  LDSM.16.M88.4 R164, [R208+0xd080] ;  /* 0x00d08000d0a4783b */ /* 0x000e660000000200 */
[C---:B----4-:R-:W-:Y:S05]  /*12280*/  HMMA.16816.F32 R4, R160.reuse, R168, R4 ;  /* 0x000000a8a004723c */ /* 0x050fea0000001804 */
[--C-:B--2---:R-:W-:Y:S03]  /*12290*/  IMAD.IADD R184, R187, 0x1, R182.reuse ;  /* 0x00000001bbb87824 */ /* 0x104fe600078e02b6 */
[C---:B------:R-:W-:Y:S01]  /*122a0*/  HMMA.16816.F32 R8, R160.reuse, R170, R8 ;  /* 0x000000aaa008723c */ /* 0x040fe20000001808 */
[----:B------:R-:W2:Y:S07]  /*122b0*/  LDSM.16.M88.4 R168, [R208+0xd880] ;  /* 0x00d88000d0a8783b */ /* 0x000eae0000000200 */
[C---:B------:R-:W-:Y:S08]  /*122c0*/  HMMA.16816.F32 R12, R160.reuse, R172, R12 ;  /* 0x000000aca00c723c */ /* 0x040ff0000000180c */
[----:B------:R-:W-:Y:S01]  /*122d0*/  HMMA.16816.F32 R16, R160, R174, R16 ;  /* 0x000000aea010723c */ /* 0x000fe20000001810 */
[----:B------:R-:W-:Y:S04]  /*122e0*/  LDSM.16.M88.4 R160, [R202+0x1000] ;  /* 0x00100000caa0783b */ /* 0x000fe80000000200 */
[----:B------:R-:W-:Y:S03]  /*122f0*/  LDSM.16.M88.4 R172, [R202+0x1800] ;  /* 0x00180000caac783b */ /* 0x000fe60000000200 */
[C---:B------:R-:W-:Y:S08]  /*12300*/  HMMA.16816.F32 R4, R152.reuse, R156, R4 ;  /* 0x0000009c9804723c */ /* 0x040ff00000001804 */
[C---:B------:R-:W-:Y:S01]  /*12310*/  HMMA.16816.F32 R8, R152.reuse, R158, R8 ;  /* 0x0000009e9808723c */ /* 0x040fe20000001808 */
[----:B------:R-:W3:Y:S07]  /*12320*/  LDSM.16.M88.4 R156, [R207+0x14080] ;  /* 0x01408000cf9c783b */ /* 0x000eee0000000200 */
        /* <DEDUP_REMOVED lines=10> */
[----:B------:R-:W-:Y:S03]  /*123d0*/  LDSM.16.M88.4 R168, [R198] ;  /* 0x00000000c6a8783b */ /* 0x000fe60000000200 */
[C---:B---3--:R-:W-:Y:S08]  /*123e0*/  HMMA.16816.F32 R4, R156.reuse, R160, R4 ;  /* 0x000000a09c04723c */ /* 0x048ff00000001804 */
[C---:B------:R-:W-:Y:S01]  /*123f0*/  HMMA.16816.F32 R8, R156.reuse, R162, R8 ;  /* 0x000000a29c08723c */ /* 0x040fe20000001808 */
[----:B------:R-:W2:Y:S07]  /*12400*/  LDSM.16.M88.4 R160, [R199] ;  /* 0x00000000c7a0783b */ /* 0x000eae0000000200 */
        /* <DEDUP_REMOVED lines=17> */
[----:B------:R-:W-:Y:S03]  /*12520*/  LDSM.16.M88.4 R168, [R197] ;  /* 0x00000000c5a8783b */ /* 0x000fe60000000200 */
[C---:B-1----:R-:W-:Y:S08]  /*12530*/  HMMA.16816.F32 R4, R156.reuse, R164, R4 ;  /* 0x000000a49c04723c */ /* 0x042ff00000001804 */
[C---:B------:R-:W-:Y:S01]  /*12540*/  HMMA.16816.F32 R8, R156.reuse, R166, R8 ;  /* 0x000000a69c08723c */ /* 0x040fe20000001808 */
[----:B------:R-:W1:Y:S07]  /*12550*/  LDSM.16.M88.4 R164, [R213+0xf080] ;  /* 0x00f08000d5a4783b */ /* 0x000e6e0000000200 */
[C---:B------:R-:W-:Y:S08]  /*12560*/  HMMA.16816.F32 R12, R156.reuse, R172, R12 ;  /* 0x000000ac9c0c723c */ /* 0x040ff0000000180c */
[----:B------:R-:W-:Y:S01]  /*12570*/  HMMA.16816.F32 R16, R156, R174, R16 ;  /* 0x000000ae9c10723c */ /* 0x000fe20000001810 */
[----:B------:R-:W3:Y:S04]  /*12580*/  LDSM.16.M88.4 R156, [R213+0xf880] ;  /* 0x00f88000d59c783b */ /* 0x000ee80000000200 */
[----:B------:R-:W-:Y:S03]  /*12590*/  LDSM.16.M88.4 R172, [R208+0xf080] ;  /* 0x00f08000d0ac783b */ /* 0x000fe60000000200 */
[C---:B--2---:R-:W-:Y:S08]  /*125a0*/  HMMA.16816.F32 R4, R152.reuse, R160, R4 ;  /* 0x000000a09804723c */ /* 0x044ff00000001804 */
[C---:B------:R-:W-:Y:S01]  /*125b0*/  HMMA.16816.F32 R8, R152.reuse, R162, R8 ;  /* 0x000000a29808723c */ /* 0x040fe20000001808 */
[----:B------:R-:W2:Y:S07]  /*125c0*/  LDSM.16.M88.4 R160, [R210+0x1c080] ;  /* 0x01c08000d2a0783b */ /* 0x000eae0000000200 */
[C---:B------:R-:W-:Y:S08]  /*125d0*/  HMMA.16816.F32 R12, R152.reuse, R176, R12 ;  /* 0x000000b0980c723c */ /* 0x040ff0000000180c */
[----:B------:R-:W-:Y:S01]  /*125e0*/  HMMA.16816.F32 R16, R152, R178, R16 ;  /* 0x000000b29810723c */ /* 0x000fe20000001810 */
[----:B------:R-:W4:Y:S07]  /*125f0*/  LDSM.16.M88.4 R152, [R196] ;  /* 0x00000000c498783b */ /* 0x000f2e0000000200 */
[C---:B-1----:R-:W-:Y:S08]  /*12600*/  HMMA.16816.F32 R4, R148.reuse, R164, R4 ;  /* 0x000000a49404723c */ /* 0x042ff00000001804 */
[C---:B------:R-:W-:Y:S01]  /*12610*/  HMMA.16816.F32 R8, R148.reuse, R166, R8 ;  /* 0x000000a69408723c */ /* 0x040fe20000001808 */
[----:B------:R-:W1:Y:S07]  /*12620*/  LDSM.16.M88.4 R164, [R209+0x1c080] ;  /* 0x01c08000d1a4783b */ /* 0x000e6e0000000200 */
[C---:B---3--:R-:W-:Y:S08]  /*12630*/  HMMA.16816.F32 R12, R148.reuse, R156, R12 ;  /* 0x0000009c940c723c */ /* 0x048ff0000000180c */
[----:B------:R-:W-:Y:S01]  /*12640*/  HMMA.16816.F32 R16, R148, R158, R16 ;  /* 0x0000009e9410723c */ /* 0x000fe20000001810 */
[----:B------:R-:W3:Y:S04]  /*12650*/  LDSM.16.M88.4 R148, [R208+0xf880] ;  /* 0x00f88000d094783b */ /* 0x000ee80000000200 */
[----:B------:R-:W-:Y:S03]  /*12660*/  LDSM.16.M88.4 R156, [R207+0x1c080] ;  /* 0x01c08000cf9c783b */ /* 0x000fe60000000200 */
[C---:B--2---:R-:W-:Y:S08]  /*12670*/  HMMA.16816.F32 R4, R160.reuse, R168, R4 ;  /* 0x000000a8a004723c */ /* 0x044ff00000001804 */
[C---:B------:R-:W-:Y:S01]  /*12680*/  HMMA.16816.F32 R8, R160.reuse, R170, R8 ;  /* 0x000000aaa008723c */ /* 0x040fe20000001808 */
[----:B------:R-:W2:Y:S07]  /*12690*/  LDSM.16.M88.4 R168, [R202+0x3000] ;  /* 0x00300000caa8783b */ /* 0x000eae0000000200 */
[C---:B----4-:R-:W-:Y:S08]  /*126a0*/  HMMA.16816.F32 R12, R160.reuse, R152, R12 ;  /* 0x00000098a00c723c */ /* 0x050ff0000000180c */
[----:B------:R-:W-:Y:S01]  /*126b0*/  HMMA.16816.F32 R16, R160, R154, R16 ;  /* 0x0000009aa010723c */ /* 0x000fe20000001810 */
[----:B------:R-:W4:Y:S01]  /*126c0*/  LDSM.16.M88.4 R152, [R202+0x3800] ;  /* 0x00380000ca98783b */ /* 0x000f220000000200 */
[----:B------:R-:W-:Y:S04]  /*126d0*/  DEPBAR.LE SB0, 0x0 ;  /* 0x000080000000791a */ /* 0x000fe80000000000 */
[----:B------:R-:W-:Y:S02]  /*126e0*/  BAR.SYNC.DEFER_BLOCKING 0x0 ;  /* 0x0000000000007b1d */ /* 0x000fe40000010000 */
[C---:B-1----:R-:W-:Y:S08]  /*126f0*/  HMMA.16816.F32 R4, R164.reuse, R172, R4 ;  /* 0x000000aca404723c */ /* 0x042ff00000001804 */
[C---:B------:R-:W-:Y:S08]  /*12700*/  HMMA.16816.F32 R8, R164.reuse, R174, R8 ;  /* 0x000000aea408723c */ /* 0x040ff00000001808 */
[C---:B---3--:R-:W-:Y:S01]  /*12710*/  HMMA.16816.F32 R12, R164.reuse, R148, R12 ;  /* 0x00000094a40c723c */ /* 0x048fe2000000180c */
[----:B------:R-:W-:Y:S01]  /*12720*/  @!PT LDS RZ, [RZ] ;  /* 0x00000000fffff984 */ /* 0x000fe20000000800 */
[----:B------:R-:W-:Y:S01]  /*12730*/  @!PT LDS RZ, [RZ] ;  /* 0x00000000fffff984 */ /* 0x000fe20000000800 */
[----:B------:R-:W-:Y:S01]  /*12740*/  @!PT LDS RZ, [RZ] ;  /* 0x00000000fffff984 */ /* 0x000fe20000000800 */
[----:B------:R1:W-:Y:S02]  /*12750*/  @P3 LDGSTS.E.BYPASS.LTC128B.128 [R218+0xc080], [R180.64], !P6 ;  /* 0x0c080000b4da3fae */ /* 0x0003e4000f101d5e */
[----:B------:R-:W-:Y:S05]  /*12760*/  LOP3.LUT P3, RZ, R215, 0x4, RZ, 0xc0, !PT ;  /* 0x00000004d7ff7812 */ /* 0x000fea000786c0ff */
[----:B------:R-:W-:Y:S08]  /*12770*/  HMMA.16816.F32 R16, R164, R150, R16 ;  /* 0x00000096a410723c */ /* 0x000ff00000001810 */
[C---:B--2---:R-:W-:Y:S01]  /*12780*/  HMMA.16816.F32 R4, R156.reuse, R168, R4 ;  /* 0x000000a89c04723c */ /* 0x044fe20000001804 */
[----:B------:R1:W-:Y:S07]  /*12790*/  @P2 LDGSTS.E.BYPASS.LTC128B.128 [R218+0xd080], [R180.64+0x80], !P3 ;  /* 0x0d080080b4da2fae */ /* 0x0003ee000d901d5e */
[C---:B------:R-:W-:Y:S01]  /*127a0*/  HMMA.16816.F32 R8, R156.reuse, R170, R8 ;  /* 0x000000aa9c08723c */ /* 0x040fe20000001808 */
[----:B------:R1:W-:Y:S04]  /*127b0*/  @P1 LDGSTS.E.BYPASS.LTC128B.128 [R218+0xe080], [R180.64+0x100], !P5 ;  /* 0x0e080100b4da1fae */ /* 0x0003e8000e901d5e */
[----:B------:R1:W-:Y:S01]  /*127c0*/  @P0 LDGSTS.E.BYPASS.LTC128B.128 [R218+0xf080], [R180.64+0x180], !P4 ;  /* 0x0f080180b4da0fae */ /* 0x0003e2000e101d5e */
[----:B------:R-:W-:Y:S02]  /*127d0*/  PLOP3.LUT P0, PT, PT, PT, UP2, 0x40, 0x0 ;  /* 0x000000000000781c */ /* 0x000fe40003f0e828 */
[C---:B----4-:R-:W-:Y:S01]  /*127e0*/  HMMA.16816.F32 R12, R156.reuse, R152, R12 ;  /* 0x000000989c0c723c */ /* 0x050fe2000000180c */
[----:B------:R-:W0:Y:S07]  /*127f0*/  LDGDEPBAR ;  /* 0x00000000000079af */ /* 0x000e2e0000000000 */
[----:B------:R-:W-:Y:S04]  /*12800*/  HMMA.16816.F32 R16, R156, R154, R16 ;  /* 0x0000009a9c10723c */ /* 0x000fe80000001810 */
[----:B-1----:R-:W-:Y:S04]  /*12810*/  IMAD.IADD R180, R185, 0x1, R182 ;  /* 0x00000001b9b47824 */ /* 0x002fe800078e02b6 */
        /* <DEDUP_REMOVED lines=15> */
.L_x_1958:
[----:B------:R-:W-:Y:S04]  /*12910*/  MOV R148, c[0x0][0x32c] ;  /* 0x0000cb0000947a02 */ /* 0x000fe80000000f00 */
[----:B------:R-:W-:Y:S11]  /*12920*/  ISETP.NE.AND P0, PT, R148, 0x1, PT ;  /* 0x000000019400780c */ /* 0x000ff60003f05270 */
[----:B------:R-:W-:Y:S02]  /*12930*/  @!UPT UIADD3 URZ, URZ, URZ, URZ ;  /* 0x0000003f3f3ff290 */ /* 0x000fe4000fffe03f */
[----:B------:R-:W-:Y:S05]  /*12940*/  @P0 IMAD.HI.U32 R148, R182, c[0x0][0x330], RZ ;  /* 0x0000cc00b6940a27 */ /* 0x000fea00078e00ff */
[----:B------:R-:W-:Y:S02]  /*12950*/  @P0 SHF.R.U32.HI R182, RZ, c[0x0][0x334], R148 ;  /* 0x0000cd00ffb60a19 */ /* 0x000fe40000011694 */
.L_x_1959:
[----:B------:R-:W-:Y:S05]  /*12960*/  BSYNC B0 ;  /* 0x0000000000007941 */ /* 0x000fea0003800000 */
.L_x_1957:
[----:B------:R-:W-:Y:S04]  /*12970*/  IMAD R151, R182, c[0x0][0x32c], -R183 ;  /* 0x0000cb00b6977a24 */ /* 0x000fe800078e0ab7 */
[----:B------:R-:W-:Y:S05]  /*12980*/  IMAD.IADD R151, R151, 0x1, -R224 ;  /* 0x0000000197977824 */ /* 0x000fea00078e0ae0 */
[----:B------:R-:W-:Y:S02]  /*12990*/  IADD3 R149, R151, c[0x0][0x32c], RZ ;  /* 0x0000cb0097957a10 */ /* 0x000fe40007ffe0ff */
[----:B------:R-:W-:Y:S02]  /*129a0*/  IMNMX R180, R180, R151, !PT ;  /* 0x00000097b4b47217 */ /* 0x000fe40007800200 */
[----:B------:R-:W-:Y:S02]  /*129b0*/  IMNMX R184, R184, R149, PT ;  /* 0x00000095b8b87217 */ /* 0x000fe40003800200 */
.L_x_1956:
[----:B------:R-:W-:Y:S01]  /*129c0*/  UISETP.GT.AND UP0, UPT, UR13, -0x1, UPT ;  /* 0xffffffff0d00788c */ /* 0x000fe2000bf04270 */
[----:B------:R-:W1:Y:S05]  /*129d0*/  SHFL.IDX PT, R0, R0, 0x1, 0x1c1f ;  /* 0x003c1f0000007f89 */ /* 0x000e6a00000e0000 */
        /* <DEDUP_REMOVED lines=9> */
[----:B------:R-:W-:Y:S01]  /*12a70*/  FSEL R150, R5, -INF , !P0 ;  /* 0xff80000005967808 */ /* 0x000fe20004000000 */
[--C-:B-1----:R-:W-:Y:S01]  /*12a80*/  IMAD.IADD R187, R187, 0x1, R0.reuse ;  /* 0x00000001bbbb7824 */ /* 0x102fe200078e0200 */
        /* <DEDUP_REMOVED lines=39> */
.L_x_1962:
[----:B------:R-:W-:Y:S04]  /*12d00*/  MOV R0, c[0x0][0x32c] ;  /* 0x0000cb0000007a02 */ /* 0x000fe80000000f00 */
[----:B------:R-:W-:Y:S11]  /*12d10*/  ISETP.NE.AND P0, PT, R0, 0x1, PT ;  /* 0x000000010000780c */ /* 0x000ff60003f05270 */
[----:B------:R-:W-:Y:S02]  /*12d20*/  @!UPT UIADD3 URZ, URZ, URZ, URZ ;  /* 0x0000003f3f3ff290 */ /* 0x000fe4000fffe03f */
[----:B------:R-:W-:Y:S05]  /*12d30*/  @P0 IMAD.HI.U32 R0, R4, c[0x0][0x330], RZ ;  /* 0x0000cc0004000a27 */ /* 0x000fea00078e00ff */
[----:B------:R-:W-:Y:S02]  /*12d40*/  @P0 SHF.R.U32.HI R4, RZ, c[0x0][0x334], R0 ;  /* 0x0000cd00ff040a19 */ /* 0x000fe40000011600 */
.L_x_1963:
[----:B------:R-:W-:Y:S05]  /*12d50*/  BSYNC B0 ;  /* 0x0000000000007941 */ /* 0x000fea0003800000 */
.L_x_1961:
[----:B------:R-:W-:Y:S04]  /*12d60*/  IMAD R183, R4, c[0x0][0x32c], -R183 ;  /* 0x0000cb0004b77a24 */ /* 0x000fe800078e0ab7 */
[----:B------:R-:W-:Y:S05]  /*12d70*/  IMAD.IADD R4, R183, 0x1, -R224 ;  /* 0x00000001b7047824 */ /* 0x000fea00078e0ae0 */
[----:B------:R-:W-:Y:S02]  /*12d80*/  IADD3 R0, R4, c[0x0][0x32c], RZ ;  /* 0x0000cb0004007a10 */ /* 0x000fe40007ffe0ff */
[----:B------:R-:W-:Y:S02]  /*12d90*/  IMNMX R185, R185, R4, !PT ;  /* 0x00000004b9b97217 */ /* 0x000fe40007800200 */
[----:B------:R-:W-:Y:S02]  /*12da0*/  IMNMX R187, R187, R0, PT ;  /* 0x00000000bbbb7217 */ /* 0x000fe40003800200 */
.L_x_1960:
[----:B------:R-:W-:Y:S01]  /*12db0*/  FMNMX.FTZ R5, R152, R3, !PT ;  /* 0x0000000398057209 */ /* 0x000fe20007810000 */
[----:B------:R-:W-:Y:S01]  /*12dc0*/  LDSM.16.MT88.4 R156, [R206+0x8080] ;  /* 0x00808000ce9c783b */ /* 0x000fe20000004200 */
[----:B------:R-:W-:Y:S02]  /*12dd0*/  PLOP3.LUT P1, PT, PT, PT, UP0, 0x80, 0x0 ;  /* 0x000000000000781c */ /* 0x000fe40003f2f008 */
[----:B------:R-:W-:Y:S02]  /*12de0*/  FMNMX.FTZ R5, R150, R5, !PT ;  /* 0x0000000596057209 */ /* 0x000fe40007810000 */
[----:B------:R-:W-:Y:S02]  /*12df0*/  PLOP3.LUT P0, PT, PT, PT, UP0, 0x80, 0x0 ;  /* 0x000000000000781c */ /* 0x000fe40003f0f008 */
[----:B------:R-:W-:Y:S01]  /*12e00*/  FMNMX.FTZ R5, R154, R5, !PT ;  /* 0x000000059a057209 */ /* 0x000fe20007810000 */
[----:B------:R-:W-:Y:S01]  /*12e10*/  LDSM.16.MT88.4 R172, [R204+0x9880] ;  /* 0x00988000ccac783b */ /* 0x000fe20000004200 */
[C---:B------:R-:W-:Y:S02]  /*12e20*/  ISETP.GT.AND P1, PT, R185.reuse, RZ, P1 ;  /* 0x000000ffb900720c */ /* 0x040fe40000f24270 */
[----:B------:R-:W-:Y:S02]  /*12e30*/  FMNMX.FTZ R5, R8, R5, !PT ;  /* 0x0000000508057209 */ /* 0x000fe40007810000 */
[----:B------:R-:W-:Y:S02]  /*12e40*/  ISETP.GT.AND P0, PT, R185, 0x1, P0 ;  /* 0x00000001b900780c */ /* 0x000fe40000704270 */
[----:B------:R-:W-:Y:S01]  /*12e50*/  FMNMX.FTZ R5, R168, R5, !PT ;  /* 0x00000005a8057209 */ /* 0x000fe20007810000 */
[----:B------:R-:W-:Y:S01]  /*12e60*/  LDSM.16.MT88.4 R176, [R211+0xa880] ;  /* 0x00a88000d3b0783b */ /* 0x000fe20000004200 */
[C---:B------:R-:W-:Y:S02]  /*12e70*/  ISETP.LT.OR P2, PT, R187.reuse, 0x1, P1 ;  /* 0x00000001bb00780c */ /* 0x040fe40000f41670 */
[----:B------:R-:W-:Y:S02]  /*12e80*/  FMNMX.FTZ R5, R166, R5, !PT ;  /* 0x00000005a6057209 */ /* 0x000fe40007810000 */
[----:B------:R-:W-:Y:S02]  /*12e90*/  ISETP.LT.OR P1, PT, R187, 0x2, P0 ;  /* 0x00000002bb00780c */ /* 0x000fe40000721670 */
[----:B------:R-:W-:Y:S01]  /*12ea0*/  FMNMX.FTZ R5, R164, R5, !PT ;  /* 0x00000005a4057209 */ /* 0x000fe20007810000 */
[----:B------:R-:W-:Y:S01]  /*12eb0*/  LDSM.16.MT88.4 R180, [R206+0xa880] ;  /* 0x00a88000ceb4783b */ /* 0x000fe20000004200 */
[----:B------:R-:W-:Y:S02]  /*12ec0*/  PLOP3.LUT P3, PT, PT, PT, UP0, 0x80, 0x0 ;  /* 0x000000000000781c */ /* 0x000fe40003f6f008 */
[----:B------:R-:W-:Y:S02]  /*12ed0*/  FMNMX.FTZ R0, R162, R5, !PT ;  /* 0x00000005a2007209 */ /* 0x000fe40007810000 */
[----:B------:R-:W-:Y:S02]  /*12ee0*/  PLOP3.LUT P0, PT, PT, PT, UP0, 0x80, 0x0 ;  /* 0x000000000000781c */ /* 0x000fe40003f0f008 */
[----:B------:R-:W-:Y:S01]  /*12ef0*/  FSEL R13, R7, -INF , !P1 ;  /* 0xff800000070d7808 */ /* 0x000fe20004800000 */
[----:B------:R-:W1:Y:S01]  /*12f00*/  SHFL.BFLY PT, R5, R0, 0x2, 0x1f ;  /* 0x0c401f0000057f89 */ /* 0x000e6200000e0000 */
[C---:B------:R-:W-:Y:S02]  /*12f10*/  ISETP.GT.AND P1, PT, R185.reuse, 0x8, P3 ;  /* 0x00000008b900780c */ /* 0x040fe40001f24270 */
[----:B------:R-:W-:Y:S02]  /*12f20*/  ISETP.GT.AND P0, PT, R185, 0x9, P0 ;  /* 0x00000009b900780c */ /* 0x000fe40000704270 */
[----:B------:R-:W-:Y:S02]  /*12f30*/  FSEL R17, R6, -INF , !P2 ;  /* 0xff80000006117808 */ /* 0x000fe40005000000 */
[C---:B------:R-:W-:Y:S01]  /*12f40*/  ISETP.LT.OR P1, PT, R187.reuse, 0x9, P1 ;  /* 0x00000009bb00780c */ /* 0x040fe20000f21670 */
[----:B------:R-:W-:Y:S01]  /*12f50*/  LDSM.16.MT88.4 R188, [R211+0xb880] ;  /* 0x00b88000d3bc783b */ /* 0x000fe20000004200 */
[----:B------:R-:W-:Y:S02]  /*12f60*/  ISETP.LT.OR P0, PT, R187, 0xa, P0 ;  /* 0x0000000abb00780c */ /* 0x000fe40000701670 */
[----:B------:R-:W-:Y:S02]  /*12f70*/  PLOP3.LUT P2, PT, PT, PT, UP0, 0x80, 0x0 ;  /* 0x000000000000781c */ /* 0x000fe40003f4f008 */
[----:B------:R-:W-:Y:S02]  /*12f80*/  FMNMX.FTZ R4, R17, R2, !PT ;  /* 0x0000000211047209 */ /* 0x000fe40007810000 */
[----:B------:R-:W-:Y:S01]  /*12f90*/  ISETP.GT.AND P2, PT, R185, 0x10, P2 ;  /* 0x00000010b900780c */ /* 0x000fe20001744270 */
[----:B------:R-:W-:Y:S01]  /*12fa0*/  LDSM.16.MT88.4 R192, [R206+0xb880] ;  /* 0x00b88000cec0783b */ /* 0x000fe20000004200 */
[----:B------:R-:W-:Y:S02]  /*12fb0*/  FMNMX.FTZ R4, R13, R4, !PT ;  /* 0x000000040d047209 */ /* 0x000fe40007810000 */
[----:B------:R-:W-:Y:S02]  /*12fc0*/  FSEL R9, R10, -INF , !P1 ;  /* 0xff8000000a097808 */ /* 0x000fe40004800000 */
[----:B------:R-:W-:Y:S02]  /*12fd0*/  FSEL R11, R11, -INF , !P0 ;  /* 0xff8000000b0b7808 */ /* 0x000fe40004000000 */
[----:B------:R-:W-:Y:S02]  /*12fe0*/  PLOP3.LUT P0, PT, PT, PT, UP0, 0x80, 0x0 ;  /* 0x000000000000781c */ /* 0x000fe40003f0f008 */
[----:B------:R-:W-:Y:S02]  /*12ff0*/  ISETP.LT.OR P2, PT, R187, 0x11, P2 ;  /* 0x00000011bb00780c */ /* 0x000fe40001741670 */
[----:B------:R-:W-:Y:S02]  /*13000*/  ISETP.GT.AND P1, PT, R185, 0x11, P0 ;  /* 0x00000011b900780c */ /* 0x000fe40000724270 */
[----:B------:R-:W-:Y:S02]  /*13010*/  PLOP3.LUT P3, PT, PT, PT, UP0, 0x80, 0x0 ;  /* 0x000000000000781c */ /* 0x000fe40003f6f008 */
[----:B------:R-:W-:Y:S02]  /*13020*/  FMNMX.FTZ R4, R9, R4, !PT ;  /* 0x0000000409047209 */ /* 0x000fe40007810000 */
[----:B------:R-:W-:Y:S02]  /*13030*/  FSEL R165, R14, -INF , !P2 ;  /* 0xff8000000ea57808 */ /* 0x000fe40005000000 */
[----:B------:R-:W-:Y:S02]  /*13040*/  ISETP.LT.OR P2, PT, R187, 0x12, P1 ;  /* 0x00000012bb00780c */ /* 0x000fe40000f41670 */
[----:B------:R-:W-:Y:S02]  /*13050*/  ISETP.GT.AND P1, PT, R185, 0x18, P3 ;  /* 0x00000018b900780c */ /* 0x000fe40001f24270 */
[----:B------:R-:W-:Y:S01]  /*13060*/  PLOP3.LUT P0, PT, PT, PT, UP0, 0x80, 0x0 ;  /* 0x000000000000781c */ /* 0x000fe20003f0f008 */
[----:B------:R-:W-:Y:S01]  /*13070*/  UISETP.GT.AND UP0, UPT, UR13, UR10, UPT ;  /* 0x0000000a0d00728c */ /* 0x000fe2000bf04270 */
[----:B------:R-:W-:Y:S01]  /*13080*/  FMNMX.FTZ R4, R11, R4, !PT ;  /* 0x000000040b047209 */ /* 0x000fe20007810000 */
[----:B------:R-:W-:Y:S01]  /*13090*/  UIADD3 UR13, UR13, -0x1, URZ ;  /* 0xffffffff0d0d7890 */ /* 0x000fe2000fffe03f */
[----:B------:R-:W-:Y:S02]  /*130a0*/  ISETP.GT.AND P0, PT, R185, 0x19, P0 ;  /* 0x00000019b900780c */ /* 0x000fe40000704270 */
[----:B------:R-:W-:Y:S02]  /*130b0*/  FSEL R163, R15, -INF , !P2 ;  /* 0xff8000000fa37808 */ /* 0x000fe40005000000 */
[----:B------:R-:W-:Y:S02]  /*130c0*/  ISETP.LT.OR P1, PT, R187, 0x19, P1 ;  /* 0x00000019bb00780c */ /* 0x000fe40000f21670 */
[----:B------:R-:W-:Y:S02]  /*130d0*/  FMNMX.FTZ R4, R165, R4, !PT ;  /* 0x00000004a5047209 */ /* 0x000fe40007810000 */
[----:B------:R-:W-:Y:S02]  /*130e0*/  ISETP.LT.OR P0, PT, R187, 0x1a, P0 ;  /* 0x0000001abb00780c */ /* 0x000fe40000701670 */
[----:B------:R-:W-:Y:S01]  /*130f0*/  FSEL R161, R18, -INF , !P1 ;  /* 0xff80000012a17808 */ /* 0x000fe20004800000 */
[----:B------:R-:W-:Y:S01]  /*13100*/  LDSM.16.MT88.4 R184, [R204+0xa880] ;  /* 0x00a88000ccb8783b */ /* 0x000fe20000004200 */
        /* <DEDUP_REMOVED lines=37> */
[----:B------:R-:W3:Y:S01]  /*13360*/  LDSM.16.MT88.4 R12, [R211+0x8080] ;  /* 0x00808000d30c783b */ /* 0x000ee20000004200 */
[--C-:B------:R-:W-:Y:S02]  /*13370*/  FFMA.FTZ R235, R17, c[0x0][0x2d0], -R160.reuse ;  /* 0x0000b40011eb7a23 */ /* 0x100fe400000108a0 */
        /* <DEDUP_REMOVED lines=250> */
[C---:B---3--:R-:W-:Y:S07]  /*14320*/  HMMA.16816.F32 R84, R152.reuse, R12, R84 ;  /* 0x0000000c9854723c */ /* 0x048fee0000001854 */
[----:B------:R-:W-:Y:S01]  /*14330*/  MOV R12, R148 ;  /* 0x00000094000c7202 */ /* 0x000fe20000000f00 */
        /* <DEDUP_REMOVED lines=12> */
.L_x_1955:
        /* <DEDUP_REMOVED lines=22> */
.L_x_1966:
[----:B------:R-:W-:Y:S02]  /*14560*/  ULDC UR4, c[0x0][0x32c] ;  /* 0x0000cb0000047ab9 */ /* 0x000fe40000000800 */
[----:B------:R-:W-:-:S03]  /*14570*/  UISETP.NE.AND UP0, UPT, UR4, 0x1, UPT ;  /* 0x000000010400788c */ /* 0x000fc6000bf05270 */
[----:B------:R-:W-:Y:S02]  /*14580*/  ULDC.64 UR4, c[0x0][0x330] ;  /* 0x0000cc0000047ab9 */ /* 0x000fe40000000a00 */
[----:B------:R-:W-:-:S06]  /*14590*/  UIMAD.WIDE.U32 UR10, UR9, UR4, URZ ;  /* 0x00000004090a72a5 */ /* 0x000fcc000f8e003f */
[----:B------:R-:W-:Y:S02]  /*145a0*/  @UP0 USHF.R.U32.HI UR9, URZ, UR5, UR11 ;  /* 0x000000053f090299 */ /* 0x000fe4000801160b */
.L_x_1967:
[----:B------:R-:W-:Y:S02]  /*145b0*/  ULDC UR4, c[0x0][0x32c] ;  /* 0x0000cb0000047ab9 */ /* 0x000fe40000000800 */
[----:B------:R-:W-:-:S04]  /*145c0*/  UIMAD UR4, UR9, UR4, URZ ;  /* 0x00000004090472a4 */ /* 0x000fc8000f8e023f */
[----:B------:R-:W-:-:S04]  /*145d0*/  UISETP.LT.AND UP0, UPT, UR8, UR4, UPT ;  /* 0x000000040800728c */ /* 0x000fc8000bf01270 */
[----:B------:R-:W-:-:S04]  /*145e0*/  USEL UR8, UR8, UR4, !UP0 ;  /* 0x0000000408087287 */ /* 0x000fc8000c000000 */
.L_x_1965:
        /* <DEDUP_REMOVED lines=14> */
.L_x_1969:
[----:B------:R-:W-:Y:S04]  /*146d0*/  DEPBAR.LE SB0, 0x0 ;  /* 0x000080000000791a */ /* 0x000fe80000000000 */
[----:B------:R-:W-:Y:S01]  /*146e0*/  BAR.SYNC.DEFER_BLOCKING 0x0 ;  /* 0x0000000000007b1d */ /* 0x000fe20000010000 */
[----:B------:R-:W-:Y:S01]  /*146f0*/  UISETP.GT.AND UP0, UPT, UR6, UR12, UPT ;  /* 0x0000000c0600728c */ /* 0x000fe2000bf04270 */
[C---:B------:R-:W-:Y:S01]  /*14700*/  LOP3.LUT P5, RZ, R215.reuse, 0x2, RZ, 0xc0, !PT ;  /* 0x00000002d7ff7812 */ /* 0x040fe200078ac0ff */
[----:B------:R-:W-:Y:S01]  /*14710*/  UIADD3 UR13, UR12, -0x1, URZ ;  /* 0xffffffff0c0d7890 */ /* 0x000fe2000fffe03f */
[C---:B------:R-:W-:Y:S03]  /*14720*/  LOP3.LUT P4, RZ, R215.reuse, 0x1, RZ, 0xc0, !PT ;  /* 0x00000001d7ff7812 */ /* 0x040fe6000788c0ff */
[----:B------:R-:W-:Y:S02]  /*14730*/  PLOP3.LUT P0, PT, PT, PT, UP0, 0x80, 0x0 ;  /* 0x000000000000781c */ /* 0x000fe40003f0f008 */
[----:B------:R-:W-:Y:S02]  /*14740*/  PLOP3.LUT P2, PT, PT, PT, UP0, 0x80, 0x0 ;  /* 0x000000000000781c */ /* 0x000fe40003f4f008 */
[----:B------:R-:W-:Y:S01]  /*14750*/  PLOP3.LUT P1, PT, PT, PT, UP0, 0x80, 0x0 ;  /* 0x000000000000781c */ /* 0x000fe20003f2f008 */
[----:B------:R-:W-:Y:S01]  /*14760*/  @!UP0 UIMAD.WIDE.U32 UR14, UR12, UR8, URZ ;  /* 0x000000080c0e82a5 */ /* 0x000fe2000f8e003f */
[----:B------:R-:W-:Y:S01]  /*14770*/  PLOP3.LUT P3, PT, PT, PT, UP0, 0x80, 0x0 ;  /* 0x000000000000781c */ /* 0x000fe20003f6f008 */
[----:B------:R-:W-:Y:S01]  /*14780*/  @!UP0 USHF.R.S32.HI UR11, URZ, 0x1f, UR12 ;  /* 0x0000001f3f0b8899 */ /* 0x000fe2000801140c */
[C---:B------:R-:W-:Y:S03]  /*14790*/  LOP3.LUT P3, RZ, R215.reuse, 0x4, RZ, 0xc0, !PT ;  /* 0x00000004d7ff7812 */ /* 0x040fe6000786c0ff */
[----:B------:R-:W-:Y:S01]  /*147a0*/  @!UP0 UIMAD UR11, UR11, UR8, URZ ;  /* 0x000000080b0b82a4 */ /* 0x000fe2000f8e023f */
[----:B------:R-:W-:Y:S02]  /*147b0*/  MOV R4, UR14 ;  /* 0x0000000e00047c02 */ /* 0x000fe40008000f00 */
[----:B------:R-:W-:Y:S01]  /*147c0*/  MOV R5, UR15 ;  /* 0x0000000f00057c02 */ /* 0x000fe20008000f00 */
[----:B------:R-:W-:Y:S01]  /*147d0*/  @!UP0 UIMAD UR11, UR12, UR9, UR11 ;  /* 0x000000090c0b82a4 */ /* 0x000fe2000f8e020b */
[----:B------:R-:W-:Y:S01]  /*147e0*/  @!P0 LEA R0, P0, R4, R228, 0x5 ;  /* 0x000000e404008211 */ /* 0x000fe200078028ff */
[----:B------:R-:W-:Y:S02]  /*147f0*/  LDSM.16.M88.4 R16, [R214+0x10080] ;  /* 0x01008000d610783b */ /* 0x000fe40000000200 */
[----:B------:R-:W-:Y:S01]  /*14800*/  @!UP0 UIADD3 UR11, UR15, UR11, URZ ;  /* 0x0000000b0f0b8290 */ /* 0x000fe2000fffe03f */
[----:B------:R-:W-:Y:S04]  /*14810*/  @!P1 LEA R150, P1, R0, c[0x0][0x1f8], 0x1 ;  /* 0x00007e0000969a11 */ /* 0x000fe800078208ff */
[----:B------:R-:W1:Y:S01]  /*14820*/  LDSM.16.M88.4 R8, [R213+0xc080] ;  /* 0x00c08000d508783b */ /* 0x000e620000000200 */
[----:B------:R-:W-:Y:S04]  /*14830*/  MOV R151, UR11 ;  /* 0x0000000b00977c02 */ /* 0x000fe80008000f00 */
[----:B------:R-:W-:Y:S02]  /*14840*/  @!P2 LEA.HI.X R151, R4, R221, R151, 0x5, P0 ;  /* 0x000000dd0497a211 */ /* 0x000fe400000f2c97 */
[----:B------:R-:W-:Y:S01]  /*14850*/  PLOP3.LUT P0, PT, PT, PT, UP0, 0x80, 0x0 ;  /* 0x000000000000781c */ /* 0x000fe20003f0f008 */
[----:B------:R-:W2:Y:S01]  /*14860*/  LDSM.16.M88.4 R152, [R213+0xc880] ;  /* 0x00c88000d598783b */ /* 0x000ea20000000200 */
[----:B------:R-:W-:Y:S06]  /*14870*/  PLOP3.LUT P2, PT, PT, PT, UP0, 0x80, 0x0 ;  /* 0x000000000000781c */ /* 0x000fec0003f4f008 */
[----:B------:R-:W-:Y:S05]  /*14880*/  LDSM.16.M88.4 R156, [R210+0x10080] ;  /* 0x01008000d29c783b */ /* 0x000fea0000000200 */
[----:B------:R-:W-:Y:S02]  /*14890*/  @!P0 LEA.HI.X R151, R0, c[0x0][0x1fc], R151, 0x1, P1 ;  /* 0x00007f0000978a11 */ /* 0x000fe400008f0c97 */
[----:B------:R-:W-:Y:S01]  /*148a0*/  PLOP3.LUT P0, PT, PT, PT, UP0, 0x80, 0x0 ;  /* 0x000000000000781c */ /* 0x000fe20003f0f008 */
[----:B------:R-:W3:Y:S01]  /*148b0*/  LDSM.16.M88.4 R160, [R212] ;  /* 0x00000000d4a0783b */ /* 0x000ee20000000200 */
[----:B------:R-:W-:Y:S06]  /*148c0*/  PLOP3.LUT P1, PT, PT, PT, UP0, 0x80, 0x0 ;  /* 0x000000000000781c */ /* 0x000fec0003f2f008 */
[----:B------:R-:W4:Y:S07]  /*148d0*/  LDSM.16.M88.4 R164, [R203] ;  /* 0x00000000cba4783b */ /* 0x000f2e0000000200 */
[----:B------:R-:W-:Y:S01]  /*148e0*/  @!PT LDS RZ, [RZ] ;  /* 0x00000000fffff984 */ /* 0x000fe20000000800 */
[----:B------:R-:W-:Y:S01]  /*148f0*/  @!PT LDS RZ, [RZ] ;  /* 0x00000000fffff984 */ /* 0x000fe20000000800 */
[----:B------:R-:W-:Y:S01]  /*14900*/  @!PT LDS RZ, [RZ] ;  /* 0x00000000fffff984 */ /* 0x000fe20000000800 */
[----:B------:R5:W-:Y:S01]  /*14910*/  @!P0 LDGSTS.E.BYPASS.LTC128B.128 [R218+0x8080], [R150.64], !P6 ;  /* 0x0808000096da8fae */ /* 0x000be2000f101d5e */
[----:B------:R-:W-:Y:S01]  /*14920*/  PLOP3.LUT P0, PT, PT, PT, UP0, 0x80, 0x0 ;  /* 0x000000000000781c */ /* 0x000fe20003f0f008 */
[----:B------:R-:W-:Y:S01]  /*14930*/  UISETP.GT.AND UP0, UPT, UR12, UR6, UPT ;  /* 0x000000060c00728c */ /* 0x000fe2000bf04270 */
[C---:B-1----:R-:W-:Y:S04]  /*14940*/  HMMA.16816.F32 R4, R16.reuse, R8, RZ ;  /* 0x000000081004723c */ /* 0x042fe800000018ff */
[----:B------:R5:W-:Y:S01]  /*14950*/  @!P2 LDGSTS.E.BYPASS.LTC128B.128 [R218+0x9080], [R150.64+0x80], !P3 ;  /* 0x0908008096daafae */ /* 0x000be2000d901d5e */
[----:B------:R-:W-:Y:S02]  /*14960*/  PLOP3.LUT P2, PT, PT, PT, UP0, 0x80, 0x0 ;  /* 0x000000000000781c */ /* 0x000fe40003f4f008 */
[----:B------:R-:W-:Y:S01]  /*14970*/  PLOP3.LUT P3, PT, PT, PT, UP0, 0x80, 0x0 ;  /* 0x000000000000781c */ /* 0x000fe20003f6f008 */
[C---:B------:R-:W-:Y:S01]  /*14980*/  HMMA.16816.F32 R8, R16.reuse, R10, RZ ;  /* 0x0000000a1008723c */ /* 0x040fe200000018ff */
[----:B------:R-:W-:Y:S01]  /*14990*/  LOP3.LUT P3, RZ, R215, 0x4, RZ, 0xc0, !PT ;  /* 0x00000004d7ff7812 */ /* 0x000fe2000786c0ff */
[----:B------:R-:W-:Y:S01]  /*149a0*/  @UP0 UIMAD.WIDE.U32 UR14, UR13, UR4, URZ ;  /* 0x000000040d0e02a5 */ /* 0x000fe2000f8e003f */
[----:B------:R5:W-:Y:S01]  /*149b0*/  @!P1 LDGSTS.E.BYPASS.LTC128B.128 [R218+0xa080], [R150.64+0x100], !P5 ;  /* 0x0a08010096da9fae */ /* 0x000be2000e901d5e */
[----:B------:R-:W-:Y:S01]  /*149c0*/  PLOP3.LUT P1, PT, PT, PT, UP0, 0x80, 0x0 ;  /* 0x000000000000781c */ /* 0x000fe20003f2f008 */
[----:B------:R-:W-:Y:S03]  /*149d0*/  @UP0 USHF.R.S32.HI UR11, URZ, 0x1f, UR13 ;  /* 0x0000001f3f0b0899 */ /* 0x000fe6000801140d */
[C---:B--2---:R-:W-:Y:S01]  /*149e0*/  HMMA.16816.F32 R12, R16.reuse, R152, RZ ;  /* 0x00000098100c723c */ /* 0x044fe200000018ff */
[----:B------:R-:W-:Y:S01]  /*149f0*/  @UP0 UIMAD UR11, UR11, UR4, URZ ;  /* 0x000000040b0b02a4 */ /* 0x000fe2000f8e023f */
[----:B------:R5:W-:Y:S01]  /*14a00*/  @!P0 LDGSTS.E.BYPASS.LTC128B.128 [R218+0xb080], [R150.64+0x180], !P4 ;  /* 0x0b08018096da8fae */ /* 0x000be2000e101d5e */
[----:B------:R-:W-:Y:S02]  /*14a10*/  PLOP3.LUT P0, PT, PT, PT, UP0, 0x80, 0x0 ;  /* 0x000000000000781c */ /* 0x000fe40003f0f008 */
[----:B------:R-:W-:Y:S03]  /*14a20*/  @UP0 UIMAD UR11, UR13, UR5, UR11 ;  /* 0x000000050d0b02a4 */ /* 0x000fe6000f8e020b */
[----:B------:R-:W-:Y:S01]  /*14a30*/  HMMA.16816.F32 R16, R16, R154, RZ ;  /* 0x0000009a1010723c */ /* 0x000fe200000018ff */
[----:B------:R-:W-:Y:S01]  /*14a40*/  LDSM.16.M88.4 R168, [R209+0x10080] ;  /* 0x01008000d1a8783b */ /* 0x000fe20000000200 */
[----:B------:R-:W-:Y:S06]  /*14a50*/  @UP0 UIADD3 UR11, UR15, UR11, URZ ;  /* 0x0000000b0f0b0290 */ /* 0x000fec000fffe03f */
[C---:B---3--:R-:W-:Y:S01]  /*14a60*/  HMMA.16816.F32 R4, R156.reuse, R160, R4 ;  /* 0x000000a09c04723c */ /* 0x048fe20000001804 */
[----:B------:R-:W1:Y:S07]  /*14a70*/  LDSM.16.M88.4 R172, [R208+0xc080] ;  /* 0x00c08000d0ac783b */ /* 0x000e6e0000000200 */
        /* <DEDUP_REMOVED lines=13> */
[----:B------:R-:W-:Y:S04]  /*14b50*/  LDSM.16.M88.4 R172, [R201] ;  /* 0x00000000c9ac783b */ /* 0x000fe80000000200 */
[----:B------:R-:W-:Y:S03]  /*14b60*/  HMMA.16816.F32 R16, R168, R154, R16 ;  /* 0x0000009aa810723c */ /* 0x000fe60000001810 */
[----:B------:R-:W2:Y:S05]  /*14b70*/  LDSM.16.M88.4 R152, [R213+0xd880] ;  /* 0x00d88000d598783b */ /* 0x000eaa0000000200 */
[C---:B---3--:R-:W-:Y:S02]  /*14b80*/  HMMA.16816.F32 R4, R176.reuse, R180, R4 ;  /* 0x000000b4b004723c */ /* 0x048fe40000001804 */
[----:B------:R-:W3:Y:S06]  /*14b90*/  LDSM.16.M88.4 R168, [R210+0x14080] ;  /* 0x01408000d2a8783b */ /* 0x000eec0000000200 */
        /* <DEDUP_REMOVED lines=84> */
[----:B------:R-:W-:Y:S02]  /*150e0*/  FMNMX.FTZ R0, R4, R3, !PT ;  /* 0x0000000304007209 */ /* 0x000fe40007810000 */
[----:B------:R-:W-:Y:S02]  /*150f0*/  FMNMX.FTZ R2, R6, R149, !PT ;  /* 0x0000009506027209 */ /* 0x000fe40007810000 */
[----:B-----5:R-:W-:Y:S04]  /*15100*/  FMNMX.FTZ R151, R5, R0, !PT ;  /* 0x0000000005977209 */ /* 0x020fe80007810000 */
        /* <DEDUP_REMOVED lines=16> */
[----:B------:R-:W-:Y:S04]  /*15210*/  MOV R150, UR14 ;  /* 0x0000000e00967c02 */ /* 0x000fe80008000f00 */
[----:B------:R-:W1:Y:S01]  /*15220*/  SHFL.BFLY PT, R2, R157, 0x1, 0x1f ;  /* 0x0c201f009d027f89 */ /* 0x000e6200000e0000 */
[C---:B------:R-:W-:Y:S02]  /*15230*/  @P0 LEA R152, P0, R150.reuse, R216, 0x5 ;  /* 0x000000d896980211 */ /* 0x040fe400078028ff */
[----:B--2---:R-:W-:Y:S02]  /*15240*/  FMNMX.FTZ R151, R153, R0, !PT ;  /* 0x0000000099977209 */ /* 0x004fe40007810000 */
[----:B------:R-:W-:Y:S03]  /*15250*/  MOV R153, UR11 ;  /* 0x0000000b00997c02 */ /* 0x000fe60008000f00 */
[----:B------:R-:W2:Y:S06]  /*15260*/  SHFL.BFLY PT, R148, R151, 0x1, 0x1f ;  /* 0x0c201f0097947f89 */ /* 0x000eac00000e0000 */
[----:B------:R-:W-:Y:S02]  /*15270*/  @P2 LEA.HI.X R153, R150, R223, R153, 0x5, P0 ;  /* 0x000000df96992211 */ /* 0x000fe400000f2c99 */
[----:B------:R-:W-:Y:S02]  /*15280*/  PLOP3.LUT P0, PT, PT, PT, UP0, 0x80, 0x0 ;  /* 0x000000000000781c */ /* 0x000fe40003f0f008 */
[----:B------:R-:W-:Y:S02]  /*15290*/  PLOP3.LUT P2, PT, PT, PT, UP0, 0x80, 0x0 ;  /* 0x000000000000781c */ /* 0x000fe40003f4f008 */
[----:B-1----:R-:W-:Y:S05]  /*152a0*/  FMNMX.FTZ R0, R157, R2, !PT ;  /* 0x000000029d007209 */ /* 0x002fea0007810000 */
[C---:B------:R-:W-:Y:S02]  /*152b0*/  FMUL.FTZ R165, R0.reuse, c[0x0][0x2d0] ;  /* 0x0000b40000a57a20 */ /* 0x040fe40000410000 */
[----:B------:R-:W-:Y:S01]  /*152c0*/  FADD.FTZ R2, -R0, R3 ;  /* 0x0000000300027221 */ /* 0x000fe20000010100 */
[----:B--2---:R-:W-:Y:S01]  /*152d0*/  FMNMX.FTZ R148, R151, R148, !PT ;  /* 0x0000009497947209 */ /* 0x004fe20007810000 */
[----:B------:R-:W-:Y:S01]  /*152e0*/  FFMA.FTZ R150, R5, c[0x0][0x2d0], -R165 ;  /* 0x0000b40005967a23 */ /* 0x000fe200000108a5 */
[----:B------:R-:W-:Y:S01]  /*152f0*/  MOV R151, UR15 ;  /* 0x0000000f00977c02 */ /* 0x000fe20008000f00 */
[----:B------:R-:W-:Y:S02]  /*15300*/  FMUL.FTZ R3, R2, c[0x0][0x2d0] ;  /* 0x0000b40002037a20 */ /* 0x000fe40000410000 */
[C---:B------:R-:W-:Y:S02]  /*15310*/  FADD.FTZ R149, -R148.reuse, R149 ;  /* 0x0000009594957221 */ /* 0x040fe40000010100 */
[----:B------:R-:W-:Y:S01]  /*15320*/  FMUL.FTZ R164, R148, c[0x0][0x2d0] ;  /* 0x0000b40094a47a20 */ /* 0x000fe20000410000 */
[----:B------:R-:W-:Y:S01]  /*15330*/  MUFU.EX2 R150, R150 ;  /* 0x0000009600967308 */ /* 0x000fe20000000800 */
[----:B------:R-:W-:Y:S02]  /*15340*/  FMUL.FTZ R2, R149, c[0x0][0x2d0] ;  /* 0x0000b40095027a20 */ /* 0x000fe40000410000 */
[--C-:B------:R-:W-:Y:S01]  /*15350*/  FFMA.FTZ R149, R4, c[0x0][0x2d0], -R165.reuse ;  /* 0x0000b40004957a23 */ /* 0x100fe200000108a5 */
[----:B------:R-:W-:Y:S01]  /*15360*/  @P1 LEA R4, P1, R152, c[0x0][0x1c8], 0x1 ;  /* 0x0000720098041a11 */ /* 0x000fe200078208ff */
[--C-:B------:R-:W-:Y:S02]  /*15370*/  FFMA.FTZ R151, R8, c[0x0][0x2d0], -R165.reuse ;  /* 0x0000b40008977a23 */ /* 0x100fe400000108a5 */
[----:B------:R-:W-:Y:S02]  /*15380*/  FFMA.FTZ R192, R9, c[0x0][0x2d0], -R165 ;  /* 0x0000b40009c07a23 */ /* 0x000fe400000108a5 */
[--C-:B------:R-:W-:Y:S01]  /*15390*/  FFMA.FTZ R193, R6, c[0x0][0x2d0], -R164.reuse ;  /* 0x0000b40006c17a23 */ /* 0x100fe200000108a4 */
[----:B------:R-:W1:Y:S01]  /*153a0*/  MUFU.EX2 R3, R3 ;  /* 0x0000000300037308 */ /* 0x000e620000000800 */
[--C-:B------:R-:W-:Y:S02]  /*153b0*/  FFMA.FTZ R194, R7, c[0x0][0x2d0], -R164.reuse ;  /* 0x0000b40007c27a23 */ /* 0x100fe400000108a4 */
[--C-:B------:R-:W-:Y:S02]  /*153c0*/  FFMA.FTZ R195, R10, c[0x0][0x2d0], -R164.reuse ;  /* 0x0000b4000ac37a23 */ /* 0x100fe400000108a4 */
[--C-:B------:R-:W-:Y:S02]  /*153d0*/  FFMA.FTZ R230, R11, c[0x0][0x2d0], -R164.reuse ;  /* 0x0000b4000be67a23 */ /* 0x100fe400000108a4 */
[----:B------:R-:W-:Y:S01]  /*153e0*/  @P0 LEA.HI.X R5, R152, c[0x0][0x1cc], R153, 0x1, P1 ;  /* 0x0000730098050a11 */ /* 0x000fe200008f0c99 */
[--C-:B------:R-:W-:Y:S01]  /*153f0*/  FFMA.FTZ R231, R16, c[0x0][0x2d0], -R165.reuse ;  /* 0x0000b40010e77a23 */ /* 0x100fe200000108a5 */
[----:B------:R-:W-:Y:S01]  /*15400*/  PLOP3.LUT P0, PT, PT, PT, UP0, 0x80, 0x0 ;  /* 0x000000000000781c */ /* 0x000fe20003f0f008 */
[----:B------:R-:W2:Y:S01]  /*15410*/  MUFU.EX2 R2, R2 ;  /* 0x0000000200027308 */ /* 0x000ea20000000800 */
[----:B------:R-:W-:Y:S01]  /*15420*/  PLOP3.LUT P1, PT, PT, PT, UP0, 0x80, 0x0 ;  /* 0x000000000000781c */ /* 0x000fe20003f2f008 */
[--C-:B------:R-:W-:Y:S02]  /*15430*/  FFMA.FTZ R235, R18, c[0x0][0x2d0], -R164.reuse ;  /* 0x0000b40012eb7a23 */ /* 0x100fe400000108a4 */
[--C-:B------:R-:W-:Y:S02]  /*15440*/  FFMA.FTZ R227, R12, c[0x0][0x2d0], -R165.reuse ;  /* 0x0000b4000ce37a23 */ /* 0x100fe400000108a5 */
[--C-:B------:R-:W-:Y:S02]  /*15450*/  FFMA.FTZ R232, R13, c[0x0][0x2d0], -R165.reuse ;  /* 0x0000b4000de87a23 */ /* 0x100fe400000108a5 */
[----:B------:R-:W-:Y:S02]  /*15460*/  FFMA.FTZ R165, R17, c[0x0][0x2d0], -R165 ;  /* 0x0000b40011a57a23 */ /* 0x000fe400000108a5 */
[----:B------:R-:W-:Y:S01]  /*15470*/  MUFU.EX2 R149, R149 ;  /* 0x0000009500957308 */ /* 0x000fe20000000800 */
[--C-:B------:R-:W-:Y:S01]  /*15480*/  FFMA.FTZ R233, R14, c[0x0][0x2d0], -R164.reuse ;  /* 0x0000b4000ee97a23 */ /* 0x100fe200000108a4 */
[----:B------:R3:W-:Y:S01]  /*15490*/  @P0 LDGSTS.E.BYPASS.LTC128B.128 [R218+0xc080], [R4.64], !P6 ;  /* 0x0c08000004da0fae */ /* 0x0007e2000f101d5e */
[----:B------:R-:W-:Y:S01]  /*154a0*/  PLOP3.LUT P0, PT, PT, PT, UP0, 0x80, 0x0 ;  /* 0x000000000000781c */ /* 0x000fe20003f0f008 */
[C---:B-1----:R-:W-:Y:S01]  /*154b0*/  FMUL.FTZ R8, R3.reuse, R140 ;  /* 0x0000008c03087220 */ /* 0x042fe20000410000 */
[----:B------:R-:W-:Y:S01]  /*154c0*/  UISETP.GT.AND UP0, UPT, UR12, UR10, UPT ;  /* 0x0000000a0c00728c */ /* 0x000fe2000bf04270 */
[C---:B------:R-:W-:Y:S01]  /*154d0*/  FMUL.FTZ R9, R3.reuse, R141 ;  /* 0x0000008d03097220 */ /* 0x040fe20000410000 */
[----:B------:R-:W-:Y:S01]  /*154e0*/  UIADD3 UR12, UR12, -0x1, URZ ;  /* 0xffffffff0c0c7890 */ /* 0x000fe2000fffe03f */
[C---:B------:R-:W-:Y:S01]  /*154f0*/  FMUL.FTZ R132, R3.reuse, R132 ;  /* 0x0000008403847220 */ /* 0x040fe20000410000 */
[----:B------:R3:W-:Y:S01]  /*15500*/  @P2 LDGSTS.E.BYPASS.LTC128B.128 [R218+0xd080], [R4.64+0x80], !P3 ;  /* 0x0d08008004da2fae */ /* 0x0007e2000d901d5e */
[----:B------:R-:W-:Y:S01]  /*15510*/  MUFU.EX2 R151, R151 ;  /* 0x0000009700977308 */ /* 0x000fe20000000800 */
[C---:B------:R-:W-:Y:S02]  /*15520*/  FMUL.FTZ R133, R3.reuse, R133 ;  /* 0x0000008503857220 */ /* 0x040fe40000410000 */
[C---:B------:R-:W-:Y:S02]  /*15530*/  FMUL.FTZ R136, R3.reuse, R136 ;  /* 0x0000008803887220 */ /* 0x040fe40000410000 */
[C---:B--2---:R-:W-:Y:S01]  /*15540*/  FMUL.FTZ R6, R2.reuse, R146 ;  /* 0x0000009202067220 */ /* 0x044fe20000410000 */
[----:B------:R3:W-:Y:S01]  /*15550*/  @P1 LDGSTS.E.BYPASS.LTC128B.128 [R218+0xe080], [R4.64+0x100], !P5 ;  /* 0x0e08010004da1fae */ /* 0x0007e2000e901d5e */
[C---:B------:R-:W-:Y:S02]  /*15560*/  FMUL.FTZ R7, R2.reuse, R147 ;  /* 0x0000009302077220 */ /* 0x040fe40000410000 */
[C---:B------:R-:W-:Y:S01]  /*15570*/  FMUL.FTZ R10, R2.reuse, R142 ;  /* 0x0000008e020a7220 */ /* 0x040fe20000410000 */
[----:B------:R-:W1:Y:S01]  /*15580*/  MUFU.EX2 R192, R192 ;  /* 0x000000c000c07308 */ /* 0x000e620000000800 */
[C---:B------:R-:W-:Y:S02]  /*15590*/  FMUL.FTZ R11, R2.reuse, R143 ;  /* 0x0000008f020b7220 */ /* 0x040fe40000410000 */
[----:B------:R3:W-:Y:S01]  /*155a0*/  @P0 LDGSTS.E.BYPASS.LTC128B.128 [R218+0xf080], [R4.64+0x180], !P4 ;  /* 0x0f08018004da0fae */ /* 0x0007e2000e101d5e */
[C---:B------:R-:W-:Y:S01]  /*155b0*/  FMUL.FTZ R134, R2.reuse, R134 ;  /* 0x0000008602867220 */ /* 0x040fe20000410000 */
[----:B------:R-:W-:Y:S01]  /*155c0*/  PLOP3.LUT P0, PT, PT, PT, UP0, 0x80, 0x0 ;  /* 0x000000000000781c */ /* 0x000fe20003f0f008 */
[C---:B------:R-:W-:Y:S02]  /*155d0*/  FMUL.FTZ R135, R2.reuse, R135 ;  /* 0x0000008702877220 */ /* 0x040fe40000410000 */
[C---:B------:R-:W-:Y:S02]  /*155e0*/  FMUL.FTZ R137, R3.reuse, R137 ;  /* 0x0000008903897220 */ /* 0x040fe40000410000 */
[----:B------:R-:W2:Y:S01]  /*155f0*/  LDSM.16.MT88.4 R152, [R211+0x8080] ;  /* 0x00808000d398783b */ /* 0x000ea20000004200 */
[----:B------:R-:W-:Y:S01]  /*15600*/  MUFU.EX2 R193, R193 ;  /* 0x000000c100c17308 */ /* 0x000fe20000000800 */
[C---:B------:R-:W-:Y:S02]  /*15610*/  FMUL.FTZ R138, R2.reuse, R138 ;  /* 0x0000008a028a7220 */ /* 0x040fe40000410000 */
[C---:B------:R-:W-:Y:S02]  /*15620*/  FMUL.FTZ R139, R2.reuse, R139 ;  /* 0x0000008b028b7220 */ /* 0x040fe40000410000 */
[C---:B------:R-:W-:Y:S01]  /*15630*/  FMUL.FTZ R20, R3.reuse, R20 ;  /* 0x0000001403147220 */ /* 0x040fe20000410000 */
[----:B------:R-:W4:Y:S01]  /*15640*/  LDSM.16.MT88.4 R156, [R206+0x8080] ;  /* 0x00808000ce9c783b */ /* 0x000f220000004200 */
[C---:B------:R-:W-:Y:S02]  /*15650*/  FMUL.FTZ R21, R3.reuse, R21 ;  /* 0x0000001503157220 */ /* 0x040fe40000410000 */
[C---:B------:R-:W-:Y:S01]  /*15660*/  FMUL.FTZ R22, R2.reuse, R22 ;  /* 0x0000001602167220 */ /* 0x040fe20000410000 */
[----:B------:R-:W5:Y:S01]  /*15670*/  MUFU.EX2 R194, R194 ;  /* 0x000000c200c27308 */ /* 0x000f620000000800 */
[----:B------:R-:W-:Y:S02]  /*15680*/  FMUL.FTZ R23, R2, R23 ;  /* 0x0000001702177220 */ /* 0x000fe40000410000 */
[----:B------:R-:W2:Y:S01]  /*15690*/  LDSM.16.MT88.4 R160, [R205+0x8080] ;  /* 0x00808000cda0783b */ /* 0x000ea20000004200 */
[----:B-1----:R-:W-:Y:S01]  /*156a0*/  F2FP.PACK_AB R146, R192, R151 ;  /* 0x00000097c092723e */ /* 0x002fe200000000ff */
[C---:B------:R-:W-:Y:S02]  /*156b0*/  FMUL.FTZ R24, R3.reuse, R24 ;  /* 0x0000001803187220 */ /* 0x040fe40000410000 */
[C---:B------:R-:W-:Y:S02]  /*156c0*/  FMUL.FTZ R25, R3.reuse, R25 ;  /* 0x0000001903197220 */ /* 0x040fe40000410000 */
[C---:B---3--:R-:W-:Y:S01]  /*156d0*/  FMUL.FTZ R4, R3.reuse, R144 ;  /* 0x0000009003047220 */ /* 0x048fe20000410000 */
[----:B------:R-:W-:Y:S01]  /*156e0*/  MUFU.EX2 R195, R195 ;  /* 0x000000c300c37308 */ /* 0x000fe20000000800 */
[C---:B------:R-:W-:Y:S01]  /*156f0*/  FMUL.FTZ R5, R3.reuse, R145 ;  /* 0x0000009103057220 */ /* 0x040fe20000410000 */
[----:B------:R-:W-:Y:S01]  /*15700*/  F2FP.PACK_AB R144, R150, R149 ;  /* 0x000000959690723e */ /* 0x000fe200000000ff */
[----:B------:R-:W1:Y:S01]  /*15710*/  LDSM.16.MT88.4 R140, [R204+0x8080] ;  /* 0x00808000cc8c783b */ /* 0x000e620000004200 */
[C---:B------:R-:W-:Y:S02]  /*15720*/  FMUL.FTZ R26, R2.reuse, R26 ;  /* 0x0000001a021a7220 */ /* 0x040fe40000410000 */
[----:B------:R-:W-:Y:S02]  /*15730*/  FMUL.FTZ R27, R2, R27 ;  /* 0x0000001b021b7220 */ /* 0x000fe40000410000 */
[C---:B------:R-:W-:Y:S02]  /*15740*/  FMUL.FTZ R28, R3.reuse, R28 ;  /* 0x0000001c031c7220 */ /* 0x040fe40000410000 */
[----:B------:R-:W3:Y:S01]  /*15750*/  MUFU.EX2 R230, R230 ;  /* 0x000000e600e67308 */ /* 0x000ee20000000800 */
[----:B------:R-:W-:Y:S01]  /*15760*/  LDSM.16.MT88.4 R168, [R211+0xa880] ;  /* 0x00a88000d3a8783b */ /* 0x000fe20000004200 */
[C---:B------:R-:W-:Y:S01]  /*15770*/  FMUL.FTZ R29, R3.reuse, R29 ;  /* 0x0000001d031d7220 */ /* 0x040fe20000410000 */
[----:B-----5:R-:W-:Y:S01]  /*15780*/  F2FP.PACK_AB R145, R194, R193 ;  /* 0x000000c1c291723e */ /* 0x020fe200000000ff */
[C---:B------:R-:W-:Y:S02]  /*15790*/  FMUL.FTZ R30, R2.reuse, R30 ;  /* 0x0000001e021e7220 */ /* 0x040fe40000410000 */
[C---:B------:R-:W-:Y:S02]  /*157a0*/  FMUL.FTZ R31, R2.reuse, R31 ;  /* 0x0000001f021f7220 */ /* 0x040fe40000410000 */
[----:B------:R-:W-:Y:S01]  /*157b0*/  LDSM.16.MT88.4 R172, [R206+0xa880] ;  /* 0x00a88000ceac783b */ /* 0x000fe20000004200 */
[C---:B------:R-:W-:Y:S01]  /*157c0*/  FMUL.FTZ R32, R3.reuse, R32 ;  /* 0x0000002003207220 */ /* 0x040fe20000410000 */
[----:B------:R-:W-:Y:S01]  /*157d0*/  MUFU.EX2 R234, R165 ;  /* 0x000000a500ea7308 */ /* 0x000fe20000000800 */
[C---:B------:R-:W-:Y:S02]  /*157e0*/  FMUL.FTZ R33, R3.reuse, R33 ;  /* 0x0000002103217220 */ /* 0x040fe40000410000 */
[C---:B------:R-:W-:Y:S02]  /*157f0*/  FMUL.FTZ R34, R2.reuse, R34 ;  /* 0x0000002202227220 */ /* 0x040fe40000410000 */
[----:B------:R-:W-:Y:S01]  /*15800*/  LDSM.16.MT88.4 R176, [R205+0xa880] ;  /* 0x00a88000cdb0783b */ /* 0x000fe20000004200 */
[C---:B------:R-:W-:Y:S02]  /*15810*/  FMUL.FTZ R35, R2.reuse, R35 ;  /* 0x0000002302237220 */ /* 0x040fe40000410000 */
[C---:B------:R-:W-:Y:S02]  /*15820*/  FMUL.FTZ R36, R3.reuse, R36 ;  /* 0x0000002403247220 */ /* 0x040fe40000410000 */
[C---:B------:R-:W-:Y:S01]  /*15830*/  FMUL.FTZ R37, R3.reuse, R37 ;  /* 0x0000002503257220 */ /* 0x040fe20000410000 */
[----:B------:R-:W-:Y:S01]  /*15840*/  MUFU.EX2 R227, R227 ;  /* 0x000000e300e37308 */ /* 0x000fe20000000800 */
[----:B------:R-:W-:Y:S01]  /*15850*/  LDSM.16.MT88.4 R180, [R204+0xa880] ;  /* 0x00a88000ccb4783b */ /* 0x000fe20000004200 */
[----:B------:R-:W-:Y:S01]  /*15860*/  FMUL.FTZ R38, R2, R38 ;  /* 0x0000002602267220 */ /* 0x000fe20000410000 */
[----:B---3--:R-:W-:Y:S01]  /*15870*/  F2FP.PACK_AB R147, R230, R195 ;  /* 0x000000c3e693723e */ /* 0x008fe200000000ff */
[C---:B------:R-:W-:Y:S02]  /*15880*/  FMUL.FTZ R39, R2.reuse, R39 ;  /* 0x0000002702277220 */ /* 0x040fe40000410000 */
[C---:B------:R-:W-:Y:S02]  /*15890*/  FMUL.FTZ R40, R3.reuse, R40 ;  /* 0x0000002803287220 */ /* 0x040fe40000410000 */
[----:B------:R-:W-:Y:S01]  /*158a0*/  LDSM.16.MT88.4 R184, [R211+0xb880] ;  /* 0x00b88000d3b8783b */ /* 0x000fe20000004200 */
[C---:B------:R-:W-:Y:S01]  /*158b0*/  FMUL.FTZ R41, R3.reuse, R41 ;  /* 0x0000002903297220 */ /* 0x040fe20000410000 */
[C---:B--2---:R-:W-:Y:S01]  /*158c0*/  HMMA.16816.F32 R4, R144.reuse, R152, R4 ;  /* 0x000000989004723c */ /* 0x044fe20000001804 */
[----:B------:R-:W2:Y:S04]  /*158d0*/  MUFU.EX2 R232, R232 ;  /* 0x000000e800e87308 */ /* 0x000ea80000000800 */
[----:B------:R-:W-:Y:S01]  /*158e0*/  LDSM.16.MT88.4 R188, [R206+0xb880] ;  /* 0x00b88000cebc783b */ /* 0x000fe20000004200 */
[C---:B------:R-:W-:Y:S02]  /*158f0*/  FMUL.FTZ R42, R2.reuse, R42 ;  /* 0x0000002a022a7220 */ /* 0x040fe40000410000 */
[C---:B------:R-:W-:Y:S03]  /*15900*/  HMMA.16816.F32 R8, R144.reuse, R154, R8 ;  /* 0x0000009a9008723c */ /* 0x040fe60000001808 */
[----:B------:R-:W3:Y:S01]  /*15910*/  MUFU.EX2 R231, R231 ;  /* 0x000000e700e77308 */ /* 0x000ee20000000800 */
[----:B------:R-:W5:Y:S01]  /*15920*/  LDSM.16.MT88.4 R152, [R211+0x9080] ;  /* 0x00908000d398783b */ /* 0x000f620000004200 */
[C---:B------:R-:W-:Y:S02]  /*15930*/  FMUL.FTZ R43, R2.reuse, R43 ;  /* 0x0000002b022b7220 */ /* 0x040fe40000410000 */
[C---:B------:R-:W-:Y:S01]  /*15940*/  FMUL.FTZ R44, R3.reuse, R44 ;  /* 0x0000002c032c7220 */ /* 0x040fe20000410000 */
[C---:B----4-:R-:W-:Y:S03]  /*15950*/  HMMA.16816.F32 R132, R144.reuse, R156, R132 ;  /* 0x0000009c9084723c */ /* 0x050fe60000001884 */
[----:B------:R-:W0:Y:S01]  /*15960*/  LDGDEPBAR ;  /* 0x00000000000079af */ /* 0x000e220000000000 */
[C---:B------:R-:W-:Y:S01]  /*15970*/  FMUL.FTZ R45, R3.reuse, R45 ;  /* 0x0000002d032d7220 */ /* 0x040fe20000410000 */
[----:B------:R-:W-:Y:S01]  /*15980*/  MUFU.EX2 R233, R233 ;  /* 0x000000e900e97308 */ /* 0x000fe20000000800 */
[C---:B------:R-:W-:Y:S02]  /*15990*/  FMUL.FTZ R46, R2.reuse, R46 ;  /* 0x0000002e022e7220 */ /* 0x040fe40000410000 */
[C---:B------:R-:W-:Y:S02]  /*159a0*/  HMMA.16816.F32 R136, R144.reuse, R158, R136 ;  /* 0x0000009e9088723c */ /* 0x040fe40000001888 */
[----:B------:R-:W4:Y:S02]  /*159b0*/  LDSM.16.MT88.4 R156, [R206+0x9080] ;  /* 0x00908000ce9c783b */ /* 0x000f240000004200 */
[----:B------:R-:W-:Y:S01]  /*159c0*/  FMUL.FTZ R47, R2, R47 ;  /* 0x0000002f022f7220 */ /* 0x000fe20000410000 */
[----:B--2---:R-:W-:Y:S01]  /*159d0*/  F2FP.PACK_AB R12, R232, R227 ;  /* 0x000000e3e80c723e */ /* 0x004fe200000000ff */
[C---:B------:R-:W-:Y:S01]  /*159e0*/  FMUL.FTZ R48, R3.reuse, R48 ;  /* 0x0000003003307220 */ /* 0x040fe20000410000 */
[----:B------:R-:W-:Y:S01]  /*159f0*/  MUFU.EX2 R235, R235 ;  /* 0x000000eb00eb7308 */ /* 0x000fe20000000800 */
[C---:B------:R-:W-:Y:S04]  /*15a00*/  HMMA.16816.F32 R20, R144.reuse, R160, R20 ;  /* 0x000000a09014723c */ /* 0x040fe80000001814 */
[C---:B------:R-:W-:Y:S01]  /*15a10*/  FMUL.FTZ R49, R3.reuse, R49 ;  /* 0x0000003103317220 */ /* 0x040fe20000410000 */
[----:B---3--:R-:W-:Y:S01]  /*15a20*/  F2FP.PACK_AB R14, R234, R231 ;  /* 0x000000e7ea0e723e */ /* 0x008fe200000000ff */
[C---:B------:R-:W-:Y:S02]  /*15a30*/  FMUL.FTZ R50, R2.reuse, R50 ;  /* 0x0000003202327220 */ /* 0x040fe40000410000 */
[C---:B------:R-:W-:Y:S01]  /*15a40*/  HMMA.16816.F32 R24, R144.reuse, R162, R24 ;  /* 0x000000a29018723c */ /* 0x040fe20000001818 */
[----:B------:R-:W-:Y:S03]  /*15a50*/  LDSM.16.MT88.4 R160, [R204+0x8880] ;  /* 0x00888000cca0783b */ /* 0x000fe60000004200 */
        /* <DEDUP_REMOVED lines=9> */
[C---:B-----5:R-:W-:Y:S04]  /*15af0*/  HMMA.16816.F32 R36, R144.reuse, R152, R36 ;  /* 0x000000989024723c */ /* 0x060fe80000001824 */
[C---:B------:R-:W-:Y:S02]  /*15b00*/  FMUL.FTZ R57, R3.reuse, R57 ;  /* 0x0000003903397220 */ /* 0x040fe40000410000 */
[C---:B------:R-:W-:Y:S02]  /*15b10*/  FMUL.FTZ R58, R2.reuse, R58 ;  /* 0x0000003a023a7220 */ /* 0x040fe40000410000 */
[C---:B------:R-:W-:Y:S01]  /*15b20*/  HMMA.16816.F32 R40, R144.reuse, R154, R40 ;  /* 0x0000009a9028723c */ /* 0x040fe20000001828 */
[----:B------:R-:W2:Y:S03]  /*15b30*/  LDSM.16.MT88.4 R152, [R204+0x9080] ;  /* 0x00908000cc98783b */ /* 0x000ea60000004200 */
[C---:B------:R-:W-:Y:S02]  /*15b40*/  FMUL.FTZ R59, R2.reuse, R59 ;  /* 0x0000003b023b7220 */ /* 0x040fe40000410000 */
[C---:B------:R-:W-:Y:S02]  /*15b50*/  FMUL.FTZ R60, R3.reuse, R60 ;  /* 0x0000003c033c7220 */ /* 0x040fe40000410000 */
[C---:B----4-:R-:W-:Y:S04]  /*15b60*/  HMMA.16816.F32 R44, R144.reuse, R156, R44 ;  /* 0x0000009c902c723c */ /* 0x050fe8000000182c */
        /* <DEDUP_REMOVED lines=80> */
[----:B------:R-:W-:Y:S03]  /*16070*/  FMUL.FTZ R117, R3, R117 ;  /* 0x0000007503757220 */ /* 0x000fe60000410000 */
[C---:B------:R-:W-:Y:S01]  /*16080*/  HMMA.16816.F32 R112, R144.reuse, R154, R112 ;  /* 0x0000009a9070723c */ /* 0x040fe20000001870 */
[----:B------:R-:W2:Y:S02]  /*16090*/  LDSM.16.MT88.4 R152, [R211+0x8880] ;  /* 0x00888000d398783b */ /* 0x000ea40000004200 */
[C---:B------:R-:W-:Y:S02]  /*160a0*/  FMUL.FTZ R118, R2.reuse, R118 ;  /* 0x0000007602767220 */ /* 0x040fe40000410000 */
[C---:B------:R-:W-:Y:S02]  /*160b0*/  FMUL.FTZ R119, R2.reuse, R119 ;  /* 0x0000007702777220 */ /* 0x040fe40000410000 */
[--C-:B------:R-:W-:Y:S02]  /*160c0*/  FFMA.FTZ R236, R15, c[0x0][0x2d0], -R164.reuse ;  /* 0x0000b4000fec7a23 */ /* 0x100fe400000108a4 */
[----:B------:R-:W-:Y:S02]  /*160d0*/  FFMA.FTZ R164, R19, c[0x0][0x2d0], -R164 ;  /* 0x0000b40013a47a23 */ /* 0x000fe400000108a4 */
[----:B------:R-:W4:Y:S01]  /*160e0*/  LDSM.16.MT88.4 R16, [R206+0x8880] ;  /* 0x00888000ce10783b */ /* 0x000f220000004200 */
[C---:B---3--:R-:W-:Y:S01]  /*160f0*/  HMMA.16816.F32 R116, R144.reuse, R156, R116 ;  /* 0x0000009c9074723c */ /* 0x048fe20000001874 */
[----:B------:R3:W5:Y:S02]  /*16100*/  MUFU.EX2 R238, R164 ;  /* 0x000000a400ee7308 */ /* 0x0007640000000800 */
[C---:B------:R-:W-:Y:S02]  /*16110*/  FMUL.FTZ R120, R3.reuse, R120 ;  /* 0x0000007803787220 */ /* 0x040fe40000410000 */
[C---:B------:R-:W-:Y:S02]  /*16120*/  FMUL.FTZ R121, R3.reuse, R121 ;  /* 0x0000007903797220 */ /* 0x040fe40000410000 */
[C---:B------:R-:W-:Y:S02]  /*16130*/  FMUL.FTZ R122, R2.reuse, R122 ;  /* 0x0000007a027a7220 */ /* 0x040fe40000410000 */
[C---:B------:R-:W-:Y:S02]  /*16140*/  FMUL.FTZ R123, R2.reuse, R123 ;  /* 0x0000007b027b7220 */ /* 0x040fe40000410000 */
[----:B------:R-:W2:Y:S01]  /*16150*/  MUFU.EX2 R236, R236 ;  /* 0x000000ec00ec7308 */ /* 0x000ea20000000800 */
[C---:B------:R-:W-:Y:S02]  /*16160*/  FMUL.FTZ R124, R3.reuse, R124 ;  /* 0x0000007c037c7220 */ /* 0x040fe40000410000 */
[C---:B------:R-:W-:Y:S02]  /*16170*/  FMUL.FTZ R125, R3.reuse, R125 ;  /* 0x0000007d037d7220 */ /* 0x040fe40000410000 */
[C---:B------:R-:W-:Y:S01]  /*16180*/  HMMA.16816.F32 R120, R144.reuse, R158, R120 ;  /* 0x0000009e9078723c */ /* 0x040fe20000001878 */
[----:B------:R-:W4:Y:S02]  /*16190*/  LDSM.16.MT88.4 R156, [R205+0x8880] ;  /* 0x00888000cd9c783b */ /* 0x000f240000004200 */
[C---:B------:R-:W-:Y:S02]  /*161a0*/  FMUL.FTZ R126, R2.reuse, R126 ;  /* 0x0000007e027e7220 */ /* 0x040fe40000410000 */
[----:B------:R-:W-:Y:S02]  /*161b0*/  FMUL.FTZ R127, R2, R127 ;  /* 0x0000007f027f7220 */ /* 0x000fe40000410000 */
[C---:B------:R-:W-:Y:S01]  /*161c0*/  FMUL.FTZ R128, R3.reuse, R128 ;  /* 0x0000008003807220 */ /* 0x040fe20000410000 */
[----:B---3--:R-:W-:Y:S04]  /*161d0*/  LDSM.16.MT88.4 R164, [R206+0x9880] ;  /* 0x00988000cea4783b */ /* 0x008fe80000004200 */
[C---:B-1----:R-:W-:Y:S03]  /*161e0*/  HMMA.16816.F32 R124, R144.reuse, R140, R124 ;  /* 0x0000008c907c723c */ /* 0x042fe6000000187c */
[C---:B------:R-:W-:Y:S01]  /*161f0*/  FMUL.FTZ R129, R3.reuse, R129 ;  /* 0x0000008103817220 */ /* 0x040fe20000410000 */
[----:B-----5:R-:W-:Y:S01]  /*16200*/  F2FP.PACK_AB R15, R238, R235 ;  /* 0x000000ebee0f723e */ /* 0x020fe200000000ff */
[C---:B------:R-:W-:Y:S02]  /*16210*/  FMUL.FTZ R130, R2.reuse, R130 ;  /* 0x0000008202827220 */ /* 0x040fe40000410000 */
[----:B------:R-:W-:Y:S01]  /*16220*/  FMUL.FTZ R131, R2, R131 ;  /* 0x0000008302837220 */ /* 0x000fe20000410000 */
[----:B--2---:R-:W-:Y:S01]  /*16230*/  F2FP.PACK_AB R13, R236, R233 ;  /* 0x000000e9ec0d723e */ /* 0x004fe200000000ff */
[----:B------:R-:W-:Y:S03]  /*16240*/  FFMA.FTZ R149, R3, R226, R149 ;  /* 0x000000e203957223 */ /* 0x000fe60000010095 */
[----:B------:R-:W-:Y:S01]  /*16250*/  MOV R3, R0 ;  /* 0x0000000000037202 */ /* 0x000fe20000000f00 */
[----:B------:R-:W-:Y:S01]  /*16260*/  FFMA.FTZ R193, R2, R225, R193 ;  /* 0x000000e102c17223 */ /* 0x000fe200000100c1 */
[----:B------:R-:W-:Y:S03]  /*16270*/  HMMA.16816.F32 R128, R144, R142, R128 ;  /* 0x0000008e9080723c */ /* 0x000fe60000001880 */
[----:B------:R-:W-:Y:S01]  /*16280*/  FADD.FTZ R150, R150, R149 ;  /* 0x0000009596967221 */ /* 0x000fe20000010000 */
[-C--:B------:R-:W-:Y:S01]  /*16290*/  MOV R149, R148.reuse ;  /* 0x0000009400957202 */ /* 0x080fe20000000f00 */
[----:B------:R-:W-:Y:S02]  /*162a0*/  FADD.FTZ R194, R194, R193 ;  /* 0x000000c1c2c27221 */ /* 0x000fe40000010000 */
[----:B------:R-:W-:Y:S01]  /*162b0*/  FADD.FTZ R151, R151, R150 ;  /* 0x0000009697977221 */ /* 0x000fe20000010000 */
[C---:B------:R-:W-:Y:S01]  /*162c0*/  HMMA.16816.F32 R144, R12.reuse, R152, R4 ;  /* 0x000000980c90723c */ /* 0x040fe20000001804 */
[----:B------:R-:W1:Y:S04]  /*162d0*/  LDSM.16.MT88.4 R4, [R211+0x9880] ;  /* 0x00988000d304783b */ /* 0x000e680000004200 */
[----:B------:R-:W-:Y:S02]  /*162e0*/  FADD.FTZ R195, R195, R194 ;  /* 0x000000c2c3c37221 */ /* 0x000fe40000010000 */
[----:B------:R-:W-:Y:S01]  /*162f0*/  FADD.FTZ R192, R192, R151 ;  /* 0x00000097c0c07221 */ /* 0x000fe20000010000 */
[C---:B------:R-:W-:Y:S01]  /*16300*/  HMMA.16816.F32 R140, R12.reuse, R154, R8 ;  /* 0x0000009a0c8c723c */ /* 0x040fe20000001808 */
[----:B------:R-:W2:Y:S03]  /*16310*/  LDSM.16.MT88.4 R8, [R205+0x9880] ;  /* 0x00988000cd08783b */ /* 0x000ea60000004200 */
[----:B------:R-:W-:Y:S02]  /*16320*/  FADD.FTZ R230, R230, R195 ;  /* 0x000000c3e6e67221 */ /* 0x000fe40000010000 */
[----:B------:R-:W-:Y:S02]  /*16330*/  FADD.FTZ R227, R227, R192 ;  /* 0x000000c0e3e37221 */ /* 0x000fe40000010000 */
[C---:B----4-:R-:W-:Y:S01]  /*16340*/  HMMA.16816.F32 R132, R12.reuse, R16, R132 ;  /* 0x000000100c84723c */ /* 0x050fe20000001884 */
[----:B------:R-:W3:Y:S03]  /*16350*/  LDSM.16.MT88.4 R152, [R204+0x9880] ;  /* 0x00988000cc98783b */ /* 0x000ee60000004200 */
        /* <DEDUP_REMOVED lines=37> */
[----:B------:R-:W-:Y:S07]  /*165b0*/  HMMA.16816.F32 R128, R12, R158, R128 ;  /* 0x0000009e0c80723c */ /* 0x000fee0000001880 */
[----:B------:R-:W-:Y:S01]  /*165c0*/  MOV R12, R148 ;  /* 0x00000094000c7202 */ /* 0x000fe20000000f00 */
[----:B------:R-:W-:-:S05]  /*165d0*/  @P0 BRA `(.L_x_1969) ;  /* 0xffffe0f000000947 */ /* 0x000fca000383ffff */
.L_x_1968:
        /* <DEDUP_REMOVED lines=11> */
.L_x_1979:
        /* <DEDUP_REMOVED lines=18> */
[----:B------:R-:W-:Y:S01]  /*167b0*/  PLOP3.LUT P0, PT, PT, PT, UP0, 0x80, 0x0 ;  /* 0x000000000000781c */ /* 0x000fe20003f0f008 */
[----:B------:R-:W-:Y:S01]  /*167c0*/  @UP0 USHF.R.S32.HI UR9, URZ, 0x1f, UR11 ;  /* 0x0000001f3f090899 */ /* 0x000fe2000801140b */
[----:B------:R-:W-:Y:S03]  /*167d0*/  LDSM.16.M88.4 R16, [R214+0x10080] ;  /* 0x01008000d610783b */ /* 0x000fe60000000200 */
[----:B------:R-:W-:Y:S01]  /*167e0*/  @UP0 UIMAD UR9, UR9, UR4, URZ ;  /* 0x00000004090902a4 */ /* 0x000fe2000f8e023f */
[----:B------:R-:W1:Y:S03]  /*167f0*/  LDSM.16.M88.4 R8, [R213+0xc080] ;  /* 0x00c08000d508783b */ /* 0x000e660000000200 */
[----:B------:R-:W-:Y:S01]  /*16800*/  @UP0 UIMAD UR9, UR11, UR5, UR9 ;  /* 0x000000050b0902a4 */ /* 0x000fe2000f8e0209 */
[----:B------:R-:W2:Y:S03]  /*16810*/  LDSM.16.M88.4 R148, [R213+0xc880] ;  /* 0x00c88000d594783b */ /* 0x000ea60000000200 */
[----:B------:R-:W-:Y:S01]  /*16820*/  @UP0 UIADD3 UR9, UR15, UR9, URZ ;  /* 0x000000090f090290 */ /* 0x000fe2000fffe03f */
[----:B------:R-:W-:Y:S04]  /*16830*/  LDSM.16.M88.4 R152, [R210+0x10080] ;  /* 0x01008000d298783b */ /* 0x000fe80000000200 */
[----:B------:R-:W3:Y:S04]  /*16840*/  LDSM.16.M88.4 R156, [R212] ;  /* 0x00000000d49c783b */ /* 0x000ee80000000200 */
[----:B------:R-:W4:Y:S04]  /*16850*/  LDSM.16.M88.4 R160, [R203] ;  /* 0x00000000cba0783b */ /* 0x000f280000000200 */
[----:B------:R-:W-:Y:S01]  /*16860*/  @!PT LDS RZ, [RZ] ;  /* 0x00000000fffff984 */ /* 0x000fe20000000800 */
[----:B------:R-:W-:Y:S01]  /*16870*/  @!PT LDS RZ, [RZ] ;  /* 0x00000000fffff984 */ /* 0x000fe20000000800 */
[----:B------:R-:W-:Y:S01]  /*16880*/  @!PT LDS RZ, [RZ] ;  /* 0x00000000fffff984 */ /* 0x000fe20000000800 */
[----:B------:R2:W-:Y:S04]  /*16890*/  LDGSTS.E.BYPASS.LTC128B.128 [R218+0x8080], [R176.64], !P6 ;  /* 0x08080000b0da7fae */ /* 0x0005e8000f101d5e */
[----:B------:R2:W-:Y:S01]  /*168a0*/  LDGSTS.E.BYPASS.LTC128B.128 [R218+0x9080], [R176.64+0x80], !P2 ;  /* 0x09080080b0da7fae */ /* 0x0005e2000d101d5e */
[----:B------:R-:W-:Y:S03]  /*168b0*/  PLOP3.LUT P2, PT, PT, PT, UP0, 0x80, 0x0 ;  /* 0x000000000000781c */ /* 0x000fe60003f4f008 */
[----:B------:R2:W-:Y:S04]  /*168c0*/  LDGSTS.E.BYPASS.LTC128B.128 [R218+0xa080], [R176.64+0x100], !P1 ;  /* 0x0a080100b0da7fae */ /* 0x0005e8000c901d5e */
[----:B------:R3:W-:Y:S04]  /*168d0*/  LDGSTS.E.BYPASS.LTC128B.128 [R218+0xb080], [R176.64+0x180], !P5 ;  /* 0x0b080180b0da7fae */ /* 0x0007e8000e901d5e */
[----:B------:R-:W-:Y:S01]  /*168e0*/  LDSM.16.M88.4 R164, [R209+0x10080] ;  /* 0x01008000d1a4783b */ /* 0x000fe20000000200 */
[C---:B-1----:R-:W-:Y:S03]  /*168f0*/  HMMA.16816.F32 R4, R16.reuse, R8, RZ ;  /* 0x000000081004723c */ /* 0x042fe600000018ff */
[----:B------:R-:W0:Y:S04]  /*16900*/  LDGDEPBAR ;  /* 0x00000000000079af */ /* 0x000e280000000000 */
[----:B------:R-:W1:Y:S01]  /*16910*/  LDSM.16.M88.4 R168, [R208+0xc080] ;  /* 0x00c08000d0a8783b */ /* 0x000e620000000200 */
[C---:B------:R-:W-:Y:S03]  /*16920*/  HMMA.16816.F32 R8, R16.reuse, R10, RZ ;  /* 0x0000000a1008723c */ /* 0x040fe600000018ff */
[----:B------:R-:W-:Y:S05]  /*16930*/  LDSM.16.M88.4 R172, [R202] ;  /* 0x00000000caac783b */ /* 0x000fea0000000200 */
[C---:B--2---:R-:W-:Y:S08]  /*16940*/  HMMA.16816.F32 R12, R16.reuse, R148, RZ ;  /* 0x00000094100c723c */ /* 0x044ff000000018ff */
[----:B------:R-:W-:Y:S01]  /*16950*/  HMMA.16816.F32 R16, R16, R150, RZ ;  /* 0x000000961010723c */ /* 0x000fe200000018ff */
[----:B------:R-:W2:Y:S07]  /*16960*/  LDSM.16.M88.4 R148, [R208+0xc880] ;  /* 0x00c88000d094783b */ /* 0x000eae0000000200 */
[C---:B---3--:R-:W-:Y:S08]  /*16970*/  HMMA.16816.F32 R4, R152.reuse, R156, R4 ;  /* 0x0000009c9804723c */ /* 0x048ff00000001804 */
[C---:B------:R-:W-:Y:S01]  /*16980*/  HMMA.16816.F32 R8, R152.reuse, R158, R8 ;  /* 0x0000009e9808723c */ /* 0x040fe20000001808 */
[----:B------:R-:W3:Y:S07]  /*16990*/  LDSM.16.M88.4 R156, [R207+0x10080] ;  /* 0x01008000cf9c783b */ /* 0x000eee0000000200 */
[C---:B----4-:R-:W-:Y:S08]  /*169a0*/  HMMA.16816.F32 R12, R152.reuse, R160, R12 ;  /* 0x000000a0980c723c */ /* 0x050ff0000000180c */
[----:B------:R-:W-:Y:S01]  /*169b0*/  HMMA.16816.F32 R16, R152, R162, R16 ;  /* 0x000000a29810723c */ /* 0x000fe20000001810 */
[----:B------:R-:W4:Y:S04]  /*169c0*/  LDSM.16.M88.4 R152, [R202+0x800] ;  /* 0x00080000ca98783b */ /* 0x000f280000000200 */
[----:B------:R-:W-:Y:S03]  /*169d0*/  LDSM.16.M88.4 R160, [R214+0x14080] ;  /* 0x01408000d6a0783b */ /* 0x000fe60000000200 */
[C---:B-1----:R-:W-:Y:S08]  /*169e0*/  HMMA.16816.F32 R4, R164.reuse, R168, R4 ;  /* 0x000000a8a404723c */ /* 0x042ff00000001804 */
[C---:B------:R-:W-:Y:S01]  /*169f0*/  HMMA.16816.F32 R8, R164.reuse, R170, R8 ;  /* 0x000000aaa408723c */ /* 0x040fe20000001808 */
[----:B------:R-:W1:Y:S07]  /*16a00*/  LDSM.16.M88.4 R168, [R213+0xd080] ;  /* 0x00d08000d5a8783b */ /* 0x000e6e0000000200 */
[C---:B--2---:R-:W-:Y:S08]  /*16a10*/  HMMA.16816.F32 R12, R164.reuse, R148, R12 ;  /* 0x00000094a40c723c */ /* 0x044ff0000000180c */
[----:B------:R-:W-:Y:S01]  /*16a20*/  HMMA.16816.F32 R16, R164, R150, R16 ;  /* 0x00000096a410723c */ /* 0x000fe20000001810 */
[----:B------:R-:W2:Y:S04]  /*16a30*/  LDSM.16.M88.4 R148, [R213+0xd880] ;  /* 0x00d88000d594783b */ /* 0x000ea80000000200 */
[----:B------:R-:W-:Y:S03]  /*16a40*/  LDSM.16.M88.4 R164, [R210+0x14080] ;  /* 0x01408000d2a4783b */ /* 0x000fe60000000200 */
[C---:B---3--:R-:W-:Y:S08]  /*16a50*/  HMMA.16816.F32 R4, R156.reuse, R172, R4 ;  /* 0x000000ac9c04723c */ /* 0x048ff00000001804 */
[C---:B------:R-:W-:Y:S01]  /*16a60*/  HMMA.16816.F32 R8, R156.reuse, R174, R8 ;  /* 0x000000ae9c08723c */ /* 0x040fe20000001808 */
[----:B------:R-:W3:Y:S07]  /*16a70*/  LDSM.16.M88.4 R172, [R201] ;  /* 0x00000000c9ac783b */ /* 0x000eee0000000200 */
[C---:B----4-:R-:W-:Y:S08]  /*16a80*/  HMMA.16816.F32 R12, R156.reuse, R152, R12 ;  /* 0x000000989c0c723c */ /* 0x050ff0000000180c */
[----:B------:R-:W-:Y:S01]  /*16a90*/  HMMA.16816.F32 R16, R156, R154, R16 ;  /* 0x0000009a9c10723c */ /* 0x000fe20000001810 */
[----:B------:R-:W4:Y:S04]  /*16aa0*/  LDSM.16.M88.4 R152, [R200] ;  /* 0x00000000c898783b */ /* 0x000f280000000200 */
        /* <DEDUP_REMOVED lines=58> */
[C---:B------:R-:W-:Y:S07]  /*16e50*/  HMMA.16816.F32 R8, R156.reuse, R170, R8 ;  /* 0x000000aa9c08723c */ /* 0x040fee0000001808 */
[----:B------:R-:W-:Y:S01]  /*16e60*/  IMAD.U32 R170, RZ, RZ, UR14 ;  /* 0x0000000effaa7e24 */ /* 0x000fe2000f8e00ff */
[C---:B--2---:R-:W-:Y:S01]  /*16e70*/  HMMA.16816.F32 R12, R156.reuse, R148, R12 ;  /* 0x000000949c0c723c */ /* 0x044fe2000000180c */
[----:B------:R-:W-:Y:S03]  /*16e80*/  IMAD.U32 R171, RZ, RZ, UR15 ;  /* 0x0000000fffab7e24 */ /* 0x000fe6000f8e00ff */
[C---:B------:R-:W-:Y:S01]  /*16e90*/  @P0 LEA R168, P1, R170.reuse, R216, 0x5 ;  /* 0x000000d8aaa80211 */ /* 0x040fe200078228ff */
[----:B------:R-:W-:Y:S01]  /*16ea0*/  IMAD.U32 R171, RZ, RZ, UR9 ;  /* 0x00000009ffab7e24 */ /* 0x000fe2000f8e00ff */
[----:B------:R-:W-:Y:S01]  /*16eb0*/  PLOP3.LUT P0, PT, PT, PT, UP0, 0x80, 0x0 ;  /* 0x000000000000781c */ /* 0x000fe20003f0f008 */
[----:B------:R-:W-:Y:S01]  /*16ec0*/  USHF.L.U32 UR9, UR13, 0x5, URZ ;  /* 0x000000050d097899 */ /* 0x000fe2000800063f */
[----:B------:R-:W-:Y:S01]  /*16ed0*/  HMMA.16816.F32 R16, R156, R150, R16 ;  /* 0x000000969c10723c */ /* 0x000fe20000001810 */
[----:B------:R-:W-:Y:S04]  /*16ee0*/  LDSM.16.M88.4 R148, [R209+0x1c080] ;  /* 0x01c08000d194783b */ /* 0x000fe80000000200 */
[----:B------:R-:W1:Y:S03]  /*16ef0*/  LDSM.16.M88.4 R156, [R208+0xf080] ;  /* 0x00f08000d09c783b */ /* 0x000e660000000200 */
[C---:B---3--:R-:W-:Y:S05]  /*16f00*/  HMMA.16816.F32 R4, R160.reuse, R172, R4 ;  /* 0x000000aca004723c */ /* 0x048fea0000001804 */
[----:B------:R-:W-:Y:S02]  /*16f10*/  @P2 LEA.HI.X R171, R170, R223, R171, 0x5, P1 ;  /* 0x000000dfaaab2211 */ /* 0x000fe400008f2cab */
[----:B------:R-:W-:Y:S01]  /*16f20*/  PLOP3.LUT P2, PT, PT, PT, UP0, 0x80, 0x0 ;  /* 0x000000000000781c */ /* 0x000fe20003f4f008 */
[C---:B------:R-:W-:Y:S01]  /*16f30*/  HMMA.16816.F32 R8, R160.reuse, R174, R8 ;  /* 0x000000aea008723c */ /* 0x040fe20000001808 */
[----:B------:R-:W-:Y:S03]  /*16f40*/  PLOP3.LUT P1, PT, PT, PT, UP3, 0x80, 0x0 ;  /* 0x000000000000781c */ /* 0x000fe60003f2f038 */
[C---:B------:R-:W-:Y:S04]  /*16f50*/  @P0 LEA R0, P0, R168.reuse, c[0x0][0x1c8], 0x1 ;  /* 0x00007200a8000a11 */ /* 0x040fe800078008ff */
[C---:B----4-:R-:W-:Y:S08]  /*16f60*/  HMMA.16816.F32 R12, R160.reuse, R152, R12 ;  /* 0x00000098a00c723c */ /* 0x050ff0000000180c */
[----:B------:R-:W-:Y:S01]  /*16f70*/  HMMA.16816.F32 R16, R160, R154, R16 ;  /* 0x0000009aa010723c */ /* 0x000fe20000001810 */
[----:B------:R-:W-:Y:S04]  /*16f80*/  LDSM.16.M88.4 R152, [R207+0x1c080] ;  /* 0x01c08000cf98783b */ /* 0x000fe80000000200 */
[----:B------:R-:W2:Y:S03]  /*16f90*/  LDSM.16.M88.4 R160, [R202+0x3000] ;  /* 0x00300000caa0783b */ /* 0x000ea60000000200 */
[C---:B-1----:R-:W-:Y:S08]  /*16fa0*/  HMMA.16816.F32 R4, R148.reuse, R156, R4 ;  /* 0x0000009c9404723c */ /* 0x042ff00000001804 */
[C---:B------:R-:W-:Y:S01]  /*16fb0*/  HMMA.16816.F32 R8, R148.reuse, R158, R8 ;  /* 0x0000009e9408723c */ /* 0x040fe20000001808 */
[----:B------:R-:W1:Y:S01]  /*16fc0*/  LDSM.16.M88.4 R156, [R202+0x3800] ;  /* 0x00380000ca9c783b */ /* 0x000e620000000200 */
[----:B------:R-:W-:Y:S04]  /*16fd0*/  DEPBAR.LE SB0, 0x0 ;  /* 0x000080000000791a */ /* 0x000fe80000000000 */
[----:B------:R-:W-:Y:S02]  /*16fe0*/  BAR.SYNC.DEFER_BLOCKING 0x0 ;  /* 0x0000000000007b1d */ /* 0x000fe40000010000 */
[C---:B------:R-:W-:Y:S07]  /*16ff0*/  HMMA.16816.F32 R12, R148.reuse, R164, R12 ;  /* 0x000000a4940c723c */ /* 0x040fee000000180c */
[----:B------:R-:W-:Y:S01]  /*17000*/  @P2 LEA.HI.X R165, R168, c[0x0][0x1cc], R171, 0x1, P0 ;  /* 0x00007300a8a52a11 */ /* 0x000fe200000f0cab */
[----:B------:R-:W-:Y:S01]  /*17010*/  HMMA.16816.F32 R16, R148, R166, R16 ;  /* 0x000000a69410723c */ /* 0x000fe20000001810 */
[----:B------:R-:W-:Y:S02]  /*17020*/  PLOP3.LUT P0, PT, PT, PT, UP3, 0x80, 0x0 ;  /* 0x000000000000781c */ /* 0x000fe40003f0f038 */
[----:B------:R-:W-:Y:S01]  /*17030*/  PLOP3.LUT P2, PT, PT, PT, UP0, 0x80, 0x0 ;  /* 0x000000000000781c */ /* 0x000fe20003f4f008 */
[----:B------:R-:W-:Y:S01]  /*17040*/  @P4 IMAD.MOV.U32 R164, RZ, RZ, R0 ;  /* 0x000000ffffa44224 */ /* 0x000fe200078e0000 */
[----:B------:R-:W-:Y:S02]  /*17050*/  LOP3.LUT P4, RZ, R215, 0x2, RZ, 0xc0, !PT ;  /* 0x00000002d7ff7812 */ /* 0x000fe4000788c0ff */
[----:B------:R-:W-:Y:S01]  /*17060*/  @P1 IMAD.HI.U32 R149, R219, c[0x0][0x2c8], RZ ;  /* 0x0000b200db951a27 */ /* 0x000fe200078e00ff */
[C---:B--2---:R-:W-:Y:S01]  /*17070*/  HMMA.16816.F32 R4, R152.reuse, R160, R4 ;  /* 0x000000a09804723c */ /* 0x044fe20000001804 */
[----:B------:R-:W-:Y:S03]  /*17080*/  PLOP3.LUT P1, PT, PT, PT, UP0, 0x80, 0x0 ;  /* 0x000000000000781c */ /* 0x000fe60003f2f008 */
[----:B------:R-:W-:Y:S01]  /*17090*/  IMAD.U32 R151, RZ, RZ, UR28 ;  /* 0x0000001cff977e24 */ /* 0x000fe2000f8e00ff */
[----:B------:R-:W-:Y:S01]  /*170a0*/  @!PT LDS RZ, [RZ] ;  /* 0x00000000fffff984 */ /* 0x000fe20000000800 */
[----:B------:R-:W-:Y:S01]  /*170b0*/  @!PT LDS RZ, [RZ] ;  /* 0x00000000fffff984 */ /* 0x000fe20000000800 */
[----:B------:R-:W-:Y:S01]  /*170c0*/  @!PT LDS RZ, [RZ] ;  /* 0x00000000fffff984 */ /* 0x000fe20000000800 */
[----:B------:R2:W-:Y:S01]  /*170d0*/  @P3 LDGSTS.E.BYPASS.LTC128B.128 [R218+0xc080], [R164.64], !P6 ;  /* 0x0c080000a4da3fae */ /* 0x0005e2000f101d5e */
[----:B------:R-:W-:Y:S02]  /*170e0*/  LOP3.LUT P3, RZ, R215, 0x4, RZ, 0xc0, !PT ;  /* 0x00000004d7ff7812 */ /* 0x000fe4000786c0ff */
[C---:B------:R-:W-:Y:S04]  /*170f0*/  HMMA.16816.F32 R8, R152.reuse, R162, R8 ;  /* 0x000000a29808723c */ /* 0x040fe80000001808 */
[----:B------:R-:W-:Y:S01]  /*17100*/  IMAD.MOV.U32 R148, RZ, RZ, R219 ;  /* 0x000000ffff947224 */ /* 0x000fe200078e00db */
[----:B------:R-:W-:Y:S01]  /*17110*/  @P0 SHF.R.U32.HI R148, RZ, c[0x0][0x2cc], R149 ;  /* 0x0000b300ff940a19 */ /* 0x000fe20000011695 */
[----:B------:R-:W-:Y:S01]  /*17120*/  IMAD.U32 R149, RZ, RZ, UR9 ;  /* 0x00000009ff957e24 */ /* 0x000fe2000f8e00ff */
[----:B------:R-:W-:Y:S01]  /*17130*/  PLOP3.LUT P0, PT, PT, PT, UP0, 0x80, 0x0 ;  /* 0x000000000000781c */ /* 0x000fe20003f0f008 */
[C---:B-1----:R-:W-:Y:S02]  /*17140*/  HMMA.16816.F32 R12, R152.reuse, R156, R12 ;  /* 0x0000009c980c723c */ /* 0x042fe4000000180c */
[----:B------:R-:W1:Y:S02]  /*17150*/  SHFL.IDX PT, R0, R148, RZ, 0x1c1f ;  /* 0x001c1fff94007589 */ /* 0x000e6400000e0000 */
[----:B------:R-:W-:Y:S02]  /*17160*/  IADD3 R150, -R224, 0x1, -R149 ;  /* 0x00000001e0967810 */ /* 0x000fe40007ffe995 */
[----:B------:R2:W-:Y:S02]  /*17170*/  @P2 LDGSTS.E.BYPASS.LTC128B.128 [R218+0xd080], [R164.64+0x80], !P3 ;  /* 0x0d080080a4da2fae */ /* 0x0005e4000d901d5e */
[----:B------:R-:W-:Y:S01]  /*17180*/  IADD3 R151, -R151, UR16, R150 ;  /* 0x0000001097977c10 */ /* 0x000fe2000fffe196 */
[----:B------:R-:W-:Y:S01]  /*17190*/  HMMA.16816.F32 R16, R152, R158, R16 ;  /* 0x0000009e9810723c */ /* 0x000fe20000001810 */
[----:B------:R2:W-:Y:S04]  /*171a0*/  @P1 LDGSTS.E.BYPASS.LTC128B.128 [R218+0xe080], [R164.64+0x100], !P4 ;  /* 0x0e080100a4da1fae */ /* 0x0005e8000e101d5e */
[----:B------:R2:W-:Y:S01]  /*171b0*/  @P0 LDGSTS.E.BYPASS.LTC128B.128 [R218+0xf080], [R164.64+0x180], !P5 ;  /* 0x0f080180a4da0fae */ /* 0x0005e2000e901d5e */
[----:B------:R-:W-:Y:S02]  /*171c0*/  PLOP3.LUT P0, PT, PT, PT, UP2, 0x40, 0x0 ;  /* 0x000000000000781c */ /* 0x000fe40003f0e828 */
[C---:B------:R-:W-:Y:S01]  /*171d0*/  IADD3 R153, R151.reuse, c[0x0][0x328], RZ ;  /* 0x0000ca0097997a10 */ /* 0x040fe20007ffe0ff */
[----:B------:R-:W0:Y:S03]  /*171e0*/  LDGDEPBAR ;  /* 0x00000000000079af */ /* 0x000e260000000000 */
[----:B------:R-:W-:Y:S01]  /*171f0*/  IADD3 R151, R151, UR7, RZ ;  /* 0x0000000797977c10 */ /* 0x000fe2000fffe0ff */
[--C-:B-1----:R-:W-:Y:S04]  /*17200*/  IMAD.IADD R156, R153, 0x1, R0.reuse ;  /* 0x00000001999c7824 */ /* 0x102fe800078e0200 */
[----:B------:R-:W-:Y:S02]  /*17210*/  IMAD.IADD R155, R151, 0x1, R0 ;  /* 0x00000001979b7824 */ /* 0x000fe400078e0200 */
        /* <DEDUP_REMOVED lines=15> */
.L_x_1973:
[----:B------:R-:W-:Y:S04]  /*17310*/  MOV R0, c[0x0][0x32c] ;  /* 0x0000cb0000007a02 */ /* 0x000fe80000000f00 */
[----:B------:R-:W-:Y:S11]  /*17320*/  ISETP.NE.AND P0, PT, R0, 0x1, PT ;  /* 0x000000010000780c */ /* 0x000ff60003f05270 */
[----:B------:R-:W-:Y:S02]  /*17330*/  @!UPT UIADD3 URZ, URZ, URZ, URZ ;  /* 0x0000003f3f3ff290 */ /* 0x000fe4000fffe03f */
[----:B------:R-:W-:Y:S05]  /*17340*/  @P0 IMAD.HI.U32 R0, R150, c[0x0][0x330], RZ ;  /* 0x0000cc0096000a27 */ /* 0x000fea00078e00ff */
[----:B------:R-:W-:Y:S02]  /*17350*/  @P0 SHF.R.U32.HI R150, RZ, c[0x0][0x334], R0 ;  /* 0x0000cd00ff960a19 */ /* 0x000fe40000011600 */
.L_x_1974:
[----:B------:R-:W-:Y:S05]  /*17360*/  BSYNC B0 ;  /* 0x0000000000007941 */ /* 0x000fea0003800000 */
.L_x_1972:
[----:B------:R-:W-:Y:S04]  /*17370*/  IMAD R157, R150, c[0x0][0x32c], -R149 ;  /* 0x0000cb00969d7a24 */ /* 0x000fe800078e0a95 */
[----:B------:R-:W-:Y:S05]  /*17380*/  IMAD.IADD R0, R157, 0x1, -R224 ;  /* 0x000000019d007824 */ /* 0x000fea00078e0ae0 */
[----:B------:R-:W-:Y:S02]  /*17390*/  IADD3 R157, R0, c[0x0][0x32c], RZ ;  /* 0x0000cb00009d7a10 */ /* 0x000fe40007ffe0ff */
[----:B------:R-:W-:Y:S02]  /*173a0*/  IMNMX R155, R155, R0, !PT ;  /* 0x000000009b9b7217 */ /* 0x000fe40007800200 */
[----:B------:R-:W-:Y:S02]  /*173b0*/  IMNMX R156, R156, R157, PT ;  /* 0x0000009d9c9c7217 */ /* 0x000fe40003800200 */
.L_x_1971:
        /* <DEDUP_REMOVED lines=25> */
[----:B--2---:R-:W-:Y:S02]  /*17550*/  FSEL R164, R12, -INF , !P0 ;  /* 0xff8000000ca47808 */ /* 0x004fe40004000000 */
        /* <DEDUP_REMOVED lines=26> */
.L_x_1977:
[----:B------:R-:W-:Y:S04]  /*17700*/  MOV R0, c[0x0][0x32c] ;  /* 0x0000cb0000007a02 */ /* 0x000fe80000000f00 */
[----:B------:R-:W-:Y:S11]  /*17710*/  ISETP.NE.AND P0, PT, R0, 0x1, PT ;  /* 0x000000010000780c */ /* 0x000ff60003f05270 */
[----:B------:R-:W-:Y:S02]  /*17720*/  @!UPT UIADD3 URZ, URZ, URZ, URZ ;  /* 0x0000003f3f3ff290 */ /* 0x000fe4000fffe03f */
[----:B------:R-:W-:Y:S05]  /*17730*/  @P0 IMAD.HI.U32 R0, R4, c[0x0][0x330], RZ ;  /* 0x0000cc0004000a27 */ /* 0x000fea00078e00ff */
[----:B------:R-:W-:Y:S02]  /*17740*/  @P0 SHF.R.U32.HI R4, RZ, c[0x0][0x334], R0 ;  /* 0x0000cd00ff040a19 */ /* 0x000fe40000011600 */
.L_x_1978:
[----:B------:R-:W-:Y:S05]  /*17750*/  BSYNC B0 ;  /* 0x0000000000007941 */ /* 0x000fea0003800000 */
.L_x_1976:
[----:B------:R-:W-:Y:S04]  /*17760*/  IMAD R149, R4, c[0x0][0x32c], -R149 ;  /* 0x0000cb0004957a24 */ /* 0x000fe800078e0a95 */
[----:B------:R-:W-:Y:S05]  /*17770*/  IMAD.IADD R4, R149, 0x1, -R224 ;  /* 0x0000000195047824 */ /* 0x000fea00078e0ae0 */
[----:B------:R-:W-:Y:S02]  /*17780*/  IADD3 R0, R4, c[0x0][0x32c], RZ ;  /* 0x0000cb0004007a10 */ /* 0x000fe40007ffe0ff */
[----:B------:R-:W-:Y:S02]  /*17790*/  IMNMX R151, R151, R4, !PT ;  /* 0x0000000497977217 */ /* 0x000fe40007800200 */
[----:B------:R-:W-:Y:S02]  /*177a0*/  IMNMX R153, R153, R0, PT ;  /* 0x0000000099997217 */ /* 0x000fe40003800200 */
.L_x_1975:
        /* <DEDUP_REMOVED lines=22> */
[----:B------:R-:W-:Y:S02]  /*17910*/  ISETP.GT.AND P0, PT, R151, 0x9, P0 ;  /* 0x000000099700780c */ /* 0x000fe40000704270 */
[----:B------:R-:W-:Y:S02]  /*17920*/  FSEL R17, R7, -INF , !P1 ;  /* 0xff80000007117808 */ /* 0x000fe40004800000 */
[----:B------:R-:W-:Y:S02]  /*17930*/  ISETP.GT.AND P1, PT, R151, 0x8, P3 ;  /* 0x000000089700780c */ /* 0x000fe40001f24270 */
[C---:B------:R-:W-:Y:S01]  /*17940*/  ISETP.LT.OR P0, PT, R153.reuse, 0xa, P0 ;  /* 0x0000000a9900780c */ /* 0x040fe20000701670 */
[----:B------:R-:W-:Y:S01]  /*17950*/  LDSM.16.MT88.4 R184, [R211+0xb880] ;  /* 0x00b88000d3b8783b */ /* 0x000fe20000004200 */
[----:B------:R-:W-:Y:S02]  /*17960*/  ISETP.LT.OR P1, PT, R153, 0x9, P1 ;  /* 0x000000099900780c */ /* 0x000fe40000f21670 */
[----:B------:R-:W-:Y:S02]  /*17970*/  FMNMX.FTZ R4, R149, R2, !PT ;  /* 0x0000000295047209 */ /* 0x000fe40007810000 */
[----:B------:R-:W-:Y:S02]  /*17980*/  PLOP3.LUT P2, PT, PT, PT, UP0, 0x80, 0x0 ;  /* 0x000000000000781c */ /* 0x000fe40003f4f008 */
[----:B------:R-:W-:Y:S01]  /*17990*/  FSEL R9, R10, -INF , !P1 ;  /* 0xff8000000a097808 */ /* 0x000fe20004800000 */
[----:B------:R-:W-:Y:S01]  /*179a0*/  LDSM.16.MT88.4 R188, [R206+0xb880] ;  /* 0x00b88000cebc783b */ /* 0x000fe20000004200 */
[----:B------:R-:W-:Y:S02]  /*179b0*/  ISETP.GT.AND P2, PT, R151, 0x10, P2 ;  /* 0x000000109700780c */ /* 0x000fe40001744270 */
[----:B------:R-:W-:Y:S02]  /*179c0*/  FSEL R11, R11, -INF , !P0 ;  /* 0xff8000000b0b7808 */ /* 0x000fe40004000000 */
[----:B------:R-:W-:Y:S02]  /*179d0*/  PLOP3.LUT P0, PT, PT, PT, UP0, 0x80, 0x0 ;  /* 0x000000000000781c */ /* 0x000fe40003f0f008 */
[----:B------:R-:W-:Y:S02]  /*179e0*/  FMNMX.FTZ R4, R17, R4, !PT ;  /* 0x0000000411047209 */ /* 0x000fe40007810000 */
        /* <DEDUP_REMOVED lines=16> */
[----:B------:R-:W-:Y:S02]  /*17af0*/  FSEL R157, R18, -INF , !P1 ;  /* 0xff800000129d7808 */ /* 0x000fe40004800000 */
        /* <DEDUP_REMOVED lines=17> */
[----:B------:R-:W-:Y:S01]  /*17c10*/  FMUL.FTZ R6, R3, c[0x0][0x2d0] ;  /* 0x0000b40003067a20 */ /* 0x000fe20000410000 */
[----:B------:R-:W-:Y:S01]  /*17c20*/  MUFU.EX2 R15, R15 ;  /* 0x0000000f000f7308 */ /* 0x000fe20000000800 */
[--C-:B------:R-:W-:Y:S02]  /*17c30*/  FFMA.FTZ R14, R154, c[0x0][0x2d0], -R163.reuse ;  /* 0x0000b4009a0e7a23 */ /* 0x100fe400000108a3 */
[--C-:B------:R-:W-:Y:S01]  /*17c40*/  FFMA.FTZ R193, R8, c[0x0][0x2d0], -R163.reuse ;  /* 0x0000b40008c17a23 */ /* 0x100fe200000108a3 */
[----:B------:R-:W-:Y:S01]  /*17c50*/  LDSM.16.MT88.4 R152, [R206+0x8080] ;  /* 0x00808000ce98783b */ /* 0x000fe20000004200 */
[--C-:B------:R-:W-:Y:S02]  /*17c60*/  FFMA.FTZ R229, R164, c[0x0][0x2d0], -R163.reuse ;  /* 0x0000b400a4e57a23 */ /* 0x100fe400000108a3 */
[--C-:B------:R-:W-:Y:S02]  /*17c70*/  FFMA.FTZ R230, R162, c[0x0][0x2d0], -R163.reuse ;  /* 0x0000b400a2e67a23 */ /* 0x100fe400000108a3 */
[--C-:B------:R-:W-:Y:S01]  /*17c80*/  FFMA.FTZ R231, R160, c[0x0][0x2d0], -R163.reuse ;  /* 0x0000b400a0e77a23 */ /* 0x100fe200000108a3 */
[----:B------:R-:W2:Y:S01]  /*17c90*/  MUFU.EX2 R3, R6 ;  /* 0x0000000600037308 */ /* 0x000ea20000000800 */
[----:B------:R-:W-:Y:S01]  /*17ca0*/  FFMA.FTZ R163, R158, c[0x0][0x2d0], -R163 ;  /* 0x0000b4009ea37a23 */ /* 0x000fe200000108a3 */
[----:B------:R-:W-:Y:S01]  /*17cb0*/  LDSM.16.MT88.4 R164, [R206+0x9880] ;  /* 0x00988000cea4783b */ /* 0x000fe20000004200 */
        /* <DEDUP_REMOVED lines=10> */
[----:B------:R-:W3:Y:S01]  /*17d60*/  LDSM.16.MT88.4 R148, [R211+0x8080] ;  /* 0x00808000d394783b */ /* 0x000ee20000004200 */
[----:B------:R-:W-:Y:S02]  /*17d70*/  FMUL.FTZ R2, R5, c[0x0][0x2d0] ;  /* 0x0000b40005027a20 */ /* 0x000fe40000410000 */
[--C-:B------:R-:W-:Y:S02]  /*17d80*/  FFMA.FTZ R227, R17, c[0x0][0x2d0], -R156.reuse ;  /* 0x0000b40011e37a23 */ /* 0x100fe4000001089c */
[--C-:B------:R-:W-:Y:S02]  /*17d90*/  FFMA.FTZ R195, R9, c[0x0][0x2d0], -R156.reuse ;  /* 0x0000b40009c37a23 */ /* 0x100fe4000001089c */
[--C-:B------:R-:W-:Y:S02]  /*17da0*/  FFMA.FTZ R194, R11, c[0x0][0x2d0], -R156.reuse ;  /* 0x0000b4000bc27a23 */ /* 0x100fe4000001089c */
        /* <DEDUP_REMOVED lines=10> */
[----:B------:R-:W-:Y:S02]  /*17e50*/  FMUL.FTZ R137, R3, R137 ;  /* 0x0000008903897220 */ /* 0x000fe40000410000 */
[--C-:B------:R-:W-:Y:S02]  /*17e60*/  FFMA.FTZ R233, R161, c[0x0][0x2d0], -R156.reuse ;  /* 0x0000b400a1e97a23 */ /* 0x100fe4000001089c */
[--C-:B------:R-:W-:Y:S01]  /*17e70*/  FFMA.FTZ R234, R159, c[0x0][0x2d0], -R156.reuse ;  /* 0x0000b4009fea7a23 */ /* 0x100fe2000001089c */
[----:B------:R-:W-:Y:S01]  /*17e80*/  MUFU.EX2 R228, R228 ;  /* 0x000000e400e47308 */ /* 0x000fe20000000800 */
[--C-:B------:R-:W-:Y:S02]  /*17e90*/  FFMA.FTZ R235, R157, c[0x0][0x2d0], -R156.reuse ;  /* 0x0000b4009deb7a23 */ /* 0x100fe4000001089c */
[----:B------:R-:W-:Y:S02]  /*17ea0*/  FFMA.FTZ R156, R13, c[0x0][0x2d0], -R156 ;  /* 0x0000b4000d9c7a23 */ /* 0x000fe4000001089c */
[C---:B----4-:R-:W-:Y:S02]  /*17eb0*/  FMUL.FTZ R6, R2.reuse, R146 ;  /* 0x0000009202067220 */ /* 0x050fe40000410000 */
[C---:B------:R-:W-:Y:S02]  /*17ec0*/  FMUL.FTZ R7, R2.reuse, R147 ;  /* 0x0000009302077220 */ /* 0x040fe40000410000 */
[----:B------:R-:W2:Y:S01]  /*17ed0*/  LDSM.16.MT88.4 R144, [R205+0x8080] ;  /* 0x00808000cd90783b */ /* 0x000ea20000004200 */
[----:B------:R-:W4:Y:S01]  /*17ee0*/  MUFU.EX2 R227, R227 ;  /* 0x000000e300e37308 */ /* 0x000f220000000800 */
[C---:B------:R-:W-:Y:S02]  /*17ef0*/  FMUL.FTZ R10, R2.reuse, R142 ;  /* 0x0000008e020a7220 */ /* 0x040fe40000410000 */
[C---:B------:R-:W-:Y:S01]  /*17f00*/  FMUL.FTZ R11, R2.reuse, R143 ;  /* 0x0000008f020b7220 */ /* 0x040fe20000410000 */
[----:B-1----:R-:W-:Y:S01]  /*17f10*/  F2FP.PACK_AB R18, R193, R14 ;  /* 0x0000000ec112723e */ /* 0x002fe200000000ff */
[C---:B------:R-:W-:Y:S02]  /*17f20*/  FMUL.FTZ R134, R2.reuse, R134 ;  /* 0x0000008602867220 */ /* 0x040fe40000410000 */
[----:B------:R-:W1:Y:S01]  /*17f30*/  LDSM.16.MT88.4 R140, [R204+0x8080] ;  /* 0x00808000cc8c783b */ /* 0x000e620000004200 */
[C---:B------:R-:W-:Y:S02]  /*17f40*/  FMUL.FTZ R135, R2.reuse, R135 ;  /* 0x0000008702877220 */ /* 0x040fe40000410000 */
        /* <DEDUP_REMOVED lines=8> */
[----:B------:R-:W-:Y:S01]  /*17fd0*/  FMUL.FTZ R24, R3, R24 ;  /* 0x0000001803187220 */ /* 0x000fe20000410000 */
[----:B----4-:R-:W-:Y:S01]  /*17fe0*/  F2FP.PACK_AB R17, R227, R228 ;  /* 0x000000e4e311723e */ /* 0x010fe200000000ff */
        /* <DEDUP_REMOVED lines=12> */
[----:B-----5:R-:W-:Y:S01]  /*180b0*/  F2FP.PACK_AB R19, R194, R195 ;  /* 0x000000c3c213723e */ /* 0x020fe200000000ff */
[C---:B------:R-:W-:Y:S02]  /*180c0*/  FMUL.FTZ R35, R2.reuse, R35 ;  /* 0x0000002302237220 */ /* 0x040fe40000410000 */
[C---:B------:R-:W-:Y:S02]  /*180d0*/  FMUL.FTZ R36, R3.reuse, R36 ;  /* 0x0000002403247220 */ /* 0x040fe40000410000 */
[C---:B------:R-:W-:Y:S01]  /*180e0*/  FMUL.FTZ R37, R3.reuse, R37 ;  /* 0x0000002503257220 */ /* 0x040fe20000410000 */
[----:B------:R-:W-:Y:S01]  /*180f0*/  MUFU.EX2 R229, R229 ;  /* 0x000000e500e57308 */ /* 0x000fe20000000800 */
[C---:B---3--:R-:W-:Y:S01]  /*18100*/  HMMA.16816.F32 R4, R16.reuse, R148, R4 ;  /* 0x000000941004723c */ /* 0x048fe20000001804 */
[----:B----4-:R-:W-:Y:S04]  /*18110*/  LDSM.16.MT88.4 R156, [R205+0x8880] ;  /* 0x00888000cd9c783b */ /* 0x010fe80000004200 */
[C---:B------:R-:W-:Y:S02]  /*18120*/  FMUL.FTZ R38, R2.reuse, R38 ;  /* 0x0000002602267220 */ /* 0x040fe40000410000 */
[C---:B------:R-:W-:Y:S01]  /*18130*/  FMUL.FTZ R39, R2.reuse, R39 ;  /* 0x0000002702277220 */ /* 0x040fe20000410000 */
[C---:B------:R-:W-:Y:S01]  /*18140*/  HMMA.16816.F32 R8, R16.reuse, R150, R8 ;  /* 0x000000961008723c */ /* 0x040fe20000001808 */
[----:B------:R-:W3:Y:S01]  /*18150*/  MUFU.EX2 R230, R230 ;  /* 0x000000e600e67308 */ /* 0x000ee20000000800 */
[----:B------:R-:W4:Y:S02]  /*18160*/  LDSM.16.MT88.4 R148, [R211+0x9080] ;  /* 0x00908000d394783b */ /* 0x000f240000004200 */
[C---:B------:R-:W-:Y:S02]  /*18170*/  FMUL.FTZ R40, R3.reuse, R40 ;  /* 0x0000002803287220 */ /* 0x040fe40000410000 */
[C---:B------:R-:W-:Y:S02]  /*18180*/  FMUL.FTZ R41, R3.reuse, R41 ;  /* 0x0000002903297220 */ /* 0x040fe40000410000 */
[C---:B------:R-:W-:Y:S02]  /*18190*/  HMMA.16816.F32 R132, R16.reuse, R152, R132 ;  /* 0x000000981084723c */ /* 0x040fe40000001884 */
[----:B-1----:R-:W-:Y:S02]  /*181a0*/  LDSM.16.MT88.4 R160, [R204+0x8880] ;  /* 0x00888000cca0783b */ /* 0x002fe40000004200 */
[C---:B------:R-:W-:Y:S01]  /*181b0*/  FMUL.FTZ R42, R2.reuse, R42 ;  /* 0x0000002a022a7220 */ /* 0x040fe20000410000 */
[----:B------:R-:W1:Y:S01]  /*181c0*/  MUFU.EX2 R231, R231 ;  /* 0x000000e700e77308 */ /* 0x000e620000000800 */
[C---:B------:R-:W-:Y:S02]  /*181d0*/  FMUL.FTZ R43, R2.reuse, R43 ;  /* 0x0000002b022b7220 */ /* 0x040fe40000410000 */
[C---:B------:R-:W-:Y:S02]  /*181e0*/  HMMA.16816.F32 R136, R16.reuse, R154, R136 ;  /* 0x0000009a1088723c */ /* 0x040fe40000001888 */
[----:B------:R-:W-:Y:S02]  /*181f0*/  LDSM.16.MT88.4 R152, [R206+0x8880] ;  /* 0x00888000ce98783b */ /* 0x000fe40000004200 */
[C---:B------:R-:W-:Y:S02]  /*18200*/  FMUL.FTZ R44, R3.reuse, R44 ;  /* 0x0000002c032c7220 */ /* 0x040fe40000410000 */
[C---:B------:R-:W-:Y:S01]  /*18210*/  FMUL.FTZ R45, R3.reuse, R45 ;  /* 0x0000002d032d7220 */ /* 0x040fe20000410000 */
[----:B------:R-:W-:Y:S01]  /*18220*/  MUFU.EX2 R233, R233 ;  /* 0x000000e900e97308 */ /* 0x000fe20000000800 */
[C---:B--2---:R-:W-:Y:S04]  /*18230*/  HMMA.16816.F32 R20, R16.reuse, R144, R20 ;  /* 0x000000901014723c */ /* 0x044fe80000001814 */
[C---:B------:R-:W-:Y:S02]  /*18240*/  FMUL.FTZ R46, R2.reuse, R46 ;  /* 0x0000002e022e7220 */ /* 0x040fe40000410000 */
[C---:B------:R-:W-:Y:S02]  /*18250*/  FMUL.FTZ R47, R2.reuse, R47 ;  /* 0x0000002f022f7220 */ /* 0x040fe40000410000 */
[C---:B------:R-:W-:Y:S01]  /*18260*/  HMMA.16816.F32 R24, R16.reuse, R146, R24 ;  /* 0x000000921018723c */ /* 0x040fe20000001818 */
[----:B------:R-:W2:Y:S01]  /*18270*/  LDSM.16.MT88.4 R144, [R206+0x9080] ;  /* 0x00908000ce90783b */ /* 0x000ea20000004200 */
[----:B------:R-:W5:Y:S02]  /*18280*/  MUFU.EX2 R234, R234 ;  /* 0x000000ea00ea7308 */ /* 0x000f640000000800 */
[C---:B------:R-:W-:Y:S02]  /*18290*/  FMUL.FTZ R48, R3.reuse, R48 ;  /* 0x0000003003307220 */ /* 0x040fe40000410000 */
[C---:B------:R-:W-:Y:S02]  /*182a0*/  FMUL.FTZ R49, R3.reuse, R49 ;  /* 0x0000003103317220 */ /* 0x040fe40000410000 */
[C---:B------:R-:W-:Y:S04]  /*182b0*/  HMMA.16816.F32 R28, R16.reuse, R140, R28 ;  /* 0x0000008c101c723c */ /* 0x040fe8000000181c */
[C---:B------:R-:W-:Y:S01]  /*182c0*/  FMUL.FTZ R50, R2.reuse, R50 ;  /* 0x0000003202327220 */ /* 0x040fe20000410000 */
[----:B------:R-:W1:Y:S01]  /*182d0*/  MUFU.EX2 R235, R235 ;  /* 0x000000eb00eb7308 */ /* 0x000e620000000800 */
[C---:B------:R-:W-:Y:S02]  /*182e0*/  FMUL.FTZ R51, R2.reuse, R51 ;  /* 0x0000003302337220 */ /* 0x040fe40000410000 */
[C---:B------:R-:W-:Y:S01]  /*182f0*/  HMMA.16816.F32 R32, R16.reuse, R142, R32 ;  /* 0x0000008e1020723c */ /* 0x040fe20000001820 */
[----:B------:R-:W1:Y:S03]  /*18300*/  LDSM.16.MT88.4 R140, [R205+0x9080] ;  /* 0x00908000cd8c783b */ /* 0x000e660000004200 */
        /* <DEDUP_REMOVED lines=120> */
[----:B---3--:R-:W-:Y:S01]  /*18a90*/  F2FP.PACK_AB R16, R230, R229 ;  /* 0x000000e5e610723e */ /* 0x008fe200000000ff */
[----:B------:R-:W-:Y:S01]  /*18aa0*/  FADD.FTZ R14, R14, R15 ;  /* 0x0000000f0e0e7221 */ /* 0x000fe20000010000 */
[----:B------:R-:W-:Y:S03]  /*18ab0*/  F2FP.PACK_AB R18, R232, R231 ;  /* 0x000000e7e812723e */ /* 0x000fe600000000ff */
[----:B-----5:R-:W-:Y:S01]  /*18ac0*/  F2FP.PACK_AB R17, R234, R233 ;  /* 0x000000e9ea11723e */ /* 0x020fe200000000ff */
[----:B------:R-:W-:Y:S01]  /*18ad0*/  FADD.FTZ R195, R195, R228 ;  /* 0x000000e4c3c37221 */ /* 0x000fe20000010000 */
[----:B------:R-:W-:Y:S01]  /*18ae0*/  F2FP.PACK_AB R19, R236, R235 ;  /* 0x000000ebec13723e */ /* 0x000fe200000000ff */
[----:B------:R-:W-:Y:S02]  /*18af0*/  FADD.FTZ R14, R193, R14 ;  /* 0x0000000ec10e7221 */ /* 0x000fe40000010000 */
[----:B------:R-:W-:Y:S02]  /*18b00*/  FADD.FTZ R194, R194, R195 ;  /* 0x000000c3c2c27221 */ /* 0x000fe40000010000 */
[----:B------:R-:W-:Y:S02]  /*18b10*/  FADD.FTZ R229, R229, R14 ;  /* 0x0000000ee5e57221 */ /* 0x000fe40000010000 */
[C---:B----4-:R-:W-:Y:S01]  /*18b20*/  HMMA.16816.F32 R144, R16.reuse, R148, R4 ;  /* 0x000000941090723c */ /* 0x050fe20000001804 */
        /* <DEDUP_REMOVED lines=14> */
[C---:B------:R-:W-:Y:S08]  /*18c10*/  HMMA.16816.F32 R20, R16.reuse, R156, R20 ;  /* 0x0000009c1014723c */ /* 0x040ff00000001814 */
[C---:B------:R-:W-:Y:S01]  /*18c20*/  HMMA.16816.F32 R24, R16.reuse, R158, R24 ;  /* 0x0000009e1018723c */ /* 0x040fe20000001818 */
[----:B------:R-:W5:Y:S07]  /*18c30*/  LDSM.16.MT88.4 R156, [R204+0xb880] ;  /* 0x00b88000cc9c783b */ /* 0x000f6e0000004200 */
        /* <DEDUP_REMOVED lines=27> */
.L_x_1970:
        /* <DEDUP_REMOVED lines=155> */
.L_x_1873:
        /* <DEDUP_REMOVED lines=197> */
.L_x_1981:
        /* <DEDUP_REMOVED lines=157> */
.L_x_1983:
[----:B--234-:R-:W-:Y:S05]  /*1adc0*/  BSYNC B0 ;  /* 0x0000000000007941 */ /* 0x01cfea0003800000 */
.L_x_1982:
        /* <DEDUP_REMOVED lines=30> */
.L_x_1985:
[----:B------:R-:W-:Y:S05]  /*1afb0*/  BSYNC B0 ;  /* 0x0000000000007941 */ /* 0x000fea0003800000 */
.L_x_1984:
        /* <DEDUP_REMOVED lines=30> */
.L_x_1987:
[----:B------:R-:W-:Y:S05]  /*1b1a0*/  BSYNC B0 ;  /* 0x0000000000007941 */ /* 0x000fea0003800000 */
.L_x_1986:
        /* <DEDUP_REMOVED lines=31> */
.L_x_1980:
        /* <DEDUP_REMOVED lines=31> */
.L_x_1988:
        /* <DEDUP_REMOVED lines=43> */
.L_x_1990:
[----:B------:R-:W-:Y:S05]  /*1b840*/  BSYNC B0 ;  /* 0x0000000000007941 */ /* 0x000fea0003800000 */
.L_x_1989:
        /* <DEDUP_REMOVED lines=77> */
.L_x_1992:
[----:B------:R-:W-:Y:S05]  /*1bd20*/  BSYNC B0 ;  /* 0x0000000000007941 */ /* 0x000fea0003800000 */
.L_x_1991:
        /* <DEDUP_REMOVED lines=27> */
.L_x_1994:
[----:B------:R-:W-:Y:S05]  /*1bee0*/  BSYNC B0 ;  /* 0x0000000000007941 */ /* 0x000fea0003800000 */
.L_x_1993:
        /* <DEDUP_REMOVED lines=27> */
.L_x_1996:
[----:B------:R-:W-:Y:S05]  /*1c0a0*/  BSYNC B0 ;  /* 0x0000000000007941 */ /* 0x000fea0003800000 */
.L_x_1995:
        /* <DEDUP_REMOVED lines=28> */
.L_x_1997:
        /* <DEDUP_REMOVED lines=9> */
.L_x_3019:


//--------------------- .text._ZN7cutlass13device_kernelIN5flash19enable_sm80_to_sm89INS1_16FlashAttnFwdSm80INS1_25CollectiveMainloopFwdSm80ILi8ELi1ELb1EN4cute5tupleIJNS5_1CILi128EEENS7_ILi64EEENS7_ILi256EEEEEELi256ENS_6half_tEfNS_4arch4Sm80ELb1ELb0ELb0ELb0ELb0ELb0ELb1ELb0EEENS1_21CollectiveEpilogueFwdINS6_IJS8_SA_S9_EEENS6_IJNS7_ILi1EEESI_SI_EEESC_SE_Li256ELb0ELb1ELb0ELb0EEENS1_30DynamicPersistentTileSchedulerILi256ELi256ELb0ELb1ELb0EEEEEEEEEvNT_6ParamsE --------------------------
	.section	.text._ZN7cutlass13device_kernelIN5flash19enable_sm80_to_sm89INS1_16FlashAttnFwdSm80INS1_25CollectiveMainloopFwdSm80ILi8ELi1ELb1EN4cute5tupleIJNS5_1CILi128EEENS7_ILi64EEENS7_ILi256EEEEEELi256ENS_6half_tEfNS_4arch4Sm80ELb1ELb0ELb0ELb0ELb0ELb0ELb1ELb0EEENS1_21CollectiveEpilogueFwdINS6_IJS8_SA_S9_EEENS6_IJNS7_ILi1EEESI_SI_EEESC_SE_Li256ELb0ELb1ELb0ELb0EEENS1_30DynamicPersistentTileSchedulerILi256ELi256ELb0ELb1ELb0EEEEEEEEEvNT_6ParamsE,"ax",@progbits
	.sectioninfo	@"SHI_REGISTERS=255"
	.align	128
.text._ZN7cutlass13device_kernelIN5flash19enable_sm80_to_sm89INS1_16FlashAttnFwdSm80INS1_25CollectiveMainloopFwdSm80ILi8ELi1ELb1EN4cute5tupleIJNS5_1CILi128EEENS7_ILi64EEENS7_ILi256EEEEEELi256ENS_6half_tEfNS_4arch4Sm80ELb1ELb0ELb0ELb0ELb0ELb0ELb1ELb0EEENS1_21CollectiveEpilogueFwdINS6_IJS8_SA_S9_EEENS6_IJNS7_ILi1EEESI_SI_EEESC_SE_Li256ELb0ELb1ELb0ELb0EEENS1_30DynamicPersistentTileSchedulerILi256ELi256ELb0ELb1ELb0EEEEEEEEEvNT_6ParamsE:
        .type           _ZN7cutlass13device_kernelIN5flash19enable_sm80_to_sm89INS1_16FlashAttnFwdSm80INS1_25CollectiveMainloopFwdSm80ILi8ELi1ELb1EN4cute5tupleIJNS5_1CILi128EEENS7_ILi64EEENS7_ILi256EEEEEELi256ENS_6half_tEfNS_4arch4Sm80ELb1ELb0ELb0ELb0ELb0ELb0ELb1ELb0EEENS1_21CollectiveEpilogueFwdINS6_IJS8_SA_S9_EEENS6_IJNS7_ILi1EEESI_SI_EEESC_SE_Li256ELb0ELb1ELb0ELb0EEENS1_30DynamicPersistentTileSchedulerILi256ELi256ELb0ELb1ELb0EEEEEEEEEvNT_6ParamsE,@function
        .size           _ZN7cutlass13device_kernelIN5flash19enable_sm80_to_sm89INS1_16FlashAttnFwdSm80INS1_25CollectiveMainloopFwdSm80ILi8ELi1ELb1EN4cute5tupleIJNS5_1CILi128EEENS7_ILi64EEENS7_ILi256EEEEEELi256ENS_6half_tEfNS_4arch4Sm80ELb1ELb0ELb0ELb0ELb0ELb0ELb1ELb0EEENS1_21CollectiveEpilogueFwdINS6_IJS8_SA_S9_EEENS6_IJNS7_ILi1EEESI_SI_EEESC_SE_Li256ELb0ELb1ELb0ELb0EEENS1_30DynamicPersistentTileSchedulerILi256ELi256ELb0ELb1ELb0EEEEEEEEEvNT_6ParamsE,(.L_x_3020 - _ZN7cutlass13device_kernelIN5flash19enable_sm80_to_sm89INS1_16FlashAttnFwdSm80INS1_25CollectiveMainloopFwdSm80ILi8ELi1ELb1EN4cute5tupleIJNS5_1CILi128EEENS7_ILi64EEENS7_ILi256EEEEEELi256ENS_6half_tEfNS_4arch4Sm80ELb1ELb0ELb0ELb0ELb0ELb0ELb1ELb0EEENS1_21CollectiveEpilogueFwdINS6_IJS8_SA_S9_EEENS6_IJNS7_ILi1EEESI_SI_EEESC_SE_Li256ELb0ELb1ELb0ELb0EEENS1_30DynamicPersistentTileSchedulerILi256ELi256ELb0ELb1ELb0EEEEEEEEEvNT_6ParamsE)
        .other          _ZN7cutlass13device_kernelIN5flash19enable_sm80_to_sm89INS1_16FlashAttnFwdSm80INS1_25CollectiveMainloopFwdSm80ILi8ELi1ELb1EN4cute5tupleIJNS5_1CILi128EEENS7_ILi64EEENS7_ILi256EEEEEELi256ENS_6half_tEfNS_4arch4Sm80ELb1ELb0ELb0ELb0ELb0ELb0ELb1ELb0EEENS1_21CollectiveEpilogueFwdINS6_IJS8_SA_S9_EEENS6_IJNS7_ILi1EEESI_SI_EEESC_SE_Li256ELb0ELb1ELb0ELb0EEENS1_30DynamicPersistentTileSchedulerILi256ELi256ELb0ELb1ELb0EEEEEEEEEvNT_6ParamsE,@"STO_CUDA_ENTRY STV_DEFAULT"
_ZN7cutlass13device_kernelIN5flash19enable_sm80_to_sm89INS1_16FlashAttnFwdSm80INS1_25CollectiveMainloopFwdSm80ILi8ELi1ELb1EN4cute5tupleIJNS5_1CILi128EEENS7_ILi64EEENS7_ILi256EEEEEELi256ENS_6half_tEfNS_4arch4Sm80ELb1ELb0ELb0ELb0ELb0ELb0ELb1ELb0EEENS1_21CollectiveEpilogueFwdINS6_IJS8_SA_S9_EEENS6_IJNS7_ILi1EEESI_SI_EEESC_SE_Li256ELb0ELb1ELb0ELb0EEENS1_30DynamicPersistentTileSchedulerILi256ELi256ELb0ELb1ELb0EEEEEEEEEvNT_6ParamsE:
        /* <DEDUP_REMOVED lines=191> */
.L_x_2039:
        /* <DEDUP_REMOVED lines=19> */
.L_x_1999:
[----:B------:R-:W-:-:S04]  /*0d20*/  MOV R0, c[0x0][0x554] ;  /* 0x0001550000007a02 */ /* 0x000fc80000000f00 */
[----:B------:R-:W-:Y:S02]  /*0d30*/  ISETP.NE.AND P0, PT, R0, 0x1, PT ;  /* 0x000000010000780c */ /* 0x000fe40003f05270 */
[----:B------:R-:W-:-:S11]  /*0d40*/  MOV R0, R2 ;  /* 0x0000000200007202 */ /* 0x000fd60000000f00 */
[----:B------:R-:W-:-:S05]  /*0d50*/  @P0 IMAD.HI.U32 R4, R2, c[0x0][0x558], RZ ;  /* 0x0001560002040a27 */ /* 0x000fca00078e00ff */
[----:B------:R-:W-:-:S05]  /*0d60*/  @P0 SHF.R.U32.HI R0, RZ, c[0x0][0x55c], R4 ;  /* 0x00015700ff000a19 */ /* 0x000fca0000011604 */
[----:B------:R-:W-:Y:S02]  /*0d70*/  IMAD R4, R0, c[0x0][0x554], RZ ;  /* 0x0001550000047a24 */ /* 0x000fe400078e02ff */
.L_x_2000:
[----:B------:R-:W-:Y:S05]  /*0d80*/  BSYNC B0 ;  /* 0x0000000000007941 */ /* 0x000fea0003800000 */
.L_x_1998:
        /* <DEDUP_REMOVED lines=195> */
[----:B------:R-:W3:Y:S01]  /*19c0*/  LDL R86, [R1] ;  /* 0x0000000001567983 */ /* 0x000ee20000100800 */
        /* <DEDUP_REMOVED lines=13> */
[----:B------:R-:W3:Y:S04]  /*1aa0*/  LDL R87, [R1+0x2c] ;  /* 0x00002c0001577983 */ /* 0x000ee80000100800 */
        /* <DEDUP_REMOVED lines=54> */
[----:B------:R-:W-:-:S03]  /*1e10*/  IADD3 R7, R7, 0x60, RZ ;  /* 0x0000006007077810 */ /* 0x000fc60007ffe0ff */
[----:B-----5:R-:W5:Y:S01]  /*1e20*/  LDL R18, [R1+0x8] ;  /* 0x0000080001127983 */ /* 0x020f620000100800 */
[----:B-1----:R-:W-:-:S04]  /*1e30*/  @!P1 LEA R16, P0, R50, R0, 0x1 ;  /* 0x0000000032109211 */ /* 0x002fc800078008ff */
[----:B--2---:R-:W-:Y:S02]  /*1e40*/  @!P1 LEA.HI.X R17, R50, R2, R51, 0x1, P0 ;  /* 0x0000000232119211 */ /* 0x004fe400000f0c33 */
[----:B------:R-:W-:-:S04]  /*1e50*/  @!P1 LEA R14, P0, R47, R0, 0x1 ;  /* 0x000000002f0e9211 */ /* 0x000fc800078008ff */
[----:B------:R-:W-:Y:S02]  /*1e60*/  @!P1 LEA.HI.X R15, R47, R2, R34, 0x1, P0 ;  /* 0x000000022f0f9211 */ /* 0x000fe400000f0c22 */
[----:B------:R-:W-:-:S13]  /*1e70*/  ISETP.GE.AND P0, PT, R31, c[0x0][0x198], PT ;  /* 0x000066001f007a0c */ /* 0x000fda0003f06270 */
[----:B------:R1:W-:Y:S01]  /*1e80*/  @!P2 LDGSTS.E.BYPASS.LTC128B.128 [R82+0xd100], [R8.64], !P0 ;  /* 0x0d1000000852afae */ /* 0x0003e2000c101d46 */
[----:B---3--:R-:W-:-:S03]  /*1e90*/  @!P1 LEA R12, P0, R30, R0, 0x1 ;  /* 0x000000001e0c9211 */ /* 0x008fc600078008ff */
        /* <DEDUP_REMOVED lines=16> */
[----:B------:R-:W4:Y:S01]  /*1fa0*/  LDL R13, [R1+0x54] ;  /* 0x00005400010d7983 */ /* 0x000f220000100800 */
[----:B------:R-:W-:-:S03]  /*1fb0*/  ISETP.GE.AND P2, PT, R31, c[0x0][0x198], PT ;  /* 0x000066001f007a0c */ /* 0x000fc60003f46270 */
[----:B------:R-:W2:Y:S10]  /*1fc0*/  LDL R12, [R1+0x50] ;  /* 0x00005000010c7983 */ /* 0x000eb40000100800 */
        /* <DEDUP_REMOVED lines=31> */
[C---:B------:R-:W-:Y:S02]  /*21c0*/  IMAD.WIDE.U32 R10, R5.reuse, c[0x0][0x1e0], RZ ;  /* 0x00007800050a7a25 */ /* 0x040fe400078e00ff */
[----:B------:R1:W-:Y:S04]  /*21d0*/  @P1 LDGSTS.E.BYPASS.LTC128B.128 [R82+0x12100], [R2.64+0x80], !P5 ;  /* 0x1210008002521fae */ /* 0x0003e8000e901d46 */
[----:B------:R1:W-:Y:S04]  /*21e0*/  @P1 LDGSTS.E.BYPASS.LTC128B.128 [R82+0x14100], [R2.64+0x100], !P4 ;  /* 0x1410010002521fae */ /* 0x0003e8000e101d46 */
[----:B------:R1:W-:Y:S01]  /*21f0*/  @P1 LDGSTS.E.BYPASS.LTC128B.128 [R82+0x16100], [R2.64+0x180], !P3 ;  /* 0x1610018002521fae */ /* 0x0003e2000d901d46 */
[----:B------:R-:W-:Y:S01]  /*2200*/  @P0 IADD3 R0, P1, R0, R10, RZ ;  /* 0x0000000a00000210 */ /* 0x000fe20007f3e0ff */
[----:B-1----:R-:W-:-:S05]  /*2210*/  IMAD R2, R5, c[0x0][0x1e4], RZ ;  /* 0x0000790005027a24 */ /* 0x002fca00078e02ff */
[----:B------:R-:W-:Y:S02]  /*2220*/  @P0 IADD3.X R4, R4, R11, R2, P1, !PT ;  /* 0x0000000b04040210 */ /* 0x000fe40000ffe402 */
[----:B------:R-:W5:Y:S01]  /*2230*/  LDL R11, [R1+0x3c] ;  /* 0x00003c00010b7983 */ /* 0x000f620000100800 */
        /* <DEDUP_REMOVED lines=10> */
[----:B------:R-:W-:-:S03]  /*22e0*/  LEA R0, P0, R4, R28, 0x6 ;  /* 0x0000001c04007211 */ /* 0x000fc600078030ff */
[----:B------:R-:W0:Y:S01]  /*22f0*/  LDGDEPBAR ;  /* 0x00000000000079af */ /* 0x000e220000000000 */
[----:B------:R-:W-:Y:S01]  /*2300*/  LEA.HI.X R4, R4, R27, R7, 0x6, P0 ;  /* 0x0000001b04047211 */ /* 0x000fe200000f3407 */
[----:B------:R-:W-:Y:S01]  /*2310*/  IMAD R7, R6, R80, c[0x0][0x1d0] ;  /* 0x0000740006077624 */ /* 0x000fe200078e0250 */
[----:B------:R-:W-:Y:S02]  /*2320*/  P2R R8, PR, RZ, 0x40 ;  /* 0x00000040ff087803 */ /* 0x000fe40000000000 */
[----:B-1----:R-:W-:Y:S01]  /*2330*/  LOP3.LUT R3, R22, 0x1, RZ, 0xc0, !PT ;  /* 0x0000000116037812 */ /* 0x002fe200078ec0ff */
[----:B------:R-:W-:-:S04]  /*2340*/  DEPBAR.LE SB0, 0x1 ;  /* 0x000080400000791a */ /* 0x000fc80000000000 */
[C---:B------:R-:W-:Y:S01]  /*2350*/  LEA R2, P0, R0.reuse, c[0x0][0x1f8], 0x1 ;  /* 0x00007e0000027a11 */ /* 0x040fe200078008ff */
[----:B------:R-:W-:Y:S01]  /*2360*/  BAR.SYNC.DEFER_BLOCKING 0x0 ;  /* 0x0000000000007b1d */ /* 0x000fe20000010000 */
[----:B------:R-:W-:Y:S02]  /*2370*/  ISETP.NE.U32.AND P6, PT, R3, 0x1, PT ;  /* 0x000000010300780c */ /* 0x000fe40003fc5070 */
[----:B------:R-:W-:Y:S01]  /*2380*/  LEA.HI.X R3, R0, c[0x0][0x1fc], R4, 0x1, P0 ;  /* 0x00007f0000037a11 */ /* 0x000fe200000f0c04 */
[----:B------:R-:W-:Y:S02]  /*2390*/  IMAD.IADD R0, R7, 0x1, -R46 ;  /* 0x0000000107007824 */ /* 0x000fe400078e0a2e */
[----:B------:R-:W1:Y:S02]  /*23a0*/  S2R R46, SR_TID.X ;  /* 0x00000000002e7919 */ /* 0x000e640000002100 */
[----:B-1----:R-:W-:-:S04]  /*23b0*/  SHF.R.S32.HI R15, RZ, 0x1f, R46 ;  /* 0x0000001fff0f7819 */ /* 0x002fc8000001142e */
[----:B------:R-:W-:-:S04]  /*23c0*/  LEA.HI R15, R15, R46, RZ, 0x5 ;  /* 0x0000002e0f0f7211 */ /* 0x000fc800078f28ff */
[----:B------:R-:W-:Y:S01]  /*23d0*/  SHF.R.S32.HI R15, RZ, 0x5, R15 ;  /* 0x00000005ff0f7819 */ /* 0x000fe2000001140f */
[----:B---3--:R-:W-:Y:S04]  /*23e0*/  LDSM.16.M88.4 R172, [R14] ;  /* 0x000000000eac783b */ /* 0x008fe80000000200 */
[----:B------:R-:W-:Y:S01]  /*23f0*/  IMAD R15, R15, 0x800, R248 ;  /* 0x000008000f0f7824 */ /* 0x000fe200078e02f8 */
[----:B------:R-:W-:Y:S04]  /*2400*/  LDSM.16.M88.4 R204, [R14+0x4000] ;  /* 0x004000000ecc783b */ /* 0x000fe80000000200 */
[----:B------:R-:W-:Y:S04]  /*2410*/  LDSM.16.M88.4 R168, [R15] ;  /* 0x000000000fa8783b */ /* 0x000fe80000000200 */
[----:B----4-:R-:W-:Y:S04]  /*2420*/  LDSM.16.M88.4 R192, [R13] ;  /* 0x000000000dc0783b */ /* 0x010fe80000000200 */
[----:B--2---:R-:W-:Y:S04]  /*2430*/  LDSM.16.M88.4 R196, [R12] ;  /* 0x000000000cc4783b */ /* 0x004fe80000000200 */
        /* <DEDUP_REMOVED lines=12> */
[----:B------:R-:W-:-:S02]  /*2500*/  IMAD.MOV.U32 R5, RZ, RZ, c[0x0][0x208] ;  /* 0x00008200ff057624 */ /* 0x000fc400078e00ff */
[----:B------:R-:W-:-:S03]  /*2510*/  IMAD.MOV.U32 R10, RZ, RZ, c[0x0][0x20c] ;  /* 0x00008300ff0a7624 */ /* 0x000fc600078e00ff */
[----:B------:R-:W-:-:S04]  /*2520*/  LEA R4, P0, R5, R2, 0x6 ;  /* 0x0000000205047211 */ /* 0x000fc800078030ff */
[----:B------:R-:W-:Y:S01]  /*2530*/  LEA.HI.X R5, R5, R3, R10, 0x6, P0 ;  /* 0x0000000305057211 */ /* 0x000fe200000f340a */
[----:B------:R-:W-:-:S04]  /*2540*/  DEPBAR.LE SB0, 0x0 ;  /* 0x000080000000791a */ /* 0x000fc80000000000 */
[----:B------:R-:W-:Y:S01]  /*2550*/  BAR.SYNC.DEFER_BLOCKING 0x0 ;  /* 0x0000000000007b1d */ /* 0x000fe20000010000 */
[----:B------:R-:W-:Y:S02]  /*2560*/  ISETP.LT.OR P0, PT, R0, 0x1, P6 ;  /* 0x000000010000780c */ /* 0x000fe40003701670 */
[C---:B------:R-:W-:Y:S02]  /*2570*/  LOP3.LUT P2, RZ, R22.reuse, 0x2, RZ, 0xc0, !PT ;  /* 0x0000000216ff7812 */ /* 0x040fe4000784c0ff */
[----:B------:R-:W-:Y:S01]  /*2580*/  LOP3.LUT P1, RZ, R22, 0x4, RZ, 0xc0, !PT ;  /* 0x0000000416ff7812 */ /* 0x000fe2000782c0ff */
[----:B------:R-:W-:Y:S04]  /*2590*/  LDSM.16.M88.4 R12, [R249] ;  /* 0x00000000f90c783b */ /* 0x000fe80000000200 */
[----:B------:R-:W1:Y:S04]  /*25a0*/  LDSM.16.M88.4 R24, [R249+0x800] ;  /* 0x00080000f918783b */ /* 0x000e680000000200 */
[----:B------:R-:W2:Y:S04]  /*25b0*/  LDSM.16.M88.4 R28, [R249+0x1000] ;  /* 0x00100000f91c783b */ /* 0x000ea80000000200 */
[----:B------:R-:W3:Y:S04]  /*25c0*/  LDSM.16.M88.4 R32, [R249+0x1800] ;  /* 0x00180000f920783b */ /* 0x000ee80000000200 */
[----:B-----5:R-:W-:Y:S04]  /*25d0*/  LDSM.16.M88.4 R40, [R18] ;  /* 0x000000001228783b */ /* 0x020fe80000000200 */
[----:B------:R-:W4:Y:S04]  /*25e0*/  LDSM.16.M88.4 R52, [R17] ;  /* 0x000000001134783b */ /* 0x000f280000000200 */
[----:B------:R-:W2:Y:S01]  /*25f0*/  LDSM.16.M88.4 R60, [R16] ;  /* 0x00000000103c783b */ /* 0x000ea20000000200 */
[----:B------:R-:W-:-:S02]  /*2600*/  P2R R9, PR, RZ, 0x20 ;  /* 0x00000020ff097803 */ /* 0x000fc40000000000 */
[C---:B------:R-:W-:Y:S01]  /*2610*/  ISETP.LT.OR P6, PT, R0.reuse, 0x21, P6 ;  /* 0x000000210000780c */ /* 0x040fe200037c1670 */
        /* <DEDUP_REMOVED lines=8> */
[C---:B------:R-:W-:Y:S02]  /*26a0*/  ISETP.LT.OR P2, PT, R0.reuse, 0x21, !P2 ;  /* 0x000000210000780c */ /* 0x040fe40005741670 */
[----:B------:R-:W-:-:S09]  /*26b0*/  ISETP.LT.OR P1, PT, R0, 0x21, !P1 ;  /* 0x000000210000780c */ /* 0x000fd20004f21670 */
[----:B------:R1:W-:Y:S01]  /*26c0*/  LDGSTS.E.BYPASS.LTC128B.128 [R82+0x4100], [R2.64+0x100], !P0 ;  /* 0x0410010002527fae */ /* 0x0003e2000c101d46 */
[----:B------:R-:W-:-:S04]  /*26d0*/  LOP3.LUT P0, RZ, R22, 0x8, RZ, 0xc0, !PT ;  /* 0x0000000816ff7812 */ /* 0x000fc8000780c0ff */
[C---:B------:R-:W-:Y:S02]  /*26e0*/  ISETP.LT.OR P5, PT, R0.reuse, 0x1, !P0 ;  /* 0x000000010000780c */ /* 0x040fe400047a1670 */
[----:B------:R-:W-:Y:S02]  /*26f0*/  ISETP.LT.OR P0, PT, R0, 0x21, !P0 ;  /* 0x000000210000780c */ /* 0x000fe40004701670 */
[----:B------:R-:W5:Y:S09]  /*2700*/  LDL R0, [R1+0x1c] ;  /* 0x00001c0001007983 */ /* 0x000f720000100800 */
[----:B------:R1:W-:Y:S04]  /*2710*/  LDGSTS.E.BYPASS.LTC128B.128 [R82+0x6100], [R2.64+0x180], !P5 ;  /* 0x0610018002527fae */ /* 0x0003e8000e901d46 */
[----:B------:R2:W-:Y:S04]  /*2720*/  LDGSTS.E.BYPASS.LTC128B.128 [R82+0x1100], [R4.64], !P6 ;  /* 0x0110000004527fae */ /* 0x0005e8000f101d46 */
[----:B------:R2:W-:Y:S04]  /*2730*/  LDGSTS.E.BYPASS.LTC128B.128 [R82+0x3100], [R4.64+0x80], !P2 ;  /* 0x0310008004527fae */ /* 0x0005e8000d101d46 */
[----:B------:R2:W-:Y:S04]  /*2740*/  LDGSTS.E.BYPASS.LTC128B.128 [R82+0x5100], [R4.64+0x100], !P1 ;  /* 0x0510010004527fae */ /* 0x0005e8000c901d46 */
[----:B------:R2:W-:Y:S04]  /*2750*/  LDGSTS.E.BYPASS.LTC128B.128 [R82+0x7100], [R4.64+0x180], !P0 ;  /* 0x0710018004527fae */ /* 0x0005e8000c101d46 */
[----:B-1----:R-:W5:Y:S04]  /*2760*/  LDL R3, [R1+0x24] ;  /* 0x0000240001037983 */ /* 0x002f680000100800 */
[----:B------:R-:W5:Y:S01]  /*2770*/  LDL R2, [R1+0x20] ;  /* 0x0000200001027983 */ /* 0x000f620000100800 */
[----:B------:R-:W-:Y:S01]  /*2780*/  HMMA.16816.F32 R20, R168, R24, RZ ;  /* 0x00000018a814723c */ /* 0x000fe200000018ff */
[----:B------:R-:W-:-:S02]  /*2790*/  ISETP.NE.AND P5, PT, R9, RZ, PT ;  /* 0x000000ff0900720c */ /* 0x000fc40003fa5270 */
[----:B------:R-:W-:Y:S01]  /*27a0*/  ISETP.NE.AND P6, PT, R8, RZ, PT ;  /* 0x000000ff0800720c */ /* 0x000fe20003fc5270 */
[----:B------:R-:W1:Y:S04]  /*27b0*/  LDSM.16.M88.4 R68, [R86+0x800] ;  /* 0x000800005644783b */ /* 0x000e680000000200 */
[----:B--2---:R-:W2:Y:S01]  /*27c0*/  LDL R4, [R1+0x28] ;  /* 0x0000280001047983 */ /* 0x004ea20000100800 */
[C---:B------:R-:W-:Y:S03]  /*27d0*/  HMMA.16816.F32 R24, R168.reuse, R26, RZ ;  /* 0x0000001aa818723c */ /* 0x040fe600000018ff */
[----:B------:R-:W1:Y:S04]  /*27e0*/  LDSM.16.M88.4 R72, [R86+0x1000] ;  /* 0x001000005648783b */ /* 0x000e680000000200 */
[----:B------:R-:W1:Y:S01]  /*27f0*/  LDSM.16.M88.4 R76, [R86+0x1800] ;  /* 0x00180000564c783b */ /* 0x000e620000000200 */
[C---:B------:R-:W-:Y:S03]  /*2800*/  HMMA.16816.F32 R8, R168.reuse, R12, RZ ;  /* 0x0000000ca808723c */ /* 0x040fe600000018ff */
[----:B------:R-:W1:Y:S04]  /*2810*/  LDSM.16.M88.4 R56, [R86] ;  /* 0x000000005638783b */ /* 0x000e680000000200 */
[----:B------:R-:W0:Y:S01]  /*2820*/  LDGDEPBAR ;  /* 0x00000000000079af */ /* 0x000e220000000000 */
[C---:B------:R-:W-:Y:S08]  /*2830*/  HMMA.16816.F32 R16, R168.reuse, R14, RZ ;  /* 0x0000000ea810723c */ /* 0x040ff000000018ff */
[C---:B------:R-:W-:Y:S08]  /*2840*/  HMMA.16816.F32 R12, R168.reuse, R28, RZ ;  /* 0x0000001ca80c723c */ /* 0x040ff000000018ff */
[C---:B------:R-:W-:Y:S08]  /*2850*/  HMMA.16816.F32 R36, R168.reuse, R30, RZ ;  /* 0x0000001ea824723c */ /* 0x040ff000000018ff */
[C---:B---3--:R-:W-:Y:S08]  /*2860*/  HMMA.16816.F32 R48, R168.reuse, R32, RZ ;  /* 0x00000020a830723c */ /* 0x048ff000000018ff */
[----:B------:R-:W-:Y:S08]  /*2870*/  HMMA.16816.F32 R44, R168, R34, RZ ;  /* 0x00000022a82c723c */ /* 0x000ff000000018ff */
[C---:B----4-:R-:W-:Y:S08]  /*2880*/  HMMA.16816.F32 R20, R172.reuse, R52, R20 ;  /* 0x00000034ac14723c */ /* 0x050ff00000001814 */
[C---:B------:R-:W-:Y:S01]  /*2890*/  HMMA.16816.F32 R24, R172.reuse, R54, R24 ;  /* 0x00000036ac18723c */ /* 0x040fe20000001818 */
[----:B------:R-:W-:Y:S07]  /*28a0*/  LDSM.16.M88.4 R52, [R249+0x2800] ;  /* 0x00280000f934783b */ /* 0x000fee0000000200 */
[C---:B------:R-:W-:Y:S01]  /*28b0*/  HMMA.16816.F32 R28, R172.reuse, R60, R12 ;  /* 0x0000003cac1c723c */ /* 0x040fe2000000180c */
[----:B------:R-:W-:Y:S07]  /*28c0*/  LDSM.16.M88.4 R12, [R250] ;  /* 0x00000000fa0c783b */ /* 0x000fee0000000200 */
[C---:B------:R-:W-:Y:S01]  /*28d0*/  HMMA.16816.F32 R32, R172.reuse, R62, R36 ;  /* 0x0000003eac20723c */ /* 0x040fe20000001824 */
[----:B------:R-:W-:Y:S07]  /*28e0*/  LDSM.16.M88.4 R60, [R250+0x1000] ;  /* 0x00100000fa3c783b */ /* 0x000fee0000000200 */
[C---:B------:R-:W-:Y:S08]  /*28f0*/  HMMA.16816.F32 R8, R172.reuse, R40, R8 ;  /* 0x00000028ac08723c */ /* 0x040ff00000001808 */
[C---:B------:R-:W-:Y:S08]  /*2900*/  HMMA.16816.F32 R16, R172.reuse, R42, R16 ;  /* 0x0000002aac10723c */ /* 0x040ff00000001810 */
[C---:B------:R-:W-:Y:S01]  /*2910*/  HMMA.16816.F32 R36, R172.reuse, R64, R48 ;  /* 0x00000040ac24723c */ /* 0x040fe20000001830 */
[----:B------:R-:W3:Y:S07]  /*2920*/  LDSM.16.M88.4 R48, [R250+0x800] ;  /* 0x00080000fa30783b */ /* 0x000eee0000000200 */
[----:B------:R-:W-:Y:S01]  /*2930*/  HMMA.16816.F32 R40, R172, R66, R44 ;  /* 0x00000042ac28723c */ /* 0x000fe2000000182c */
[----:B------:R-:W4:Y:S04]  /*2940*/  LDSM.16.M88.4 R64, [R250+0x1800] ;  /* 0x00180000fa40783b */ /* 0x000f280000000200 */
[----:B------:R-:W-:Y:S03]  /*2950*/  LDSM.16.M88.4 R44, [R249+0x2000] ;  /* 0x00200000f92c783b */ /* 0x000fe60000000200 */
[C---:B-1----:R-:W-:Y:S08]  /*2960*/  HMMA.16816.F32 R20, R192.reuse, R68, R20 ;  /* 0x00000044c014723c */ /* 0x042ff00000001814 */
[C---:B------:R-:W-:Y:S01]  /*2970*/  HMMA.16816.F32 R24, R192.reuse, R70, R24 ;  /* 0x00000046c018723c */ /* 0x040fe20000001818 */
[----:B------:R-:W-:Y:S07]  /*2980*/  LDSM.16.M88.4 R68, [R87] ;  /* 0x000000005744783b */ /* 0x000fee0000000200 */
[C---:B------:R-:W-:Y:S08]  /*2990*/  HMMA.16816.F32 R28, R192.reuse, R72, R28 ;  /* 0x00000048c01c723c */ /* 0x040ff0000000181c */
[C---:B------:R-:W-:Y:S01]  /*29a0*/  HMMA.16816.F32 R32, R192.reuse, R74, R32 ;  /* 0x0000004ac020723c */ /* 0x040fe20000001820 */
[----:B------:R-:W-:Y:S07]  /*29b0*/  LDSM.16.M88.4 R72, [R249+0x3800] ;  /* 0x00380000f948783b */ /* 0x000fee0000000200 */
[C---:B------:R-:W-:Y:S08]  /*29c0*/  HMMA.16816.F32 R36, R192.reuse, R76, R36 ;  /* 0x0000004cc024723c */ /* 0x040ff00000001824 */
[C---:B------:R-:W-:Y:S01]  /*29d0*/  HMMA.16816.F32 R40, R192.reuse, R78, R40 ;  /* 0x0000004ec028723c */ /* 0x040fe20000001828 */
[----:B------:R-:W-:Y:S07]  /*29e0*/  LDSM.16.M88.4 R76, [R86+0x5800] ;  /* 0x00580000564c783b */ /* 0x000fee0000000200 */
[C---:B------:R-:W-:Y:S08]  /*29f0*/  HMMA.16816.F32 R8, R192.reuse, R56, R8 ;  /* 0x00000038c008723c */ /* 0x040ff00000001808 */
[----:B------:R-:W-:Y:S01]  /*2a00*/  HMMA.16816.F32 R16, R192, R58, R16 ;  /* 0x0000003ac010723c */ /* 0x000fe20000001810 */
[----:B------:R-:W1:Y:S07]  /*2a10*/  LDSM.16.M88.4 R56, [R249+0x3000] ;  /* 0x00300000f938783b */ /* 0x000e6e0000000200 */
[C---:B---3--:R-:W-:Y:S08]  /*2a20*/  HMMA.16816.F32 R20, R196.reuse, R48, R20 ;  /* 0x00000030c414723c */ /* 0x048ff00000001814 */
[C---:B------:R-:W-:Y:S01]  /*2a30*/  HMMA.16816.F32 R24, R196.reuse, R50, R24 ;  /* 0x00000032c418723c */ /* 0x040fe20000001818 */
[----:B------:R-:W3:Y:S07]  /*2a40*/  LDSM.16.M88.4 R48, [R89] ;  /* 0x000000005930783b */ /* 0x000eee0000000200 */
[C---:B------:R-:W-:Y:S08]  /*2a50*/  HMMA.16816.F32 R28, R196.reuse, R60, R28 ;  /* 0x0000003cc41c723c */ /* 0x040ff0000000181c */
[C---:B------:R-:W-:Y:S01]  /*2a60*/  HMMA.16816.F32 R32, R196.reuse, R62, R32 ;  /* 0x0000003ec420723c */ /* 0x040fe20000001820 */
[----:B------:R-:W1:Y:S07]  /*2a70*/  LDSM.16.M88.4 R60, [R88] ;  /* 0x00000000583c783b */ /* 0x000e6e0000000200 */
[C---:B----4-:R-:W-:Y:S08]  /*2a80*/  HMMA.16816.F32 R36, R196.reuse, R64, R36 ;  /* 0x00000040c424723c */ /* 0x050ff00000001824 */
[C---:B------:R-:W-:Y:S01]  /*2a90*/  HMMA.16816.F32 R40, R196.reuse, R66, R40 ;  /* 0x00000042c428723c */ /* 0x040fe20000001828 */
[----:B------:R-:W-:Y:S07]  /*2aa0*/  LDSM.16.M88.4 R64, [R86+0x3000] ;  /* 0x003000005640783b */ /* 0x000fee0000000200 */
[C---:B------:R-:W-:Y:S08]  /*2ab0*/  HMMA.16816.F32 R8, R196.reuse, R12, R8 ;  /* 0x0000000cc408723c */ /* 0x040ff00000001808 */
[----:B------:R-:W-:Y:S01]  /*2ac0*/  HMMA.16816.F32 R16, R196, R14, R16 ;  /* 0x0000000ec410723c */ /* 0x000fe20000001810 */
[----:B------:R-:W4:Y:S07]  /*2ad0*/  LDSM.16.M88.4 R12, [R90] ;  /* 0x000000005a0c783b */ /* 0x000f2e0000000200 */
[C---:B------:R-:W-:Y:S08]  /*2ae0*/  HMMA.16816.F32 R20, R200.reuse, R52, R20 ;  /* 0x00000034c814723c */ /* 0x040ff00000001814 */
[C---:B------:R-:W-:Y:S01]  /*2af0*/  HMMA.16816.F32 R24, R200.reuse, R54, R24 ;  /* 0x00000036c818723c */ /* 0x040fe20000001818 */
[----:B------:R-:W-:Y:S07]  /*2b00*/  LDSM.16.M88.4 R52, [R250+0x2800] ;  /* 0x00280000fa34783b */ /* 0x000fee0000000200 */
        /* <DEDUP_REMOVED lines=9> */
[C---:B---3--:R-:W-:Y:S08]  /*2ba0*/  HMMA.16816.F32 R20, R204.reuse, R48, R20 ;  /* 0x00000030cc14723c */ /* 0x048ff00000001814 */
[C---:B------:R-:W-:Y:S01]  /*2bb0*/  HMMA.16816.F32 R24, R204.reuse, R50, R24 ;  /* 0x00000032cc18723c */ /* 0x040fe20000001818 */
[----:B------:R-:W-:Y:S07]  /*2bc0*/  LDSM.16.M88.4 R48, [R249+0x4000] ;  /* 0x00400000f930783b */ /* 0x000fee0000000200 */
[C---:B------:R-:W-:Y:S08]  /*2bd0*/  HMMA.16816.F32 R28, R204.reuse, R60, R28 ;  /* 0x0000003ccc1c723c */ /* 0x040ff0000000181c */
[C---:B------:R-:W-:Y:S01]  /*2be0*/  HMMA.16816.F32 R32, R204.reuse, R62, R32 ;  /* 0x0000003ecc20723c */ /* 0x040fe20000001820 */
[----:B------:R-:W3:Y:S07]  /*2bf0*/  LDSM.16.M88.4 R60, [R250+0x3000] ;  /* 0x00300000fa3c783b */ /* 0x000eee0000000200 */
[C---:B------:R-:W-:Y:S08]  /*2c00*/  HMMA.16816.F32 R36, R204.reuse, R68, R36 ;  /* 0x00000044cc24723c */ /* 0x040ff00000001824 */
[C---:B------:R-:W-:Y:S01]  /*2c10*/  HMMA.16816.F32 R40, R204.reuse, R70, R40 ;  /* 0x00000046cc28723c */ /* 0x040fe20000001828 */
[----:B------:R-:W2:Y:S07]  /*2c20*/  LDSM.16.M88.4 R68, [R250+0x3800] ;  /* 0x00380000fa44783b */ /* 0x000eae0000000200 */
[C---:B----4-:R-:W-:Y:S08]  /*2c30*/  HMMA.16816.F32 R8, R204.reuse, R12, R8 ;  /* 0x0000000ccc08723c */ /* 0x050ff00000001808 */
[----:B------:R-:W-:Y:S01]  /*2c40*/  HMMA.16816.F32 R16, R204, R14, R16 ;  /* 0x0000000ecc10723c */ /* 0x000fe20000001810 */
[----:B------:R-:W4:Y:S07]  /*2c50*/  LDSM.16.M88.4 R12, [R250+0x2000] ;  /* 0x00200000fa0c783b */ /* 0x000f2e0000000200 */
        /* <DEDUP_REMOVED lines=11> */
[----:B--2---:R2:W1:Y:S07]  /*2d10*/  LDSM.16.M88.4 R44, [R4] ;  /* 0x00000000042c783b */ /* 0x00446e0000000200 */
[C---:B------:R-:W-:Y:S08]  /*2d20*/  HMMA.16816.F32 R20, R212.reuse, R52, R20 ;  /* 0x00000034d414723c */ /* 0x040ff00000001814 */
[C---:B------:R-:W-:Y:S01]  /*2d30*/  HMMA.16816.F32 R24, R212.reuse, R54, R24 ;  /* 0x00000036d418723c */ /* 0x040fe20000001818 */
[----:B-----5:R5:W1:Y:S04]  /*2d40*/  LDSM.16.M88.4 R52, [R3] ;  /* 0x000000000334783b */ /* 0x020a680000000200 */
[----:B--2---:R-:W2:Y:S03]  /*2d50*/  LDL R4, [R1+0x18] ;  /* 0x0000180001047983 */ /* 0x004ea60000100800 */
[C---:B---3--:R-:W-:Y:S08]  /*2d60*/  HMMA.16816.F32 R28, R212.reuse, R60, R28 ;  /* 0x0000003cd41c723c */ /* 0x048ff0000000181c */
[C---:B------:R-:W-:Y:S01]  /*2d70*/  HMMA.16816.F32 R32, R212.reuse, R62, R32 ;  /* 0x0000003ed420723c */ /* 0x040fe20000001820 */
[----:B------:R3:W1:Y:S04]  /*2d80*/  LDSM.16.M88.4 R60, [R2] ;  /* 0x00000000023c783b */ /* 0x0006680000000200 */
[----:B-----5:R-:W5:Y:S03]  /*2d90*/  LDL R3, [R1+0x14] ;  /* 0x0000140001037983 */ /* 0x020f660000100800 */
[C---:B------:R-:W-:Y:S08]  /*2da0*/  HMMA.16816.F32 R36, R212.reuse, R68, R36 ;  /* 0x00000044d424723c */ /* 0x040ff00000001824 */
[C---:B------:R-:W-:Y:S01]  /*2db0*/  HMMA.16816.F32 R40, R212.reuse, R70, R40 ;  /* 0x00000046d428723c */ /* 0x040fe20000001828 */
[----:B------:R4:W1:Y:S04]  /*2dc0*/  LDSM.16.M88.4 R68, [R0] ;  /* 0x000000000044783b */ /* 0x0008680000000200 */
[----:B---3--:R-:W3:Y:S04]  /*2dd0*/  LDL R2, [R1+0x10] ;  /* 0x0000100001027983 */ /* 0x008ee80000100800 */
[----:B----4-:R-:W4:Y:S01]  /*2de0*/  LDL R0, [R1+0xc] ;  /* 0x00000c0001007983 */ /* 0x010f220000100800 */
[C---:B------:R-:W-:Y:S08]  /*2df0*/  HMMA.16816.F32 R8, R212.reuse, R12, R8 ;  /* 0x0000000cd408723c */ /* 0x040ff00000001808 */
[----:B------:R-:W-:Y:S08]  /*2e00*/  HMMA.16816.F32 R16, R212, R14, R16 ;  /* 0x0000000ed410723c */ /* 0x000ff00000001810 */
[C---:B-1----:R-:W-:Y:S08]  /*2e10*/  HMMA.16816.F32 R20, R216.reuse, R56, R20 ;  /* 0x00000038d814723c */ /* 0x042ff00000001814 */
[C---:B------:R-:W-:Y:S08]  /*2e20*/  HMMA.16816.F32 R12, R216.reuse, R48, R8 ;  /* 0x00000030d80c723c */ /* 0x040ff00000001808 */
[C---:B------:R-:W-:Y:S01]  /*2e30*/  HMMA.16816.F32 R8, R216.reuse, R50, R16 ;  /* 0x00000032d808723c */ /* 0x040fe20000001810 */
[----:B------:R-:W1:Y:S07]  /*2e40*/  LDSM.16.M88.4 R48, [R86+0x4000] ;  /* 0x004000005630783b */ /* 0x000e6e0000000200 */
[C---:B------:R-:W-:Y:S01]  /*2e50*/  HMMA.16816.F32 R24, R216.reuse, R58, R24 ;  /* 0x0000003ad818723c */ /* 0x040fe20000001818 */
[----:B------:R-:W1:Y:S07]  /*2e60*/  LDSM.16.M88.4 R56, [R86+0x4800] ;  /* 0x004800005638783b */ /* 0x000e6e0000000200 */
[C---:B------:R-:W-:Y:S08]  /*2e70*/  HMMA.16816.F32 R28, R216.reuse, R64, R28 ;  /* 0x00000040d81c723c */ /* 0x040ff0000000181c */
        /* <DEDUP_REMOVED lines=8> */
[C---:B------:R-:W-:Y:S08]  /*2f00*/  HMMA.16816.F32 R8, R220.reuse, R52, R20 ;  /* 0x00000034dc08723c */ /* 0x040ff00000001814 */
[C---:B------:R-:W-:Y:S01]  /*2f10*/  HMMA.16816.F32 R24, R220.reuse, R54, R24 ;  /* 0x00000036dc18723c */ /* 0x040fe20000001818 */
[----:B------:R-:W1:Y:S07]  /*2f20*/  LDSM.16.M88.4 R52, [R250+0x4800] ;  /* 0x00480000fa34783b */ /* 0x000e6e0000000200 */
[C---:B------:R-:W-:Y:S08]  /*2f30*/  HMMA.16816.F32 R28, R220.reuse, R60, R28 ;  /* 0x0000003cdc1c723c */ /* 0x040ff0000000181c */
[C---:B------:R-:W-:Y:S01]  /*2f40*/  HMMA.16816.F32 R32, R220.reuse, R62, R32 ;  /* 0x0000003edc20723c */ /* 0x040fe20000001820 */
[----:B------:R-:W2:Y:S07]  /*2f50*/  LDSM.16.M88.4 R60, [R250+0x5000] ;  /* 0x00500000fa3c783b */ /* 0x000eae0000000200 */
[C---:B------:R-:W-:Y:S08]  /*2f60*/  HMMA.16816.F32 R36, R220.reuse, R68, R36 ;  /* 0x00000044dc24723c */ /* 0x040ff00000001824 */
[----:B------:R-:W-:Y:S01]  /*2f70*/  HMMA.16816.F32 R40, R220, R70, R40 ;  /* 0x00000046dc28723c */ /* 0x000fe20000001828 */
        /* <DEDUP_REMOVED lines=8> */
[C---:B------:R-:W-:Y:S08]  /*3000*/  HMMA.16816.F32 R32, R224.reuse, R66, R32 ;  /* 0x00000042e020723c */ /* 0x040ff00000001820 */
[C---:B------:R-:W-:Y:S08]  /*3010*/  HMMA.16816.F32 R36, R224.reuse, R76, R36 ;  /* 0x0000004ce024723c */ /* 0x040ff00000001824 */
[----:B------:R-:W-:Y:S01]  /*3020*/  HMMA.16816.F32 R40, R224, R78, R40 ;  /* 0x0000004ee028723c */ /* 0x000fe20000001828 */
[----:B------:R-:W1:Y:S07]  /*3030*/  LDSM.16.M88.4 R76, [R249+0x7800] ;  /* 0x00780000f94c783b */ /* 0x000e6e0000000200 */
[C---:B------:R-:W-:Y:S08]  /*3040*/  HMMA.16816.F32 R24, R228.reuse, R44, R20 ;  /* 0x0000002ce418723c */ /* 0x040ff00000001814 */
[C---:B------:R-:W-:Y:S08]  /*3050*/  HMMA.16816.F32 R20, R228.reuse, R46, R16 ;  /* 0x0000002ee414723c */ /* 0x040ff00000001810 */
[C---:B------:R-:W-:Y:S08]  /*3060*/  HMMA.16816.F32 R16, R228.reuse, R52, R12 ;  /* 0x00000034e410723c */ /* 0x040ff0000000180c */
[C---:B------:R-:W-:Y:S08]  /*3070*/  HMMA.16816.F32 R12, R228.reuse, R54, R8 ;  /* 0x00000036e40c723c */ /* 0x040ff00000001808 */
[C---:B--2---:R-:W-:Y:S08]  /*3080*/  HMMA.16816.F32 R8, R228.reuse, R60, R28 ;  /* 0x0000003ce408723c */ /* 0x044ff0000000181c */
[C---:B------:R-:W-:Y:S01]  /*3090*/  HMMA.16816.F32 R32, R228.reuse, R62, R32 ;  /* 0x0000003ee420723c */ /* 0x040fe20000001820 */
[----:B------:R-:W-:Y:S04]  /*30a0*/  LDSM.16.M88.4 R60, [R86+0x6800] ;  /* 0x00680000563c783b */ /* 0x000fe80000000200 */
[----:B------:R-:W2:Y:S03]  /*30b0*/  LDSM.16.M88.4 R44, [R4] ;  /* 0x00000000042c783b */ /* 0x000ea60000000200 */
[C---:B------:R-:W-:Y:S08]  /*30c0*/  HMMA.16816.F32 R36, R228.reuse, R72, R36 ;  /* 0x00000048e424723c */ /* 0x040ff00000001824 */
[----:B------:R-:W-:Y:S01]  /*30d0*/  HMMA.16816.F32 R40, R228, R74, R40 ;  /* 0x0000004ae428723c */ /* 0x000fe20000001828 */
[----:B-----5:R-:W5:Y:S04]  /*30e0*/  LDSM.16.M88.4 R52, [R3] ;  /* 0x000000000334783b */ /* 0x020f680000000200 */
[----:B---3--:R-:W3:Y:S03]  /*30f0*/  LDSM.16.M88.4 R64, [R2] ;  /* 0x000000000240783b */ /* 0x008ee60000000200 */
[C---:B-1----:R-:W-:Y:S01]  /*3100*/  HMMA.16816.F32 R28, R232.reuse, R48, R24 ;  /* 0x00000030e81c723c */ /* 0x042fe20000001818 */
[----:B----4-:R-:W1:Y:S07]  /*3110*/  LDSM.16.M88.4 R72, [R0] ;  /* 0x000000000048783b */ /* 0x010e6e0000000200 */
[C---:B------:R-:W-:Y:S01]  /*3120*/  HMMA.16816.F32 R24, R232.reuse, R50, R20 ;  /* 0x00000032e818723c */ /* 0x040fe20000001814 */
[----:B------:R-:W-:Y:S07]  /*3130*/  LDSM.16.M88.4 R48, [R250+0x6800] ;  /* 0x00680000fa30783b */ /* 0x000fee0000000200 */
[C---:B------:R-:W-:Y:S08]  /*3140*/  HMMA.16816.F32 R20, R232.reuse, R56, R16 ;  /* 0x00000038e814723c */ /* 0x040ff00000001810 */
[C---:B------:R-:W-:Y:S01]  /*3150*/  HMMA.16816.F32 R16, R232.reuse, R58, R12 ;  /* 0x0000003ae810723c */ /* 0x040fe2000000180c */
[----:B------:R-:W4:Y:S07]  /*3160*/  LDSM.16.M88.4 R56, [R86+0x6000] ;  /* 0x006000005638783b */ /* 0x000f2e0000000200 */
[C---:B------:R-:W-:Y:S08]  /*3170*/  HMMA.16816.F32 R12, R232.reuse, R68, R8 ;  /* 0x00000044e80c723c */ /* 0x040ff00000001808 */
[C---:B------:R-:W-:Y:S01]  /*3180*/  HMMA.16816.F32 R8, R232.reuse, R70, R32 ;  /* 0x00000046e808723c */ /* 0x040fe20000001820 */
[----:B------:R-:W1:Y:S07]  /*3190*/  LDSM.16.M88.4 R68, [R86+0x7000] ;  /* 0x007000005644783b */ /* 0x000e6e0000000200 */
[C---:B------:R-:W-:Y:S08]  /*31a0*/  HMMA.16816.F32 R36, R232.reuse, R76, R36 ;  /* 0x0000004ce824723c */ /* 0x040ff00000001824 */
[----:B------:R-:W-:Y:S01]  /*31b0*/  HMMA.16816.F32 R40, R232, R78, R40 ;  /* 0x0000004ee828723c */ /* 0x000fe20000001828 */
[----:B------:R-:W1:Y:S07]  /*31c0*/  LDSM.16.M88.4 R76, [R86+0x7800] ;  /* 0x00780000564c783b */ /* 0x000e6e0000000200 */
[C---:B--2---:R-:W-:Y:S08]  /*31d0*/  HMMA.16816.F32 R32, R236.reuse, R44, R28 ;  /* 0x0000002cec20723c */ /* 0x044ff0000000181c */
[C---:B------:R-:W-:Y:S01]  /*31e0*/  HMMA.16816.F32 R28, R236.reuse, R46, R24 ;  /* 0x0000002eec1c723c */ /* 0x040fe20000001818 */
[----:B------:R-:W-:Y:S07]  /*31f0*/  LDSM.16.M88.4 R44, [R250+0x7000] ;  /* 0x00700000fa2c783b */ /* 0x000fee0000000200 */
[C---:B-----5:R-:W-:Y:S08]  /*3200*/  HMMA.16816.F32 R24, R236.reuse, R52, R20 ;  /* 0x00000034ec18723c */ /* 0x060ff00000001814 */
[C---:B------:R-:W-:Y:S01]  /*3210*/  HMMA.16816.F32 R20, R236.reuse, R54, R16 ;  /* 0x00000036ec14723c */ /* 0x040fe20000001810 */
[----:B------:R-:W2:Y:S07]  /*3220*/  LDSM.16.M88.4 R52, [R250+0x6000] ;  /* 0x00600000fa34783b */ /* 0x000eae0000000200 */
[C---:B---3--:R-:W-:Y:S08]  /*3230*/  HMMA.16816.F32 R16, R236.reuse, R64, R12 ;  /* 0x00000040ec10723c */ /* 0x048ff0000000180c */
[----:B------:R-:W-:Y:S01]  /*3240*/  HMMA.16816.F32 R12, R236, R66, R8 ;  /* 0x00000042ec0c723c */ /* 0x000fe20000001808 */
[----:B------:R-:W3:Y:S01]  /*3250*/  LDSM.16.M88.4 R64, [R250+0x7800] ;  /* 0x00780000fa40783b */ /* 0x000ee20000000200 */
[----:B------:R-:W-:Y:S01]  /*3260*/  ISETP.GE.AND P0, PT, R158, 0x2, PT ;  /* 0x000000029e00780c */ /* 0x000fe20003f06270 */
[----:B------:R-:W-:-:S05]  /*3270*/  DEPBAR.LE SB0, 0x0 ;  /* 0x000080000000791a */ /* 0x000fca0000000000 */
[C---:B-1----:R-:W-:Y:S08]  /*3280*/  HMMA.16816.F32 R8, R236.reuse, R72, R36 ;  /* 0x00000048ec08723c */ /* 0x042ff00000001824 */
[----:B------:R-:W-:Y:S08]  /*3290*/  HMMA.16816.F32 R40, R236, R74, R40 ;  /* 0x0000004aec28723c */ /* 0x000ff00000001828 */
[C---:B----4-:R-:W-:Y:S08]  /*32a0*/  HMMA.16816.F32 R36, R240.reuse, R56, R32 ;  /* 0x00000038f024723c */ /* 0x050ff00000001820 */
[C---:B------:R-:W-:Y:S08]  /*32b0*/  HMMA.16816.F32 R32, R240.reuse, R58, R28 ;  /* 0x0000003af020723c */ /* 0x040ff0000000181c */
[C---:B------:R-:W-:Y:S08]  /*32c0*/  HMMA.16816.F32 R28, R240.reuse, R60, R24 ;  /* 0x0000003cf01c723c */ /* 0x040ff00000001818 */
[C---:B------:R-:W-:Y:S08]  /*32d0*/  HMMA.16816.F32 R24, R240.reuse, R62, R20 ;  /* 0x0000003ef018723c */ /* 0x040ff00000001814 */
[C---:B------:R-:W-:Y:S08]  /*32e0*/  HMMA.16816.F32 R20, R240.reuse, R68, R16 ;  /* 0x00000044f014723c */ /* 0x040ff00000001810 */
[C---:B------:R-:W-:Y:S08]  /*32f0*/  HMMA.16816.F32 R16, R240.reuse, R70, R12 ;  /* 0x00000046f010723c */ /* 0x040ff0000000180c */
[C---:B------:R-:W-:Y:S08]  /*3300*/  HMMA.16816.F32 R12, R240.reuse, R76, R8 ;  /* 0x0000004cf00c723c */ /* 0x040ff00000001808 */
[----:B------:R-:W-:Y:S01]  /*3310*/  HMMA.16816.F32 R8, R240, R78, R40 ;  /* 0x0000004ef008723c */ /* 0x000fe20000001828 */
[----:B------:R-:W-:Y:S07]  /*3320*/  BSSY B0, `(.L_x_2002) ;  /* 0x0000025000007945 */ /* 0x000fee0003800000 */
        /* <DEDUP_REMOVED lines=8> */
[----:B------:R-:W-:Y:S06]  /*33b0*/  BAR.SYNC.DEFER_BLOCKING 0x0 ;  /* 0x0000000000007b1d */ /* 0x000fec0000010000 */
[----:B------:R-:W-:Y:S01]  /*33c0*/  @!UPT UIADD3 URZ, URZ, URZ, URZ ;  /* 0x0000003f3f3ff290 */ /* 0x000fe2000fffe03f */
[----:B------:R-:W-:Y:S11]  /*33d0*/  @!P0 BRA `(.L_x_2003) ;  /* 0x0000019000008947 */ /* 0x000ff60003800000 */
[----:B------:R-:W-:Y:S01]  /*33e0*/  IADD3 R0, R158, -0x2, RZ ;  /* 0xfffffffe9e007810 */ /* 0x000fe20007ffe0ff */
        /* <DEDUP_REMOVED lines=24> */
.L_x_2003:
[----:B------:R-:W-:Y:S05]  /*3570*/  BSYNC B0 ;  /* 0x0000000000007941 */ /* 0x000fea0003800000 */
.L_x_2002:
[----:B------:R-:W2:Y:S04]  /*3580*/  LDL R0, [R1+0xb0] ;  /* 0x0000b00001007983 */ /* 0x000ea80000100800 */
[----:B-1----:R-:W3:Y:S01]  /*3590*/  LDL R3, [R1+0xb4] ;  /* 0x0000b40001037983 */ /* 0x002ee20000100800 */
[----:B------:R-:W-:-:S03]  /*35a0*/  ISETP.NE.AND P2, PT, R81, 0x1, PT ;  /* 0x000000015100780c */ /* 0x000fc60003f45270 */
[----:B------:R-:W4:Y:S04]  /*35b0*/  LDL R60, [R1+0x48] ;  /* 0x00004800013c7983 */ /* 0x000f280000100800 */
[----:B------:R-:W5:Y:S04]  /*35c0*/  LDL R131, [R1+0x4] ;  /* 0x0000040001837983 */ /* 0x000f680000100800 */
[----:B------:R-:W-:Y:S04]  /*35d0*/  LDSM.16.MT88.4 R56, [R251+0x800] ;  /* 0x00080000fb38783b */ /* 0x000fe80000004200 */
[----:B------:R-:W-:Y:S04]  /*35e0*/  LDSM.16.MT88.4 R40, [R252+0x800] ;  /* 0x00080000fc28783b */ /* 0x000fe80000004200 */
[----:B------:R-:W-:Y:S04]  /*35f0*/  LDSM.16.MT88.4 R64, [R252+0x2000] ;  /* 0x00200000fc40783b */ /* 0x000fe80000004200 */
[----:B------:R-:W-:Y:S04]  /*3600*/  LDSM.16.MT88.4 R68, [R251+0x2000] ;  /* 0x00200000fb44783b */ /* 0x000fe80000004200 */
[----:B------:R-:W-:Y:S04]  /*3610*/  LDSM.16.MT88.4 R72, [R251+0x2800] ;  /* 0x00280000fb48783b */ /* 0x000fe80000004200 */
[----:B------:R-:W-:Y:S04]  /*3620*/  LDSM.16.MT88.4 R76, [R248+0x4000] ;  /* 0x00400000f84c783b */ /* 0x000fe80000004200 */
[----:B------:R-:W0:Y:S01]  /*3630*/  LDGDEPBAR ;  /* 0x00000000000079af */ /* 0x000e220000000000 */
[----:B--2---:R-:W-:-:S04]  /*3640*/  IMAD.IADD R0, R0, 0x1, R159 ;  /* 0x0000000100007824 */ /* 0x004fc800078e029f */
[----:B------:R-:W-:-:S05]  /*3650*/  @P2 IMAD.HI.U32 R2, R0, c[0x0][0x2c8], RZ ;  /* 0x0000b20000022a27 */ /* 0x000fca00078e00ff */
[----:B------:R-:W-:Y:S01]  /*3660*/  @P2 SHF.R.U32.HI R0, RZ, c[0x0][0x2cc], R2 ;  /* 0x0000b300ff002a19 */ /* 0x000fe20000011602 */
[----:B------:R-:W-:-:S04]  /*3670*/  IMAD R2, R6, R80, 0x1 ;  /* 0x0000000106027424 */ /* 0x000fc800078e0250 */
[----:B------:R-:W1:Y:S04]  /*3680*/  SHFL.IDX PT, R4, R0, RZ, 0x1c1f ;  /* 0x001c1fff00047589 */ /* 0x000e6800000e0000 */
[----:B------:R3:W2:Y:S02]  /*3690*/  SHFL.IDX PT, R5, R0, 0x1, 0x1c1f ;  /* 0x003c1f0000057f89 */ /* 0x0006a400000e0000 */
[----:B---3--:R-:W-:Y:S01]  /*36a0*/  IADD3 R0, -R3, c[0x0][0x1d0], R2 ;  /* 0x0000740003007a10 */ /* 0x008fe20007ffe102 */
[----:B------:R-:W-:-:S03]  /*36b0*/  IMAD.IADD R3, R7, 0x1, -R3 ;  /* 0x0000000107037824 */ /* 0x000fc600078e0a03 */
[----:B------:R-:W-:-:S05]  /*36c0*/  IADD3 R0, R0, -c[0x0][0x168], RZ ;  /* 0x80005a0000007a10 */ /* 0x000fca0007ffe0ff */
[----:B-1----:R-:W-:-:S05]  /*36d0*/  IMAD.IADD R2, R0, 0x1, R4 ;  /* 0x0000000100027824 */ /* 0x002fca00078e0204 */
[----:B------:R-:W-:-:S04]  /*36e0*/  IMNMX R2, R3, R2, PT ;  /* 0x0000000203027217 */ /* 0x000fc80003800200 */
[C---:B------:R-:W-:Y:S02]  /*36f0*/  ISETP.GT.AND P0, PT, R2.reuse, RZ, PT ;  /* 0x000000ff0200720c */ /* 0x040fe40003f04270 */
[----:B------:R-:W-:Y:S02]  /*3700*/  ISETP.GT.AND P1, PT, R2, 0x1, PT ;  /* 0x000000010200780c */ /* 0x000fe40003f24270 */
[----:B------:R-:W-:Y:S02]  /*3710*/  FSEL R17, R36, -INF , P0 ;  /* 0xff80000024117808 */ /* 0x000fe40000000000 */
[----:B------:R-:W-:Y:S02]  /*3720*/  ISETP.GT.AND P0, PT, R2, 0x8, PT ;  /* 0x000000080200780c */ /* 0x000fe40003f04270 */
[----:B------:R-:W-:Y:S01]  /*3730*/  FSEL R10, R37, -INF , P1 ;  /* 0xff800000250a7808 */ /* 0x000fe20000800000 */
[----:B--2---:R-:W-:Y:S01]  /*3740*/  IMAD.IADD R0, R0, 0x1, R5 ;  /* 0x0000000100007824 */ /* 0x004fe200078e0205 */
[----:B------:R-:W-:-:S02]  /*3750*/  ISETP.GT.AND P1, PT, R2, 0x9, PT ;  /* 0x000000090200780c */ /* 0x000fc40003f24270 */
[----:B------:R-:W-:Y:S02]  /*3760*/  FSEL R9, R52, -INF , P0 ;  /* 0xff80000034097808 */ /* 0x000fe40000000000 */
[----:B------:R-:W-:Y:S02]  /*3770*/  FMNMX.FTZ R5, R17, R10, !PT ;  /* 0x0000000a11057209 */ /* 0x000fe40007810000 */
[C---:B------:R-:W-:Y:S02]  /*3780*/  ISETP.GT.AND P0, PT, R2.reuse, 0x10, PT ;  /* 0x000000100200780c */ /* 0x040fe40003f04270 */
[----:B------:R-:W-:Y:S02]  /*3790*/  FSEL R4, R53, -INF , P1 ;  /* 0xff80000035047808 */ /* 0x000fe40000800000 */
[----:B------:R-:W-:Y:S02]  /*37a0*/  IMNMX R0, R3, R0, PT ;  /* 0x0000000003007217 */ /* 0x000fe40003800200 */
        /* <DEDUP_REMOVED lines=8> */
[C---:B------:R-:W-:Y:S02]  /*3830*/  ISETP.GT.AND P0, PT, R2.reuse, 0x20, PT ;  /* 0x000000200200780c */ /* 0x040fe40003f04270 */
        /* <DEDUP_REMOVED lines=15> */
[----:B------:R-:W-:-:S02]  /*3930*/  ISETP.GT.AND P0, PT, R0, RZ, PT ;  /* 0x000000ff0000720c */ /* 0x000fc40003f04270 */
[----:B------:R-:W-:Y:S02]  /*3940*/  FSEL R103, R21, -INF , P1 ;  /* 0xff80000015677808 */ /* 0x000fe40000800000 */
[----:B------:R-:W-:Y:S02]  /*3950*/  FMNMX.FTZ R5, R111, R5, !PT ;  /* 0x000000056f057209 */ /* 0x000fe40007810000 */
[----:B------:R-:W-:Y:S02]  /*3960*/  ISETP.GT.AND P1, PT, R0, 0x1, PT ;  /* 0x000000010000780c */ /* 0x000fe40003f24270 */
[----:B------:R-:W-:Y:S02]  /*3970*/  FSEL R15, R38, -INF , P0 ;  /* 0xff800000260f7808 */ /* 0x000fe40000000000 */
[----:B------:R-:W-:Y:S02]  /*3980*/  ISETP.GT.AND P0, PT, R0, 0x8, PT ;  /* 0x000000080000780c */ /* 0x000fe40003f04270 */
[----:B------:R-:W-:-:S02]  /*3990*/  FMNMX.FTZ R5, R110, R5, !PT ;  /* 0x000000056e057209 */ /* 0x000fc40007810000 */
[----:B------:R-:W-:Y:S02]  /*39a0*/  FSEL R14, R39, -INF , P1 ;  /* 0xff800000270e7808 */ /* 0x000fe40000800000 */
[----:B------:R-:W-:Y:S01]  /*39b0*/  FSEL R13, R54, -INF , P0 ;  /* 0xff800000360d7808 */ /* 0x000fe20000000000 */
[----:B------:R-:W-:Y:S01]  /*39c0*/  LDSM.16.MT88.4 R36, [R248+0x800] ;  /* 0x00080000f824783b */ /* 0x000fe20000004200 */
[----:B------:R-:W-:Y:S02]  /*39d0*/  ISETP.GT.AND P0, PT, R2, 0x38, PT ;  /* 0x000000380200780c */ /* 0x000fe40003f04270 */
[----:B------:R-:W-:Y:S02]  /*39e0*/  FMNMX.FTZ R5, R109, R5, !PT ;  /* 0x000000056d057209 */ /* 0x000fe40007810000 */
[----:B------:R-:W-:Y:S02]  /*39f0*/  ISETP.GT.AND P1, PT, R0, 0x9, PT ;  /* 0x000000090000780c */ /* 0x000fe40003f24270 */
[----:B------:R-:W-:-:S02]  /*3a00*/  FMNMX.FTZ R6, R15, R14, !PT ;  /* 0x0000000e0f067209 */ /* 0x000fc40007810000 */
[----:B------:R-:W-:Y:S02]  /*3a10*/  FSEL R97, R24, -INF , P0 ;  /* 0xff80000018617808 */ /* 0x000fe40000000000 */
[----:B------:R-:W-:Y:S02]  /*3a20*/  FMNMX.FTZ R5, R107, R5, !PT ;  /* 0x000000056b057209 */ /* 0x000fe40007810000 */
[----:B------:R-:W-:Y:S02]  /*3a30*/  FSEL R12, R55, -INF , P1 ;  /* 0xff800000370c7808 */ /* 0x000fe40000800000 */
[C---:B------:R-:W-:Y:S01]  /*3a40*/  ISETP.GT.AND P0, PT, R0.reuse, 0x10, PT ;  /* 0x000000100000780c */ /* 0x040fe20003f04270 */
[----:B-----5:R-:W-:Y:S01]  /*3a50*/  LDSM.16.MT88.4 R52, [R131+0x2000] ;  /* 0x002000008334783b */ /* 0x020fe20000004200 */
[----:B------:R-:W-:Y:S02]  /*3a60*/  FMNMX.FTZ R18, R13, R6, !PT ;  /* 0x000000060d127209 */ /* 0x000fe40007810000 */
[----:B------:R-:W-:-:S02]  /*3a70*/  ISETP.GT.AND P1, PT, R0, 0x11, PT ;  /* 0x000000110000780c */ /* 0x000fc40003f24270 */
[----:B------:R-:W-:Y:S02]  /*3a80*/  FMNMX.FTZ R5, R104, R5, !PT ;  /* 0x0000000568057209 */ /* 0x000fe40007810000 */
[----:B------:R-:W-:Y:S02]  /*3a90*/  FSEL R11, R34, -INF , P0 ;  /* 0xff800000220b7808 */ /* 0x000fe40000000000 */
[----:B------:R-:W-:Y:S02]  /*3aa0*/  FMNMX.FTZ R18, R12, R18, !PT ;  /* 0x000000120c127209 */ /* 0x000fe40007810000 */
[----:B------:R-:W-:Y:S02]  /*3ab0*/  ISETP.GT.AND P0, PT, R2, 0x39, PT ;  /* 0x000000390200780c */ /* 0x000fe40003f04270 */
[----:B------:R-:W-:Y:S02]  /*3ac0*/  FSEL R6, R35, -INF , P1 ;  /* 0xff80000023067808 */ /* 0x000fe40000800000 */
[----:B------:R-:W-:-:S02]  /*3ad0*/  FMNMX.FTZ R2, R103, R5, !PT ;  /* 0x0000000567027209 */ /* 0x000fc40007810000 */
[C---:B------:R-:W-:Y:S02]  /*3ae0*/  ISETP.GT.AND P1, PT, R0.reuse, 0x18, PT ;  /* 0x000000180000780c */ /* 0x040fe40003f24270 */
[----:B------:R-:W-:Y:S02]  /*3af0*/  FMNMX.FTZ R18, R11, R18, !PT ;  /* 0x000000120b127209 */ /* 0x000fe40007810000 */
[----:B------:R-:W-:Y:S02]  /*3b00*/  FSEL R96, R25, -INF , P0 ;  /* 0xff80000019607808 */ /* 0x000fe40000000000 */
[----:B------:R-:W-:Y:S02]  /*3b10*/  FMNMX.FTZ R2, R97, R2, !PT ;  /* 0x0000000261027209 */ /* 0x000fe40007810000 */
[----:B------:R-:W-:Y:S02]  /*3b20*/  ISETP.GT.AND P0, PT, R0, 0x19, PT ;  /* 0x000000190000780c */ /* 0x000fe40003f04270 */
[----:B------:R-:W-:-:S02]  /*3b30*/  FSEL R5, R50, -INF , P1 ;  /* 0xff80000032057808 */ /* 0x000fc40000800000 */
[----:B------:R-:W-:Y:S02]  /*3b40*/  FMNMX.FTZ R19, R6, R18, !PT ;  /* 0x0000001206137209 */ /* 0x000fe40007810000 */
[----:B------:R-:W-:Y:S02]  /*3b50*/  FMNMX.FTZ R157, R96, R2, !PT ;  /* 0x00000002609d7209 */ /* 0x000fe40007810000 */
[----:B------:R-:W-:Y:S02]  /*3b60*/  FSEL R18, R51, -INF , P0 ;  /* 0xff80000033127808 */ /* 0x000fe40000000000 */
[C---:B------:R-:W-:Y:S02]  /*3b70*/  ISETP.GT.AND P1, PT, R0.reuse, 0x20, PT ;  /* 0x000000200000780c */ /* 0x040fe40003f24270 */
[----:B------:R-:W-:Y:S02]  /*3b80*/  FMNMX.FTZ R2, R5, R19, !PT ;  /* 0x0000001305027209 */ /* 0x000fe40007810000 */
[----:B------:R-:W-:-:S02]  /*3b90*/  ISETP.GT.AND P0, PT, R0, 0x21, PT ;  /* 0x000000210000780c */ /* 0x000fc40003f04270 */
[----:B------:R-:W-:Y:S02]  /*3ba0*/  FSEL R100, R30, -INF , P1 ;  /* 0xff8000001e647808 */ /* 0x000fe40000800000 */
[----:B------:R-:W-:Y:S02]  /*3bb0*/  FMNMX.FTZ R2, R18, R2, !PT ;  /* 0x0000000212027209 */ /* 0x000fe40007810000 */
[----:B------:R-:W-:Y:S02]  /*3bc0*/  FSEL R102, R31, -INF , P0 ;  /* 0xff8000001f667808 */ /* 0x000fe40000000000 */
[----:B------:R-:W-:Y:S01]  /*3bd0*/  ISETP.GT.AND P1, PT, R0, 0x28, PT ;  /* 0x000000280000780c */ /* 0x000fe20003f24270 */
[----:B------:R-:W1:Y:S01]  /*3be0*/  SHFL.BFLY PT, R19, R157, 0x2, 0x1f ;  /* 0x0c401f009d137f89 */ /* 0x000e6200000e0000 */
[----:B------:R-:W-:Y:S02]  /*3bf0*/  FMNMX.FTZ R2, R100, R2, !PT ;  /* 0x0000000264027209 */ /* 0x000fe40007810000 */
[----:B------:R-:W-:Y:S01]  /*3c00*/  ISETP.GT.AND P0, PT, R0, 0x29, PT ;  /* 0x000000290000780c */ /* 0x000fe20003f04270 */
[----:B------:R-:W-:Y:S01]  /*3c10*/  LDSM.16.MT88.4 R28, [R252] ;  /* 0x00000000fc1c783b */ /* 0x000fe20000004200 */
[----:B------:R-:W-:-:S02]  /*3c20*/  FSEL R101, R46, -INF , P1 ;  /* 0xff8000002e657808 */ /* 0x000fc40000800000 */
[----:B------:R-:W-:Y:S02]  /*3c30*/  FMNMX.FTZ R2, R102, R2, !PT ;  /* 0x0000000266027209 */ /* 0x000fe40007810000 */
[----:B------:R-:W-:Y:S02]  /*3c40*/  FSEL R108, R47, -INF , P0 ;  /* 0xff8000002f6c7808 */ /* 0x000fe40000000000 */
[C---:B------:R-:W-:Y:S01]  /*3c50*/  ISETP.GT.AND P1, PT, R0.reuse, 0x30, PT ;  /* 0x000000300000780c */ /* 0x040fe20003f24270 */
[----:B------:R-:W-:Y:S01]  /*3c60*/  LDSM.16.MT88.4 R44, [R251] ;  /* 0x00000000fb2c783b */ /* 0x000fe20000004200 */
[----:B------:R-:W-:Y:S02]  /*3c70*/  FMNMX.FTZ R2, R101, R2, !PT ;  /* 0x0000000265027209 */ /* 0x000fe40007810000 */
[----:B------:R-:W-:Y:S02]  /*3c80*/  ISETP.GT.AND P0, PT, R0, 0x31, PT ;  /* 0x000000310000780c */ /* 0x000fe40003f04270 */
[----:B------:R-:W-:-:S02]  /*3c90*/  FSEL R106, R22, -INF , P1 ;  /* 0xff800000166a7808 */ /* 0x000fc40000800000 */
[----:B------:R-:W-:Y:S02]  /*3ca0*/  FMNMX.FTZ R2, R108, R2, !PT ;  /* 0x000000026c027209 */ /* 0x000fe40007810000 */
[----:B------:R-:W-:Y:S02]  /*3cb0*/  FSEL R105, R23, -INF , P0 ;  /* 0xff80000017697808 */ /* 0x000fe40000000000 */
[----:B------:R-:W-:Y:S01]  /*3cc0*/  ISETP.GT.AND P1, PT, R0, 0x38, PT ;  /* 0x000000380000780c */ /* 0x000fe20003f24270 */
[----:B------:R-:W-:Y:S01]  /*3cd0*/  LDSM.16.MT88.4 R20, [R248] ;  /* 0x00000000f814783b */ /* 0x000fe20000004200 */
[----:B------:R-:W-:Y:S02]  /*3ce0*/  FMNMX.FTZ R2, R106, R2, !PT ;  /* 0x000000026a027209 */ /* 0x000fe40007810000 */
[----:B------:R-:W-:Y:S02]  /*3cf0*/  ISETP.GT.AND P0, PT, R0, 0x39, PT ;  /* 0x000000390000780c */ /* 0x000fe40003f04270 */
[----:B------:R-:W-:-:S02]  /*3d00*/  FSEL R99, R26, -INF , P1 ;  /* 0xff8000001a637808 */ /* 0x000fc40000800000 */
[----:B------:R-:W-:Y:S02]  /*3d10*/  FMNMX.FTZ R156, R105, R2, !PT ;  /* 0x00000002699c7209 */ /* 0x000fe40007810000 */
[----:B------:R-:W-:Y:S02]  /*3d20*/  FSEL R98, R27, -INF , P0 ;  /* 0xff8000001b627808 */ /* 0x000fe40000000000 */
[----:B------:R-:W-:Y:S01]  /*3d30*/  FMNMX.FTZ R156, R99, R156, !PT ;  /* 0x0000009c639c7209 */ /* 0x000fe20007810000 */
[----:B----4-:R-:W-:Y:S03]  /*3d40*/  LDSM.16.MT88.4 R24, [R60] ;  /* 0x000000003c18783b */ /* 0x010fe60000004200 */
[----:B------:R-:W-:Y:S01]  /*3d50*/  FMNMX.FTZ R156, R98, R156, !PT ;  /* 0x0000009c629c7209 */ /* 0x000fe20007810000 */
[----:B------:R-:W-:Y:S01]  /*3d60*/  LDSM.16.MT88.4 R60, [R131+0x800] ;  /* 0x00080000833c783b */ /* 0x000fe20000004200 */
        /* <DEDUP_REMOVED lines=27> */
[----:B------:R-:W2:Y:S08]  /*3f20*/  MUFU.EX2 R89, R4 ;  /* 0x0000000400597308 */ /* 0x000eb00000000800 */
[----:B------:R-:W-:Y:S08]  /*3f30*/  MUFU.EX2 R81, R15 ;  /* 0x0000000f00517308 */ /* 0x000ff00000000800 */
[----:B------:R-:W3:Y:S08]  /*3f40*/  MUFU.EX2 R80, R14 ;  /* 0x0000000e00507308 */ /* 0x000ef00000000800 */
[----:B------:R4:W5:Y:S01]  /*3f50*/  MUFU.EX2 R84, R3 ;  /* 0x0000000300547308 */ /* 0x0009620000000800 */
[----:B-1----:R-:W-:Y:S01]  /*3f60*/  F2FP.PACK_AB R12, R83, R85 ;  /* 0x00000055530c723e */ /* 0x002fe200000000ff */
[----:B------:R-:W-:-:S02]  /*3f70*/  FFMA.FTZ R7, R7, c[0x0][0x2d0], -R2 ;  /* 0x0000b40007077a23 */ /* 0x000fc40000010802 */
[----:B----4-:R-:W-:-:S04]  /*3f80*/  FFMA.FTZ R3, R11, c[0x0][0x2d0], -R0 ;  /* 0x0000b4000b037a23 */ /* 0x010fc80000010800 */
[----:B------:R1:W-:Y:S01]  /*3f90*/  MUFU.EX2 R86, R3 ;  /* 0x0000000300567308 */ /* 0x0003e20000000800 */
[----:B--2---:R-:W-:Y:S02]  /*3fa0*/  F2FP.PACK_AB R14, R89, R87 ;  /* 0x00000057590e723e */ /* 0x004fe400000000ff */
[----:B---3--:R-:W-:Y:S02]  /*3fb0*/  F2FP.PACK_AB R13, R80, R81 ;  /* 0x00000051500d723e */ /* 0x008fe400000000ff */
[----:B-----5:R-:W-:Y:S01]  /*3fc0*/  F2FP.PACK_AB R15, R84, R82 ;  /* 0x00000052540f723e */ /* 0x020fe200000000ff */
[----:B------:R-:W-:Y:S02]  /*3fd0*/  FFMA.FTZ R8, R8, c[0x0][0x2d0], -R2 ;  /* 0x0000b40008087a23 */ /* 0x000fe40000010802 */
[----:B-1----:R-:W-:-:S04]  /*3fe0*/  FFMA.FTZ R3, R6, c[0x0][0x2d0], -R0 ;  /* 0x0000b40006037a23 */ /* 0x002fc80000010800 */
[----:B------:R1:W-:Y:S01]  /*3ff0*/  MUFU.EX2 R88, R3 ;  /* 0x0000000300587308 */ /* 0x0003e20000000800 */
[----:B------:R-:W-:-:S07]  /*4000*/  FFMA.FTZ R16, R16, c[0x0][0x2d0], -R2 ;  /* 0x0000b40010107a23 */ /* 0x000fce0000010802 */
[----:B------:R2:W-:Y:S01]  /*4010*/  MUFU.EX2 R94, R7 ;  /* 0x00000007005e7308 */ /* 0x0005e20000000800 */
[----:B-1----:R-:W-:-:S07]  /*4020*/  FFMA.FTZ R3, R5, c[0x0][0x2d0], -R0 ;  /* 0x0000b40005037a23 */ /* 0x002fce0000010800 */
[----:B------:R1:W-:Y:S01]  /*4030*/  MUFU.EX2 R92, R3 ;  /* 0x00000003005c7308 */ /* 0x0003e20000000800 */
[C---:B--2---:R-:W-:Y:S07]  /*4040*/  HMMA.16816.F32 R4, R12.reuse, R20, RZ ;  /* 0x000000140c04723c */ /* 0x044fee00000018ff */
[----:B------:R-:W2:Y:S01]  /*4050*/  MUFU.EX2 R93, R8 ;  /* 0x00000008005d7308 */ /* 0x000ea20000000800 */
[----:B------:R-:W-:Y:S01]  /*4060*/  HMMA.16816.F32 R20, R12, R22, RZ ;  /* 0x000000160c14723c */ /* 0x000fe200000018ff */
[----:B-1----:R-:W-:-:S06]  /*4070*/  FFMA.FTZ R3, R18, c[0x0][0x2d0], -R0 ;  /* 0x0000b40012037a23 */ /* 0x002fcc0000010800 */
[----:B------:R-:W1:Y:S08]  /*4080*/  MUFU.EX2 R95, R16 ;  /* 0x00000010005f7308 */ /* 0x000e700000000800 */
[----:B------:R-:W3:Y:S01]  /*4090*/  MUFU.EX2 R91, R3 ;  /* 0x00000003005b7308 */ /* 0x000ee20000000800 */
[----:B--2---:R-:W-:Y:S02]  /*40a0*/  F2FP.PACK_AB R8, R93, R90 ;  /* 0x0000005a5d08723e */ /* 0x004fe400000000ff */
[----:B------:R-:W-:-:S02]  /*40b0*/  F2FP.PACK_AB R9, R88, R86 ;  /* 0x000000565809723e */ /* 0x000fc400000000ff */
[----:B-1----:R-:W-:Y:S02]  /*40c0*/  F2FP.PACK_AB R10, R95, R94 ;  /* 0x0000005e5f0a723e */ /* 0x002fe400000000ff */
[----:B---3--:R-:W-:-:S07]  /*40d0*/  F2FP.PACK_AB R11, R91, R92 ;  /* 0x0000005c5b0b723e */ /* 0x008fce00000000ff */
        /* <DEDUP_REMOVED lines=18> */
[----:B------:R-:W-:-:S02]  /*4200*/  IMAD.MOV.U32 R116, RZ, RZ, R31 ;  /* 0x000000ffff747224 */ /* 0x000fc400078e001f */
[----:B------:R-:W-:Y:S02]  /*4210*/  IMAD.MOV.U32 R115, RZ, RZ, R30 ;  /* 0x000000ffff737224 */ /* 0x000fe400078e001e */
[----:B------:R-:W-:Y:S02]  /*4220*/  IMAD.MOV.U32 R114, RZ, RZ, R29 ;  /* 0x000000ffff727224 */ /* 0x000fe400078e001d */
[----:B------:R-:W-:Y:S01]  /*4230*/  IMAD.MOV.U32 R113, RZ, RZ, R28 ;  /* 0x000000ffff717224 */ /* 0x000fe200078e001c */
        /* <DEDUP_REMOVED lines=9> */
[----:B------:R-:W-:Y:S07]  /*42d0*/  LDSM.16.MT88.4 R36, [R252+0x4000] ;  /* 0x00400000fc24783b */ /* 0x000fee0000004200 */
[C---:B---3--:R-:W-:Y:S08]  /*42e0*/  HMMA.16816.F32 R28, R8.reuse, R44, R28 ;  /* 0x0000002c081c723c */ /* 0x048ff0000000181c */
[C---:B------:R-:W-:Y:S08]  /*42f0*/  HMMA.16816.F32 R4, R8.reuse, R72, R4 ;  /* 0x000000480804723c */ /* 0x040ff00000001804 */
[----:B------:R-:W-:Y:S01]  /*4300*/  HMMA.16816.F32 R148, R8, R58, R48 ;  /* 0x0000003a0894723c */ /* 0x000fe20000001830 */
[----:B------:R-:W1:Y:S01]  /*4310*/  LDSM.16.MT88.4 R48, [R131+0x2800] ;  /* 0x002800008330783b */ /* 0x000e620000004200 */
[----:B------:R-:W-:-:S02]  /*4320*/  IMAD.MOV.U32 R67, RZ, RZ, R21 ;  /* 0x000000ffff437224 */ /* 0x000fc400078e0015 */
[----:B------:R-:W-:Y:S01]  /*4330*/  IMAD.MOV.U32 R66, RZ, RZ, R22 ;  /* 0x000000ffff427224 */ /* 0x000fe200078e0016 */
[----:B------:R-:W2:Y:S01]  /*4340*/  LDSM.16.MT88.4 R56, [R248+0x4800] ;  /* 0x00480000f838783b */ /* 0x000ea20000004200 */
[----:B------:R-:W-:Y:S02]  /*4350*/  IMAD.MOV.U32 R65, RZ, RZ, R23 ;  /* 0x000000ffff417224 */ /* 0x000fe400078e0017 */
[C---:B------:R-:W-:Y:S01]  /*4360*/  HMMA.16816.F32 R188, R8.reuse, R62, R32 ;  /* 0x0000003e08bc723c */ /* 0x040fe20000001820 */
[----:B------:R-:W-:Y:S01]  /*4370*/  IMAD.MOV.U32 R64, RZ, RZ, R20 ;  /* 0x000000ffff407224 */ /* 0x000fe200078e0014 */
[----:B------:R-:W-:Y:S01]  /*4380*/  MOV R112, R121 ;  /* 0x0000007900707202 */ /* 0x000fe20000000f00 */
[----:B------:R-:W-:Y:S01]  /*4390*/  IMAD.MOV.U32 R119, RZ, RZ, R120 ;  /* 0x000000ffff777224 */ /* 0x000fe200078e0078 */
[----:B------:R-:W-:Y:S04]  /*43a0*/  LDSM.16.MT88.4 R32, [R251+0x4800] ;  /* 0x00480000fb20783b */ /* 0x000fe80000004200 */
[----:B------:R-:W-:Y:S01]  /*43b0*/  HMMA.16816.F32 R44, R8, R46, R24 ;  /* 0x0000002e082c723c */ /* 0x000fe20000001818 */
[----:B------:R-:W-:-:S02]  /*43c0*/  IMAD.MOV.U32 R120, RZ, RZ, R28 ;  /* 0x000000ffff787224 */ /* 0x000fc400078e001c */
[----:B------:R-:W-:-:S05]  /*43d0*/  IMAD.MOV.U32 R28, RZ, RZ, R5 ;  /* 0x000000ffff1c7224 */ /* 0x000fca00078e0005 */
[----:B------:R-:W-:Y:S01]  /*43e0*/  HMMA.16816.F32 R60, R8, R42, R16 ;  /* 0x0000002a083c723c */ /* 0x000fe20000001810 */
[----:B------:R-:W3:Y:S07]  /*43f0*/  LDSM.16.MT88.4 R40, [R251+0x4000] ;  /* 0x00400000fb28783b */ /* 0x000eee0000004200 */
[----:B------:R-:W-:Y:S01]  /*4400*/  HMMA.16816.F32 R24, R12, R70, RZ ;  /* 0x000000460c18723c */ /* 0x000fe200000018ff */
[----:B------:R-:W-:Y:S01]  /*4410*/  IMAD.MOV.U32 R125, RZ, RZ, R6 ;  /* 0x000000ffff7d7224 */ /* 0x000fe200078e0006 */
[----:B------:R-:W-:-:S06]  /*4420*/  MOV R124, R4 ;  /* 0x00000004007c7202 */ /* 0x000fcc0000000f00 */
[----:B------:R-:W-:Y:S01]  /*4430*/  HMMA.16816.F32 R20, R12, R52, RZ ;  /* 0x000000340c14723c */ /* 0x000fe200000018ff */
[----:B------:R-:W-:-:S07]  /*4440*/  IMAD.MOV.U32 R130, RZ, RZ, R7 ;  /* 0x000000ffff827224 */ /* 0x000fce00078e0007 */
[C---:B------:R-:W-:Y:S01]  /*4450*/  HMMA.16816.F32 R16, R12.reuse, R54, RZ ;  /* 0x000000360c10723c */ /* 0x040fe200000018ff */
[----:B------:R-:W-:Y:S02]  /*4460*/  IMAD.MOV.U32 R3, RZ, RZ, R123 ;  /* 0x000000ffff037224 */ /* 0x000fe400078e007b */
[----:B------:R-:W-:Y:S02]  /*4470*/  IMAD.MOV.U32 R176, RZ, RZ, R122 ;  /* 0x000000ffffb07224 */ /* 0x000fe400078e007a */
[----:B------:R-:W-:Y:S02]  /*4480*/  IMAD.MOV.U32 R123, RZ, RZ, R29 ;  /* 0x000000ffff7b7224 */ /* 0x000fe400078e001d */
[----:B------:R-:W-:Y:S01]  /*4490*/  IMAD.MOV.U32 R122, RZ, RZ, R31 ;  /* 0x000000ffff7a7224 */ /* 0x000fe200078e001f */
[----:B------:R-:W-:Y:S01]  /*44a0*/  HMMA.16816.F32 R4, R12, R76, RZ ;  /* 0x0000004c0c04723c */ /* 0x000fe200000018ff */
[----:B------:R-:W-:-:S06]  /*44b0*/  IMAD.MOV.U32 R121, RZ, RZ, R30 ;  /* 0x000000ffff797224 */ /* 0x000fcc00078e001e */
[----:B------:R-:W-:Y:S02]  /*44c0*/  IMAD.MOV.U32 R77, RZ, RZ, R28 ;  /* 0x000000ffff4d7224 */ /* 0x000fe400078e001c */
[----:B------:R-:W4:Y:S01]  /*44d0*/  LDSM.16.MT88.4 R28, [R252+0x4800] ;  /* 0x00480000fc1c783b */ /* 0x000f220000004200 */
[C---:B------:R-:W-:Y:S08]  /*44e0*/  HMMA.16816.F32 R68, R8.reuse, R74, R24 ;  /* 0x0000004a0844723c */ /* 0x040ff00000001818 */
[C---:B-1----:R-:W-:Y:S08]  /*44f0*/  HMMA.16816.F32 R72, R8.reuse, R48, R20 ;  /* 0x000000300848723c */ /* 0x042ff00000001814 */
[----:B------:R-:W-:Y:S08]  /*4500*/  HMMA.16816.F32 R164, R8, R50, R16 ;  /* 0x0000003208a4723c */ /* 0x000ff00000001810 */
[C---:B------:R-:W-:Y:S08]  /*4510*/  HMMA.16816.F32 R20, R12.reuse, R36, RZ ;  /* 0x000000240c14723c */ /* 0x040ff000000018ff */
[----:B------:R-:W-:Y:S01]  /*4520*/  HMMA.16816.F32 R16, R12, R38, RZ ;  /* 0x000000260c10723c */ /* 0x000fe200000018ff */
[----:B------:R-:W1:Y:S07]  /*4530*/  LDSM.16.MT88.4 R36, [R131+0x4000] ;  /* 0x004000008324783b */ /* 0x000e6e0000004200 */
[----:B--2---:R-:W-:Y:S08]  /*4540*/  HMMA.16816.F32 R180, R8, R56, R4 ;  /* 0x0000003808b4723c */ /* 0x004ff00000001804 */
[----:B---3--:R-:W-:Y:S08]  /*4550*/  HMMA.16816.F32 R4, R12, R40, RZ ;  /* 0x000000280c04723c */ /* 0x008ff000000018ff */
[----:B----4-:R-:W-:Y:S01]  /*4560*/  HMMA.16816.F32 R152, R8, R28, R20 ;  /* 0x0000001c0898723c */ /* 0x010fe20000001814 */
[----:B------:R-:W2:Y:S07]  /*4570*/  LDSM.16.MT88.4 R20, [R131+0x4800] ;  /* 0x004800008314783b */ /* 0x000eae0000004200 */
[----:B------:R-:W-:Y:S08]  /*4580*/  HMMA.16816.F32 R24, R12, R78, RZ ;  /* 0x0000004e0c18723c */ /* 0x000ff000000018ff */
[----:B------:R-:W-:Y:S08]  /*4590*/  HMMA.16816.F32 R144, R8, R32, R4 ;  /* 0x000000200890723c */ /* 0x000ff00000001804 */
[----:B-1----:R-:W-:Y:S01]  /*45a0*/  HMMA.16816.F32 R4, R12, R36, RZ ;  /* 0x000000240c04723c */ /* 0x002fe200000018ff */
[----:B------:R-:W-:-:S02]  /*45b0*/  IMAD.MOV.U32 R57, RZ, RZ, R123 ;  /* 0x000000ffff397224 */ /* 0x000fc400078e007b */
[----:B------:R-:W-:Y:S02]  /*45c0*/  IMAD.MOV.U32 R78, RZ, RZ, R122 ;  /* 0x000000ffff4e7224 */ /* 0x000fe400078e007a */
[----:B------:R-:W-:-:S03]  /*45d0*/  IMAD.MOV.U32 R56, RZ, RZ, R120 ;  /* 0x000000ffff387224 */ /* 0x000fc600078e0078 */
[----:B------:R-:W-:Y:S01]  /*45e0*/  HMMA.16816.F32 R136, R8, R58, R24 ;  /* 0x0000003a0888723c */ /* 0x000fe20000001818 */
[----:B------:R-:W1:Y:S06]  /*45f0*/  LDSM.16.MT88.4 R24, [R248+0x6000] ;  /* 0x00600000f818783b */ /* 0x000e6c0000004200 */
[----:B------:R-:W-:-:S09]  /*4600*/  IMAD.MOV.U32 R59, RZ, RZ, R121 ;  /* 0x000000ffff3b7224 */ /* 0x000fd200078e0079 */
[----:B--2---:R-:W-:Y:S08]  /*4610*/  HMMA.16816.F32 R120, R8, R20, R4 ;  /* 0x000000140878723c */ /* 0x004ff00000001804 */
[----:B------:R-:W-:Y:S01]  /*4620*/  HMMA.16816.F32 R4, R12, R38, RZ ;  /* 0x000000260c04723c */ /* 0x000fe200000018ff */
[----:B------:R-:W-:Y:S02]  /*4630*/  IMAD.MOV.U32 R58, RZ, RZ, R3 ;  /* 0x000000ffff3a7224 */ /* 0x000fe400078e0003 */
[----:B------:R-:W-:-:S02]  /*4640*/  FADD.FTZ R3, R85, R83 ;  /* 0x0000005355037221 */ /* 0x000fc40000010000 */
[----:B------:R-:W-:Y:S02]  /*4650*/  IMAD.MOV.U32 R49, RZ, RZ, R115 ;  /* 0x000000ffff317224 */ /* 0x000fe400078e0073 */
[----:B------:R-:W-:Y:S02]  /*4660*/  IMAD.MOV.U32 R54, RZ, RZ, R114 ;  /* 0x000000ffff367224 */ /* 0x000fe400078e0072 */
[----:B------:R-:W-:Y:S02]  /*4670*/  IMAD.MOV.U32 R55, RZ, RZ, R113 ;  /* 0x000000ffff377224 */ /* 0x000fe400078e0071 */
[----:B------:R-:W-:Y:S11]  /*4680*/  IMAD.MOV.U32 R85, RZ, RZ, R112 ;  /* 0x000000ffff557224 */ /* 0x000ff600078e0070 */
[----:B------:R-:W-:Y:S02]  /*4690*/  @!UPT UIADD3 URZ, URZ, URZ, URZ ;  /* 0x0000003f3f3ff290 */ /* 0x000fe4000fffe03f */
[----:B------:R-:W-:Y:S01]  /*46a0*/  HMMA.16816.F32 R112, R8, R22, R4 ;  /* 0x000000160870723c */ /* 0x000fe20000001804 */
[----:B------:R-:W2:Y:S07]  /*46b0*/  LDSM.16.MT88.4 R20, [R248+0x6800] ;  /* 0x00680000f814783b */ /* 0x000eae0000004200 */
[----:B-1----:R-:W-:Y:S01]  /*46c0*/  HMMA.16816.F32 R4, R12, R24, RZ ;  /* 0x000000180c04723c */ /* 0x002fe200000018ff */
[----:B------:R-:W-:Y:S02]  /*46d0*/  IMAD.MOV.U32 R79, RZ, RZ, R125 ;  /* 0x000000ffff4f7224 */ /* 0x000fe400078e007d */
[----:B------:R-:W-:-:S05]  /*46e0*/  IMAD.MOV.U32 R76, RZ, RZ, R124 ;  /* 0x000000ffff4c7224 */ /* 0x000fca00078e007c */
[----:B------:R-:W-:Y:S08]  /*46f0*/  HMMA.16816.F32 R124, R8, R30, R16 ;  /* 0x0000001e087c723c */ /* 0x000ff00000001810 */
[----:B------:R-:W-:Y:S01]  /*4700*/  HMMA.16816.F32 R16, R12, R42, RZ ;  /* 0x0000002a0c10723c */ /* 0x000fe200000018ff */
[----:B------:R-:W-:Y:S01]  /*4710*/  IMAD.MOV.U32 R51, RZ, RZ, R119 ;  /* 0x000000ffff337224 */ /* 0x000fe200078e0077 */
[----:B------:R-:W-:-:S06]  /*4720*/  MOV R48, R116 ;  /* 0x0000007400307202 */ /* 0x000fcc0000000f00 */
[----:B--2---:R-:W-:Y:S08]  /*4730*/  HMMA.16816.F32 R184, R8, R20, R4 ;  /* 0x0000001408b8723c */ /* 0x004ff00000001804 */
[----:B------:R-:W-:Y:S01]  /*4740*/  HMMA.16816.F32 R4, R12, R26, RZ ;  /* 0x0000001a0c04723c */ /* 0x000fe200000018ff */
[----:B------:R-:W-:Y:S02]  /*4750*/  IMAD.MOV.U32 R53, RZ, RZ, R118 ;  /* 0x000000ffff357224 */ /* 0x000fe400078e0076 */
[----:B------:R-:W-:-:S02]  /*4760*/  IMAD.MOV.U32 R52, RZ, RZ, R117 ;  /* 0x000000ffff347224 */ /* 0x000fc400078e0075 */
[----:B------:R-:W-:-:S03]  /*4770*/  FADD.FTZ R3, R87, R3 ;  /* 0x0000000357037221 */ /* 0x000fc60000010000 */
[----:B------:R-:W-:Y:S07]  /*4780*/  HMMA.16816.F32 R116, R8, R34, R16 ;  /* 0x000000220874723c */ /* 0x000fee0000001810 */
[----:B------:R-:W-:Y:S02]  /*4790*/  FADD.FTZ R17, R81, R80 ;  /* 0x0000005051117221 */ /* 0x000fe40000010000 */
[----:B------:R-:W-:Y:S02]  /*47a0*/  FADD.FTZ R16, R89, R3 ;  /* 0x0000000359107221 */ /* 0x000fe40000010000 */
[----:B------:R-:W-:-:S02]  /*47b0*/  FADD.FTZ R17, R82, R17 ;  /* 0x0000001152117221 */ /* 0x000fc40000010000 */
[----:B------:R-:W-:Y:S02]  /*47c0*/  IMAD.MOV.U32 R87, RZ, RZ, R176 ;  /* 0x000000ffff577224 */ /* 0x000fe400078e00b0 */
[----:B------:R-:W-:Y:S01]  /*47d0*/  FADD.FTZ R3, R84, R17 ;  /* 0x0000001154037221 */ /* 0x000fe20000010000 */
[----:B------:R-:W-:Y:S01]  /*47e0*/  HMMA.16816.F32 R176, R8, R22, R4 ;  /* 0x0000001608b0723c */ /* 0x000fe20000001804 */
[----:B------:R-:W-:Y:S06]  /*47f0*/  LDSM.16.MT88.4 R20, [R252+0x6800] ;  /* 0x00680000fc14783b */ /* 0x000fec0000004200 */
[----:B------:R-:W-:-:S02]  /*4800*/  FADD.FTZ R4, R90, R16 ;  /* 0x000000105a047221 */ /* 0x000fc40000010000 */
[----:B------:R-:W1:Y:S02]  /*4810*/  LDSM.16.MT88.4 R16, [R252+0x6000] ;  /* 0x00600000fc10783b */ /* 0x000e640000004200 */
[----:B------:R-:W-:Y:S02]  /*4820*/  FADD.FTZ R25, R93, R4 ;  /* 0x000000045d197221 */ /* 0x000fe40000010000 */
        /* <DEDUP_REMOVED lines=52> */
[----:B------:R-:W-:-:S02]  /*4b70*/  FADD.FTZ R28, R7, R2 ;  /* 0x00000002071c7221 */ /* 0x000fc40000010000 */
[----:B------:R-:W-:-:S05]  /*4b80*/  IMAD.MOV.U32 R84, RZ, RZ, R51 ;  /* 0x000000ffff547224 */ /* 0x000fca00078e0033 */
[----:B------:R-:W-:Y:S01]  /*4b90*/  HMMA.16816.F32 R24, R12, R26, RZ ;  /* 0x0000001a0c18723c */ /* 0x000fe200000018ff */
[----:B------:R-:W-:Y:S01]  /*4ba0*/  IMAD.MOV.U32 R86, RZ, RZ, R48 ;  /* 0x000000ffff567224 */ /* 0x000fe200078e0030 */
[----:B------:R-:W1:Y:S01]  /*4bb0*/  MUFU.EX2 R2, R31 ;  /* 0x0000001f00027308 */ /* 0x000e620000000800 */
[----:B------:R-:W-:-:S07]  /*4bc0*/  IMAD.MOV.U32 R111, RZ, RZ, R49 ;  /* 0x000000ffff6f7224 */ /* 0x000fce00078e0031 */
[----:B------:R-:W-:Y:S06]  /*4bd0*/  MUFU.EX2 R0, R30 ;  /* 0x0000001e00007308 */ /* 0x000fec0000000800 */
[----:B------:R-:W-:Y:S02]  /*4be0*/  HMMA.16816.F32 R48, R8, R20, R16 ;  /* 0x000000140830723c */ /* 0x000fe40000001810 */
[----:B------:R-:W2:Y:S08]  /*4bf0*/  MUFU.EX2 R16, R36 ;  /* 0x0000002400107308 */ /* 0x000eb00000000800 */
[----:B------:R-:W3:Y:S01]  /*4c00*/  MUFU.EX2 R3, R37 ;  /* 0x0000002500037308 */ /* 0x000ee20000000800 */
[----:B-1----:R-:W-:-:S07]  /*4c10*/  FADD.FTZ R7, R2, R29 ;  /* 0x0000001d02077221 */ /* 0x002fce0000010000 */
[----:B------:R-:W1:Y:S08]  /*4c20*/  MUFU.EX2 R18, R33 ;  /* 0x0000002100127308 */ /* 0x000e700000000800 */
[----:B------:R-:W4:Y:S01]  /*4c30*/  MUFU.EX2 R20, R38 ;  /* 0x0000002600147308 */ /* 0x000f220000000800 */
[----:B--2---:R-:W-:Y:S01]  /*4c40*/  FADD.FTZ R21, R16, R28 ;  /* 0x0000001c10157221 */ /* 0x004fe20000010000 */
[----:B------:R-:W-:Y:S06]  /*4c50*/  HMMA.16816.F32 R40, R8, R22, R24 ;  /* 0x000000160828723c */ /* 0x000fec0000001818 */
[----:B------:R-:W2:Y:S01]  /*4c60*/  MUFU.EX2 R17, R32 ;  /* 0x0000002000117308 */ /* 0x000ea20000000800 */
[----:B------:R-:W-:-:S07]  /*4c70*/  FADD.FTZ R22, R0, R7 ;  /* 0x0000000700167221 */ /* 0x000fce0000010000 */
[----:B------:R-:W5:Y:S01]  /*4c80*/  MUFU.EX2 R19, R39 ;  /* 0x0000002700137308 */ /* 0x000f620000000800 */
[----:B------:R-:W-:Y:S01]  /*4c90*/  F2FP.PACK_AB R7, R0, R2 ;  /* 0x000000020007723e */ /* 0x000fe200000000ff */
[----:B---3--:R-:W-:Y:S02]  /*4ca0*/  FADD.FTZ R2, R3, R21 ;  /* 0x0000001503027221 */ /* 0x008fe40000010000 */
[----:B------:R-:W-:Y:S02]  /*4cb0*/  IMAD.MOV.U32 R95, RZ, RZ, R86 ;  /* 0x000000ffff5f7224 */ /* 0x000fe400078e0056 */
[----:B------:R-:W-:Y:S02]  /*4cc0*/  IMAD.MOV.U32 R86, RZ, RZ, R87 ;  /* 0x000000ffff567224 */ /* 0x000fe400078e0057 */
[----:B-1----:R-:W-:Y:S02]  /*4cd0*/  FADD.FTZ R0, R18, R22 ;  /* 0x0000001612007221 */ /* 0x002fe40000010000 */
[----:B------:R-:W-:-:S02]  /*4ce0*/  IMAD.MOV.U32 R87, RZ, RZ, R58 ;  /* 0x000000ffff577224 */ /* 0x000fc400078e003a */
[----:B----4-:R-:W-:Y:S02]  /*4cf0*/  FADD.FTZ R2, R20, R2 ;  /* 0x0000000214027221 */ /* 0x010fe40000010000 */
[----:B------:R-:W-:Y:S02]  /*4d00*/  IMAD.MOV.U32 R58, RZ, RZ, R59 ;  /* 0x000000ffff3a7224 */ /* 0x000fe400078e003b */
[----:B------:R-:W-:Y:S01]  /*4d10*/  IMAD.MOV.U32 R104, RZ, RZ, R128 ;  /* 0x000000ffff687224 */ /* 0x000fe200078e0080 */
[----:B------:R-:W-:Y:S01]  /*4d20*/  F2FP.PACK_AB R128, R3, R16 ;  /* 0x000000100380723e */ /* 0x000fe200000000ff */
[----:B------:R-:W-:Y:S02]  /*4d30*/  IMAD.MOV.U32 R59, RZ, RZ, R78 ;  /* 0x000000ffff3b7224 */ /* 0x000fe400078e004e */
[----:B------:R-:W-:Y:S02]  /*4d40*/  IMAD.MOV.U32 R78, RZ, RZ, R79 ;  /* 0x000000ffff4e7224 */ /* 0x000fe400078e004f */
[----:B------:R-:W-:Y:S01]  /*4d50*/  IMAD.MOV.U32 R107, RZ, RZ, R129 ;  /* 0x000000ffff6b7224 */ /* 0x000fe200078e0081 */
[C---:B--2---:R-:W-:Y:S01]  /*4d60*/  F2FP.PACK_AB R129, R17.reuse, R18 ;  /* 0x000000121181723e */ /* 0x044fe200000000ff */
[----:B------:R-:W-:-:S02]  /*4d70*/  FADD.FTZ R3, R17, R0 ;  /* 0x0000000011037221 */ /* 0x000fc40000010000 */
[----:B------:R-:W-:Y:S01]  /*4d80*/  IMAD.MOV.U32 R79, RZ, RZ, R130 ;  /* 0x000000ffff4f7224 */ /* 0x000fe200078e0082 */
[C---:B-----5:R-:W-:Y:S01]  /*4d90*/  F2FP.PACK_AB R130, R19.reuse, R20 ;  /* 0x000000141382723e */ /* 0x060fe200000000ff */
[----:B------:R-:W-:Y:S02]  /*4da0*/  FADD.FTZ R0, R19, R2 ;  /* 0x0000000213007221 */ /* 0x000fe40000010000 */
[----:B------:R-:W1:Y:S01]  /*4db0*/  LDSM.16.MT88.4 R16, [R131+0x6000] ;  /* 0x006000008310783b */ /* 0x000e620000004200 */
[----:B------:R-:W2:Y:S03]  /*4dc0*/  MUFU.EX2 R2, R35 ;  /* 0x0000002300027308 */ /* 0x000ea60000000800 */
[----:B------:R3:W-:Y:S01]  /*4dd0*/  STL [R1+0x64], R0 ;  /* 0x0000640001007387 */ /* 0x0007e20000100800 */
[----:B--2---:R-:W-:-:S04]  /*4de0*/  FADD.FTZ R3, R2, R3 ;  /* 0x0000000302037221 */ /* 0x004fc80000010000 */
[----:B---3--:R-:W2:Y:S02]  /*4df0*/  MUFU.EX2 R0, R34 ;  /* 0x0000002200007308 */ /* 0x008ea40000000800 */
[----:B--2---:R-:W-:Y:S02]  /*4e00*/  FADD.FTZ R20, R0, R3 ;  /* 0x0000000300147221 */ /* 0x004fe40000010000 */
[----:B------:R-:W-:-:S03]  /*4e10*/  IMAD.MOV.U32 R3, RZ, RZ, R131 ;  /* 0x000000ffff037224 */ /* 0x000fc600078e0083 */
[----:B------:R1:W-:Y:S02]  /*4e20*/  STL [R1+0x68], R20 ;  /* 0x0000681401007387 */ /* 0x0003e40000100800 */
[C---:B-1----:R-:W-:Y:S08]  /*4e30*/  HMMA.16816.F32 R20, R12.reuse, R16, RZ ;  /* 0x000000100c14723c */ /* 0x042ff000000018ff */
[----:B------:R-:W-:Y:S01]  /*4e40*/  HMMA.16816.F32 R12, R12, R18, RZ ;  /* 0x000000120c0c723c */ /* 0x000fe200000018ff */
[----:B------:R-:W1:Y:S01]  /*4e50*/  LDSM.16.MT88.4 R16, [R3+0x6800] ;  /* 0x006800000310783b */ /* 0x000e620000004200 */
[----:B------:R-:W-:-:S02]  /*4e60*/  IMAD.MOV.U32 R88, RZ, RZ, R104 ;  /* 0x000000ffff587224 */ /* 0x000fc400078e0068 */
[----:B------:R-:W-:Y:S11]  /*4e70*/  IMAD.MOV.U32 R91, RZ, RZ, R107 ;  /* 0x000000ffff5b7224 */ /* 0x000ff600078e006b */
[----:B------:R-:W-:Y:S01]  /*4e80*/  @!UPT UIADD3 URZ, URZ, URZ, URZ ;  /* 0x0000003f3f3ff290 */ /* 0x000fe2000fffe03f */
[C---:B-1----:R-:W-:Y:S08]  /*4e90*/  HMMA.16816.F32 R20, R8.reuse, R16, R20 ;  /* 0x000000100814723c */ /* 0x042ff00000001814 */
[----:B------:R-:W-:Y:S01]  /*4ea0*/  HMMA.16816.F32 R12, R8, R18, R12 ;  /* 0x00000012080c723c */ /* 0x000fe2000000180c */
[----:B------:R-:W1:Y:S07]  /*4eb0*/  LDSM.16.MT88.4 R8, [R248+0x1000] ;  /* 0x00100000f808783b */ /* 0x000e6e0000004200 */
[C---:B-1----:R-:W-:Y:S08]  /*4ec0*/  HMMA.16816.F32 R160, R4.reuse, R8, R160 ;  /* 0x0000000804a0723c */ /* 0x042ff000000018a0 */
[----:B------:R-:W-:Y:S01]  /*4ed0*/  HMMA.16816.F32 R16, R4, R10, R88 ;  /* 0x0000000a0410723c */ /* 0x000fe20000001858 */
[----:B------:R-:W1:Y:S01]  /*4ee0*/  LDSM.16.MT88.4 R8, [R252+0x1000] ;  /* 0x00100000fc08783b */ /* 0x000e620000004200 */
[----:B------:R-:W-:Y:S01]  /*4ef0*/  IMAD.MOV.U32 R92, RZ, RZ, R109 ;  /* 0x000000ffff5c7224 */ /* 0x000fe200078e006d */
[----:B------:R-:W-:Y:S01]  /*4f00*/  MOV R94, R111 ;  /* 0x0000006f005e7202 */ /* 0x000fe20000000f00 */
        /* <DEDUP_REMOVED lines=21> */
[----:B------:R-:W1:Y:S01]  /*5060*/  LDSM.16.MT88.4 R8, [R248+0x5000] ;  /* 0x00500000f808783b */ /* 0x000e620000004200 */
[----:B------:R-:W-:-:S03]  /*5070*/  F2FP.PACK_AB R131, R0, R2 ;  /* 0x000000020083723e */ /* 0x000fc600000000ff */
[----:B------:R-:W-:Y:S03]  /*5080*/  LDSM.16.MT88.4 R164, [R248+0x1800] ;  /* 0x00180000f8a4783b */ /* 0x000fe60000004200 */
[C---:B-1----:R-:W-:Y:S08]  /*5090*/  HMMA.16816.F32 R84, R4.reuse, R8, R180 ;  /* 0x000000080454723c */ /* 0x042ff000000018b4 */
[----:B------:R-:W-:Y:S01]  /*50a0*/  HMMA.16816.F32 R88, R4, R10, R136 ;  /* 0x0000000a0458723c */ /* 0x000fe20000001888 */
[----:B------:R-:W1:Y:S01]  /*50b0*/  LDSM.16.MT88.4 R8, [R252+0x5000] ;  /* 0x00500000fc08783b */ /* 0x000e620000004200 */
[----:B------:R-:W-:-:S03]  /*50c0*/  @P2 IMAD.HI.U32 R2, R159, c[0x0][0x2c8], RZ ;  /* 0x0000b2009f022a27 */ /* 0x000fc600078e00ff */
[----:B------:R-:W-:Y:S03]  /*50d0*/  LDSM.16.MT88.4 R136, [R252+0x1800] ;  /* 0x00180000fc88783b */ /* 0x000fe60000004200 */
[----:B-1----:R-:W-:Y:S01]  /*50e0*/  HMMA.16816.F32 R92, R4, R8, R152 ;  /* 0x00000008045c723c */ /* 0x002fe20000001898 */
[----:B------:R-:W-:-:S07]  /*50f0*/  IMAD.MOV.U32 R0, RZ, RZ, R159 ;  /* 0x000000ffff007224 */ /* 0x000fce00078e009f */
[C---:B------:R-:W-:Y:S01]  /*5100*/  HMMA.16816.F32 R96, R4.reuse, R10, R124 ;  /* 0x0000000a0460723c */ /* 0x040fe2000000187c */
[----:B------:R-:W1:Y:S04]  /*5110*/  LDSM.16.MT88.4 R8, [R251+0x5000] ;  /* 0x00500000fb08783b */ /* 0x000e680000004200 */
[----:B------:R-:W-:Y:S03]  /*5120*/  LDSM.16.MT88.4 R152, [R3+0x1800] ;  /* 0x001800000398783b */ /* 0x000fe60000004200 */
[----:B-1----:R-:W-:Y:S01]  /*5130*/  HMMA.16816.F32 R100, R4, R8, R144 ;  /* 0x000000080464723c */ /* 0x002fe20000001890 */
[----:B------:R-:W-:-:S07]  /*5140*/  @P2 SHF.R.U32.HI R0, RZ, c[0x0][0x2cc], R2 ;  /* 0x0000b300ff002a19 */ /* 0x000fce0000011602 */
[C---:B------:R-:W-:Y:S01]  /*5150*/  HMMA.16816.F32 R104, R4.reuse, R10, R116 ;  /* 0x0000000a0468723c */ /* 0x040fe20000001874 */
[----:B------:R-:W1:Y:S04]  /*5160*/  LDSM.16.MT88.4 R8, [R3+0x5000] ;  /* 0x005000000308783b */ /* 0x000e680000004200 */
        /* <DEDUP_REMOVED lines=38> */
[----:B------:R-:W-:Y:S07]  /*53d0*/  LDSM.16.MT88.4 R4, [R3+0x7800] ;  /* 0x007800000304783b */ /* 0x000fee0000004200 */
[----:B-1----:R-:W-:Y:S01]  /*53e0*/  HMMA.16816.F32 R108, R128, R112, R120 ;  /* 0x00000070806c723c */ /* 0x002fe20000001878 */
[----:B------:R-:W1:Y:S01]  /*53f0*/  LDSM.16.MT88.4 R120, [R251+0x7800] ;  /* 0x00780000fb78783b */ /* 0x000e620000004200 */
[----:B------:R-:W-:-:S06]  /*5400*/  IMAD.MOV.U32 R2, RZ, RZ, c[0x0][0x168] ;  /* 0x00005a00ff027624 */ /* 0x000fcc00078e00ff */
[----:B--2---:R-:W-:Y:S01]  /*5410*/  HMMA.16816.F32 R84, R128, R88, R100 ;  /* 0x000000588054723c */ /* 0x004fe20000001864 */
[----:B------:R-:W-:-:S07]  /*5420*/  IADD3 R0, R0, c[0x0][0x1d0], -R2 ;  /* 0x0000740000007a10 */ /* 0x000fce0007ffe802 */
[----:B------:R-:W-:Y:S01]  /*5430*/  HMMA.16816.F32 R88, R128, R90, R104 ;  /* 0x0000005a8058723c */ /* 0x000fe20000001868 */
[----:B------:R-:W2:Y:S01]  /*5440*/  LDSM.16.MT88.4 R104, [R248+0x7800] ;  /* 0x00780000f868783b */ /* 0x000ea20000004200 */
[----:B------:R-:W-:-:S04]  /*5450*/  SHF.R.S32.HI R2, RZ, 0x1f, R0 ;  /* 0x0000001fff027819 */ /* 0x000fc80000011400 */
[----:B------:R-:W-:Y:S02]  /*5460*/  LEA.HI R0, R2, R0, RZ, 0x6 ;  /* 0x0000000002007211 */ /* 0x000fe400078f30ff */
[----:B------:R-:W-:Y:S02]  /*5470*/  HMMA.16816.F32 R112, R128, R114, R116 ;  /* 0x000000728070723c */ /* 0x000fe40000001874 */
[----:B------:R-:W-:-:S04]  /*5480*/  SHF.R.S32.HI R0, RZ, 0x6, R0 ;  /* 0x00000006ff007819 */ /* 0x000fc80000011400 */
[----:B------:R-:W-:Y:S02]  /*5490*/  IMNMX R0, RZ, R0, !PT ;  /* 0x00000000ff007217 */ /* 0x000fe40007800200 */
        /* <DEDUP_REMOVED lines=24> */
.L_x_2005:
[----:B------:R-:W2:Y:S01]  /*5620*/  LDL R2, [R1+0x60] ;  /* 0x0000600001027983 */ /* 0x000ea20000100800 */
[----:B------:R-:W-:Y:S04]  /*5630*/  DEPBAR.LE SB0, 0x0 ;  /* 0x000080000000791a */ /* 0x000fe80000000000 */
[----:B------:R-:W3:Y:S01]  /*5640*/  LDL.64 R16, [R1+0x78] ;  /* 0x0000780001107983 */ /* 0x000ee20000100a00 */
[----:B------:R-:W-:Y:S04]  /*5650*/  WARPSYNC 0xffffffff ;  /* 0xffffffff00007948 */ /* 0x000fe80003800000 */
[----:B------:R-:W4:Y:S05]  /*5660*/  LDL R14, [R1+0x84] ;  /* 0x00008400010e7983 */ /* 0x000f2a0000100800 */
[----:B------:R-:W-:Y:S05]  /*5670*/  STL.64 [R1+0x150], R124 ;  /* 0x0001507c01007387 */ /* 0x000fea0000100a00 */
[----:B-1----:R1:W-:Y:S05]  /*5680*/  STL [R1+0x14c], R126 ;  /* 0x00014c7e01007387 */ /* 0x0023ea0000100800 */
[----:B------:R1:W-:Y:S05]  /*5690*/  STL [R1+0x148], R127 ;  /* 0x0001487f01007387 */ /* 0x0003ea0000100800 */
[----:B------:R-:W-:Y:S05]  /*56a0*/  STL [R1+0x144], R128 ;  /* 0x0001448001007387 */ /* 0x000fea0000100800 */
[----:B------:R-:W-:Y:S05]  /*56b0*/  STL [R1+0x140], R129 ;  /* 0x0001408101007387 */ /* 0x000fea0000100800 */
[----:B------:R1:W-:Y:S05]  /*56c0*/  STL [R1+0x13c], R130 ;  /* 0x00013c8201007387 */ /* 0x0003ea0000100800 */
[----:B------:R1:W-:Y:S05]  /*56d0*/  STL [R1+0x138], R131 ;  /* 0x0001388301007387 */ /* 0x0003ea0000100800 */
[----:B------:R-:W2:Y:S05]  /*56e0*/  LDL R159, [R1+0x8] ;  /* 0x00000800019f7983 */ /* 0x000eaa0000100800 */
[----:B-1----:R-:W2:Y:S05]  /*56f0*/  LDL R126, [R1+0x3c] ;  /* 0x00003c00017e7983 */ /* 0x002eaa0000100800 */
[----:B------:R-:W2:Y:S05]  /*5700*/  LDL R127, [R1+0x58] ;  /* 0x00005800017f7983 */ /* 0x000eaa0000100800 */
[----:B------:R-:W2:Y:S05]  /*5710*/  LDL R130, [R1+0x40] ;  /* 0x0000400001827983 */ /* 0x000eaa0000100800 */
[----:B------:R-:W2:Y:S05]  /*5720*/  LDL R131, [R1+0x44] ;  /* 0x0000440001837983 */ /* 0x000eaa0000100800 */
[----:B------:R-:W-:Y:S06]  /*5730*/  BAR.SYNC.DEFER_BLOCKING 0x0 ;  /* 0x0000000000007b1d */ /* 0x000fec0000010000 */
[----:B------:R-:W-:Y:S05]  /*5740*/  LDSM.16.M88.4 R24, [R249+0x1000] ;  /* 0x00100000f918783b */ /* 0x000fea0000000200 */
[----:B------:R-:W-:Y:S05]  /*5750*/  LDSM.16.M88.4 R32, [R249+0x1800] ;  /* 0x00180000f920783b */ /* 0x000fea0000000200 */
[----:B--2---:R-:W-:Y:S01]  /*5760*/  LDSM.16.M88.4 R180, [R131] ;  /* 0x0000000083b4783b */ /* 0x004fe20000000200 */
[C---:B------:R-:W-:Y:S04]  /*5770*/  ISETP.GE.AND P1, PT, R2.reuse, RZ, PT ;  /* 0x000000ff0200720c */ /* 0x040fe80003f26270 */
[----:B------:R-:W-:Y:S05]  /*5780*/  LDSM.16.M88.4 R176, [R159] ;  /* 0x000000009fb0783b */ /* 0x000fea0000000200 */
[----:B------:R-:W-:Y:S04]  /*5790*/  LDSM.16.M88.4 R184, [R130] ;  /* 0x0000000082b8783b */ /* 0x000fe80000000200 */
[----:B------:R-:W-:Y:S01]  /*57a0*/  @P1 SHF.R.S32.HI R0, RZ, 0x1f, R2 ;  /* 0x0000001fff001819 */ /* 0x000fe20000011402 */
[----:B------:R-:W-:Y:S01]  /*57b0*/  @P1 IMAD.WIDE.U32 R4, R2, c[0x0][0x208], RZ ;  /* 0x0000820002041a25 */ /* 0x000fe200078e00ff */
[----:B---3--:R-:W-:Y:S01]  /*57c0*/  @P1 IADD3 R9, P0, R16, 0x40, RZ ;  /* 0x0000004010091810 */ /* 0x008fe20007f1e0ff */
[----:B------:R1:W-:Y:S02]  /*57d0*/  LDSM.16.M88.4 R188, [R126] ;  /* 0x000000007ebc783b */ /* 0x0003e40000000200 */
[----:B------:R-:W-:Y:S01]  /*57e0*/  @P1 IMAD R0, R0, c[0x0][0x208], RZ ;  /* 0x0000820000001a24 */ /* 0x000fe200078e02ff */
[----:B----4-:R-:W-:Y:S01]  /*57f0*/  @P1 IADD3.X R8, RZ, R14, RZ, P0, !PT ;  /* 0x0000000eff081210 */ /* 0x010fe200007fe4ff */
[----:B------:R-:W-:Y:S02]  /*5800*/  @P1 IMAD.MOV.U32 R6, RZ, RZ, c[0x0][0x20c] ;  /* 0x00008300ff061624 */ /* 0x000fe400078e00ff */
[----:B------:R-:W-:Y:S01]  /*5810*/  @P1 IMAD R0, R2, c[0x0][0x20c], R0 ;  /* 0x0000830002001a24 */ /* 0x000fe200078e0200 */
[C---:B------:R-:W-:Y:S04]  /*5820*/  @P1 SHF.L.U32 R2, R4.reuse, 0x6, RZ ;  /* 0x0000000604021819 */ /* 0x040fe800000006ff */
[----:B------:R-:W-:Y:S01]  /*5830*/  @P1 IADD3 R0, R5, R0, RZ ;  /* 0x0000000005001210 */ /* 0x000fe20007ffe0ff */
[----:B------:R-:W-:Y:S03]  /*5840*/  @P1 IMAD.MOV.U32 R5, RZ, RZ, c[0x0][0x208] ;  /* 0x00008200ff051624 */ /* 0x000fe600078e00ff */
[----:B------:R-:W-:Y:S02]  /*5850*/  @P1 SHF.L.U64.HI R0, R4, 0x6, R0 ;  /* 0x0000000604001819 */ /* 0x000fe40000010200 */
[C---:B------:R-:W-:Y:S04]  /*5860*/  @P1 LEA R4, P0, R5.reuse, R2, 0x5 ;  /* 0x0000000205041211 */ /* 0x040fe800078028ff */
[----:B------:R-:W-:Y:S02]  /*5870*/  @P1 LEA.HI.X R5, R5, R0, R6, 0x5, P0 ;  /* 0x0000000005051211 */ /* 0x000fe400000f2c06 */
[----:B------:R-:W-:Y:S01]  /*5880*/  @P1 IADD3 R6, P0, R2, R16, RZ ;  /* 0x0000001002061210 */ /* 0x000fe20007f1e0ff */
[----:B-1----:R-:W2:Y:S04]  /*5890*/  LDL R126, [R1+0x38] ;  /* 0x00003800017e7983 */ /* 0x002ea80000100800 */
[----:B------:R-:W-:Y:S01]  /*58a0*/  @P1 IMAD.X R10, R0, 0x1, R14, P0 ;  /* 0x00000001000a1824 */ /* 0x000fe200000e060e */
[----:B------:R-:W-:Y:S04]  /*58b0*/  @P1 IADD3 R7, P0, R2, R9, RZ ;  /* 0x0000000902071210 */ /* 0x000fe80007f1e0ff */
[----:B------:R-:W-:Y:S02]  /*58c0*/  @P1 IADD3.X R11, R0, R8, RZ, P0, !PT ;  /* 0x00000008000b1210 */ /* 0x000fe400007fe4ff */
[C---:B------:R-:W-:Y:S04]  /*58d0*/  @P1 LEA R128, P0, R6.reuse, c[0x0][0x1f8], 0x1 ;  /* 0x00007e0006801a11 */ /* 0x040fe800078008ff */
[----:B------:R-:W-:Y:S02]  /*58e0*/  @P1 LEA.HI.X R129, R6, c[0x0][0x1fc], R10, 0x1, P0 ;  /* 0x00007f0006811a11 */ /* 0x000fe400000f0c0a */
[C---:B------:R-:W-:Y:S04]  /*58f0*/  @P1 LEA R30, P0, R7.reuse, c[0x0][0x1f8], 0x1 ;  /* 0x00007e00071e1a11 */ /* 0x040fe800078008ff */
[----:B------:R-:W-:Y:S02]  /*5900*/  @P1 LEA.HI.X R31, R7, c[0x0][0x1fc], R11, 0x1, P0 ;  /* 0x00007f00071f1a11 */ /* 0x000fe400000f0c0b */
[----:B------:R-:W-:Y:S05]  /*5910*/  @P1 IADD3 R7, P0, R16, 0x80, RZ ;  /* 0x0000008010071810 */ /* 0x000fea0007f1e0ff */
[----:B------:R-:W-:Y:S01]  /*5920*/  @P1 IMAD.X R13, RZ, RZ, R14, P0 ;  /* 0x000000ffff0d1224 */ /* 0x000fe200000e060e */
[----:B------:R-:W-:Y:S04]  /*5930*/  @P1 IADD3 R6, P0, R2, R7, RZ ;  /* 0x0000000702061210 */ /* 0x000fe80007f1e0ff */
[----:B------:R-:W-:Y:S02]  /*5940*/  @P1 IADD3.X R10, R0, R13, RZ, P0, !PT ;  /* 0x0000000d000a1210 */ /* 0x000fe400007fe4ff */
        /* <DEDUP_REMOVED lines=8> */
[C---:B------:R-:W-:Y:S05]  /*59d0*/  @P1 IADD3 R0, P0, R4.reuse, R9, RZ ;  /* 0x0000000904001210 */ /* 0x040fea0007f1e0ff */
[C---:B------:R-:W-:Y:S01]  /*59e0*/  @P1 IMAD.X R2, R5.reuse, 0x1, R8, P0 ;  /* 0x0000000105021824 */ /* 0x040fe200000e0608 */
[C---:B------:R-:W-:Y:S01]  /*59f0*/  @P1 IADD3 R7, P0, R4.reuse, R7, RZ ;  /* 0x0000000704071210 */ /* 0x040fe20007f1e0ff */
[----:B------:R-:W1:Y:S03]  /*5a00*/  LDSM.16.M88.4 R8, [R249] ;  /* 0x00000000f908783b */ /* 0x000e660000000200 */
[C---:B------:R-:W-:Y:S02]  /*5a10*/  @P1 IADD3.X R13, R5.reuse, R13, RZ, P0, !PT ;  /* 0x0000000d050d1210 */ /* 0x040fe400007fe4ff */
[C---:B------:R-:W-:Y:S05]  /*5a20*/  @P1 IADD3 R12, P0, R4.reuse, R12, RZ ;  /* 0x0000000c040c1210 */ /* 0x040fea0007f1e0ff */
[C---:B------:R-:W-:Y:S01]  /*5a30*/  @P1 IMAD.X R6, R5.reuse, 0x1, R6, P0 ;  /* 0x0000000105061824 */ /* 0x040fe200000e0606 */
[----:B------:R-:W-:Y:S02]  /*5a40*/  @P1 IADD3 R4, P0, R4, R16, RZ ;  /* 0x0000001004041210 */ /* 0x000fe40007f1e0ff */
[----:B------:R-:W3:Y:S02]  /*5a50*/  LDSM.16.M88.4 R16, [R249+0x800] ;  /* 0x00080000f910783b */ /* 0x000ee40000000200 */
[----:B------:R-:W-:Y:S02]  /*5a60*/  @P1 IADD3.X R5, R5, R14, RZ, P0, !PT ;  /* 0x0000000e05051210 */ /* 0x000fe400007fe4ff */
[C---:B------:R-:W-:Y:S01]  /*5a70*/  @P1 LEA R14, P0, R4.reuse, c[0x0][0x1f8], 0x1 ;  /* 0x00007e00040e1a11 */ /* 0x040fe200078008ff */
[----:B------:R-:W-:Y:S01]  /*5a80*/  @!PT LDS RZ, [RZ] ;  /* 0x00000000fffff984 */ /* 0x000fe20000000800 */
[----:B------:R-:W-:Y:S01]  /*5a90*/  @!PT LDS RZ, [RZ] ;  /* 0x00000000fffff984 */ /* 0x000fe20000000800 */
[----:B------:R-:W-:Y:S01]  /*5aa0*/  @!PT LDS RZ, [RZ] ;  /* 0x00000000fffff984 */ /* 0x000fe20000000800 */
[----:B------:R4:W-:Y:S03]  /*5ab0*/  @P1 LDGSTS.E.BYPASS.LTC128B.128 [R127+0x100], [R128.64], !P6 ;  /* 0x00100000807f1fae */ /* 0x0009e6000f101d46 */
[----:B------:R-:W-:Y:S02]  /*5ac0*/  @P1 LEA.HI.X R15, R4, c[0x0][0x1fc], R5, 0x1, P0 ;  /* 0x00007f00040f1a11 */ /* 0x000fe400000f0c05 */
[C---:B------:R-:W-:Y:S01]  /*5ad0*/  @P1 LEA R20, P0, R0.reuse, c[0x0][0x1f8], 0x1 ;  /* 0x00007e0000141a11 */ /* 0x040fe200078008ff */
[----:B------:R3:W-:Y:S03]  /*5ae0*/  @P1 LDGSTS.E.BYPASS.LTC128B.128 [R127+0x2100], [R30.64], !P5 ;  /* 0x021000001e7f1fae */ /* 0x0007e6000e901d46 */
[----:B------:R-:W-:Y:S02]  /*5af0*/  @P1 LEA.HI.X R21, R0, c[0x0][0x1fc], R2, 0x1, P0 ;  /* 0x00007f0000151a11 */ /* 0x000fe400000f0c02 */
[----:B------:R-:W2:Y:S01]  /*5b00*/  LDL R0, [R1] ;  /* 0x0000000001007983 */ /* 0x000ea20000100800 */
[C---:B------:R-:W-:Y:S04]  /*5b10*/  @P1 LEA R156, P0, R7.reuse, c[0x0][0x1f8], 0x1 ;  /* 0x00007e00079c1a11 */ /* 0x040fe800078008ff */
[----:B------:R3:W-:Y:S01]  /*5b20*/  @P1 LDGSTS.E.BYPASS.LTC128B.128 [R127+0x4100], [R22.64], !P4 ;  /* 0x04100000167f1fae */ /* 0x0007e2000e101d46 */
[----:B------:R-:W-:Y:S02]  /*5b30*/  @P1 LEA.HI.X R157, R7, c[0x0][0x1fc], R13, 0x1, P0 ;  /* 0x00007f00079d1a11 */ /* 0x000fe400000f0c0d */
[C---:B------:R-:W-:Y:S02]  /*5b40*/  @P1 LEA R124, P0, R12.reuse, c[0x0][0x1f8], 0x1 ;  /* 0x00007e000c7c1a11 */ /* 0x040fe400078008ff */
[----:B------:R3:W-:Y:S02]  /*5b50*/  @P1 LDGSTS.E.BYPASS.LTC128B.128 [R127+0x6100], [R28.64], !P3 ;  /* 0x061000001c7f1fae */ /* 0x0007e4000d901d46 */
[----:B------:R-:W-:Y:S02]  /*5b60*/  @P1 LEA.HI.X R125, R12, c[0x0][0x1fc], R6, 0x1, P0 ;  /* 0x00007f000c7d1a11 */ /* 0x000fe400000f0c06 */
[C---:B-1---5:R-:W-:Y:S01]  /*5b70*/  HMMA.16816.F32 R4, R168.reuse, R8, RZ ;  /* 0x00000008a804723c */ /* 0x062fe200000018ff */
[----:B------:R3:W-:Y:S01]  /*5b80*/  @P1 LDGSTS.E.BYPASS.LTC128B.128 [R127+0x1100], [R14.64], !P6 ;  /* 0x011000000e7f1fae */ /* 0x0007e2000f101d46 */
[----:B----4-:R-:W-:Y:S04]  /*5b90*/  IMAD.MOV.U32 R129, RZ, RZ, c[0x0][0x2c4] ;  /* 0x0000b100ff817624 */ /* 0x010fe800078e00ff */
[----:B------:R1:W-:Y:S01]  /*5ba0*/  @P1 LDGSTS.E.BYPASS.LTC128B.128 [R127+0x3100], [R20.64], !P5 ;  /* 0x03100000147f1fae */ /* 0x0003e2000e901d46 */
[----:B------:R-:W-:Y:S01]  /*5bb0*/  ISETP.NE.AND P2, PT, R129, 0x1, PT ;  /* 0x000000018100780c */ /* 0x000fe20003f45270 */
[C---:B------:R-:W-:Y:S03]  /*5bc0*/  HMMA.16816.F32 R8, R168.reuse, R10, RZ ;  /* 0x0000000aa808723c */ /* 0x040fe600000018ff */
[----:B------:R4:W-:Y:S05]  /*5bd0*/  @P1 LDGSTS.E.BYPASS.LTC128B.128 [R127+0x5100], [R156.64], !P4 ;  /* 0x051000009c7f1fae */ /* 0x0009ea000e101d46 */
[----:B------:R1:W-:Y:S05]  /*5be0*/  @P1 LDGSTS.E.BYPASS.LTC128B.128 [R127+0x7100], [R124.64], !P3 ;  /* 0x071000007c7f1fae */ /* 0x0003ea000d901d46 */
[----:B------:R-:W4:Y:S05]  /*5bf0*/  LDL R2, [R1+0x2c] ;  /* 0x00002c0001027983 */ /* 0x000f2a0000100800 */
[----:B------:R-:W0:Y:S01]  /*5c00*/  LDGDEPBAR ;  /* 0x00000000000079af */ /* 0x000e220000000000 */
[C---:B---3--:R-:W-:Y:S08]  /*5c10*/  HMMA.16816.F32 R12, R168.reuse, R16, RZ ;  /* 0x00000010a80c723c */ /* 0x048ff000000018ff */
[C---:B------:R-:W-:Y:S01]  /*5c20*/  HMMA.16816.F32 R16, R168.reuse, R18, RZ ;  /* 0x00000012a810723c */ /* 0x040fe200000018ff */
[----:B-1----:R-:W3:Y:S07]  /*5c30*/  LDL R125, [R1+0x34] ;  /* 0x00003400017d7983 */ /* 0x002eee0000100800 */
[C---:B------:R-:W-:Y:S01]  /*5c40*/  HMMA.16816.F32 R20, R168.reuse, R24, RZ ;  /* 0x00000018a814723c */ /* 0x040fe200000018ff */
[----:B------:R-:W3:Y:S07]  /*5c50*/  LDL R124, [R1+0x30] ;  /* 0x00003000017c7983 */ /* 0x000eee0000100800 */
[C---:B------:R-:W-:Y:S01]  /*5c60*/  HMMA.16816.F32 R24, R168.reuse, R26, RZ ;  /* 0x0000001aa818723c */ /* 0x040fe200000018ff */
[----:B------:R-:W-:Y:S05]  /*5c70*/  STL [R1+0x104], R168 ;  /* 0x000104a801007387 */ /* 0x000fea0000100800 */
        /* <DEDUP_REMOVED lines=23> */
[----:B------:R-:W-:Y:S01]  /*5df0*/  HMMA.16816.F32 R32, R172, R190, R32 ;  /* 0x000000beac20723c */ /* 0x000fe20000001820 */
[----:B------:R-:W-:Y:S05]  /*5e00*/  STL [R1+0x128], R199 ;  /* 0x000128c701007387 */ /* 0x000fea0000100800 */
[----:B--2---:R-:W1:Y:S05]  /*5e10*/  LDSM.16.M88.4 R176, [R0] ;  /* 0x0000000000b0783b */ /* 0x004e6a0000000200 */
[----:B------:R-:W2:Y:S05]  /*5e20*/  LDSM.16.M88.4 R180, [R0+0x800] ;  /* 0x0008000000b4783b */ /* 0x000eaa0000000200 */
        /* <DEDUP_REMOVED lines=30> */
[----:B------:R1:W4:Y:S07]  /*6010*/  LDSM.16.M88.4 R176, [R126] ;  /* 0x000000007eb0783b */ /* 0x00032e0000000200 */
[C---:B--2---:R-:W-:Y:S08]  /*6020*/  HMMA.16816.F32 R20, R200.reuse, R180, R20 ;  /* 0x000000b4c814723c */ /* 0x044ff00000001814 */
[C---:B------:R-:W-:Y:S01]  /*6030*/  HMMA.16816.F32 R24, R200.reuse, R182, R24 ;  /* 0x000000b6c818723c */ /* 0x040fe20000001818 */
[----:B------:R2:W4:Y:S07]  /*6040*/  LDSM.16.M88.4 R180, [R125] ;  /* 0x000000007db4783b */ /* 0x00052e0000000200 */
[C---:B---3--:R-:W-:Y:S01]  /*6050*/  HMMA.16816.F32 R28, R200.reuse, R184, R28 ;  /* 0x000000b8c81c723c */ /* 0x048fe2000000181c */
[----:B-1----:R-:W3:Y:S07]  /*6060*/  LDL R126, [R1+0x28] ;  /* 0x00002800017e7983 */ /* 0x002eee0000100800 */
[----:B------:R-:W-:Y:S01]  /*6070*/  HMMA.16816.F32 R32, R200, R186, R32 ;  /* 0x000000bac820723c */ /* 0x000fe20000001820 */
[----:B------:R1:W4:Y:S05]  /*6080*/  LDSM.16.M88.4 R184, [R124] ;  /* 0x000000007cb8783b */ /* 0x00032a0000000200 */
[----:B--2---:R-:W2:Y:S02]  /*6090*/  LDL R125, [R1+0x24] ;  /* 0x00002400017d7983 */ /* 0x004ea40000100800 */
[C---:B----4-:R-:W-:Y:S08]  /*60a0*/  HMMA.16816.F32 R4, R204.reuse, R176, R4 ;  /* 0x000000b0cc04723c */ /* 0x050ff00000001804 */
[C---:B------:R-:W-:Y:S01]  /*60b0*/  HMMA.16816.F32 R8, R204.reuse, R178, R8 ;  /* 0x000000b2cc08723c */ /* 0x040fe20000001808 */
[----:B------:R4:W4:Y:S05]  /*60c0*/  LDSM.16.M88.4 R176, [R2] ;  /* 0x0000000002b0783b */ /* 0x00092a0000000200 */
[----:B-1----:R-:W2:Y:S02]  /*60d0*/  LDL R124, [R1+0x20] ;  /* 0x00002000017c7983 */ /* 0x002ea40000100800 */
[C---:B------:R-:W-:Y:S08]  /*60e0*/  HMMA.16816.F32 R12, R204.reuse, R180, R12 ;  /* 0x000000b4cc0c723c */ /* 0x040ff0000000180c */
        /* <DEDUP_REMOVED lines=42> */
[----:B---3--:R1:W3:Y:S05]  /*6390*/  LDSM.16.M88.4 R180, [R126] ;  /* 0x000000007eb4783b */ /* 0x0082ea0000000200 */
[----:B--2---:R2:W2:Y:S05]  /*63a0*/  LDSM.16.M88.4 R184, [R125] ;  /* 0x000000007db8783b */ /* 0x0044aa0000000200 */
[----:B-1----:R-:W4:Y:S05]  /*63b0*/  LDL R126, [R1+0x18] ;  /* 0x00001800017e7983 */ /* 0x002f2a0000100800 */
[----:B------:R1:W2:Y:S05]  /*63c0*/  LDSM.16.M88.4 R176, [R124] ;  /* 0x000000007cb0783b */ /* 0x0002aa0000000200 */
[----:B--2---:R-:W2:Y:S01]  /*63d0*/  LDL R125, [R1+0x14] ;  /* 0x00001400017d7983 */ /* 0x004ea20000100800 */
[C---:B---3--:R-:W-:Y:S08]  /*63e0*/  HMMA.16816.F32 R4, R220.reuse, R180, R4 ;  /* 0x000000b4dc04723c */ /* 0x048ff00000001804 */
[C---:B------:R-:W-:Y:S01]  /*63f0*/  HMMA.16816.F32 R8, R220.reuse, R182, R8 ;  /* 0x000000b6dc08723c */ /* 0x040fe20000001808 */
[----:B------:R3:W3:Y:S05]  /*6400*/  LDSM.16.M88.4 R180, [R2] ;  /* 0x0000000002b4783b */ /* 0x0006ea0000000200 */
[----:B-1----:R-:W2:Y:S02]  /*6410*/  LDL R124, [R1+0x10] ;  /* 0x00001000017c7983 */ /* 0x002ea40000100800 */
[C---:B------:R-:W-:Y:S08]  /*6420*/  HMMA.16816.F32 R12, R220.reuse, R184, R12 ;  /* 0x000000b8dc0c723c */ /* 0x040ff0000000180c */
[C---:B------:R-:W-:Y:S01]  /*6430*/  HMMA.16816.F32 R16, R220.reuse, R186, R16 ;  /* 0x000000badc10723c */ /* 0x040fe20000001810 */
[----:B------:R-:W1:Y:S07]  /*6440*/  LDSM.16.M88.4 R184, [R0+0x4000] ;  /* 0x0040000000b8783b */ /* 0x000e6e0000000200 */
[C---:B------:R-:W-:Y:S01]  /*6450*/  HMMA.16816.F32 R20, R220.reuse, R176, R20 ;  /* 0x000000b0dc14723c */ /* 0x040fe20000001814 */
[----:B---3--:R-:W2:Y:S05]  /*6460*/  LDL R2, [R1+0xc] ;  /* 0x00000c0001027983 */ /* 0x008eaa0000100800 */
[----:B------:R-:W2:Y:S02]  /*6470*/  LDL.LU R170, [R1+0x60] ;  /* 0x0000600001aa7983 */ /* 0x000ea40000300800 */
[C---:B------:R-:W-:Y:S03]  /*6480*/  HMMA.16816.F32 R24, R220.reuse, R178, R24 ;  /* 0x000000b2dc18723c */ /* 0x040fe60000001818 */
[----:B------:R-:W1:Y:S05]  /*6490*/  LDSM.16.M88.4 R176, [R0+0x4800] ;  /* 0x0048000000b0783b */ /* 0x000e6a0000000200 */
[----:B------:R-:W2:Y:S01]  /*64a0*/  LDL R128, [R1+0xb4] ;  /* 0x0000b40001807983 */ /* 0x000ea20000100800 */
[C---:B------:R-:W-:Y:S04]  /*64b0*/  HMMA.16816.F32 R28, R220.reuse, R180, R28 ;  /* 0x000000b4dc1c723c */ /* 0x040fe8000000181c */
[----:B------:R-:W2:Y:S04]  /*64c0*/  LDL R131, [R1+0xa4] ;  /* 0x0000a40001837983 */ /* 0x000ea80000100800 */
[----:B------:R-:W-:Y:S01]  /*64d0*/  HMMA.16816.F32 R32, R220, R182, R32 ;  /* 0x000000b6dc20723c */ /* 0x000fe20000001820 */
[----:B------:R-:W1:Y:S05]  /*64e0*/  LDSM.16.M88.4 R180, [R0+0x5000] ;  /* 0x0050000000b4783b */ /* 0x000e6a0000000200 */
[----:B------:R-:W2:Y:S02]  /*64f0*/  LDL R130, [R1+0xb0] ;  /* 0x0000b00001827983 */ /* 0x000ea40000100800 */
        /* <DEDUP_REMOVED lines=33> */
[----:B----4-:R1:W4:Y:S05]  /*6710*/  LDSM.16.M88.4 R184, [R126] ;  /* 0x000000007eb8783b */ /* 0x01032a0000000200 */
[----:B--2---:R-:W2:Y:S05]  /*6720*/  LDSM.16.M88.4 R176, [R125] ;  /* 0x000000007db0783b */ /* 0x004eaa0000000200 */
[----:B-1----:R-:W3:Y:S05]  /*6730*/  LDL R126, [R1+0x80] ;  /* 0x00008000017e7983 */ /* 0x002eea0000100800 */
[----:B------:R1:W2:Y:S01]  /*6740*/  LDSM.16.M88.4 R180, [R124] ;  /* 0x000000007cb4783b */ /* 0x0002a20000000200 */
[C---:B----4-:R-:W-:Y:S08]  /*6750*/  HMMA.16816.F32 R4, R236.reuse, R184, R4 ;  /* 0x000000b8ec04723c */ /* 0x050ff00000001804 */
[C---:B------:R-:W-:Y:S01]  /*6760*/  HMMA.16816.F32 R8, R236.reuse, R186, R8 ;  /* 0x000000baec08723c */ /* 0x040fe20000001808 */
[----:B--2---:R-:W2:Y:S05]  /*6770*/  LDSM.16.M88.4 R184, [R2] ;  /* 0x0000000002b8783b */ /* 0x004eaa0000000200 */
[----:B-1----:R-:W4:Y:S02]  /*6780*/  LDL.64 R124, [R1+0x70] ;  /* 0x00007000017c7983 */ /* 0x002f240000100a00 */
[C---:B------:R-:W-:Y:S03]  /*6790*/  HMMA.16816.F32 R12, R236.reuse, R176, R12 ;  /* 0x000000b0ec0c723c */ /* 0x040fe6000000180c */
[C---:B------:R-:W-:Y:S02]  /*67a0*/  ISETP.GE.AND P1, PT, R170.reuse, 0x1, PT ;  /* 0x00000001aa00780c */ /* 0x040fe40003f26270 */
[----:B------:R-:W-:Y:S03]  /*67b0*/  IADD3 R171, R170, -0x1, RZ ;  /* 0xffffffffaaab7810 */ /* 0x000fe60007ffe0ff */
[C---:B------:R-:W-:Y:S01]  /*67c0*/  HMMA.16816.F32 R16, R236.reuse, R178, R16 ;  /* 0x000000b2ec10723c */ /* 0x040fe20000001810 */
[----:B------:R-:W1:Y:S07]  /*67d0*/  LDSM.16.M88.4 R176, [R0+0x6000] ;  /* 0x0060000000b0783b */ /* 0x000e6e0000000200 */
[C---:B------:R-:W-:Y:S04]  /*67e0*/  HMMA.16816.F32 R20, R236.reuse, R180, R20 ;  /* 0x000000b4ec14723c */ /* 0x040fe80000001814 */
[----:B------:R-:W-:Y:S04]  /*67f0*/  @P1 SHF.R.S32.HI R156, RZ, 0x1f, R171 ;  /* 0x0000001fff9c1819 */ /* 0x000fe800000114ab */
[C---:B------:R-:W-:Y:S01]  /*6800*/  HMMA.16816.F32 R24, R236.reuse, R182, R24 ;  /* 0x000000b6ec18723c */ /* 0x040fe20000001818 */
[----:B------:R-:W1:Y:S03]  /*6810*/  LDSM.16.M88.4 R180, [R0+0x6800] ;  /* 0x0068000000b4783b */ /* 0x000e660000000200 */
[----:B------:R-:W-:Y:S04]  /*6820*/  @P1 IMAD R156, R156, c[0x0][0x1e0], RZ ;  /* 0x000078009c9c1a24 */ /* 0x000fe800078e02ff */
[C---:B------:R-:W-:Y:S01]  /*6830*/  @P1 IMAD R156, R171.reuse, c[0x0][0x1e4], R156 ;  /* 0x00007900ab9c1a24 */ /* 0x040fe200078e029c */
[C---:B--2---:R-:W-:Y:S08]  /*6840*/  HMMA.16816.F32 R28, R236.reuse, R184, R28 ;  /* 0x000000b8ec1c723c */ /* 0x044ff0000000181c */
[----:B------:R-:W-:Y:S01]  /*6850*/  HMMA.16816.F32 R32, R236, R186, R32 ;  /* 0x000000baec20723c */ /* 0x000fe20000001820 */
[----:B------:R-:W2:Y:S07]  /*6860*/  LDSM.16.M88.4 R184, [R0+0x7000] ;  /* 0x0070000000b8783b */ /* 0x000eae0000000200 */
[C---:B-1----:R-:W-:Y:S08]  /*6870*/  HMMA.16816.F32 R4, R240.reuse, R176, R4 ;  /* 0x000000b0f004723c */ /* 0x042ff00000001804 */
[C---:B------:R-:W-:Y:S01]  /*6880*/  HMMA.16816.F32 R8, R240.reuse, R178, R8 ;  /* 0x000000b2f008723c */ /* 0x040fe20000001808 */
[----:B------:R-:W1:Y:S07]  /*6890*/  LDSM.16.M88.4 R176, [R0+0x7800] ;  /* 0x0078000000b0783b */ /* 0x000e6e0000000200 */
[C---:B------:R-:W-:Y:S08]  /*68a0*/  HMMA.16816.F32 R12, R240.reuse, R180, R12 ;  /* 0x000000b4f00c723c */ /* 0x040ff0000000180c */
        /* <DEDUP_REMOVED lines=8> */
[C---:B------:R-:W-:Y:S07]  /*6930*/  HMMA.16816.F32 R4, R244.reuse, R180, R4 ;  /* 0x000000b4f404723c */ /* 0x040fee0000001804 */
[----:B------:R-:W-:Y:S01]  /*6940*/  @P1 IMAD.WIDE.U32 R180, R171, c[0x0][0x1e0], RZ ;  /* 0x00007800abb41a25 */ /* 0x000fe200078e00ff */
[C---:B------:R-:W-:Y:S04]  /*6950*/  HMMA.16816.F32 R8, R244.reuse, R182, R8 ;  /* 0x000000b6f408723c */ /* 0x040fe80000001808 */
[----:B------:R-:W-:Y:S01]  /*6960*/  @P1 IADD3 R156, R181, R156, RZ ;  /* 0x0000009cb59c1210 */ /* 0x000fe20007ffe0ff */
[C---:B------:R-:W-:Y:S03]  /*6970*/  @P1 IMAD.SHL.U32 R157, R180.reuse, 0x40, RZ ;  /* 0x00000040b49d1824 */ /* 0x040fe600078e00ff */
[----:B------:R-:W-:Y:S01]  /*6980*/  @P1 SHF.L.U64.HI R156, R180, 0x6, R156 ;  /* 0x00000006b49c1819 */ /* 0x000fe2000001029c */
[C---:B--2---:R-:W-:Y:S01]  /*6990*/  HMMA.16816.F32 R12, R244.reuse, R184, R12 ;  /* 0x000000b8f40c723c */ /* 0x044fe2000000180c */
[----:B------:R-:W2:Y:S01]  /*69a0*/  LDSM.16.M88.4 R180, [R250+0x7800] ;  /* 0x00780000fab4783b */ /* 0x000ea20000000200 */
[----:B------:R-:W-:Y:S04]  /*69b0*/  DEPBAR.LE SB0, 0x0 ;  /* 0x000080000000791a */ /* 0x000fe80000000000 */
[----:B------:R-:W-:Y:S02]  /*69c0*/  BAR.SYNC.DEFER_BLOCKING 0x0 ;  /* 0x0000000000007b1d */ /* 0x000fe40000010000 */
[C---:B------:R-:W-:Y:S08]  /*69d0*/  HMMA.16816.F32 R16, R244.reuse, R186, R16 ;  /* 0x000000baf410723c */ /* 0x040ff00000001810 */
[C---:B-1----:R-:W-:Y:S08]  /*69e0*/  HMMA.16816.F32 R20, R244.reuse, R176, R20 ;  /* 0x000000b0f414723c */ /* 0x042ff00000001814 */
[C---:B------:R-:W-:Y:S08]  /*69f0*/  HMMA.16816.F32 R24, R244.reuse, R178, R24 ;  /* 0x000000b2f418723c */ /* 0x040ff00000001818 */
[C---:B--2---:R-:W-:Y:S08]  /*6a00*/  HMMA.16816.F32 R28, R244.reuse, R180, R28 ;  /* 0x000000b4f41c723c */ /* 0x044ff0000000181c */
[----:B------:R-:W-:Y:S04]  /*6a10*/  HMMA.16816.F32 R32, R244, R182, R32 ;  /* 0x000000b6f420723c */ /* 0x000fe80000001820 */
[C---:B----4-:R-:W-:Y:S05]  /*6a20*/  @P1 IADD3 R0, P0, R157.reuse, R124, RZ ;  /* 0x0000007c9d001210 */ /* 0x050fea0007f1e0ff */
[----:B---3--:R-:W-:Y:S03]  /*6a30*/  @P1 IMAD.X R2, R156, 0x1, R126, P0 ;  /* 0x000000019c021824 */ /* 0x008fe600000e067e */
[C---:B------:R-:W-:Y:S04]  /*6a40*/  @P1 LEA R184, P0, R0.reuse, c[0x0][0x1c8], 0x1 ;  /* 0x0000720000b81a11 */ /* 0x040fe800078008ff */
[----:B------:R-:W-:Y:S02]  /*6a50*/  @P1 LEA.HI.X R185, R0, c[0x0][0x1cc], R2, 0x1, P0 ;  /* 0x0000730000b91a11 */ /* 0x000fe400000f0c02 */
[----:B------:R-:W-:Y:S02]  /*6a60*/  @P1 IADD3 R189, P0, R124, 0x40, RZ ;  /* 0x000000407cbd1810 */ /* 0x000fe40007f1e0ff */
[----:B------:R-:W-:Y:S01]  /*6a70*/  IADD3 R0, R130, R131, RZ ;  /* 0x0000008382007210 */ /* 0x000fe20007ffe0ff */
[----:B------:R-:W-:Y:S01]  /*6a80*/  @!PT LDS RZ, [RZ] ;  /* 0x00000000fffff984 */ /* 0x000fe20000000800 */
[----:B------:R-:W-:Y:S01]  /*6a90*/  @!PT LDS RZ, [RZ] ;  /* 0x00000000fffff984 */ /* 0x000fe20000000800 */
[----:B------:R-:W-:Y:S01]  /*6aa0*/  @!PT LDS RZ, [RZ] ;  /* 0x00000000fffff984 */ /* 0x000fe20000000800 */
[----:B------:R1:W-:Y:S01]  /*6ab0*/  @P1 LDGSTS.E.BYPASS.LTC128B.128 [R127+0x10100], [R184.64], !P6 ;  /* 0x10100000b87f1fae */ /* 0x0003e2000f101d46 */
[----:B------:R-:W-:Y:S02]  /*6ac0*/  @P1 IADD3.X R190, RZ, R126, RZ, P0, !PT ;  /* 0x0000007effbe1210 */ /* 0x000fe400007fe4ff */
[C---:B------:R-:W-:Y:S01]  /*6ad0*/  @P1 IADD3 R2, P0, R157.reuse, R189, RZ ;  /* 0x000000bd9d021210 */ /* 0x040fe20007f1e0ff */
[----:B------:R-:W-:Y:S04]  /*6ae0*/  @P2 IMAD.HI.U32 R159, R0, c[0x0][0x2c8], RZ ;  /* 0x0000b200009f2a27 */ /* 0x000fe800078e00ff */
[----:B------:R-:W-:Y:S01]  /*6af0*/  @P1 IMAD.X R177, R156, 0x1, R190, P0 ;  /* 0x000000019cb11824 */ /* 0x000fe200000e06be */
[C---:B------:R-:W-:Y:S02]  /*6b00*/  @P1 LEA R176, P0, R2.reuse, c[0x0][0x1c8], 0x1 ;  /* 0x0000720002b01a11 */ /* 0x040fe400078008ff */
[----:B------:R-:W-:Y:S02]  /*6b10*/  @P2 SHF.R.U32.HI R0, RZ, c[0x0][0x2cc], R159 ;  /* 0x0000b300ff002a19 */ /* 0x000fe4000001169f */
[----:B------:R-:W-:Y:S02]  /*6b20*/  @P1 LEA.HI.X R177, R2, c[0x0][0x1cc], R177, 0x1, P0 ;  /* 0x0000730002b11a11 */ /* 0x000fe400000f0cb1 */
[----:B------:R-:W-:Y:S01]  /*6b30*/  @P1 IADD3 R188, P0, R124, 0x80, RZ ;  /* 0x000000807cbc1810 */ /* 0x000fe20007f1e0ff */
[----:B------:R-:W2:Y:S01]  /*6b40*/  SHFL.IDX PT, R179, R0, RZ, 0x1c1f ;  /* 0x001c1fff00b37589 */ /* 0x000ea200000e0000 */
[----:B------:R-:W-:Y:S03]  /*6b50*/  MOV R159, 0xffffffc0 ;  /* 0xffffffc0009f7802 */ /* 0x000fe60000000f00 */
[----:B------:R-:W-:Y:S01]  /*6b60*/  @P1 IMAD.X R186, RZ, RZ, R126, P0 ;  /* 0x000000ffffba1224 */ /* 0x000fe200000e067e */
[----:B------:R3:W-:Y:S01]  /*6b70*/  @P1 LDGSTS.E.BYPASS.LTC128B.128 [R127+0x12100], [R176.64], !P5 ;  /* 0x12100000b07f1fae */ /* 0x0007e2000e901d46 */
[----:B------:R-:W-:Y:S04]  /*6b80*/  IMAD R159, R170, R159, 0x1 ;  /* 0x00000001aa9f7424 */ /* 0x000fe800078e029f */
[----:B------:R4:W1:Y:S02]  /*6b90*/  SHFL.IDX PT, R178, R0, 0x1, 0x1c1f ;  /* 0x003c1f0000b27f89 */ /* 0x00086400000e0000 */
[----:B----4-:R-:W-:Y:S04]  /*6ba0*/  @P1 IADD3 R0, P0, R157, R188, RZ ;  /* 0x000000bc9d001210 */ /* 0x010fe80007f1e0ff */
[----:B------:R-:W-:Y:S02]  /*6bb0*/  @P1 IADD3.X R2, R156, R186, RZ, P0, !PT ;  /* 0x000000ba9c021210 */ /* 0x000fe400007fe4ff */
[C---:B---3--:R-:W-:Y:S04]  /*6bc0*/  @P1 LEA R176, P0, R0.reuse, c[0x0][0x1c8], 0x1 ;  /* 0x0000720000b01a11 */ /* 0x048fe800078008ff */
[----:B------:R-:W-:Y:S02]  /*6bd0*/  @P1 LEA.HI.X R177, R0, c[0x0][0x1cc], R2, 0x1, P0 ;  /* 0x0000730000b11a11 */ /* 0x000fe400000f0c02 */
[----:B------:R-:W-:Y:S02]  /*6be0*/  IADD3 R0, R159, c[0x0][0x1d0], -R128 ;  /* 0x000074009f007a10 */ /* 0x000fe40007ffe880 */
[----:B------:R-:W-:Y:S01]  /*6bf0*/  @P1 IADD3 R180, P0, R124, 0xc0, RZ ;  /* 0x000000c07cb41810 */ /* 0x000fe20007f1e0ff */
[----:B------:R3:W-:Y:S01]  /*6c00*/  @P1 LDGSTS.E.BYPASS.LTC128B.128 [R127+0x14100], [R176.64], !P4 ;  /* 0x14100000b07f1fae */ /* 0x0007e2000e101d46 */
[----:B------:R-:W-:Y:S05]  /*6c10*/  IADD3 R0, R0, -c[0x0][0x168], RZ ;  /* 0x80005a0000007a10 */ /* 0x000fea0007ffe0ff */
[C---:B--2---:R-:W-:Y:S01]  /*6c20*/  IMAD.IADD R2, R0.reuse, 0x1, R179 ;  /* 0x0000000100027824 */ /* 0x044fe200078e02b3 */
[----:B-1----:R-:W-:Y:S01]  /*6c30*/  IADD3 R0, R0, R178, RZ ;  /* 0x000000b200007210 */ /* 0x002fe20007ffe0ff */
[----:B------:R-:W-:Y:S01]  /*6c40*/  @P1 IMAD.X R179, RZ, RZ, R126, P0 ;  /* 0x000000ffffb31224 */ /* 0x000fe200000e067e */
[----:B------:R-:W-:Y:S04]  /*6c50*/  @P1 IADD3 R159, P0, R157, R180, RZ ;  /* 0x000000b49d9f1210 */ /* 0x000fe80007f1e0ff */
[----:B---3--:R-:W-:Y:S02]  /*6c60*/  @P1 IADD3.X R177, R156, R179, RZ, P0, !PT ;  /* 0x000000b39cb11210 */ /* 0x008fe400007fe4ff */
[C---:B------:R-:W-:Y:S04]  /*6c70*/  @P1 LEA R176, P0, R159.reuse, c[0x0][0x1c8], 0x1 ;  /* 0x000072009fb01a11 */ /* 0x040fe800078008ff */
[----:B------:R-:W-:Y:S01]  /*6c80*/  @P1 LEA.HI.X R177, R159, c[0x0][0x1cc], R177, 0x1, P0 ;  /* 0x000073009fb11a11 */ /* 0x000fe200000f0cb1 */
[----:B------:R-:W-:Y:S04]  /*6c90*/  @P1 IMAD.MOV.U32 R159, RZ, RZ, c[0x0][0x1e0] ;  /* 0x00007800ff9f1624 */ /* 0x000fe800078e00ff */
[----:B------:R1:W-:Y:S01]  /*6ca0*/  @P1 LDGSTS.E.BYPASS.LTC128B.128 [R127+0x16100], [R176.64], !P3 ;  /* 0x16100000b07f1fae */ /* 0x0003e2000d901d46 */
[C---:B------:R-:W-:Y:S02]  /*6cb0*/  @P1 LEA R157, P0, R159.reuse, R157, 0x5 ;  /* 0x0000009d9f9d1211 */ /* 0x040fe400078028ff */
[----:B-1----:R-:W-:Y:S04]  /*6cc0*/  @P1 MOV R176, c[0x0][0x1e4] ;  /* 0x0000790000b01a02 */ /* 0x002fe80000000f00 */
[----:B------:R-:W-:Y:S02]  /*6cd0*/  @P1 LEA.HI.X R156, R159, R156, R176, 0x5, P0 ;  /* 0x0000009c9f9c1211 */ /* 0x000fe400000f2cb0 */
[----:B------:R-:W-:Y:S04]  /*6ce0*/  ISETP.GT.AND P0, PT, R2, RZ, PT ;  /* 0x000000ff0200720c */ /* 0x000fe80003f04270 */
[----:B------:R-:W-:Y:S02]  /*6cf0*/  FSEL R185, R4, -INF , P0 ;  /* 0xff80000004b97808 */ /* 0x000fe40000000000 */
[----:B------:R-:W-:Y:S04]  /*6d00*/  ISETP.GT.AND P0, PT, R2, 0x1, PT ;  /* 0x000000010200780c */ /* 0x000fe80003f04270 */
[----:B------:R-:W-:Y:S02]  /*6d10*/  FSEL R181, R5, -INF , P0 ;  /* 0xff80000005b57808 */ /* 0x000fe40000000000 */
[----:B------:R-:W-:Y:S04]  /*6d20*/  ISETP.GT.AND P0, PT, R0, RZ, PT ;  /* 0x000000ff0000720c */ /* 0x000fe80003f04270 */
        /* <DEDUP_REMOVED lines=50> */
[----:B------:R-:W-:Y:S04]  /*7050*/  ISETP.GT.AND P0, PT, R2, 0x28, PT ;  /* 0x000000280200780c */ /* 0x000fe80003f04270 */
        /* <DEDUP_REMOVED lines=12> */
[----:B------:R-:W-:Y:S01]  /*7120*/  FSEL R172, R32, -INF , P0 ;  /* 0xff80000020ac7808 */ /* 0x000fe20000000000 */
[----:B------:R-:W-:Y:S01]  /*7130*/  IMAD.MOV.U32 R32, RZ, RZ, R19 ;  /* 0x000000ffff207224 */ /* 0x000fe200078e0013 */
[----:B------:R-:W-:Y:S02]  /*7140*/  ISETP.GT.AND P0, PT, R2, 0x39, PT ;  /* 0x000000390200780c */ /* 0x000fe40003f04270 */
[----:B------:R-:W-:Y:S02]  /*7150*/  FMNMX.FTZ R2, R191, R4, !PT ;  /* 0x00000004bf027209 */ /* 0x000fe40007810000 */
[----:B------:R-:W-:Y:S02]  /*7160*/  FSEL R173, R33, -INF , P0 ;  /* 0xff80000021ad7808 */ /* 0x000fe40000000000 */
[----:B------:R-:W-:Y:S02]  /*7170*/  FMNMX.FTZ R6, R172, R6, !PT ;  /* 0x00000006ac067209 */ /* 0x000fe40007810000 */
[----:B------:R-:W-:Y:S02]  /*7180*/  FMNMX.FTZ R2, R18, R2, !PT ;  /* 0x0000000212027209 */ /* 0x000fe40007810000 */
[----:B------:R-:W-:Y:S02]  /*7190*/  FMNMX.FTZ R6, R173, R6, !PT ;  /* 0x00000006ad067209 */ /* 0x000fe40007810000 */
[----:B------:R-:W-:Y:S02]  /*71a0*/  ISETP.GT.AND P0, PT, R0, 0x28, PT ;  /* 0x000000280000780c */ /* 0x000fe40003f04270 */
[----:B------:R-:W-:Y:S01]  /*71b0*/  FMNMX.FTZ R2, R32, R2, !PT ;  /* 0x0000000220027209 */ /* 0x000fe20007810000 */
[----:B------:R-:W1:Y:S01]  /*71c0*/  SHFL.BFLY PT, R4, R6, 0x2, 0x1f ;  /* 0x0c401f0006047f89 */ /* 0x000e6200000e0000 */
[----:B------:R-:W-:Y:S02]  /*71d0*/  MOV R33, R23 ;  /* 0x0000001700217202 */ /* 0x000fe40000000f00 */
[----:B------:R-:W-:Y:S02]  /*71e0*/  FSEL R193, R26, -INF , P0 ;  /* 0xff8000001ac17808 */ /* 0x000fe40000000000 */
[----:B------:R-:W-:Y:S02]  /*71f0*/  FMNMX.FTZ R2, R22, R2, !PT ;  /* 0x0000000216027209 */ /* 0x000fe40007810000 */
        /* <DEDUP_REMOVED lines=16> */
[----:B------:R-:W-:Y:S02]  /*7300*/  @P1 IADD3 R2, P0, R157, R124, RZ ;  /* 0x0000007c9d021210 */ /* 0x000fe40007f1e0ff */
[----:B-1----:R-:W-:Y:S01]  /*7310*/  FMNMX.FTZ R6, R6, R4, !PT ;  /* 0x0000000406067209 */ /* 0x002fe20007810000 */
[----:B------:R-:W2:Y:S01]  /*7320*/  LDL.LU.64 R124, [R1+0x150] ;  /* 0x00015000017c7983 */ /* 0x000ea20000300a00 */
[----:B------:R-:W-:Y:S01]  /*7330*/  FMNMX.FTZ R0, R169, R0, !PT ;  /* 0x00000000a9007209 */ /* 0x000fe20007810000 */
[----:B------:R-:W-:Y:S01]  /*7340*/  @P1 IMAD.X R4, R156, 0x1, R126, P0 ;  /* 0x000000019c041824 */ /* 0x000fe200000e067e */
[C---:B------:R-:W-:Y:S02]  /*7350*/  @P1 LEA R10, P0, R2.reuse, c[0x0][0x1c8], 0x1 ;  /* 0x00007200020a1a11 */ /* 0x040fe400078008ff */
[----:B------:R-:W3:Y:S01]  /*7360*/  LDL.LU R126, [R1+0x14c] ;  /* 0x00014c00017e7983 */ /* 0x000ee20000300800 */
[----:B------:R-:W-:Y:S02]  /*7370*/  FMNMX.FTZ R0, R159, R0, !PT ;  /* 0x000000009f007209 */ /* 0x000fe40007810000 */
[----:B------:R-:W-:Y:S02]  /*7380*/  @P1 LEA.HI.X R11, R2, c[0x0][0x1cc], R4, 0x1, P0 ;  /* 0x00007300020b1a11 */ /* 0x000fe400000f0c04 */
[C---:B------:R-:W-:Y:S01]  /*7390*/  @P1 IADD3 R4, P0, R157.reuse, R189, RZ ;  /* 0x000000bd9d041210 */ /* 0x040fe20007f1e0ff */
[----:B------:R-:W1:Y:S01]  /*73a0*/  SHFL.BFLY PT, R2, R0, 0x2, 0x1f ;  /* 0x0c401f0000027f89 */ /* 0x000e6200000e0000 */
[----:B------:R-:W-:Y:S02]  /*73b0*/  MOV R35, R18 ;  /* 0x0000001200237202 */ /* 0x000fe40000000f00 */
[----:B------:R-:W-:Y:S02]  /*73c0*/  @P1 IADD3.X R190, R156, R190, RZ, P0, !PT ;  /* 0x000000be9cbe1210 */ /* 0x000fe400007fe4ff */
[C---:B------:R-:W-:Y:S01]  /*73d0*/  @P1 LEA R12, P0, R4.reuse, c[0x0][0x1c8], 0x1 ;  /* 0x00007200040c1a11 */ /* 0x040fe200078008ff */
[----:B------:R4:W-:Y:S03]  /*73e0*/  @P1 LDGSTS.E.BYPASS.LTC128B.128 [R127+0x11100], [R10.64], !P6 ;  /* 0x111000000a7f1fae */ /* 0x0009e6000f101d46 */
[----:B------:R-:W-:Y:S02]  /*73f0*/  @P1 LEA.HI.X R13, R4, c[0x0][0x1cc], R190, 0x1, P0 ;  /* 0x00007300040d1a11 */ /* 0x000fe400000f0cbe */
[C---:B------:R-:W-:Y:S01]  /*7400*/  @P1 IADD3 R4, P0, R157.reuse, R188, RZ ;  /* 0x000000bc9d041210 */ /* 0x040fe20007f1e0ff */
[----:B------:R-:W4:Y:S04]  /*7410*/  SHFL.BFLY PT, R14, R6, 0x1, 0x1f ;  /* 0x0c201f00060e7f89 */ /* 0x000f2800000e0000 */
[C---:B------:R-:W-:Y:S01]  /*7420*/  @P1 IMAD.X R186, R156.reuse, 0x1, R186, P0 ;  /* 0x000000019cba1824 */ /* 0x040fe200000e06ba */
[----:B------:R-:W-:Y:S01]  /*7430*/  @P1 IADD3 R5, P0, R157, R180, RZ ;  /* 0x000000b49d051210 */ /* 0x000fe20007f1e0ff */
[----:B------:R4:W-:Y:S03]  /*7440*/  @P1 LDGSTS.E.BYPASS.LTC128B.128 [R127+0x13100], [R12.64], !P5 ;  /* 0x131000000c7f1fae */ /* 0x0009e6000e901d46 */
[----:B------:R-:W-:Y:S02]  /*7450*/  @P1 IADD3.X R156, R156, R179, RZ, P0, !PT ;  /* 0x000000b39c9c1210 */ /* 0x000fe400007fe4ff */
[----:B------:R-:W-:Y:S02]  /*7460*/  @P1 LEA R8, P0, R4, c[0x0][0x1c8], 0x1 ;  /* 0x0000720004081a11 */ /* 0x000fe400078008ff */
[----:B-1----:R-:W-:Y:S02]  /*7470*/  FMNMX.FTZ R0, R0, R2, !PT ;  /* 0x0000000200007209 */ /* 0x002fe40007810000 */
[----:B------:R-:W-:Y:S02]  /*7480*/  @P1 LEA.HI.X R9, R4, c[0x0][0x1cc], R186, 0x1, P0 ;  /* 0x0000730004091a11 */ /* 0x000fe400000f0cba */
[C---:B------:R-:W-:Y:S01]  /*7490*/  @P1 LEA R4, P0, R5.reuse, c[0x0][0x1c8], 0x1 ;  /* 0x0000720005041a11 */ /* 0x040fe200078008ff */
[----:B------:R-:W1:Y:S03]  /*74a0*/  SHFL.BFLY PT, R2, R0, 0x1, 0x1f ;  /* 0x0c201f0000027f89 */ /* 0x000e6600000e0000 */
[----:B------:R-:W-:Y:S02]  /*74b0*/  @P1 LEA.HI.X R5, R5, c[0x0][0x1cc], R156, 0x1, P0 ;  /* 0x0000730005051a11 */ /* 0x000fe400000f0c9c */
[----:B------:R1:W-:Y:S01]  /*74c0*/  @P1 LDGSTS.E.BYPASS.LTC128B.128 [R127+0x15100], [R8.64], !P4 ;  /* 0x15100000087f1fae */ /* 0x0003e2000e101d46 */
[----:B----4-:R-:W-:Y:S04]  /*74d0*/  FMNMX.FTZ R157, R6, R14, !PT ;  /* 0x0000000e069d7209 */ /* 0x010fe80007810000 */
[----:B------:R4:W-:Y:S01]  /*74e0*/  @P1 LDGSTS.E.BYPASS.LTC128B.128 [R127+0x17100], [R4.64], !P3 ;  /* 0x17100000047f1fae */ /* 0x0009e2000d901d46 */
[C---:B------:R-:W-:Y:S01]  /*74f0*/  FSETP.NEU.FTZ.AND P0, PT, R157.reuse, -INF , PT ;  /* 0xff8000009d00780b */ /* 0x040fe20003f1d000 */
[----:B------:R-:W-:Y:S03]  /*7500*/  FMUL.FTZ R180, R157, c[0x0][0x2d0] ;  /* 0x0000b4009db47a20 */ /* 0x000fe60000410000 */
[----:B------:R-:W4:Y:S02]  /*7510*/  LDSM.16.MT88.4 R12, [R248] ;  /* 0x00000000f80c783b */ /* 0x000f240000004200 */
[----:B------:R-:W-:Y:S03]  /*7520*/  FSEL R180, R180, RZ, P0 ;  /* 0x000000ffb4b47208 */ /* 0x000fe60000000000 */
[----:B------:R-:W4:Y:S02]  /*7530*/  LDSM.16.MT88.4 R20, [R252] ;  /* 0x00000000fc14783b */ /* 0x000f240000004200 */
[--C-:B------:R-:W-:Y:S01]  /*7540*/  FFMA.FTZ R181, R181, c[0x0][0x2d0], -R180.reuse ;  /* 0x0000b400b5b57a23 */ /* 0x100fe200000108b4 */
[----:B-1----:R-:W-:Y:S01]  /*7550*/  FMNMX.FTZ R156, R0, R2, !PT ;  /* 0x00000002009c7209 */ /* 0x002fe20007810000 */
[--C-:B------:R-:W-:Y:S01]  /*7560*/  FFMA.FTZ R185, R185, c[0x0][0x2d0], -R180.reuse ;  /* 0x0000b400b9b97a23 */ /* 0x100fe200000108b4 */
[----:B------:R-:W-:Y:S01]  /*7570*/  FSEL R0, R157, RZ, P0 ;  /* 0x000000ff9d007208 */ /* 0x000fe20000000000 */
[----:B------:R1:W-:Y:S01]  /*7580*/  MUFU.EX2 R186, R181 ;  /* 0x000000b500ba7308 */ /* 0x0003e20000000800 */
[----:B------:R-:W-:Y:S01]  /*7590*/  FSETP.NEU.FTZ.AND P0, PT, R156, -INF , PT ;  /* 0xff8000009c00780b */ /* 0x000fe20003f1d000 */
[--C-:B------:R-:W-:Y:S01]  /*75a0*/  FFMA.FTZ R176, R176, c[0x0][0x2d0], -R180.reuse ;  /* 0x0000b400b0b07a23 */ /* 0x100fe200000108b4 */
[----:B------:R-:W4:Y:S01]  /*75b0*/  LDSM.16.MT88.4 R28, [R251] ;  /* 0x00000000fb1c783b */ /* 0x000f220000004200 */
[----:B------:R-:W-:Y:S01]  /*75c0*/  FADD.FTZ R0, -R0, R3 ;  /* 0x0000000300007221 */ /* 0x000fe20000010100 */
[----:B------:R-:W-:Y:S01]  /*75d0*/  FSEL R2, R156, RZ, P0 ;  /* 0x000000ff9c027208 */ /* 0x000fe20000000000 */
[----:B------:R-:W-:Y:S02]  /*75e0*/  FFMA.FTZ R178, R178, c[0x0][0x2d0], -R180 ;  /* 0x0000b400b2b27a23 */ /* 0x000fe400000108b4 */
[----:B------:R-:W-:Y:S01]  /*75f0*/  FMUL.FTZ R0, R0, c[0x0][0x2d0] ;  /* 0x0000b40000007a20 */ /* 0x000fe20000410000 */
[----:B------:R-:W0:Y:S01]  /*7600*/  LDGDEPBAR ;  /* 0x00000000000079af */ /* 0x000e220000000000 */
[----:B------:R-:W-:Y:S04]  /*7610*/  MUFU.EX2 R185, R185 ;  /* 0x000000b900b97308 */ /* 0x000fe80000000800 */
[----:B----4-:R-:W3:Y:S05]  /*7620*/  LDL.LU R127, [R1+0x148] ;  /* 0x00014800017f7983 */ /* 0x010eea0000300800 */
[----:B------:R-:W2:Y:S01]  /*7630*/  LDL R188, [R1+0x48] ;  /* 0x0000480001bc7983 */ /* 0x000ea20000100800 */
[----:B------:R-:W1:Y:S02]  /*7640*/  MUFU.EX2 R3, R0 ;  /* 0x0000000000037308 */ /* 0x000e640000000800 */
[----:B-1----:R-:W-:Y:S05]  /*7650*/  FMUL.FTZ R181, R156, c[0x0][0x2d0] ;  /* 0x0000b4009cb57a20 */ /* 0x002fea0000410000 */
[----:B------:R-:W-:Y:S03]  /*7660*/  FSEL R181, R181, RZ, P0 ;  /* 0x000000ffb5b57208 */ /* 0x000fe60000000000 */
[----:B------:R1:W-:Y:S02]  /*7670*/  MUFU.EX2 R189, R176 ;  /* 0x000000b000bd7308 */ /* 0x0003e40000000800 */
[--C-:B------:R-:W-:Y:S02]  /*7680*/  FFMA.FTZ R187, R187, c[0x0][0x2d0], -R181.reuse ;  /* 0x0000b400bbbb7a23 */ /* 0x100fe400000108b5 */
[--C-:B------:R-:W-:Y:S02]  /*7690*/  FFMA.FTZ R184, R184, c[0x0][0x2d0], -R181.reuse ;  /* 0x0000b400b8b87a23 */ /* 0x100fe400000108b5 */
[--C-:B------:R-:W-:Y:S02]  /*76a0*/  FFMA.FTZ R177, R177, c[0x0][0x2d0], -R181.reuse ;  /* 0x0000b400b1b17a23 */ /* 0x100fe400000108b5 */
[--C-:B------:R-:W-:Y:S02]  /*76b0*/  FFMA.FTZ R7, R7, c[0x0][0x2d0], -R181.reuse ;  /* 0x0000b40007077a23 */ /* 0x100fe400000108b5 */
[----:B------:R-:W1:Y:S01]  /*76c0*/  MUFU.EX2 R182, R178 ;  /* 0x000000b200b67308 */ /* 0x000e620000000800 */
[----:B------:R-:W-:Y:S02]  /*76d0*/  FFMA.FTZ R159, R159, c[0x0][0x2d0], -R181 ;  /* 0x0000b4009f9f7a23 */ /* 0x000fe400000108b5 */
[C---:B------:R-:W-:Y:S02]  /*76e0*/  FMUL.FTZ R24, R3.reuse, R144 ;  /* 0x0000009003187220 */ /* 0x040fe40000410000 */
[----:B------:R-:W3:Y:S01]  /*76f0*/  LDL R144, [R1+0x4] ;  /* 0x0000040001907983 */ /* 0x000ee20000100800 */
[----:B------:R-:W-:Y:S02]  /*7700*/  FADD.FTZ R0, -R2, R158 ;  /* 0x0000009e02007221 */ /* 0x000fe40000010100 */
[C---:B------:R-:W-:Y:S02]  /*7710*/  FMUL.FTZ R4, R3.reuse, R160 ;  /* 0x000000a003047220 */ /* 0x040fe40000410000 */
[----:B------:R-:W-:Y:S01]  /*7720*/  FMUL.FTZ R0, R0, c[0x0][0x2d0] ;  /* 0x0000b40000007a20 */ /* 0x000fe20000410000 */
[----:B------:R-:W-:Y:S01]  /*7730*/  MUFU.EX2 R183, R184 ;  /* 0x000000b800b77308 */ /* 0x000fe20000000800 */
[C---:B------:R-:W-:Y:S01]  /*7740*/  FMUL.FTZ R5, R3.reuse, R161 ;  /* 0x000000a103057220 */ /* 0x040fe20000410000 */
[----:B-1----:R-:W-:Y:S01]  /*7750*/  F2FP.PACK_AB R176, R186, R185 ;  /* 0x000000b9bab0723e */ /* 0x002fe200000000ff */
[C---:B------:R-:W-:Y:S01]  /*7760*/  FMUL.FTZ R8, R3.reuse, R164 ;  /* 0x000000a403087220 */ /* 0x040fe20000410000 */
[----:B------:R-:W-:Y:S01]  /*7770*/  MOV R161, R32 ;  /* 0x0000002000a17202 */ /* 0x000fe20000000f00 */
[C---:B------:R-:W-:Y:S02]  /*7780*/  FMUL.FTZ R9, R3.reuse, R165 ;  /* 0x000000a503097220 */ /* 0x040fe40000410000 */
[C---:B------:R-:W-:Y:S02]  /*7790*/  FMUL.FTZ R16, R3.reuse, R136 ;  /* 0x0000008803107220 */ /* 0x040fe40000410000 */
[C---:B------:R-:W-:Y:S01]  /*77a0*/  FMUL.FTZ R17, R3.reuse, R137 ;  /* 0x0000008903117220 */ /* 0x040fe20000410000 */
[----:B------:R-:W-:Y:S01]  /*77b0*/  MUFU.EX2 R190, R177 ;  /* 0x000000b100be7308 */ /* 0x000fe20000000800 */
[C---:B------:R-:W-:Y:S01]  /*77c0*/  FMUL.FTZ R25, R3.reuse, R145 ;  /* 0x0000009103197220 */ /* 0x040fe20000410000 */
[----:B------:R-:W-:Y:S01]  /*77d0*/  F2FP.PACK_AB R178, R182, R189 ;  /* 0x000000bdb6b2723e */ /* 0x000fe200000000ff */
[----:B------:R-:W-:Y:S02]  /*77e0*/  IMAD.MOV.U32 R160, RZ, RZ, R35 ;  /* 0x000000ffffa07224 */ /* 0x000fe400078e0023 */
[----:B------:R-:W-:Y:S02]  /*77f0*/  IMAD.MOV.U32 R158, RZ, RZ, R33 ;  /* 0x000000ffff9e7224 */ /* 0x000fe400078e0021 */
[C---:B------:R-:W-:Y:S03]  /*7800*/  FMUL.FTZ R32, R3.reuse, R152 ;  /* 0x0000009803207220 */ /* 0x040fe60000410000 */
[----:B------:R-:W1:Y:S01]  /*7810*/  MUFU.EX2 R184, R7 ;  /* 0x0000000700b87308 */ /* 0x000e620000000800 */
        /* <DEDUP_REMOVED lines=13> */
[C---:B------:R-:W-:Y:S01]  /*78f0*/  FMUL.FTZ R56, R3.reuse, R56 ;  /* 0x0000003803387220 */ /* 0x040fe20000410000 */
[----:B-1----:R-:W-:Y:S01]  /*7900*/  F2FP.PACK_AB R179, R184, R190 ;  /* 0x000000beb8b3723e */ /* 0x002fe200000000ff */
[C---:B------:R-:W-:Y:S01]  /*7910*/  FMUL.FTZ R57, R3.reuse, R57 ;  /* 0x0000003903397220 */ /* 0x040fe20000410000 */
[----:B------:R-:W-:Y:S01]  /*7920*/  MOV R164, R184 ;  /* 0x000000b800a47202 */ /* 0x000fe20000000f00 */
[--C-:B------:R-:W-:Y:S02]  /*7930*/  FFMA.FTZ R2, R128, c[0x0][0x2d0], -R180.reuse ;  /* 0x0000b40080027a23 */ /* 0x100fe400000108b4 */
[C---:B------:R-:W-:Y:S01]  /*7940*/  FMUL.FTZ R60, R3.reuse, R60 ;  /* 0x0000003c033c7220 */ /* 0x040fe20000410000 */
[----:B------:R-:W3:Y:S01]  /*7950*/  LDL.LU R128, [R1+0x144] ;  /* 0x0001440001807983 */ /* 0x000ee20000300800 */
[C---:B------:R-:W-:Y:S01]  /*7960*/  FMUL.FTZ R61, R3.reuse, R61 ;  /* 0x0000003d033d7220 */ /* 0x040fe20000410000 */
[----:B------:R-:W-:Y:S01]  /*7970*/  MUFU.EX2 R159, R159 ;  /* 0x0000009f009f7308 */ /* 0x000fe20000000800 */
[----:B------:R-:W-:Y:S02]  /*7980*/  FMUL.FTZ R64, R3, R64 ;  /* 0x0000004003407220 */ /* 0x000fe40000410000 */
[C---:B------:R-:W-:Y:S02]  /*7990*/  FMUL.FTZ R6, R0.reuse, R162 ;  /* 0x000000a200067220 */ /* 0x040fe40000410000 */
[C---:B------:R-:W-:Y:S02]  /*79a0*/  FMUL.FTZ R7, R0.reuse, R163 ;  /* 0x000000a300077220 */ /* 0x040fe40000410000 */
[C---:B------:R-:W-:Y:S01]  /*79b0*/  FMUL.FTZ R10, R0.reuse, R166 ;  /* 0x000000a6000a7220 */ /* 0x040fe20000410000 */
[----:B------:R-:W-:Y:S01]  /*79c0*/  MOV R166, R182 ;  /* 0x000000b600a67202 */ /* 0x000fe20000000f00 */
[C---:B------:R-:W-:Y:S02]  /*79d0*/  FMUL.FTZ R11, R0.reuse, R167 ;  /* 0x000000a7000b7220 */ /* 0x040fe40000410000 */
[C---:B------:R-:W-:Y:S01]  /*79e0*/  FMUL.FTZ R18, R0.reuse, R138 ;  /* 0x0000008a00127220 */ /* 0x040fe20000410000 */
[----:B------:R-:W-:Y:S01]  /*79f0*/  F2FP.PACK_AB R177, R183, R187 ;  /* 0x000000bbb7b1723e */ /* 0x000fe200000000ff */
[C---:B------:R-:W-:Y:S02]  /*7a00*/  FMUL.FTZ R19, R0.reuse, R139 ;  /* 0x0000008b00137220 */ /* 0x040fe40000410000 */
[----:B------:R-:W-:Y:S01]  /*7a10*/  LDSM.16.MT88.4 R136, [R248+0x800] ;  /* 0x00080000f888783b */ /* 0x000fe20000004200 */
[C---:B------:R-:W-:Y:S02]  /*7a20*/  FMUL.FTZ R26, R0.reuse, R146 ;  /* 0x00000092001a7220 */ /* 0x040fe40000410000 */
[----:B------:R-:W-:Y:S01]  /*7a30*/  FMUL.FTZ R27, R0, R147 ;  /* 0x00000093001b7220 */ /* 0x000fe20000410000 */
[C---:B------:R-:W-:Y:S05]  /*7a40*/  HMMA.16816.F32 R4, R176.reuse, R12, R4 ;  /* 0x0000000cb004723c */ /* 0x040fea0000001804 */
[--C-:B------:R-:W-:Y:S02]  /*7a50*/  FFMA.FTZ R152, R194, c[0x0][0x2d0], -R180.reuse ;  /* 0x0000b400c2987a23 */ /* 0x100fe400000108b4 */
[C---:B------:R-:W-:Y:S01]  /*7a60*/  FMUL.FTZ R12, R3.reuse, R132 ;  /* 0x00000084030c7220 */ /* 0x040fe20000410000 */
[C---:B------:R-:W-:Y:S04]  /*7a70*/  HMMA.16816.F32 R8, R176.reuse, R14, R8 ;  /* 0x0000000eb008723c */ /* 0x040fe80000001808 */
[----:B------:R-:W-:Y:S02]  /*7a80*/  FMUL.FTZ R13, R3, R133 ;  /* 0x00000085030d7220 */ /* 0x000fe40000410000 */
[C---:B------:R-:W-:Y:S02]  /*7a90*/  FMUL.FTZ R35, R0.reuse, R155 ;  /* 0x0000009b00237220 */ /* 0x040fe40000410000 */
[C---:B------:R-:W-:Y:S04]  /*7aa0*/  FMUL.FTZ R14, R0.reuse, R134 ;  /* 0x00000086000e7220 */ /* 0x040fe80000410000 */
[C---:B------:R-:W-:Y:S02]  /*7ab0*/  FMUL.FTZ R15, R0.reuse, R135 ;  /* 0x00000087000f7220 */ /* 0x040fe40000410000 */
[--C-:B------:R-:W-:Y:S02]  /*7ac0*/  FFMA.FTZ R153, R195, c[0x0][0x2d0], -R180.reuse ;  /* 0x0000b400c3997a23 */ /* 0x100fe400000108b4 */
[C---:B------:R-:W-:Y:S02]  /*7ad0*/  FMUL.FTZ R38, R0.reuse, R38 ;  /* 0x0000002600267220 */ /* 0x040fe40000410000 */
[C---:B------:R-:W-:Y:S01]  /*7ae0*/  FMUL.FTZ R39, R0.reuse, R39 ;  /* 0x0000002700277220 */ /* 0x040fe20000410000 */
        /* <DEDUP_REMOVED lines=23> */
[----:B------:R-:W-:Y:S02]  /*7c60*/  IMAD.MOV.U32 R167, RZ, RZ, R161 ;  /* 0x000000ffffa77224 */ /* 0x000fe400078e00a1 */
        /* <DEDUP_REMOVED lines=13> */
[--C-:B-1----:R-:W-:Y:S02]  /*7d40*/  FFMA.FTZ R2, R129, c[0x0][0x2d0], -R180.reuse ;  /* 0x0000b40081027a23 */ /* 0x102fe400000108b4 */
[C---:B------:R-:W-:Y:S01]  /*7d50*/  FMUL.FTZ R75, R0.reuse, R75 ;  /* 0x0000004b004b7220 */ /* 0x040fe20000410000 */
[----:B------:R-:W4:Y:S01]  /*7d60*/  LDL.LU R129, [R1+0x140] ;  /* 0x0001400001817983 */ /* 0x000f220000300800 */
[----:B------:R1:W-:Y:S01]  /*7d70*/  MUFU.EX2 R163, R2 ;  /* 0x0000000200a37308 */ /* 0x0003e20000000800 */
[C---:B------:R-:W-:Y:S02]  /*7d80*/  FMUL.FTZ R76, R3.reuse, R76 ;  /* 0x0000004c034c7220 */ /* 0x040fe40000410000 */
[C---:B------:R-:W-:Y:S01]  /*7d90*/  FMUL.FTZ R77, R3.reuse, R77 ;  /* 0x0000004d034d7220 */ /* 0x040fe20000410000 */
[----:B------:R-:W4:Y:S01]  /*7da0*/  LDL.LU R146, [R1+0x64] ;  /* 0x0000640001927983 */ /* 0x000f220000300800 */
[C---:B------:R-:W-:Y:S02]  /*7db0*/  FMUL.FTZ R78, R0.reuse, R78 ;  /* 0x0000004e004e7220 */ /* 0x040fe40000410000 */
[C---:B------:R-:W-:Y:S02]  /*7dc0*/  FMUL.FTZ R79, R0.reuse, R79 ;  /* 0x0000004f004f7220 */ /* 0x040fe40000410000 */
[----:B------:R-:W4:Y:S01]  /*7dd0*/  LDL.LU R145, [R1+0x68] ;  /* 0x0000680001917983 */ /* 0x000f220000300800 */
        /* <DEDUP_REMOVED lines=8> */
[----:B------:R-:W4:Y:S01]  /*7e60*/  LDL.LU R130, [R1+0x13c] ;  /* 0x00013c0001827983 */ /* 0x000f220000300800 */
        /* <DEDUP_REMOVED lines=14> */
[--C-:B-1----:R-:W-:Y:S02]  /*7f50*/  FFMA.FTZ R2, R191, c[0x0][0x2d0], -R181.reuse ;  /* 0x0000b400bf027a23 */ /* 0x102fe400000108b5 */
        /* <DEDUP_REMOVED lines=19> */
[----:B--2---:R2:W3:Y:S01]  /*8090*/  LDSM.16.MT88.4 R132, [R188] ;  /* 0x00000000bc84783b */ /* 0x0044e20000004200 */
        /* <DEDUP_REMOVED lines=9> */
[----:B---3--:R-:W-:Y:S02]  /*8130*/  FMUL.FTZ R126, R0, R126 ;  /* 0x0000007e007e7220 */ /* 0x008fe40000410000 */
[----:B-1----:R-:W-:Y:S02]  /*8140*/  FFMA.FTZ R2, R196, c[0x0][0x2d0], -R180 ;  /* 0x0000b400c4027a23 */ /* 0x002fe400000108b4 */
[----:B------:R1:W5:Y:S01]  /*8150*/  LDL.LU R196, [R1+0x134] ;  /* 0x0001340001c47983 */ /* 0x0003620000300800 */
[----:B--2---:R-:W-:Y:S01]  /*8160*/  MOV R188, R34 ;  /* 0x0000002200bc7202 */ /* 0x004fe20000000f00 */
[C---:B------:R-:W-:Y:S02]  /*8170*/  FMUL.FTZ R34, R0.reuse, R154 ;  /* 0x0000009a00227220 */ /* 0x040fe40000410000 */
[----:B------:R-:W-:Y:S02]  /*8180*/  FMUL.FTZ R127, R0, R127 ;  /* 0x0000007f007f7220 */ /* 0x000fe40000410000 */
[----:B------:R-:W-:Y:S02]  /*8190*/  IMAD.MOV.U32 R165, RZ, RZ, R188 ;  /* 0x000000ffffa57224 */ /* 0x000fe400078e00bc */
[----:B------:R2:W3:Y:S01]  /*81a0*/  MUFU.EX2 R188, R2 ;  /* 0x0000000200bc7308 */ /* 0x0004e20000000800 */
[----:B------:R-:W-:Y:S02]  /*81b0*/  IMAD.MOV.U32 R154, RZ, RZ, R164 ;  /* 0x000000ffff9a7224 */ /* 0x000fe400078e00a4 */
[C---:B------:R-:W-:Y:S02]  /*81c0*/  FMUL.FTZ R124, R3.reuse, R124 ;  /* 0x0000007c037c7220 */ /* 0x040fe40000410000 */
[C---:B------:R-:W-:Y:S01]  /*81d0*/  FMUL.FTZ R125, R3.reuse, R125 ;  /* 0x0000007d037d7220 */ /* 0x040fe20000410000 */
[C---:B------:R-:W-:Y:S08]  /*81e0*/  HMMA.16816.F32 R28, R176.reuse, R132, R28 ;  /* 0x00000084b01c723c */ /* 0x040ff0000000181c */
[C---:B------:R-:W-:Y:S01]  /*81f0*/  HMMA.16816.F32 R32, R176.reuse, R134, R32 ;  /* 0x00000086b020723c */ /* 0x040fe20000001820 */
[----:B------:R-:W1:Y:S03]  /*8200*/  LDSM.16.MT88.4 R132, [R248+0x2000] ;  /* 0x00200000f884783b */ /* 0x000e660000004200 */
[--C-:B--2---:R-:W-:Y:S04]  /*8210*/  FFMA.FTZ R2, R160, c[0x0][0x2d0], -R181.reuse ;  /* 0x0000b400a0027a23 */ /* 0x104fe800000108b5 */
[----:B------:R2:W-:Y:S01]  /*8220*/  MUFU.EX2 R160, R2 ;  /* 0x0000000200a07308 */ /* 0x0005e20000000800 */
[----:B------:R-:W-:Y:S03]  /*8230*/  FMUL.FTZ R128, R3, R128 ;  /* 0x0000008003807220 */ /* 0x000fe60000410000 */
[----:B--2---:R-:W-:Y:S02]  /*8240*/  FFMA.FTZ R2, R167, c[0x0][0x2d0], -R181 ;  /* 0x0000b400a7027a23 */ /* 0x004fe400000108b5 */
[----:B------:R-:W-:Y:S01]  /*8250*/  IMAD.MOV.U32 R167, RZ, RZ, R166 ;  /* 0x000000ffffa77224 */ /* 0x000fe200078e00a6 */
[C---:B-1----:R-:W-:Y:S04]  /*8260*/  HMMA.16816.F32 R36, R176.reuse, R132, R36 ;  /* 0x00000084b024723c */ /* 0x042fe80000001824 */
[----:B------:R-:W-:Y:S04]  /*8270*/  MOV R148, R167 ;  /* 0x000000a700947202 */ /* 0x000fe80000000f00 */
        /* <DEDUP_REMOVED lines=8> */
[C---:B----4-:R-:W-:Y:S02]  /*8300*/  FMUL.FTZ R129, R3.reuse, R129 ;  /* 0x0000008103817220 */ /* 0x050fe40000410000 */
[----:B------:R-:W-:Y:S02]  /*8310*/  FFMA.FTZ R185, R3, R146, R185 ;  /* 0x0000009203b97223 */ /* 0x000fe400000100b9 */
[C---:B------:R-:W-:Y:S01]  /*8320*/  FFMA.FTZ R187, R0.reuse, R145, R187 ;  /* 0x0000009100bb7223 */ /* 0x040fe200000100bb */
[C---:B-1----:R-:W-:Y:S03]  /*8330*/  HMMA.16816.F32 R60, R176.reuse, R132, R60 ;  /* 0x00000084b03c723c */ /* 0x042fe6000000183c */
[C---:B------:R-:W-:Y:S05]  /*8340*/  FMUL.FTZ R130, R0.reuse, R130 ;  /* 0x0000008200827220 */ /* 0x040fea0000410000 */
[C---:B------:R-:W-:Y:S01]  /*8350*/  HMMA.16816.F32 R64, R176.reuse, R134, R64 ;  /* 0x00000086b040723c */ /* 0x040fe20000001840 */
[----:B------:R-:W1:Y:S07]  /*8360*/  LDSM.16.MT88.4 R132, [R248+0x4000] ;  /* 0x00400000f884783b */ /* 0x000e6e0000004200 */
[C---:B-1----:R-:W-:Y:S08]  /*8370*/  HMMA.16816.F32 R68, R176.reuse, R132, R68 ;  /* 0x00000084b044723c */ /* 0x042ff00000001844 */
[C---:B------:R-:W-:Y:S01]  /*8380*/  HMMA.16816.F32 R72, R176.reuse, R134, R72 ;  /* 0x00000086b048723c */ /* 0x040fe20000001848 */
[----:B------:R-:W1:Y:S03]  /*8390*/  LDSM.16.MT88.4 R132, [R252+0x4000] ;  /* 0x00400000fc84783b */ /* 0x000e660000004200 */
[----:B------:R-:W-:Y:S02]  /*83a0*/  FMUL.FTZ R131, R0, R131 ;  /* 0x0000008300837220 */ /* 0x000fe40000410000 */
[--C-:B------:R-:W-:Y:S02]  /*83b0*/  FFMA.FTZ R0, R197, c[0x0][0x2d0], -R180.reuse ;  /* 0x0000b400c5007a23 */ /* 0x100fe400000108b4 */
[----:B------:R2:W5:Y:S02]  /*83c0*/  LDL.LU R197, [R1+0x130] ;  /* 0x0001300001c57983 */ /* 0x0005640000300800 */
[----:B------:R4:W-:Y:S02]  /*83d0*/  MUFU.EX2 R166, R0 ;  /* 0x0000000000a67308 */ /* 0x0009e40000000800 */
[--C-:B----4-:R-:W-:Y:S02]  /*83e0*/  FFMA.FTZ R0, R198, c[0x0][0x2d0], -R180.reuse ;  /* 0x0000b400c6007a23 */ /* 0x110fe400000108b4 */
[----:B------:R2:W5:Y:S06]  /*83f0*/  LDL.LU R198, [R1+0x12c] ;  /* 0x00012c0001c67983 */ /* 0x00056c0000300800 */
[----:B------:R4:W-:Y:S01]  /*8400*/  MUFU.EX2 R145, R0 ;  /* 0x0000000000917308 */ /* 0x0009e20000000800 */
[C---:B-1----:R-:W-:Y:S08]  /*8410*/  HMMA.16816.F32 R76, R176.reuse, R132, R76 ;  /* 0x00000084b04c723c */ /* 0x042ff0000000184c */
[C---:B------:R-:W-:Y:S01]  /*8420*/  HMMA.16816.F32 R80, R176.reuse, R134, R80 ;  /* 0x00000086b050723c */ /* 0x040fe20000001850 */
[----:B------:R-:W1:Y:S03]  /*8430*/  LDSM.16.MT88.4 R132, [R251+0x4000] ;  /* 0x00400000fb84783b */ /* 0x000e660000004200 */
[--C-:B----4-:R-:W-:Y:S04]  /*8440*/  FFMA.FTZ R0, R165, c[0x0][0x2d0], -R181.reuse ;  /* 0x0000b400a5007a23 */ /* 0x110fe800000108b5 */
[----:B------:R4:W-:Y:S01]  /*8450*/  MUFU.EX2 R167, R0 ;  /* 0x0000000000a77308 */ /* 0x0009e20000000800 */
[C---:B-1----:R-:W-:Y:S03]  /*8460*/  HMMA.16816.F32 R84, R176.reuse, R132, R84 ;  /* 0x00000084b054723c */ /* 0x042fe60000001854 */
[--C-:B----4-:R-:W-:Y:S02]  /*8470*/  FFMA.FTZ R0, R158, c[0x0][0x2d0], -R181.reuse ;  /* 0x0000b4009e007a23 */ /* 0x110fe400000108b5 */
[--C-:B------:R-:W-:Y:S04]  /*8480*/  FFMA.FTZ R158, R172, c[0x0][0x2d0], -R180.reuse ;  /* 0x0000b400ac9e7a23 */ /* 0x100fe800000108b4 */
[----:B------:R1:W-:Y:S01]  /*8490*/  MUFU.EX2 R191, R0 ;  /* 0x0000000000bf7308 */ /* 0x0003e20000000800 */
[C---:B------:R-:W-:Y:S01]  /*84a0*/  HMMA.16816.F32 R88, R176.reuse, R134, R88 ;  /* 0x00000086b058723c */ /* 0x040fe20000001858 */
[----:B------:R-:W4:Y:S02]  /*84b0*/  LDSM.16.MT88.4 R132, [R144+0x4000] ;  /* 0x004000009084783b */ /* 0x000f240000004200 */
[--C-:B-1----:R-:W-:Y:S03]  /*84c0*/  FFMA.FTZ R0, R199, c[0x0][0x2d0], -R180.reuse ;  /* 0x0000b400c7007a23 */ /* 0x102fe600000108b4 */
[----:B------:R2:W5:Y:S03]  /*84d0*/  LDL.LU R199, [R1+0x128] ;  /* 0x0001280001c77983 */ /* 0x0005660000300800 */
[----:B------:R1:W-:Y:S01]  /*84e0*/  MUFU.EX2 R3, R0 ;  /* 0x0000000000037308 */ /* 0x0003e20000000800 */
[C---:B----4-:R-:W-:Y:S08]  /*84f0*/  HMMA.16816.F32 R92, R176.reuse, R132, R92 ;  /* 0x00000084b05c723c */ /* 0x050ff0000000185c */
[C---:B------:R-:W-:Y:S01]  /*8500*/  HMMA.16816.F32 R96, R176.reuse, R134, R96 ;  /* 0x00000086b060723c */ /* 0x040fe20000001860 */
[----:B------:R-:W4:Y:S03]  /*8510*/  LDSM.16.MT88.4 R132, [R248+0x6000] ;  /* 0x00600000f884783b */ /* 0x000f260000004200 */
[--C-:B-1----:R-:W-:Y:S02]  /*8520*/  FFMA.FTZ R0, R192, c[0x0][0x2d0], -R180.reuse ;  /* 0x0000b400c0007a23 */ /* 0x102fe400000108b4 */
[----:B------:R2:W5:Y:S01]  /*8530*/  LDL.LU R192, [R1+0x124] ;  /* 0x0001240001c07983 */ /* 0x0005620000300800 */
[----:B------:R-:W-:Y:S01]  /*8540*/  FFMA.FTZ R180, R173, c[0x0][0x2d0], -R180 ;  /* 0x0000b400adb47a23 */ /* 0x000fe200000108b4 */
[----:B------:R1:W-:Y:S10]  /*8550*/  MUFU.EX2 R165, R0 ;  /* 0x0000000000a57308 */ /* 0x0003f40000000800 */
[----:B------:R-:W-:Y:S01]  /*8560*/  MUFU.EX2 R180, R180 ;  /* 0x000000b400b47308 */ /* 0x000fe20000000800 */
[----:B-1----:R-:W-:Y:S02]  /*8570*/  FFMA.FTZ R0, R193, c[0x0][0x2d0], -R181 ;  /* 0x0000b400c1007a23 */ /* 0x002fe400000108b5 */
[----:B------:R2:W5:Y:S05]  /*8580*/  LDL.LU R193, [R1+0x120] ;  /* 0x0001200001c17983 */ /* 0x00056a0000300800 */
[----:B------:R2:W5:Y:S01]  /*8590*/  LDL.LU R194, [R1+0x11c] ;  /* 0x00011c0001c27983 */ /* 0x0005620000300800 */
[C---:B----4-:R-:W-:Y:S04]  /*85a0*/  HMMA.16816.F32 R100, R176.reuse, R132, R100 ;  /* 0x00000084b064723c */ /* 0x050fe80000001864 */
[----:B------:R2:W5:Y:S04]  /*85b0*/  LDL.LU R195, [R1+0x118] ;  /* 0x0001180001c37983 */ /* 0x0005680000300800 */
[C---:B------:R-:W-:Y:S01]  /*85c0*/  HMMA.16816.F32 R104, R176.reuse, R134, R104 ;  /* 0x00000086b068723c */ /* 0x040fe20000001868 */
[----:B------:R-:W1:Y:S05]  /*85d0*/  LDSM.16.MT88.4 R132, [R252+0x6000] ;  /* 0x00600000fc84783b */ /* 0x000e6a0000004200 */
        /* <DEDUP_REMOVED lines=12> */
[----:B------:R-:W-:Y:S03]  /*86a0*/  F2FP.PACK_AB R132, R163, R161 ;  /* 0x000000a1a384723e */ /* 0x000fe600000000ff */
[----:B---3--:R-:W-:Y:S04]  /*86b0*/  F2FP.PACK_AB R134, R188, R184 ;  /* 0x000000b8bc86723e */ /* 0x008fe800000000ff */
[----:B------:R3:W-:Y:S10]  /*86c0*/  MUFU.EX2 R176, R0 ;  /* 0x0000000000b07308 */ /* 0x0007f40000000800 */
[----:B------:R-:W-:Y:S01]  /*86d0*/  MUFU.EX2 R178, R153 ;  /* 0x0000009900b27308 */ /* 0x000fe20000000800 */
[----:B-1----:R-:W-:Y:S01]  /*86e0*/  F2FP.PACK_AB R135, R177, R160 ;  /* 0x000000a0b187723e */ /* 0x002fe200000000ff */
[----:B------:R-:W-:Y:S01]  /*86f0*/  FADD.FTZ R2, R186, R185 ;  /* 0x000000b9ba027221 */ /* 0x000fe20000010000 */
[----:B------:R-:W-:Y:S01]  /*8700*/  MOV R186, R145 ;  /* 0x0000009100ba7202 */ /* 0x000fe20000000f00 */
[----:B------:R-:W-:Y:S02]  /*8710*/  IMAD.MOV.U32 R185, RZ, RZ, R3 ;  /* 0x000000ffffb97224 */ /* 0x000fe400078e0003 */
[----:B------:R-:W-:Y:S01]  /*8720*/  FADD.FTZ R3, R183, R187 ;  /* 0x000000bbb7037221 */ /* 0x000fe20000010000 */
[----:B------:R-:W-:Y:S01]  /*8730*/  MOV R183, R144 ;  /* 0x0000009000b77202 */ /* 0x000fe20000000f00 */
[C---:B------:R-:W-:Y:S05]  /*8740*/  HMMA.16816.F32 R4, R132.reuse, R136, R4 ;  /* 0x000000888404723c */ /* 0x040fea0000001804 */
[----:B---3--:R-:W-:Y:S02]  /*8750*/  FFMA.FTZ R0, R174, c[0x0][0x2d0], -R181 ;  /* 0x0000b400ae007a23 */ /* 0x008fe400000108b5 */
[----:B------:R2:W5:Y:S01]  /*8760*/  LDL.LU R174, [R1+0x10c] ;  /* 0x00010c0001ae7983 */ /* 0x0005620000300800 */
[C---:B------:R-:W-:Y:S01]  /*8770*/  HMMA.16816.F32 R8, R132.reuse, R138, R8 ;  /* 0x0000008a8408723c */ /* 0x040fe20000001808 */
[----:B------:R1:W-:Y:S03]  /*8780*/  MUFU.EX2 R164, R0 ;  /* 0x0000000000a47308 */ /* 0x0003e60000000800 */
[----:B------:R-:W3:Y:S01]  /*8790*/  LDSM.16.MT88.4 R136, [R251+0x800] ;  /* 0x00080000fb88783b */ /* 0x000ee20000004200 */
[----:B------:R-:W-:Y:S02]  /*87a0*/  IMAD.MOV.U32 R187, RZ, RZ, R177 ;  /* 0x000000ffffbb7224 */ /* 0x000fe400078e00b1 */
[----:B------:R-:W-:Y:S01]  /*87b0*/  FADD.FTZ R2, R189, R2 ;  /* 0x00000002bd027221 */ /* 0x000fe20000010000 */
[C---:B------:R-:W-:Y:S03]  /*87c0*/  HMMA.16816.F32 R12, R132.reuse, R140, R12 ;  /* 0x0000008c840c723c */ /* 0x040fe6000000180c */
[----:B------:R-:W-:Y:S01]  /*87d0*/  MUFU.EX2 R189, R158 ;  /* 0x0000009e00bd7308 */ /* 0x000fe20000000800 */
[----:B------:R-:W-:Y:S02]  /*87e0*/  FADD.FTZ R155, R148, R2 ;  /* 0x00000002949b7221 */ /* 0x000fe40000010000 */
[----:B------:R-:W-:Y:S01]  /*87f0*/  LDSM.16.MT88.4 R148, [R251+0x1000] ;  /* 0x00100000fb94783b */ /* 0x000fe20000004200 */
[----:B------:R-:W-:Y:S01]  /*8800*/  FFMA.FTZ R2, R169, c[0x0][0x2d0], -R181 ;  /* 0x0000b400a9027a23 */ /* 0x000fe200000108b5 */
[C---:B------:R-:W-:Y:S03]  /*8810*/  HMMA.16816.F32 R16, R132.reuse, R142, R16 ;  /* 0x0000008e8410723c */ /* 0x040fe60000001810 */
[----:B------:R-:W4:Y:S01]  /*8820*/  LDSM.16.MT88.4 R140, [R144+0x800] ;  /* 0x00080000908c783b */ /* 0x000f220000004200 */
[----:B------:R-:W-:Y:S01]  /*8830*/  FADD.FTZ R3, R190, R3 ;  /* 0x00000003be037221 */ /* 0x000fe20000010000 */
[----:B------:R-:W-:Y:S03]  /*8840*/  MUFU.EX2 R177, R152 ;  /* 0x0000009800b17308 */ /* 0x000fe60000000800 */
[----:B------:R-:W-:Y:S04]  /*8850*/  FADD.FTZ R154, R154, R3 ;  /* 0x000000039a9a7221 */ /* 0x000fe80000010000 */
[----:B-1----:R-:W-:Y:S02]  /*8860*/  FFMA.FTZ R0, R175, c[0x0][0x2d0], -R181 ;  /* 0x0000b400af007a23 */ /* 0x002fe400000108b5 */
[----:B------:R2:W5:Y:S01]  /*8870*/  LDL.LU R175, [R1+0x108] ;  /* 0x0001080001af7983 */ /* 0x0005620000300800 */
[----:B------:R-:W-:Y:S01]  /*8880*/  FADD.FTZ R3, R161, R155 ;  /* 0x0000009ba1037221 */ /* 0x000fe20000010000 */
[----:B------:R1:W1:Y:S03]  /*8890*/  MUFU.EX2 R190, R0 ;  /* 0x0000000000be7308 */ /* 0x0002660000000800 */
[----:B------:R-:W-:Y:S04]  /*88a0*/  FADD.FTZ R3, R163, R3 ;  /* 0x00000003a3037221 */ /* 0x000fe80000010000 */
[----:B------:R-:W-:Y:S03]  /*88b0*/  FADD.FTZ R3, R184, R3 ;  /* 0x00000003b8037221 */ /* 0x000fe60000010000 */
[----:B------:R2:W-:Y:S01]  /*88c0*/  MUFU.EX2 R158, R2 ;  /* 0x00000002009e7308 */ /* 0x0005e20000000800 */
[C---:B---3--:R-:W-:Y:S08]  /*88d0*/  HMMA.16816.F32 R20, R132.reuse, R136, R20 ;  /* 0x000000888414723c */ /* 0x048ff00000001814 */
[C---:B------:R-:W-:Y:S01]  /*88e0*/  HMMA.16816.F32 R24, R132.reuse, R138, R24 ;  /* 0x0000008a8418723c */ /* 0x040fe20000001818 */
[----:B------:R-:W3:Y:S03]  /*88f0*/  LDSM.16.MT88.4 R136, [R248+0x2800] ;  /* 0x00280000f888783b */ /* 0x000ee60000004200 */
[----:B-1----:R-:W-:Y:S02]  /*8900*/  FFMA.FTZ R0, R168, c[0x0][0x2d0], -R181 ;  /* 0x0000b400a8007a23 */ /* 0x002fe400000108b5 */
[----:B------:R1:W5:Y:S02]  /*8910*/  LDL.LU R168, [R1+0x104] ;  /* 0x0001040001a87983 */ /* 0x0003640000300800 */
[C---:B----4-:R-:W-:Y:S01]  /*8920*/  HMMA.16816.F32 R28, R132.reuse, R140, R28 ;  /* 0x0000008c841c723c */ /* 0x050fe2000000181c */
[----:B------:R4:W1:Y:S02]  /*8930*/  MUFU.EX2 R179, R0 ;  /* 0x0000000000b37308 */ /* 0x0008640000000800 */
[----:B------:R1:W5:Y:S01]  /*8940*/  LDL.LU R169, [R1+0x100] ;  /* 0x0001000001a97983 */ /* 0x0003620000300800 */
[----:B--2---:R-:W-:Y:S04]  /*8950*/  FADD.FTZ R2, R188, R3 ;  /* 0x00000003bc027221 */ /* 0x004fe80000010000 */
[C---:B------:R-:W-:Y:S01]  /*8960*/  HMMA.16816.F32 R32, R132.reuse, R142, R32 ;  /* 0x0000008e8420723c */ /* 0x040fe20000001820 */
[----:B------:R-:W2:Y:S03]  /*8970*/  LDSM.16.MT88.4 R140, [R252+0x2800] ;  /* 0x00280000fc8c783b */ /* 0x000ea60000004200 */
[----:B------:R-:W-:Y:S02]  /*8980*/  IMAD.MOV.U32 R3, RZ, RZ, R190 ;  /* 0x000000ffff037224 */ /* 0x000fe400078e00be */
[----:B----4-:R-:W-:Y:S02]  /*8990*/  FADD.FTZ R0, R162, R154 ;  /* 0x0000009aa2007221 */ /* 0x010fe40000010000 */
[----:B------:R-:W-:Y:S04]  /*89a0*/  LDSM.16.MT88.4 R152, [R251+0x1800] ;  /* 0x00180000fb98783b */ /* 0x000fe80000004200 */
[----:B------:R-:W-:Y:S01]  /*89b0*/  FADD.FTZ R0, R182, R0 ;  /* 0x00000000b6007221 */ /* 0x000fe20000010000 */
[C---:B---3--:R-:W-:Y:S03]  /*89c0*/  HMMA.16816.F32 R36, R132.reuse, R136, R36 ;  /* 0x000000888424723c */ /* 0x048fe60000001824 */
[----:B------:R-:W-:Y:S05]  /*89d0*/  FADD.FTZ R0, R160, R0 ;  /* 0x00000000a0007221 */ /* 0x000fea0000010000 */
[C---:B------:R-:W-:Y:S01]  /*89e0*/  HMMA.16816.F32 R40, R132.reuse, R138, R40 ;  /* 0x0000008a8428723c */ /* 0x040fe20000001828 */
[----:B------:R-:W3:Y:S07]  /*89f0*/  LDSM.16.MT88.4 R136, [R251+0x2800] ;  /* 0x00280000fb88783b */ /* 0x000eee0000004200 */
[C---:B--2---:R-:W-:Y:S08]  /*8a00*/  HMMA.16816.F32 R44, R132.reuse, R140, R44 ;  /* 0x0000008c842c723c */ /* 0x044ff0000000182c */
[C---:B------:R-:W-:Y:S01]  /*8a10*/  HMMA.16816.F32 R48, R132.reuse, R142, R48 ;  /* 0x0000008e8430723c */ /* 0x040fe20000001830 */
[----:B------:R-:W2:Y:S07]  /*8a20*/  LDSM.16.MT88.4 R140, [R144+0x2800] ;  /* 0x00280000908c783b */ /* 0x000eae0000004200 */
[C---:B---3--:R-:W-:Y:S08]  /*8a30*/  HMMA.16816.F32 R52, R132.reuse, R136, R52 ;  /* 0x000000888434723c */ /* 0x048ff00000001834 */
        /* <DEDUP_REMOVED lines=22> */
[----:B------:R-:W2:Y:S05]  /*8ba0*/  LDSM.16.MT88.4 R140, [R144+0x6800] ;  /* 0x00680000908c783b */ /* 0x000eaa0000004200 */
[----:B------:R-:W4:Y:S02]  /*8bb0*/  LDSM.16.MT88.4 R144, [R248+0x1000] ;  /* 0x00100000f890783b */ /* 0x000f240000004200 */
[C---:B---3--:R-:W-:Y:S08]  /*8bc0*/  HMMA.16816.F32 R116, R132.reuse, R136, R116 ;  /* 0x000000888474723c */ /* 0x048ff00000001874 */
[C---:B------:R-:W-:Y:S01]  /*8bd0*/  HMMA.16816.F32 R120, R132.reuse, R138, R120 ;  /* 0x0000008a8478723c */ /* 0x040fe20000001878 */
[----:B------:R-:W3:Y:S07]  /*8be0*/  LDSM.16.MT88.4 R136, [R252+0x1000] ;  /* 0x00100000fc88783b */ /* 0x000eee0000004200 */
[C---:B--2---:R-:W-:Y:S08]  /*8bf0*/  HMMA.16816.F32 R124, R132.reuse, R140, R124 ;  /* 0x0000008c847c723c */ /* 0x044ff0000000187c */
[----:B------:R-:W-:Y:S01]  /*8c00*/  HMMA.16816.F32 R128, R132, R142, R128 ;  /* 0x0000008e8480723c */ /* 0x000fe20000001880 */
[----:B------:R-:W2:Y:S06]  /*8c10*/  LDSM.16.MT88.4 R140, [R183+0x1000] ;  /* 0x00100000b78c783b */ /* 0x000eac0000004200 */
[----:B------:R-:W-:Y:S02]  /*8c20*/  F2FP.PACK_AB R132, R186, R166 ;  /* 0x000000a6ba84723e */ /* 0x000fe400000000ff */
[----:B------:R-:W-:Y:S03]  /*8c30*/  F2FP.PACK_AB R133, R191, R167 ;  /* 0x000000a7bf85723e */ /* 0x000fe600000000ff */
[----:B------:R-:W-:Y:S02]  /*8c40*/  F2FP.PACK_AB R134, R165, R185 ;  /* 0x000000b9a586723e */ /* 0x000fe400000000ff */
[----:B------:R-:W-:Y:S07]  /*8c50*/  F2FP.PACK_AB R135, R164, R176 ;  /* 0x000000b0a487723e */ /* 0x000fee00000000ff */
[C---:B----4-:R-:W-:Y:S08]  /*8c60*/  HMMA.16816.F32 R4, R132.reuse, R144, R4 ;  /* 0x000000908404723c */ /* 0x050ff00000001804 */
[C---:B------:R-:W-:Y:S01]  /*8c70*/  HMMA.16816.F32 R8, R132.reuse, R146, R8 ;  /* 0x000000928408723c */ /* 0x040fe20000001808 */
[----:B------:R-:W-:Y:S07]  /*8c80*/  LDSM.16.MT88.4 R144, [R252+0x3000] ;  /* 0x00300000fc90783b */ /* 0x000fee0000004200 */
[C---:B---3--:R-:W-:Y:S08]  /*8c90*/  HMMA.16816.F32 R12, R132.reuse, R136, R12 ;  /* 0x00000088840c723c */ /* 0x048ff0000000180c */
        /* <DEDUP_REMOVED lines=14> */
[C---:B----4-:R-:W-:Y:S08]  /*8d80*/  HMMA.16816.F32 R52, R132.reuse, R148, R52 ;  /* 0x000000948434723c */ /* 0x050ff00000001834 */
[C---:B------:R-:W-:Y:S01]  /*8d90*/  HMMA.16816.F32 R56, R132.reuse, R150, R56 ;  /* 0x000000968438723c */ /* 0x040fe20000001838 */
[----:B------:R-:W-:Y:S07]  /*8da0*/  LDSM.16.MT88.4 R148, [R183+0x5000] ;  /* 0x00500000b794783b */ /* 0x000fee0000004200 */
        /* <DEDUP_REMOVED lines=8> */
[----:B------:R-:W-:Y:S07]  /*8e30*/  LDSM.16.MT88.4 R144, [R251+0x7000] ;  /* 0x00700000fb90783b */ /* 0x000fee0000004200 */
[C---:B--2---:R-:W-:Y:S08]  /*8e40*/  HMMA.16816.F32 R84, R132.reuse, R136, R84 ;  /* 0x000000888454723c */ /* 0x044ff00000001854 */
[C---:B------:R-:W-:Y:S01]  /*8e50*/  HMMA.16816.F32 R88, R132.reuse, R138, R88 ;  /* 0x0000008a8458723c */ /* 0x040fe20000001858 */
[----:B------:R-:W2:Y:S07]  /*8e60*/  LDSM.16.MT88.4 R136, [R252+0x7000] ;  /* 0x00700000fc88783b */ /* 0x000eae0000004200 */
[C---:B------:R-:W-:Y:S08]  /*8e70*/  HMMA.16816.F32 R92, R132.reuse, R148, R92 ;  /* 0x00000094845c723c */ /* 0x040ff0000000185c */
[C---:B------:R-:W-:Y:S01]  /*8e80*/  HMMA.16816.F32 R96, R132.reuse, R150, R96 ;  /* 0x000000968460723c */ /* 0x040fe20000001860 */
[----:B------:R-:W3:Y:S07]  /*8e90*/  LDSM.16.MT88.4 R148, [R183+0x7000] ;  /* 0x00700000b794783b */ /* 0x000eee0000004200 */
[C---:B----4-:R-:W-:Y:S07]  /*8ea0*/  HMMA.16816.F32 R100, R132.reuse, R140, R100 ;  /* 0x0000008c8464723c */ /* 0x050fee0000001864 */
[----:B------:R-:W-:Y:S01]  /*8eb0*/  MOV R141, R167 ;  /* 0x000000a7008d7202 */ /* 0x000fe20000000f00 */
[C---:B------:R-:W-:Y:S04]  /*8ec0*/  HMMA.16816.F32 R104, R132.reuse, R142, R104 ;  /* 0x0000008e8468723c */ /* 0x040fe80000001868 */
[----:B------:R-:W-:Y:S03]  /*8ed0*/  IMAD.MOV.U32 R140, RZ, RZ, R166 ;  /* 0x000000ffff8c7224 */ /* 0x000fe600078e00a6 */
[----:B------:R-:W-:Y:S01]  /*8ee0*/  MOV R143, R165 ;  /* 0x000000a5008f7202 */ /* 0x000fe20000000f00 */
[----:B------:R-:W-:Y:S01]  /*8ef0*/  IMAD.MOV.U32 R142, RZ, RZ, R164 ;  /* 0x000000ffff8e7224 */ /* 0x000fe200078e00a4 */
[C---:B--2---:R-:W-:Y:S01]  /*8f00*/  HMMA.16816.F32 R108, R132.reuse, R136, R108 ;  /* 0x00000088846c723c */ /* 0x044fe2000000186c */
[----:B------:R-:W2:Y:S07]  /*8f10*/  LDSM.16.MT88.4 R164, [R248+0x1800] ;  /* 0x00180000f8a4783b */ /* 0x000eae0000004200 */
[C---:B------:R-:W-:Y:S01]  /*8f20*/  HMMA.16816.F32 R112, R132.reuse, R138, R112 ;  /* 0x0000008a8470723c */ /* 0x040fe20000001870 */
[----:B------:R-:W4:Y:S07]  /*8f30*/  LDSM.16.MT88.4 R136, [R252+0x1800] ;  /* 0x00180000fc88783b */ /* 0x000f2e0000004200 */
[C---:B------:R-:W-:Y:S07]  /*8f40*/  HMMA.16816.F32 R116, R132.reuse, R144, R116 ;  /* 0x000000908474723c */ /* 0x040fee0000001874 */
[----:B------:R-:W-:Y:S01]  /*8f50*/  MOV R144, R183 ;  /* 0x000000b700907202 */ /* 0x000fe20000000f00 */
[C---:B------:R-:W-:Y:S04]  /*8f60*/  HMMA.16816.F32 R120, R132.reuse, R146, R120 ;  /* 0x000000928478723c */ /* 0x040fe80000001878 */
[----:B------:R-:W-:Y:S03]  /*8f70*/  IMAD.MOV.U32 R145, RZ, RZ, R187 ;  /* 0x000000ffff917224 */ /* 0x000fe600078e00bb */
[----:B------:R-:W-:Y:S01]  /*8f80*/  IMAD.MOV.U32 R147, RZ, RZ, R180 ;  /* 0x000000ffff937224 */ /* 0x000fe200078e00b4 */
[C---:B---3--:R-:W-:Y:S01]  /*8f90*/  HMMA.16816.F32 R124, R132.reuse, R148, R124 ;  /* 0x00000094847c723c */ /* 0x048fe2000000187c */
[----:B------:R3:W3:Y:S03]  /*8fa0*/  LDSM.16.MT88.4 R180, [R144+0x1800] ;  /* 0x0018000090b4783b */ /* 0x0006e60000004200 */
[----:B------:R-:W-:Y:S03]  /*8fb0*/  MOV R146, R186 ;  /* 0x000000ba00927202 */ /* 0x000fe60000000f00 */
[----:B------:R-:W-:Y:S01]  /*8fc0*/  MOV R149, R191 ;  /* 0x000000bf00957202 */ /* 0x000fe20000000f00 */
[----:B------:R-:W-:Y:S04]  /*8fd0*/  HMMA.16816.F32 R128, R132, R150, R128 ;  /* 0x000000968480723c */ /* 0x000fe80000001880 */
[----:B------:R-:W-:Y:S02]  /*8fe0*/  MOV R148, R185 ;  /* 0x000000b900947202 */ /* 0x000fe40000000f00 */
[----:B------:R-:W3:Y:S01]  /*8ff0*/  LDSM.16.MT88.4 R184, [R248+0x3800] ;  /* 0x00380000f8b8783b */ /* 0x000ee20000004200 */
[----:B------:R-:W-:Y:S01]  /*9000*/  IMAD.MOV.U32 R135, RZ, RZ, R178 ;  /* 0x000000ffff877224 */ /* 0x000fe200078e00b2 */
[----:B------:R-:W-:Y:S03]  /*9010*/  MOV R133, R189 ;  /* 0x000000bd00857202 */ /* 0x000fe60000000f00 */
[----:B------:R-:W3:Y:S01]  /*9020*/  LDSM.16.MT88.4 R188, [R252+0x3800] ;  /* 0x00380000fcbc783b */ /* 0x000ee20000004200 */
[----:B-1----:R-:W-:Y:S02]  /*9030*/  MOV R134, R179 ;  /* 0x000000b300867202 */ /* 0x002fe40000000f00 */
[----:B------:R-:W-:Y:S02]  /*9040*/  MOV R150, R177 ;  /* 0x000000b100967202 */ /* 0x000fe40000000f00 */
[----:B------:R-:W-:Y:S02]  /*9050*/  MOV R151, R176 ;  /* 0x000000b000977202 */ /* 0x000fe40000000f00 */
[----:B------:R-:W-:Y:S02]  /*9060*/  F2FP.PACK_AB R176, R135, R150 ;  /* 0x0000009687b0723e */ /* 0x000fe400000000ff */
[----:B------:R-:W-:Y:S02]  /*9070*/  F2FP.PACK_AB R177, R134, R3 ;  /* 0x0000000386b1723e */ /* 0x000fe400000000ff */
[----:B------:R-:W-:Y:S02]  /*9080*/  F2FP.PACK_AB R178, R147, R133 ;  /* 0x0000008593b2723e */ /* 0x000fe400000000ff */
[----:B------:R-:W-:Y:S07]  /*9090*/  F2FP.PACK_AB R179, R159, R158 ;  /* 0x0000009e9fb3723e */ /* 0x000fee00000000ff */
[C---:B--2---:R-:W-:Y:S07]  /*90a0*/  HMMA.16816.F32 R160, R176.reuse, R164, R4 ;  /* 0x000000a4b0a0723c */ /* 0x044fee0000001804 */
[----:B------:R-:W-:Y:S01]  /*90b0*/  IMAD.MOV.U32 R4, RZ, RZ, R133 ;  /* 0x000000ffff047224 */ /* 0x000fe200078e0085 */
[C---:B------:R-:W-:Y:S04]  /*90c0*/  HMMA.16816.F32 R164, R176.reuse, R166, R8 ;  /* 0x000000a6b0a4723c */ /* 0x040fe80000001808 */
[----:B------:R-:W-:Y:S01]  /*90d0*/  MOV R5, R134 ;  /* 0x0000008600057202 */ /* 0x000fe20000000f00 */
[----:B------:R-:W-:Y:S01]  /*90e0*/  IMAD.MOV.U32 R7, RZ, RZ, R150 ;  /* 0x000000ffff077224 */ /* 0x000fe200078e0096 */
[----:B------:R-:W-:Y:S01]  /*90f0*/  MOV R6, R135 ;  /* 0x0000008700067202 */ /* 0x000fe20000000f00 */
[----:B------:R-:W-:Y:S01]  /*9100*/  IMAD.MOV.U32 R10, RZ, RZ, R149 ;  /* 0x000000ffff0a7224 */ /* 0x000fe200078e0095 */
[C---:B----4-:R-:W-:Y:S04]  /*9110*/  HMMA.16816.F32 R132, R176.reuse, R136, R12 ;  /* 0x00000088b084723c */ /* 0x050fe8000000180c */
[----:B------:R-:W-:Y:S02]  /*9120*/  MOV R11, R146 ;  /* 0x00000092000b7202 */ /* 0x000fe40000000f00 */
[----:B------:R-:W-:Y:S01]  /*9130*/  MOV R8, R151 ;  /* 0x0000009700087202 */ /* 0x000fe20000000f00 */
[----:B------:R-:W-:Y:S01]  /*9140*/  IMAD.MOV.U32 R14, RZ, RZ, R142 ;  /* 0x000000ffff0e7224 */ /* 0x000fe200078e008e */
[C---:B------:R-:W-:Y:S04]  /*9150*/  HMMA.16816.F32 R136, R176.reuse, R138, R16 ;  /* 0x0000008ab088723c */ /* 0x040fe80000001810 */
[----:B------:R-:W-:Y:S02]  /*9160*/  MOV R15, R143 ;  /* 0x0000008f000f7202 */ /* 0x000fe40000000f00 */
[----:B------:R-:W-:Y:S01]  /*9170*/  MOV R13, R147 ;  /* 0x00000093000d7202 */ /* 0x000fe20000000f00 */
[----:B------:R-:W-:Y:S01]  /*9180*/  IMAD.MOV.U32 R19, RZ, RZ, R141 ;  /* 0x000000ffff137224 */ /* 0x000fe200078e008d */
[----:B------:R-:W-:Y:S02]  /*9190*/  MOV R18, R140 ;  /* 0x0000008c00127202 */ /* 0x000fe40000000f00 */
[C---:B------:R-:W-:Y:S03]  /*91a0*/  HMMA.16816.F32 R140, R176.reuse, R152, R20 ;  /* 0x00000098b08c723c */ /* 0x040fe60000001814 */
[----:B------:R-:W-:Y:S04]  /*91b0*/  MOV R9, R148 ;  /* 0x0000009400097202 */ /* 0x000fe80000000f00 */
[----:B------:R-:W-:Y:S02]  /*91c0*/  MOV R22, R144 ;  /* 0x0000009000167202 */ /* 0x000fe40000000f00 */
[----:B------:R-:W-:Y:S02]  /*91d0*/  MOV R23, R145 ;  /* 0x0000009100177202 */ /* 0x000fe40000000f00 */
[C---:B---3--:R-:W-:Y:S01]  /*91e0*/  HMMA.16816.F32 R144, R176.reuse, R154, R24 ;  /* 0x0000009ab090723c */ /* 0x048fe20000001818 */
[----:B------:R-:W-:Y:S07]  /*91f0*/  LDSM.16.MT88.4 R24, [R251+0x7800] ;  /* 0x00780000fb18783b */ /* 0x000fee0000004200 */
[C---:B------:R-:W-:Y:S01]  /*9200*/  HMMA.16816.F32 R148, R176.reuse, R180, R28 ;  /* 0x000000b4b094723c */ /* 0x040fe2000000181c */
[----:B------:R-:W2:Y:S06]  /*9210*/  LDL R28, [R1+0x88] ;  /* 0x00008800011c7983 */ /* 0x000eac0000100800 */
[----:B------:R-:W-:Y:S01]  /*9220*/  MOV R180, R7 ;  /* 0x0000000700b47202 */ /* 0x000fe20000000f00 */
[C---:B------:R-:W-:Y:S04]  /*9230*/  HMMA.16816.F32 R152, R176.reuse, R182, R32 ;  /* 0x000000b6b098723c */ /* 0x040fe80000001820 */
[----:B------:R-:W-:Y:S01]  /*9240*/  IMAD.MOV.U32 R181, RZ, RZ, R6 ;  /* 0x000000ffffb57224 */ /* 0x000fe200078e0006 */
[----:B------:R-:W-:Y:S01]  /*9250*/  MOV R30, R4 ;  /* 0x00000004001e7202 */ /* 0x000fe20000000f00 */
[----:B------:R-:W-:Y:S01]  /*9260*/  IMAD.MOV.U32 R31, RZ, RZ, R13 ;  /* 0x000000ffff1f7224 */ /* 0x000fe200078e000d */
[----:B------:R-:W-:Y:S01]  /*9270*/  MOV R182, R11 ;  /* 0x0000000b00b67202 */ /* 0x000fe20000000f00 */
[C---:B------:R-:W-:Y:S04]  /*9280*/  HMMA.16816.F32 R36, R176.reuse, R184, R36 ;  /* 0x000000b8b024723c */ /* 0x040fe80000001824 */
[----:B------:R-:W-:Y:S01]  /*9290*/  MOV R32, R9 ;  /* 0x0000000900207202 */ /* 0x000fe20000000f00 */
[----:B------:R-:W-:Y:S01]  /*92a0*/  IMAD.MOV.U32 R183, RZ, RZ, R10 ;  /* 0x000000ffffb77224 */ /* 0x000fe200078e000a */
[----:B------:R-:W-:Y:S01]  /*92b0*/  MOV R33, R8 ;  /* 0x0000000800217202 */ /* 0x000fe20000000f00 */
[----:B------:R-:W-:Y:S01]  /*92c0*/  IMAD.MOV.U32 R185, RZ, RZ, R19 ;  /* 0x000000ffffb97224 */ /* 0x000fe200078e0013 */
[C---:B------:R-:W-:Y:S01]  /*92d0*/  HMMA.16816.F32 R40, R176.reuse, R186, R40 ;  /* 0x000000bab028723c */ /* 0x040fe20000001828 */
[----:B------:R-:W-:Y:S03]  /*92e0*/  LDSM.16.MT88.4 R8, [R22+0x3800] ;  /* 0x003800001608783b */ /* 0x000fe60000004200 */
[----:B------:R-:W-:Y:S01]  /*92f0*/  MOV R184, R18 ;  /* 0x0000001200b87202 */ /* 0x000fe20000000f00 */
[----:B------:R-:W-:Y:S01]  /*9300*/  IMAD.MOV.U32 R34, RZ, RZ, R15 ;  /* 0x000000ffff227224 */ /* 0x000fe200078e000f */
[----:B------:R-:W-:Y:S01]  /*9310*/  MOV R35, R14 ;  /* 0x0000000e00237202 */ /* 0x000fe20000000f00 */
[----:B------:R-:W-:Y:S01]  /*9320*/  LDSM.16.MT88.4 R16, [R252+0x5800] ;  /* 0x00580000fc10783b */ /* 0x000fe20000004200 */
[C---:B------:R-:W-:Y:S04]  /*9330*/  HMMA.16816.F32 R44, R176.reuse, R188, R44 ;  /* 0x000000bcb02c723c */ /* 0x040fe8000000182c */
[----:B------:R-:W-:Y:S01]  /*9340*/  MOV R187, R23 ;  /* 0x0000001700bb7202 */ /* 0x000fe20000000f00 */
[----:B------:R-:W-:Y:S01]  /*9350*/  FADD.FTZ R2, R184, R2 ;  /* 0x00000002b8027221 */ /* 0x000fe20000010000 */
[----:B------:R-:W-:Y:S01]  /*9360*/  MOV R29, R5 ;  /* 0x00000005001d7202 */ /* 0x000fe20000000f00 */
[----:B------:R-:W-:Y:S01]  /*9370*/  LDSM.16.MT88.4 R12, [R248+0x5800] ;  /* 0x00580000f80c783b */ /* 0x000fe20000004200 */
[C---:B------:R-:W-:Y:S04]  /*9380*/  HMMA.16816.F32 R48, R176.reuse, R190, R48 ;  /* 0x000000beb030723c */ /* 0x040fe80000001830 */
[----:B------:R-:W-:Y:S01]  /*9390*/  FADD.FTZ R0, R187, R0 ;  /* 0x00000000bb007221 */ /* 0x000fe20000010000 */
[----:B------:R-:W1:Y:S01]  /*93a0*/  LDSM.16.MT88.4 R4, [R251+0x3800] ;  /* 0x00380000fb04783b */ /* 0x000e620000004200 */
[----:B------:R-:W-:Y:S01]  /*93b0*/  FADD.FTZ R2, R182, R2 ;  /* 0x00000002b6027221 */ /* 0x000fe20000010000 */
[----:B------:R-:W-:Y:S01]  /*93c0*/  MOV R186, R22 ;  /* 0x0000001600ba7202 */ /* 0x000fe20000000f00 */
[----:B------:R-:W-:Y:S02]  /*93d0*/  FADD.FTZ R0, R185, R0 ;  /* 0x00000000b9007221 */ /* 0x000fe40000010000 */
[----:B------:R-:W3:Y:S02]  /*93e0*/  LDSM.16.MT88.4 R20, [R251+0x5800] ;  /* 0x00580000fb14783b */ /* 0x000ee40000004200 */
[----:B------:R-:W-:Y:S02]  /*93f0*/  FADD.FTZ R2, R32, R2 ;  /* 0x0000000220027221 */ /* 0x000fe40000010000 */
[----:B------:R-:W-:Y:S02]  /*9400*/  FADD.FTZ R0, R183, R0 ;  /* 0x00000000b7007221 */ /* 0x000fe40000010000 */
[----:B------:R-:W-:Y:S02]  /*9410*/  FADD.FTZ R2, R34, R2 ;  /* 0x0000000222027221 */ /* 0x000fe40000010000 */
[----:B------:R-:W-:Y:S02]  /*9420*/  FADD.FTZ R0, R33, R0 ;  /* 0x0000000021007221 */ /* 0x000fe40000010000 */
[----:B------:R-:W-:Y:S02]  /*9430*/  FADD.FTZ R2, R180, R2 ;  /* 0x00000002b4027221 */ /* 0x000fe40000010000 */
[----:B------:R-:W-:Y:S04]  /*9440*/  FADD.FTZ R0, R35, R0 ;  /* 0x0000000023007221 */ /* 0x000fe80000010000 */
[----:B------:R-:W-:Y:S02]  /*9450*/  FADD.FTZ R3, R3, R0 ;  /* 0x0000000003037221 */ /* 0x000fe40000010000 */
[----:B------:R-:W-:Y:S02]  /*9460*/  FADD.FTZ R0, R181, R2 ;  /* 0x00000002b5007221 */ /* 0x000fe40000010000 */
[----:B------:R-:W-:Y:S02]  /*9470*/  FADD.FTZ R3, R29, R3 ;  /* 0x000000031d037221 */ /* 0x000fe40000010000 */
[----:B------:R-:W-:Y:S02]  /*9480*/  FADD.FTZ R2, R30, R0 ;  /* 0x000000001e027221 */ /* 0x000fe40000010000 */
[----:B------:R-:W-:Y:S01]  /*9490*/  FADD.FTZ R0, R158, R3 ;  /* 0x000000039e007221 */ /* 0x000fe20000010000 */
[----:B------:R-:W-:Y:S01]  /*94a0*/  MOV R158, R156 ;  /* 0x0000009c009e7202 */ /* 0x000fe20000000f00 */
[----:B------:R-:W-:Y:S01]  /*94b0*/  FADD.FTZ R2, R31, R2 ;  /* 0x000000021f027221 */ /* 0x000fe20000010000 */
[----:B------:R-:W-:Y:S01]  /*94c0*/  MOV R3, R157 ;  /* 0x0000009d00037202 */ /* 0x000fe20000000f00 */
[----:B------:R-:W-:Y:S01]  /*94d0*/  FADD.FTZ R0, R159, R0 ;  /* 0x000000009f007221 */ /* 0x000fe20000010000 */
[C---:B-1----:R-:W-:Y:S08]  /*94e0*/  HMMA.16816.F32 R52, R176.reuse, R4, R52 ;  /* 0x00000004b034723c */ /* 0x042ff00000001834 */
[C---:B------:R-:W-:Y:S01]  /*94f0*/  HMMA.16816.F32 R56, R176.reuse, R6, R56 ;  /* 0x00000006b038723c */ /* 0x040fe20000001838 */
[----:B------:R-:W1:Y:S07]  /*9500*/  LDSM.16.MT88.4 R4, [R186+0x5800] ;  /* 0x00580000ba04783b */ /* 0x000e6e0000004200 */
[C---:B------:R-:W-:Y:S08]  /*9510*/  HMMA.16816.F32 R60, R176.reuse, R8, R60 ;  /* 0x00000008b03c723c */ /* 0x040ff0000000183c */
[C---:B------:R-:W-:Y:S01]  /*9520*/  HMMA.16816.F32 R64, R176.reuse, R10, R64 ;  /* 0x0000000ab040723c */ /* 0x040fe20000001840 */
[----:B------:R-:W4:Y:S07]  /*9530*/  LDSM.16.MT88.4 R8, [R248+0x7800] ;  /* 0x00780000f808783b */ /* 0x000f2e0000004200 */
[C---:B------:R-:W-:Y:S08]  /*9540*/  HMMA.16816.F32 R68, R176.reuse, R12, R68 ;  /* 0x0000000cb044723c */ /* 0x040ff00000001844 */
[C---:B------:R-:W-:Y:S01]  /*9550*/  HMMA.16816.F32 R72, R176.reuse, R14, R72 ;  /* 0x0000000eb048723c */ /* 0x040fe20000001848 */
[----:B------:R-:W4:Y:S07]  /*9560*/  LDSM.16.MT88.4 R12, [R252+0x7800] ;  /* 0x00780000fc0c783b */ /* 0x000f2e0000004200 */
[C---:B------:R-:W-:Y:S08]  /*9570*/  HMMA.16816.F32 R76, R176.reuse, R16, R76 ;  /* 0x00000010b04c723c */ /* 0x040ff0000000184c */
[C---:B------:R-:W-:Y:S01]  /*9580*/  HMMA.16816.F32 R80, R176.reuse, R18, R80 ;  /* 0x00000012b050723c */ /* 0x040fe20000001850 */
[----:B------:R-:W4:Y:S07]  /*9590*/  LDSM.16.MT88.4 R16, [R186+0x7800] ;  /* 0x00780000ba10783b */ /* 0x000f2e0000004200 */
[C---:B---3--:R-:W-:Y:S08]  /*95a0*/  HMMA.16816.F32 R84, R176.reuse, R20, R84 ;  /* 0x00000014b054723c */ /* 0x048ff00000001854 */
        /* <DEDUP_REMOVED lines=12> */
[----:B------:R1:W5:Y:S05]  /*9670*/  LDL.LU R170, [R1+0xfc] ;  /* 0x0000fc0001aa7983 */ /* 0x00036a0000300800 */
[----:B------:R-:W-:Y:S05]  /*9680*/  STL [R1+0x64], R2 ;  /* 0x0000640201007387 */ /* 0x000fea0000100800 */
[----:B------:R-:W-:Y:S05]  /*9690*/  STL [R1+0x5c], R171 ;  /* 0x00005cab01007387 */ /* 0x000fea0000100800 */
[----:B------:R2:W-:Y:S02]  /*96a0*/  STL [R1+0x68], R0 ;  /* 0x0000680001007387 */ /* 0x0005e40000100800 */
[----:B--2---:R-:W-:Y:S03]  /*96b0*/  IMAD.MOV.U32 R0, RZ, RZ, R171 ;  /* 0x000000ffff007224 */ /* 0x004fe600078e00ab */
[----:B------:R1:W5:Y:S05]  /*96c0*/  LDL.LU R171, [R1+0xf8] ;  /* 0x0000f80001ab7983 */ /* 0x00036a0000300800 */
[----:B------:R1:W-:Y:S01]  /*96d0*/  STL [R1+0x60], R0 ;  /* 0x0000600001007387 */ /* 0x0003e20000100800 */
[----:B------:R-:W-:-:S05]  /*96e0*/  @P0 BRA `(.L_x_2005) ;  /* 0xffffbf3000000947 */ /* 0x000fca000383ffff */
.L_x_2004:
[----:B-1----:R-:W2:Y:S02]  /*96f0*/  LDL R0, [R1+0x5c] ;  /* 0x00005c0001007983 */ /* 0x002ea40000100800 */
[----:B--2---:R-:W-:-:S13]  /*9700*/  ISETP.GE.AND P0, PT, R0, RZ, PT ;  /* 0x000000ff0000720c */ /* 0x004fda0003f06270 */
[----:B------:R-:W-:Y:S05]  /*9710*/  @!P0 BRA `(.L_x_2006) ;  /* 0x000035c000008947 */ /* 0x000fea0003800000 */
[----:B------:R-:W-:Y:S02]  /*9720*/  MOV R159, R156 ;  /* 0x0000009c009f7202 */ /* 0x000fe40000000f00 */
[----:B------:R-:W-:Y:S02]  /*9730*/  MOV R158, R157 ;  /* 0x0000009d009e7202 */ /* 0x000fe40000000f00 */
.L_x_2007:
[----:B------:R-:W2:Y:S01]  /*9740*/  LDL R156, [R1+0x8] ;  /* 0x00000800019c7983 */ /* 0x000ea20000100800 */
[----:B------:R-:W-:Y:S04]  /*9750*/  DEPBAR.LE SB0, 0x0 ;  /* 0x000080000000791a */ /* 0x000fe80000000000 */
[----:B------:R-:W-:Y:S01]  /*9760*/  WARPSYNC 0xffffffff ;  /* 0xffffffff00007948 */ /* 0x000fe20003800000 */
[----:B------:R-:W3:Y:S06]  /*9770*/  LDL.64 R30, [R1+0x78] ;  /* 0x00007800011e7983 */ /* 0x000eec0000100a00 */
[----:B------:R-:W4:Y:S06]  /*9780*/  LDL R29, [R1+0x44] ;  /* 0x00004400011d7983 */ /* 0x000f2c0000100800 */
[----:B------:R-:W4:Y:S06]  /*9790*/  LDL R23, [R1+0x84] ;  /* 0x0000840001177983 */ /* 0x000f2c0000100800 */
[----:B------:R-:W4:Y:S06]  /*97a0*/  LDL R28, [R1+0x40] ;  /* 0x00004000011c7983 */ /* 0x000f2c0000100800 */
[----:B------:R-:W4:Y:S06]  /*97b0*/  LDL R14, [R1+0x3c] ;  /* 0x00003c00010e7983 */ /* 0x000f2c0000100800 */
[----:B------:R1:W-:Y:S06]  /*97c0*/  STL [R1+0xfc], R130 ;  /* 0x0000fc8201007387 */ /* 0x0003ec0000100800 */
[----:B------:R-:W-:Y:S06]  /*97d0*/  BAR.SYNC.DEFER_BLOCKING 0x0 ;  /* 0x0000000000007b1d */ /* 0x000fec0000010000 */
[----:B------:R-:W2:Y:S06]  /*97e0*/  LDSM.16.M88.4 R8, [R249] ;  /* 0x00000000f908783b */ /* 0x000eac0000000200 */
[----:B-1----:R-:W4:Y:S06]  /*97f0*/  LDL.LU R130, [R1+0x5c] ;  /* 0x00005c0001827983 */ /* 0x002f2c0000300800 */
[----:B------:R1:W-:Y:S06]  /*9800*/  STL [R1+0xf8], R131 ;  /* 0x0000f88301007387 */ /* 0x0003ec0000100800 */
[----:B------:R-:W2:Y:S06]  /*9810*/  LDSM.16.M88.4 R16, [R249+0x800] ;  /* 0x00080000f910783b */ /* 0x000eac0000000200 */
[----:B------:R-:W2:Y:S06]  /*9820*/  LDSM.16.M88.4 R24, [R249+0x1000] ;  /* 0x00100000f918783b */ /* 0x000eac0000000200 */
[----:B------:R-:W2:Y:S06]  /*9830*/  LDSM.16.M88.4 R32, [R249+0x1800] ;  /* 0x00180000f920783b */ /* 0x000eac0000000200 */
[----:B------:R-:W4:Y:S06]  /*9840*/  LDL R157, [R1+0x2c] ;  /* 0x00002c00019d7983 */ /* 0x000f2c0000100800 */
[----:B-1----:R-:W4:Y:S06]  /*9850*/  LDL R131, [R1+0x58] ;  /* 0x0000580001837983 */ /* 0x002f2c0000100800 */
[----:B--2---:R1:W2:Y:S01]  /*9860*/  LDSM.16.M88.4 R176, [R156] ;  /* 0x000000009cb0783b */ /* 0x0042a20000000200 */
[----:B---3--:R-:W-:Y:S05]  /*9870*/  IADD3 R15, P0, R30, 0x40, RZ ;  /* 0x000000401e0f7810 */ /* 0x008fea0007f1e0ff */
[----:B----4-:R3:W4:Y:S01]  /*9880*/  LDSM.16.M88.4 R180, [R29] ;  /* 0x000000001db4783b */ /* 0x0107220000000200 */
[----:B------:R-:W-:Y:S05]  /*9890*/  IADD3.X R21, RZ, R23, RZ, P0, !PT ;  /* 0x00000017ff157210 */ /* 0x000fea00007fe4ff */
[----:B-1----:R-:W4:Y:S06]  /*98a0*/  LDL R156, [R1] ;  /* 0x00000000019c7983 */ /* 0x002f2c0000100800 */
[----:B------:R1:W1:Y:S06]  /*98b0*/  LDSM.16.M88.4 R184, [R28] ;  /* 0x000000001cb8783b */ /* 0x00026c0000000200 */
[----:B------:R1:W1:Y:S01]  /*98c0*/  LDSM.16.M88.4 R188, [R14] ;  /* 0x000000000ebc783b */ /* 0x0002620000000200 */
[----:B------:R-:W-:Y:S01]  /*98d0*/  SHF.R.S32.HI R0, RZ, 0x1f, R130 ;  /* 0x0000001fff007819 */ /* 0x000fe20000011482 */
[----:B------:R-:W-:Y:S04]  /*98e0*/  IMAD.WIDE.U32 R6, R130, c[0x0][0x208], RZ ;  /* 0x0000820082067a25 */ /* 0x000fe800078e00ff */
        /* <DEDUP_REMOVED lines=14> */
[----:B------:R-:W-:Y:S01]  /*99d0*/  IADD3.X R22, RZ, R23, RZ, P0, !PT ;  /* 0x00000017ff167210 */ /* 0x000fe200007fe4ff */
[----:B------:R-:W-:Y:S01]  /*99e0*/  @!PT LDS RZ, [RZ] ;  /* 0x00000000fffff984 */ /* 0x000fe20000000800 */
[----:B------:R-:W-:Y:S01]  /*99f0*/  @!PT LDS RZ, [RZ] ;  /* 0x00000000fffff984 */ /* 0x000fe20000000800 */
[----:B------:R-:W-:Y:S01]  /*9a00*/  @!PT LDS RZ, [RZ] ;  /* 0x00000000fffff984 */ /* 0x000fe20000000800 */
[----:B------:R1:W-:Y:S01]  /*9a10*/  LDGSTS.E.BYPASS.LTC128B.128 [R131+0x100], [R12.64], !P6 ;  /* 0x001000000c837fae */ /* 0x0003e2000f101d46 */
[----:B------:R-:W-:Y:S05]  /*9a20*/  IADD3 R3, P0, R4, R20, RZ ;  /* 0x0000001404037210 */ /* 0x000fea0007f1e0ff */
[----:B------:R2:W-:Y:S01]  /*9a30*/  LDGSTS.E.BYPASS.LTC128B.128 [R131+0x2100], [R6.64], !P5 ;  /* 0x0210000006837fae */ /* 0x0005e2000e901d46 */
[----:B-1----:R-:W-:Y:S02]  /*9a40*/  MOV R12, c[0x0][0x208] ;  /* 0x00008200000c7a02 */ /* 0x002fe40000000f00 */
[----:B------:R-:W-:Y:S02]  /*9a50*/  MOV R13, c[0x0][0x20c] ;  /* 0x00008300000d7a02 */ /* 0x000fe40000000f00 */
[----:B------:R-:W-:Y:S02]  /*9a60*/  LEA R2, P1, R12, R4, 0x5 ;  /* 0x000000040c027211 */ /* 0x000fe400078228ff */
[C---:B--2---:R-:W-:Y:S02]  /*9a70*/  LEA R6, P2, R3.reuse, c[0x0][0x1f8], 0x1 ;  /* 0x00007e0003067a11 */ /* 0x044fe400078408ff */
[----:B------:R-:W-:Y:S02]  /*9a80*/  IADD3.X R7, R0, R22, RZ, P0, !PT ;  /* 0x0000001600077210 */ /* 0x000fe400007fe4ff */
[----:B------:R-:W-:Y:S02]  /*9a90*/  IADD3 R5, P0, R30, 0xc0, RZ ;  /* 0x000000c01e057810 */ /* 0x000fe40007f1e0ff */
[----:B------:R-:W-:Y:S02]  /*9aa0*/  LEA.HI.X R7, R3, c[0x0][0x1fc], R7, 0x1, P2 ;  /* 0x00007f0003077a11 */ /* 0x000fe400010f0c07 */
[----:B------:R-:W-:Y:S02]  /*9ab0*/  LEA.HI.X R3, R12, R0, R13, 0x5, P1 ;  /* 0x000000000c037211 */ /* 0x000fe400008f2c0d */
[----:B------:R-:W-:Y:S01]  /*9ac0*/  IADD3 R4, P1, R4, R5, RZ ;  /* 0x0000000504047210 */ /* 0x000fe20007f3e0ff */
[----:B------:R1:W-:Y:S01]  /*9ad0*/  LDGSTS.E.BYPASS.LTC128B.128 [R131+0x4100], [R6.64], !P4 ;  /* 0x0410000006837fae */ /* 0x0003e2000e101d46 */
[----:B---3--:R-:W-:Y:S02]  /*9ae0*/  IADD3.X R29, RZ, R23, RZ, P0, !PT ;  /* 0x00000017ff1d7210 */ /* 0x008fe400007fe4ff */
        /* <DEDUP_REMOVED lines=22> */
[C---:B------:R-:W-:Y:S01]  /*9c50*/  LEA R2, P0, R28.reuse, c[0x0][0x1f8], 0x1 ;  /* 0x00007e001c027a11 */ /* 0x040fe200078008ff */
[----:B------:R-:W3:Y:S03]  /*9c60*/  LDL R0, [R1+0x30] ;  /* 0x0000300001007983 */ /* 0x000ee60000100800 */
[----:B------:R-:W-:Y:S02]  /*9c70*/  LEA.HI.X R3, R28, c[0x0][0x1fc], R3, 0x1, P0 ;  /* 0x00007f001c037a11 */ /* 0x000fe400000f0c03 */
[C---:B------:R-:W-:Y:S01]  /*9c80*/  ISETP.GT.AND P0, PT, R130.reuse, RZ, PT ;  /* 0x000000ff8200720c */ /* 0x040fe20003f04270 */
[----:B------:R2:W-:Y:S01]  /*9c90*/  LDGSTS.E.BYPASS.LTC128B.128 [R131+0x5100], [R22.64], !P4 ;  /* 0x0510000016837fae */ /* 0x0005e2000e101d46 */
[----:B------:R-:W-:Y:S01]  /*9ca0*/  IADD3 R130, R130, -0x1, RZ ;  /* 0xffffffff82827810 */ /* 0x000fe20007ffe0ff */
[C---:B-1----:R-:W-:Y:S04]  /*9cb0*/  HMMA.16816.F32 R12, R168.reuse, R16, RZ ;  /* 0x00000010a80c723c */ /* 0x042fe800000018ff */
[----:B------:R1:W-:Y:S04]  /*9cc0*/  LDGSTS.E.BYPASS.LTC128B.128 [R131+0x7100], [R2.64], !P3 ;  /* 0x0710000002837fae */ /* 0x0003e8000d901d46 */
[C---:B------:R-:W-:Y:S02]  /*9cd0*/  HMMA.16816.F32 R16, R168.reuse, R18, RZ ;  /* 0x00000012a810723c */ /* 0x040fe400000018ff */
[----:B------:R-:W0:Y:S06]  /*9ce0*/  LDGDEPBAR ;  /* 0x00000000000079af */ /* 0x000e2c0000000000 */
[C---:B--2---:R-:W-:Y:S01]  /*9cf0*/  HMMA.16816.F32 R20, R168.reuse, R24, RZ ;  /* 0x00000018a814723c */ /* 0x044fe200000018ff */
[----:B-1----:R-:W2:Y:S07]  /*9d00*/  LDL R2, [R1+0x38] ;  /* 0x0000380001027983 */ /* 0x002eae0000100800 */
[C---:B------:R-:W-:Y:S01]  /*9d10*/  HMMA.16816.F32 R24, R168.reuse, R26, RZ ;  /* 0x0000001aa818723c */ /* 0x040fe200000018ff */
[----:B------:R-:W2:Y:S07]  /*9d20*/  LDL R3, [R1+0x34] ;  /* 0x0000340001037983 */ /* 0x000eae0000100800 */
[C---:B------:R-:W-:Y:S08]  /*9d30*/  HMMA.16816.F32 R28, R168.reuse, R32, RZ ;  /* 0x00000020a81c723c */ /* 0x040ff000000018ff */
[----:B------:R-:W-:Y:S08]  /*9d40*/  HMMA.16816.F32 R32, R168, R34, RZ ;  /* 0x00000022a820723c */ /* 0x000ff000000018ff */
[C---:B------:R-:W-:Y:S08]  /*9d50*/  HMMA.16816.F32 R4, R172.reuse, R176, R4 ;  /* 0x000000b0ac04723c */ /* 0x040ff00000001804 */
[C---:B------:R-:W-:Y:S08]  /*9d60*/  HMMA.16816.F32 R8, R172.reuse, R178, R8 ;  /* 0x000000b2ac08723c */ /* 0x040ff00000001808 */
[C---:B----4-:R-:W-:Y:S08]  /*9d70*/  HMMA.16816.F32 R12, R172.reuse, R180, R12 ;  /* 0x000000b4ac0c723c */ /* 0x050ff0000000180c */
[C---:B------:R-:W-:Y:S08]  /*9d80*/  HMMA.16816.F32 R16, R172.reuse, R182, R16 ;  /* 0x000000b6ac10723c */ /* 0x040ff00000001810 */
[C---:B------:R-:W-:Y:S08]  /*9d90*/  HMMA.16816.F32 R20, R172.reuse, R184, R20 ;  /* 0x000000b8ac14723c */ /* 0x040ff00000001814 */
[C---:B------:R-:W-:Y:S01]  /*9da0*/  HMMA.16816.F32 R24, R172.reuse, R186, R24 ;  /* 0x000000baac18723c */ /* 0x040fe20000001818 */
[----:B------:R-:W1:Y:S07]  /*9db0*/  LDSM.16.M88.4 R176, [R156] ;  /* 0x000000009cb0783b */ /* 0x000e6e0000000200 */
[C---:B------:R-:W-:Y:S01]  /*9dc0*/  HMMA.16816.F32 R28, R172.reuse, R188, R28 ;  /* 0x000000bcac1c723c */ /* 0x040fe2000000181c */
[----:B------:R-:W4:Y:S07]  /*9dd0*/  LDSM.16.M88.4 R180, [R156+0x800] ;  /* 0x000800009cb4783b */ /* 0x000f2e0000000200 */
[----:B------:R-:W-:Y:S01]  /*9de0*/  HMMA.16816.F32 R32, R172, R190, R32 ;  /* 0x000000beac20723c */ /* 0x000fe20000001820 */
[----:B------:R-:W4:Y:S06]  /*9df0*/  LDSM.16.M88.4 R184, [R156+0x1000] ;  /* 0x001000009cb8783b */ /* 0x000f2c0000000200 */
[----:B------:R-:W2:Y:S06]  /*9e00*/  LDL.64 R188, [R1+0x70] ;  /* 0x0000700001bc7983 */ /* 0x000eac0000100a00 */
[----:B------:R-:W2:Y:S01]  /*9e10*/  LDL R190, [R1+0x80] ;  /* 0x0000800001be7983 */ /* 0x000ea20000100800 */
[C---:B-1----:R-:W-:Y:S08]  /*9e20*/  HMMA.16816.F32 R4, R192.reuse, R176, R4 ;  /* 0x000000b0c004723c */ /* 0x042ff00000001804 */
[C---:B------:R-:W-:Y:S01]  /*9e30*/  HMMA.16816.F32 R8, R192.reuse, R178, R8 ;  /* 0x000000b2c008723c */ /* 0x040fe20000001808 */
[----:B------:R-:W1:Y:S07]  /*9e40*/  LDSM.16.M88.4 R176, [R156+0x1800] ;  /* 0x001800009cb0783b */ /* 0x000e6e0000000200 */
[C---:B----4-:R-:W-:Y:S08]  /*9e50*/  HMMA.16816.F32 R12, R192.reuse, R180, R12 ;  /* 0x000000b4c00c723c */ /* 0x050ff0000000180c */
[C---:B------:R-:W-:Y:S01]  /*9e60*/  HMMA.16816.F32 R16, R192.reuse, R182, R16 ;  /* 0x000000b6c010723c */ /* 0x040fe20000001810 */
[----:B------:R-:W4:Y:S07]  /*9e70*/  LDSM.16.M88.4 R180, [R250] ;  /* 0x00000000fab4783b */ /* 0x000f2e0000000200 */
        /* <DEDUP_REMOVED lines=20> */
[----:B------:R-:W3:Y:S07]  /*9fc0*/  LDSM.16.M88.4 R184, [R249+0x3800] ;  /* 0x00380000f9b8783b */ /* 0x000eee0000000200 */
[C---:B-1----:R-:W-:Y:S08]  /*9fd0*/  HMMA.16816.F32 R12, R200.reuse, R176, R12 ;  /* 0x000000b0c80c723c */ /* 0x042ff0000000180c */
[C---:B------:R-:W-:Y:S08]  /*9fe0*/  HMMA.16816.F32 R16, R200.reuse, R178, R16 ;  /* 0x000000b2c810723c */ /* 0x040ff00000001810 */
[C---:B----4-:R-:W-:Y:S08]  /*9ff0*/  HMMA.16816.F32 R20, R200.reuse, R180, R20 ;  /* 0x000000b4c814723c */ /* 0x050ff00000001814 */
[C---:B------:R-:W-:Y:S08]  /*a000*/  HMMA.16816.F32 R24, R200.reuse, R182, R24 ;  /* 0x000000b6c818723c */ /* 0x040ff00000001818 */
[C---:B---3--:R-:W-:Y:S08]  /*a010*/  HMMA.16816.F32 R28, R200.reuse, R184, R28 ;  /* 0x000000b8c81c723c */ /* 0x048ff0000000181c */
[----:B------:R-:W-:Y:S01]  /*a020*/  HMMA.16816.F32 R32, R200, R186, R32 ;  /* 0x000000bac820723c */ /* 0x000fe20000001820 */
[----:B------:R1:W-:Y:S06]  /*a030*/  LDSM.16.M88.4 R184, [R0] ;  /* 0x0000000000b8783b */ /* 0x0003ec0000000200 */
[----:B--2---:R3:W3:Y:S06]  /*a040*/  LDSM.16.M88.4 R176, [R2] ;  /* 0x0000000002b0783b */ /* 0x0046ec0000000200 */
[----:B------:R4:W3:Y:S06]  /*a050*/  LDSM.16.M88.4 R180, [R3] ;  /* 0x0000000003b4783b */ /* 0x0008ec0000000200 */
[----:B-1----:R-:W2:Y:S06]  /*a060*/  LDL R0, [R1+0x1c] ;  /* 0x00001c0001007983 */ /* 0x002eac0000100800 */
[----:B---3--:R-:W3:Y:S06]  /*a070*/  LDL R2, [R1+0x20] ;  /* 0x0000200001027983 */ /* 0x008eec0000100800 */
        /* <DEDUP_REMOVED lines=8> */
[----:B-1----:R-:W2:Y:S07]  /*a100*/  LDL R157, [R1+0x28] ;  /* 0x00002800019d7983 */ /* 0x002eae0000100800 */
        /* <DEDUP_REMOVED lines=38> */
[----:B---3--:R1:W-:Y:S06]  /*a370*/  LDSM.16.M88.4 R176, [R2] ;  /* 0x0000000002b0783b */ /* 0x0083ec0000000200 */
[----:B----4-:R3:W-:Y:S06]  /*a380*/  LDSM.16.M88.4 R184, [R3] ;  /* 0x0000000003b8783b */ /* 0x0107ec0000000200 */
[----:B-1----:R-:W4:Y:S06]  /*a390*/  LDL R2, [R1+0x10] ;  /* 0x0000100001027983 */ /* 0x002f2c0000100800 */
[----:B---3--:R-:W3:Y:S06]  /*a3a0*/  LDL R3, [R1+0x14] ;  /* 0x0000140001037983 */ /* 0x008eec0000100800 */
[----:B--2---:R1:W2:Y:S06]  /*a3b0*/  LDSM.16.M88.4 R180, [R157] ;  /* 0x000000009db4783b */ /* 0x0042ac0000000200 */
[----:B-1----:R-:W4:Y:S01]  /*a3c0*/  LDL R157, [R1+0x18] ;  /* 0x00001800019d7983 */ /* 0x002f220000100800 */
[C---:B--2---:R-:W-:Y:S08]  /*a3d0*/  HMMA.16816.F32 R4, R220.reuse, R180, R4 ;  /* 0x000000b4dc04723c */ /* 0x044ff00000001804 */
[C---:B------:R-:W-:Y:S01]  /*a3e0*/  HMMA.16816.F32 R8, R220.reuse, R182, R8 ;  /* 0x000000b6dc08723c */ /* 0x040fe20000001808 */
[----:B------:R1:W2:Y:S07]  /*a3f0*/  LDSM.16.M88.4 R180, [R0] ;  /* 0x0000000000b4783b */ /* 0x0002ae0000000200 */
[C---:B------:R-:W-:Y:S08]  /*a400*/  HMMA.16816.F32 R12, R220.reuse, R184, R12 ;  /* 0x000000b8dc0c723c */ /* 0x040ff0000000180c */
[C---:B------:R-:W-:Y:S01]  /*a410*/  HMMA.16816.F32 R16, R220.reuse, R186, R16 ;  /* 0x000000badc10723c */ /* 0x040fe20000001810 */
[----:B------:R-:W2:Y:S07]  /*a420*/  LDSM.16.M88.4 R184, [R156+0x4000] ;  /* 0x004000009cb8783b */ /* 0x000eae0000000200 */
[C---:B------:R-:W-:Y:S01]  /*a430*/  HMMA.16816.F32 R20, R220.reuse, R176, R20 ;  /* 0x000000b0dc14723c */ /* 0x040fe20000001814 */
[----:B-1----:R-:W4:Y:S06]  /*a440*/  LDL R0, [R1+0xc] ;  /* 0x00000c0001007983 */ /* 0x002f2c0000100800 */
[----:B------:R-:W-:Y:S01]  /*a450*/  STL [R1+0x5c], R130 ;  /* 0x00005c8201007387 */ /* 0x000fe20000100800 */
[C---:B------:R-:W-:Y:S05]  /*a460*/  HMMA.16816.F32 R24, R220.reuse, R178, R24 ;  /* 0x000000b2dc18723c */ /* 0x040fea0000001818 */
[----:B------:R-:W1:Y:S03]  /*a470*/  LDSM.16.M88.4 R176, [R156+0x4800] ;  /* 0x004800009cb0783b */ /* 0x000e660000000200 */
[C---:B--2---:R-:W-:Y:S08]  /*a480*/  HMMA.16816.F32 R28, R220.reuse, R180, R28 ;  /* 0x000000b4dc1c723c */ /* 0x044ff0000000181c */
[----:B------:R-:W-:Y:S01]  /*a490*/  HMMA.16816.F32 R32, R220, R182, R32 ;  /* 0x000000b6dc20723c */ /* 0x000fe20000001820 */
[----:B------:R-:W2:Y:S07]  /*a4a0*/  LDSM.16.M88.4 R180, [R156+0x5000] ;  /* 0x005000009cb4783b */ /* 0x000eae0000000200 */
[C---:B------:R-:W-:Y:S08]  /*a4b0*/  HMMA.16816.F32 R4, R224.reuse, R184, R4 ;  /* 0x000000b8e004723c */ /* 0x040ff00000001804 */
[C---:B------:R-:W-:Y:S01]  /*a4c0*/  HMMA.16816.F32 R8, R224.reuse, R186, R8 ;  /* 0x000000bae008723c */ /* 0x040fe20000001808 */
[----:B------:R-:W2:Y:S07]  /*a4d0*/  LDSM.16.M88.4 R184, [R156+0x5800] ;  /* 0x005800009cb8783b */ /* 0x000eae0000000200 */
[C---:B-1----:R-:W-:Y:S08]  /*a4e0*/  HMMA.16816.F32 R12, R224.reuse, R176, R12 ;  /* 0x000000b0e00c723c */ /* 0x042ff0000000180c */
[C---:B------:R-:W-:Y:S01]  /*a4f0*/  HMMA.16816.F32 R16, R224.reuse, R178, R16 ;  /* 0x000000b2e010723c */ /* 0x040fe20000001810 */
[----:B------:R-:W1:Y:S07]  /*a500*/  LDSM.16.M88.4 R176, [R250+0x4000] ;  /* 0x00400000fab0783b */ /* 0x000e6e0000000200 */
[C---:B--2---:R-:W-:Y:S08]  /*a510*/  HMMA.16816.F32 R20, R224.reuse, R180, R20 ;  /* 0x000000b4e014723c */ /* 0x044ff00000001814 */
        /* <DEDUP_REMOVED lines=20> */
[C---:B------:R-:W-:Y:S08]  /*a660*/  HMMA.16816.F32 R12, R232.reuse, R184, R12 ;  /* 0x000000b8e80c723c */ /* 0x040ff0000000180c */
[C---:B------:R-:W-:Y:S08]  /*a670*/  HMMA.16816.F32 R16, R232.reuse, R186, R16 ;  /* 0x000000bae810723c */ /* 0x040ff00000001810 */
[C---:B-1----:R-:W-:Y:S08]  /*a680*/  HMMA.16816.F32 R20, R232.reuse, R176, R20 ;  /* 0x000000b0e814723c */ /* 0x042ff00000001814 */
[C---:B------:R-:W-:Y:S01]  /*a690*/  HMMA.16816.F32 R24, R232.reuse, R178, R24 ;  /* 0x000000b2e818723c */ /* 0x040fe20000001818 */
[----:B---3--:R-:W-:Y:S07]  /*a6a0*/  LDSM.16.M88.4 R176, [R3] ;  /* 0x0000000003b0783b */ /* 0x008fee0000000200 */
[C---:B--2---:R-:W-:Y:S08]  /*a6b0*/  HMMA.16816.F32 R28, R232.reuse, R180, R28 ;  /* 0x000000b4e81c723c */ /* 0x044ff0000000181c */
[----:B------:R-:W-:Y:S01]  /*a6c0*/  HMMA.16816.F32 R32, R232, R182, R32 ;  /* 0x000000b6e820723c */ /* 0x000fe20000001820 */
[----:B----4-:R-:W-:Y:S06]  /*a6d0*/  LDSM.16.M88.4 R180, [R2] ;  /* 0x0000000002b4783b */ /* 0x010fec0000000200 */
[----:B------:R-:W1:Y:S02]  /*a6e0*/  LDSM.16.M88.4 R184, [R157] ;  /* 0x000000009db8783b */ /* 0x000e640000000200 */
[C---:B-1----:R-:W-:Y:S08]  /*a6f0*/  HMMA.16816.F32 R4, R236.reuse, R184, R4 ;  /* 0x000000b8ec04723c */ /* 0x042ff00000001804 */
[C---:B------:R-:W-:Y:S01]  /*a700*/  HMMA.16816.F32 R8, R236.reuse, R186, R8 ;  /* 0x000000baec08723c */ /* 0x040fe20000001808 */
[----:B------:R-:W1:Y:S07]  /*a710*/  LDSM.16.M88.4 R184, [R0] ;  /* 0x0000000000b8783b */ /* 0x000e6e0000000200 */
[C---:B------:R-:W-:Y:S08]  /*a720*/  HMMA.16816.F32 R12, R236.reuse, R176, R12 ;  /* 0x000000b0ec0c723c */ /* 0x040ff0000000180c */
        /* <DEDUP_REMOVED lines=10> */
[----:B------:R2:W4:Y:S07]  /*a7d0*/  LDSM.16.M88.4 R176, [R156+0x7800] ;  /* 0x007800009cb0783b */ /* 0x00052e0000000200 */
[C---:B---3--:R-:W-:Y:S08]  /*a7e0*/  HMMA.16816.F32 R12, R240.reuse, R180, R12 ;  /* 0x000000b4f00c723c */ /* 0x048ff0000000180c */
[C---:B------:R-:W-:Y:S01]  /*a7f0*/  HMMA.16816.F32 R16, R240.reuse, R182, R16 ;  /* 0x000000b6f010723c */ /* 0x040fe20000001810 */
[----:B------:R-:W3:Y:S03]  /*a800*/  LDSM.16.M88.4 R180, [R250+0x6000] ;  /* 0x00600000fab4783b */ /* 0x000ee60000000200 */
[----:B--2---:R-:W-:Y:S04]  /*a810*/  @P0 SHF.R.S32.HI R156, RZ, 0x1f, R130 ;  /* 0x0000001fff9c0819 */ /* 0x004fe80000011482 */
[C---:B-1----:R-:W-:Y:S08]  /*a820*/  HMMA.16816.F32 R20, R240.reuse, R184, R20 ;  /* 0x000000b8f014723c */ /* 0x042ff00000001814 */
[C---:B------:R-:W-:Y:S01]  /*a830*/  HMMA.16816.F32 R24, R240.reuse, R186, R24 ;  /* 0x000000baf018723c */ /* 0x040fe20000001818 */
[----:B------:R-:W1:Y:S07]  /*a840*/  LDSM.16.M88.4 R184, [R250+0x6800] ;  /* 0x00680000fab8783b */ /* 0x000e6e0000000200 */
[C---:B----4-:R-:W-:Y:S08]  /*a850*/  HMMA.16816.F32 R28, R240.reuse, R176, R28 ;  /* 0x000000b0f01c723c */ /* 0x050ff0000000181c */
[----:B------:R-:W-:Y:S01]  /*a860*/  HMMA.16816.F32 R32, R240, R178, R32 ;  /* 0x000000b2f020723c */ /* 0x000fe20000001820 */
[----:B------:R-:W2:Y:S07]  /*a870*/  LDSM.16.M88.4 R176, [R250+0x7000] ;  /* 0x00700000fab0783b */ /* 0x000eae0000000200 */
[C---:B---3--:R-:W-:Y:S08]  /*a880*/  HMMA.16816.F32 R4, R244.reuse, R180, R4 ;  /* 0x000000b4f404723c */ /* 0x048ff00000001804 */
[C---:B------:R-:W-:Y:S01]  /*a890*/  HMMA.16816.F32 R8, R244.reuse, R182, R8 ;  /* 0x000000b6f408723c */ /* 0x040fe20000001808 */
[----:B------:R-:W3:Y:S01]  /*a8a0*/  LDSM.16.M88.4 R180, [R250+0x7800] ;  /* 0x00780000fab4783b */ /* 0x000ee20000000200 */
[----:B------:R-:W-:Y:S05]  /*a8b0*/  DEPBAR.LE SB0, 0x0 ;  /* 0x000080000000791a */ /* 0x000fea0000000000 */
[----:B------:R-:W-:Y:S01]  /*a8c0*/  BAR.SYNC.DEFER_BLOCKING 0x0 ;  /* 0x0000000000007b1d */ /* 0x000fe20000010000 */
[C---:B-1----:R-:W-:Y:S08]  /*a8d0*/  HMMA.16816.F32 R12, R244.reuse, R184, R12 ;  /* 0x000000b8f40c723c */ /* 0x042ff0000000180c */
[----:B------:R-:W-:Y:S01]  /*a8e0*/  FMNMX.FTZ R0, R4, R158, !PT ;  /* 0x0000009e04007209 */ /* 0x000fe20007810000 */
[C---:B------:R-:W-:Y:S03]  /*a8f0*/  HMMA.16816.F32 R16, R244.reuse, R186, R16 ;  /* 0x000000baf410723c */ /* 0x040fe60000001810 */
[----:B------:R-:W-:Y:S02]  /*a900*/  FMNMX.FTZ R0, R5, R0, !PT ;  /* 0x0000000005007209 */ /* 0x000fe40007810000 */
[----:B------:R-:W-:Y:S03]  /*a910*/  FMNMX.FTZ R2, R6, R159, !PT ;  /* 0x0000009f06027209 */ /* 0x000fe60007810000 */
[C---:B--2---:R-:W-:Y:S04]  /*a920*/  HMMA.16816.F32 R20, R244.reuse, R176, R20 ;  /* 0x000000b0f414723c */ /* 0x044fe80000001814 */
[----:B------:R-:W-:Y:S02]  /*a930*/  FMNMX.FTZ R0, R8, R0, !PT ;  /* 0x0000000008007209 */ /* 0x000fe40007810000 */
[----:B------:R-:W-:Y:S01]  /*a940*/  FMNMX.FTZ R2, R7, R2, !PT ;  /* 0x0000000207027209 */ /* 0x000fe20007810000 */
[----:B------:R-:W-:Y:S01]  /*a950*/  @P0 IMAD R176, R156, c[0x0][0x1e0], RZ ;  /* 0x000078009cb00a24 */ /* 0x000fe200078e02ff */
[C---:B------:R-:W-:Y:S04]  /*a960*/  HMMA.16816.F32 R24, R244.reuse, R178, R24 ;  /* 0x000000b2f418723c */ /* 0x040fe80000001818 */
[----:B------:R-:W-:Y:S01]  /*a970*/  FMNMX.FTZ R0, R9, R0, !PT ;  /* 0x0000000009007209 */ /* 0x000fe20007810000 */
[----:B------:R-:W-:Y:S01]  /*a980*/  @P0 IMAD.WIDE.U32 R156, R130, c[0x0][0x1e0], RZ ;  /* 0x00007800829c0a25 */ /* 0x000fe200078e00ff */
[----:B------:R-:W-:Y:S02]  /*a990*/  FMNMX.FTZ R2, R10, R2, !PT ;  /* 0x000000020a027209 */ /* 0x000fe40007810000 */
[C---:B---3--:R-:W-:Y:S04]  /*a9a0*/  HMMA.16816.F32 R28, R244.reuse, R180, R28 ;  /* 0x000000b4f41c723c */ /* 0x048fe8000000181c */
[----:B------:R-:W-:Y:S01]  /*a9b0*/  FMNMX.FTZ R0, R12, R0, !PT ;  /* 0x000000000c007209 */ /* 0x000fe20007810000 */
[----:B------:R-:W-:Y:S01]  /*a9c0*/  @P0 IMAD R176, R130, c[0x0][0x1e4], R176 ;  /* 0x0000790082b00a24 */ /* 0x000fe200078e02b0 */
[----:B------:R-:W-:Y:S01]  /*a9d0*/  FMNMX.FTZ R2, R11, R2, !PT ;  /* 0x000000020b027209 */ /* 0x000fe20007810000 */
[----:B------:R-:W2:Y:S01]  /*a9e0*/  LDL.LU R130, [R1+0xfc] ;  /* 0x0000fc0001827983 */ /* 0x000ea20000300800 */
        /* <DEDUP_REMOVED lines=22> */
[----:B------:R-:W-:Y:S01]  /*ab50*/  @P0 SHF.L.U32 R177, R156, 0x6, RZ ;  /* 0x000000069cb10819 */ /* 0x000fe200000006ff */
[----:B------:R-:W1:Y:S01]  /*ab60*/  SHFL.BFLY PT, R180, R3, 0x2, 0x1f ;  /* 0x0c401f0003b47f89 */ /* 0x000e6200000e0000 */
[----:B------:R-:W-:Y:S02]  /*ab70*/  FMNMX.FTZ R0, R34, R0, !PT ;  /* 0x0000000022007209 */ /* 0x000fe40007810000 */
[----:B------:R-:W-:Y:S02]  /*ab80*/  @P0 IADD3 R176, R157, R176, RZ ;  /* 0x000000b09db00210 */ /* 0x000fe40007ffe0ff */
[----:B------:R-:W-:Y:S02]  /*ab90*/  FMNMX.FTZ R0, R35, R0, !PT ;  /* 0x0000000023007209 */ /* 0x000fe40007810000 */
[----:B------:R-:W-:Y:S02]  /*aba0*/  @P0 IADD3 R187, P1, R188, 0x40, RZ ;  /* 0x00000040bcbb0810 */ /* 0x000fe40007f3e0ff */
[----:B------:R-:W-:Y:S01]  /*abb0*/  @P0 IADD3 R157, P2, R177, R188, RZ ;  /* 0x000000bcb19d0210 */ /* 0x000fe20007f5e0ff */
[----:B------:R-:W3:Y:S01]  /*abc0*/  SHFL.BFLY PT, R2, R0, 0x2, 0x1f ;  /* 0x0c401f0000027f89 */ /* 0x000ee200000e0000 */
[----:B------:R-:W-:Y:S02]  /*abd0*/  @P0 SHF.L.U64.HI R176, R156, 0x6, R176 ;  /* 0x000000069cb00819 */ /* 0x000fe400000102b0 */
[-C--:B------:R-:W-:Y:S02]  /*abe0*/  @P0 IADD3.X R186, RZ, R190.reuse, RZ, P1, !PT ;  /* 0x000000beffba0210 */ /* 0x080fe40000ffe4ff */
[C---:B------:R-:W-:Y:S02]  /*abf0*/  @P0 LEA R178, P1, R157.reuse, c[0x0][0x1c8], 0x1 ;  /* 0x000072009db20a11 */ /* 0x040fe400078208ff */
[----:B------:R-:W-:Y:S04]  /*ac00*/  @P0 IADD3.X R156, R176, R190, RZ, P2, !PT ;  /* 0x000000beb09c0210 */ /* 0x000fe800017fe4ff */
[----:B------:R-:W-:Y:S02]  /*ac10*/  @P0 LEA.HI.X R179, R157, c[0x0][0x1cc], R156, 0x1, P1 ;  /* 0x000073009db30a11 */ /* 0x000fe400008f0c9c */
[----:B-1----:R-:W-:Y:S03]  /*ac20*/  FMNMX.FTZ R180, R3, R180, !PT ;  /* 0x000000b403b47209 */ /* 0x002fe60007810000 */
[----:B------:R-:W-:Y:S01]  /*ac30*/  @!PT LDS RZ, [RZ] ;  /* 0x00000000fffff984 */ /* 0x000fe20000000800 */
[----:B------:R1:W-:Y:S06]  /*ac40*/  @P0 LDGSTS.E.BYPASS.LTC128B.128 [R131+0x10100], [R178.64], !P6 ;  /* 0x10100000b2830fae */ /* 0x0003ec000f101d46 */
[----:B------:R-:W4:Y:S01]  /*ac50*/  SHFL.BFLY PT, R181, R180, 0x1, 0x1f ;  /* 0x0c201f00b4b57f89 */ /* 0x000f2200000e0000 */
[----:B---3--:R-:W-:Y:S02]  /*ac60*/  FMNMX.FTZ R0, R0, R2, !PT ;  /* 0x0000000200007209 */ /* 0x008fe40007810000 */
[C---:B------:R-:W-:Y:S03]  /*ac70*/  @P0 IADD3 R2, P2, R177.reuse, R187, RZ ;  /* 0x000000bbb1020210 */ /* 0x040fe60007f5e0ff */
[----:B------:R-:W3:Y:S01]  /*ac80*/  SHFL.BFLY PT, R3, R0, 0x1, 0x1f ;  /* 0x0c201f0000037f89 */ /* 0x000ee200000e0000 */
[----:B------:R-:W-:Y:S02]  /*ac90*/  @P0 LEA R182, P1, R2, c[0x0][0x1c8], 0x1 ;  /* 0x0000720002b60a11 */ /* 0x000fe400078208ff */
[----:B------:R-:W-:Y:S04]  /*aca0*/  @P0 IADD3.X R156, R176, R186, RZ, P2, !PT ;  /* 0x000000bab09c0210 */ /* 0x000fe800017fe4ff */
[----:B------:R-:W-:Y:S02]  /*acb0*/  @P0 LEA.HI.X R183, R2, c[0x0][0x1cc], R156, 0x1, P1 ;  /* 0x0000730002b70a11 */ /* 0x000fe400008f0c9c */
[----:B------:R-:W-:Y:S03]  /*acc0*/  @P0 IADD3 R185, P1, R188, 0x80, RZ ;  /* 0x00000080bcb90810 */ /* 0x000fe60007f3e0ff */
[----:B------:R3:W-:Y:S01]  /*acd0*/  @P0 LDGSTS.E.BYPASS.LTC128B.128 [R131+0x12100], [R182.64], !P5 ;  /* 0x12100000b6830fae */ /* 0x0007e2000e901d46 */
[----:B------:R-:W-:Y:S02]  /*ace0*/  @P0 IADD3.X R184, RZ, R190, RZ, P1, !PT ;  /* 0x000000beffb80210 */ /* 0x000fe40000ffe4ff */
[----:B-1----:R-:W-:Y:S02]  /*acf0*/  @P0 IADD3 R179, P2, R177, R185, RZ ;  /* 0x000000b9b1b30210 */ /* 0x002fe40007f5e0ff */
[----:B----4-:R-:W-:Y:S02]  /*ad00*/  FMNMX.FTZ R157, R180, R181, !PT ;  /* 0x000000b5b49d7209 */ /* 0x010fe40007810000 */
[----:B------:R-:W-:Y:S03]  /*ad10*/  @P0 LEA R178, P1, R179, c[0x0][0x1c8], 0x1 ;  /* 0x00007200b3b20a11 */ /* 0x000fe600078208ff */
[----:B------:R-:W-:Y:S01]  /*ad20*/  FADD.FTZ R2, -R157, R158 ;  /* 0x0000009e9d027221 */ /* 0x000fe20000010100 */
[----:B---3--:R-:W-:Y:S03]  /*ad30*/  FMNMX.FTZ R156, R0, R3, !PT ;  /* 0x00000003009c7209 */ /* 0x008fe60007810000 */
[----:B------:R-:W-:Y:S01]  /*ad40*/  FMUL.FTZ R0, R2, c[0x0][0x2d0] ;  /* 0x0000b40002007a20 */ /* 0x000fe20000410000 */
[----:B------:R-:W-:Y:S03]  /*ad50*/  @P0 IADD3.X R3, R176, R184, RZ, P2, !PT ;  /* 0x000000b8b0030210 */ /* 0x000fe600017fe4ff */
[----:B------:R1:W3:Y:S01]  /*ad60*/  MUFU.EX2 R2, R0 ;  /* 0x0000000000027308 */ /* 0x0002e20000000800 */
[----:B------:R-:W-:Y:S02]  /*ad70*/  @P0 LEA.HI.X R179, R179, c[0x0][0x1cc], R3, 0x1, P1 ;  /* 0x00007300b3b30a11 */ /* 0x000fe400008f0c03 */
[----:B------:R-:W-:Y:S03]  /*ad80*/  @P0 IADD3 R181, P1, R188, 0xc0, RZ ;  /* 0x000000c0bcb50810 */ /* 0x000fe60007f3e0ff */
[----:B------:R4:W-:Y:S01]  /*ad90*/  @P0 LDGSTS.E.BYPASS.LTC128B.128 [R131+0x14100], [R178.64], !P4 ;  /* 0x14100000b2830fae */ /* 0x0009e2000e101d46 */
[----:B------:R-:W-:Y:S02]  /*ada0*/  @P0 IADD3 R3, P2, R177, R181, RZ ;  /* 0x000000b5b1030210 */ /* 0x000fe40007f5e0ff */
[----:B------:R-:W-:Y:S01]  /*adb0*/  MOV R182, R188 ;  /* 0x000000bc00b67202 */ /* 0x000fe20000000f00 */
[----:B------:R-:W-:Y:S01]  /*adc0*/  FMUL.FTZ R188, R157, c[0x0][0x2d0] ;  /* 0x0000b4009dbc7a20 */ /* 0x000fe20000410000 */
[----:B------:R-:W-:Y:S02]  /*add0*/  MOV R183, R189 ;  /* 0x000000bd00b77202 */ /* 0x000fe40000000f00 */
[----:B------:R-:W-:Y:S01]  /*ade0*/  @P0 IADD3.X R180, RZ, R190, RZ, P1, !PT ;  /* 0x000000beffb40210 */ /* 0x000fe20000ffe4ff */
[--C-:B------:R-:W-:Y:S01]  /*adf0*/  FFMA.FTZ R4, R4, c[0x0][0x2d0], -R188.reuse ;  /* 0x0000b40004047a23 */ /* 0x100fe200000108bc */
[----:B------:R-:W-:Y:S01]  /*ae00*/  @P0 LEA R158, P1, R3, c[0x0][0x1c8], 0x1 ;  /* 0x00007200039e0a11 */ /* 0x000fe200078208ff */
[--C-:B------:R-:W-:Y:S02]  /*ae10*/  FFMA.FTZ R5, R5, c[0x0][0x2d0], -R188.reuse ;  /* 0x0000b40005057a23 */ /* 0x100fe400000108bc */
[----:B------:R4:W-:Y:S01]  /*ae20*/  MUFU.EX2 R189, R4 ;  /* 0x0000000400bd7308 */ /* 0x0009e20000000800 */
[--C-:B------:R-:W-:Y:S02]  /*ae30*/  FFMA.FTZ R8, R8, c[0x0][0x2d0], -R188.reuse ;  /* 0x0000b40008087a23 */ /* 0x100fe400000108bc */
[--C-:B------:R-:W-:Y:S02]  /*ae40*/  FFMA.FTZ R9, R9, c[0x0][0x2d0], -R188.reuse ;  /* 0x0000b40009097a23 */ /* 0x100fe400000108bc */
[----:B------:R-:W-:Y:S02]  /*ae50*/  FFMA.FTZ R16, R16, c[0x0][0x2d0], -R188 ;  /* 0x0000b40010107a23 */ /* 0x000fe400000108bc */
[----:B-1----:R-:W-:Y:S01]  /*ae60*/  FADD.FTZ R0, -R156, R159 ;  /* 0x0000009f9c007221 */ /* 0x002fe20000010100 */
[----:B------:R-:W-:Y:S01]  /*ae70*/  @P0 IADD3.X R159, R176, R180, RZ, P2, !PT ;  /* 0x000000b4b09f0210 */ /* 0x000fe200017fe4ff */
[----:B---3--:R-:W-:Y:S01]  /*ae80*/  FMUL.FTZ R132, R2, R132 ;  /* 0x0000008402847220 */ /* 0x008fe20000410000 */
[----:B------:R1:W-:Y:S01]  /*ae90*/  MUFU.EX2 R191, R5 ;  /* 0x0000000500bf7308 */ /* 0x0003e20000000800 */
[----:B------:R-:W-:Y:S01]  /*aea0*/  FMUL.FTZ R0, R0, c[0x0][0x2d0] ;  /* 0x0000b40000007a20 */ /* 0x000fe20000410000 */
[----:B------:R-:W-:Y:S01]  /*aeb0*/  @P0 LEA.HI.X R159, R3, c[0x0][0x1cc], R159, 0x1, P1 ;  /* 0x00007300039f0a11 */ /* 0x000fe200008f0c9f */
[C---:B------:R-:W-:Y:S01]  /*aec0*/  FMUL.FTZ R133, R2.reuse, R133 ;  /* 0x0000008502857220 */ /* 0x040fe20000410000 */
[----:B------:R-:W-:Y:S01]  /*aed0*/  @P0 MOV R3, c[0x0][0x1e0] ;  /* 0x0000780000030a02 */ /* 0x000fe20000000f00 */
[C---:B------:R-:W-:Y:S02]  /*aee0*/  FMUL.FTZ R136, R2.reuse, R136 ;  /* 0x0000008802887220 */ /* 0x040fe40000410000 */
[----:B------:R3:W-:Y:S01]  /*aef0*/  @P0 LDGSTS.E.BYPASS.LTC128B.128 [R131+0x16100], [R158.64], !P3 ;  /* 0x161000009e830fae */ /* 0x0007e2000d901d46 */
[C---:B------:R-:W-:Y:S01]  /*af00*/  @P0 LEA R177, P1, R3.reuse, R177, 0x5 ;  /* 0x000000b103b10211 */ /* 0x040fe200078228ff */
[C---:B------:R-:W-:Y:S01]  /*af10*/  FMUL.FTZ R137, R2.reuse, R137 ;  /* 0x0000008902897220 */ /* 0x040fe20000410000 */
[----:B------:R3:W-:Y:S01]  /*af20*/  MUFU.EX2 R183, R8 ;  /* 0x0000000800b77308 */ /* 0x0007e20000000800 */
[C---:B------:R-:W-:Y:S02]  /*af30*/  FMUL.FTZ R140, R2.reuse, R140 ;  /* 0x0000008c028c7220 */ /* 0x040fe40000410000 */
[C---:B------:R-:W-:Y:S01]  /*af40*/  FMUL.FTZ R141, R2.reuse, R141 ;  /* 0x0000008d028d7220 */ /* 0x040fe20000410000 */
[----:B----4-:R-:W-:Y:S01]  /*af50*/  @P0 MOV R4, c[0x0][0x1e4] ;  /* 0x0000790000040a02 */ /* 0x010fe20000000f00 */
[C---:B------:R-:W-:Y:S02]  /*af60*/  FMUL.FTZ R144, R2.reuse, R144 ;  /* 0x0000009002907220 */ /* 0x040fe40000410000 */
[C---:B------:R-:W-:Y:S01]  /*af70*/  FMUL.FTZ R145, R2.reuse, R145 ;  /* 0x0000009102917220 */ /* 0x040fe20000410000 */
[----:B------:R-:W-:Y:S01]  /*af80*/  @P0 LEA.HI.X R176, R3, R176, R4, 0x5, P1 ;  /* 0x000000b003b00211 */ /* 0x000fe200008f2c04 */
[C---:B------:R-:W-:Y:S01]  /*af90*/  FMUL.FTZ R148, R2.reuse, R148 ;  /* 0x0000009402947220 */ /* 0x040fe20000410000 */
[----:B------:R-:W-:Y:S01]  /*afa0*/  @P0 IADD3 R3, P2, R177, R182, RZ ;  /* 0x000000b6b1030210 */ /* 0x000fe20007f5e0ff */
[----:B------:R-:W4:Y:S01]  /*afb0*/  MUFU.EX2 R0, R0 ;  /* 0x0000000000007308 */ /* 0x000f220000000800 */
[C---:B------:R-:W-:Y:S02]  /*afc0*/  FMUL.FTZ R149, R2.reuse, R149 ;  /* 0x0000009502957220 */ /* 0x040fe40000410000 */
[----:B------:R-:W-:Y:S01]  /*afd0*/  @P0 LEA R178, P1, R3, c[0x0][0x1c8], 0x1 ;  /* 0x0000720003b20a11 */ /* 0x000fe200078208ff */
[----:B------:R-:W-:Y:S01]  /*afe0*/  FMUL.FTZ R152, R2, R152 ;  /* 0x0000009802987220 */ /* 0x000fe20000410000 */
[----:B------:R-:W-:Y:S01]  /*aff0*/  @P0 IADD3.X R4, R176, R190, RZ, P2, !PT ;  /* 0x000000beb0040210 */ /* 0x000fe200017fe4ff */
[C---:B------:R-:W-:Y:S01]  /*b000*/  FMUL.FTZ R153, R2.reuse, R153 ;  /* 0x0000009902997220 */ /* 0x040fe20000410000 */
[----:B-1----:R-:W-:Y:S01]  /*b010*/  @P0 IADD3 R5, P2, R177, R185, RZ ;  /* 0x000000b9b1050210 */ /* 0x002fe20007f5e0ff */
[----:B------:R-:W-:Y:S01]  /*b020*/  FMUL.FTZ R36, R2, R36 ;  /* 0x0000002402247220 */ /* 0x000fe20000410000 */
[----:B------:R-:W-:Y:S01]  /*b030*/  @P0 LEA.HI.X R179, R3, c[0x0][0x1cc], R4, 0x1, P1 ;  /* 0x0000730003b30a11 */ /* 0x000fe200008f0c04 */
[----:B------:R1:W1:Y:S01]  /*b040*/  MUFU.EX2 R182, R9 ;  /* 0x0000000900b67308 */ /* 0x0002620000000800 */
[----:B------:R-:W-:Y:S01]  /*b050*/  @P0 IADD3 R4, P1, R177, R187, RZ ;  /* 0x000000bbb1040210 */ /* 0x000fe20007f3e0ff */
[----:B------:R-:W-:Y:S01]  /*b060*/  FMUL.FTZ R3, R156, c[0x0][0x2d0] ;  /* 0x0000b4009c037a20 */ /* 0x000fe20000410000 */
[----:B------:R-:W-:Y:S01]  /*b070*/  @P0 IADD3.X R184, R176, R184, RZ, P2, !PT ;  /* 0x000000b8b0b80210 */ /* 0x000fe200017fe4ff */
[----:B------:R1:W-:Y:S01]  /*b080*/  @P0 LDGSTS.E.BYPASS.LTC128B.128 [R131+0x11100], [R178.64], !P6 ;  /* 0x11100000b2830fae */ /* 0x0003e2000f101d46 */
[----:B---3--:R-:W-:Y:S01]  /*b090*/  @P0 LEA R158, P2, R4, c[0x0][0x1c8], 0x1 ;  /* 0x00007200049e0a11 */ /* 0x008fe200078408ff */
[--C-:B------:R-:W-:Y:S01]  /*b0a0*/  FFMA.FTZ R6, R6, c[0x0][0x2d0], -R3.reuse ;  /* 0x0000b40006067a23 */ /* 0x100fe20000010803 */
[----:B------:R-:W-:Y:S01]  /*b0b0*/  @P0 IADD3.X R186, R176, R186, RZ, P1, !PT ;  /* 0x000000bab0ba0210 */ /* 0x000fe20000ffe4ff */
[--C-:B------:R-:W-:Y:S01]  /*b0c0*/  FFMA.FTZ R7, R7, c[0x0][0x2d0], -R3.reuse ;  /* 0x0000b40007077a23 */ /* 0x100fe20000010803 */
[----:B------:R-:W-:Y:S01]  /*b0d0*/  @P0 IADD3 R177, P1, R177, R181, RZ ;  /* 0x000000b5b1b10210 */ /* 0x000fe20007f3e0ff */
[--C-:B------:R-:W-:Y:S01]  /*b0e0*/  FFMA.FTZ R10, R10, c[0x0][0x2d0], -R3.reuse ;  /* 0x0000b4000a0a7a23 */ /* 0x100fe20000010803 */
[----:B------:R-:W-:Y:S01]  /*b0f0*/  @P0 LEA.HI.X R159, R4, c[0x0][0x1cc], R186, 0x1, P2 ;  /* 0x00007300049f0a11 */ /* 0x000fe200010f0cba */
[--C-:B------:R-:W-:Y:S01]  /*b100*/  FFMA.FTZ R11, R11, c[0x0][0x2d0], -R3.reuse ;  /* 0x0000b4000b0b7a23 */ /* 0x100fe20000010803 */
[----:B------:R-:W-:Y:S01]  /*b110*/  @P0 IADD3.X R176, R176, R180, RZ, P1, !PT ;  /* 0x000000b4b0b00210 */ /* 0x000fe20000ffe4ff */
[----:B------:R3:W-:Y:S01]  /*b120*/  MUFU.EX2 R185, R7 ;  /* 0x0000000700b97308 */ /* 0x0007e20000000800 */
[C---:B------:R-:W-:Y:S01]  /*b130*/  @P0 LEA R8, P1, R5.reuse, c[0x0][0x1c8], 0x1 ;  /* 0x0000720005080a11 */ /* 0x040fe200078208ff */
[----:B------:R3:W-:Y:S01]  /*b140*/  @P0 LDGSTS.E.BYPASS.LTC128B.128 [R131+0x13100], [R158.64], !P5 ;  /* 0x131000009e830fae */ /* 0x0007e2000e901d46 */
[C---:B----4-:R-:W-:Y:S02]  /*b150*/  FMUL.FTZ R134, R0.reuse, R134 ;  /* 0x0000008600867220 */ /* 0x050fe40000410000 */
[C---:B------:R-:W-:Y:S02]  /*b160*/  FMUL.FTZ R135, R0.reuse, R135 ;  /* 0x0000008700877220 */ /* 0x040fe40000410000 */
[C---:B------:R-:W-:Y:S02]  /*b170*/  FMUL.FTZ R138, R0.reuse, R138 ;  /* 0x0000008a008a7220 */ /* 0x040fe40000410000 */
[C---:B------:R-:W-:Y:S01]  /*b180*/  FMUL.FTZ R139, R0.reuse, R139 ;  /* 0x0000008b008b7220 */ /* 0x040fe20000410000 */
[----:B-1----:R-:W-:Y:S01]  /*b190*/  @P0 LEA.HI.X R9, R5, c[0x0][0x1cc], R184, 0x1, P1 ;  /* 0x0000730005090a11 */ /* 0x002fe200008f0cb8 */
[----:B------:R1:W4:Y:S01]  /*b1a0*/  MUFU.EX2 R180, R6 ;  /* 0x0000000600b47308 */ /* 0x0003220000000800 */
[C---:B------:R-:W-:Y:S01]  /*b1b0*/  @P0 LEA R4, P1, R177.reuse, c[0x0][0x1c8], 0x1 ;  /* 0x00007200b1040a11 */ /* 0x040fe200078208ff */
[C---:B------:R-:W-:Y:S02]  /*b1c0*/  FMUL.FTZ R142, R0.reuse, R142 ;  /* 0x0000008e008e7220 */ /* 0x040fe40000410000 */
[----:B------:R4:W-:Y:S01]  /*b1d0*/  @P0 LDGSTS.E.BYPASS.LTC128B.128 [R131+0x15100], [R8.64], !P4 ;  /* 0x1510000008830fae */ /* 0x0009e2000e101d46 */
[----:B------:R-:W-:Y:S01]  /*b1e0*/  @P0 LEA.HI.X R5, R177, c[0x0][0x1cc], R176, 0x1, P1 ;  /* 0x00007300b1050a11 */ /* 0x000fe200008f0cb0 */
[C---:B------:R-:W-:Y:S02]  /*b1f0*/  FMUL.FTZ R143, R0.reuse, R143 ;  /* 0x0000008f008f7220 */ /* 0x040fe40000410000 */
[C---:B------:R-:W-:Y:S02]  /*b200*/  FMUL.FTZ R146, R0.reuse, R146 ;  /* 0x0000009200927220 */ /* 0x040fe40000410000 */
[----:B------:R4:W-:Y:S01]  /*b210*/  @P0 LDGSTS.E.BYPASS.LTC128B.128 [R131+0x17100], [R4.64], !P3 ;  /* 0x1710000004830fae */ /* 0x0009e2000d901d46 */
[----:B------:R4:W-:Y:S01]  /*b220*/  MUFU.EX2 R190, R11 ;  /* 0x0000000b00be7308 */ /* 0x0009e20000000800 */
[C---:B------:R-:W-:Y:S02]  /*b230*/  FMUL.FTZ R147, R0.reuse, R147 ;  /* 0x0000009300937220 */ /* 0x040fe40000410000 */
[C---:B---3--:R-:W-:Y:S02]  /*b240*/  FMUL.FTZ R7, R0.reuse, R163 ;  /* 0x000000a300077220 */ /* 0x048fe40000410000 */
[----:B------:R-:W3:Y:S01]  /*b250*/  LDSM.16.MT88.4 R176, [R248] ;  /* 0x00000000f8b0783b */ /* 0x000ee20000004200 */
[C---:B------:R-:W-:Y:S02]  /*b260*/  FMUL.FTZ R150, R0.reuse, R150 ;  /* 0x0000009600967220 */ /* 0x040fe40000410000 */
[C---:B------:R-:W-:Y:S02]  /*b270*/  FMUL.FTZ R151, R0.reuse, R151 ;  /* 0x0000009700977220 */ /* 0x040fe40000410000 */
[----:B------:R-:W4:Y:S01]  /*b280*/  MUFU.EX2 R159, R10 ;  /* 0x0000000a009f7308 */ /* 0x000f220000000800 */
[C---:B------:R-:W-:Y:S01]  /*b290*/  FMUL.FTZ R154, R0.reuse, R154 ;  /* 0x0000009a009a7220 */ /* 0x040fe20000410000 */
[----:B------:R-:W0:Y:S01]  /*b2a0*/  LDGDEPBAR ;  /* 0x00000000000079af */ /* 0x000e220000000000 */
[----:B-1----:R-:W-:Y:S01]  /*b2b0*/  FMUL.FTZ R6, R0, R162 ;  /* 0x000000a200067220 */ /* 0x002fe20000410000 */
[----:B------:R-:W-:Y:S01]  /*b2c0*/  F2FP.PACK_AB R162, R182, R183 ;  /* 0x000000b7b6a2723e */ /* 0x000fe200000000ff */
[----:B------:R-:W-:Y:S02]  /*b2d0*/  FMUL.FTZ R155, R0, R155 ;  /* 0x0000009b009b7220 */ /* 0x000fe40000410000 */
[----:B------:R-:W-:Y:S02]  /*b2e0*/  FMUL.FTZ R37, R2, R37 ;  /* 0x0000002502257220 */ /* 0x000fe40000410000 */
[----:B------:R-:W-:Y:S02]  /*b2f0*/  FMUL.FTZ R38, R0, R38 ;  /* 0x0000002600267220 */ /* 0x000fe40000410000 */
[C---:B----4-:R-:W-:Y:S02]  /*b300*/  FMUL.FTZ R8, R2.reuse, R164 ;  /* 0x000000a402087220 */ /* 0x050fe40000410000 */
[----:B------:R-:W-:Y:S02]  /*b310*/  FMUL.FTZ R9, R2, R165 ;  /* 0x000000a502097220 */ /* 0x000fe40000410000 */
[----:B------:R-:W-:Y:S01]  /*b320*/  FMUL.FTZ R11, R0, R167 ;  /* 0x000000a7000b7220 */ /* 0x000fe20000410000 */
[----:B------:R-:W4:Y:S01]  /*b330*/  LDL.LU R131, [R1+0xf8] ;  /* 0x0000f80001837983 */ /* 0x000f220000300800 */
[C---:B------:R-:W-:Y:S01]  /*b340*/  FMUL.FTZ R4, R2.reuse, R160 ;  /* 0x000000a002047220 */ /* 0x040fe20000410000 */
[----:B------:R-:W-:Y:S01]  /*b350*/  F2FP.PACK_AB R160, R191, R189 ;  /* 0x000000bdbfa0723e */ /* 0x000fe200000000ff */
[----:B------:R-:W-:Y:S01]  /*b360*/  FMUL.FTZ R5, R2, R161 ;  /* 0x000000a102057220 */ /* 0x000fe20000410000 */
[----:B------:R-:W-:Y:S01]  /*b370*/  F2FP.PACK_AB R161, R185, R180 ;  /* 0x000000b4b9a1723e */ /* 0x000fe200000000ff */
[----:B------:R-:W-:Y:S01]  /*b380*/  FMUL.FTZ R39, R0, R39 ;  /* 0x0000002700277220 */ /* 0x000fe20000410000 */
[----:B------:R-:W4:Y:S01]  /*b390*/  LDL R158, [R1+0x48] ;  /* 0x00004800019e7983 */ /* 0x000f220000100800 */
[----:B------:R-:W-:Y:S01]  /*b3a0*/  FMUL.FTZ R40, R2, R40 ;  /* 0x0000002802287220 */ /* 0x000fe20000410000 */
[----:B------:R-:W-:Y:S01]  /*b3b0*/  F2FP.PACK_AB R163, R190, R159 ;  /* 0x0000009fbea3723e */ /* 0x000fe200000000ff */
[----:B------:R-:W-:Y:S02]  /*b3c0*/  FMUL.FTZ R10, R0, R166 ;  /* 0x000000a6000a7220 */ /* 0x000fe40000410000 */
[C---:B------:R-:W-:Y:S01]  /*b3d0*/  FMUL.FTZ R41, R2.reuse, R41 ;  /* 0x0000002902297220 */ /* 0x040fe20000410000 */
[----:B------:R-:W1:Y:S01]  /*b3e0*/  LDSM.16.MT88.4 R164, [R252] ;  /* 0x00000000fca4783b */ /* 0x000e620000004200 */
[C---:B------:R-:W-:Y:S02]  /*b3f0*/  FMUL.FTZ R44, R2.reuse, R44 ;  /* 0x0000002c022c7220 */ /* 0x040fe40000410000 */
[C---:B------:R-:W-:Y:S02]  /*b400*/  FMUL.FTZ R45, R2.reuse, R45 ;  /* 0x0000002d022d7220 */ /* 0x040fe40000410000 */
[C---:B------:R-:W-:Y:S01]  /*b410*/  FMUL.FTZ R48, R2.reuse, R48 ;  /* 0x0000003002307220 */ /* 0x040fe20000410000 */
[C---:B---3--:R-:W-:Y:S01]  /*b420*/  HMMA.16816.F32 R4, R160.reuse, R176, R4 ;  /* 0x000000b0a004723c */ /* 0x048fe20000001804 */
[----:B------:R-:W3:Y:S04]  /*b430*/  LDL R177, [R1+0x4] ;  /* 0x0000040001b17983 */ /* 0x000ee80000100800 */
[C---:B------:R-:W-:Y:S02]  /*b440*/  FMUL.FTZ R49, R2.reuse, R49 ;  /* 0x0000003102317220 */ /* 0x040fe40000410000 */
[C---:B------:R-:W-:Y:S01]  /*b450*/  FMUL.FTZ R52, R2.reuse, R52 ;  /* 0x0000003402347220 */ /* 0x040fe20000410000 */
[C---:B------:R-:W-:Y:S04]  /*b460*/  HMMA.16816.F32 R8, R160.reuse, R178, R8 ;  /* 0x000000b2a008723c */ /* 0x040fe80000001808 */
[C---:B------:R-:W-:Y:S02]  /*b470*/  FMUL.FTZ R53, R2.reuse, R53 ;  /* 0x0000003502357220 */ /* 0x040fe40000410000 */
[C---:B------:R-:W-:Y:S01]  /*b480*/  FMUL.FTZ R56, R2.reuse, R56 ;  /* 0x0000003802387220 */ /* 0x040fe20000410000 */
[----:B------:R-:W-:Y:S01]  /*b490*/  MOV R179, R191 ;  /* 0x000000bf00b37202 */ /* 0x000fe20000000f00 */
[C---:B------:R-:W-:Y:S01]  /*b4a0*/  FMUL.FTZ R57, R2.reuse, R57 ;  /* 0x0000003902397220 */ /* 0x040fe20000410000 */
[----:B------:R-:W-:Y:S03]  /*b4b0*/  MUFU.EX2 R191, R16 ;  /* 0x0000001000bf7308 */ /* 0x000fe60000000800 */
[C---:B------:R-:W-:Y:S01]  /*b4c0*/  FMUL.FTZ R60, R2.reuse, R60 ;  /* 0x0000003c023c7220 */ /* 0x040fe20000410000 */
[----:B------:R-:W-:Y:S01]  /*b4d0*/  MOV R178, R183 ;  /* 0x000000b700b27202 */ /* 0x000fe20000000f00 */
[C---:B------:R-:W-:Y:S02]  /*b4e0*/  FMUL.FTZ R61, R2.reuse, R61 ;  /* 0x0000003d023d7220 */ /* 0x040fe40000410000 */
[C---:B------:R-:W-:Y:S02]  /*b4f0*/  FMUL.FTZ R64, R2.reuse, R64 ;  /* 0x0000004002407220 */ /* 0x040fe40000410000 */
[C---:B------:R-:W-:Y:S02]  /*b500*/  FMUL.FTZ R65, R2.reuse, R65 ;  /* 0x0000004102417220 */ /* 0x040fe40000410000 */
        /* <DEDUP_REMOVED lines=8> */
[----:B------:R-:W1:Y:S03]  /*b590*/  LDSM.16.MT88.4 R164, [R251] ;  /* 0x00000000fba4783b */ /* 0x000e660000004200 */
        /* <DEDUP_REMOVED lines=21> */
[----:B------:R-:W-:Y:S01]  /*b6f0*/  FMUL.FTZ R120, R2, R120 ;  /* 0x0000007802787220 */ /* 0x000fe20000410000 */
        /* <DEDUP_REMOVED lines=41> */
[----:B------:R-:W-:Y:S02]  /*b990*/  FMUL.FTZ R121, R2, R121 ;  /* 0x0000007902797220 */ /* 0x000fe40000410000 */
[C---:B------:R-:W-:Y:S02]  /*b9a0*/  FMUL.FTZ R122, R0.reuse, R122 ;  /* 0x0000007a007a7220 */ /* 0x040fe40000410000 */
[----:B------:R-:W-:Y:S02]  /*b9b0*/  FMUL.FTZ R123, R0, R123 ;  /* 0x0000007b007b7220 */ /* 0x000fe40000410000 */
[C---:B------:R-:W-:Y:S02]  /*b9c0*/  FMUL.FTZ R124, R2.reuse, R124 ;  /* 0x0000007c027c7220 */ /* 0x040fe40000410000 */
[C---:B------:R-:W-:Y:S02]  /*b9d0*/  FMUL.FTZ R125, R2.reuse, R125 ;  /* 0x0000007d027d7220 */ /* 0x040fe40000410000 */
[C---:B------:R-:W-:Y:S02]  /*b9e0*/  FMUL.FTZ R128, R2.reuse, R128 ;  /* 0x0000008002807220 */ /* 0x040fe40000410000 */
[----:B------:R-:W-:Y:S02]  /*b9f0*/  FMUL.FTZ R129, R2, R129 ;  /* 0x0000008102817220 */ /* 0x000fe40000410000 */
[--C-:B------:R-:W-:Y:S02]  /*ba00*/  FFMA.FTZ R17, R17, c[0x0][0x2d0], -R188.reuse ;  /* 0x0000b40011117a23 */ /* 0x100fe400000108bc */
[--C-:B------:R-:W-:Y:S02]  /*ba10*/  FFMA.FTZ R18, R18, c[0x0][0x2d0], -R3.reuse ;  /* 0x0000b40012127a23 */ /* 0x100fe40000010803 */
[--C-:B------:R-:W-:Y:S01]  /*ba20*/  FFMA.FTZ R19, R19, c[0x0][0x2d0], -R3.reuse ;  /* 0x0000b40013137a23 */ /* 0x100fe20000010803 */
        /* <DEDUP_REMOVED lines=11> */
[C---:B------:R-:W-:Y:S02]  /*bae0*/  FMUL.FTZ R126, R0.reuse, R126 ;  /* 0x0000007e007e7220 */ /* 0x040fe40000410000 */
[C---:B------:R-:W-:Y:S02]  /*baf0*/  FMUL.FTZ R127, R0.reuse, R127 ;  /* 0x0000007f007f7220 */ /* 0x040fe40000410000 */
[----:B--2---:R-:W-:Y:S02]  /*bb00*/  FMUL.FTZ R130, R0, R130 ;  /* 0x0000008200827220 */ /* 0x004fe40000410000 */
[--C-:B------:R-:W-:Y:S02]  /*bb10*/  FFMA.FTZ R14, R14, c[0x0][0x2d0], -R3.reuse ;  /* 0x0000b4000e0e7a23 */ /* 0x100fe40000010803 */
[--C-:B------:R-:W-:Y:S02]  /*bb20*/  FFMA.FTZ R15, R15, c[0x0][0x2d0], -R3.reuse ;  /* 0x0000b4000f0f7a23 */ /* 0x100fe40000010803 */
[----:B------:R-:W-:Y:S01]  /*bb30*/  FFMA.FTZ R3, R35, c[0x0][0x2d0], -R3 ;  /* 0x0000b40023037a23 */ /* 0x000fe20000010803 */
[----:B------:R1:W-:Y:S01]  /*bb40*/  MUFU.EX2 R183, R14 ;  /* 0x0000000e00b77308 */ /* 0x0003e20000000800 */
[--C-:B------:R-:W-:Y:S02]  /*bb50*/  FFMA.FTZ R21, R21, c[0x0][0x2d0], -R188.reuse ;  /* 0x0000b40015157a23 */ /* 0x100fe400000108bc */
[--C-:B------:R-:W-:Y:S02]  /*bb60*/  FFMA.FTZ R20, R20, c[0x0][0x2d0], -R188.reuse ;  /* 0x0000b40014147a23 */ /* 0x100fe400000108bc */
[--C-:B------:R-:W-:Y:S02]  /*bb70*/  FFMA.FTZ R32, R32, c[0x0][0x2d0], -R188.reuse ;  /* 0x0000b40020207a23 */ /* 0x100fe400000108bc */
[--C-:B------:R-:W-:Y:S02]  /*bb80*/  FFMA.FTZ R12, R12, c[0x0][0x2d0], -R188.reuse ;  /* 0x0000b4000c0c7a23 */ /* 0x100fe400000108bc */
[----:B------:R-:W-:Y:S01]  /*bb90*/  FFMA.FTZ R13, R13, c[0x0][0x2d0], -R188 ;  /* 0x0000b4000d0d7a23 */ /* 0x000fe200000108bc */
[----:B------:R-:W-:Y:S10]  /*bba0*/  MUFU.EX2 R20, R20 ;  /* 0x0000001400147308 */ /* 0x000ff40000000800 */
[----:B------:R2:W-:Y:S01]  /*bbb0*/  MUFU.EX2 R181, R12 ;  /* 0x0000000c00b57308 */ /* 0x0005e20000000800 */
[----:B-1----:R-:W-:Y:S09]  /*bbc0*/  F2FP.PACK_AB R14, R176, R191 ;  /* 0x000000bfb00e723e */ /* 0x002ff200000000ff */
[----:B------:R-:W-:Y:S10]  /*bbd0*/  MUFU.EX2 R187, R13 ;  /* 0x0000000d00bb7308 */ /* 0x000ff40000000800 */
[----:B------:R-:W1:Y:S01]  /*bbe0*/  MUFU.EX2 R184, R15 ;  /* 0x0000000f00b87308 */ /* 0x000e620000000800 */
[----:B--2---:R-:W-:Y:S09]  /*bbf0*/  MOV R12, R182 ;  /* 0x000000b6000c7202 */ /* 0x004ff20000000f00 */
[----:B------:R2:W2:Y:S01]  /*bc00*/  MUFU.EX2 R182, R18 ;  /* 0x0000001200b67308 */ /* 0x0004a20000000800 */
[----:B----4-:R-:W-:Y:S01]  /*bc10*/  FMUL.FTZ R131, R0, R131 ;  /* 0x0000008300837220 */ /* 0x010fe20000410000 */
[----:B------:R4:W3:Y:S01]  /*bc20*/  LDSM.16.MT88.4 R164, [R158] ;  /* 0x000000009ea4783b */ /* 0x0008e20000004200 */
[----:B-1----:R-:W-:Y:S05]  /*bc30*/  F2FP.PACK_AB R13, R184, R183 ;  /* 0x000000b7b80d723e */ /* 0x002fea00000000ff */
[----:B--2---:R-:W-:Y:S01]  /*bc40*/  LDSM.16.MT88.4 R16, [R251+0x800] ;  /* 0x00080000fb10783b */ /* 0x004fe20000004200 */
[----:B------:R-:W-:Y:S05]  /*bc50*/  F2FP.PACK_AB R15, R186, R182 ;  /* 0x000000b6ba0f723e */ /* 0x000fea00000000ff */
[----:B----4-:R-:W2:Y:S01]  /*bc60*/  LDL.LU R158, [R1+0x64] ;  /* 0x00006400019e7983 */ /* 0x010ea20000300800 */
[C---:B---3--:R-:W-:Y:S08]  /*bc70*/  HMMA.16816.F32 R148, R160.reuse, R164, R148 ;  /* 0x000000a4a094723c */ /* 0x048ff00000001894 */
        /* <DEDUP_REMOVED lines=17> */
[----:B--2---:R-:W-:Y:S01]  /*bd90*/  FFMA.FTZ R158, R2, R158, R189 ;  /* 0x0000009e029e7223 */ /* 0x004fe200000100bd */
[----:B------:R-:W-:Y:S02]  /*bda0*/  MOV R189, R12 ;  /* 0x0000000c00bd7202 */ /* 0x000fe40000000f00 */
[----:B------:R-:W2:Y:S01]  /*bdb0*/  LDL.LU R2, [R1+0x68] ;  /* 0x0000680001027983 */ /* 0x000ea20000300800 */
[-C--:B------:R-:W-:Y:S01]  /*bdc0*/  F2FP.PACK_AB R12, R187, R181.reuse ;  /* 0x000000b5bb0c723e */ /* 0x080fe200000000ff */
        /* <DEDUP_REMOVED lines=19> */
[----:B------:R-:W-:Y:S02]  /*bf00*/  MUFU.EX2 R180, R23 ;  /* 0x0000001700b47308 */ /* 0x000fe40000000800 */
[C---:B-1----:R-:W-:Y:S04]  /*bf10*/  HMMA.16816.F32 R124, R160.reuse, R164, R124 ;  /* 0x000000a4a07c723c */ /* 0x042fe8000000187c */
[----:B------:R-:W-:Y:S02]  /*bf20*/  FADD.FTZ R0, R179, R158 ;  /* 0x0000009eb3007221 */ /* 0x000fe40000010000 */
[----:B------:R-:W-:Y:S02]  /*bf30*/  FADD.FTZ R2, R185, R2 ;  /* 0x00000002b9027221 */ /* 0x000fe40000010000 */
[----:B------:R-:W-:Y:S01]  /*bf40*/  FADD.FTZ R0, R178, R0 ;  /* 0x00000000b2007221 */ /* 0x000fe20000010000 */
[----:B------:R-:W-:Y:S01]  /*bf50*/  HMMA.16816.F32 R128, R160, R166, R128 ;  /* 0x000000a6a080723c */ /* 0x000fe20000001880 */
[----:B------:R-:W1:Y:S01]  /*bf60*/  LDSM.16.MT88.4 R160, [R248+0x800] ;  /* 0x00080000f8a0783b */ /* 0x000e620000004200 */
[----:B------:R-:W-:Y:S01]  /*bf70*/  MUFU.EX2 R179, R26 ;  /* 0x0000001a00b37308 */ /* 0x000fe20000000800 */
[----:B------:R-:W-:Y:S04]  /*bf80*/  FADD.FTZ R2, R159, R2 ;  /* 0x000000029f027221 */ /* 0x000fe80000010000 */
[----:B------:R-:W2:Y:S01]  /*bf90*/  LDSM.16.MT88.4 R164, [R252+0x800] ;  /* 0x00080000fca4783b */ /* 0x000ea20000004200 */
[----:B------:R-:W-:Y:S04]  /*bfa0*/  FADD.FTZ R2, R190, R2 ;  /* 0x00000002be027221 */ /* 0x000fe80000010000 */
[----:B------:R-:W-:Y:S01]  /*bfb0*/  MUFU.EX2 R178, R27 ;  /* 0x0000001b00b27308 */ /* 0x000fe20000000800 */
[----:B------:R-:W-:Y:S04]  /*bfc0*/  FADD.FTZ R2, R183, R2 ;  /* 0x00000002b7027221 */ /* 0x000fe80000010000 */
[----:B------:R-:W-:Y:S05]  /*bfd0*/  FADD.FTZ R2, R184, R2 ;  /* 0x00000002b8027221 */ /* 0x000fea0000010000 */
[----:B------:R-:W-:Y:S10]  /*bfe0*/  MUFU.EX2 R159, R34 ;  /* 0x00000022009f7308 */ /* 0x000ff40000000800 */
[----:B------:R3:W-:Y:S01]  /*bff0*/  MUFU.EX2 R185, R32 ;  /* 0x0000002000b97308 */ /* 0x0007e20000000800 */
[C---:B-1----:R-:W-:Y:S09]  /*c000*/  HMMA.16816.F32 R4, R12.reuse, R160, R4 ;  /* 0x000000a00c04723c */ /* 0x042ff20000001804 */
[----:B------:R-:W-:Y:S01]  /*c010*/  MUFU.EX2 R158, R3 ;  /* 0x00000003009e7308 */ /* 0x000fe20000000800 */
[C---:B------:R-:W-:Y:S01]  /*c020*/  HMMA.16816.F32 R8, R12.reuse, R162, R8 ;  /* 0x000000a20c08723c */ /* 0x040fe20000001808 */
[----:B------:R-:W1:Y:S07]  /*c030*/  LDSM.16.MT88.4 R160, [R177+0x800] ;  /* 0x00080000b1a0783b */ /* 0x000e6e0000004200 */
[C---:B--2---:R-:W-:Y:S07]  /*c040*/  HMMA.16816.F32 R132, R12.reuse, R164, R132 ;  /* 0x000000a40c84723c */ /* 0x044fee0000001884 */
[----:B------:R-:W-:Y:S01]  /*c050*/  MOV R165, R181 ;  /* 0x000000b500a57202 */ /* 0x000fe20000000f00 */
[C---:B------:R-:W-:Y:S01]  /*c060*/  HMMA.16816.F32 R136, R12.reuse, R166, R136 ;  /* 0x000000a60c88723c */ /* 0x040fe20000001888 */
[----:B------:R2:W-:Y:S03]  /*c070*/  MUFU.EX2 R167, R21 ;  /* 0x0000001500a77308 */ /* 0x0005e60000000800 */
[----:B------:R-:W-:Y:S04]  /*c080*/  MOV R164, R191 ;  /* 0x000000bf00a47202 */ /* 0x000fe80000000f00 */
[C---:B------:R-:W-:Y:S03]  /*c090*/  HMMA.16816.F32 R140, R12.reuse, R16, R140 ;  /* 0x000000100c8c723c */ /* 0x040fe6000000188c */
[----:B------:R4:W4:Y:S01]  /*c0a0*/  MUFU.EX2 R181, R22 ;  /* 0x0000001600b57308 */ /* 0x0009220000000800 */
[----:B---3--:R-:W-:Y:S04]  /*c0b0*/  MOV R32, R164 ;  /* 0x000000a400207202 */ /* 0x008fe80000000f00 */
[C---:B------:R-:W-:Y:S01]  /*c0c0*/  HMMA.16816.F32 R144, R12.reuse, R18, R144 ;  /* 0x000000120c90723c */ /* 0x040fe20000001890 */
[----:B------:R-:W3:Y:S04]  /*c0d0*/  LDSM.16.MT88.4 R16, [R248+0x2800] ;  /* 0x00280000f810783b */ /* 0x000ee80000004200 */
[----:B------:R-:W-:Y:S03]  /*c0e0*/  MUFU.EX2 R166, R24 ;  /* 0x0000001800a67308 */ /* 0x000fe60000000800 */
[C---:B-1----:R-:W-:Y:S04]  /*c0f0*/  HMMA.16816.F32 R148, R12.reuse, R160, R148 ;  /* 0x000000a00c94723c */ /* 0x042fe80000001894 */
[----:B--2---:R-:W-:Y:S01]  /*c100*/  MOV R21, R189 ;  /* 0x000000bd00157202 */ /* 0x004fe20000000f00 */
[--C-:B------:R-:W-:Y:S01]  /*c110*/  FFMA.FTZ R189, R28, c[0x0][0x2d0], -R188.reuse ;  /* 0x0000b4001cbd7a23 */ /* 0x100fe200000108bc */
[----:B------:R-:W-:Y:S01]  /*c120*/  MOV R28, R187 ;  /* 0x000000bb001c7202 */ /* 0x000fe20000000f00 */
[----:B------:R1:W2:Y:S01]  /*c130*/  MUFU.EX2 R191, R25 ;  /* 0x0000001900bf7308 */ /* 0x0002a20000000800 */
[--C-:B------:R-:W-:Y:S01]  /*c140*/  FFMA.FTZ R187, R29, c[0x0][0x2d0], -R188.reuse ;  /* 0x0000b4001dbb7a23 */ /* 0x100fe200000108bc */
[C---:B------:R-:W-:Y:S01]  /*c150*/  HMMA.16816.F32 R152, R12.reuse, R162, R152 ;  /* 0x000000a20c98723c */ /* 0x040fe20000001898 */
[----:B------:R-:W2:Y:S02]  /*c160*/  LDSM.16.MT88.4 R160, [R252+0x2800] ;  /* 0x00280000fca0783b */ /* 0x000ea40000004200 */
[----:B------:R-:W-:Y:S01]  /*c170*/  MOV R29, R21 ;  /* 0x00000015001d7202 */ /* 0x000fe20000000f00 */
[----:B------:R-:W-:Y:S01]  /*c180*/  FFMA.FTZ R188, R33, c[0x0][0x2d0], -R188 ;  /* 0x0000b40021bc7a23 */ /* 0x000fe200000108bc */
[----:B------:R-:W-:Y:S02]  /*c190*/  MOV R33, R20 ;  /* 0x0000001400217202 */ /* 0x000fe40000000f00 */
[----:B----4-:R-:W-:Y:S01]  /*c1a0*/  LDSM.16.MT88.4 R20, [R248+0x1000] ;  /* 0x00100000f814783b */ /* 0x010fe20000004200 */
[----:B------:R-:W-:Y:S01]  /*c1b0*/  FADD.FTZ R0, R29, R0 ;  /* 0x000000001d007221 */ /* 0x000fe20000010000 */
[----:B------:R-:W-:Y:S03]  /*c1c0*/  MUFU.EX2 R189, R189 ;  /* 0x000000bd00bd7308 */ /* 0x000fe60000000800 */
[-C--:B------:R-:W-:Y:S01]  /*c1d0*/  MOV R184, R33.reuse ;  /* 0x0000002100b87202 */ /* 0x080fe20000000f00 */
[----:B------:R-:W-:Y:S04]  /*c1e0*/  FADD.FTZ R0, R165, R0 ;  /* 0x00000000a5007221 */ /* 0x000fe80000010000 */
[----:B------:R-:W-:Y:S02]  /*c1f0*/  FADD.FTZ R0, R28, R0 ;  /* 0x000000001c007221 */ /* 0x000fe40000010000 */
[----:B------:R-:W-:Y:S02]  /*c200*/  MUFU.EX2 R188, R188 ;  /* 0x000000bc00bc7308 */ /* 0x000fe40000000800 */
[----:B------:R-:W-:Y:S01]  /*c210*/  FADD.FTZ R3, R32, R0 ;  /* 0x0000000020037221 */ /* 0x000fe20000010000 */
[----:B-1----:R-:W-:Y:S01]  /*c220*/  LDSM.16.MT88.4 R24, [R251+0x1000] ;  /* 0x00100000fb18783b */ /* 0x002fe20000004200 */
[----:B------:R-:W-:Y:S01]  /*c230*/  FADD.FTZ R0, R182, R2 ;  /* 0x00000002b6007221 */ /* 0x000fe20000010000 */
[C---:B---3--:R-:W-:Y:S03]  /*c240*/  HMMA.16816.F32 R36, R12.reuse, R16, R36 ;  /* 0x000000100c24723c */ /* 0x048fe60000001824 */
[----:B------:R-:W-:Y:S02]  /*c250*/  FADD.FTZ R0, R186, R0 ;  /* 0x00000000ba007221 */ /* 0x000fe40000010000 */
[----:B------:R-:W-:Y:S02]  /*c260*/  MUFU.EX2 R187, R187 ;  /* 0x000000bb00bb7308 */ /* 0x000fe40000000800 */
[----:B------:R-:W-:Y:S01]  /*c270*/  FADD.FTZ R0, R181, R0 ;  /* 0x00000000b5007221 */ /* 0x000fe20000010000 */
[C---:B------:R-:W-:Y:S01]  /*c280*/  HMMA.16816.F32 R40, R12.reuse, R18, R40 ;  /* 0x000000120c28723c */ /* 0x040fe20000001828 */
[----:B------:R-:W1:Y:S03]  /*c290*/  LDSM.16.MT88.4 R16, [R251+0x2800] ;  /* 0x00280000fb10783b */ /* 0x000e660000004200 */
[C---:B------:R-:W-:Y:S04]  /*c2a0*/  FADD.FTZ R0, R180.reuse, R0 ;  /* 0x00000000b4007221 */ /* 0x040fe80000010000 */
[----:B------:R-:W-:Y:S01]  /*c2b0*/  FADD.FTZ R0, R179, R0 ;  /* 0x00000000b3007221 */ /* 0x000fe20000010000 */
        /* <DEDUP_REMOVED lines=34> */
[----:B------:R-:W-:Y:S01]  /*c4e0*/  F2FP.PACK_AB R14, R191, R166 ;  /* 0x000000a6bf0e723e */ /* 0x000fe200000000ff */
[----:B------:R-:W-:Y:S02]  /*c4f0*/  LDSM.16.MT88.4 R32, [R248+0x3800] ;  /* 0x00380000f820783b */ /* 0x000fe40000004200 */
[----:B------:R-:W-:Y:S02]  /*c500*/  F2FP.PACK_AB R13, R180, R181 ;  /* 0x000000b5b40d723e */ /* 0x000fe400000000ff */
[----:B------:R-:W-:Y:S07]  /*c510*/  F2FP.PACK_AB R15, R178, R179 ;  /* 0x000000b3b20f723e */ /* 0x000fee00000000ff */
[C---:B------:R-:W-:Y:S08]  /*c520*/  HMMA.16816.F32 R4, R12.reuse, R20, R4 ;  /* 0x000000140c04723c */ /* 0x040ff00000001804 */
        /* <DEDUP_REMOVED lines=33> */
[C---:B------:R-:W-:Y:S08]  /*c740*/  HMMA.16816.F32 R96, R12.reuse, R26, R96 ;  /* 0x0000001a0c60723c */ /* 0x040ff00000001860 */
[C---:B---3--:R-:W-:Y:S07]  /*c750*/  HMMA.16816.F32 R100, R12.reuse, R160, R100 ;  /* 0x000000a00c64723c */ /* 0x048fee0000001864 */
[----:B------:R-:W-:Y:S01]  /*c760*/  MOV R160, R177 ;  /* 0x000000b100a07202 */ /* 0x000fe20000000f00 */
[C---:B------:R-:W-:Y:S01]  /*c770*/  HMMA.16816.F32 R104, R12.reuse, R162, R104 ;  /* 0x000000a20c68723c */ /* 0x040fe20000001868 */
[----:B------:R-:W2:Y:S03]  /*c780*/  MUFU.EX2 R177, R30 ;  /* 0x0000001e00b17308 */ /* 0x000ea60000000800 */
[----:B------:R-:W3:Y:S01]  /*c790*/  LDSM.16.MT88.4 R24, [R160+0x7000] ;  /* 0x00700000a018783b */ /* 0x000ee20000004200 */
[----:B------:R-:W-:Y:S02]  /*c7a0*/  MOV R182, R160 ;  /* 0x000000a000b67202 */ /* 0x000fe40000000f00 */
[----:B------:R-:W-:Y:S01]  /*c7b0*/  MOV R162, R166 ;  /* 0x000000a600a27202 */ /* 0x000fe20000000f00 */
[C---:B-1----:R-:W-:Y:S04]  /*c7c0*/  HMMA.16816.F32 R108, R12.reuse, R16, R108 ;  /* 0x000000100c6c723c */ /* 0x042fe8000000186c */
[----:B------:R-:W-:Y:S02]  /*c7d0*/  MOV R163, R167 ;  /* 0x000000a700a37202 */ /* 0x000fe40000000f00 */
[----:B------:R-:W1:Y:S01]  /*c7e0*/  LDSM.16.MT88.4 R164, [R248+0x1800] ;  /* 0x00180000f8a4783b */ /* 0x000e620000004200 */
[----:B------:R-:W-:Y:S01]  /*c7f0*/  MOV R161, R176 ;  /* 0x000000b000a17202 */ /* 0x000fe20000000f00 */
[C---:B------:R-:W-:Y:S01]  /*c800*/  HMMA.16816.F32 R112, R12.reuse, R18, R112 ;  /* 0x000000120c70723c */ /* 0x040fe20000001870 */
[----:B------:R4:W2:Y:S03]  /*c810*/  MUFU.EX2 R176, R31 ;  /* 0x0000001f00b07308 */ /* 0x0008a60000000800 */
[----:B------:R-:W1:Y:S01]  /*c820*/  LDSM.16.MT88.4 R16, [R252+0x1800] ;  /* 0x00180000fc10783b */ /* 0x000e620000004200 */
[----:B------:R-:W-:Y:S02]  /*c830*/  MOV R190, R162 ;  /* 0x000000a200be7202 */ /* 0x000fe40000000f00 */
[----:B------:R-:W-:Y:S01]  /*c840*/  MOV R183, R163 ;  /* 0x000000a300b77202 */ /* 0x000fe20000000f00 */
[C---:B------:R-:W-:Y:S04]  /*c850*/  HMMA.16816.F32 R116, R12.reuse, R20, R116 ;  /* 0x000000140c74723c */ /* 0x040fe80000001874 */
[----:B------:R-:W-:Y:S04]  /*c860*/  MOV R2, R161 ;  /* 0x000000a100027202 */ /* 0x000fe80000000f00 */
[C---:B------:R-:W-:Y:S01]  /*c870*/  HMMA.16816.F32 R120, R12.reuse, R22, R120 ;  /* 0x000000160c78723c */ /* 0x040fe20000001878 */
[----:B------:R1:W-:Y:S03]  /*c880*/  LDSM.16.MT88.4 R20, [R160+0x1800] ;  /* 0x00180000a014783b */ /* 0x0003e60000004200 */
[----:B------:R-:W-:Y:S02]  /*c890*/  FADD.FTZ R2, R2, R3 ;  /* 0x0000000302027221 */ /* 0x000fe40000010000 */
[----:B------:R-:W-:Y:S02]  /*c8a0*/  FADD.FTZ R3, R178, R0 ;  /* 0x00000000b2037221 */ /* 0x000fe40000010000 */
[----:B------:R-:W-:Y:S01]  /*c8b0*/  FADD.FTZ R2, R184, R2 ;  /* 0x00000002b8027221 */ /* 0x000fe20000010000 */
[----:B----4-:R-:W4:Y:S01]  /*c8c0*/  LDSM.16.MT88.4 R28, [R251+0x1800] ;  /* 0x00180000fb1c783b */ /* 0x010f220000004200 */
[C---:B---3--:R-:W-:Y:S03]  /*c8d0*/  HMMA.16816.F32 R124, R12.reuse, R24, R124 ;  /* 0x000000180c7c723c */ /* 0x048fe6000000187c */
[----:B--2---:R-:W-:Y:S02]  /*c8e0*/  FADD.FTZ R3, R177, R3 ;  /* 0x00000003b1037221 */ /* 0x004fe40000010000 */
[----:B------:R-:W-:Y:S02]  /*c8f0*/  FADD.FTZ R2, R183, R2 ;  /* 0x00000002b7027221 */ /* 0x000fe40000010000 */
[----:B------:R-:W-:Y:S01]  /*c900*/  FADD.FTZ R3, R176, R3 ;  /* 0x00000003b0037221 */ /* 0x000fe20000010000 */
[----:B------:R-:W-:Y:S01]  /*c910*/  HMMA.16816.F32 R128, R12, R26, R128 ;  /* 0x0000001a0c80723c */ /* 0x000fe20000001880 */
[----:B------:R-:W2:Y:S03]  /*c920*/  LDSM.16.MT88.4 R24, [R252+0x3800] ;  /* 0x00380000fc18783b */ /* 0x000ea60000004200 */
[----:B------:R-:W-:Y:S03]  /*c930*/  FADD.FTZ R2, R190, R2 ;  /* 0x00000002be027221 */ /* 0x000fe60000010000 */
[----:B------:R-:W-:Y:S01]  /*c940*/  F2FP.PACK_AB R12, R187, R189 ;  /* 0x000000bdbb0c723e */ /* 0x000fe200000000ff */
[----:B------:R-:W-:Y:S01]  /*c950*/  FADD.FTZ R2, R191, R2 ;  /* 0x00000002bf027221 */ /* 0x000fe20000010000 */
[----:B------:R-:W-:Y:S03]  /*c960*/  F2FP.PACK_AB R13, R176, R177 ;  /* 0x000000b1b00d723e */ /* 0x000fe600000000ff */
[----:B------:R-:W-:Y:S01]  /*c970*/  F2FP.PACK_AB R14, R188, R185 ;  /* 0x000000b9bc0e723e */ /* 0x000fe200000000ff */
[----:B------:R-:W-:Y:S01]  /*c980*/  FADD.FTZ R0, R189, R2 ;  /* 0x00000002bd007221 */ /* 0x000fe20000010000 */
[----:B------:R-:W-:Y:S03]  /*c990*/  F2FP.PACK_AB R15, R158, R159 ;  /* 0x0000009f9e0f723e */ /* 0x000fe600000000ff */
[----:B------:R-:W-:Y:S04]  /*c9a0*/  FADD.FTZ R0, R187, R0 ;  /* 0x00000000bb007221 */ /* 0x000fe80000010000 */
[C---:B-1----:R-:W-:Y:S01]  /*c9b0*/  HMMA.16816.F32 R160, R12.reuse, R164, R4 ;  /* 0x000000a40ca0723c */ /* 0x042fe20000001804 */
[----:B------:R-:W1:Y:S02]  /*c9c0*/  LDSM.16.MT88.4 R4, [R251+0x3800] ;  /* 0x00380000fb04783b */ /* 0x000e640000004200 */
[----:B------:R-:W-:Y:S02]  /*c9d0*/  FADD.FTZ R2, R185, R0 ;  /* 0x00000000b9027221 */ /* 0x000fe40000010000 */
[----:B------:R-:W-:Y:S01]  /*c9e0*/  FADD.FTZ R0, R159, R3 ;  /* 0x000000039f007221 */ /* 0x000fe20000010000 */
[----:B------:R-:W-:Y:S01]  /*c9f0*/  MOV R159, R156 ;  /* 0x0000009c009f7202 */ /* 0x000fe20000000f00 */
[----:B------:R-:W-:Y:S01]  /*ca00*/  FADD.FTZ R2, R188, R2 ;  /* 0x00000002bc027221 */ /* 0x000fe20000010000 */
[C---:B------:R-:W-:Y:S01]  /*ca10*/  HMMA.16816.F32 R164, R12.reuse, R166, R8 ;  /* 0x000000a60ca4723c */ /* 0x040fe20000001808 */
[----:B------:R-:W3:Y:S03]  /*ca20*/  LDSM.16.MT88.4 R8, [R182+0x3800] ;  /* 0x00380000b608783b */ /* 0x000ee60000004200 */
[----:B------:R-:W-:Y:S01]  /*ca30*/  FADD.FTZ R0, R158, R0 ;  /* 0x000000009e007221 */ /* 0x000fe20000010000 */
[----:B------:R-:W-:Y:S02]  /*ca40*/  MOV R158, R157 ;  /* 0x0000009d009e7202 */ /* 0x000fe40000000f00 */
[----:B------:R-:W-:Y:S01]  /*ca50*/  STL [R1+0x64], R2 ;  /* 0x0000640201007387 */ /* 0x000fe20000100800 */
[C---:B------:R-:W-:Y:S05]  /*ca60*/  HMMA.16816.F32 R132, R12.reuse, R16, R132 ;  /* 0x000000100c84723c */ /* 0x040fea0000001884 */
[----:B------:R-:W-:Y:S03]  /*ca70*/  STL [R1+0x68], R0 ;  /* 0x0000680001007387 */ /* 0x000fe60000100800 */
[C---:B------:R-:W-:Y:S03]  /*ca80*/  HMMA.16816.F32 R136, R12.reuse, R18, R136 ;  /* 0x000000120c88723c */ /* 0x040fe60000001888 */
[----:B------:R-:W1:Y:S05]  /*ca90*/  LDSM.16.MT88.4 R16, [R248+0x5800] ;  /* 0x00580000f810783b */ /* 0x000e6a0000004200 */
[C---:B----4-:R-:W-:Y:S08]  /*caa0*/  HMMA.16816.F32 R140, R12.reuse, R28, R140 ;  /* 0x0000001c0c8c723c */ /* 0x050ff0000000188c */
[C---:B------:R-:W-:Y:S01]  /*cab0*/  HMMA.16816.F32 R144, R12.reuse, R30, R144 ;  /* 0x0000001e0c90723c */ /* 0x040fe20000001890 */
[----:B------:R-:W-:Y:S07]  /*cac0*/  LDSM.16.MT88.4 R28, [R251+0x5800] ;  /* 0x00580000fb1c783b */ /* 0x000fee0000004200 */
[C---:B------:R-:W-:Y:S08]  /*cad0*/  HMMA.16816.F32 R148, R12.reuse, R20, R148 ;  /* 0x000000140c94723c */ /* 0x040ff00000001894 */
[C---:B------:R-:W-:Y:S01]  /*cae0*/  HMMA.16816.F32 R152, R12.reuse, R22, R152 ;  /* 0x000000160c98723c */ /* 0x040fe20000001898 */
[----:B------:R-:W4:Y:S07]  /*caf0*/  LDSM.16.MT88.4 R20, [R252+0x5800] ;  /* 0x00580000fc14783b */ /* 0x000f2e0000004200 */
[C---:B------:R-:W-:Y:S08]  /*cb00*/  HMMA.16816.F32 R36, R12.reuse, R32, R36 ;  /* 0x000000200c24723c */ /* 0x040ff00000001824 */
[C---:B------:R-:W-:Y:S08]  /*cb10*/  HMMA.16816.F32 R40, R12.reuse, R34, R40 ;  /* 0x000000220c28723c */ /* 0x040ff00000001828 */
[C---:B--2---:R-:W-:Y:S08]  /*cb20*/  HMMA.16816.F32 R44, R12.reuse, R24, R44 ;  /* 0x000000180c2c723c */ /* 0x044ff0000000182c */
[C---:B------:R-:W-:Y:S01]  /*cb30*/  HMMA.16816.F32 R48, R12.reuse, R26, R48 ;  /* 0x0000001a0c30723c */ /* 0x040fe20000001830 */
[----:B------:R-:W-:Y:S07]  /*cb40*/  LDSM.16.MT88.4 R24, [R251+0x7800] ;  /* 0x00780000fb18783b */ /* 0x000fee0000004200 */
[C---:B-1----:R-:W-:Y:S08]  /*cb50*/  HMMA.16816.F32 R52, R12.reuse, R4, R52 ;  /* 0x000000040c34723c */ /* 0x042ff00000001834 */
[C---:B------:R-:W-:Y:S01]  /*cb60*/  HMMA.16816.F32 R56, R12.reuse, R6, R56 ;  /* 0x000000060c38723c */ /* 0x040fe20000001838 */
[----:B------:R-:W1:Y:S07]  /*cb70*/  LDSM.16.MT88.4 R4, [R182+0x5800] ;  /* 0x00580000b604783b */ /* 0x000e6e0000004200 */
        /* <DEDUP_REMOVED lines=9> */
[C---:B------:R-:W-:Y:S08]  /*cc10*/  HMMA.16816.F32 R84, R12.reuse, R28, R84 ;  /* 0x0000001c0c54723c */ /* 0x040ff00000001854 */
[C---:B------:R-:W-:Y:S08]  /*cc20*/  HMMA.16816.F32 R88, R12.reuse, R30, R88 ;  /* 0x0000001e0c58723c */ /* 0x040ff00000001858 */
[C---:B-1----:R-:W-:Y:S08]  /*cc30*/  HMMA.16816.F32 R92, R12.reuse, R4, R92 ;  /* 0x000000040c5c723c */ /* 0x042ff0000000185c */
[C---:B------:R-:W-:Y:S08]  /*cc40*/  HMMA.16816.F32 R96, R12.reuse, R6, R96 ;  /* 0x000000060c60723c */ /* 0x040ff00000001860 */
[C---:B--2---:R-:W-:Y:S08]  /*cc50*/  HMMA.16816.F32 R100, R12.reuse, R8, R100 ;  /* 0x000000080c64723c */ /* 0x044ff00000001864 */
[C---:B------:R-:W-:Y:S08]  /*cc60*/  HMMA.16816.F32 R104, R12.reuse, R10, R104 ;  /* 0x0000000a0c68723c */ /* 0x040ff00000001868 */
[C---:B---3--:R-:W-:Y:S08]  /*cc70*/  HMMA.16816.F32 R108, R12.reuse, R16, R108 ;  /* 0x000000100c6c723c */ /* 0x048ff0000000186c */
[C---:B------:R-:W-:Y:S08]  /*cc80*/  HMMA.16816.F32 R112, R12.reuse, R18, R112 ;  /* 0x000000120c70723c */ /* 0x040ff00000001870 */
[C---:B------:R-:W-:Y:S08]  /*cc90*/  HMMA.16816.F32 R116, R12.reuse, R24, R116 ;  /* 0x000000180c74723c */ /* 0x040ff00000001874 */
[C---:B------:R-:W-:Y:S08]  /*cca0*/  HMMA.16816.F32 R120, R12.reuse, R26, R120 ;  /* 0x0000001a0c78723c */ /* 0x040ff00000001878 */
[C---:B----4-:R-:W-:Y:S08]  /*ccb0*/  HMMA.16816.F32 R124, R12.reuse, R20, R124 ;  /* 0x000000140c7c723c */ /* 0x050ff0000000187c */
[----:B------:R-:W-:Y:S01]  /*ccc0*/  HMMA.16816.F32 R128, R12, R22, R128 ;  /* 0x000000160c80723c */ /* 0x000fe20000001880 */
[----:B------:R-:W-:-:S07]  /*ccd0*/  @P0 BRA `(.L_x_2007) ;  /* 0xffffca6000000947 */ /* 0x000fce000383ffff */
.L_x_2006:
[----:B------:R-:W-:Y:S07]  /*cce0*/  @!UPT UIADD3 URZ, URZ, URZ, URZ ;  /* 0x0000003f3f3ff290 */ /* 0x000fee000fffe03f */
[----:B------:R-:W-:Y:S02]  /*ccf0*/  MOV R7, 0x1f ;  /* 0x0000001f00077802 */ /* 0x000fe40000000f00 */
[----:B------:R-:W-:Y:S01]  /*cd00*/  MOV R6, 0xffffffff ;  /* 0xffffffff00067802 */ /* 0x000fe20000000f00 */
[----:B------:R-:W-:Y:S06]  /*cd10*/  BRA.DIV ~URZ, `(.L_x_2008) ;  /* 0x00002f227f007947 */ /* 0x000fec000b800000 */
[----:B------:R-:W2:Y:S04]  /*cd20*/  LDL R0, [R1+0x64] ;  /* 0x0000640001007983 */ /* 0x000ea80000100800 */
[----:B--2---:R1:W2:Y:S02]  /*cd30*/  SHFL.BFLY PT, R4, R0, 0x2, 0x1f ;  /* 0x0c401f0000047f89 */ /* 0x0042a400000e0000 */
.L_x_2040:
        /* <DEDUP_REMOVED lines=9> */
.L_x_2041:
        /* <DEDUP_REMOVED lines=149> */
.L_x_2001:
        /* <DEDUP_REMOVED lines=19> */
.L_x_2011:
[----:B-1----:R-:W-:Y:S05]  /*d850*/  BSYNC B0 ;  /* 0x0000000000007941 */ /* 0x002fea0003800000 */
.L_x_2010:
        /* <DEDUP_REMOVED lines=152> */
[----:B------:R-:W-:Y:S05]  /*e1e0*/  CALL.REL.NOINC `($__internal_7_$__cuda_sm70_shflsync_idx_p) ;  /* 0x00001f7000007944 */ /* 0x000fea0003c00000 */
.L_x_2014:
        /* <DEDUP_REMOVED lines=129> */
.L_x_2016:
[----:B--2-4-:R-:W-:Y:S05]  /*ea00*/  BSYNC B0 ;  /* 0x0000000000007941 */ /* 0x014fea0003800000 */
.L_x_2015:
        /* <DEDUP_REMOVED lines=22> */
.L_x_2018:
[----:B------:R-:W-:Y:S05]  /*eb70*/  BSYNC B0 ;  /* 0x0000000000007941 */ /* 0x000fea0003800000 */
.L_x_2017:
        /* <DEDUP_REMOVED lines=22> */
.L_x_2020:
[----:B------:R-:W-:Y:S05]  /*ece0*/  BSYNC B0 ;  /* 0x0000000000007941 */ /* 0x000fea0003800000 */
.L_x_2019:
        /* <DEDUP_REMOVED lines=23> */
.L_x_2013:
        /* <DEDUP_REMOVED lines=40> */
.L_x_2023:
[----:B------:R-:W-:Y:S05]  /*f0e0*/  BSYNC B0 ;  /* 0x0000000000007941 */ /* 0x000fea0003800000 */
.L_x_2022:
        /* <DEDUP_REMOVED lines=35> */
.L_x_2042:
[----:B------:R-:W-:Y:S05]  /*f320*/  BRA.DIV ~URZ, `(.L_x_2025) ;  /* 0x00000ae27f007947 */ /* 0x000fea000b800000 */
[----:B------:R4:W1:Y:S02]  /*f330*/  SHFL.IDX PT, R0, R13, RZ, 0x181f ;  /* 0x00181fff0d007589 */ /* 0x00086400000e0000 */
.L_x_2043:
        /* <DEDUP_REMOVED lines=28> */
.L_x_2027:
[----:B------:R-:W-:Y:S05]  /*f500*/  BSYNC B0 ;  /* 0x0000000000007941 */ /* 0x000fea0003800000 */
.L_x_2026:
[----:B------:R-:W-:Y:S05]  /*f510*/  BRA.DIV ~URZ, `(.L_x_2028) ;  /* 0x000009527f007947 */ /* 0x000fea000b800000 */
[----:B---3--:R3:W2:Y:S04]  /*f520*/  SHFL.IDX PT, R2, R3, 0x1, 0x181f ;  /* 0x00381f0003027f89 */ /* 0x0086a800000e0000 */
[----:B-1----:R3:W1:Y:S02]  /*f530*/  SHFL.IDX PT, R0, R13, 0x1, 0x181f ;  /* 0x00381f000d007f89 */ /* 0x00266400000e0000 */
.L_x_2044:
        /* <DEDUP_REMOVED lines=27> */
.L_x_2030:
[----:B------:R-:W-:Y:S05]  /*f6f0*/  BSYNC B0 ;  /* 0x0000000000007941 */ /* 0x000fea0003800000 */
.L_x_2029:
[----:B------:R-:W-:Y:S05]  /*f700*/  BRA.DIV ~URZ, `(.L_x_2031) ;  /* 0x000008227f007947 */ /* 0x000fea000b800000 */
[----:B--2---:R2:W3:Y:S02]  /*f710*/  SHFL.IDX PT, R2, R3, 0x2, 0x181f ;  /* 0x00581f0003027f89 */ /* 0x0044e400000e0000 */
.L_x_2045:
[----:B------:R-:W-:Y:S05]  /*f720*/  BRA.DIV ~URZ, `(.L_x_2032) ;  /* 0x000008727f007947 */ /* 0x000fea000b800000 */
[----:B-1----:R1:W2:Y:S02]  /*f730*/  SHFL.IDX PT, R0, R13, 0x2, 0x181f ;  /* 0x00581f000d007f89 */ /* 0x0022a400000e0000 */
.L_x_2046:
        /* <DEDUP_REMOVED lines=27> */
.L_x_2034:
[----:B------:R-:W-:Y:S05]  /*f8f0*/  BSYNC B0 ;  /* 0x0000000000007941 */ /* 0x000fea0003800000 */
.L_x_2033:
[----:B------:R-:W-:Y:S05]  /*f900*/  BRA.DIV ~URZ, `(.L_x_2035) ;  /* 0x000006f27f007947 */ /* 0x000fea000b800000 */
[----:B---3--:R3:W1:Y:S04]  /*f910*/  SHFL.IDX PT, R2, R3, 0x3, 0x181f ;  /* 0x00781f0003027f89 */ /* 0x00866800000e0000 */
[----:B--2---:R3:W2:Y:S02]  /*f920*/  SHFL.IDX PT, R0, R13, 0x3, 0x181f ;  /* 0x00781f000d007f89 */ /* 0x0046a400000e0000 */
.L_x_2047:
        /* <DEDUP_REMOVED lines=26> */
.L_x_2021:
[----:B----4-:R-:W-:Y:S05]  /*fad0*/  BSYNC B1 ;  /* 0x0000000000017941 */ /* 0x010fea0003800000 */
.L_x_2012:
        /* <DEDUP_REMOVED lines=10> */
.L_x_2048:
[----:B-1----:R-:W1:Y:S01]  /*fb80*/  S2R R2, SR_TID.X ;  /* 0x0000000000027919 */ /* 0x002e620000002100 */
[----:B------:R-:W-:Y:S03]  /*fb90*/  WARPSYNC 0xffffffff ;  /* 0xffffffff00007948 */ /* 0x000fe60003800000 */
[----:B------:R-:W-:Y:S06]  /*fba0*/  BAR.SYNC.DEFER_BLOCKING 0x4, 0x100 ;  /* 0x0104000000007b1d */ /* 0x000fec0000010000 */
[----:B----4-:R4:W-:Y:S01]  /*fbb0*/  STL [R1+0xc4], R0 ;  /* 0x0000c40001007387 */ /* 0x0109e20000100800 */
[----:B-1----:R-:W-:-:S13]  /*fbc0*/  LOP3.LUT P0, RZ, R2, 0xff, RZ, 0xc0, !PT ;  /* 0x000000ff02ff7812 */ /* 0x002fda000780c0ff */
[----:B------:R4:W-:Y:S04]  /*fbd0*/  @!P0 STS [0x18100], R81 ;  /* 0x01810051ff008388 */ /* 0x0009e80000000800 */
[----:B------:R-:W-:Y:S06]  /*fbe0*/  BAR.ARV 0x5, 0x100 ;  /* 0x0144000000007b1d */ /* 0x000fec0000002000 */
.L_x_2036:
[----:B--2-4-:R-:W2:Y:S02]  /*fbf0*/  LDL R0, [R1+0xc4] ;  /* 0x0000c40001007983 */ /* 0x014ea40000100800 */
[----:B--2---:R-:W-:-:S13]  /*fc00*/  ISETP.GE.AND P0, PT, R0, c[0x0][0x538], PT ;  /* 0x00014e0000007a0c */ /* 0x004fda0003f06270 */
[----:B-1-3-5:R-:W-:Y:S01]  /*fc10*/  @P0 CALL.REL.NOINC `(.L_x_2038) ;  /* 0x0000001000000944 */ /* 0x02afe20003c00000 */
[----:B------:R-:W-:Y:S05]  /*fc20*/  BRA `(.L_x_2039) ;  /* 0xffff0fc000007947 */ /* 0x000fea000383ffff */
.L_x_2038:
[----:B------:R-:W-:Y:S05]  /*fc30*/  EXIT ;  /* 0x000000000000794d */ /* 0x000fea0003800000 */
.L_x_2008:
[----:B------:R1:W5:Y:S01]  /*fc40*/  LDL R0, [R1+0x64] ;  /* 0x0000640001007983 */ /* 0x0003620000100800 */
[----:B------:R-:W-:Y:S02]  /*fc50*/  MOV R3, 0x2 ;  /* 0x0000000200037802 */ /* 0x000fe40000000f00 */
[----:B------:R-:W-:Y:S02]  /*fc60*/  MOV R2, 0xfc80 ;  /* 0x0000fc8000027802 */ /* 0x000fe40000000f00 */
[----:B-1---5:R-:W-:Y:S05]  /*fc70*/  CALL.REL.NOINC `($__internal_6_$__cuda_sm70_shflsync_bfly_p) ;  /* 0x000004a000007944 */ /* 0x022fea0003c00000 */
[----:B------:R-:W-:Y:S01]  /*fc80*/  MOV R4, R5 ;  /* 0x0000000500047202 */ /* 0x000fe20000000f00 */
[----:B------:R-:W-:Y:S05]  /*fc90*/  BRA `(.L_x_2040) ;  /* 0xffffd0a000007947 */ /* 0x000fea000383ffff */
.L_x_2009:
[----:B------:R-:W-:Y:S01]  /*fca0*/  IMAD.MOV.U32 R0, RZ, RZ, R4 ;  /* 0x000000ffff007224 */ /* 0x000fe200078e0004 */
[----:B------:R-:W-:Y:S02]  /*fcb0*/  MOV R3, 0x1 ;  /* 0x0000000100037802 */ /* 0x000fe40000000f00 */
[----:B------:R-:W-:Y:S02]  /*fcc0*/  MOV R2, 0xfce0 ;  /* 0x0000fce000027802 */ /* 0x000fe40000000f00 */
[----:B-----5:R-:W-:Y:S05]  /*fcd0*/  CALL.REL.NOINC `($__internal_6_$__cuda_sm70_shflsync_bfly_p) ;  /* 0x0000044000007944 */ /* 0x020fea0003c00000 */
[----:B------:R1:W5:Y:S01]  /*fce0*/  LDL R0, [R1+0x68] ;  /* 0x0000680001007983 */ /* 0x0003620000100800 */
[----:B------:R-:W-:Y:S01]  /*fcf0*/  FADD.FTZ R4, R4, R5 ;  /* 0x0000000504047221 */ /* 0x000fe20000010000 */
[----:B------:R-:W-:Y:S02]  /*fd00*/  MOV R3, 0x2 ;  /* 0x0000000200037802 */ /* 0x000fe40000000f00 */
[----:B------:R-:W-:-:S02]  /*fd10*/  MOV R2, 0xfd30 ;  /* 0x0000fd3000027802 */ /* 0x000fc40000000f00 */
[----:B-1---5:R-:W-:Y:S05]  /*fd20*/  CALL.REL.NOINC `($__internal_6_$__cuda_sm70_shflsync_bfly_p) ;  /* 0x000003f000007944 */ /* 0x022fea0003c00000 */
[----:B------:R-:W2:Y:S01]  /*fd30*/  LDL.LU R0, [R1+0x68] ;  /* 0x0000680001007983 */ /* 0x000ea20000300800 */
[----:B------:R-:W-:-:S02]  /*fd40*/  MOV R3, 0x1 ;  /* 0x0000000100037802 */ /* 0x000fc40000000f00 */
[----:B------:R-:W-:Y:S01]  /*fd50*/  MOV R2, 0xfd80 ;  /* 0x0000fd8000027802 */ /* 0x000fe20000000f00 */
[----:B--2---:R-:W-:Y:S02]  /*fd60*/  FADD.FTZ R0, R0, R5 ;  /* 0x0000000500007221 */ /* 0x004fe40000010000 */
[----:B------:R-:W-:Y:S05]  /*fd70*/  CALL.REL.NOINC `($__internal_6_$__cuda_sm70_shflsync_bfly_p) ;  /* 0x000003a000007944 */ /* 0x000fea0003c00000 */
[----:B------:R-:W-:Y:S01]  /*fd80*/  MOV R3, R5 ;  /* 0x0000000500037202 */ /* 0x000fe20000000f00 */
[----:B------:R-:W-:Y:S05]  /*fd90*/  BRA `(.L_x_2041) ;  /* 0xffffd03000007947 */ /* 0x000fea000383ffff */
.L_x_2024:
[----:B------:R-:W-:Y:S01]  /*fda0*/  IMAD.MOV.U32 R5, RZ, RZ, R3 ;  /* 0x000000ffff057224 */ /* 0x000fe200078e0003 */
[----:B------:R-:W-:Y:S01]  /*fdb0*/  MOV R4, RZ ;  /* 0x000000ff00047202 */ /* 0x000fe20000000f00 */
[----:B------:R-:W-:Y:S01]  /*fdc0*/  IMAD.MOV.U32 R0, RZ, RZ, 0x181f ;  /* 0x0000181fff007424 */ /* 0x000fe200078e00ff */
[----:B------:R-:W-:Y:S02]  /*fdd0*/  MOV R6, 0xfdf0 ;  /* 0x0000fdf000067802 */ /* 0x000fe40000000f00 */
[----:B--2---:R-:W-:Y:S05]  /*fde0*/  CALL.REL.NOINC `($__internal_7_$__cuda_sm70_shflsync_idx_p) ;  /* 0x0000037000007944 */ /* 0x004fea0003c00000 */
[----:B------:R-:W-:Y:S01]  /*fdf0*/  MOV R2, R0 ;  /* 0x0000000000027202 */ /* 0x000fe20000000f00 */
[----:B------:R-:W-:Y:S05]  /*fe00*/  BRA `(.L_x_2042) ;  /* 0xfffff51000007947 */ /* 0x000fea000383ffff */
.L_x_2025:
[----:B------:R-:W-:Y:S01]  /*fe10*/  IMAD.MOV.U32 R5, RZ, RZ, R13 ;  /* 0x000000ffff057224 */ /* 0x000fe200078e000d */
[----:B------:R-:W-:Y:S01]  /*fe20*/  MOV R4, RZ ;  /* 0x000000ff00047202 */ /* 0x000fe20000000f00 */
[----:B------:R-:W-:Y:S01]  /*fe30*/  IMAD.MOV.U32 R0, RZ, RZ, 0x181f ;  /* 0x0000181fff007424 */ /* 0x000fe200078e00ff */
[----:B------:R-:W-:Y:S02]  /*fe40*/  MOV R6, 0xfe60 ;  /* 0x0000fe6000067802 */ /* 0x000fe40000000f00 */
[----:B-123--:R-:W-:Y:S05]  /*fe50*/  CALL.REL.NOINC `($__internal_7_$__cuda_sm70_shflsync_idx_p) ;  /* 0x0000030000007944 */ /* 0x00efea0003c00000 */
[----:B------:R-:W-:Y:S05]  /*fe60*/  BRA `(.L_x_2043) ;  /* 0xfffff4d000007947 */ /* 0x000fea000383ffff */
.L_x_2028:
[----:B-1----:R-:W-:Y:S01]  /*fe70*/  IMAD.MOV.U32 R5, RZ, RZ, R3 ;  /* 0x000000ffff057224 */ /* 0x002fe200078e0003 */
[----:B------:R-:W-:Y:S01]  /*fe80*/  MOV R4, 0x1 ;  /* 0x0000000100047802 */ /* 0x000fe20000000f00 */
[----:B------:R-:W-:Y:S01]  /*fe90*/  IMAD.MOV.U32 R0, RZ, RZ, 0x181f ;  /* 0x0000181fff007424 */ /* 0x000fe200078e00ff */
[----:B------:R-:W-:-:S02]  /*fea0*/  MOV R6, 0xfec0 ;  /* 0x0000fec000067802 */ /* 0x000fc40000000f00 */
[----:B--234-:R-:W-:Y:S05]  /*feb0*/  CALL.REL.NOINC `($__internal_7_$__cuda_sm70_shflsync_idx_p) ;  /* 0x000002a000007944 */ /* 0x01cfea0003c00000 */
[----:B------:R-:W-:Y:S01]  /*fec0*/  IMAD.MOV.U32 R2, RZ, RZ, R0 ;  /* 0x000000ffff027224 */ /* 0x000fe200078e0000 */
[----:B------:R-:W-:Y:S01]  /*fed0*/  MOV R4, 0x1 ;  /* 0x0000000100047802 */ /* 0x000fe20000000f00 */
[----:B------:R-:W-:Y:S01]  /*fee0*/  IMAD.MOV.U32 R5, RZ, RZ, R13 ;  /* 0x000000ffff057224 */ /* 0x000fe200078e000d */
[----:B------:R-:W-:-:S02]  /*fef0*/  MOV R0, 0x181f ;  /* 0x0000181f00007802 */ /* 0x000fc40000000f00 */
[----:B------:R-:W-:Y:S02]  /*ff00*/  MOV R6, 0xff20 ;  /* 0x0000ff2000067802 */ /* 0x000fe40000000f00 */
[----:B------:R-:W-:Y:S05]  /*ff10*/  CALL.REL.NOINC `($__internal_7_$__cuda_sm70_shflsync_idx_p) ;  /* 0x0000024000007944 */ /* 0x000fea0003c00000 */
[----:B------:R-:W-:Y:S05]  /*ff20*/  BRA `(.L_x_2044) ;  /* 0xfffff61000007947 */ /* 0x000fea000383ffff */
.L_x_2031:
[----:B-1----:R-:W-:Y:S01]  /*ff30*/  IMAD.MOV.U32 R5, RZ, RZ, R3 ;  /* 0x000000ffff057224 */ /* 0x002fe200078e0003 */
[----:B------:R-:W-:Y:S01]  /*ff40*/  MOV R4, 0x2 ;  /* 0x0000000200047802 */ /* 0x000fe20000000f00 */
[----:B------:R-:W-:Y:S01]  /*ff50*/  IMAD.MOV.U32 R0, RZ, RZ, 0x181f ;  /* 0x0000181fff007424 */ /* 0x000fe200078e00ff */
[----:B------:R-:W-:Y:S02]  /*ff60*/  MOV R6, 0xff80 ;  /* 0x0000ff8000067802 */ /* 0x000fe40000000f00 */
[----:B--234-:R-:W-:Y:S05]  /*ff70*/  CALL.REL.NOINC `($__internal_7_$__cuda_sm70_shflsync_idx_p) ;  /* 0x000001e000007944 */ /* 0x01cfea0003c00000 */
[----:B------:R-:W-:Y:S01]  /*ff80*/  MOV R2, R0 ;  /* 0x0000000000027202 */ /* 0x000fe20000000f00 */
[----:B------:R-:W-:Y:S05]  /*ff90*/  BRA `(.L_x_2045) ;  /* 0xfffff78000007947 */ /* 0x000fea000383ffff */
.L_x_2032:
[----:B-1----:R-:W-:Y:S01]  /*ffa0*/  IMAD.MOV.U32 R5, RZ, RZ, R13 ;  /* 0x000000ffff057224 */ /* 0x002fe200078e000d */
[----:B------:R-:W-:Y:S01]  /*ffb0*/  MOV R4, 0x2 ;  /* 0x0000000200047802 */ /* 0x000fe20000000f00 */
[----:B------:R-:W-:Y:S01]  /*ffc0*/  IMAD.MOV.U32 R0, RZ, RZ, 0x181f ;  /* 0x0000181fff007424 */ /* 0x000fe200078e00ff */
[----:B------:R-:W-:Y:S02]  /*ffd0*/  MOV R6, 0xfff0 ;  /* 0x0000fff000067802 */ /* 0x000fe40000000f00 */
[----:B--234-:R-:W-:Y:S05]  /*ffe0*/  CALL.REL.NOINC `($__internal_7_$__cuda_sm70_shflsync_idx_p) ;  /* 0x0000017000007944 */ /* 0x01cfea0003c00000 */
[----:B------:R-:W-:Y:S05]  /*fff0*/  BRA `(.L_x_2046) ;  /* 0xfffff74000007947 */ /* 0x000fea000383ffff */
.L_x_2035:
[----:B--2---:R-:W-:Y:S01]  /*10000*/  IMAD.MOV.U32 R5, RZ, RZ, R3 ;  /* 0x000000ffff057224 */ /* 0x004fe200078e0003 */
[----:B------:R-:W-:Y:S01]  /*10010*/  MOV R4, 0x3 ;  /* 0x0000000300047802 */ /* 0x000fe20000000f00 */
[----:B------:R-:W-:Y:S01]  /*10020*/  IMAD.MOV.U32 R0, RZ, RZ, 0x181f ;  /* 0x0000181fff007424 */ /* 0x000fe200078e00ff */
[----:B------:R-:W-:-:S02]  /*10030*/  MOV R6, 0x10050 ;  /* 0x0001005000067802 */ /* 0x000fc40000000f00 */
[----:B-1-34-:R-:W-:Y:S05]  /*10040*/  CALL.REL.NOINC `($__internal_7_$__cuda_sm70_shflsync_idx_p) ;  /* 0x0000011000007944 */ /* 0x01afea0003c00000 */
[----:B------:R-:W-:Y:S01]  /*10050*/  IMAD.MOV.U32 R2, RZ, RZ, R0 ;  /* 0x000000ffff027224 */ /* 0x000fe200078e0000 */
[----:B------:R-:W-:Y:S01]  /*10060*/  MOV R4, 0x3 ;  /* 0x0000000300047802 */ /* 0x000fe20000000f00 */
[----:B------:R-:W-:Y:S01]  /*10070*/  IMAD.MOV.U32 R5, RZ, RZ, R13 ;  /* 0x000000ffff057224 */ /* 0x000fe200078e000d */
[----:B------:R-:W-:-:S02]  /*10080*/  MOV R0, 0x181f ;  /* 0x0000181f00007802 */ /* 0x000fc40000000f00 */
[----:B------:R-:W-:Y:S02]  /*10090*/  MOV R6, 0x100b0 ;  /* 0x000100b000067802 */ /* 0x000fe40000000f00 */
[----:B------:R-:W-:Y:S05]  /*100a0*/  CALL.REL.NOINC `($__internal_7_$__cuda_sm70_shflsync_idx_p) ;  /* 0x000000b000007944 */ /* 0x000fea0003c00000 */
[----:B------:R-:W-:Y:S05]  /*100b0*/  BRA `(.L_x_2047) ;  /* 0xfffff87000007947 */ /* 0x000fea000383ffff */
.L_x_2037:
[----:B-1----:R-:W-:Y:S01]  /*100c0*/  IMAD.MOV.U32 R5, RZ, RZ, R81 ;  /* 0x000000ffff057224 */ /* 0x002fe200078e0051 */
[----:B------:R-:W-:Y:S01]  /*100d0*/  MOV R4, RZ ;  /* 0x000000ff00047202 */ /* 0x000fe20000000f00 */
[----:B--2---:R-:W-:Y:S01]  /*100e0*/  IMAD.MOV.U32 R0, RZ, RZ, 0x1f ;  /* 0x0000001fff007424 */ /* 0x004fe200078e00ff */
[----:B------:R-:W-:Y:S02]  /*100f0*/  MOV R6, 0x10110 ;  /* 0x0001011000067802 */ /* 0x000fe40000000f00 */
[----:B---3-5:R-:W-:Y:S05]  /*10100*/  CALL.REL.NOINC `($__internal_7_$__cuda_sm70_shflsync_idx_p) ;  /* 0x0000005000007944 */ /* 0x028fea0003c00000 */
[----:B------:R-:W-:Y:S05]  /*10110*/  BRA `(.L_x_2048) ;  /* 0xfffffa6000007947 */ /* 0x000fea000383ffff */
        .weak           $__internal_6_$__cuda_sm70_shflsync_bfly_p
        .type           $__internal_6_$__cuda_sm70_shflsync_bfly_p,@function
        .size           $__internal_6_$__cuda_sm70_shflsync_bfly_p,($__internal_7_$__cuda_sm70_shflsync_idx_p - $__internal_6_$__cuda_sm70_shflsync_bfly_p)
$__internal_6_$__cuda_sm70_shflsync_bfly_p:
[----:B------:R-:W-:Y:S04]  /*10120*/  WARPSYNC R6 ;  /* 0x0000000600007348 */ /* 0x000fe80003800000 */
[----:B------:R1:W2:Y:S02]  /*10130*/  SHFL.BFLY PT, R5, R0, R3, R7 ;  /* 0x0c00000300057389 */ /* 0x0002a400000e0007 */
[----:B-1----:R-:W-:-:S04]  /*10140*/  MOV R3, 0x0 ;  /* 0x0000000000037802 */ /* 0x002fc80000000f00 */
[----:B--2---:R-:W-:Y:S05]  /*10150*/  RET.REL.NODEC R2 `(_ZN7cutlass13device_kernelIN5flash19enable_sm80_to_sm89INS1_16FlashAttnFwdSm80INS1_25CollectiveMainloopFwdSm80ILi8ELi1ELb1EN4cute5tupleIJNS5_1CILi128EEENS7_ILi64EEENS7_ILi256EEEEEELi256ENS_6half_tEfNS_4arch4Sm80ELb1ELb0ELb0ELb0ELb0ELb0ELb1ELb0EEENS1_21CollectiveEpilogueFwdINS6_IJS8_SA_S9_EEENS6_IJNS7_ILi1EEESI_SI_EEESC_SE_Li256ELb0ELb1ELb0ELb0EEENS1_30DynamicPersistentTileSchedulerILi256ELi256ELb0ELb1ELb0EEEEEEEEEvNT_6ParamsE) ;  /* 0xfffefea002007950 */ /* 0x004fea0003c3ffff */
        .weak           $__internal_7_$__cuda_sm70_shflsync_idx_p
        .type           $__internal_7_$__cuda_sm70_shflsync_idx_p,@function
        .size           $__internal_7_$__cuda_sm70_shflsync_idx_p,(.L_x_3020 - $__internal_7_$__cuda_sm70_shflsync_idx_p)
$__internal_7_$__cuda_sm70_shflsync_idx_p:
[----:B------:R-:W-:Y:S04]  /*10160*/  WARPSYNC R83 ;  /* 0x0000005300007348 */ /* 0x000fe80003800000 */
[----:B------:R1:W2:Y:S02]  /*10170*/  SHFL.IDX PT, R0, R5, R4, R0 ;  /* 0x0000000405007389 */ /* 0x0002a400000e0000 */
[----:B-1----:R-:W-:Y:S02]  /*10180*/  MOV R4, R6 ;  /* 0x0000000600047202 */ /* 0x002fe40000000f00 */
[----:B------:R-:W-:-:S04]  /*10190*/  MOV R5, 0x0 ;  /* 0x0000000000057802 */ /* 0x000fc80000000f00 */
[----:B--2---:R-:W-:Y:S05]  /*101a0*/  RET.REL.NODEC R4 `(_ZN7cutlass13device_kernelIN5flash19enable_sm80_to_sm89INS1_16FlashAttnFwdSm80INS1_25CollectiveMainloopFwdSm80ILi8ELi1ELb1EN4cute5tupleIJNS5_1CILi128EEENS7_ILi64EEENS7_ILi256EEEEEELi256ENS_6half_tEfNS_4arch4Sm80ELb1ELb0ELb0ELb0ELb0ELb0ELb1ELb0EEENS1_21CollectiveEpilogueFwdINS6_IJS8_SA_S9_EEENS6_IJNS7_ILi1EEESI_SI_EEESC_SE_Li256ELb0ELb1ELb0ELb0EEENS1_30DynamicPersistentTileSchedulerILi256ELi256ELb0ELb1ELb0EEEEEEEEEvNT_6ParamsE) ;  /* 0xfffefe5004007950 */ /* 0x004fea0003c3ffff */
.L_x_2049:
        /* <DEDUP_REMOVED lines=13> */
.L_x_3020:


//--------------------- .text._ZN7cutlass13device_kernelIN5flash19enable_sm80_to_sm89INS1_16FlashAttnFwdSm80INS1_25CollectiveMainloopFwdSm80ILi8ELi1ELb1EN4cute5tupleIJNS5_1CILi128EEENS7_ILi64EEENS7_ILi256EEEEEELi256ENS_6half_tEfNS_4arch4Sm80ELb1ELb0ELb0ELb1ELb0ELb0ELb1ELb0EEENS1_21CollectiveEpilogueFwdINS6_IJS8_SA_S9_EEENS6_IJNS7_ILi1EEESI_SI_EEESC_SE_Li256ELb1ELb1ELb0ELb0EEENS1_19SingleTileSchedulerILb1ELb0ELb1ELi128EEEEEEEEEvNT_6ParamsE --------------------------
	.section	.text._ZN7cutlass13device_kernelIN5flash19enable_sm80_to_sm89INS1_16FlashAttnFwdSm80INS1_25CollectiveMainloopFwdSm80ILi8ELi1ELb1EN4cute5tupleIJNS5_1CILi128EEENS7_ILi64EEENS7_ILi256EEEEEELi256ENS_6half_tEfNS_4arch4Sm80ELb1ELb0ELb0ELb1ELb0ELb0ELb1ELb0EEENS1_21CollectiveEpilogueFwdINS6_IJS8_SA_S9_EEENS6_IJNS7_ILi1EEESI_SI_EEESC_SE_Li256ELb1ELb1ELb0ELb0EEENS1_19SingleTileSchedulerILb1ELb0ELb1ELi128EEEEEEEEEvNT_6ParamsE,"ax",@progbits
	.sectioninfo	@"SHI_REGISTERS=255"
	.align	128
.text._ZN7cutlass13device_kernelIN5flash19enable_sm80_to_sm89INS1_16FlashAttnFwdSm80INS1_25CollectiveMainloopFwdSm80ILi8ELi1ELb1EN4cute5tupleIJNS5_1CILi128EEENS7_ILi64EEENS7_ILi256EEEEEELi256ENS_6half_tEfNS_4arch4Sm80ELb1ELb0ELb0ELb1ELb0ELb0ELb1ELb0EEENS1_21CollectiveEpilogueFwdINS6_IJS8_SA_S9_EEENS6_IJNS7_ILi1EEESI_SI_EEESC_SE_Li256ELb1ELb1ELb0ELb0EEENS1_19SingleTileSchedulerILb1ELb0ELb1ELi128EEEEEEEEEvNT_6ParamsE:
        .type           _ZN7cutlass13device_kernelIN5flash19enable_sm80_to_sm89INS1_16FlashAttnFwdSm80INS1_25CollectiveMainloopFwdSm80ILi8ELi1ELb1EN4cute5tupleIJNS5_1CILi128EEENS7_ILi64EEENS7_ILi256EEEEEELi256ENS_6half_tEfNS_4arch4Sm80ELb1ELb0ELb0ELb1ELb0ELb0ELb1ELb0EEENS1_21CollectiveEpilogueFwdINS6_IJS8_SA_S9_EEENS6_IJNS7_ILi1EEESI_SI_EEESC_SE_Li256ELb1ELb1ELb0ELb0EEENS1_19SingleTileSchedulerILb1ELb0ELb1ELi128EEEEEEEEEvNT_6ParamsE,@function
        .size           _ZN7cutlass13device_kernelIN5flash19enable_sm80_to_sm89INS1_16FlashAttnFwdSm80INS1_25CollectiveMainloopFwdSm80ILi8ELi1ELb1EN4cute5tupleIJNS5_1CILi128EEENS7_ILi64EEENS7_ILi256EEEEEELi256ENS_6half_tEfNS_4arch4Sm80ELb1ELb0ELb0ELb1ELb0ELb0ELb1ELb0EEENS1_21CollectiveEpilogueFwdINS6_IJS8_SA_S9_EEENS6_IJNS7_ILi1EEESI_SI_EEESC_SE_Li256ELb1ELb1ELb0ELb0EEENS1_19SingleTileSchedulerILb1ELb0ELb1ELi128EEEEEEEEEvNT_6ParamsE,(.L_x_3023 - _ZN7cutlass13device_kernelIN5flash19enable_sm80_to_sm89INS1_16FlashAttnFwdSm80INS1_25CollectiveMainloopFwdSm80ILi8ELi1ELb1EN4cute5tupleIJNS5_1CILi128EEENS7_ILi64EEENS7_ILi256EEEEEELi256ENS_6half_tEfNS_4arch4Sm80ELb1ELb0ELb0ELb1ELb0ELb0ELb1ELb0EEENS1_21CollectiveEpilogueFwdINS6_IJS8_SA_S9_EEENS6_IJNS7_ILi1EEESI_SI_EEESC_SE_Li256ELb1ELb1ELb0ELb0EEENS1_19SingleTileSchedulerILb1ELb0ELb1ELi128EEEEEEEEEvNT_6ParamsE)
        .other          _ZN7cutlass13device_kernelIN5flash19enable_sm80_to_sm89INS1_16FlashAttnFwdSm80INS1_25CollectiveMainloopFwdSm80ILi8ELi1ELb1EN4cute5tupleIJNS5_1CILi128EEENS7_ILi64EEENS7_ILi256EEEEEELi256ENS_6half_tEfNS_4arch4Sm80ELb1ELb0ELb0ELb1ELb0ELb0ELb1ELb0EEENS1_21CollectiveEpilogueFwdINS6_IJS8_SA_S9_EEENS6_IJNS7_ILi1EEESI_SI_EEESC_SE_Li256ELb1ELb1ELb0ELb0EEENS1_19SingleTileSchedulerILb1ELb0ELb1ELi128EEEEEEEEEvNT_6ParamsE,@"STO_CUDA_ENTRY STV_DEFAULT"
_ZN7cutlass13device_kernelIN5flash19enable_sm80_to_sm89INS1_16FlashAttnFwdSm80INS1_25CollectiveMainloopFwdSm80ILi8ELi1ELb1EN4cute5tupleIJNS5_1CILi128EEENS7_ILi64EEENS7_ILi256EEEEEELi256ENS_6half_tEfNS_4arch4Sm80ELb1ELb0ELb0ELb1ELb0ELb0ELb1ELb0EEENS1_21CollectiveEpilogueFwdINS6_IJS8_SA_S9_EEENS6_IJNS7_ILi1EEESI_SI_EEESC_SE_Li256ELb1ELb1ELb0ELb0EEENS1_19SingleTileSchedulerILb1ELb0ELb1ELi128EEEEEEEEEvNT_6ParamsE:
        /* <DEDUP_REMOVED lines=17> */
.L_x_2051:
        /* <DEDUP_REMOVED lines=8> */
.L_x_2053:
[----:B------:R-:W-:-:S04]  /*0190*/  MOV R0, c[0x0][0x54c] ;  /* 0x0001530000007a02 */ /* 0x000fc80000000f00 */
.L_x_2052:
[----:B------:R-:W-:Y:S01]  /*01a0*/  USHF.L.U32 UR6, UR6, 0x7, URZ ;  /* 0x0000000706067899 */ /* 0x000fe2000800063f */
[----:B-----5:R-:W-:-:S05]  /*01b0*/  IMAD R0, R0, c[0x0][0x548], RZ ;  /* 0x0001520000007a24 */ /* 0x020fca00078e02ff */
[----:B------:R-:W-:-:S04]  /*01c0*/  ISETP.LE.AND P0, PT, R0, UR6, PT ;  /* 0x0000000600007c0c */ /* 0x000fc8000bf03270 */
[----:B------:R-:W-:-:S05]  /*01d0*/  SEL R0, R5, 0xffffffff, !P0 ;  /* 0xffffffff05007807 */ /* 0x000fca0004000000 */
[----:B------:R2:W-:Y:S01]  /*01e0*/  STL [R1+0xcc], R0 ;  /* 0x0000cc0001007387 */ /* 0x0005e20000100800 */
[----:B------:R-:W-:Y:S05]  /*01f0*/  BRA `(.L_x_2054) ;  /* 0x0000013000007947 */ /* 0x000fea0003800000 */
.L_x_2050:
[----:B------:R-:W-:-:S04]  /*0200*/  ISETP.NE.U32.AND P0, PT, RZ, c[0x0][0x568], PT ;  /* 0x00015a00ff007a0c */ /* 0x000fc80003f05070 */
[----:B------:R-:W-:-:S13]  /*0210*/  ISETP.NE.AND.EX P0, PT, RZ, c[0x0][0x56c], PT, P0 ;  /* 0x00015b00ff007a0c */ /* 0x000fda0003f05300 */
[----:B------:R-:W-:Y:S05]  /*0220*/  @!P0 BRA `(.L_x_2055) ;  /* 0x0000002000008947 */ /* 0x000fea0003800000 */
[----:B------:R1:W5:Y:S01]  /*0230*/  LDG.E R0, [R2.64] ;  /* 0x0000001602007981 */ /* 0x000362000c1e1900 */
[----:B------:R-:W-:Y:S05]  /*0240*/  BRA `(.L_x_2056) ;  /* 0x0000009000007947 */ /* 0x000fea0003800000 */
.L_x_2055:
        /* <DEDUP_REMOVED lines=8> */
.L_x_2057:
[----:B------:R-:W-:-:S04]  /*02d0*/  MOV R0, c[0x0][0x54c] ;  /* 0x0001530000007a02 */ /* 0x000fc80000000f00 */
.L_x_2056:
[----:B------:R-:W-:Y:S01]  /*02e0*/  USHF.L.U32 UR6, UR6, 0x7, URZ ;  /* 0x0000000706067899 */ /* 0x000fe2000800063f */
[----:B-----5:R-:W-:-:S05]  /*02f0*/  IMAD R0, R0, c[0x0][0x548], RZ ;  /* 0x0001520000007a24 */ /* 0x020fca00078e02ff */
[----:B------:R-:W-:-:S04]  /*0300*/  ISETP.LE.AND P0, PT, R0, UR6, PT ;  /* 0x0000000600007c0c */ /* 0x000fc8000bf03270 */
[----:B------:R-:W-:-:S05]  /*0310*/  SEL R0, R5, 0xffffffff, !P0 ;  /* 0xffffffff05007807 */ /* 0x000fca0004000000 */
[----:B------:R2:W-:Y:S04]  /*0320*/  STL [R1+0xcc], R0 ;  /* 0x0000cc0001007387 */ /* 0x0005e80000100800 */
.L_x_2054:
        /* <DEDUP_REMOVED lines=32> */
.L_x_2058:
[----:B------:R-:W-:-:S04]  /*0530*/  ISETP.NE.U32.AND P0, PT, RZ, c[0x0][0x368], PT ;  /* 0x0000da00ff007a0c */ /* 0x000fc80003f05070 */
[----:B------:R-:W-:-:S13]  /*0540*/  ISETP.NE.AND.EX P0, PT, RZ, c[0x0][0x36c], PT, P0 ;  /* 0x0000db00ff007a0c */ /* 0x000fda0003f05300 */
[----:B------:R-:W-:Y:S05]  /*0550*/  @!P0 BRA `(.L_x_2059) ;  /* 0x0000004000008947 */ /* 0x000fea0003800000 */
[----:B------:R-:W-:-:S05]  /*0560*/  IMAD.WIDE R2, R40, R23, c[0x0][0x368] ;  /* 0x0000da0028027625 */ /* 0x000fca00078e0217 */
[----:B------:R-:W2:Y:S02]  /*0570*/  LDG.E R0, [R2.64] ;  /* 0x0000001602007981 */ /* 0x000ea4000c1e1900 */
[----:B--2---:R1:W2:Y:S02]  /*0580*/  R2UR UR10, R0 ;  /* 0x00000000000a73c2 */ /* 0x0042a400000e0000 */
[----:B-12---:R-:W-:Y:S05]  /*0590*/  BRA `(.L_x_2060) ;  /* 0x0000006000007947 */ /* 0x006fea0003800000 */
.L_x_2059:
[----:B------:R-:W-:Y:S05]  /*05a0*/  @!P3 BRA `(.L_x_2060) ;  /* 0x000000500000b947 */ /* 0x000fea0003800000 */
[----:B------:R1:W2:Y:S04]  /*05b0*/  LDG.E R0, [R2.64] ;  /* 0x0000001602007981 */ /* 0x0002a8000c1e1900 */
[----:B-1----:R-:W3:Y:S01]  /*05c0*/  LDG.E R2, [R2.64+0x4] ;  /* 0x0000041602027981 */ /* 0x002ee2000c1e1900 */
[----:B--2---:R-:W1:Y:S08]  /*05d0*/  R2UR UR10, R0 ;  /* 0x00000000000a73c2 */ /* 0x004e7000000e0000 */
[----:B---3--:R-:W1:Y:S02]  /*05e0*/  R2UR UR4, R2 ;  /* 0x00000000020473c2 */ /* 0x008e6400000e0000 */
[----:B-1----:R-:W-:-:S06]  /*05f0*/  UIADD3 UR10, -UR10, UR4, URZ ;  /* 0x000000040a0a7290 */ /* 0x002fcc000fffe13f */
.L_x_2060:
        /* <DEDUP_REMOVED lines=182> */
[----:B------:R-:W-:Y:S01]  /*1160*/  SHFL.IDX PT, R6, R18, RZ, 0x181f ;  /* 0x00181fff12067589 */ /* 0x000fe200000e0000 */
[----:B------:R-:W-:-:S02]  /*1170*/  LEA.HI.X R15, R2, c[0x0][0x164], R0, 0x1, P0 ;  /* 0x00005900020f7a11 */ /* 0x000fc400000f0c00 */
[----:B------:R-:W-:Y:S02]  /*1180*/  ISETP.GE.AND P0, PT, R14, UR4, PT ;  /* 0x000000040e007c0c */ /* 0x000fe4000bf06270 */
[----:B------:R-:W-:Y:S01]  /*1190*/  LEA.HI R0, R90, R97, RZ, 0x6 ;  /* 0x000000615a007211 */ /* 0x000fe200078f30ff */
[----:B------:R-:W1:Y:S01]  /*11a0*/  SHFL.IDX PT, R7, R15, RZ, 0x181f ;  /* 0x00181fff0f077589 */ /* 0x000e6200000e0000 */
[----:B------:R-:W-:Y:S02]  /*11b0*/  IADD3 R4, R14, 0x20, RZ ;  /* 0x000000200e047810 */ /* 0x000fe40007ffe0ff */
[----:B------:R-:W-:Y:S02]  /*11c0*/  SHF.L.U32 R0, R0, 0x3, RZ ;  /* 0x0000000300007819 */ /* 0x000fe400000006ff */
[----:B------:R-:W-:Y:S02]  /*11d0*/  IADD3 R2, R14, 0x40, RZ ;  /* 0x000000400e027810 */ /* 0x000fe40007ffe0ff */
[----:B------:R-:W-:-:S02]  /*11e0*/  LOP3.LUT R10, R5, 0xfffffe00, R0, 0xf8, !PT ;  /* 0xfffffe00050a7812 */ /* 0x000fc400078ef800 */
[----:B------:R-:W-:Y:S02]  /*11f0*/  ISETP.GE.AND P1, PT, R4, UR4, PT ;  /* 0x0000000404007c0c */ /* 0x000fe4000bf26270 */
[----:B------:R-:W-:Y:S01]  /*1200*/  @!P0 SHF.R.S32.HI R5, RZ, 0x1f, R16 ;  /* 0x0000001fff058819 */ /* 0x000fe20000011410 */
[----:B------:R-:W-:Y:S01]  /*1210*/  IMAD.SHL.U32 R95, R10, 0x2, RZ ;  /* 0x000000020a5f7824 */ /* 0x000fe200078e00ff */
[----:B------:R-:W-:Y:S02]  /*1220*/  @!P0 SHF.R.S32.HI R4, RZ, 0x1f, R17 ;  /* 0x0000001fff048819 */ /* 0x000fe40000011411 */
[----:B------:R-:W-:Y:S02]  /*1230*/  ISETP.GE.AND P6, PT, R2, UR4, PT ;  /* 0x0000000402007c0c */ /* 0x000fe4000bfc6270 */
[----:B------:R-:W-:Y:S01]  /*1240*/  @!P0 SHF.R.S32.HI R0, RZ, 0x1f, R22 ;  /* 0x0000001fff008819 */ /* 0x000fe20000011416 */
[----:B------:R-:W-:Y:S01]  /*1250*/  STL [R1+0x48], R95 ;  /* 0x0000485f01007387 */ /* 0x000fe20000100800 */
[----:B------:R-:W-:-:S02]  /*1260*/  IADD3 R14, R14, 0x60, RZ ;  /* 0x000000600e0e7810 */ /* 0x000fc40007ffe0ff */
[----:B------:R-:W-:-:S04]  /*1270*/  @!P0 LEA.HI R0, R0, R22, RZ, 0x3 ;  /* 0x0000001600008211 */ /* 0x000fc800078f18ff */
[----:B------:R-:W-:Y:S02]  /*1280*/  @!P0 LOP3.LUT R0, R0, 0xfffffff8, RZ, 0xc0, !PT ;  /* 0xfffffff800008812 */ /* 0x000fe400078ec0ff */
[--C-:B---3--:R-:W-:Y:S01]  /*1290*/  @P2 SHF.R.S32.HI R3, RZ, 0x1f, R12.reuse ;  /* 0x0000001fff032819 */ /* 0x108fe2000001140c */
[----:B------:R-:W-:Y:S01]  /*12a0*/  @P2 IMAD.MOV.U32 R2, RZ, RZ, R12 ;  /* 0x000000ffff022224 */ /* 0x000fe200078e000c */
[----:B------:R-:W-:Y:S01]  /*12b0*/  @!P0 LEA.HI R12, R5, R16, RZ, 0x3 ;  /* 0x00000010050c8211 */ /* 0x000fe200078f18ff */
[----:B------:R-:W-:Y:S01]  /*12c0*/  @!P2 IMAD.MOV.U32 R2, RZ, RZ, R40 ;  /* 0x000000ffff02a224 */ /* 0x000fe200078e0028 */
[----:B------:R-:W-:Y:S01]  /*12d0*/  @!P0 LEA.HI R5, R4, R17, RZ, 0x3 ;  /* 0x0000001104058211 */ /* 0x000fe200078f18ff */
[----:B------:R-:W-:Y:S01]  /*12e0*/  @!P2 IMAD.MOV.U32 R3, RZ, RZ, R11 ;  /* 0x000000ffff03a224 */ /* 0x000fe200078e000b */
[----:B------:R-:W2:Y:S01]  /*12f0*/  SHFL.IDX PT, R4, R18, 0x1, 0x181f ;  /* 0x00381f0012047f89 */ /* 0x000ea200000e0000 */
[----:B------:R-:W-:Y:S02]  /*1300*/  @!P0 LOP3.LUT R12, R12, 0xfffffff8, RZ, 0xc0, !PT ;  /* 0xfffffff80c0c8812 */ /* 0x000fe400078ec0ff */
[----:B------:R-:W-:-:S02]  /*1310*/  @!P0 LOP3.LUT R10, R5, 0xfffffff8, RZ, 0xc0, !PT ;  /* 0xfffffff8050a8812 */ /* 0x000fc400078ec0ff */
[----:B------:R-:W-:Y:S01]  /*1320*/  SEL R23, R2, RZ, !P3 ;  /* 0x000000ff02177207 */ /* 0x000fe20005800000 */
[----:B------:R-:W3:Y:S01]  /*1330*/  SHFL.IDX PT, R5, R15, 0x1, 0x181f ;  /* 0x00381f000f057f89 */ /* 0x000ee200000e0000 */
[----:B------:R-:W-:Y:S01]  /*1340*/  SEL R24, R3, RZ, !P3 ;  /* 0x000000ff03187207 */ /* 0x000fe20005800000 */
[--C-:B-1----:R-:W-:Y:S01]  /*1350*/  @!P0 IMAD.WIDE R12, R12, 0x2, R6.reuse ;  /* 0x000000020c0c8825 */ /* 0x102fe200078e0206 */
[----:B------:R-:W-:Y:S02]  /*1360*/  @!P0 LEA R2, P2, R8, R6, 0x1 ;  /* 0x0000000608028211 */ /* 0x000fe400078408ff */
[----:B------:R-:W-:Y:S01]  /*1370*/  ISETP.GE.AND P3, PT, R17, c[0x0][0x198], PT ;  /* 0x0000660011007a0c */ /* 0x000fe20003f66270 */
[----:B------:R-:W-:Y:S01]  /*1380*/  @!P0 IMAD.WIDE R10, R10, 0x2, R6 ;  /* 0x000000020a0a8825 */ /* 0x000fe200078e0206 */
[----:B------:R-:W-:Y:S02]  /*1390*/  @!P0 LEA.HI.X R3, R8, R7, R9, 0x1, P2 ;  /* 0x0000000708038211 */ /* 0x000fe400010f0c09 */
[----:B------:R-:W-:Y:S01]  /*13a0*/  ISETP.GE.AND P2, PT, R22, c[0x0][0x198], PT ;  /* 0x0000660016007a0c */ /* 0x000fe20003f46270 */
[----:B------:R-:W-:Y:S01]  /*13b0*/  @!P0 IMAD.WIDE R6, R0, 0x2, R6 ;  /* 0x0000000200068825 */ /* 0x000fe200078e0206 */
[----:B------:R-:W-:Y:S01]  /*13c0*/  @!P1 SHF.R.S32.HI R0, RZ, 0x1f, R22 ;  /* 0x0000001fff009819 */ /* 0x000fe20000011416 */
[----:B------:R1:W-:Y:S03]  /*13d0*/  @!P0 LDGSTS.E.BYPASS.LTC128B.128 [R95+0x100], [R2.64], !P5 ;  /* 0x00100000025f8fae */ /* 0x0003e6000e901d56 */
[----:B------:R-:W-:Y:S01]  /*13e0*/  @!P1 LEA.HI R0, R0, R22, RZ, 0x3 ;  /* 0x0000001600009211 */ /* 0x000fe200078f18ff */
[----:B------:R4:W-:Y:S03]  /*13f0*/  @!P0 LDGSTS.E.BYPASS.LTC128B.128 [R95+0x4100], [R12.64], !P4 ;  /* 0x041000000c5f8fae */ /* 0x0009e6000e101d56 */
[----:B------:R-:W-:Y:S01]  /*1400*/  @!P1 LOP3.LUT R0, R0, 0xfffffff8, RZ, 0xc0, !PT ;  /* 0xfffffff800009812 */ /* 0x000fe200078ec0ff */
[----:B------:R5:W-:Y:S04]  /*1410*/  @!P0 LDGSTS.E.BYPASS.LTC128B.128 [R95+0x8100], [R10.64], !P3 ;  /* 0x081000000a5f8fae */ /* 0x000be8000d901d56 */
[----:B------:R2:W-:Y:S01]  /*1420*/  @!P0 LDGSTS.E.BYPASS.LTC128B.128 [R95+0xc100], [R6.64], !P2 ;  /* 0x0c100000065f8fae */ /* 0x0005e2000d101d56 */
[----:B-1----:R-:W-:-:S02]  /*1430*/  @!P1 SHF.R.S32.HI R3, RZ, 0x1f, R16 ;  /* 0x0000001fff039819 */ /* 0x002fc40000011410 */
[----:B------:R-:W-:Y:S02]  /*1440*/  @!P1 SHF.R.S32.HI R2, RZ, 0x1f, R17 ;  /* 0x0000001fff029819 */ /* 0x000fe40000011411 */
[----:B------:R-:W-:Y:S02]  /*1450*/  @!P1 LEA.HI R3, R3, R16, RZ, 0x3 ;  /* 0x0000001003039211 */ /* 0x000fe400078f18ff */
[----:B-----5:R-:W-:Y:S02]  /*1460*/  @!P1 LEA.HI R10, R2, R17, RZ, 0x3 ;  /* 0x00000011020a9211 */ /* 0x020fe400078f18ff */
[----:B------:R-:W1:Y:S01]  /*1470*/  SHFL.IDX PT, R2, R18, 0x2, 0x181f ;  /* 0x00581f0012027f89 */ /* 0x000e6200000e0000 */
[----:B----4-:R-:W-:Y:S02]  /*1480*/  @!P1 LOP3.LUT R12, R3, 0xfffffff8, RZ, 0xc0, !PT ;  /* 0xfffffff8030c9812 */ /* 0x010fe400078ec0ff */
[----:B--2---:R-:W-:Y:S01]  /*1490*/  @!P1 LEA R6, P0, R8, R4, 0x1 ;  /* 0x0000000408069211 */ /* 0x004fe200078008ff */
[----:B------:R-:W2:Y:S01]  /*14a0*/  SHFL.IDX PT, R3, R15, 0x2, 0x181f ;  /* 0x00581f000f037f89 */ /* 0x000ea200000e0000 */
[----:B------:R-:W-:Y:S01]  /*14b0*/  @!P1 LOP3.LUT R10, R10, 0xfffffff8, RZ, 0xc0, !PT ;  /* 0xfffffff80a0a9812 */ /* 0x000fe200078ec0ff */
[----:B---3--:R-:W-:Y:S01]  /*14c0*/  @!P1 IMAD.WIDE R12, R12, 0x2, R4 ;  /* 0x000000020c0c9825 */ /* 0x008fe200078e0204 */
        /* <DEDUP_REMOVED lines=78> */
[----:B------:R-:W-:Y:S02]  /*19b0*/  IMAD.IADD R105, R29, 0x1, R0 ;  /* 0x000000011d697824 */ /* 0x000fe400078e0200 */
[----:B------:R-:W-:Y:S02]  /*19c0*/  IMAD R0, R13, c[0x0][0x208], RZ ;  /* 0x000082000d007a24 */ /* 0x000fe400078e02ff */
[----:B------:R-:W-:Y:S01]  /*19d0*/  IMAD.WIDE.U32 R2, R91, UR9, R104 ;  /* 0x000000095b027c25 */ /* 0x000fe2000f8e0068 */
[----:B------:R-:W-:Y:S03]  /*19e0*/  STL.64 [R1+0x70], R104 ;  /* 0x0000706801007387 */ /* 0x000fe60000100a00 */
[----:B------:R-:W-:Y:S01]  /*19f0*/  IMAD.IADD R10, R97, 0x1, -R10 ;  /* 0x00000001610a7824 */ /* 0x000fe200078e0a0a */
[----:B------:R-:W-:Y:S01]  /*1a00*/  IADD3 R3, R3, UR5, RZ ;  /* 0x0000000503037c10 */ /* 0x000fe2000fffe0ff */
[----:B------:R-:W-:Y:S01]  /*1a10*/  IMAD R11, R26, c[0x0][0x214], R11 ;  /* 0x000085001a0b7a24 */ /* 0x000fe200078e020b */
[----:B------:R-:W-:Y:S01]  /*1a20*/  ULDC.64 UR4, c[0x0][0x208] ;  /* 0x0000820000047ab9 */ /* 0x000fe20000000a00 */
[C---:B-1----:R-:W-:Y:S01]  /*1a30*/  IMAD R6, R18.reuse, c[0x0][0x20c], R0 ;  /* 0x0000830012067a24 */ /* 0x042fe200078e0200 */
[----:B------:R-:W-:Y:S01]  /*1a40*/  SHF.L.U32 R7, R19, 0x3, RZ ;  /* 0x0000000313077819 */ /* 0x000fe200000006ff */
[----:B------:R-:W-:Y:S01]  /*1a50*/  IMAD.SHL.U32 R0, R21, 0x40, RZ ;  /* 0x0000004015007824 */ /* 0x000fe200078e00ff */
[----:B------:R-:W-:Y:S01]  /*1a60*/  UIMAD.WIDE.U32 UR20, UR9, UR4, URZ ;  /* 0x00000004091472a5 */ /* 0x000fe2000f8e003f */
[----:B--2---:R-:W-:Y:S01]  /*1a70*/  IMAD.WIDE.U32 R4, R18, c[0x0][0x208], R8 ;  /* 0x0000820012047a25 */ /* 0x004fe200078e0008 */
[----:B------:R-:W-:Y:S01]  /*1a80*/  @P6 LEA R8, P0, R2, c[0x0][0x1c8], 0x1 ;  /* 0x0000720002086a11 */ /* 0x000fe200078008ff */
[----:B------:R-:W-:Y:S01]  /*1a90*/  UIMAD UR11, UR11, UR4, URZ ;  /* 0x000000040b0b72a4 */ /* 0x000fe2000f8e023f */
[----:B------:R-:W-:Y:S01]  /*1aa0*/  LOP3.LUT R0, R0, 0x1c0, RZ, 0xc0, !PT ;  /* 0x000001c000007812 */ /* 0x000fe200078ec0ff */
[----:B------:R-:W-:Y:S01]  /*1ab0*/  IMAD.IADD R5, R5, 0x1, R6 ;  /* 0x0000000105057824 */ /* 0x000fe200078e0206 */
[C---:B------:R-:W-:Y:S01]  /*1ac0*/  @P6 LEA.HI.X R9, R2.reuse, c[0x0][0x1cc], R3, 0x1, P0 ;  /* 0x0000730002096a11 */ /* 0x040fe200000f0c03 */
[----:B------:R-:W-:Y:S01]  /*1ad0*/  UIMAD UR11, UR9, UR5, UR11 ;  /* 0x00000005090b72a4 */ /* 0x000fe2000f8e020b */
[----:B------:R-:W-:Y:S01]  /*1ae0*/  @P1 IADD3 R2, P0, R2, UR16, RZ ;  /* 0x0000001002021c10 */ /* 0x000fe2000ff1e0ff */
[----:B------:R-:W-:Y:S01]  /*1af0*/  USHF.L.U32 UR13, UR4, 0x6, URZ ;  /* 0x00000006040d7899 */ /* 0x000fe2000800063f */
[----:B------:R-:W-:Y:S01]  /*1b00*/  LOP3.LUT R7, R0, 0x8, R7, 0xf8, !PT ;  /* 0x0000000800077812 */ /* 0x000fe200078ef807 */
[----:B------:R1:W-:Y:S01]  /*1b10*/  @P6 LDGSTS.E.BYPASS.LTC128B.128 [R95+0x10100], [R8.64], !P5 ;  /* 0x10100000085f6fae */ /* 0x0003e2000e901d56 */
[----:B------:R-:W-:Y:S01]  /*1b20*/  SHF.R.U32.HI R0, RZ, 0x3, R0 ;  /* 0x00000003ff007819 */ /* 0x000fe20000011600 */
[----:B------:R-:W-:Y:S01]  /*1b30*/  UIADD3 UR11, UR21, UR11, URZ ;  /* 0x0000000b150b7290 */ /* 0x000fe2000fffe03f */
[----:B------:R-:W-:Y:S01]  /*1b40*/  @P1 IADD3.X R3, R3, UR15, RZ, P0, !PT ;  /* 0x0000000f03031c10 */ /* 0x000fe200087fe4ff */
[----:B------:R1:W-:Y:S01]  /*1b50*/  @P6 LDGSTS.E.BYPASS.LTC128B.128 [R95+0x12100], [R8.64+0x80], !P4 ;  /* 0x12100080085f6fae */ /* 0x0003e2000e101d56 */
[C---:B------:R-:W-:Y:S01]  /*1b60*/  @P1 LEA R6, P0, R2.reuse, c[0x0][0x1c8], 0x1 ;  /* 0x0000720002061a11 */ /* 0x040fe200078008ff */
[----:B------:R-:W-:Y:S01]  /*1b70*/  USHF.L.U64.HI UR12, UR4, UR12, UR5 ;  /* 0x0000000c040c7299 */ /* 0x000fe20008010205 */
[----:B------:R-:W-:Y:S01]  /*1b80*/  LOP3.LUT R0, R7, R0, RZ, 0x3c, !PT ;  /* 0x0000000007007212 */ /* 0x000fe200078e3cff */
[----:B------:R1:W-:Y:S01]  /*1b90*/  @P6 LDGSTS.E.BYPASS.LTC128B.128 [R95+0x14100], [R8.64+0x100], !P3 ;  /* 0x14100100085f6fae */ /* 0x0003e2000d901d56 */
[----:B------:R-:W-:Y:S01]  /*1ba0*/  @P1 LEA.HI.X R7, R2, c[0x0][0x1cc], R3, 0x1, P0 ;  /* 0x0000730002071a11 */ /* 0x000fe200000f0c03 */
[----:B------:R-:W-:Y:S01]  /*1bb0*/  IMAD.U32 R13, RZ, RZ, UR11 ;  /* 0x0000000bff0d7e24 */ /* 0x000fe2000f8e00ff */
[----:B------:R-:W-:Y:S01]  /*1bc0*/  SHF.R.S32.HI R2, RZ, 0x1f, R10 ;  /* 0x0000001fff027819 */ /* 0x000fe2000001140a */
[----:B------:R-:W-:Y:S01]  /*1bd0*/  IMAD R0, R12, 0x200, R0 ;  /* 0x000002000c007824 */ /* 0x000fe200078e0200 */
[----:B------:R-:W-:Y:S01]  /*1be0*/  LOP3.LUT P0, RZ, R21, 0x2, RZ, 0xc0, !PT ;  /* 0x0000000215ff7812 */ /* 0x000fe2000780c0ff */
[----:B------:R1:W-:Y:S01]  /*1bf0*/  @P6 LDGSTS.E.BYPASS.LTC128B.128 [R95+0x16100], [R8.64+0x180], !P2 ;  /* 0x16100180085f6fae */ /* 0x0003e2000d101d56 */
[----:B------:R-:W-:Y:S01]  /*1c00*/  LEA.HI R14, R2, R10, RZ, 0x3 ;  /* 0x0000000a020e7211 */ /* 0x000fe200078f18ff */
[----:B------:R-:W-:Y:S01]  /*1c10*/  IMAD.SHL.U32 R248, R0, 0x2, RZ ;  /* 0x0000000200f87824 */ /* 0x000fe200078e00ff */
[----:B------:R-:W-:Y:S01]  /*1c20*/  UIMAD UR11, UR9, -0x40, UR10 ;  /* 0xffffffc0090b78a4 */ /* 0x000fe2000f8e020a */
[----:B------:R2:W-:Y:S01]  /*1c30*/  @P1 LDGSTS.E.BYPASS.LTC128B.128 [R95+0x11100], [R6.64], !P5 ;  /* 0x11100000065f1fae */ /* 0x0005e2000e901d56 */
        /* <DEDUP_REMOVED lines=11> */
[----:B------:R2:W-:Y:S01]  /*1cf0*/  @P1 LDGSTS.E.BYPASS.LTC128B.128 [R95+0x17100], [R6.64+0x180], !P2 ;  /* 0x17100180065f1fae */ /* 0x0005e2000d101d56 */
[C---:B------:R-:W-:Y:S01]  /*1d00*/  IMAD R4, R23.reuse, c[0x0][0x21c], R0 ;  /* 0x0000870017047a24 */ /* 0x040fe200078e0200 */
[----:B------:R-:W-:Y:S01]  /*1d10*/  SEL R11, RZ, 0x4, P3 ;  /* 0x00000004ff0b7807 */ /* 0x000fe20001800000 */
[C---:B------:R-:W-:Y:S01]  /*1d20*/  IMAD.SHL.U32 R0, R10.reuse, 0x40, RZ ;  /* 0x000000400a007824 */ /* 0x040fe200078e00ff */
[----:B------:R-:W0:Y:S01]  /*1d30*/  LDGDEPBAR ;  /* 0x00000000000079af */ /* 0x000e220000000000 */
[----:B---3--:R-:W-:Y:S01]  /*1d40*/  IMAD.WIDE.U32 R28, R23, c[0x0][0x218], R2 ;  /* 0x00008600171c7a25 */ /* 0x008fe200078e0002 */
[----:B------:R-:W-:Y:S01]  /*1d50*/  LOP3.LUT P1, RZ, R10, 0x2, RZ, 0xc0, !PT ;  /* 0x000000020aff7812 */ /* 0x000fe2000782c0ff */
[----:B------:R-:W-:Y:S01]  /*1d60*/  UMOV UR4, 0xffffffc0 ;  /* 0xffffffc000047882 */ /* 0x000fe20000000000 */
[----:B------:R-:W-:Y:S01]  /*1d70*/  LOP3.LUT R0, R0, 0x1c0, RZ, 0xc0, !PT ;  /* 0x000001c000007812 */ /* 0x000fe200078ec0ff */
[----:B------:R-:W-:Y:S01]  /*1d80*/  IMAD.U32 R3, RZ, RZ, UR21 ;  /* 0x00000015ff037e24 */ /* 0x000fe2000f8e00ff */
[----:B------:R-:W-:Y:S01]  /*1d90*/  IADD3 R17, R29, R4, RZ ;  /* 0x000000041d117210 */ /* 0x000fe20007ffe0ff */
[----:B------:R-:W-:Y:S01]  /*1da0*/  IMAD.SHL.U32 R3, R12, 0x8, RZ ;  /* 0x000000080c037824 */ /* 0x000fe200078e00ff */
[----:B------:R-:W-:Y:S01]  /*1db0*/  SEL R12, RZ, 0x2, P4 ;  /* 0x00000002ff0c7807 */ /* 0x000fe20002000000 */
[----:B------:R-:W-:Y:S01]  /*1dc0*/  IMAD.U32 R2, RZ, RZ, UR20 ;  /* 0x00000014ff027e24 */ /* 0x000fe2000f8e00ff */
[----:B------:R-:W-:Y:S01]  /*1dd0*/  LOP3.LUT P6, RZ, R10, 0x4, RZ, 0xc0, !PT ;  /* 0x000000040aff7812 */ /* 0x000fe200078cc0ff */
[----:B------:R-:W-:Y:S01]  /*1de0*/  STL [R1+0x8], R94 ;  /* 0x0000085e01007387 */ /* 0x000fe20000100800 */
[----:B------:R-:W-:Y:S01]  /*1df0*/  LOP3.LUT R3, R0, 0x8, R3, 0xf8, !PT ;  /* 0x0000000800037812 */ /* 0x000fe200078ef803 */
[----:B------:R-:W-:Y:S01]  /*1e00*/  UIMAD UR4, UR9, UR4, 0x1 ;  /* 0x00000001090474a4 */ /* 0x000fe2000f8e0204 */
[----:B------:R-:W-:Y:S01]  /*1e10*/  SHF.R.U32.HI R0, RZ, 0x3, R0 ;  /* 0x00000003ff007819 */ /* 0x000fe20000011600 */
[----:B------:R-:W-:Y:S01]  /*1e20*/  STL.64 [R1+0xb8], R28 ;  /* 0x0000b81c01007387 */ /* 0x000fe20000100a00 */
[----:B------:R-:W-:-:S02]  /*1e30*/  IADD3 R11, R11, R12, R5 ;  /* 0x0000000c0b0b7210 */ /* 0x000fc40007ffe005 */
[----:B------:R-:W-:Y:S01]  /*1e40*/  LOP3.LUT R5, R3, R0, RZ, 0x3c, !PT ;  /* 0x0000000003057212 */ /* 0x000fe200078e3cff */
[----:B------:R-:W-:Y:S01]  /*1e50*/  IMAD.SHL.U32 R3, R14, 0x40, RZ ;  /* 0x000000400e037824 */ /* 0x000fe200078e00ff */
[C---:B------:R-:W-:Y:S01]  /*1e60*/  LEA R4, P0, R2.reuse, R28, 0x6 ;  /* 0x0000001c02047211 */ /* 0x040fe200078030ff */
[----:B------:R-:W-:Y:S01]  /*1e70*/  STL [R1+0x94], R17 ;  /* 0x0000941101007387 */ /* 0x000fe20000100800 */
[----:B------:R-:W-:Y:S02]  /*1e80*/  SEL R0, RZ, 0x8, P2 ;  /* 0x00000008ff007807 */ /* 0x000fe40001000000 */
[----:B------:R-:W-:Y:S01]  /*1e90*/  LEA.HI.X R2, R2, R17, R13, 0x6, P0 ;  /* 0x0000001102027211 */ /* 0x000fe200000f340d */
[----:B------:R-:W-:-:S04]  /*1ea0*/  DEPBAR.LE SB0, 0x1 ;  /* 0x000080400000791a */ /* 0x000fc80000000000 */
[----:B------:R-:W-:Y:S01]  /*1eb0*/  BAR.SYNC.DEFER_BLOCKING 0x0 ;  /* 0x0000000000007b1d */ /* 0x000fe20000010000 */
[C---:B--2---:R-:W-:Y:S01]  /*1ec0*/  LEA R6, P0, R4.reuse, c[0x0][0x1f8], 0x1 ;  /* 0x00007e0004067a11 */ /* 0x044fe200078008ff */
[----:B------:R-:W-:Y:S01]  /*1ed0*/  IMAD.IADD R11, R11, 0x1, R0 ;  /* 0x000000010b0b7824 */ /* 0x000fe200078e0200 */
[----:B------:R-:W-:Y:S01]  /*1ee0*/  LOP3.LUT R3, R5, 0xfffffe00, R3, 0xf8, !PT ;  /* 0xfffffe0005037812 */ /* 0x000fe200078ef803 */
[----:B------:R-:W-:Y:S01]  /*1ef0*/  IMAD.MOV.U32 R0, RZ, RZ, 0x20 ;  /* 0x00000020ff007424 */ /* 0x000fe200078e00ff */
[----:B------:R-:W-:Y:S01]  /*1f00*/  LEA.HI.X R7, R4, c[0x0][0x1fc], R2, 0x1, P0 ;  /* 0x00007f0004077a11 */ /* 0x000fe200000f0c02 */
[----:B------:R-:W-:Y:S01]  /*1f10*/  IMAD.MOV.U32 R4, RZ, RZ, 0x10 ;  /* 0x00000010ff047424 */ /* 0x000fe200078e00ff */
[----:B------:R-:W-:Y:S01]  /*1f20*/  IADD3 R5, -R19, UR11, RZ ;  /* 0x0000000b13057c10 */ /* 0x000fe2000fffe1ff */
[----:B------:R-:W-:Y:S01]  /*1f30*/  IMAD R232, R88, 0x400, R3 ;  /* 0x0000040058e87824 */ /* 0x000fe200078e0203 */
[----:B------:R-:W-:Y:S01]  /*1f40*/  SEL R0, R0, 0xffffffe0, !P6 ;  /* 0xffffffe000007807 */ /* 0x000fe20007000000 */
[----:B------:R-:W-:Y:S01]  /*1f50*/  IMAD.MOV.U32 R2, RZ, RZ, 0x40 ;  /* 0x00000040ff027424 */ /* 0x000fe200078e00ff */
[----:B------:R-:W-:Y:S01]  /*1f60*/  SEL R4, R4, 0xfffffff0, !P1 ;  /* 0xfffffff004047807 */ /* 0x000fe20004800000 */
[----:B------:R-:W-:Y:S01]  /*1f70*/  IMAD.SHL.U32 R249, R3, 0x2, RZ ;  /* 0x0000000203f97824 */ /* 0x000fe200078e00ff */
[C---:B------:R-:W-:Y:S01]  /*1f80*/  LEA R240, R232.reuse, 0x100, 0x1 ;  /* 0x00000100e8f07811 */ /* 0x040fe200078e08ff */
[----:B------:R-:W-:Y:S01]  /*1f90*/  IMAD.SHL.U32 R232, R232, 0x2, RZ ;  /* 0x00000002e8e87824 */ /* 0x000fe200078e00ff */
[----:B-1----:R-:W-:Y:S01]  /*1fa0*/  IADD3 R8, P0, R6, UR13, RZ ;  /* 0x0000000d06087c10 */ /* 0x002fe2000ff1e0ff */
[C-C-:B------:R-:W-:Y:S01]  /*1fb0*/  IMAD R250, R4.reuse, 0x2, R249.reuse ;  /* 0x0000000204fa7824 */ /* 0x140fe200078e02f9 */
[----:B------:R-:W-:Y:S01]  /*1fc0*/  LOP3.LUT P6, RZ, R11, 0x2, RZ, 0xc0, !PT ;  /* 0x000000020bff7812 */ /* 0x000fe200078cc0ff */
[--C-:B------:R-:W-:Y:S01]  /*1fd0*/  IMAD R236, R4, 0x2, R240.reuse ;  /* 0x0000000204ec7824 */ /* 0x100fe200078e02f0 */
[----:B------:R-:W-:Y:S01]  /*1fe0*/  ISETP.LT.OR P1, PT, R5, 0x1, P5 ;  /* 0x000000010500780c */ /* 0x000fe20002f21670 */
[C---:B------:R-:W-:Y:S01]  /*1ff0*/  IMAD R240, R0.reuse, 0x2, R240 ;  /* 0x0000000200f07824 */ /* 0x040fe200078e02f0 */
[----:B------:R-:W-:Y:S01]  /*2000*/  IADD3.X R9, R7, UR12, RZ, P0, !PT ;  /* 0x0000000c07097c10 */ /* 0x000fe200087fe4ff */
[C---:B------:R-:W-:Y:S01]  /*2010*/  IMAD R244, R0.reuse, 0x2, R236 ;  /* 0x0000000200f47824 */ /* 0x040fe200078e02ec */
[C---:B------:R-:W-:Y:S01]  /*2020*/  ISETP.LT.OR P0, PT, R5.reuse, 0x1, !P6 ;  /* 0x000000010500780c */ /* 0x040fe20007701670 */
[----:B------:R-:W-:Y:S01]  /*2030*/  LDSM.16.M88.4 R168, [R232+0x100] ;  /* 0x00010000e8a8783b */ /* 0x000fe20000000200 */
[----:B------:R-:W-:Y:S01]  /*2040*/  P2R R12, PR, RZ, 0x10 ;  /* 0x00000010ff0c7803 */ /* 0x000fe20000000000 */
[C---:B------:R-:W-:Y:S01]  /*2050*/  IMAD R124, R0.reuse, 0x2, R249 ;  /* 0x00000002007c7824 */ /* 0x040fe200078e02f9 */
[----:B------:R-:W-:Y:S01]  /*2060*/  ISETP.LT.OR P6, PT, R5, 0x21, !P6 ;  /* 0x000000210500780c */ /* 0x000fe200077c1670 */
[----:B------:R-:W-:Y:S01]  /*2070*/  LDSM.16.M88.4 R200, [R232+0x4100] ;  /* 0x00410000e8c8783b */ /* 0x000fe20000000200 */
[----:B------:R-:W-:-:S03]  /*2080*/  IMAD R252, R0, 0x2, R250 ;  /* 0x0000000200fc7824 */ /* 0x000fc600078e02fa */
[----:B------:R-:W-:Y:S04]  /*2090*/  LDSM.16.M88.4 R216, [R232+0x8100] ;  /* 0x00810000e8d8783b */ /* 0x000fe80000000200 */
        /* <DEDUP_REMOVED lines=18> */
[----:B------:R-:W1:Y:S04]  /*21c0*/  LDSM.16.M88.4 R28, [R248+0x11100] ;  /* 0x01110000f81c783b */ /* 0x000e680000000200 */
[----:B------:R-:W2:Y:S04]  /*21d0*/  LDSM.16.M88.4 R36, [R248+0x11900] ;  /* 0x01190000f824783b */ /* 0x000ea80000000200 */
[----:B------:R-:W-:Y:S04]  /*21e0*/  LDSM.16.M88.4 R44, [R94] ;  /* 0x000000005e2c783b */ /* 0x000fe80000000200 */
[----:B------:R-:W3:Y:S04]  /*21f0*/  LDSM.16.M88.4 R56, [R94+0x800] ;  /* 0x000800005e38783b */ /* 0x000ee80000000200 */
[----:B------:R-:W4:Y:S04]  /*2200*/  LDSM.16.M88.4 R64, [R94+0x1000] ;  /* 0x001000005e40783b */ /* 0x000f280000000200 */
[----:B------:R-:W5:Y:S04]  /*2210*/  LDSM.16.M88.4 R72, [R94+0x1800] ;  /* 0x001800005e48783b */ /* 0x000f680000000200 */
        /* <DEDUP_REMOVED lines=10> */
[----:B------:R-:W-:-:S04]  /*22c0*/  LOP3.LUT P0, RZ, R21, 0x4, RZ, 0xc0, !PT ;  /* 0x0000000415ff7812 */ /* 0x000fc8000780c0ff */
[----:B------:R-:W-:Y:S01]  /*22d0*/  SEL R2, R2, 0xffffffc0, !P0 ;  /* 0xffffffc002027807 */ /* 0x000fe20004000000 */
[C---:B------:R-:W-:Y:S01]  /*22e0*/  HMMA.16816.F32 R20, R168.reuse, R24, RZ ;  /* 0x00000018a814723c */ /* 0x040fe200000018ff */
[----:B------:R-:W-:Y:S02]  /*22f0*/  LOP3.LUT P0, RZ, R11, 0x8, RZ, 0xc0, !PT ;  /* 0x000000080bff7812 */ /* 0x000fe4000780c0ff */
[----:B------:R-:W-:Y:S01]  /*2300*/  IADD3 R251, R2, R94, RZ ;  /* 0x0000005e02fb7210 */ /* 0x000fe20007ffe0ff */
[----:B------:R-:W-:Y:S01]  /*2310*/  IMAD.IADD R92, R248, 0x1, R2 ;  /* 0x00000001f85c7824 */ /* 0x000fe200078e0202 */
[C---:B------:R-:W-:Y:S02]  /*2320*/  ISETP.LT.OR P4, PT, R5.reuse, 0x1, !P0 ;  /* 0x000000010500780c */ /* 0x040fe40004781670 */
[----:B------:R-:W-:Y:S01]  /*2330*/  ISETP.LT.OR P0, PT, R5, 0x21, !P0 ;  /* 0x000000210500780c */ /* 0x000fe20004701670 */
[----:B------:R-:W-:Y:S01]  /*2340*/  HMMA.16816.F32 R24, R168, R26, RZ ;  /* 0x0000001aa818723c */ /* 0x000fe200000018ff */
[----:B------:R-:W-:Y:S01]  /*2350*/  LOP3.LUT R2, R89, 0xffffffe0, RZ, 0xc0, !PT ;  /* 0xffffffe059027812 */ /* 0x000fe200078ec0ff */
[----:B------:R-:W-:Y:S04]  /*2360*/  STL [R1+0x4], R92 ;  /* 0x0000045c01007387 */ /* 0x000fe80000100800 */
[----:B------:R-:W-:-:S02]  /*2370*/  IMAD.IADD R2, R97, 0x1, -R2 ;  /* 0x0000000161027824 */ /* 0x000fc400078e0a02 */
[----:B------:R-:W-:Y:S02]  /*2380*/  HMMA.16816.F32 R40, R168, R30, RZ ;  /* 0x0000001ea828723c */ /* 0x000fe400000018ff */
[----:B------:R1:W-:Y:S01]  /*2390*/  LDGSTS.E.BYPASS.LTC128B.128 [R95+0x6100], [R6.64+0x180], !P4 ;  /* 0x06100180065f7fae */ /* 0x0003e2000e101d56 */
[----:B------:R-:W-:Y:S02]  /*23a0*/  ISETP.LT.OR P4, PT, R5, 0x21, P5 ;  /* 0x000000210500780c */ /* 0x000fe40002f81670 */
[----:B------:R-:W-:-:S03]  /*23b0*/  LEA.HI R5, R90, R97, RZ, 0x2 ;  /* 0x000000615a057211 */ /* 0x000fc600078f10ff */
[----:B--2---:R-:W-:Y:S01]  /*23c0*/  HMMA.16816.F32 R48, R168, R36, RZ ;  /* 0x00000024a830723c */ /* 0x004fe200000018ff */
[----:B------:R-:W-:-:S05]  /*23d0*/  LOP3.LUT R5, R5, 0xfffffffc, RZ, 0xc0, !PT ;  /* 0xfffffffc05057812 */ /* 0x000fca00078ec0ff */
[----:B------:R-:W-:Y:S02]  /*23e0*/  IMAD.IADD R5, R97, 0x1, -R5 ;  /* 0x0000000161057824 */ /* 0x000fe400078e0a05 */
[----:B------:R2:W-:Y:S01]  /*23f0*/  LDGSTS.E.BYPASS.LTC128B.128 [R95+0x1100], [R8.64], !P4 ;  /* 0x01100000085f7fae */ /* 0x0005e2000e101d56 */
[----:B------:R-:W-:Y:S01]  /*2400*/  ISETP.NE.AND P4, PT, R12, RZ, PT ;  /* 0x000000ff0c00720c */ /* 0x000fe20003f85270 */
[C---:B------:R-:W-:Y:S02]  /*2410*/  HMMA.16816.F32 R52, R168.reuse, R38, RZ ;  /* 0x00000026a834723c */ /* 0x040fe400000018ff */
[----:B------:R2:W-:Y:S04]  /*2420*/  LDGSTS.E.BYPASS.LTC128B.128 [R95+0x3100], [R8.64+0x80], !P6 ;  /* 0x03100080085f7fae */ /* 0x0005e8000f101d56 */
[----:B------:R2:W-:Y:S01]  /*2430*/  LDGSTS.E.BYPASS.LTC128B.128 [R95+0x5100], [R8.64+0x100], !P1 ;  /* 0x05100100085f7fae */ /* 0x0005e2000c901d56 */
[----:B------:R-:W-:Y:S01]  /*2440*/  PLOP3.LUT P1, PT, PT, PT, UP1, 0x80, 0x0 ;  /* 0x000000000000781c */ /* 0x000fe20003f2f018 */
[----:B------:R-:W-:Y:S02]  /*2450*/  HMMA.16816.F32 R12, R168, R16, RZ ;  /* 0x00000010a80c723c */ /* 0x000fe400000018ff */
[----:B------:R2:W-:Y:S01]  /*2460*/  LDGSTS.E.BYPASS.LTC128B.128 [R95+0x7100], [R8.64+0x180], !P0 ;  /* 0x07100180085f7fae */ /* 0x0005e2000c101d56 */
[----:B-1----:R-:W-:-:S02]  /*2470*/  SHF.R.S32.HI R6, RZ, 0x1f, R88 ;  /* 0x0000001fff067819 */ /* 0x002fc40000011458 */
[----:B------:R-:W-:Y:S01]  /*2480*/  LEA.HI R7, R5, R5, RZ, 0x1 ;  /* 0x0000000505077211 */ /* 0x000fe200078f08ff */
[----:B------:R-:W1:Y:S01]  /*2490*/  LDSM.16.M88.4 R68, [R92+0x10100] ;  /* 0x010100005c44783b */ /* 0x000e620000000200 */
[----:B------:R-:W-:Y:S01]  /*24a0*/  LEA.HI R6, R6, R88, RZ, 0x3 ;  /* 0x0000005806067211 */ /* 0x000fe200078f18ff */
[----:B------:R-:W-:Y:S01]  /*24b0*/  HMMA.16816.F32 R16, R168, R18, RZ ;  /* 0x00000012a810723c */ /* 0x000fe200000018ff */
[----:B------:R-:W-:Y:S01]  /*24c0*/  LOP3.LUT R7, R7, 0x1ffffffe, RZ, 0xc0, !PT ;  /* 0x1ffffffe07077812 */ /* 0x000fe200078ec0ff */
[----:B------:R-:W1:Y:S01]  /*24d0*/  LDSM.16.M88.4 R60, [R92+0x10900] ;  /* 0x010900005c3c783b */ /* 0x000e620000000200 */
[----:B------:R-:W-:-:S03]  /*24e0*/  PLOP3.LUT P0, PT, PT, PT, UP1, 0x80, 0x0 ;  /* 0x000000000000781c */ /* 0x000fc60003f0f018 */
[----:B------:R-:W1:Y:S01]  /*24f0*/  LDSM.16.M88.4 R76, [R92+0x11100] ;  /* 0x011100005c4c783b */ /* 0x000e620000000200 */
[----:B------:R-:W-:Y:S01]  /*2500*/  IMAD.IADD R7, R5, 0x1, -R7 ;  /* 0x0000000105077824 */ /* 0x000fe200078e0a07 */
[C---:B---3--:R-:W-:Y:S02]  /*2510*/  HMMA.16816.F32 R20, R172.reuse, R56, R20 ;  /* 0x00000038ac14723c */ /* 0x048fe40000001814 */
[----:B------:R-:W3:Y:S04]  /*2520*/  LDSM.16.M88.4 R80, [R92+0x11900] ;  /* 0x011900005c50783b */ /* 0x000ee80000000200 */
[----:B------:R-:W1:Y:S02]  /*2530*/  LDSM.16.M88.4 R84, [R251] ;  /* 0x00000000fb54783b */ /* 0x000e640000000200 */
[C---:B------:R-:W-:Y:S02]  /*2540*/  HMMA.16816.F32 R24, R172.reuse, R58, R24 ;  /* 0x0000003aac18723c */ /* 0x040fe40000001818 */
[----:B------:R-:W-:Y:S04]  /*2550*/  LDSM.16.M88.4 R56, [R248+0x13100] ;  /* 0x01310000f838783b */ /* 0x000fe80000000200 */
[----:B------:R-:W0:Y:S02]  /*2560*/  LDGDEPBAR ;  /* 0x00000000000079af */ /* 0x000e240000000000 */
[C---:B--2---:R-:W-:Y:S02]  /*2570*/  HMMA.16816.F32 R8, R172.reuse, R44, R12 ;  /* 0x0000002cac08723c */ /* 0x044fe4000000180c */
[----:B------:R-:W2:Y:S06]  /*2580*/  LDSM.16.M88.4 R12, [R251+0x800] ;  /* 0x00080000fb0c783b */ /* 0x000eac0000000200 */
[C---:B------:R-:W-:Y:S01]  /*2590*/  HMMA.16816.F32 R16, R172.reuse, R46, R16 ;  /* 0x0000002eac10723c */ /* 0x040fe20000001810 */
[----:B------:R-:W-:Y:S07]  /*25a0*/  LDSM.16.M88.4 R44, [R248+0x12900] ;  /* 0x01290000f82c783b */ /* 0x000fee0000000200 */
[C---:B----4-:R-:W-:Y:S08]  /*25b0*/  HMMA.16816.F32 R28, R172.reuse, R64, R32 ;  /* 0x00000040ac1c723c */ /* 0x050ff00000001820 */
[C---:B------:R-:W-:Y:S01]  /*25c0*/  HMMA.16816.F32 R32, R172.reuse, R66, R40 ;  /* 0x00000042ac20723c */ /* 0x040fe20000001828 */
[----:B------:R-:W-:Y:S07]  /*25d0*/  LDSM.16.M88.4 R64, [R248+0x13900] ;  /* 0x01390000f840783b */ /* 0x000fee0000000200 */
[C---:B-----5:R-:W-:Y:S01]  /*25e0*/  HMMA.16816.F32 R36, R172.reuse, R72, R48 ;  /* 0x00000048ac24723c */ /* 0x060fe20000001830 */
[----:B------:R-:W4:Y:S07]  /*25f0*/  LDSM.16.M88.4 R48, [R251+0x1000] ;  /* 0x00100000fb30783b */ /* 0x000f2e0000000200 */
[----:B------:R-:W-:Y:S01]  /*2600*/  HMMA.16816.F32 R40, R172, R74, R52 ;  /* 0x0000004aac28723c */ /* 0x000fe20000001834 */
[----:B------:R-:W5:Y:S04]  /*2610*/  LDSM.16.M88.4 R52, [R251+0x1800] ;  /* 0x00180000fb34783b */ /* 0x000f680000000200 */
        /* <DEDUP_REMOVED lines=9> */
[----:B------:R-:W1:Y:S07]  /*26b0*/  LDSM.16.M88.4 R76, [R94+0x2000] ;  /* 0x002000005e4c783b */ /* 0x000e6e0000000200 */
[C---:B---3--:R-:W-:Y:S08]  /*26c0*/  HMMA.16816.F32 R36, R192.reuse, R80, R36 ;  /* 0x00000050c024723c */ /* 0x048ff00000001824 */
[----:B------:R-:W-:Y:S01]  /*26d0*/  HMMA.16816.F32 R40, R192, R82, R40 ;  /* 0x00000052c028723c */ /* 0x000fe20000001828 */
[----:B------:R-:W-:Y:S07]  /*26e0*/  LDSM.16.M88.4 R80, [R251+0x2000] ;  /* 0x00200000fb50783b */ /* 0x000fee0000000200 */
[C---:B------:R-:W-:Y:S08]  /*26f0*/  HMMA.16816.F32 R8, R196.reuse, R84, R8 ;  /* 0x00000054c408723c */ /* 0x040ff00000001808 */
[C---:B------:R-:W-:Y:S08]  /*2700*/  HMMA.16816.F32 R16, R196.reuse, R86, R16 ;  /* 0x00000056c410723c */ /* 0x040ff00000001810 */
[C---:B--2---:R-:W-:Y:S08]  /*2710*/  HMMA.16816.F32 R20, R196.reuse, R12, R20 ;  /* 0x0000000cc414723c */ /* 0x044ff00000001814 */
[C---:B------:R-:W-:Y:S01]  /*2720*/  HMMA.16816.F32 R24, R196.reuse, R14, R24 ;  /* 0x0000000ec418723c */ /* 0x040fe20000001818 */
[----:B------:R-:W2:Y:S07]  /*2730*/  LDSM.16.M88.4 R12, [R94+0x2800] ;  /* 0x002800005e0c783b */ /* 0x000eae0000000200 */
[C---:B----4-:R-:W-:Y:S08]  /*2740*/  HMMA.16816.F32 R28, R196.reuse, R48, R28 ;  /* 0x00000030c41c723c */ /* 0x050ff0000000181c */
[C---:B------:R-:W-:Y:S01]  /*2750*/  HMMA.16816.F32 R32, R196.reuse, R50, R32 ;  /* 0x00000032c420723c */ /* 0x040fe20000001820 */
[----:B------:R-:W-:Y:S07]  /*2760*/  LDSM.16.M88.4 R48, [R92+0x12900] ;  /* 0x012900005c30783b */ /* 0x000fee0000000200 */
[C---:B-----5:R-:W-:Y:S08]  /*2770*/  HMMA.16816.F32 R36, R196.reuse, R52, R36 ;  /* 0x00000034c424723c */ /* 0x060ff00000001824 */
[----:B------:R-:W-:Y:S01]  /*2780*/  HMMA.16816.F32 R40, R196, R54, R40 ;  /* 0x00000036c428723c */ /* 0x000fe20000001828 */
[----:B------:R-:W3:Y:S07]  /*2790*/  LDSM.16.M88.4 R52, [R94+0x3000] ;  /* 0x003000005e34783b */ /* 0x000eee0000000200 */
        /* <DEDUP_REMOVED lines=14> */
[----:B------:R-:W-:Y:S07]  /*2880*/  LDSM.16.M88.4 R76, [R248+0x14100] ;  /* 0x01410000f84c783b */ /* 0x000fee0000000200 */
[C---:B--2---:R-:W-:Y:S08]  /*2890*/  HMMA.16816.F32 R20, R204.reuse, R12, R20 ;  /* 0x0000000ccc14723c */ /* 0x044ff00000001814 */
[C---:B------:R-:W-:Y:S08]  /*28a0*/  HMMA.16816.F32 R24, R204.reuse, R14, R24 ;  /* 0x0000000ecc18723c */ /* 0x040ff00000001818 */
[C---:B---3--:R-:W-:Y:S08]  /*28b0*/  HMMA.16816.F32 R28, R204.reuse, R52, R28 ;  /* 0x00000034cc1c723c */ /* 0x048ff0000000181c */
[C---:B------:R-:W-:Y:S01]  /*28c0*/  HMMA.16816.F32 R32, R204.reuse, R54, R32 ;  /* 0x00000036cc20723c */ /* 0x040fe20000001820 */
[----:B------:R-:W2:Y:S07]  /*28d0*/  LDSM.16.M88.4 R52, [R251+0x3000] ;  /* 0x00300000fb34783b */ /* 0x000eae0000000200 */
[C---:B------:R-:W-:Y:S08]  /*28e0*/  HMMA.16816.F32 R36, R204.reuse, R60, R36 ;  /* 0x0000003ccc24723c */ /* 0x040ff00000001824 */
[----:B------:R-:W-:Y:S01]  /*28f0*/  HMMA.16816.F32 R40, R204, R62, R40 ;  /* 0x0000003ecc28723c */ /* 0x000fe20000001828 */
[----:B------:R-:W-:Y:S07]  /*2900*/  LDSM.16.M88.4 R60, [R248+0x15100] ;  /* 0x01510000f83c783b */ /* 0x000fee0000000200 */
[C---:B------:R-:W-:Y:S08]  /*2910*/  HMMA.16816.F32 R8, R208.reuse, R72, R8 ;  /* 0x00000048d008723c */ /* 0x040ff00000001808 */
[C---:B------:R-:W-:Y:S01]  /*2920*/  HMMA.16816.F32 R16, R208.reuse, R74, R16 ;  /* 0x0000004ad010723c */ /* 0x040fe20000001810 */
[----:B------:R-:W-:Y:S07]  /*2930*/  LDSM.16.M88.4 R72, [R248+0x15900] ;  /* 0x01590000f848783b */ /* 0x000fee0000000200 */
[C---:B------:R-:W-:Y:S08]  /*2940*/  HMMA.16816.F32 R20, R208.reuse, R48, R20 ;  /* 0x00000030d014723c */ /* 0x040ff00000001814 */
[C---:B------:R-:W-:Y:S01]  /*2950*/  HMMA.16816.F32 R24, R208.reuse, R50, R24 ;  /* 0x00000032d018723c */ /* 0x040fe20000001818 */
[----:B------:R-:W3:Y:S07]  /*2960*/  LDSM.16.M88.4 R48, [R248+0x14900] ;  /* 0x01490000f830783b */ /* 0x000eee0000000200 */
[C---:B-1----:R-:W-:Y:S08]  /*2970*/  HMMA.16816.F32 R28, R208.reuse, R56, R28 ;  /* 0x00000038d01c723c */ /* 0x042ff0000000181c */
[C---:B------:R-:W-:Y:S01]  /*2980*/  HMMA.16816.F32 R32, R208.reuse, R58, R32 ;  /* 0x0000003ad020723c */ /* 0x040fe20000001820 */
[----:B------:R-:W-:Y:S07]  /*2990*/  LDSM.16.M88.4 R56, [R94+0x5000] ;  /* 0x005000005e38783b */ /* 0x000fee0000000200 */
        /* <DEDUP_REMOVED lines=8> */
[----:B------:R-:W4:Y:S07]  /*2a20*/  LDSM.16.M88.4 R44, [R94+0x4800] ;  /* 0x004800005e2c783b */ /* 0x000f2e0000000200 */
[C---:B--2---:R-:W-:Y:S08]  /*2a30*/  HMMA.16816.F32 R28, R212.reuse, R52, R28 ;  /* 0x00000034d41c723c */ /* 0x044ff0000000181c */
[C---:B------:R-:W-:Y:S01]  /*2a40*/  HMMA.16816.F32 R32, R212.reuse, R54, R32 ;  /* 0x00000036d420723c */ /* 0x040fe20000001820 */
[----:B------:R-:W-:Y:S07]  /*2a50*/  LDSM.16.M88.4 R52, [R92+0x14900] ;  /* 0x014900005c34783b */ /* 0x000fee0000000200 */
[C---:B------:R-:W-:Y:S08]  /*2a60*/  HMMA.16816.F32 R36, R212.reuse, R64, R36 ;  /* 0x00000040d424723c */ /* 0x040ff00000001824 */
[----:B------:R-:W-:Y:S01]  /*2a70*/  HMMA.16816.F32 R40, R212, R66, R40 ;  /* 0x00000042d428723c */ /* 0x000fe20000001828 */
[----:B------:R-:W-:Y:S07]  /*2a80*/  LDSM.16.M88.4 R64, [R92+0x15100] ;  /* 0x015100005c40783b */ /* 0x000fee0000000200 */
[C---:B------:R-:W-:Y:S08]  /*2a90*/  HMMA.16816.F32 R16, R216.reuse, R76, R12 ;  /* 0x0000004cd810723c */ /* 0x040ff0000000180c */
[C---:B------:R-:W-:Y:S01]  /*2aa0*/  HMMA.16816.F32 R12, R216.reuse, R78, R8 ;  /* 0x0000004ed80c723c */ /* 0x040fe20000001808 */
[----:B------:R-:W2:Y:S07]  /*2ab0*/  LDSM.16.M88.4 R76, [R92+0x14100] ;  /* 0x014100005c4c783b */ /* 0x000eae0000000200 */
        /* <DEDUP_REMOVED lines=11> */
[----:B------:R-:W1:Y:S07]  /*2b70*/  LDSM.16.M88.4 R80, [R251+0x4000] ;  /* 0x00400000fb50783b */ /* 0x000e6e0000000200 */
[C---:B----4-:R-:W-:Y:S08]  /*2b80*/  HMMA.16816.F32 R12, R220.reuse, R44, R8 ;  /* 0x0000002cdc0c723c */ /* 0x050ff00000001808 */
        /* <DEDUP_REMOVED lines=17> */
[C---:B---3--:R-:W-:Y:S08]  /*2ca0*/  HMMA.16816.F32 R36, R224.reuse, R72, R36 ;  /* 0x00000048e024723c */ /* 0x048ff00000001824 */
[----:B------:R-:W-:Y:S01]  /*2cb0*/  HMMA.16816.F32 R40, R224, R74, R40 ;  /* 0x0000004ae028723c */ /* 0x000fe20000001828 */
[----:B------:R-:W-:Y:S07]  /*2cc0*/  LDSM.16.M88.4 R72, [R94+0x7800] ;  /* 0x007800005e48783b */ /* 0x000fee0000000200 */
        /* <DEDUP_REMOVED lines=9> */
[C---:B----4-:R-:W-:Y:S08]  /*2d60*/  HMMA.16816.F32 R36, R228.reuse, R68, R36 ;  /* 0x00000044e424723c */ /* 0x050ff00000001824 */
[----:B------:R-:W-:Y:S01]  /*2d70*/  HMMA.16816.F32 R40, R228, R70, R40 ;  /* 0x00000046e428723c */ /* 0x000fe20000001828 */
[----:B------:R-:W-:Y:S07]  /*2d80*/  LDSM.16.M88.4 R68, [R251+0x6000] ;  /* 0x00600000fb44783b */ /* 0x000fee0000000200 */
[C---:B--2---:R-:W-:Y:S08]  /*2d90*/  HMMA.16816.F32 R32, R232.reuse, R76, R28 ;  /* 0x0000004ce820723c */ /* 0x044ff0000000181c */
[C---:B------:R-:W-:Y:S08]  /*2da0*/  HMMA.16816.F32 R28, R232.reuse, R78, R24 ;  /* 0x0000004ee81c723c */ /* 0x040ff00000001818 */
[C---:B------:R-:W-:Y:S08]  /*2db0*/  HMMA.16816.F32 R24, R232.reuse, R44, R20 ;  /* 0x0000002ce818723c */ /* 0x040ff00000001814 */
[C---:B------:R-:W-:Y:S01]  /*2dc0*/  HMMA.16816.F32 R20, R232.reuse, R46, R16 ;  /* 0x0000002ee814723c */ /* 0x040fe20000001810 */
[----:B------:R-:W2:Y:S07]  /*2dd0*/  LDSM.16.M88.4 R44, [R92+0x16100] ;  /* 0x016100005c2c783b */ /* 0x000eae0000000200 */
[C---:B------:R-:W-:Y:S08]  /*2de0*/  HMMA.16816.F32 R16, R232.reuse, R56, R12 ;  /* 0x00000038e810723c */ /* 0x040ff0000000180c */
[C---:B------:R-:W-:Y:S01]  /*2df0*/  HMMA.16816.F32 R12, R232.reuse, R58, R8 ;  /* 0x0000003ae80c723c */ /* 0x040fe20000001808 */
[----:B------:R-:W4:Y:S07]  /*2e00*/  LDSM.16.M88.4 R56, [R92+0x17100] ;  /* 0x017100005c38783b */ /* 0x000f2e0000000200 */
[C---:B-----5:R-:W-:Y:S08]  /*2e10*/  HMMA.16816.F32 R8, R232.reuse, R64, R36 ;  /* 0x00000040e808723c */ /* 0x060ff00000001824 */
[----:B------:R-:W-:Y:S01]  /*2e20*/  HMMA.16816.F32 R40, R232, R66, R40 ;  /* 0x00000042e828723c */ /* 0x000fe20000001828 */
[----:B------:R-:W5:Y:S07]  /*2e30*/  LDSM.16.M88.4 R64, [R92+0x17900] ;  /* 0x017900005c40783b */ /* 0x000f6e0000000200 */
[C---:B-1----:R-:W-:Y:S08]  /*2e40*/  HMMA.16816.F32 R36, R236.reuse, R80, R32 ;  /* 0x00000050ec24723c */ /* 0x042ff00000001820 */
[C---:B------:R-:W-:Y:S08]  /*2e50*/  HMMA.16816.F32 R32, R236.reuse, R82, R28 ;  /* 0x00000052ec20723c */ /* 0x040ff0000000181c */
[C---:B------:R-:W-:Y:S08]  /*2e60*/  HMMA.16816.F32 R28, R236.reuse, R52, R24 ;  /* 0x00000034ec1c723c */ /* 0x040ff00000001818 */
[C---:B------:R-:W-:Y:S08]  /*2e70*/  HMMA.16816.F32 R24, R236.reuse, R54, R20 ;  /* 0x00000036ec18723c */ /* 0x040ff00000001814 */
[C---:B---3--:R-:W-:Y:S08]  /*2e80*/  HMMA.16816.F32 R20, R236.reuse, R60, R16 ;  /* 0x0000003cec14723c */ /* 0x048ff00000001810 */
[C---:B------:R-:W-:Y:S08]  /*2e90*/  HMMA.16816.F32 R16, R236.reuse, R62, R12 ;  /* 0x0000003eec10723c */ /* 0x040ff0000000180c */
[----:B------:R-:W-:Y:S08]  /*2ea0*/  HMMA.16816.F32 R8, R236, R72, R8 ;  /* 0x00000048ec08723c */ /* 0x000ff00000001808 */
[C---:B--2---:R-:W-:Y:S08]  /*2eb0*/  HMMA.16816.F32 R36, R240.reuse, R44, R36 ;  /* 0x0000002cf024723c */ /* 0x044ff00000001824 */
[C---:B------:R-:W-:Y:S08]  /*2ec0*/  HMMA.16816.F32 R32, R240.reuse, R46, R32 ;  /* 0x0000002ef020723c */ /* 0x040ff00000001820 */
[C---:B------:R-:W-:Y:S08]  /*2ed0*/  HMMA.16816.F32 R44, R240.reuse, R48, R28 ;  /* 0x00000030f02c723c */ /* 0x040ff0000000181c */
[C---:B----4-:R-:W-:Y:S08]  /*2ee0*/  HMMA.16816.F32 R28, R240.reuse, R56, R20 ;  /* 0x00000038f01c723c */ /* 0x050ff00000001814 */
[C---:B------:R-:W-:Y:S01]  /*2ef0*/  HMMA.16816.F32 R52, R240.reuse, R58, R16 ;  /* 0x0000003af034723c */ /* 0x040fe20000001810 */
[----:B------:R-:W1:Y:S07]  /*2f00*/  LDSM.16.M88.4 R16, [R251+0x7000] ;  /* 0x00700000fb10783b */ /* 0x000e6e0000000200 */
[----:B-----5:R-:W-:Y:S07]  /*2f10*/  HMMA.16816.F32 R56, R240, R64, R8 ;  /* 0x00000040f038723c */ /* 0x020fee0000001808 */
[----:B------:R-:W-:Y:S01]  /*2f20*/  SHF.R.S32.HI R9, RZ, 0x1f, R2 ;  /* 0x0000001fff097819 */ /* 0x000fe20000011402 */
[----:B------:R-:W-:Y:S01]  /*2f30*/  HMMA.16816.F32 R12, R236, R74, R40 ;  /* 0x0000004aec0c723c */ /* 0x000fe20000001828 */
[----:B------:R-:W-:Y:S01]  /*2f40*/  LOP3.LUT R8, R6, 0xffffff8, RZ, 0xc0, !PT ;  /* 0x0ffffff806087812 */ /* 0x000fe200078ec0ff */
[----:B------:R-:W-:Y:S01]  /*2f50*/  IMAD.U32 R10, RZ, RZ, UR16 ;  /* 0x00000010ff0a7e24 */ /* 0x000fe2000f8e00ff */
[----:B------:R-:W-:-:S03]  /*2f60*/  LEA.HI R6, R9, R2, RZ, 0x2 ;  /* 0x0000000209067211 */ /* 0x000fc600078f10ff */
[----:B------:R-:W-:Y:S01]  /*2f70*/  IMAD.IADD R9, R88, 0x1, -R8 ;  /* 0x0000000158097824 */ /* 0x000fe200078e0a08 */
[----:B------:R-:W-:Y:S01]  /*2f80*/  LEA.HI.SX32 R8, R6, UR6, 0x1e ;  /* 0x0000000606087c11 */ /* 0x000fe2000f8ff2ff */
[----:B------:R-:W-:Y:S01]  /*2f90*/  HMMA.16816.F32 R40, R240, R50, R24 ;  /* 0x00000032f028723c */ /* 0x000fe20000001818 */
[----:B------:R-:W2:Y:S03]  /*2fa0*/  LDSM.16.M88.4 R24, [R251+0x6800] ;  /* 0x00680000fb18783b */ /* 0x000ea60000000200 */
[----:B------:R-:W-:-:S04]  /*2fb0*/  IMAD R5, R9, 0x10, R8 ;  /* 0x0000001009057824 */ /* 0x000fc800078e0208 */
[----:B------:R-:W-:Y:S01]  /*2fc0*/  IMAD R76, R7, 0x8, R5 ;  /* 0x00000008074c7824 */ /* 0x000fe200078e0205 */
[----:B------:R-:W-:Y:S03]  /*2fd0*/  HMMA.16816.F32 R60, R244, R68, R36 ;  /* 0x00000044f43c723c */ /* 0x000fe60000001824 */
[----:B------:R-:W-:Y:S01]  /*2fe0*/  @P1 IMAD.HI.U32 R7, R76, c[0x0][0x2c8], RZ ;  /* 0x0000b2004c071a27 */ /* 0x000fe200078e00ff */
[----:B------:R-:W-:Y:S03]  /*2ff0*/  STL [R1+0xc4], R76 ;  /* 0x0000c44c01007387 */ /* 0x000fe60000100800 */
[----:B------:R-:W-:Y:S01]  /*3000*/  IMAD.MOV.U32 R5, RZ, RZ, R76 ;  /* 0x000000ffff057224 */ /* 0x000fe200078e004c */
[----:B------:R-:W-:Y:S01]  /*3010*/  @P0 SHF.R.U32.HI R5, RZ, c[0x0][0x2cc], R7 ;  /* 0x0000b300ff050a19 */ /* 0x000fe20000011607 */
[----:B------:R-:W-:Y:S01]  /*3020*/  HMMA.16816.F32 R64, R240, R66, R12 ;  /* 0x00000042f040723c */ /* 0x000fe2000000180c */
[----:B------:R-:W3:Y:S01]  /*3030*/  LDSM.16.M88.4 R12, [R251+0x7800] ;  /* 0x00780000fb0c783b */ /* 0x000ee20000000200 */
[----:B------:R-:W-:-:S04]  /*3040*/  DEPBAR.LE SB0, 0x0 ;  /* 0x000080000000791a */ /* 0x000fc80000000000 */
[----:B------:R-:W4:Y:S02]  /*3050*/  SHFL.IDX PT, R8, R5, RZ, 0x1c1f ;  /* 0x001c1fff05087589 */ /* 0x000f2400000e0000 */
[C---:B------:R-:W-:Y:S02]  /*3060*/  HMMA.16816.F32 R20, R244.reuse, R70, R32 ;  /* 0x00000046f414723c */ /* 0x040fe40000001820 */
[----:B------:R5:W3:Y:S06]  /*3070*/  SHFL.IDX PT, R7, R5, 0x1, 0x1c1f ;  /* 0x003c1f0005077f89 */ /* 0x000aec00000e0000 */
[C---:B-1----:R-:W-:Y:S08]  /*3080*/  HMMA.16816.F32 R36, R244.reuse, R18, R52 ;  /* 0x00000012f424723c */ /* 0x042ff00000001834 */
[C---:B--2---:R-:W-:Y:S08]  /*3090*/  HMMA.16816.F32 R44, R244.reuse, R24, R44 ;  /* 0x00000018f42c723c */ /* 0x044ff0000000182c */
[----:B------:R-:W-:Y:S01]  /*30a0*/  HMMA.16816.F32 R48, R244, R26, R40 ;  /* 0x0000001af430723c */ /* 0x000fe20000001828 */
[----:B-----5:R-:W-:-:S05]  /*30b0*/  LOP3.LUT R5, R6, 0x7ffffffc, RZ, 0xc0, !PT ;  /* 0x7ffffffc06057812 */ /* 0x020fca00078ec0ff */
[----:B------:R-:W-:Y:S02]  /*30c0*/  IMAD.IADD R5, R2, 0x1, -R5 ;  /* 0x0000000102057824 */ /* 0x000fe400078e0a05 */
[----:B------:R-:W-:Y:S01]  /*30d0*/  IMAD.U32 R2, RZ, RZ, UR4 ;  /* 0x00000004ff027e24 */ /* 0x000fe2000f8e00ff */
[----:B------:R-:W-:Y:S01]  /*30e0*/  HMMA.16816.F32 R40, R244, R16, R28 ;  /* 0x00000010f428723c */ /* 0x000fe2000000181c */
[----:B------:R-:W-:Y:S01]  /*30f0*/  IMAD.SHL.U32 R9, R5, 0x2, RZ ;  /* 0x0000000205097824 */ /* 0x000fe200078e00ff */
[----:B------:R-:W-:-:S04]  /*3100*/  @UP0 USHF.R.S32.HI UR4, URZ, 0x1f, UR17 ;  /* 0x0000001f3f040899 */ /* 0x000fc80008011411 */
[C---:B------:R-:W-:Y:S01]  /*3110*/  IADD3 R2, -R9.reuse, UR10, R2 ;  /* 0x0000000a09027c10 */ /* 0x040fe2000fffe102 */
[----:B------:R1:W-:Y:S01]  /*3120*/  STL [R1+0xc8], R9 ;  /* 0x0000c80901007387 */ /* 0x0003e20000100800 */
[----:B------:R-:W-:Y:S01]  /*3130*/  IADD3 R6, -R9, UR11, RZ ;  /* 0x0000000b09067c10 */ /* 0x000fe2000fffe1ff */
[C---:B---3--:R-:W-:Y:S01]  /*3140*/  HMMA.16816.F32 R28, R244.reuse, R14, R64 ;  /* 0x0000000ef41c723c */ /* 0x048fe20000001840 */
[----:B------:R-:W-:Y:S01]  /*3150*/  IADD3 R2, R2, -UR19, RZ ;  /* 0x8000001302027c10 */ /* 0x000fe2000fffe0ff */
[----:B------:R-:W-:Y:S01]  /*3160*/  @UP0 UIMAD UR4, UR4, UR8, UR7 ;  /* 0x00000008040402a4 */ /* 0x000fe2000f8e0207 */
[----:B------:R-:W-:Y:S03]  /*3170*/  STL [R1], R124 ;  /* 0x0000007c01007387 */ /* 0x000fe60000100800 */
[C---:B----4-:R-:W-:Y:S01]  /*3180*/  IMAD.IADD R5, R2.reuse, 0x1, R8 ;  /* 0x0000000102057824 */ /* 0x050fe200078e0208 */
[----:B------:R-:W-:Y:S01]  /*3190*/  IADD3 R2, R2, R7, RZ ;  /* 0x0000000702027210 */ /* 0x000fe20007ffe0ff */
[----:B------:R-:W-:Y:S03]  /*31a0*/  HMMA.16816.F32 R32, R244, R12, R56 ;  /* 0x0000000cf420723c */ /* 0x000fe60000001838 */
[----:B------:R-:W-:-:S02]  /*31b0*/  IMNMX R5, R6, R5, PT ;  /* 0x0000000506057217 */ /* 0x000fc40003800200 */
[----:B------:R-:W-:Y:S01]  /*31c0*/  IMNMX R2, R6, R2, PT ;  /* 0x0000000206027217 */ /* 0x000fe20003800200 */
[----:B------:R-:W-:Y:S01]  /*31d0*/  BAR.SYNC.DEFER_BLOCKING 0x0 ;  /* 0x0000000000007b1d */ /* 0x000fe20000010000 */
[C---:B------:R-:W-:Y:S02]  /*31e0*/  ISETP.GT.AND P6, PT, R5.reuse, 0x1, PT ;  /* 0x000000010500780c */ /* 0x040fe40003fc4270 */
[----:B------:R-:W-:Y:S02]  /*31f0*/  ISETP.GT.AND P0, PT, R5, RZ, PT ;  /* 0x000000ff0500720c */ /* 0x000fe40003f04270 */
[----:B------:R-:W-:Y:S02]  /*3200*/  ISETP.GT.AND P1, PT, R2, RZ, PT ;  /* 0x000000ff0200720c */ /* 0x000fe40003f24270 */
[----:B------:R-:W-:Y:S02]  /*3210*/  FSEL R7, R61, -INF , P6 ;  /* 0xff8000003d077808 */ /* 0x000fe40003000000 */
[----:B------:R-:W-:-:S02]  /*3220*/  FSEL R6, R60, -INF , P0 ;  /* 0xff8000003c067808 */ /* 0x000fc40000000000 */
[C---:B------:R-:W-:Y:S02]  /*3230*/  ISETP.GT.AND P6, PT, R5.reuse, 0x8, PT ;  /* 0x000000080500780c */ /* 0x040fe40003fc4270 */
[----:B------:R-:W-:Y:S02]  /*3240*/  ISETP.GT.AND P0, PT, R2, 0x1, PT ;  /* 0x000000010200780c */ /* 0x000fe40003f04270 */
[----:B------:R-:W-:Y:S02]  /*3250*/  FSEL R14, R62, -INF , P1 ;  /* 0xff8000003e0e7808 */ /* 0x000fe40000800000 */
[----:B------:R-:W-:Y:S02]  /*3260*/  ISETP.GT.AND P1, PT, R5, 0x9, PT ;  /* 0x000000090500780c */ /* 0x000fe40003f24270 */
[----:B------:R-:W-:Y:S02]  /*3270*/  FSEL R11, R20, -INF , P6 ;  /* 0xff800000140b7808 */ /* 0x000fe40003000000 */
[----:B------:R-:W-:-:S02]  /*3280*/  FMNMX.FTZ R8, R6, R7, !PT ;  /* 0x0000000706087209 */ /* 0x000fc40007810000 */
[----:B------:R-:W-:Y:S02]  /*3290*/  FSEL R15, R63, -INF , P0 ;  /* 0xff8000003f0f7808 */ /* 0x000fe40000000000 */
[C---:B------:R-:W-:Y:S02]  /*32a0*/  ISETP.GT.AND P0, PT, R2.reuse, 0x8, PT ;  /* 0x000000080200780c */ /* 0x040fe40003f04270 */
[----:B------:R-:W-:Y:S02]  /*32b0*/  FSEL R12, R21, -INF , P1 ;  /* 0xff800000150c7808 */ /* 0x000fe40000800000 */
[----:B------:R-:W-:Y:S02]  /*32c0*/  ISETP.GT.AND P6, PT, R5, 0x10, PT ;  /* 0x000000100500780c */ /* 0x000fe40003fc4270 */
[----:B------:R-:W-:Y:S02]  /*32d0*/  FMNMX.FTZ R8, R11, R8, !PT ;  /* 0x000000080b087209 */ /* 0x000fe40007810000 */
[----:B------:R-:W-:-:S02]  /*32e0*/  ISETP.GT.AND P1, PT, R2, 0x9, PT ;  /* 0x000000090200780c */ /* 0x000fc40003f24270 */
        /* <DEDUP_REMOVED lines=8> */
[----:B------:R-:W-:Y:S02]  /*3370*/  ISETP.GT.AND P0, PT, R5, 0x19, PT ;  /* 0x000000190500780c */ /* 0x000fe40003f04270 */
[----:B------:R-:W-:Y:S02]  /*3380*/  FSEL R24, R48, -INF , P1 ;  /* 0xff80000030187808 */ /* 0x000fe40000800000 */
[----:B------:R-:W-:Y:S02]  /*3390*/  FMNMX.FTZ R8, R19, R8, !PT ;  /* 0x0000000813087209 */ /* 0x000fe40007810000 */
[----:B------:R-:W-:-:S02]  /*33a0*/  ISETP.GT.AND P1, PT, R2, 0x10, PT ;  /* 0x000000100200780c */ /* 0x000fc40003f24270 */
[----:B------:R-:W-:Y:S02]  /*33b0*/  FSEL R27, R49, -INF , P0 ;  /* 0xff800000311b7808 */ /* 0x000fe40000000000 */
[C---:B------:R-:W-:Y:S02]  /*33c0*/  ISETP.GT.AND P6, PT, R5.reuse, 0x20, PT ;  /* 0x000000200500780c */ /* 0x040fe40003fc4270 */
[----:B------:R-:W-:Y:S02]  /*33d0*/  FMNMX.FTZ R8, R24, R8, !PT ;  /* 0x0000000818087209 */ /* 0x000fe40007810000 */
[----:B------:R-:W-:Y:S02]  /*33e0*/  ISETP.GT.AND P0, PT, R2, 0x11, PT ;  /* 0x000000110200780c */ /* 0x000fe40003f04270 */
        /* <DEDUP_REMOVED lines=8> */
[----:B-1----:R-:W-:Y:S02]  /*3470*/  FMNMX.FTZ R9, R14, R15, !PT ;  /* 0x0000000f0e097209 */ /* 0x002fe40007810000 */
[----:B------:R-:W-:Y:S02]  /*3480*/  ISETP.GT.AND P1, PT, R5, 0x29, PT ;  /* 0x000000290500780c */ /* 0x000fe40003f24270 */
[----:B------:R-:W-:Y:S02]  /*3490*/  FSEL R96, R36, -INF , P0 ;  /* 0xff80000024607808 */ /* 0x000fe40000000000 */
[----:B------:R-:W-:Y:S02]  /*34a0*/  FMNMX.FTZ R8, R97, R8, !PT ;  /* 0x0000000861087209 */ /* 0x000fe40007810000 */
[----:B------:R-:W-:Y:S02]  /*34b0*/  FMNMX.FTZ R9, R16, R9, !PT ;  /* 0x0000000910097209 */ /* 0x000fe40007810000 */
[----:B------:R-:W-:-:S02]  /*34c0*/  FSEL R99, R37, -INF , P1 ;  /* 0xff80000025637808 */ /* 0x000fc40000800000 */
[----:B------:R-:W-:Y:S02]  /*34d0*/  ISETP.GT.AND P0, PT, R2, 0x18, PT ;  /* 0x000000180200780c */ /* 0x000fe40003f04270 */
[C---:B------:R-:W-:Y:S02]  /*34e0*/  ISETP.GT.AND P1, PT, R5.reuse, 0x31, PT ;  /* 0x000000310500780c */ /* 0x040fe40003f24270 */
[----:B------:R-:W-:Y:S02]  /*34f0*/  ISETP.GT.AND P6, PT, R5, 0x30, PT ;  /* 0x000000300500780c */ /* 0x000fe40003fc4270 */
[----:B------:R-:W-:Y:S02]  /*3500*/  FMNMX.FTZ R8, R96, R8, !PT ;  /* 0x0000000860087209 */ /* 0x000fe40007810000 */
[----:B------:R-:W-:Y:S02]  /*3510*/  FMNMX.FTZ R9, R18, R9, !PT ;  /* 0x0000000912097209 */ /* 0x000fe40007810000 */
[----:B------:R-:W-:-:S02]  /*3520*/  FSEL R37, R50, -INF , P0 ;  /* 0xff80000032257808 */ /* 0x000fc40000000000 */
[----:B------:R-:W-:Y:S02]  /*3530*/  FSEL R102, R33, -INF , P1 ;  /* 0xff80000021667808 */ /* 0x000fe40000800000 */
[----:B------:R-:W-:Y:S02]  /*3540*/  FSEL R103, R32, -INF , P6 ;  /* 0xff80000020677808 */ /* 0x000fe40003000000 */
[----:B------:R-:W-:Y:S02]  /*3550*/  FMNMX.FTZ R8, R99, R8, !PT ;  /* 0x0000000863087209 */ /* 0x000fe40007810000 */
[C---:B------:R-:W-:Y:S02]  /*3560*/  ISETP.GT.AND P0, PT, R5.reuse, 0x38, PT ;  /* 0x000000380500780c */ /* 0x040fe40003f04270 */
[----:B------:R-:W-:Y:S02]  /*3570*/  ISETP.GT.AND P1, PT, R5, 0x39, PT ;  /* 0x000000390500780c */ /* 0x000fe40003f24270 */
[----:B------:R-:W-:-:S02]  /*3580*/  FMNMX.FTZ R5, R26, R9, !PT ;  /* 0x000000091a057209 */ /* 0x000fc40007810000 */
[----:B------:R-:W-:Y:S02]  /*3590*/  FMNMX.FTZ R8, R103, R8, !PT ;  /* 0x0000000867087209 */ /* 0x000fe40007810000 */
[----:B------:R-:W-:Y:S02]  /*35a0*/  FSEL R101, R28, -INF , P0 ;  /* 0xff8000001c657808 */ /* 0x000fe40000000000 */
[----:B------:R-:W-:Y:S02]  /*35b0*/  ISETP.GT.AND P0, PT, R2, 0x19, PT ;  /* 0x000000190200780c */ /* 0x000fe40003f04270 */
[----:B------:R-:W-:Y:S02]  /*35c0*/  FMNMX.FTZ R5, R25, R5, !PT ;  /* 0x0000000519057209 */ /* 0x000fe40007810000 */
[----:B------:R-:W-:Y:S02]  /*35d0*/  FMNMX.FTZ R165, R102, R8, !PT ;  /* 0x0000000866a57209 */ /* 0x000fe40007810000 */
[----:B------:R-:W-:-:S02]  /*35e0*/  FSEL R100, R29, -INF , P1 ;  /* 0xff8000001d647808 */ /* 0x000fc40000800000 */
[----:B------:R-:W-:Y:S02]  /*35f0*/  FSEL R36, R51, -INF , P0 ;  /* 0xff80000033247808 */ /* 0x000fe40000000000 */
[C---:B------:R-:W-:Y:S02]  /*3600*/  ISETP.GT.AND P1, PT, R2.reuse, 0x20, PT ;  /* 0x000000200200780c */ /* 0x040fe40003f24270 */
[----:B------:R-:W-:Y:S02]  /*3610*/  FMNMX.FTZ R5, R37, R5, !PT ;  /* 0x0000000525057209 */ /* 0x000fe40007810000 */
[----:B------:R-:W-:Y:S02]  /*3620*/  FMNMX.FTZ R165, R101, R165, !PT ;  /* 0x000000a565a57209 */ /* 0x000fe40007810000 */
[----:B------:R-:W-:Y:S02]  /*3630*/  ISETP.GT.AND P0, PT, R2, 0x21, PT ;  /* 0x000000210200780c */ /* 0x000fe40003f04270 */
[----:B------:R-:W-:-:S02]  /*3640*/  FSEL R85, R42, -INF , P1 ;  /* 0xff8000002a557808 */ /* 0x000fc40000800000 */
[----:B------:R-:W-:Y:S02]  /*3650*/  FMNMX.FTZ R5, R36, R5, !PT ;  /* 0x0000000524057209 */ /* 0x000fe40007810000 */
[----:B------:R-:W-:Y:S02]  /*3660*/  FMNMX.FTZ R165, R100, R165, !PT ;  /* 0x000000a564a57209 */ /* 0x000fe40007810000 */
[----:B------:R-:W-:Y:S02]  /*3670*/  FSEL R84, R43, -INF , P0 ;  /* 0xff8000002b547808 */ /* 0x000fe40000000000 */
[C---:B------:R-:W-:Y:S01]  /*3680*/  ISETP.GT.AND P1, PT, R2.reuse, 0x28, PT ;  /* 0x000000280200780c */ /* 0x040fe20003f24270 */
[----:B------:R-:W1:Y:S01]  /*3690*/  SHFL.BFLY PT, R8, R165, 0x2, 0x1f ;  /* 0x0c401f00a5087f89 */ /* 0x000e6200000e0000 */
[----:B------:R-:W-:Y:S02]  /*36a0*/  FMNMX.FTZ R5, R85, R5, !PT ;  /* 0x0000000555057209 */ /* 0x000fe40007810000 */
[----:B------:R-:W-:-:S02]  /*36b0*/  ISETP.GT.AND P0, PT, R2, 0x29, PT ;  /* 0x000000290200780c */ /* 0x000fc40003f04270 */
[----:B------:R-:W-:Y:S02]  /*36c0*/  FSEL R87, R38, -INF , P1 ;  /* 0xff80000026577808 */ /* 0x000fe40000800000 */
        /* <DEDUP_REMOVED lines=14> */
[----:B------:R-:W-:Y:S02]  /*37b0*/  FMNMX.FTZ R2, R125, R2, !PT ;  /* 0x000000027d027209 */ /* 0x000fe40007810000 */
[----:B-1----:R-:W-:Y:S02]  /*37c0*/  FMNMX.FTZ R165, R165, R8, !PT ;  /* 0x00000008a5a57209 */ /* 0x002fe40007810000 */
[----:B------:R-:W-:-:S02]  /*37d0*/  FMNMX.FTZ R2, R52, R2, !PT ;  /* 0x0000000234027209 */ /* 0x000fc40007810000 */
[----:B------:R-:W-:Y:S01]  /*37e0*/  PLOP3.LUT P0, PT, PT, PT, UP0, 0x80, 0x0 ;  /* 0x000000000000781c */ /* 0x000fe20003f0f008 */
[----:B------:R-:W1:Y:S04]  /*37f0*/  SHFL.BFLY PT, R5, R165, 0x1, 0x1f ;  /* 0x0c201f00a5057f89 */ /* 0x000e6800000e0000 */
[----:B------:R-:W2:Y:S08]  /*3800*/  SHFL.BFLY PT, R164, R2, 0x2, 0x1f ;  /* 0x0c401f0002a47f89 */ /* 0x000eb000000e0000 */
[----:B------:R-:W-:Y:S01]  /*3810*/  @P0 IMAD.WIDE.U32 R8, R91, UR17, R104 ;  /* 0x000000115b080c25 */ /* 0x000fe2000f8e0068 */
[----:B-1----:R-:W-:-:S02]  /*3820*/  FMNMX.FTZ R165, R165, R5, !PT ;  /* 0x00000005a5a57209 */ /* 0x002fc40007810000 */
        /* <DEDUP_REMOVED lines=53> */
[----:B-----5:R-:W-:-:S02]  /*3b80*/  FFMA.FTZ R3, R15, c[0x0][0x2d0], -R12 ;  /* 0x0000b4000f037a23 */ /* 0x020fc4000001080c */
[----:B------:R4:W-:Y:S01]  /*3b90*/  MUFU.EX2 R107, R0 ;  /* 0x00000000006b7308 */ /* 0x0009e20000000800 */
[----:B------:R-:W-:Y:S01]  /*3ba0*/  IMAD.MOV.U32 R15, RZ, RZ, R52 ;  /* 0x000000ffff0f7224 */ /* 0x000fe200078e0034 */
[----:B------:R-:W-:Y:S04]  /*3bb0*/  LDSM.16.MT88.4 R72, [R124+0x900] ;  /* 0x000900007c48783b */ /* 0x000fe80000004200 */
[----:B------:R-:W-:Y:S02]  /*3bc0*/  LDSM.16.MT88.4 R52, [R124+0x100] ;  /* 0x000100007c34783b */ /* 0x000fe40000004200 */
[----:B------:R5:W5:Y:S02]  /*3bd0*/  MUFU.EX2 R13, R3 ;  /* 0x00000003000d7308 */ /* 0x000b640000000800 */
[----:B--2---:R-:W2:Y:S01]  /*3be0*/  LDSM.16.MT88.4 R4, [R250+0x100] ;  /* 0x00010000fa04783b */ /* 0x004ea20000004200 */
[----:B-1----:R-:W-:-:S03]  /*3bf0*/  F2FP.PACK_AB R8, R81, R82 ;  /* 0x000000525108723e */ /* 0x002fc600000000ff */
[----:B------:R-:W1:Y:S01]  /*3c00*/  LDSM.16.MT88.4 R28, [R252+0x100] ;  /* 0x00010000fc1c783b */ /* 0x000e620000004200 */
[----:B----4-:R-:W-:-:S03]  /*3c10*/  FFMA.FTZ R0, R36, c[0x0][0x2d0], -R12 ;  /* 0x0000b40024007a23 */ /* 0x010fc6000001080c */
[----:B------:R-:W-:Y:S01]  /*3c20*/  LDSM.16.MT88.4 R68, [R250+0x2100] ;  /* 0x00210000fa44783b */ /* 0x000fe20000004200 */
[----:B------:R-:W-:Y:S03]  /*3c30*/  MUFU.EX2 R126, R0 ;  /* 0x00000000007e7308 */ /* 0x000fe60000000800 */
[----:B------:R-:W4:Y:S01]  /*3c40*/  LDSM.16.MT88.4 R60, [R249+0x2100] ;  /* 0x00210000f93c783b */ /* 0x000f220000004200 */
[--C-:B-----5:R-:W-:Y:S01]  /*3c50*/  FFMA.FTZ R3, R16, c[0x0][0x2d0], -R12.reuse ;  /* 0x0000b40010037a23 */ /* 0x120fe2000001080c */
[----:B------:R-:W-:Y:S02]  /*3c60*/  F2FP.PACK_AB R9, R13, R14 ;  /* 0x0000000e0d09723e */ /* 0x000fe400000000ff */
[----:B------:R-:W5:Y:S01]  /*3c70*/  LDSM.16.MT88.4 R76, [R124+0x2100] ;  /* 0x002100007c4c783b */ /* 0x000f620000004200 */
[----:B------:R3:W-:Y:S03]  /*3c80*/  MUFU.EX2 R80, R3 ;  /* 0x0000000300507308 */ /* 0x0007e60000000800 */
[----:B------:R-:W0:Y:S01]  /*3c90*/  LDGDEPBAR ;  /* 0x00000000000079af */ /* 0x000e220000000000 */
[----:B---3--:R-:W-:-:S04]  /*3ca0*/  FFMA.FTZ R3, R18, c[0x0][0x2d0], -R12 ;  /* 0x0000b40012037a23 */ /* 0x008fc8000001080c */
[----:B------:R3:W1:Y:S02]  /*3cb0*/  MUFU.EX2 R167, R3 ;  /* 0x0000000300a77308 */ /* 0x0006640000000800 */
[----:B---3--:R-:W-:Y:S01]  /*3cc0*/  FFMA.FTZ R3, R19, c[0x0][0x2d0], -R2 ;  /* 0x0000b40013037a23 */ /* 0x008fe20000010802 */
[----:B-1----:R-:W-:-:S05]  /*3cd0*/  F2FP.PACK_AB R11, R167, R80 ;  /* 0x00000050a70b723e */ /* 0x002fca00000000ff */
[----:B------:R1:W-:Y:S02]  /*3ce0*/  MUFU.EX2 R108, R3 ;  /* 0x00000003006c7308 */ /* 0x0003e40000000800 */
[C---:B------:R-:W-:Y:S08]  /*3cf0*/  HMMA.16816.F32 R48, R8.reuse, R20, RZ ;  /* 0x000000140830723c */ /* 0x040ff000000018ff */
[----:B------:R-:W-:Y:S01]  /*3d00*/  HMMA.16816.F32 R44, R8, R22, RZ ;  /* 0x00000016082c723c */ /* 0x000fe200000018ff */
[----:B-1----:R-:W-:-:S04]  /*3d10*/  FFMA.FTZ R3, R24, c[0x0][0x2d0], -R2 ;  /* 0x0000b40018037a23 */ /* 0x002fc80000010802 */
[----:B------:R1:W-:Y:S03]  /*3d20*/  MUFU.EX2 R88, R3 ;  /* 0x0000000300587308 */ /* 0x0003e60000000800 */
[C---:B--2---:R-:W-:Y:S07]  /*3d30*/  HMMA.16816.F32 R20, R8.reuse, R6, RZ ;  /* 0x000000060814723c */ /* 0x044fee00000018ff */
[----:B------:R-:W-:Y:S01]  /*3d40*/  F2FP.PACK_AB R7, R126, R107 ;  /* 0x0000006b7e07723e */ /* 0x000fe200000000ff */
        /* <DEDUP_REMOVED lines=8> */
[----:B------:R1:W-:Y:S03]  /*3dd0*/  MUFU.EX2 R90, R3 ;  /* 0x00000003005a7308 */ /* 0x0003e60000000800 */
[----:B----4-:R-:W-:Y:S01]  /*3de0*/  HMMA.16816.F32 R28, R8, R62, RZ ;  /* 0x0000003e081c723c */ /* 0x010fe200000018ff */
[----:B-1----:R-:W-:-:S07]  /*3df0*/  FFMA.FTZ R3, R25, c[0x0][0x2d0], -R12 ;  /* 0x0000b40019037a23 */ /* 0x002fce000001080c */
[----:B------:R-:W-:Y:S01]  /*3e00*/  HMMA.16816.F32 R24, R8, R4, RZ ;  /* 0x000000040818723c */ /* 0x000fe200000018ff */
[----:B------:R-:W1:Y:S06]  /*3e10*/  MUFU.EX2 R109, R3 ;  /* 0x00000003006d7308 */ /* 0x000e6c0000000800 */
[----:B------:R-:W-:Y:S02]  /*3e20*/  F2FP.PACK_AB R4, R108, R105 ;  /* 0x000000696c04723e */ /* 0x000fe400000000ff */
[----:B-1----:R-:W-:Y:S11]  /*3e30*/  F2FP.PACK_AB R5, R109, R90 ;  /* 0x0000005a6d05723e */ /* 0x002ff600000000ff */
[----:B------:R-:W-:Y:S04]  /*3e40*/  @!UPT UIADD3 URZ, URZ, URZ, URZ ;  /* 0x0000003f3f3ff290 */ /* 0x000fe8000fffe03f */
[C---:B------:R-:W-:Y:S08]  /*3e50*/  HMMA.16816.F32 R56, R4.reuse, R32, R24 ;  /* 0x000000200438723c */ /* 0x040ff00000001818 */
[C---:B------:R-:W-:Y:S01]  /*3e60*/  HMMA.16816.F32 R132, R4.reuse, R40, R48 ;  /* 0x000000280484723c */ /* 0x040fe20000001830 */
[----:B------:R-:W-:Y:S07]  /*3e70*/  LDSM.16.MT88.4 R48, [R252+0x900] ;  /* 0x00090000fc30783b */ /* 0x000fee0000004200 */
[C---:B------:R-:W-:Y:S01]  /*3e80*/  HMMA.16816.F32 R140, R4.reuse, R42, R44 ;  /* 0x0000002a048c723c */ /* 0x040fe2000000182c */
[----:B------:R-:W1:Y:S04]  /*3e90*/  LDSM.16.MT88.4 R40, [R250+0x2900] ;  /* 0x00290000fa28783b */ /* 0x000e680000004200 */
[----:B------:R-:W2:Y:S03]  /*3ea0*/  LDSM.16.MT88.4 R44, [R249+0x2900] ;  /* 0x00290000f92c783b */ /* 0x000ea60000004200 */
[----:B------:R-:W-:Y:S01]  /*3eb0*/  HMMA.16816.F32 R16, R4, R72, R16 ;  /* 0x000000480410723c */ /* 0x000fe20000001810 */
[----:B------:R-:W-:Y:S01]  /*3ec0*/  IMAD.MOV.U32 R114, RZ, RZ, R58 ;  /* 0x000000ffff727224 */ /* 0x000fe200078e003a */
[----:B------:R-:W-:Y:S01]  /*3ed0*/  MOV R110, R57 ;  /* 0x00000039006e7202 */ /* 0x000fe20000000f00 */
[----:B------:R-:W-:-:S02]  /*3ee0*/  IMAD.MOV.U32 R113, RZ, RZ, R59 ;  /* 0x000000ffff717224 */ /* 0x000fc400078e003b */
[----:B------:R-:W-:Y:S02]  /*3ef0*/  IMAD.MOV.U32 R111, RZ, RZ, R56 ;  /* 0x000000ffff6f7224 */ /* 0x000fe400078e0038 */
[----:B------:R-:W3:Y:S01]  /*3f00*/  LDSM.16.MT88.4 R56, [R124+0x2900] ;  /* 0x002900007c38783b */ /* 0x000ee20000004200 */
[----:B------:R-:W-:Y:S08]  /*3f10*/  HMMA.16816.F32 R148, R4, R34, R20 ;  /* 0x000000220494723c */ /* 0x000ff00000001814 */
[C---:B------:R-:W-:Y:S08]  /*3f20*/  HMMA.16816.F32 R24, R8.reuse, R68, RZ ;  /* 0x000000440818723c */ /* 0x040ff000000018ff */
[----:B------:R-:W-:Y:S01]  /*3f30*/  HMMA.16816.F32 R20, R8, R70, RZ ;  /* 0x000000460814723c */ /* 0x000fe200000018ff */
[----:B------:R-:W4:Y:S01]  /*3f40*/  LDSM.16.MT88.4 R68, [R252+0x2100] ;  /* 0x00210000fc44783b */ /* 0x000f220000004200 */
[----:B------:R-:W-:-:S02]  /*3f50*/  IMAD.MOV.U32 R166, RZ, RZ, R16 ;  /* 0x000000ffffa67224 */ /* 0x000fc400078e0010 */
[----:B------:R-:W-:Y:S02]  /*3f60*/  IMAD.MOV.U32 R127, RZ, RZ, R17 ;  /* 0x000000ffff7f7224 */ /* 0x000fe400078e0011 */
[----:B------:R-:W-:Y:S02]  /*3f70*/  IMAD.MOV.U32 R3, RZ, RZ, R18 ;  /* 0x000000ffff037224 */ /* 0x000fe400078e0012 */
[----:B------:R-:W-:Y:S01]  /*3f80*/  IMAD.MOV.U32 R0, RZ, RZ, R19 ;  /* 0x000000ffff007224 */ /* 0x000fe200078e0013 */
[----:B------:R-:W-:Y:S08]  /*3f90*/  HMMA.16816.F32 R32, R8, R60, RZ ;  /* 0x0000003c0820723c */ /* 0x000ff000000018ff */
[----:B------:R-:W-:Y:S01]  /*3fa0*/  HMMA.16816.F32 R156, R4, R74, R64 ;  /* 0x0000004a049c723c */ /* 0x000fe20000001840 */
[----:B------:R-:W3:Y:S07]  /*3fb0*/  LDSM.16.MT88.4 R64, [R249+0x4100] ;  /* 0x00410000f940783b */ /* 0x000eee0000004200 */
[C---:B-----5:R-:W-:Y:S08]  /*3fc0*/  HMMA.16816.F32 R16, R8.reuse, R76, RZ ;  /* 0x0000004c0810723c */ /* 0x060ff000000018ff */
[----:B------:R-:W-:Y:S08]  /*3fd0*/  HMMA.16816.F32 R60, R8, R78, RZ ;  /* 0x0000004e083c723c */ /* 0x000ff000000018ff */
[C---:B-1----:R-:W-:Y:S01]  /*3fe0*/  HMMA.16816.F32 R184, R4.reuse, R40, R24 ;  /* 0x0000002804b8723c */ /* 0x042fe20000001818 */
[----:B------:R-:W1:Y:S07]  /*3ff0*/  LDSM.16.MT88.4 R24, [R252+0x2900] ;  /* 0x00290000fc18783b */ /* 0x000e6e0000004200 */
[C---:B--2---:R-:W-:Y:S01]  /*4000*/  HMMA.16816.F32 R72, R4.reuse, R46, R28 ;  /* 0x0000002e0448723c */ /* 0x044fe2000000181c */
[----:B------:R-:W2:Y:S07]  /*4010*/  LDSM.16.MT88.4 R28, [R250+0x4100] ;  /* 0x00410000fa1c783b */ /* 0x000eae0000004200 */
[C---:B------:R-:W-:Y:S01]  /*4020*/  HMMA.16816.F32 R188, R4.reuse, R44, R32 ;  /* 0x0000002c04bc723c */ /* 0x040fe20000001820 */
[----:B------:R-:W5:Y:S07]  /*4030*/  LDSM.16.MT88.4 R44, [R249+0x4900] ;  /* 0x00490000f92c783b */ /* 0x000f6e0000004200 */
[C---:B---3--:R-:W-:Y:S08]  /*4040*/  HMMA.16816.F32 R180, R4.reuse, R56, R16 ;  /* 0x0000003804b4723c */ /* 0x048ff00000001810 */
[C---:B------:R-:W-:Y:S01]  /*4050*/  HMMA.16816.F32 R160, R4.reuse, R58, R60 ;  /* 0x0000003a04a0723c */ /* 0x040fe2000000183c */
[----:B------:R-:W3:Y:S04]  /*4060*/  LDSM.16.MT88.4 R56, [R124+0x4100] ;  /* 0x004100007c38783b */ /* 0x000ee80000004200 */
[----:B------:R-:W-:Y:S03]  /*4070*/  LDSM.16.MT88.4 R60, [R252+0x4100] ;  /* 0x00410000fc3c783b */ /* 0x000fe60000004200 */
[----:B------:R-:W-:Y:S01]  /*4080*/  HMMA.16816.F32 R76, R4, R42, R20 ;  /* 0x0000002a044c723c */ /* 0x000fe20000001814 */
[----:B------:R-:W1:Y:S07]  /*4090*/  LDSM.16.MT88.4 R40, [R250+0x4900] ;  /* 0x00490000fa28783b */ /* 0x000e6e0000004200 */
[C---:B----4-:R-:W-:Y:S07]  /*40a0*/  HMMA.16816.F32 R20, R8.reuse, R68, RZ ;  /* 0x000000440814723c */ /* 0x050fee00000018ff */
[----:B------:R-:W-:Y:S01]  /*40b0*/  IMAD.MOV.U32 R68, RZ, RZ, R95 ;  /* 0x000000ffff447224 */ /* 0x000fe200078e005f */
[----:B------:R-:W-:Y:S01]  /*40c0*/  HMMA.16816.F32 R16, R8, R70, RZ ;  /* 0x000000460810723c */ /* 0x000fe200000018ff */
[----:B------:R-:W-:-:S06]  /*40d0*/  IMAD.MOV.U32 R69, RZ, RZ, R104 ;  /* 0x000000ffff457224 */ /* 0x000fcc00078e0068 */
[----:B------:R-:W-:Y:S01]  /*40e0*/  IMAD.MOV.U32 R71, RZ, RZ, R94 ;  /* 0x000000ffff477224 */ /* 0x000fe200078e005e */
[----:B------:R-:W-:Y:S01]  /*40f0*/  HMMA.16816.F32 R176, R4, R50, R36 ;  /* 0x0000003204b0723c */ /* 0x000fe20000001824 */
[----:B------:R-:W-:-:S07]  /*4100*/  IMAD.MOV.U32 R70, RZ, RZ, R93 ;  /* 0x000000ffff467224 */ /* 0x000fce00078e005d */
[C---:B------:R-:W-:Y:S08]  /*4110*/  HMMA.16816.F32 R36, R8.reuse, R64, RZ ;  /* 0x000000400824723c */ /* 0x040ff000000018ff */
[----:B------:R-:W-:Y:S01]  /*4120*/  HMMA.16816.F32 R32, R8, R66, RZ ;  /* 0x000000420820723c */ /* 0x000fe200000018ff */
[----:B------:R-:W4:Y:S07]  /*4130*/  LDSM.16.MT88.4 R64, [R249+0x6100] ;  /* 0x00610000f940783b */ /* 0x000f2e0000004200 */
[C---:B------:R-:W-:Y:S01]  /*4140*/  HMMA.16816.F32 R116, R4.reuse, R48, R52 ;  /* 0x000000300474723c */ /* 0x040fe20000001834 */
[----:B------:R-:W3:Y:S04]  /*4150*/  LDSM.16.MT88.4 R52, [R124+0x4900] ;  /* 0x004900007c34783b */ /* 0x000ee80000004200 */
[----:B------:R-:W-:Y:S03]  /*4160*/  LDSM.16.MT88.4 R48, [R252+0x4900] ;  /* 0x00490000fc30783b */ /* 0x000fe60000004200 */
[C---:B-1----:R-:W-:Y:S08]  /*4170*/  HMMA.16816.F32 R152, R4.reuse, R24, R20 ;  /* 0x000000180498723c */ /* 0x042ff00000001814 */
[----:B------:R-:W-:Y:S08]  /*4180*/  HMMA.16816.F32 R144, R4, R26, R16 ;  /* 0x0000001a0490723c */ /* 0x000ff00000001810 */
[----:B--2---:R-:W-:Y:S01]  /*4190*/  HMMA.16816.F32 R20, R8, R28, RZ ;  /* 0x0000001c0814723c */ /* 0x004fe200000018ff */
[----:B------:R-:W-:-:S02]  /*41a0*/  IMAD.MOV.U32 R112, RZ, RZ, R116 ;  /* 0x000000ffff707224 */ /* 0x000fc400078e0074 */
[----:B------:R-:W-:Y:S02]  /*41b0*/  IMAD.MOV.U32 R106, RZ, RZ, R117 ;  /* 0x000000ffff6a7224 */ /* 0x000fe400078e0075 */
[----:B------:R-:W-:Y:S02]  /*41c0*/  IMAD.MOV.U32 R91, RZ, RZ, R119 ;  /* 0x000000ffff5b7224 */ /* 0x000fe400078e0077 */
[----:B------:R-:W-:Y:S01]  /*41d0*/  IMAD.MOV.U32 R89, RZ, RZ, R118 ;  /* 0x000000ffff597224 */ /* 0x000fe200078e0076 */
[----:B------:R-:W-:Y:S08]  /*41e0*/  HMMA.16816.F32 R16, R8, R30, RZ ;  /* 0x0000001e0810723c */ /* 0x000ff000000018ff */
[C---:B-----5:R-:W-:Y:S01]  /*41f0*/  HMMA.16816.F32 R136, R4.reuse, R44, R36 ;  /* 0x0000002c0488723c */ /* 0x060fe20000001824 */
[----:B------:R-:W-:Y:S07]  /*4200*/  LDSM.16.MT88.4 R36, [R250+0x6100] ;  /* 0x00610000fa24783b */ /* 0x000fee0000004200 */
[----:B------:R-:W-:Y:S01]  /*4210*/  HMMA.16816.F32 R120, R4, R46, R32 ;  /* 0x0000002e0478723c */ /* 0x000fe20000001820 */
[----:B------:R-:W1:Y:S07]  /*4220*/  LDSM.16.MT88.4 R44, [R249+0x6900] ;  /* 0x00690000f92c783b */ /* 0x000e6e0000004200 */
[C---:B---3--:R-:W-:Y:S07]  /*4230*/  HMMA.16816.F32 R28, R8.reuse, R58, RZ ;  /* 0x0000003a081c723c */ /* 0x048fee00000018ff */
[----:B------:R-:W-:Y:S01]  /*4240*/  IMAD.MOV.U32 R58, RZ, RZ, R109 ;  /* 0x000000ffff3a7224 */ /* 0x000fe200078e006d */
[----:B------:R-:W-:Y:S01]  /*4250*/  HMMA.16816.F32 R32, R8, R56, RZ ;  /* 0x000000380820723c */ /* 0x000fe200000018ff */
[----:B------:R-:W-:-:S06]  /*4260*/  IMAD.MOV.U32 R59, RZ, RZ, R108 ;  /* 0x000000ffff3b7224 */ /* 0x000fcc00078e006c */
[----:B------:R-:W-:Y:S01]  /*4270*/  MOV R56, R111 ;  /* 0x0000006f00387202 */ /* 0x000fe20000000f00 */
[----:B------:R-:W-:Y:S01]  /*4280*/  HMMA.16816.F32 R128, R4, R40, R20 ;  /* 0x000000280480723c */ /* 0x000fe20000001814 */
[----:B------:R-:W-:-:S06]  /*4290*/  IMAD.MOV.U32 R57, RZ, RZ, R110 ;  /* 0x000000ffff397224 */ /* 0x000fcc00078e006e */
[----:B------:R-:W-:Y:S01]  /*42a0*/  IMAD.MOV.U32 R40, RZ, RZ, R114 ;  /* 0x000000ffff287224 */ /* 0x000fe200078e0072 */
[----:B------:R-:W-:Y:S01]  /*42b0*/  HMMA.16816.F32 R116, R4, R42, R16 ;  /* 0x0000002a0474723c */ /* 0x000fe20000001810 */
[----:B------:R-:W-:-:S06]  /*42c0*/  IMAD.MOV.U32 R41, RZ, RZ, R106 ;  /* 0x000000ffff297224 */ /* 0x000fcc00078e006a */
[----:B------:R-:W-:Y:S01]  /*42d0*/  IMAD.MOV.U32 R42, RZ, RZ, R113 ;  /* 0x000000ffff2a7224 */ /* 0x000fe200078e0071 */
[----:B------:R-:W-:Y:S01]  /*42e0*/  HMMA.16816.F32 R20, R8, R62, RZ ;  /* 0x0000003e0814723c */ /* 0x000fe200000018ff */
[----:B------:R-:W-:-:S06]  /*42f0*/  IMAD.MOV.U32 R43, RZ, RZ, R112 ;  /* 0x000000ffff2b7224 */ /* 0x000fcc00078e0070 */
[----:B------:R-:W-:Y:S01]  /*4300*/  MOV R62, R91 ;  /* 0x0000005b003e7202 */ /* 0x000fe20000000f00 */
[----:B----4-:R-:W-:Y:S01]  /*4310*/  HMMA.16816.F32 R16, R8, R64, RZ ;  /* 0x000000400810723c */ /* 0x010fe200000018ff */
[----:B------:R-:W-:-:S06]  /*4320*/  IMAD.MOV.U32 R63, RZ, RZ, R105 ;  /* 0x000000ffff3f7224 */ /* 0x000fcc00078e0069 */
[----:B------:R-:W-:Y:S01]  /*4330*/  IMAD.MOV.U32 R64, RZ, RZ, R90 ;  /* 0x000000ffff407224 */ /* 0x000fe200078e005a */
[----:B------:R-:W-:Y:S01]  /*4340*/  HMMA.16816.F32 R108, R4, R54, R28 ;  /* 0x00000036046c723c */ /* 0x000fe2000000181c */
        /* <DEDUP_REMOVED lines=13> */
[----:B------:R-:W-:Y:S01]  /*4420*/  IMAD.MOV.U32 R37, RZ, RZ, R57 ;  /* 0x000000ffff257224 */ /* 0x000fe200078e0039 */
        /* <DEDUP_REMOVED lines=12> */
[----:B------:R-:W-:Y:S01]  /*44f0*/  MOV R33, R127 ;  /* 0x0000007f00217202 */ /* 0x000fe20000000f00 */
[----:B------:R-:W-:Y:S01]  /*4500*/  HMMA.16816.F32 R56, R4, R46, R24 ;  /* 0x0000002e0438723c */ /* 0x000fe20000001818 */
[----:B------:R-:W-:-:S06]  /*4510*/  IMAD.MOV.U32 R32, RZ, RZ, R166 ;  /* 0x000000ffff207224 */ /* 0x000fcc00078e00a6 */
[----:B------:R-:W-:Y:S01]  /*4520*/  MOV R27, R41 ;  /* 0x00000029001b7202 */ /* 0x000fe20000000f00 */
[----:B------:R-:W-:Y:S02]  /*4530*/  IMAD.MOV.U32 R47, RZ, RZ, R0 ;  /* 0x000000ffff2f7224 */ /* 0x000fe400078e0000 */
[--C-:B------:R-:W-:Y:S02]  /*4540*/  FFMA.FTZ R0, R98, c[0x0][0x2d0], -R2.reuse ;  /* 0x0000b40062007a23 */ /* 0x100fe40000010802 */
[----:B------:R-:W-:Y:S02]  /*4550*/  IMAD.MOV.U32 R98, RZ, RZ, R65 ;  /* 0x000000ffff627224 */ /* 0x000fe400078e0041 */
[----:B------:R-:W-:Y:S01]  /*4560*/  IMAD.MOV.U32 R65, RZ, RZ, R63 ;  /* 0x000000ffff417224 */ /* 0x000fe200078e003f */
[----:B------:R-:W-:Y:S01]  /*4570*/  MOV R63, R15 ;  /* 0x0000000f003f7202 */ /* 0x000fe20000000f00 */
[----:B--2---:R-:W-:Y:S01]  /*4580*/  HMMA.16816.F32 R40, R4, R20, R16 ;  /* 0x000000140428723c */ /* 0x004fe20000001810 */
[----:B------:R-:W-:-:S02]  /*4590*/  FFMA.FTZ R15, R103, c[0x0][0x2d0], -R2 ;  /* 0x0000b400670f7a23 */ /* 0x000fc40000010802 */
[----:B------:R-:W-:Y:S02]  /*45a0*/  IMAD.MOV.U32 R46, RZ, RZ, R3 ;  /* 0x000000ffff2e7224 */ /* 0x000fe400078e0003 */
[----:B------:R-:W-:Y:S02]  /*45b0*/  IMAD.MOV.U32 R103, RZ, RZ, R47 ;  /* 0x000000ffff677224 */ /* 0x000fe400078e002f */
[----:B------:R-:W-:Y:S01]  /*45c0*/  FADD.FTZ R3, R82, R81 ;  /* 0x0000005152037221 */ /* 0x000fe20000010000 */
[----:B------:R-:W-:Y:S01]  /*45d0*/  HMMA.16816.F32 R16, R8, R34, RZ ;  /* 0x000000220810723c */ /* 0x000fe200000018ff */
[----:B------:R-:W-:Y:S02]  /*45e0*/  IMAD.MOV.U32 R81, RZ, RZ, R44 ;  /* 0x000000ffff517224 */ /* 0x000fe400078e002c */
[----:B------:R-:W-:Y:S02]  /*45f0*/  IMAD.MOV.U32 R82, RZ, RZ, R67 ;  /* 0x000000ffff527224 */ /* 0x000fe400078e0043 */
[----:B------:R-:W-:-:S02]  /*4600*/  FADD.FTZ R3, R83, R3 ;  /* 0x0000000353037221 */ /* 0x000fc40000010000 */
        /* <DEDUP_REMOVED lines=9> */
[----:B------:R-:W-:Y:S01]  /*46a0*/  HMMA.16816.F32 R28, R4, R22, R16 ;  /* 0x00000016041c723c */ /* 0x000fe20000001810 */
[----:B------:R-:W1:Y:S01]  /*46b0*/  LDSM.16.MT88.4 R16, [R252+0x6100] ;  /* 0x00610000fc10783b */ /* 0x000e620000004200 */
[----:B------:R-:W-:Y:S02]  /*46c0*/  IMAD.MOV.U32 R71, RZ, RZ, R68 ;  /* 0x000000ffff477224 */ /* 0x000fe400078e0044 */
[----:B------:R-:W-:-:S04]  /*46d0*/  IMAD.MOV.U32 R68, RZ, RZ, R126 ;  /* 0x000000ffff447224 */ /* 0x000fc800078e007e */
        /* <DEDUP_REMOVED lines=15> */
[----:B------:R1:W-:Y:S02]  /*47d0*/  MUFU.EX2 R127, R0 ;  /* 0x00000000007f7308 */ /* 0x0003e40000000800 */
[----:B-1----:R-:W-:Y:S02]  /*47e0*/  FFMA.FTZ R0, R99, c[0x0][0x2d0], -R2 ;  /* 0x0000b40063007a23 */ /* 0x002fe40000010802 */
[----:B------:R-:W-:-:S04]  /*47f0*/  IMAD.MOV.U32 R99, RZ, RZ, R62 ;  /* 0x000000ffff637224 */ /* 0x000fc800078e003e */
[----:B------:R1:W3:Y:S01]  /*4800*/  MUFU.EX2 R166, R0 ;  /* 0x0000000000a67308 */ /* 0x0002e20000000800 */
[----:B------:R-:W-:Y:S02]  /*4810*/  IMAD.MOV.U32 R62, RZ, RZ, R60 ;  /* 0x000000ffff3e7224 */ /* 0x000fe400078e003c */
[----:B------:R-:W-:Y:S02]  /*4820*/  IMAD.MOV.U32 R60, RZ, RZ, R125 ;  /* 0x000000ffff3c7224 */ /* 0x000fe400078e007d */
[----:B-1----:R-:W-:Y:S01]  /*4830*/  FFMA.FTZ R0, R85, c[0x0][0x2d0], -R12 ;  /* 0x0000b40055007a23 */ /* 0x002fe2000001080c */
[----:B---3--:R-:W-:Y:S01]  /*4840*/  F2FP.PACK_AB R6, R166, R127 ;  /* 0x0000007fa606723e */ /* 0x008fe200000000ff */
[----:B------:R-:W-:Y:S02]  /*4850*/  IMAD.MOV.U32 R85, RZ, RZ, R64 ;  /* 0x000000ffff557224 */ /* 0x000fe400078e0040 */
[----:B------:R1:W-:Y:S02]  /*4860*/  MUFU.EX2 R124, R0 ;  /* 0x00000000007c7308 */ /* 0x0003e40000000800 */
        /* <DEDUP_REMOVED lines=34> */
[----:B------:R-:W-:Y:S01]  /*4a90*/  MOV R97, R62 ;  /* 0x0000003e00617202 */ /* 0x000fe20000000f00 */
[----:B------:R-:W-:-:S02]  /*4aa0*/  IMAD.MOV.U32 R96, RZ, RZ, R63 ;  /* 0x000000ffff607224 */ /* 0x000fc400078e003f */
[----:B------:R-:W-:Y:S02]  /*4ab0*/  IMAD.MOV.U32 R99, RZ, RZ, R60 ;  /* 0x000000ffff637224 */ /* 0x000fe400078e003c */
[----:B------:R-:W-:Y:S01]  /*4ac0*/  HMMA.16816.F32 R60, R4, R10, R176 ;  /* 0x0000000a043c723c */ /* 0x000fe200000018b0 */
[----:B------:R-:W1:Y:S01]  /*4ad0*/  LDSM.16.MT88.4 R8, [R249+0x3100] ;  /* 0x00310000f908783b */ /* 0x000e620000004200 */
[----:B------:R-:W-:-:S06]  /*4ae0*/  IMAD.MOV.U32 R98, RZ, RZ, R65 ;  /* 0x000000ffff627224 */ /* 0x000fcc00078e0041 */
[C---:B-1----:R-:W-:Y:S07]  /*4af0*/  HMMA.16816.F32 R64, R4.reuse, R8, R188 ;  /* 0x000000080440723c */ /* 0x042fee00000018bc */
[----:B------:R-:W-:Y:S01]  /*4b00*/  IMAD.MOV.U32 R188, RZ, RZ, R87 ;  /* 0x000000ffffbc7224 */ /* 0x000fe200078e0057 */
[----:B------:R-:W-:Y:S01]  /*4b10*/  HMMA.16816.F32 R68, R4, R10, R72 ;  /* 0x0000000a0444723c */ /* 0x000fe20000001848 */
[----:B------:R-:W1:Y:S01]  /*4b20*/  LDSM.16.MT88.4 R8, [R250+0x3100] ;  /* 0x00310000fa08783b */ /* 0x000e620000004200 */
[----:B------:R-:W-:-:S02]  /*4b30*/  IMAD.MOV.U32 R189, RZ, RZ, R82 ;  /* 0x000000ffffbd7224 */ /* 0x000fc400078e0052 */
[----:B------:R-:W-:Y:S02]  /*4b40*/  IMAD.MOV.U32 R190, RZ, RZ, R81 ;  /* 0x000000ffffbe7224 */ /* 0x000fe400078e0051 */
[----:B------:R-:W-:Y:S02]  /*4b50*/  IMAD.MOV.U32 R191, RZ, RZ, R84 ;  /* 0x000000ffffbf7224 */ /* 0x000fe400078e0054 */
        /* <DEDUP_REMOVED lines=8> */
[----:B------:R-:W-:Y:S01]  /*4be0*/  IMAD.MOV.U32 R179, RZ, RZ, R180 ;  /* 0x000000ffffb37224 */ /* 0x000fe200078e00b4 */
[----:B------:R-:W-:Y:S01]  /*4bf0*/  MOV R176, R183 ;  /* 0x000000b700b07202 */ /* 0x000fe20000000f00 */
[----:B------:R-:W-:Y:S02]  /*4c00*/  IMAD.MOV.U32 R178, RZ, RZ, R181 ;  /* 0x000000ffffb27224 */ /* 0x000fe400078e00b5 */
[----:B------:R-:W-:-:S04]  /*4c10*/  IMAD.MOV.U32 R177, RZ, RZ, R182 ;  /* 0x000000ffffb17224 */ /* 0x000fc800078e00b6 */
        /* <DEDUP_REMOVED lines=16> */
[----:B------:R-:W-:-:S02]  /*4d20*/  IMAD.MOV.U32 R0, RZ, RZ, R103 ;  /* 0x000000ffff007224 */ /* 0x000fc400078e0067 */
[----:B------:R-:W-:Y:S02]  /*4d30*/  FADD.FTZ R3, R147, R3 ;  /* 0x0000000393037221 */ /* 0x000fe40000010000 */
[----:B------:R-:W-:Y:S02]  /*4d40*/  FFMA.FTZ R0, R0, c[0x0][0x2d0], -R12 ;  /* 0x0000b40000007a23 */ /* 0x000fe4000001080c */
        /* <DEDUP_REMOVED lines=25> */
[----:B------:R-:W-:-:S02]  /*4ee0*/  IMAD.MOV.U32 R92, RZ, RZ, R144 ;  /* 0x000000ffff5c7224 */ /* 0x000fc400078e0090 */
[----:B------:R-:W-:Y:S01]  /*4ef0*/  IMAD.MOV.U32 R93, RZ, RZ, R145 ;  /* 0x000000ffff5d7224 */ /* 0x000fe200078e0091 */
[----:B------:R-:W-:Y:S01]  /*4f00*/  MOV R145, R177 ;  /* 0x000000b100917202 */ /* 0x000fe20000000f00 */
[----:B------:R-:W-:Y:S02]  /*4f10*/  IMAD.MOV.U32 R94, RZ, RZ, R146 ;  /* 0x000000ffff5e7224 */ /* 0x000fe400078e0092 */
[----:B------:R-:W-:Y:S02]  /*4f20*/  IMAD.MOV.U32 R95, RZ, RZ, R183 ;  /* 0x000000ffff5f7224 */ /* 0x000fe400078e00b7 */
        /* <DEDUP_REMOVED lines=27> */
[----:B------:R-:W-:-:S02]  /*50e0*/  IMAD.MOV.U32 R53, RZ, RZ, R90 ;  /* 0x000000ffff357224 */ /* 0x000fc400078e005a */
[----:B------:R-:W-:Y:S01]  /*50f0*/  IMAD.MOV.U32 R54, RZ, RZ, R91 ;  /* 0x000000ffff367224 */ /* 0x000fe200078e005b */
[----:B------:R-:W-:Y:S01]  /*5100*/  MOV R91, R130 ;  /* 0x00000082005b7202 */ /* 0x000fe20000000f00 */
[----:B------:R-:W-:Y:S02]  /*5110*/  IMAD.MOV.U32 R89, RZ, RZ, R128 ;  /* 0x000000ffff597224 */ /* 0x000fe400078e0080 */
[----:B------:R-:W-:Y:S02]  /*5120*/  IMAD.MOV.U32 R51, RZ, RZ, R88 ;  /* 0x000000ffff337224 */ /* 0x000fe400078e0058 */
[----:B------:R-:W-:Y:S02]  /*5130*/  IMAD.MOV.U32 R90, RZ, RZ, R129 ;  /* 0x000000ffff5a7224 */ /* 0x000fe400078e0081 */
[----:B------:R-:W-:Y:S02]  /*5140*/  IMAD.MOV.U32 R128, RZ, RZ, R131 ;  /* 0x000000ffff807224 */ /* 0x000fe400078e0083 */
[----:B------:R-:W-:-:S02]  /*5150*/  IMAD.MOV.U32 R129, RZ, RZ, R144 ;  /* 0x000000ffff817224 */ /* 0x000fc400078e0090 */
[----:B------:R-:W-:Y:S02]  /*5160*/  IMAD.MOV.U32 R130, RZ, RZ, R145 ;  /* 0x000000ffff827224 */ /* 0x000fe400078e0091 */
[----:B------:R-:W-:Y:S02]  /*5170*/  IMAD.MOV.U32 R131, RZ, RZ, R146 ;  /* 0x000000ffff837224 */ /* 0x000fe400078e0092 */
[----:B------:R-:W-:Y:S01]  /*5180*/  LDSM.16.MT88.4 R144, [R250+0x1900] ;  /* 0x00190000fa90783b */ /* 0x000fe20000004200 */
[----:B------:R-:W-:Y:S02]  /*5190*/  IMAD.MOV.U32 R55, RZ, RZ, R92 ;  /* 0x000000ffff377224 */ /* 0x000fe400078e005c */
[----:B------:R-:W-:Y:S02]  /*51a0*/  IMAD.MOV.U32 R88, RZ, RZ, R95 ;  /* 0x000000ffff587224 */ /* 0x000fe400078e005f */
[----:B------:R-:W-:Y:S02]  /*51b0*/  IMAD.MOV.U32 R92, RZ, RZ, R139 ;  /* 0x000000ffff5c7224 */ /* 0x000fe400078e008b */
[----:B------:R-:W-:-:S02]  /*51c0*/  IMAD.MOV.U32 R95, RZ, RZ, R136 ;  /* 0x000000ffff5f7224 */ /* 0x000fc400078e0088 */
        /* <DEDUP_REMOVED lines=58> */
[----:B------:R-:W-:-:S03]  /*5570*/  IMAD.MOV.U32 R35, RZ, RZ, R59 ;  /* 0x000000ffff237224 */ /* 0x000fc600078e003b */
[----:B------:R-:W1:Y:S01]  /*5580*/  LDSM.16.MT88.4 R56, [R34+0x3900] ;  /* 0x003900002238783b */ /* 0x000e620000004200 */
[----:B------:R-:W-:-:S03]  /*5590*/  FADD.FTZ R2, R35, R2 ;  /* 0x0000000223027221 */ /* 0x000fc60000010000 */
[----:B------:R-:W-:Y:S01]  /*55a0*/  HMMA.16816.F32 R160, R128, R162, R60 ;  /* 0x000000a280a0723c */ /* 0x000fe2000000183c */
[----:B------:R-:W-:-:S04]  /*55b0*/  FADD.FTZ R2, R167, R2 ;  /* 0x00000002a7027221 */ /* 0x000fc80000010000 */
[----:B------:R-:W-:Y:S02]  /*55c0*/  FADD.FTZ R3, R124, R2 ;  /* 0x000000027c037221 */ /* 0x000fe40000010000 */
[----:B------:R-:W-:Y:S01]  /*55d0*/  FADD.FTZ R2, R166, R0 ;  /* 0x00000000a6027221 */ /* 0x000fe20000010000 */
        /* <DEDUP_REMOVED lines=17> */
[----:B------:R-:W-:Y:S01]  /*56f0*/  FADD.FTZ R2, R6, R0 ;  /* 0x0000000006027221 */ /* 0x000fe20000010000 */
[----:B------:R-:W-:-:S04]  /*5700*/  IADD3 R0, R16, 0x800, RZ ;  /* 0x0000080010007810 */ /* 0x000fc80007ffe0ff */
[----:B------:R5:W-:Y:S01]  /*5710*/  STL [R1+0x68], R2 ;  /* 0x0000680201007387 */ /* 0x000be20000100800 */
[C---:B-1----:R-:W-:Y:S03]  /*5720*/  HMMA.16816.F32 R52, R128.reuse, R56, R52 ;  /* 0x000000388034723c */ /* 0x042fe60000001834 */
[----:B------:R1:W-:Y:S05]  /*5730*/  STL [R1+0x44], R0 ;  /* 0x0000440001007387 */ /* 0x0003ea0000100800 */
[C---:B------:R-:W-:Y:S01]  /*5740*/  HMMA.16816.F32 R56, R128.reuse, R58, R88 ;  /* 0x0000003a8038723c */ /* 0x040fe20000001858 */
[----:B------:R-:W3:Y:S07]  /*5750*/  LDSM.16.MT88.4 R88, [R34+0x5900] ;  /* 0x005900002258783b */ /* 0x000eee0000004200 */
[----:B------:R-:W-:Y:S01]  /*5760*/  HMMA.16816.F32 R64, R128, R66, R84 ;  /* 0x000000428040723c */ /* 0x000fe20000001854 */
[----:B----4-:R-:W-:-:S05]  /*5770*/  IADD3 R3, R16, 0x1000, RZ ;  /* 0x0000100010037810 */ /* 0x010fca0007ffe0ff */
[----:B------:R4:W-:Y:S02]  /*5780*/  STL [R1+0x40], R3 ;  /* 0x0000400301007387 */ /* 0x0009e40000100800 */
[----:B--2---:R-:W-:Y:S01]  /*5790*/  HMMA.16816.F32 R76, R128, R80, R92 ;  /* 0x00000050804c723c */ /* 0x004fe2000000185c */
[C---:B-----5:R-:W-:Y:S02]  /*57a0*/  IADD3 R2, R16.reuse, 0x1800, RZ ;  /* 0x0000180010027810 */ /* 0x060fe40007ffe0ff */
[----:B-1----:R-:W-:-:S03]  /*57b0*/  IADD3 R0, R16, 0x2000, RZ ;  /* 0x0000200010007810 */ /* 0x002fc60007ffe0ff */
[----:B------:R1:W-:Y:S02]  /*57c0*/  STL [R1+0x3c], R2 ;  /* 0x00003c0201007387 */ /* 0x0003e40000100800 */
[C---:B---3--:R-:W-:Y:S02]  /*57d0*/  HMMA.16816.F32 R92, R128.reuse, R96, R108 ;  /* 0x00000060805c723c */ /* 0x048fe4000000186c */
[----:B------:R2:W-:Y:S06]  /*57e0*/  STL [R1+0x38], R0 ;  /* 0x0000380001007387 */ /* 0x0005ec0000100800 */
[C---:B------:R-:W-:Y:S01]  /*57f0*/  HMMA.16816.F32 R96, R128.reuse, R98, R104 ;  /* 0x000000628060723c */ /* 0x040fe20000001868 */
[----:B------:R-:W3:Y:S07]  /*5800*/  LDSM.16.MT88.4 R104, [R249+0x7900] ;  /* 0x00790000f968783b */ /* 0x000eee0000004200 */
[----:B------:R-:W-:Y:S01]  /*5810*/  HMMA.16816.F32 R72, R128, R74, R100 ;  /* 0x0000004a8048723c */ /* 0x000fe20000001864 */
[----:B----4-:R-:W-:-:S02]  /*5820*/  IADD3 R3, R16, 0x3800, RZ ;  /* 0x0000380010037810 */ /* 0x010fc40007ffe0ff */
[----:B-1----:R-:W-:-:S05]  /*5830*/  IADD3 R2, R16, 0x2800, RZ ;  /* 0x0000280010027810 */ /* 0x002fca0007ffe0ff */
[----:B------:R-:W-:Y:S01]  /*5840*/  HMMA.16816.F32 R84, R128, R88, R120 ;  /* 0x000000588054723c */ /* 0x000fe20000001878 */
[----:B------:R-:W1:Y:S01]  /*5850*/  LDSM.16.MT88.4 R120, [R34+0x7900] ;  /* 0x007900002278783b */ /* 0x000e620000004200 */
[----:B--2---:R-:W-:-:S03]  /*5860*/  IADD3 R0, R16, 0x3000, RZ ;  /* 0x0000300010007810 */ /* 0x004fc60007ffe0ff */
[----:B------:R2:W-:Y:S03]  /*5870*/  STL [R1+0x34], R2 ;  /* 0x0000340201007387 */ /* 0x0005e60000100800 */
[C---:B------:R-:W-:Y:S01]  /*5880*/  HMMA.16816.F32 R88, R128.reuse, R90, R112 ;  /* 0x0000005a8058723c */ /* 0x040fe20000001870 */
[----:B------:R-:W4:Y:S04]  /*5890*/  LDSM.16.MT88.4 R112, [R250+0x7900] ;  /* 0x00790000fa70783b */ /* 0x000f280000004200 */
[----:B------:R5:W-:Y:S03]  /*58a0*/  STL [R1+0x30], R0 ;  /* 0x0000300001007387 */ /* 0x000be60000100800 */
[C---:B------:R-:W-:Y:S01]  /*58b0*/  HMMA.16816.F32 R80, R128.reuse, R82, R188 ;  /* 0x000000528050723c */ /* 0x040fe200000018bc */
[----:B------:R1:W-:Y:S07]  /*58c0*/  STL [R1+0x2c], R3 ;  /* 0x00002c0301007387 */ /* 0x0003ee0000100800 */
[----:B---3--:R-:W-:Y:S01]  /*58d0*/  HMMA.16816.F32 R100, R128, R104, R12 ;  /* 0x000000688064723c */ /* 0x008fe2000000180c */
[----:B------:R-:W3:Y:S01]  /*58e0*/  LDSM.16.MT88.4 R12, [R252+0x7900] ;  /* 0x00790000fc0c783b */ /* 0x000ee20000004200 */
[----:B--2---:R-:W-:-:S06]  /*58f0*/  IADD3 R2, R16, 0x4000, RZ ;  /* 0x0000400010027810 */ /* 0x004fcc0007ffe0ff */
[----:B------:R-:W-:Y:S01]  /*5900*/  HMMA.16816.F32 R104, R128, R106, R184 ;  /* 0x0000006a8068723c */ /* 0x000fe200000018b8 */
[----:B------:R2:W-:Y:S01]  /*5910*/  STL [R1+0x28], R2 ;  /* 0x0000280201007387 */ /* 0x0005e20000100800 */
[----:B-----5:R-:W-:-:S06]  /*5920*/  IADD3 R0, R16, 0x4800, RZ ;  /* 0x0000480010007810 */ /* 0x020fcc0007ffe0ff */
[C---:B-1----:R-:W-:Y:S01]  /*5930*/  HMMA.16816.F32 R116, R128.reuse, R120, R116 ;  /* 0x000000788074723c */ /* 0x042fe20000001874 */
[C---:B------:R-:W-:Y:S01]  /*5940*/  IADD3 R3, R16.reuse, 0x5000, RZ ;  /* 0x0000500010037810 */ /* 0x040fe20007ffe0ff */
[----:B------:R1:W-:Y:S04]  /*5950*/  STL [R1+0x24], R0 ;  /* 0x0000240001007387 */ /* 0x0003e80000100800 */
[----:B------:R5:W-:Y:S02]  /*5960*/  STL [R1+0x20], R3 ;  /* 0x0000200301007387 */ /* 0x000be40000100800 */
[C---:B----4-:R-:W-:Y:S08]  /*5970*/  HMMA.16816.F32 R108, R128.reuse, R112, R180 ;  /* 0x00000070806c723c */ /* 0x050ff000000018b4 */
[----:B------:R-:W-:Y:S01]  /*5980*/  HMMA.16816.F32 R112, R128, R114, R176 ;  /* 0x000000728070723c */ /* 0x000fe200000018b0 */
[----:B--2---:R-:W-:-:S05]  /*5990*/  IADD3 R2, R16, 0x5800, RZ ;  /* 0x0000580010027810 */ /* 0x004fca0007ffe0ff */
[----:B------:R2:W-:Y:S02]  /*59a0*/  STL [R1+0x1c], R2 ;  /* 0x00001c0201007387 */ /* 0x0005e40000100800 */
[----:B------:R-:W-:Y:S01]  /*59b0*/  HMMA.16816.F32 R120, R128, R122, R28 ;  /* 0x0000007a8078723c */ /* 0x000fe2000000181c */
[C---:B-1----:R-:W-:Y:S02]  /*59c0*/  IADD3 R0, R16.reuse, 0x6000, RZ ;  /* 0x0000600010007810 */ /* 0x042fe40007ffe0ff */
[----:B-----5:R-:W-:-:S03]  /*59d0*/  IADD3 R3, R16, 0x6800, RZ ;  /* 0x0000680010037810 */ /* 0x020fc60007ffe0ff */
[----:B------:R1:W-:Y:S02]  /*59e0*/  STL [R1+0x18], R0 ;  /* 0x0000180001007387 */ /* 0x0003e40000100800 */
[C---:B---3--:R-:W-:Y:S02]  /*59f0*/  HMMA.16816.F32 R124, R128.reuse, R12, R24 ;  /* 0x0000000c807c723c */ /* 0x048fe40000001818 */
[----:B------:R3:W-:Y:S06]  /*5a00*/  STL [R1+0x14], R3 ;  /* 0x0000140301007387 */ /* 0x0007ec0000100800 */
[----:B------:R-:W-:Y:S01]  /*5a10*/  HMMA.16816.F32 R128, R128, R14, R20 ;  /* 0x0000000e8080723c */ /* 0x000fe20000001814 */
[----:B--2---:R-:W-:-:S02]  /*5a20*/  IADD3 R2, R16, 0x7000, RZ ;  /* 0x0000700010027810 */ /* 0x004fc40007ffe0ff */
[----:B-1----:R-:W-:-:S05]  /*5a30*/  IADD3 R0, R16, 0x7800, RZ ;  /* 0x0000780010007810 */ /* 0x002fca0007ffe0ff */
        /* <DEDUP_REMOVED lines=43> */
.L_x_2063:
[----:B------:R-:W3:Y:S01]  /*5cf0*/  LDL.64 R28, [R1+0xb8] ;  /* 0x0000b800011c7983 */ /* 0x000ee20000100a00 */
[----:B------:R-:W-:Y:S01]  /*5d00*/  UISETP.GE.AND UP2, UPT, UR18, URZ, UPT ;  /* 0x0000003f1200728c */ /* 0x000fe2000bf46270 */
[----:B------:R-:W-:Y:S04]  /*5d10*/  DEPBAR.LE SB0, 0x0 ;  /* 0x000080000000791a */ /* 0x000fe80000000000 */
[----:B------:R-:W4:Y:S01]  /*5d20*/  LDL R27, [R1+0xac] ;  /* 0x0000ac00011b7983 */ /* 0x000f220000100800 */
[----:B------:R-:W-:Y:S01]  /*5d30*/  PLOP3.LUT P0, PT, PT, PT, UP2, 0x80, 0x0 ;  /* 0x000000000000781c */ /* 0x000fe20003f0f028 */
[----:B------:R-:W-:Y:S03]  /*5d40*/  UIADD3 UR17, UR18, -0x1, URZ ;  /* 0xffffffff12117890 */ /* 0x000fe6000fffe03f */
[----:B--2---:R-:W2:Y:S01]  /*5d50*/  LDL.64 R22, [R1+0x90] ;  /* 0x0000900001167983 */ /* 0x004ea20000100a00 */
[----:B------:R-:W-:Y:S02]  /*5d60*/  @UP2 USHF.R.S32.HI UR11, URZ, 0x1f, UR18 ;  /* 0x0000001f3f0b2899 */ /* 0x000fe40008011412 */
[----:B------:R-:W-:Y:S02]  /*5d70*/  @UP2 UIMAD.WIDE.U32 UR20, UR18, UR6, URZ ;  /* 0x00000006121422a5 */ /* 0x000fe4000f8e003f */
[----:B------:R-:W2:Y:S01]  /*5d80*/  LDL R26, [R1+0xa8] ;  /* 0x0000a800011a7983 */ /* 0x000ea20000100800 */
[----:B------:R-:W-:Y:S02]  /*5d90*/  @UP2 UIMAD UR11, UR11, UR6, URZ ;  /* 0x000000060b0b22a4 */ /* 0x000fe4000f8e023f */
[----:B------:R-:W-:Y:S02]  /*5da0*/  @UP2 USHF.L.U32 UR14, UR20, 0x6, URZ ;  /* 0x00000006140e2899 */ /* 0x000fe4000800063f */
[----:B------:R-:W2:Y:S01]  /*5db0*/  LDL R25, [R1+0xa4] ;  /* 0x0000a40001197983 */ /* 0x000ea20000100800 */
[----:B------:R-:W-:Y:S04]  /*5dc0*/  @UP2 UIMAD UR11, UR18, UR7, UR11 ;  /* 0x00000007120b22a4 */ /* 0x000fe8000f8e020b */
[----:B------:R-:W2:Y:S01]  /*5dd0*/  LDL R24, [R1+0x9c] ;  /* 0x00009c0001187983 */ /* 0x000ea20000100800 */
[----:B------:R-:W-:Y:S04]  /*5de0*/  @UP2 UIADD3 UR11, UR21, UR11, URZ ;  /* 0x0000000b150b2290 */ /* 0x000fe8000fffe03f */
[----:B------:R-:W2:Y:S01]  /*5df0*/  LDL R30, [R1+0xa0] ;  /* 0x0000a000011e7983 */ /* 0x000ea20000100800 */
[----:B------:R-:W-:Y:S04]  /*5e00*/  @UP2 USHF.L.U64.HI UR11, UR20, 0x6, UR11 ;  /* 0x00000006140b2899 */ /* 0x000fe8000801020b */
[----:B------:R-:W2:Y:S05]  /*5e10*/  LDL R32, [R1+0x98] ;  /* 0x0000980001207983 */ /* 0x000eaa0000100800 */
[----:B------:R-:W2:Y:S05]  /*5e20*/  LDL R176, [R1+0x8] ;  /* 0x0000080001b07983 */ /* 0x000eaa0000100800 */
[----:B------:R-:W2:Y:S05]  /*5e30*/  LDL R167, [R1+0x44] ;  /* 0x0000440001a77983 */ /* 0x000eaa0000100800 */
[----:B------:R-:W-:Y:S05]  /*5e40*/  STL [R1+0x12c], R128 ;  /* 0x00012c8001007387 */ /* 0x000fea0000100800 */
[----:B------:R-:W-:Y:S05]  /*5e50*/  STL [R1+0x128], R129 ;  /* 0x0001288101007387 */ /* 0x000fea0000100800 */
[----:B------:R1:W-:Y:S05]  /*5e60*/  STL [R1+0x124], R130 ;  /* 0x0001248201007387 */ /* 0x0003ea0000100800 */
[----:B------:R1:W-:Y:S05]  /*5e70*/  STL [R1+0x120], R131 ;  /* 0x0001208301007387 */ /* 0x0003ea0000100800 */
[----:B------:R-:W-:Y:S06]  /*5e80*/  BAR.SYNC.DEFER_BLOCKING 0x0 ;  /* 0x0000000000007b1d */ /* 0x000fec0000010000 */
[----:B------:R-:W2:Y:S05]  /*5e90*/  LDSM.16.M88.4 R8, [R248+0x10100] ;  /* 0x01010000f808783b */ /* 0x000eaa0000000200 */
[----:B-1----:R-:W2:Y:S05]  /*5ea0*/  LDL R130, [R1+0x40] ;  /* 0x0000400001827983 */ /* 0x002eaa0000100800 */
[----:B------:R-:W2:Y:S05]  /*5eb0*/  LDL R129, [R1+0x3c] ;  /* 0x00003c0001817983 */ /* 0x000eaa0000100800 */
[----:B------:R-:W2:Y:S05]  /*5ec0*/  LDL R128, [R1+0x48] ;  /* 0x0000480001807983 */ /* 0x000eaa0000100800 */
[----:B------:R-:W1:Y:S05]  /*5ed0*/  LDSM.16.M88.4 R16, [R248+0x10900] ;  /* 0x01090000f810783b */ /* 0x000e6a0000000200 */
[----:B------:R-:W2:Y:S01]  /*5ee0*/  LDL R131, [R1+0x38] ;  /* 0x0000380001837983 */ /* 0x000ea20000100800 */
[----:B---3--:R-:W-:Y:S02]  /*5ef0*/  @P0 IADD3 R0, P6, R28, UR14, RZ ;  /* 0x0000000e1c000c10 */ /* 0x008fe4000ffde0ff */
[----:B----4-:R-:W-:Y:S02]  /*5f00*/  @P0 IADD3 R2, P1, R27, UR14, RZ ;  /* 0x0000000e1b020c10 */ /* 0x010fe4000ff3e0ff */
[----:B--2---:R-:W-:Y:S02]  /*5f10*/  @P0 IADD3.X R4, R23, UR11, RZ, P6, !PT ;  /* 0x0000000b17040c10 */ /* 0x004fe4000b7fe4ff */
[----:B------:R-:W-:Y:S02]  /*5f20*/  @P0 LEA R14, P6, R0, c[0x0][0x1f8], 0x1 ;  /* 0x00007e00000e0a11 */ /* 0x000fe400078c08ff */
[----:B------:R-:W-:Y:S02]  /*5f30*/  @P0 IADD3.X R5, R26, UR11, RZ, P1, !PT ;  /* 0x0000000b1a050c10 */ /* 0x000fe40008ffe4ff */
[----:B------:R-:W-:Y:S02]  /*5f40*/  @P0 LEA R12, P1, R2, c[0x0][0x1f8], 0x1 ;  /* 0x00007e00020c0a11 */ /* 0x000fe400078208ff */
[----:B------:R-:W-:Y:S02]  /*5f50*/  @P0 LEA.HI.X R15, R0, c[0x0][0x1fc], R4, 0x1, P6 ;  /* 0x00007f00000f0a11 */ /* 0x000fe400030f0c04 */
[----:B------:R-:W-:Y:S02]  /*5f60*/  @P0 IADD3 R0, P6, R25, UR14, RZ ;  /* 0x0000000e19000c10 */ /* 0x000fe4000ffde0ff */
[----:B------:R-:W-:Y:S02]  /*5f70*/  @P0 LEA.HI.X R13, R2, c[0x0][0x1fc], R5, 0x1, P1 ;  /* 0x00007f00020d0a11 */ /* 0x000fe400008f0c05 */
[----:B------:R-:W-:Y:S01]  /*5f80*/  @P0 IADD3 R2, P1, R24, UR14, RZ ;  /* 0x0000000e18020c10 */ /* 0x000fe2000ff3e0ff */
[----:B------:R-:W-:Y:S01]  /*5f90*/  @UP2 ULEA UR14, UP0, UR6, UR14, 0x5 ;  /* 0x0000000e060e2291 */ /* 0x000fe2000f80283f */
[----:B------:R-:W-:Y:S02]  /*5fa0*/  @P0 IADD3.X R4, R30, UR11, RZ, P6, !PT ;  /* 0x0000000b1e040c10 */ /* 0x000fe4000b7fe4ff */
[----:B------:R-:W-:Y:S02]  /*5fb0*/  @P0 LEA R6, P6, R0, c[0x0][0x1f8], 0x1 ;  /* 0x00007e0000060a11 */ /* 0x000fe400078c08ff */
[----:B------:R-:W-:Y:S01]  /*5fc0*/  @P0 IADD3.X R5, R32, UR11, RZ, P1, !PT ;  /* 0x0000000b20050c10 */ /* 0x000fe20008ffe4ff */
[----:B------:R-:W-:Y:S01]  /*5fd0*/  @UP2 ULEA.HI.X UR11, UR6, UR11, UR7, 0x5, UP0 ;  /* 0x0000000b060b2291 */ /* 0x000fe200080f2c07 */
[----:B------:R-:W-:Y:S01]  /*5fe0*/  @P0 LEA R20, P1, R2, c[0x0][0x1f8], 0x1 ;  /* 0x00007e0002140a11 */ /* 0x000fe200078208ff */
[----:B------:R-:W-:Y:S01]  /*5ff0*/  UISETP.GE.AND UP2, UPT, UR18, 0x1, UPT ;  /* 0x000000011200788c */ /* 0x000fe2000bf46270 */
[----:B------:R-:W-:Y:S01]  /*6000*/  @P0 LEA.HI.X R7, R0, c[0x0][0x1fc], R4, 0x1, P6 ;  /* 0x00007f0000070a11 */ /* 0x000fe200030f0c04 */
[----:B------:R-:W-:Y:S01]  /*6010*/  LDSM.16.M88.4 R176, [R176] ;  /* 0x00000000b0b0783b */ /* 0x000fe20000000200 */
[----:B------:R-:W-:Y:S02]  /*6020*/  @P0 LEA.HI.X R21, R2, c[0x0][0x1fc], R5, 0x1, P1 ;  /* 0x00007f0002150a11 */ /* 0x000fe400008f0c05 */
[----:B------:R-:W-:Y:S02]  /*6030*/  @P0 IADD3 R0, P1, R27, UR14, RZ ;  /* 0x0000000e1b000c10 */ /* 0x000fe4000ff3e0ff */
[----:B------:R-:W-:Y:S01]  /*6040*/  @P0 IADD3 R4, P6, R28, UR14, RZ ;  /* 0x0000000e1c040c10 */ /* 0x000fe2000ffde0ff */
[----:B------:R-:W-:Y:S01]  /*6050*/  LDSM.16.M88.4 R180, [R167] ;  /* 0x00000000a7b4783b */ /* 0x000fe20000000200 */
[----:B------:R-:W-:Y:S02]  /*6060*/  @P0 IADD3.X R5, R26, UR11, RZ, P1, !PT ;  /* 0x0000000b1a050c10 */ /* 0x000fe40008ffe4ff */
[C---:B------:R-:W-:Y:S01]  /*6070*/  @P0 LEA R28, P1, R0.reuse, c[0x0][0x1f8], 0x1 ;  /* 0x00007e00001c0a11 */ /* 0x040fe200078208ff */
[----:B------:R-:W-:Y:S01]  /*6080*/  @UP2 UIMAD.WIDE.U32 UR20, UR17, UR4, URZ ;  /* 0x00000004111422a5 */ /* 0x000fe2000f8e003f */
[----:B------:R-:W-:Y:S02]  /*6090*/  @P0 IADD3.X R2, R23, UR11, RZ, P6, !PT ;  /* 0x0000000b17020c10 */ /* 0x000fe4000b7fe4ff */
[----:B------:R-:W-:Y:S02]  /*60a0*/  @P0 LEA.HI.X R29, R0, c[0x0][0x1fc], R5, 0x1, P1 ;  /* 0x00007f00001d0a11 */ /* 0x000fe400008f0c05 */
[----:B------:R-:W-:Y:S02]  /*60b0*/  @P0 IADD3 R0, P1, R24, UR14, RZ ;  /* 0x0000000e18000c10 */ /* 0x000fe4000ff3e0ff */
[----:B------:R-:W-:Y:S02]  /*60c0*/  @P0 LEA R22, P6, R4, c[0x0][0x1f8], 0x1 ;  /* 0x00007e0004160a11 */ /* 0x000fe400078c08ff */
[----:B------:R-:W-:Y:S02]  /*60d0*/  @P0 IADD3.X R5, R32, UR11, RZ, P1, !PT ;  /* 0x0000000b20050c10 */ /* 0x000fe40008ffe4ff */
[----:B------:R-:W-:Y:S01]  /*60e0*/  @P0 LEA R164, P1, R0, c[0x0][0x1f8], 0x1 ;  /* 0x00007e0000a40a11 */ /* 0x000fe200078208ff */
[----:B------:R-:W-:Y:S01]  /*60f0*/  LDSM.16.M88.4 R32, [R248+0x11900] ;  /* 0x01190000f820783b */ /* 0x000fe20000000200 */
[----:B------:R-:W-:Y:S02]  /*6100*/  @P0 LEA.HI.X R23, R4, c[0x0][0x1fc], R2, 0x1, P6 ;  /* 0x00007f0004170a11 */ /* 0x000fe400030f0c02 */
[----:B------:R-:W-:Y:S02]  /*6110*/  @P0 LEA.HI.X R165, R0, c[0x0][0x1fc], R5, 0x1, P1 ;  /* 0x00007f0000a50a11 */ /* 0x000fe400008f0c05 */
[----:B------:R-:W2:Y:S01]  /*6120*/  LDL R0, [R1+0x4] ;  /* 0x0000040001007983 */ /* 0x000ea20000100800 */
[----:B------:R-:W-:Y:S01]  /*6130*/  @P0 IADD3 R2, P6, R25, UR14, RZ ;  /* 0x0000000e19020c10 */ /* 0x000fe2000ffde0ff */
[----:B------:R-:W-:Y:S03]  /*6140*/  @UP2 USHF.L.U32 UR14, UR20, 0x6, URZ ;  /* 0x00000006140e2899 */ /* 0x000fe6000800063f */
[----:B------:R-:W3:Y:S01]  /*6150*/  LDSM.16.M88.4 R24, [R248+0x11100] ;  /* 0x01110000f818783b */ /* 0x000ee20000000200 */
[----:B------:R-:W-:Y:S01]  /*6160*/  @P0 IADD3.X R4, R30, UR11, RZ, P6, !PT ;  /* 0x0000000b1e040c10 */ /* 0x000fe2000b7fe4ff */
[----:B------:R-:W-:Y:S01]  /*6170*/  UIMAD UR11, UR18, UR8, 0x1 ;  /* 0x00000001120b74a4 */ /* 0x000fe2000f8e0208 */
[C---:B------:R-:W-:Y:S04]  /*6180*/  @P0 LEA R30, P6, R2.reuse, c[0x0][0x1f8], 0x1 ;  /* 0x00007e00021e0a11 */ /* 0x040fe800078c08ff */
[----:B------:R-:W-:Y:S02]  /*6190*/  @P0 LEA.HI.X R31, R2, c[0x0][0x1fc], R4, 0x1, P6 ;  /* 0x00007f00021f0a11 */ /* 0x000fe400030f0c04 */
[----:B------:R-:W4:Y:S05]  /*61a0*/  LDL R2, [R1+0x2c] ;  /* 0x00002c0001027983 */ /* 0x000f2a0000100800 */
[----:B------:R1:W3:Y:S05]  /*61b0*/  LDSM.16.M88.4 R184, [R130] ;  /* 0x0000000082b8783b */ /* 0x0002ea0000000200 */
[----:B------:R1:W3:Y:S05]  /*61c0*/  LDSM.16.M88.4 R188, [R129] ;  /* 0x0000000081bc783b */ /* 0x0002ea0000000200 */
[----:B------:R-:W-:Y:S01]  /*61d0*/  @!PT LDS RZ, [RZ] ;  /* 0x00000000fffff984 */ /* 0x000fe20000000800 */
[----:B------:R-:W-:Y:S01]  /*61e0*/  @!PT LDS RZ, [RZ] ;  /* 0x00000000fffff984 */ /* 0x000fe20000000800 */
[----:B------:R-:W-:Y:S01]  /*61f0*/  @!PT LDS RZ, [RZ] ;  /* 0x00000000fffff984 */ /* 0x000fe20000000800 */
[----:B------:R3:W-:Y:S05]  /*6200*/  @P0 LDGSTS.E.BYPASS.LTC128B.128 [R128+0x100], [R14.64], !P5 ;  /* 0x001000000e800fae */ /* 0x0007ea000e901d56 */
[----:B------:R3:W-:Y:S05]  /*6210*/  @P0 LDGSTS.E.BYPASS.LTC128B.128 [R128+0x2100], [R12.64], !P4 ;  /* 0x021000000c800fae */ /* 0x0007ea000e101d56 */
[----:B------:R3:W-:Y:S05]  /*6220*/  @P0 LDGSTS.E.BYPASS.LTC128B.128 [R128+0x4100], [R6.64], !P3 ;  /* 0x0410000006800fae */ /* 0x0007ea000d901d56 */
[----:B-1----:R-:W4:Y:S05]  /*6230*/  LDL R130, [R1+0x34] ;  /* 0x0000340001827983 */ /* 0x002f2a0000100800 */
[----:B------:R-:W4:Y:S05]  /*6240*/  LDL R129, [R1+0x30] ;  /* 0x0000300001817983 */ /* 0x000f2a0000100800 */
[----:B------:R1:W-:Y:S05]  /*6250*/  @P0 LDGSTS.E.BYPASS.LTC128B.128 [R128+0x6100], [R20.64], !P2 ;  /* 0x0610000014800fae */ /* 0x0003ea000d101d56 */
[----:B------:R1:W-:Y:S05]  /*6260*/  @P0 LDGSTS.E.BYPASS.LTC128B.128 [R128+0x1100], [R22.64], !P5 ;  /* 0x0110000016800fae */ /* 0x0003ea000e901d56 */
[----:B------:R1:W-:Y:S01]  /*6270*/  @P0 LDGSTS.E.BYPASS.LTC128B.128 [R128+0x3100], [R28.64], !P4 ;  /* 0x031000001c800fae */ /* 0x0003e2000e101d56 */
[C---:B---3-5:R-:W-:Y:S04]  /*6280*/  HMMA.16816.F32 R4, R168.reuse, R8, RZ ;  /* 0x00000008a804723c */ /* 0x068fe800000018ff */
[----:B------:R3:W-:Y:S04]  /*6290*/  @P0 LDGSTS.E.BYPASS.LTC128B.128 [R128+0x5100], [R30.64], !P3 ;  /* 0x051000001e800fae */ /* 0x0007e8000d901d56 */
[C---:B------:R-:W-:Y:S01]  /*62a0*/  HMMA.16816.F32 R8, R168.reuse, R10, RZ ;  /* 0x0000000aa808723c */ /* 0x040fe200000018ff */
[----:B------:R2:W-:Y:S01]  /*62b0*/  @P0 LDGSTS.E.BYPASS.LTC128B.128 [R128+0x7100], [R164.64], !P2 ;  /* 0x07100000a4800fae */ /* 0x0005e2000d101d56 */
[----:B------:R-:W-:Y:S04]  /*62c0*/  PLOP3.LUT P0, PT, PT, PT, UP1, 0x80, 0x0 ;  /* 0x000000000000781c */ /* 0x000fe80003f0f018 */
[----:B------:R-:W0:Y:S02]  /*62d0*/  LDGDEPBAR ;  /* 0x00000000000079af */ /* 0x000e240000000000 */
[C---:B------:R-:W-:Y:S03]  /*62e0*/  HMMA.16816.F32 R12, R168.reuse, R16, RZ ;  /* 0x00000010a80c723c */ /* 0x040fe600000018ff */
[----:B------:R-:W-:Y:S05]  /*62f0*/  STL [R1+0xdc], R168 ;  /* 0x0000dca801007387 */ /* 0x000fea0000100800 */
[C---:B------:R-:W-:Y:S01]  /*6300*/  HMMA.16816.F32 R16, R168.reuse, R18, RZ ;  /* 0x00000012a810723c */ /* 0x040fe200000018ff */
[----:B------:R-:W-:Y:S05]  /*6310*/  STL [R1+0xd8], R169 ;  /* 0x0000d8a901007387 */ /* 0x000fea0000100800 */
[----:B------:R-:W-:Y:S02]  /*6320*/  STL [R1+0xd4], R170 ;  /* 0x0000d4aa01007387 */ /* 0x000fe40000100800 */
[C---:B-1----:R-:W-:Y:S03]  /*6330*/  HMMA.16816.F32 R20, R168.reuse, R24, RZ ;  /* 0x00000018a814723c */ /* 0x042fe600000018ff */
[----:B------:R-:W-:Y:S05]  /*6340*/  STL [R1+0xd0], R171 ;  /* 0x0000d0ab01007387 */ /* 0x000fea0000100800 */
[C---:B------:R-:W-:Y:S01]  /*6350*/  HMMA.16816.F32 R24, R168.reuse, R26, RZ ;  /* 0x0000001aa818723c */ /* 0x040fe200000018ff */
[----:B------:R-:W-:Y:S05]  /*6360*/  STL [R1+0xec], R172 ;  /* 0x0000ecac01007387 */ /* 0x000fea0000100800 */
[----:B------:R-:W-:Y:S02]  /*6370*/  STL [R1+0xe8], R173 ;  /* 0x0000e8ad01007387 */ /* 0x000fe40000100800 */
[C---:B---3--:R-:W-:Y:S03]  /*6380*/  HMMA.16816.F32 R28, R168.reuse, R32, RZ ;  /* 0x00000020a81c723c */ /* 0x048fe600000018ff */
        /* <DEDUP_REMOVED lines=23> */
[----:B--2---:R-:W1:Y:S05]  /*6500*/  LDSM.16.M88.4 R176, [R0+0x10100] ;  /* 0x0101000000b0783b */ /* 0x004e6a0000000200 */
[----:B------:R-:W2:Y:S05]  /*6510*/  LDSM.16.M88.4 R180, [R0+0x10900] ;  /* 0x0109000000b4783b */ /* 0x000eaa0000000200 */
[----:B------:R-:W3:Y:S01]  /*6520*/  LDSM.16.M88.4 R184, [R0+0x11100] ;  /* 0x0111000000b8783b */ /* 0x000ee20000000200 */
[C---:B-1----:R-:W-:Y:S08]  /*6530*/  HMMA.16816.F32 R4, R192.reuse, R176, R4 ;  /* 0x000000b0c004723c */ /* 0x042ff00000001804 */
[C---:B------:R-:W-:Y:S01]  /*6540*/  HMMA.16816.F32 R8, R192.reuse, R178, R8 ;  /* 0x000000b2c008723c */ /* 0x040fe20000001808 */
[----:B------:R-:W1:Y:S07]  /*6550*/  LDSM.16.M88.4 R176, [R0+0x11900] ;  /* 0x0119000000b0783b */ /* 0x000e6e0000000200 */
[C---:B--2---:R-:W-:Y:S08]  /*6560*/  HMMA.16816.F32 R12, R192.reuse, R180, R12 ;  /* 0x000000b4c00c723c */ /* 0x044ff0000000180c */
[C---:B------:R-:W-:Y:S01]  /*6570*/  HMMA.16816.F32 R16, R192.reuse, R182, R16 ;  /* 0x000000b6c010723c */ /* 0x040fe20000001810 */
[----:B------:R-:W2:Y:S07]  /*6580*/  LDSM.16.M88.4 R180, [R251] ;  /* 0x00000000fbb4783b */ /* 0x000eae0000000200 */
[C---:B---3--:R-:W-:Y:S08]  /*6590*/  HMMA.16816.F32 R20, R192.reuse, R184, R20 ;  /* 0x000000b8c014723c */ /* 0x048ff00000001814 */
        /* <DEDUP_REMOVED lines=22> */
[----:B------:R1:W1:Y:S07]  /*6700*/  LDSM.16.M88.4 R176, [R131] ;  /* 0x0000000083b0783b */ /* 0x00026e0000000200 */
[C---:B--2---:R-:W-:Y:S08]  /*6710*/  HMMA.16816.F32 R20, R200.reuse, R180, R20 ;  /* 0x000000b4c814723c */ /* 0x044ff00000001814 */
[C---:B------:R-:W-:Y:S01]  /*6720*/  HMMA.16816.F32 R24, R200.reuse, R182, R24 ;  /* 0x000000b6c818723c */ /* 0x040fe20000001818 */
[----:B----4-:R2:W4:Y:S07]  /*6730*/  LDSM.16.M88.4 R180, [R130] ;  /* 0x0000000082b4783b */ /* 0x01052e0000000200 */
[C---:B---3--:R-:W-:Y:S01]  /*6740*/  HMMA.16816.F32 R28, R200.reuse, R184, R28 ;  /* 0x000000b8c81c723c */ /* 0x048fe2000000181c */
[----:B-1----:R-:W3:Y:S07]  /*6750*/  LDL R131, [R1+0x28] ;  /* 0x0000280001837983 */ /* 0x002eee0000100800 */
[----:B------:R-:W-:Y:S01]  /*6760*/  HMMA.16816.F32 R32, R200, R186, R32 ;  /* 0x000000bac820723c */ /* 0x000fe20000001820 */
[----:B------:R1:W4:Y:S05]  /*6770*/  LDSM.16.M88.4 R184, [R129] ;  /* 0x0000000081b8783b */ /* 0x00032a0000000200 */
[----:B--2---:R-:W2:Y:S02]  /*6780*/  LDL R130, [R1+0x24] ;  /* 0x0000240001827983 */ /* 0x004ea40000100800 */
[C---:B------:R-:W-:Y:S08]  /*6790*/  HMMA.16816.F32 R4, R204.reuse, R176, R4 ;  /* 0x000000b0cc04723c */ /* 0x040ff00000001804 */
[C---:B------:R-:W-:Y:S01]  /*67a0*/  HMMA.16816.F32 R8, R204.reuse, R178, R8 ;  /* 0x000000b2cc08723c */ /* 0x040fe20000001808 */
[----:B------:R4:W4:Y:S05]  /*67b0*/  LDSM.16.M88.4 R176, [R2] ;  /* 0x0000000002b0783b */ /* 0x00092a0000000200 */
[----:B-1----:R-:W2:Y:S02]  /*67c0*/  LDL R129, [R1+0x20] ;  /* 0x0000200001817983 */ /* 0x002ea40000100800 */
[C---:B----4-:R-:W-:Y:S08]  /*67d0*/  HMMA.16816.F32 R12, R204.reuse, R180, R12 ;  /* 0x000000b4cc0c723c */ /* 0x050ff0000000180c */
[C---:B------:R-:W-:Y:S01]  /*67e0*/  HMMA.16816.F32 R16, R204.reuse, R182, R16 ;  /* 0x000000b6cc10723c */ /* 0x040fe20000001810 */
[----:B------:R-:W1:Y:S07]  /*67f0*/  LDSM.16.M88.4 R180, [R0+0x12100] ;  /* 0x0121000000b4783b */ /* 0x000e6e0000000200 */
[C---:B------:R-:W-:Y:S01]  /*6800*/  HMMA.16816.F32 R20, R204.reuse, R184, R20 ;  /* 0x000000b8cc14723c */ /* 0x040fe20000001814 */
[----:B------:R-:W2:Y:S07]  /*6810*/  LDL R2, [R1+0x1c] ;  /* 0x00001c0001027983 */ /* 0x000eae0000100800 */
        /* <DEDUP_REMOVED lines=51> */
[----:B---3--:R-:W3:Y:S07]  /*6b50*/  LDL R2, [R1+0x18] ;  /* 0x0000180001027983 */ /* 0x008eee0000100800 */
        /* <DEDUP_REMOVED lines=38> */
[----:B----4-:R-:W-:Y:S05]  /*6dc0*/  LDSM.16.M88.4 R176, [R131] ;  /* 0x0000000083b0783b */ /* 0x010fea0000000200 */
[----:B--2---:R1:W-:Y:S05]  /*6dd0*/  LDSM.16.M88.4 R180, [R129] ;  /* 0x0000000081b4783b */ /* 0x0043ea0000000200 */
[----:B---3--:R2:W3:Y:S05]  /*6de0*/  LDSM.16.M88.4 R184, [R2] ;  /* 0x0000000002b8783b */ /* 0x0084ea0000000200 */
[----:B-1----:R-:W4:Y:S05]  /*6df0*/  LDL R129, [R1+0xc8] ;  /* 0x0000c80001817983 */ /* 0x002f2a0000100800 */
[----:B--2---:R-:W2:Y:S01]  /*6e00*/  LDL R2, [R1+0xc0] ;  /* 0x0000c00001027983 */ /* 0x004ea20000100800 */
[C---:B---3--:R-:W-:Y:S08]  /*6e10*/  HMMA.16816.F32 R4, R236.reuse, R184, R4 ;  /* 0x000000b8ec04723c */ /* 0x048ff00000001804 */
[C---:B------:R-:W-:Y:S01]  /*6e20*/  HMMA.16816.F32 R8, R236.reuse, R186, R8 ;  /* 0x000000baec08723c */ /* 0x040fe20000001808 */
[----:B------:R-:W1:Y:S07]  /*6e30*/  LDSM.16.M88.4 R184, [R130] ;  /* 0x0000000082b8783b */ /* 0x000e6e0000000200 */
[C---:B------:R-:W-:Y:S08]  /*6e40*/  HMMA.16816.F32 R12, R236.reuse, R176, R12 ;  /* 0x000000b0ec0c723c */ /* 0x040ff0000000180c */
[C---:B------:R-:W-:Y:S01]  /*6e50*/  HMMA.16816.F32 R16, R236.reuse, R178, R16 ;  /* 0x000000b2ec10723c */ /* 0x040fe20000001810 */
[----:B------:R-:W3:Y:S07]  /*6e60*/  LDSM.16.M88.4 R176, [R0+0x16100] ;  /* 0x0161000000b0783b */ /* 0x000eee0000000200 */
[C---:B------:R-:W-:Y:S08]  /*6e70*/  HMMA.16816.F32 R20, R236.reuse, R180, R20 ;  /* 0x000000b4ec14723c */ /* 0x040ff00000001814 */
[C---:B------:R-:W-:Y:S01]  /*6e80*/  HMMA.16816.F32 R24, R236.reuse, R182, R24 ;  /* 0x000000b6ec18723c */ /* 0x040fe20000001818 */
[----:B------:R-:W3:Y:S07]  /*6e90*/  LDSM.16.M88.4 R180, [R0+0x16900] ;  /* 0x0169000000b4783b */ /* 0x000eee0000000200 */
[C---:B-1----:R-:W-:Y:S08]  /*6ea0*/  HMMA.16816.F32 R28, R236.reuse, R184, R28 ;  /* 0x000000b8ec1c723c */ /* 0x042ff0000000181c */
[----:B------:R-:W-:Y:S01]  /*6eb0*/  HMMA.16816.F32 R32, R236, R186, R32 ;  /* 0x000000baec20723c */ /* 0x000fe20000001820 */
[----:B------:R-:W1:Y:S07]  /*6ec0*/  LDSM.16.M88.4 R184, [R0+0x17100] ;  /* 0x0171000000b8783b */ /* 0x000e6e0000000200 */
[C---:B---3--:R-:W-:Y:S08]  /*6ed0*/  HMMA.16816.F32 R4, R240.reuse, R176, R4 ;  /* 0x000000b0f004723c */ /* 0x048ff00000001804 */
[C---:B------:R-:W-:Y:S01]  /*6ee0*/  HMMA.16816.F32 R8, R240.reuse, R178, R8 ;  /* 0x000000b2f008723c */ /* 0x040fe20000001808 */
[----:B------:R3:W1:Y:S07]  /*6ef0*/  LDSM.16.M88.4 R176, [R0+0x17900] ;  /* 0x0179000000b0783b */ /* 0x00066e0000000200 */
[C---:B------:R-:W-:Y:S08]  /*6f00*/  HMMA.16816.F32 R12, R240.reuse, R180, R12 ;  /* 0x000000b4f00c723c */ /* 0x040ff0000000180c */
[C---:B------:R-:W-:Y:S01]  /*6f10*/  HMMA.16816.F32 R16, R240.reuse, R182, R16 ;  /* 0x000000b6f010723c */ /* 0x040fe20000001810 */
[----:B------:R-:W1:Y:S05]  /*6f20*/  LDSM.16.M88.4 R180, [R251+0x6000] ;  /* 0x00600000fbb4783b */ /* 0x000e6a0000000200 */
[----:B---3--:R3:W2:Y:S02]  /*6f30*/  LDL R0, [R1+0xc4] ;  /* 0x0000c40001007983 */ /* 0x0086a40000100800 */
[C---:B-1----:R-:W-:Y:S08]  /*6f40*/  HMMA.16816.F32 R20, R240.reuse, R184, R20 ;  /* 0x000000b8f014723c */ /* 0x042ff00000001814 */
[C---:B------:R-:W-:Y:S01]  /*6f50*/  HMMA.16816.F32 R24, R240.reuse, R186, R24 ;  /* 0x000000baf018723c */ /* 0x040fe20000001818 */
[----:B------:R-:W1:Y:S07]  /*6f60*/  LDSM.16.M88.4 R184, [R251+0x6800] ;  /* 0x00680000fbb8783b */ /* 0x000e6e0000000200 */
[C---:B------:R-:W-:Y:S08]  /*6f70*/  HMMA.16816.F32 R28, R240.reuse, R176, R28 ;  /* 0x000000b0f01c723c */ /* 0x040ff0000000181c */
[----:B------:R-:W-:Y:S01]  /*6f80*/  HMMA.16816.F32 R32, R240, R178, R32 ;  /* 0x000000b2f020723c */ /* 0x000fe20000001820 */
[----:B------:R-:W3:Y:S07]  /*6f90*/  LDSM.16.M88.4 R176, [R251+0x7000] ;  /* 0x00700000fbb0783b */ /* 0x000eee0000000200 */
[C---:B------:R-:W-:Y:S08]  /*6fa0*/  HMMA.16816.F32 R4, R244.reuse, R180, R4 ;  /* 0x000000b4f404723c */ /* 0x040ff00000001804 */
[C---:B------:R-:W-:Y:S01]  /*6fb0*/  HMMA.16816.F32 R8, R244.reuse, R182, R8 ;  /* 0x000000b6f408723c */ /* 0x040fe20000001808 */
[----:B------:R-:W3:Y:S01]  /*6fc0*/  LDSM.16.M88.4 R180, [R251+0x7800] ;  /* 0x00780000fbb4783b */ /* 0x000ee20000000200 */
[----:B------:R-:W-:Y:S04]  /*6fd0*/  DEPBAR.LE SB0, 0x0 ;  /* 0x000080000000791a */ /* 0x000fe80000000000 */
[----:B------:R-:W-:Y:S02]  /*6fe0*/  BAR.SYNC.DEFER_BLOCKING 0x0 ;  /* 0x0000000000007b1d */ /* 0x000fe40000010000 */
[C---:B-1----:R-:W-:Y:S08]  /*6ff0*/  HMMA.16816.F32 R12, R244.reuse, R184, R12 ;  /* 0x000000b8f40c723c */ /* 0x042ff0000000180c */
[C---:B------:R-:W-:Y:S08]  /*7000*/  HMMA.16816.F32 R16, R244.reuse, R186, R16 ;  /* 0x000000baf410723c */ /* 0x040ff00000001810 */
[C---:B---3--:R-:W-:Y:S08]  /*7010*/  HMMA.16816.F32 R20, R244.reuse, R176, R20 ;  /* 0x000000b0f414723c */ /* 0x048ff00000001814 */
[C---:B------:R-:W-:Y:S08]  /*7020*/  HMMA.16816.F32 R24, R244.reuse, R178, R24 ;  /* 0x000000b2f418723c */ /* 0x040ff00000001818 */
[C---:B------:R-:W-:Y:S08]  /*7030*/  HMMA.16816.F32 R28, R244.reuse, R180, R28 ;  /* 0x000000b4f41c723c */ /* 0x040ff0000000181c */
[----:B------:R-:W-:Y:S04]  /*7040*/  HMMA.16816.F32 R32, R244, R182, R32 ;  /* 0x000000b6f420723c */ /* 0x000fe80000001820 */
[----:B--2---:R-:W-:Y:S05]  /*7050*/  @P0 MOV R0, R2 ;  /* 0x0000000200000202 */ /* 0x004fea0000000f00 */
[----:B------:R-:W-:Y:S05]  /*7060*/  SHFL.IDX PT, R164, R0, 0x1, 0x1c1f ;  /* 0x003c1f0000a47f89 */ /* 0x000fea00000e0000 */
[----:B------:R1:W2:Y:S02]  /*7070*/  SHFL.IDX PT, R2, R0, RZ, 0x1c1f ;  /* 0x001c1fff00027589 */ /* 0x0002a400000e0000 */
[----:B-1----:R-:W-:Y:S05]  /*7080*/  IMAD.U32 R0, RZ, RZ, UR10 ;  /* 0x0000000aff007e24 */ /* 0x002fea000f8e00ff */
[----:B----4-:R-:W-:Y:S01]  /*7090*/  IADD3 R0, R0, UR11, -R129 ;  /* 0x0000000b00007c10 */ /* 0x010fe2000fffe881 */
[----:B------:R-:W-:Y:S03]  /*70a0*/  @UP2 USHF.R.S32.HI UR11, URZ, 0x1f, UR17 ;  /* 0x0000001f3f0b2899 */ /* 0x000fe60008011411 */
[----:B------:R-:W-:Y:S01]  /*70b0*/  IADD3 R0, R0, -UR19, RZ ;  /* 0x8000001300007c10 */ /* 0x000fe2000fffe0ff */
[----:B------:R-:W-:Y:S03]  /*70c0*/  @UP2 UIMAD UR11, UR11, UR4, URZ ;  /* 0x000000040b0b22a4 */ /* 0x000fe6000f8e023f */
[C---:B--2---:R-:W-:Y:S01]  /*70d0*/  IADD3 R2, R0.reuse, R2, RZ ;  /* 0x0000000200027210 */ /* 0x044fe20007ffe0ff */
[----:B------:R-:W-:Y:S01]  /*70e0*/  IMAD.IADD R0, R0, 0x1, R164 ;  /* 0x0000000100007824 */ /* 0x000fe200078e02a4 */
[----:B------:R-:W-:Y:S02]  /*70f0*/  @UP2 UIMAD UR11, UR17, UR5, UR11 ;  /* 0x00000005110b22a4 */ /* 0x000fe4000f8e020b */
[C---:B------:R-:W-:Y:S02]  /*7100*/  ISETP.GT.AND P0, PT, R2.reuse, RZ, PT ;  /* 0x000000ff0200720c */ /* 0x040fe40003f04270 */
[----:B------:R-:W-:Y:S01]  /*7110*/  ISETP.GT.AND P6, PT, R2, 0x1, PT ;  /* 0x000000010200780c */ /* 0x000fe20003fc4270 */
[----:B------:R-:W-:Y:S01]  /*7120*/  @UP2 UIADD3 UR11, UR21, UR11, URZ ;  /* 0x0000000b150b2290 */ /* 0x000fe2000fffe03f */
[----:B------:R-:W-:Y:S02]  /*7130*/  FSEL R188, R4, -INF , P0 ;  /* 0xff80000004bc7808 */ /* 0x000fe40000000000 */
[----:B------:R-:W-:Y:S01]  /*7140*/  ISETP.GT.AND P0, PT, R0, 0x1, PT ;  /* 0x000000010000780c */ /* 0x000fe20003f04270 */
[----:B------:R-:W-:Y:S01]  /*7150*/  @UP2 USHF.L.U64.HI UR11, UR20, 0x6, UR11 ;  /* 0x00000006140b2899 */ /* 0x000fe2000801020b */
[----:B------:R-:W-:Y:S02]  /*7160*/  FSEL R189, R5, -INF , P6 ;  /* 0xff80000005bd7808 */ /* 0x000fe40003000000 */
[----:B------:R-:W-:Y:S02]  /*7170*/  FSEL R190, R7, -INF , P0 ;  /* 0xff80000007be7808 */ /* 0x000fe40000000000 */
[C---:B------:R-:W-:Y:S02]  /*7180*/  ISETP.GT.AND P0, PT, R2.reuse, 0x8, PT ;  /* 0x000000080200780c */ /* 0x040fe40003f04270 */
[----:B------:R-:W-:Y:S02]  /*7190*/  ISETP.GT.AND P6, PT, R2, 0x9, PT ;  /* 0x000000090200780c */ /* 0x000fe40003fc4270 */
[----:B------:R-:W-:Y:S02]  /*71a0*/  FSEL R164, R8, -INF , P0 ;  /* 0xff80000008a47808 */ /* 0x000fe40000000000 */
[----:B------:R-:W-:Y:S02]  /*71b0*/  ISETP.GT.AND P0, PT, R0, 0x9, PT ;  /* 0x000000090000780c */ /* 0x000fe40003f04270 */
        /* <DEDUP_REMOVED lines=8> */
[----:B------:R-:W-:Y:S02]  /*7240*/  ISETP.GT.AND P0, PT, R2, 0x18, PT ;  /* 0x000000180200780c */ /* 0x000fe40003f04270 */
[----:B------:R-:W-:Y:S02]  /*7250*/  ISETP.GT.AND P1, PT, R0, RZ, PT ;  /* 0x000000ff0000720c */ /* 0x000fe40003f24270 */
[----:B------:R-:W-:Y:S02]  /*7260*/  FSEL R187, R16, -INF , P0 ;  /* 0xff80000010bb7808 */ /* 0x000fe40000000000 */
[----:B------:R-:W-:Y:S01]  /*7270*/  ISETP.GT.AND P0, PT, R0, 0x19, PT ;  /* 0x000000190000780c */ /* 0x000fe20003f04270 */
[----:B------:R-:W2:Y:S01]  /*7280*/  LDL R16, [R1+0x78] ;  /* 0x0000780001107983 */ /* 0x000ea20000100800 */
[----:B------:R-:W-:Y:S02]  /*7290*/  ISETP.GT.AND P6, PT, R2, 0x19, PT ;  /* 0x000000190200780c */ /* 0x000fe40003fc4270 */
[----:B------:R-:W-:Y:S02]  /*72a0*/  FSEL R167, R19, -INF , P0 ;  /* 0xff80000013a77808 */ /* 0x000fe40000000000 */
[----:B------:R-:W-:Y:S01]  /*72b0*/  FSEL R200, R17, -INF , P6 ;  /* 0xff80000011c87808 */ /* 0x000fe20003000000 */
[----:B------:R-:W3:Y:S01]  /*72c0*/  LDL R19, [R1+0x84] ;  /* 0x0000840001137983 */ /* 0x000ee20000100800 */
[----:B------:R-:W-:Y:S02]  /*72d0*/  FSEL R191, R6, -INF , P1 ;  /* 0xff80000006bf7808 */ /* 0x000fe40000800000 */
[----:B------:R-:W-:Y:S02]  /*72e0*/  ISETP.GT.AND P0, PT, R2, 0x20, PT ;  /* 0x000000200200780c */ /* 0x000fe40003f04270 */
[----:B------:R-:W-:Y:S01]  /*72f0*/  ISETP.GT.AND P1, PT, R0, 0x8, PT ;  /* 0x000000080000780c */ /* 0x000fe20003f24270 */
[----:B------:R-:W4:Y:S01]  /*7300*/  LDL R17, [R1+0x7c] ;  /* 0x00007c0001117983 */ /* 0x000f220000100800 */
[----:B------:R-:W-:Y:S02]  /*7310*/  ISETP.GT.AND P6, PT, R2, 0x21, PT ;  /* 0x000000210200780c */ /* 0x000fe40003fc4270 */
[----:B------:R-:W-:Y:S02]  /*7320*/  FSEL R201, R20, -INF , P0 ;  /* 0xff80000014c97808 */ /* 0x000fe40000000000 */
[----:B------:R-:W-:Y:S01]  /*7330*/  FSEL R202, R21, -INF , P6 ;  /* 0xff80000015ca7808 */ /* 0x000fe20003000000 */
[----:B------:R-:W2:Y:S01]  /*7340*/  LDL R20, [R1+0x88] ;  /* 0x0000880001147983 */ /* 0x000ea20000100800 */
[----:B------:R-:W-:Y:S02]  /*7350*/  ISETP.GT.AND P6, PT, R2, 0x28, PT ;  /* 0x000000280200780c */ /* 0x000fe40003fc4270 */
[----:B------:R-:W-:Y:S02]  /*7360*/  ISETP.GT.AND P0, PT, R0, 0x21, PT ;  /* 0x000000210000780c */ /* 0x000fe40003f04270 */
[----:B------:R-:W-:Y:S01]  /*7370*/  FSEL R184, R10, -INF , P1 ;  /* 0xff8000000ab87808 */ /* 0x000fe20000800000 */
[----:B------:R-:W2:Y:S01]  /*7380*/  LDL R21, [R1+0x8c] ;  /* 0x00008c0001157983 */ /* 0x000ea20000100800 */
[----:B------:R-:W-:Y:S02]  /*7390*/  ISETP.GT.AND P1, PT, R0, 0x10, PT ;  /* 0x000000100000780c */ /* 0x000fe40003f24270 */
[----:B------:R-:W-:Y:S02]  /*73a0*/  FSEL R196, R23, -INF , P0 ;  /* 0xff80000017c47808 */ /* 0x000fe40000000000 */
[----:B------:R-:W-:Y:S02]  /*73b0*/  FSEL R131, R14, -INF , P1 ;  /* 0xff8000000e837808 */ /* 0x000fe40000800000 */
[----:B------:R-:W-:Y:S02]  /*73c0*/  FSEL R197, R24, -INF , P6 ;  /* 0xff80000018c57808 */ /* 0x000fe40003000000 */
[----:B------:R-:W-:Y:S02]  /*73d0*/  ISETP.GT.AND P1, PT, R0, 0x18, PT ;  /* 0x000000180000780c */ /* 0x000fe40003f24270 */
[C---:B------:R-:W-:Y:S02]  /*73e0*/  ISETP.GT.AND P6, PT, R2.reuse, 0x31, PT ;  /* 0x000000310200780c */ /* 0x040fe40003fc4270 */
[----:B------:R-:W-:Y:S02]  /*73f0*/  ISETP.GT.AND P0, PT, R2, 0x30, PT ;  /* 0x000000300200780c */ /* 0x000fe40003f04270 */
[----:B------:R-:W-:Y:S02]  /*7400*/  FSEL R193, R29, -INF , P6 ;  /* 0xff8000001dc17808 */ /* 0x000fe40003000000 */
[----:B------:R-:W-:Y:S02]  /*7410*/  FSEL R168, R18, -INF , P1 ;  /* 0xff80000012a87808 */ /* 0x000fe40000800000 */
[----:B------:R-:W-:Y:S01]  /*7420*/  FSEL R192, R28, -INF , P0 ;  /* 0xff8000001cc07808 */ /* 0x000fe20000000000 */
[----:B------:R-:W2:Y:S01]  /*7430*/  LDL R18, [R1+0x80] ;  /* 0x0000800001127983 */ /* 0x000ea20000100800 */
[----:B------:R-:W-:Y:S02]  /*7440*/  ISETP.GT.AND P1, PT, R0, 0x20, PT ;  /* 0x000000200000780c */ /* 0x000fe40003f24270 */
[----:B------:R-:W-:Y:S02]  /*7450*/  FMNMX.FTZ R4, R188, R3, !PT ;  /* 0x00000003bc047209 */ /* 0x000fe40007810000 */
[----:B------:R-:W2:Y:S01]  /*7460*/  LDL.64 R28, [R1+0xb0] ;  /* 0x0000b000011c7983 */ /* 0x000ea20000100a00 */
[----:B------:R-:W-:Y:S02]  /*7470*/  FSEL R203, R22, -INF , P1 ;  /* 0xff80000016cb7808 */ /* 0x000fe40000800000 */
[----:B------:R-:W-:Y:S02]  /*7480*/  FMNMX.FTZ R4, R189, R4, !PT ;  /* 0x00000004bd047209 */ /* 0x000fe40007810000 */
[----:B------:R-:W3:Y:S01]  /*7490*/  LDL.64 R22, [R1+0x70] ;  /* 0x0000700001167983 */ /* 0x000ee20000100a00 */
[----:B------:R-:W-:Y:S02]  /*74a0*/  FMNMX.FTZ R5, R191, R166, !PT ;  /* 0x000000a6bf057209 */ /* 0x000fe40007810000 */
[----:B------:R-:W-:Y:S02]  /*74b0*/  FMNMX.FTZ R4, R164, R4, !PT ;  /* 0x00000004a4047209 */ /* 0x000fe40007810000 */
[----:B------:R-:W-:Y:S02]  /*74c0*/  ISETP.GT.AND P1, PT, R2, 0x29, PT ;  /* 0x000000290200780c */ /* 0x000fe40003f24270 */
[----:B------:R-:W-:Y:S02]  /*74d0*/  FMNMX.FTZ R4, R185, R4, !PT ;  /* 0x00000004b9047209 */ /* 0x000fe40007810000 */
[----:B------:R-:W-:Y:S02]  /*74e0*/  MOV R24, R169 ;  /* 0x000000a900187202 */ /* 0x000fe40000000f00 */
[----:B------:R-:W-:Y:S02]  /*74f0*/  FMNMX.FTZ R4, R129, R4, !PT ;  /* 0x0000000481047209 */ /* 0x000fe40007810000 */
[----:B------:R-:W-:Y:S01]  /*7500*/  FSEL R198, R25, -INF , P1 ;  /* 0xff80000019c67808 */ /* 0x000fe20000800000 */
[----:B------:R-:W-:Y:S01]  /*7510*/  IMAD.MOV.U32 R25, RZ, RZ, R168 ;  /* 0x000000ffff197224 */ /* 0x000fe200078e00a8 */
[----:B------:R-:W-:Y:S02]  /*7520*/  FMNMX.FTZ R4, R130, R4, !PT ;  /* 0x0000000482047209 */ /* 0x000fe40007810000 */
[C---:B------:R-:W-:Y:S02]  /*7530*/  ISETP.GT.AND P1, PT, R2.reuse, 0x38, PT ;  /* 0x000000380200780c */ /* 0x040fe40003f24270 */
[----:B------:R-:W-:Y:S02]  /*7540*/  FMNMX.FTZ R4, R187, R4, !PT ;  /* 0x00000004bb047209 */ /* 0x000fe40007810000 */
[----:B------:R-:W-:Y:S02]  /*7550*/  ISETP.GT.AND P0, PT, R2, 0x39, PT ;  /* 0x000000390200780c */ /* 0x000fe40003f04270 */
[----:B------:R-:W-:Y:S02]  /*7560*/  FMNMX.FTZ R165, R200, R4, !PT ;  /* 0x00000004c8a57209 */ /* 0x000fe40007810000 */
[----:B------:R-:W-:Y:S02]  /*7570*/  FMNMX.FTZ R4, R190, R5, !PT ;  /* 0x00000005be047209 */ /* 0x000fe40007810000 */
[----:B------:R-:W-:Y:S02]  /*7580*/  FMNMX.FTZ R165, R201, R165, !PT ;  /* 0x000000a5c9a57209 */ /* 0x000fe40007810000 */
[----:B------:R-:W-:Y:S02]  /*7590*/  FMNMX.FTZ R4, R184, R4, !PT ;  /* 0x00000004b8047209 */ /* 0x000fe40007810000 */
[----:B------:R-:W-:Y:S02]  /*75a0*/  FMNMX.FTZ R165, R202, R165, !PT ;  /* 0x000000a5caa57209 */ /* 0x000fe40007810000 */
[----:B------:R-:W-:Y:S02]  /*75b0*/  FMNMX.FTZ R4, R186, R4, !PT ;  /* 0x00000004ba047209 */ /* 0x000fe40007810000 */
[----:B------:R-:W-:Y:S02]  /*75c0*/  FSEL R194, R32, -INF , P1 ;  /* 0xff80000020c27808 */ /* 0x000fe40000800000 */
[----:B------:R-:W-:Y:S02]  /*75d0*/  FMNMX.FTZ R4, R131, R4, !PT ;  /* 0x0000000483047209 */ /* 0x000fe40007810000 */
[----:B------:R-:W-:Y:S02]  /*75e0*/  FMNMX.FTZ R165, R197, R165, !PT ;  /* 0x000000a5c5a57209 */ /* 0x000fe40007810000 */
[----:B------:R-:W-:Y:S02]  /*75f0*/  FMNMX.FTZ R2, R24, R4, !PT ;  /* 0x0000000418027209 */ /* 0x000fe40007810000 */
[----:B------:R-:W-:Y:S02]  /*7600*/  MOV R32, R167 ;  /* 0x000000a700207202 */ /* 0x000fe40000000f00 */
[----:B------:R-:W-:Y:S02]  /*7610*/  FMNMX.FTZ R2, R25, R2, !PT ;  /* 0x0000000219027209 */ /* 0x000fe40007810000 */
[----:B------:R-:W-:Y:S02]  /*7620*/  FMNMX.FTZ R165, R198, R165, !PT ;  /* 0x000000a5c6a57209 */ /* 0x000fe40007810000 */
[----:B------:R-:W-:Y:S02]  /*7630*/  FMNMX.FTZ R2, R32, R2, !PT ;  /* 0x0000000220027209 */ /* 0x000fe40007810000 */
[----:B------:R-:W-:Y:S02]  /*7640*/  FMNMX.FTZ R165, R192, R165, !PT ;  /* 0x000000a5c0a57209 */ /* 0x000fe40007810000 */
[----:B------:R-:W-:Y:S02]  /*7650*/  FMNMX.FTZ R2, R203, R2, !PT ;  /* 0x00000002cb027209 */ /* 0x000fe40007810000 */
[----:B------:R-:W-:Y:S02]  /*7660*/  ISETP.GT.AND P1, PT, R0, 0x28, PT ;  /* 0x000000280000780c */ /* 0x000fe40003f24270 */
[----:B------:R-:W-:Y:S02]  /*7670*/  FMNMX.FTZ R165, R193, R165, !PT ;  /* 0x000000a5c1a57209 */ /* 0x000fe40007810000 */
[----:B------:R-:W-:Y:S02]  /*7680*/  FSEL R195, R33, -INF , P0 ;  /* 0xff80000021c37808 */ /* 0x000fe40000000000 */
[----:B------:R-:W-:Y:S02]  /*7690*/  FSEL R183, R26, -INF , P1 ;  /* 0xff8000001ab77808 */ /* 0x000fe40000800000 */
[----:B------:R-:W-:Y:S02]  /*76a0*/  FMNMX.FTZ R2, R196, R2, !PT ;  /* 0x00000002c4027209 */ /* 0x000fe40007810000 */
[----:B------:R-:W-:Y:S02]  /*76b0*/  ISETP.GT.AND P0, PT, R0, 0x29, PT ;  /* 0x000000290000780c */ /* 0x000fe40003f04270 */
[----:B------:R-:W-:Y:S02]  /*76c0*/  FMNMX.FTZ R165, R194, R165, !PT ;  /* 0x000000a5c2a57209 */ /* 0x000fe40007810000 */
[----:B------:R-:W-:Y:S02]  /*76d0*/  FSEL R199, R27, -INF , P0 ;  /* 0xff8000001bc77808 */ /* 0x000fe40000000000 */
[----:B------:R-:W-:Y:S02]  /*76e0*/  ISETP.GT.AND P1, PT, R0, 0x30, PT ;  /* 0x000000300000780c */ /* 0x000fe40003f24270 */
[----:B------:R-:W-:Y:S02]  /*76f0*/  FMNMX.FTZ R2, R183, R2, !PT ;  /* 0x00000002b7027209 */ /* 0x000fe40007810000 */
[----:B------:R-:W-:Y:S02]  /*7700*/  FMNMX.FTZ R165, R195, R165, !PT ;  /* 0x000000a5c3a57209 */ /* 0x000fe40007810000 */
[----:B------:R-:W-:Y:S02]  /*7710*/  FMNMX.FTZ R2, R199, R2, !PT ;  /* 0x00000002c7027209 */ /* 0x000fe40007810000 */
[----:B------:R-:W-:Y:S01]  /*7720*/  FSEL R172, R30, -INF , P1 ;  /* 0xff8000001eac7808 */ /* 0x000fe20000800000 */
[----:B------:R-:W1:Y:S01]  /*7730*/  SHFL.BFLY PT, R4, R165, 0x2, 0x1f ;  /* 0x0c401f00a5047f89 */ /* 0x000e6200000e0000 */
[----:B------:R-:W-:Y:S02]  /*7740*/  ISETP.GT.AND P0, PT, R0, 0x31, PT ;  /* 0x000000310000780c */ /* 0x000fe40003f04270 */
[----:B------:R-:W-:Y:S02]  /*7750*/  FMNMX.FTZ R2, R172, R2, !PT ;  /* 0x00000002ac027209 */ /* 0x000fe40007810000 */
[----:B------:R-:W-:Y:S02]  /*7760*/  FSEL R173, R31, -INF , P0 ;  /* 0xff8000001fad7808 */ /* 0x000fe40000000000 */
[C---:B------:R-:W-:Y:S02]  /*7770*/  ISETP.GT.AND P1, PT, R0.reuse, 0x38, PT ;  /* 0x000000380000780c */ /* 0x040fe40003f24270 */
[----:B------:R-:W-:Y:S02]  /*7780*/  ISETP.GT.AND P0, PT, R0, 0x39, PT ;  /* 0x000000390000780c */ /* 0x000fe40003f04270 */
[----:B------:R-:W-:Y:S02]  /*7790*/  FSEL R174, R34, -INF , P1 ;  /* 0xff80000022ae7808 */ /* 0x000fe40000800000 */
[----:B------:R-:W-:Y:S02]  /*77a0*/  FMNMX.FTZ R0, R173, R2, !PT ;  /* 0x00000002ad007209 */ /* 0x000fe40007810000 */
[----:B------:R-:W-:Y:S02]  /*77b0*/  PLOP3.LUT P6, PT, PT, PT, UP2, 0x80, 0x0 ;  /* 0x000000000000781c */ /* 0x000fe40003fcf028 */
[----:B------:R-:W-:Y:S02]  /*77c0*/  FMNMX.FTZ R0, R174, R0, !PT ;  /* 0x00000000ae007209 */ /* 0x000fe40007810000 */
[----:B------:R-:W-:Y:S04]  /*77d0*/  FSEL R167, R35, -INF , P0 ;  /* 0xff80000023a77808 */ /* 0x000fe80000000000 */
[----:B------:R-:W-:Y:S02]  /*77e0*/  FMNMX.FTZ R0, R167, R0, !PT ;  /* 0x00000000a7007209 */ /* 0x000fe40007810000 */
[----:B-1----:R-:W-:Y:S03]  /*77f0*/  FMNMX.FTZ R165, R165, R4, !PT ;  /* 0x00000004a5a57209 */ /* 0x002fe60007810000 */
[----:B------:R-:W1:Y:S05]  /*7800*/  SHFL.BFLY PT, R2, R0, 0x2, 0x1f ;  /* 0x0c401f0000027f89 */ /* 0x000e6a00000e0000 */
[----:B------:R-:W1:Y:S02]  /*7810*/  SHFL.BFLY PT, R11, R165, 0x1, 0x1f ;  /* 0x0c201f00a50b7f89 */ /* 0x000e6400000e0000 */
[----:B-1----:R-:W-:Y:S05]  /*7820*/  FMNMX.FTZ R0, R0, R2, !PT ;  /* 0x0000000200007209 */ /* 0x002fea0007810000 */
[----:B------:R-:W1:Y:S01]  /*7830*/  SHFL.BFLY PT, R2, R0, 0x1, 0x1f ;  /* 0x0c201f0000027f89 */ /* 0x000e6200000e0000 */
[----:B------:R-:W-:Y:S05]  /*7840*/  FMNMX.FTZ R165, R165, R11, !PT ;  /* 0x0000000ba5a57209 */ /* 0x000fea0007810000 */
[----:B------:R-:W-:Y:S01]  /*7850*/  FMUL.FTZ R180, R165, c[0x0][0x2d0] ;  /* 0x0000b400a5b47a20 */ /* 0x000fe20000410000 */
[----:B--2---:R-:W-:Y:S04]  /*7860*/  @P6 IADD3 R5, P1, R28, UR14, RZ ;  /* 0x0000000e1c056c10 */ /* 0x004fe8000ff3e0ff */
[----:B------:R-:W-:Y:S02]  /*7870*/  @P6 LEA R6, P0, R5, c[0x0][0x1c8], 0x1 ;  /* 0x0000720005066a11 */ /* 0x000fe400078008ff */
[----:B---3--:R-:W-:Y:S02]  /*7880*/  @P6 IADD3.X R7, R23, UR11, RZ, P1, !PT ;  /* 0x0000000b17076c10 */ /* 0x008fe40008ffe4ff */
[----:B------:R-:W-:Y:S02]  /*7890*/  @P6 IADD3 R4, P1, R21, UR14, RZ ;  /* 0x0000000e15046c10 */ /* 0x000fe4000ff3e0ff */
[----:B------:R-:W-:Y:S02]  /*78a0*/  @P6 LEA.HI.X R7, R5, c[0x0][0x1cc], R7, 0x1, P0 ;  /* 0x0000730005076a11 */ /* 0x000fe400000f0c07 */
[----:B------:R-:W-:Y:S02]  /*78b0*/  @P6 IADD3.X R9, R20, UR11, RZ, P1, !PT ;  /* 0x0000000b14096c10 */ /* 0x000fe40008ffe4ff */
[C---:B------:R-:W-:Y:S01]  /*78c0*/  @P6 LEA R8, P0, R4.reuse, c[0x0][0x1c8], 0x1 ;  /* 0x0000720004086a11 */ /* 0x040fe200078008ff */
[----:B------:R2:W-:Y:S01]  /*78d0*/  @P6 LDGSTS.E.BYPASS.LTC128B.128 [R128+0x10100], [R6.64], !P5 ;  /* 0x1010000006806fae */ /* 0x0005e2000e901d56 */
[----:B------:R-:W-:Y:S02]  /*78e0*/  @P6 IADD3 R5, P1, R19, UR14, RZ ;  /* 0x0000000e13056c10 */ /* 0x000fe4000ff3e0ff */
[----:B------:R-:W-:Y:S02]  /*78f0*/  @P6 LEA.HI.X R9, R4, c[0x0][0x1cc], R9, 0x1, P0 ;  /* 0x0000730004096a11 */ /* 0x000fe400000f0c09 */
[----:B------:R-:W-:Y:S02]  /*7900*/  @P6 LEA R12, P0, R5, c[0x0][0x1c8], 0x1 ;  /* 0x00007200050c6a11 */ /* 0x000fe400078008ff */
[----:B------:R-:W-:Y:S01]  /*7910*/  @P6 IADD3.X R10, R18, UR11, RZ, P1, !PT ;  /* 0x0000000b120a6c10 */ /* 0x000fe20008ffe4ff */
[----:B------:R3:W-:Y:S01]  /*7920*/  @P6 LDGSTS.E.BYPASS.LTC128B.128 [R128+0x12100], [R8.64], !P4 ;  /* 0x1210000008806fae */ /* 0x0007e2000e101d56 */
[----:B----4-:R-:W-:Y:S01]  /*7930*/  @P6 IADD3 R4, P1, R17, UR14, RZ ;  /* 0x0000000e11046c10 */ /* 0x010fe2000ff3e0ff */
[----:B------:R-:W-:Y:S01]  /*7940*/  @UP2 UIADD3 UR14, UP0, UR16, UR14, URZ ;  /* 0x0000000e100e2290 */ /* 0x000fe2000ff1e03f */
[----:B------:R-:W-:Y:S02]  /*7950*/  @P6 LEA.HI.X R13, R5, c[0x0][0x1cc], R10, 0x1, P0 ;  /* 0x00007300050d6a11 */ /* 0x000fe400000f0c0a */
[----:B------:R-:W-:Y:S02]  /*7960*/  @P6 LEA R14, P0, R4, c[0x0][0x1c8], 0x1 ;  /* 0x00007200040e6a11 */ /* 0x000fe400078008ff */
[----:B------:R-:W-:Y:S01]  /*7970*/  @P6 IADD3.X R5, R16, UR11, RZ, P1, !PT ;  /* 0x0000000b10056c10 */ /* 0x000fe20008ffe4ff */
[----:B------:R4:W-:Y:S01]  /*7980*/  @P6 LDGSTS.E.BYPASS.LTC128B.128 [R128+0x14100], [R12.64], !P3 ;  /* 0x141000000c806fae */ /* 0x0009e2000d901d56 */
[----:B------:R-:W-:Y:S01]  /*7990*/  @UP2 UIADD3.X UR11, UR15, UR11, URZ, UP0, !UPT ;  /* 0x0000000b0f0b2290 */ /* 0x000fe200087fe43f */
[----:B------:R-:W-:Y:S01]  /*79a0*/  FSETP.NEU.FTZ.AND P1, PT, R165, -INF , PT ;  /* 0xff800000a500780b */ /* 0x000fe20003f3d000 */
[----:B------:R-:W-:Y:S01]  /*79b0*/  UISETP.GT.AND UP0, UPT, UR18, UR9, UPT ;  /* 0x000000091200728c */ /* 0x000fe2000bf04270 */
[----:B------:R-:W-:Y:S02]  /*79c0*/  @P6 LEA.HI.X R15, R4, c[0x0][0x1cc], R5, 0x1, P0 ;  /* 0x00007300040f6a11 */ /* 0x000fe400000f0c05 */
[----:B------:R-:W-:Y:S01]  /*79d0*/  @P6 IADD3 R4, P0, R28, UR14, RZ ;  /* 0x0000000e1c046c10 */ /* 0x000fe2000ff1e0ff */
[----:B------:R-:W-:Y:S01]  /*79e0*/  UMOV UR18, UR17 ;  /* 0x0000001100127c82 */ /* 0x000fe20008000000 */
[----:B------:R-:W-:Y:S01]  /*79f0*/  FSEL R180, R180, RZ, P1 ;  /* 0x000000ffb4b47208 */ /* 0x000fe20000800000 */
[----:B------:R3:W-:Y:S01]  /*7a00*/  @P6 LDGSTS.E.BYPASS.LTC128B.128 [R128+0x16100], [R14.64], !P2 ;  /* 0x161000000e806fae */ /* 0x0007e2000d101d56 */
[----:B------:R-:W-:Y:S02]  /*7a10*/  @P6 IADD3.X R5, R23, UR11, RZ, P0, !PT ;  /* 0x0000000b17056c10 */ /* 0x000fe400087fe4ff */
[----:B------:R-:W-:Y:S01]  /*7a20*/  @P6 LEA R10, P0, R4, c[0x0][0x1c8], 0x1 ;  /* 0x00007200040a6a11 */ /* 0x000fe200078008ff */
[--C-:B------:R-:W-:Y:S02]  /*7a30*/  FFMA.FTZ R188, R188, c[0x0][0x2d0], -R180.reuse ;  /* 0x0000b400bcbc7a23 */ /* 0x100fe400000108b4 */
[--C-:B------:R-:W-:Y:S01]  /*7a40*/  FFMA.FTZ R189, R189, c[0x0][0x2d0], -R180.reuse ;  /* 0x0000b400bdbd7a23 */ /* 0x100fe200000108b4 */
[----:B------:R-:W-:Y:S01]  /*7a50*/  @P6 LEA.HI.X R11, R4, c[0x0][0x1cc], R5, 0x1, P0 ;  /* 0x00007300040b6a11 */ /* 0x000fe200000f0c05 */
[--C-:B------:R-:W-:Y:S01]  /*7a60*/  FFMA.FTZ R185, R185, c[0x0][0x2d0], -R180.reuse ;  /* 0x0000b400b9b97a23 */ /* 0x100fe200000108b4 */
[----:B------:R-:W-:Y:S01]  /*7a70*/  @P6 IADD3 R4, P0, R21, UR14, RZ ;  /* 0x0000000e15046c10 */ /* 0x000fe2000ff1e0ff */
[----:B------:R3:W-:Y:S02]  /*7a80*/  MUFU.EX2 R175, R189 ;  /* 0x000000bd00af7308 */ /* 0x0007e40000000800 */
[----:B------:R3:W-:Y:S01]  /*7a90*/  @P6 LDGSTS.E.BYPASS.LTC128B.128 [R128+0x11100], [R10.64], !P5 ;  /* 0x111000000a806fae */ /* 0x0007e2000e901d56 */
[----:B------:R-:W-:Y:S02]  /*7aa0*/  @P6 IADD3.X R5, R20, UR11, RZ, P0, !PT ;  /* 0x0000000b14056c10 */ /* 0x000fe400087fe4ff */
[----:B--2---:R-:W-:Y:S01]  /*7ab0*/  @P6 LEA R6, P0, R4, c[0x0][0x1c8], 0x1 ;  /* 0x0000720004066a11 */ /* 0x004fe200078008ff */
[----:B----4-:R-:W-:Y:S03]  /*7ac0*/  FFMA.FTZ R12, R164, c[0x0][0x2d0], -R180 ;  /* 0x0000b400a40c7a23 */ /* 0x010fe600000108b4 */
[----:B------:R-:W-:Y:S01]  /*7ad0*/  @P6 LEA.HI.X R7, R4, c[0x0][0x1cc], R5, 0x1, P0 ;  /* 0x0000730004076a11 */ /* 0x000fe200000f0c05 */
[----:B------:R2:W-:Y:S01]  /*7ae0*/  MUFU.EX2 R171, R185 ;  /* 0x000000b900ab7308 */ /* 0x0005e20000000800 */
[----:B------:R-:W-:Y:S02]  /*7af0*/  @P6 IADD3 R4, P0, R19, UR14, RZ ;  /* 0x0000000e13046c10 */ /* 0x000fe4000ff1e0ff */
[----:B-1----:R-:W-:Y:S01]  /*7b00*/  FMNMX.FTZ R164, R0, R2, !PT ;  /* 0x0000000200a47209 */ /* 0x002fe20007810000 */
[----:B------:R1:W-:Y:S01]  /*7b10*/  @P6 LDGSTS.E.BYPASS.LTC128B.128 [R128+0x13100], [R6.64], !P4 ;  /* 0x1310000006806fae */ /* 0x0003e2000e101d56 */
[----:B------:R-:W-:Y:S02]  /*7b20*/  @P6 IADD3.X R5, R18, UR11, RZ, P0, !PT ;  /* 0x0000000b12056c10 */ /* 0x000fe400087fe4ff */
[----:B---3--:R-:W-:Y:S01]  /*7b30*/  @P6 LEA R8, P0, R4, c[0x0][0x1c8], 0x1 ;  /* 0x0000720004086a11 */ /* 0x008fe200078008ff */
[----:B------:R-:W-:Y:S01]  /*7b40*/  FMUL.FTZ R181, R164, c[0x0][0x2d0] ;  /* 0x0000b400a4b57a20 */ /* 0x000fe20000410000 */
[----:B------:R-:W-:Y:S01]  /*7b50*/  FSEL R0, R165, RZ, P1 ;  /* 0x000000ffa5007208 */ /* 0x000fe20000800000 */
[----:B------:R-:W3:Y:S01]  /*7b60*/  MUFU.EX2 R169, R12 ;  /* 0x0000000c00a97308 */ /* 0x000ee20000000800 */
[----:B------:R-:W-:Y:S02]  /*7b70*/  @P6 LEA.HI.X R9, R4, c[0x0][0x1cc], R5, 0x1, P0 ;  /* 0x0000730004096a11 */ /* 0x000fe400000f0c05 */
[----:B------:R-:W-:Y:S01]  /*7b80*/  @P6 IADD3 R2, P0, R17, UR14, RZ ;  /* 0x0000000e11026c10 */ /* 0x000fe2000ff1e0ff */
[----:B------:R-:W-:Y:S02]  /*7b90*/  FADD.FTZ R0, -R0, R3 ;  /* 0x0000000300007221 */ /* 0x000fe40000010100 */
[----:B------:R1:W-:Y:S01]  /*7ba0*/  @P6 LDGSTS.E.BYPASS.LTC128B.128 [R128+0x15100], [R8.64], !P3 ;  /* 0x1510000008806fae */ /* 0x0003e2000d901d56 */
[----:B------:R-:W-:Y:S01]  /*7bb0*/  @P6 LEA R4, P1, R2, c[0x0][0x1c8], 0x1 ;  /* 0x0000720002046a11 */ /* 0x000fe200078208ff */
[----:B------:R-:W-:Y:S01]  /*7bc0*/  FMUL.FTZ R0, R0, c[0x0][0x2d0] ;  /* 0x0000b40000007a20 */ /* 0x000fe20000410000 */
[----:B------:R-:W-:Y:S01]  /*7bd0*/  @P6 IADD3.X R5, R16, UR11, RZ, P0, !PT ;  /* 0x0000000b10056c10 */ /* 0x000fe200087fe4ff */
[----:B------:R-:W4:Y:S01]  /*7be0*/  MUFU.EX2 R188, R188 ;  /* 0x000000bc00bc7308 */ /* 0x000f220000000800 */
[----:B------:R-:W-:Y:S01]  /*7bf0*/  FSETP.NEU.FTZ.AND P0, PT, R164, -INF , PT ;  /* 0xff800000a400780b */ /* 0x000fe20003f1d000 */
[----:B------:R-:W-:Y:S01]  /*7c00*/  IMAD.MOV.U32 R189, RZ, RZ, R32 ;  /* 0x000000ffffbd7224 */ /* 0x000fe200078e0020 */
[----:B------:R-:W-:Y:S02]  /*7c10*/  @P6 LEA.HI.X R5, R2, c[0x0][0x1cc], R5, 0x1, P1 ;  /* 0x0000730002056a11 */ /* 0x000fe400008f0c05 */
[----:B------:R-:W-:Y:S02]  /*7c20*/  FSEL R181, R181, RZ, P0 ;  /* 0x000000ffb5b57208 */ /* 0x000fe40000000000 */
[----:B------:R-:W-:Y:S01]  /*7c30*/  FSEL R2, R164, RZ, P0 ;  /* 0x000000ffa4027208 */ /* 0x000fe20000000000 */
[----:B------:R1:W-:Y:S01]  /*7c40*/  @P6 LDGSTS.E.BYPASS.LTC128B.128 [R128+0x17100], [R4.64], !P2 ;  /* 0x1710000004806fae */ /* 0x0003e2000d101d56 */
[----:B--2---:R-:W-:Y:S01]  /*7c50*/  MOV R185, R25 ;  /* 0x0000001900b97202 */ /* 0x004fe20000000f00 */
[--C-:B------:R-:W-:Y:S01]  /*7c60*/  FFMA.FTZ R186, R186, c[0x0][0x2d0], -R181.reuse ;  /* 0x0000b400baba7a23 */ /* 0x100fe200000108b5 */
[----:B------:R2:W1:Y:S01]  /*7c70*/  MUFU.EX2 R3, R0 ;  /* 0x0000000000037308 */ /* 0x0004620000000800 */
[--C-:B------:R-:W-:Y:S01]  /*7c80*/  FFMA.FTZ R190, R190, c[0x0][0x2d0], -R181.reuse ;  /* 0x0000b400bebe7a23 */ /* 0x100fe200000108b5 */
[----:B------:R-:W-:Y:S01]  /*7c90*/  LDSM.16.MT88.4 R20, [R250+0x100] ;  /* 0x00010000fa14783b */ /* 0x000fe20000004200 */
[--C-:B------:R-:W-:Y:S01]  /*7ca0*/  FFMA.FTZ R184, R184, c[0x0][0x2d0], -R181.reuse ;  /* 0x0000b400b8b87a23 */ /* 0x100fe200000108b5 */
[----:B---3--:R-:W-:Y:S01]  /*7cb0*/  F2FP.PACK_AB R178, R171, R169 ;  /* 0x000000a9abb2723e */ /* 0x008fe200000000ff */
[--C-:B------:R-:W-:Y:S01]  /*7cc0*/  FFMA.FTZ R191, R191, c[0x0][0x2d0], -R181.reuse ;  /* 0x0000b400bfbf7a23 */ /* 0x100fe200000108b5 */
[----:B------:R-:W-:Y:S01]  /*7cd0*/  PLOP3.LUT P0, PT, PT, PT, UP0, 0x80, 0x0 ;  /* 0x000000000000781c */ /* 0x000fe20003f0f008 */
[----:B------:R-:W0:Y:S03]  /*7ce0*/  LDGDEPBAR ;  /* 0x00000000000079af */ /* 0x000e260000000000 */
[----:B------:R-:W3:Y:S01]  /*7cf0*/  MUFU.EX2 R12, R186 ;  /* 0x000000ba000c7308 */ /* 0x000ee20000000800 */
[----:B----4-:R-:W-:Y:S09]  /*7d00*/  F2FP.PACK_AB R176, R175, R188 ;  /* 0x000000bcafb0723e */ /* 0x010ff200000000ff */
[----:B------:R-:W-:Y:S01]  /*7d10*/  MUFU.EX2 R168, R190 ;  /* 0x000000be00a87308 */ /* 0x000fe20000000800 */
[----:B-1----:R-:W4:Y:S01]  /*7d20*/  LDL.LU R128, [R1+0x12c] ;  /* 0x00012c0001807983 */ /* 0x002f220000300800 */
[----:B--2---:R-:W-:Y:S02]  /*7d30*/  FADD.FTZ R0, -R2, R166 ;  /* 0x000000a602007221 */ /* 0x004fe40000010100 */
[C---:B------:R-:W-:Y:S02]  /*7d40*/  FMUL.FTZ R4, R3.reuse, R132 ;  /* 0x0000008403047220 */ /* 0x040fe40000410000 */
[----:B------:R-:W2:Y:S01]  /*7d50*/  LDL R26, [R1] ;  /* 0x00000000011a7983 */ /* 0x000ea20000100800 */
[----:B------:R-:W-:Y:S03]  /*7d60*/  FMUL.FTZ R0, R0, c[0x0][0x2d0] ;  /* 0x0000b40000007a20 */ /* 0x000fe60000410000 */
[----:B------:R-:W1:Y:S01]  /*7d70*/  MUFU.EX2 R170, R184 ;  /* 0x000000b800aa7308 */ /* 0x000e620000000800 */
[C---:B------:R-:W-:Y:S02]  /*7d80*/  FMUL.FTZ R5, R3.reuse, R133 ;  /* 0x0000008503057220 */ /* 0x040fe40000410000 */
[----:B---3--:R-:W-:Y:S02]  /*7d90*/  IMAD.MOV.U32 R166, RZ, RZ, R12 ;  /* 0x000000ffffa67224 */ /* 0x008fe400078e000c */
[----:B------:R-:W3:Y:S01]  /*7da0*/  LDSM.16.MT88.4 R12, [R249+0x100] ;  /* 0x00010000f90c783b */ /* 0x000ee20000004200 */
[C---:B------:R-:W-:Y:S02]  /*7db0*/  FMUL.FTZ R8, R3.reuse, R136 ;  /* 0x0000008803087220 */ /* 0x040fe40000410000 */
[C---:B------:R-:W-:Y:S02]  /*7dc0*/  FMUL.FTZ R9, R3.reuse, R137 ;  /* 0x0000008903097220 */ /* 0x040fe40000410000 */
[----:B------:R-:W1:Y:S01]  /*7dd0*/  MUFU.EX2 R182, R191 ;  /* 0x000000bf00b67308 */ /* 0x000e620000000800 */
[C---:B------:R-:W-:Y:S02]  /*7de0*/  FMUL.FTZ R16, R3.reuse, R144 ;  /* 0x0000009003107220 */ /* 0x040fe40000410000 */
[C---:B------:R-:W-:Y:S01]  /*7df0*/  FMUL.FTZ R17, R3.reuse, R145 ;  /* 0x0000009103117220 */ /* 0x040fe20000410000 */
[----:B------:R-:W-:Y:S01]  /*7e00*/  MOV R145, R188 ;  /* 0x000000bc00917202 */ /* 0x000fe20000000f00 */
[C---:B------:R-:W-:Y:S02]  /*7e10*/  FMUL.FTZ R25, R3.reuse, R153 ;  /* 0x0000009903197220 */ /* 0x040fe40000410000 */
        /* <DEDUP_REMOVED lines=8> */
[C---:B------:R-:W-:Y:S02]  /*7ea0*/  FMUL.FTZ R44, R3.reuse, R44 ;  /* 0x0000002c032c7220 */ /* 0x040fe40000410000 */
[C---:B------:R-:W-:Y:S02]  /*7eb0*/  FMUL.FTZ R45, R3.reuse, R45 ;  /* 0x0000002d032d7220 */ /* 0x040fe40000410000 */
[C---:B------:R-:W-:Y:S01]  /*7ec0*/  FMUL.FTZ R48, R3.reuse, R48 ;  /* 0x0000003003307220 */ /* 0x040fe20000410000 */
[----:B------:R-:W-:Y:S01]  /*7ed0*/  F2FP.PACK_AB R177, R168, R182 ;  /* 0x000000b6a8b1723e */ /* 0x000fe200000000ff */
[----:B------:R-:W-:Y:S02]  /*7ee0*/  IMAD.MOV.U32 R191, RZ, RZ, R24 ;  /* 0x000000ffffbf7224 */ /* 0x000fe400078e0018 */
[C---:B------:R-:W-:Y:S02]  /*7ef0*/  FMUL.FTZ R24, R3.reuse, R152 ;  /* 0x0000009803187220 */ /* 0x040fe40000410000 */
[C---:B------:R-:W-:Y:S02]  /*7f00*/  FMUL.FTZ R49, R3.reuse, R49 ;  /* 0x0000003103317220 */ /* 0x040fe40000410000 */
[C---:B------:R-:W-:Y:S02]  /*7f10*/  FMUL.FTZ R52, R3.reuse, R52 ;  /* 0x0000003403347220 */ /* 0x040fe40000410000 */
[C---:B------:R-:W-:Y:S02]  /*7f20*/  FMUL.FTZ R53, R3.reuse, R53 ;  /* 0x0000003503357220 */ /* 0x040fe40000410000 */
[C---:B---3--:R-:W-:Y:S02]  /*7f30*/  FMUL.FTZ R6, R0.reuse, R134 ;  /* 0x0000008600067220 */ /* 0x048fe40000410000 */
[C---:B------:R-:W-:Y:S02]  /*7f40*/  FMUL.FTZ R7, R0.reuse, R135 ;  /* 0x0000008700077220 */ /* 0x040fe40000410000 */
[----:B------:R-:W-:Y:S01]  /*7f50*/  LDSM.16.MT88.4 R132, [R252+0x100] ;  /* 0x00010000fc84783b */ /* 0x000fe20000004200 */
[C---:B------:R-:W-:Y:S02]  /*7f60*/  FMUL.FTZ R10, R0.reuse, R138 ;  /* 0x0000008a000a7220 */ /* 0x040fe40000410000 */
[C---:B------:R-:W-:Y:S02]  /*7f70*/  FMUL.FTZ R11, R0.reuse, R139 ;  /* 0x0000008b000b7220 */ /* 0x040fe40000410000 */
[C---:B------:R-:W-:Y:S01]  /*7f80*/  HMMA.16816.F32 R4, R176.reuse, R12, R4 ;  /* 0x0000000cb004723c */ /* 0x040fe20000001804 */
[----:B------:R-:W-:Y:S04]  /*7f90*/  LDSM.16.MT88.4 R136, [R249+0x900] ;  /* 0x00090000f988783b */ /* 0x000fe80000004200 */
        /* <DEDUP_REMOVED lines=10> */
[C---:B------:R-:W-:Y:S03]  /*8040*/  HMMA.16816.F32 R12, R176.reuse, R20, R12 ;  /* 0x00000014b00c723c */ /* 0x040fe6000000180c */
[--C-:B------:R-:W-:Y:S02]  /*8050*/  FFMA.FTZ R2, R129, c[0x0][0x2d0], -R180.reuse ;  /* 0x0000b40081027a23 */ /* 0x100fe400000108b4 */
[----:B------:R-:W3:Y:S01]  /*8060*/  LDL.LU R129, [R1+0x128] ;  /* 0x0001280001817983 */ /* 0x000ee20000300800 */
[--C-:B------:R-:W-:Y:S02]  /*8070*/  FFMA.FTZ R184, R193, c[0x0][0x2d0], -R180.reuse ;  /* 0x0000b400c1b87a23 */ /* 0x100fe400000108b4 */
[C---:B------:R-:W-:Y:S04]  /*8080*/  HMMA.16816.F32 R16, R176.reuse, R22, R16 ;  /* 0x00000016b010723c */ /* 0x040fe80000001810 */
[C---:B------:R-:W-:Y:S01]  /*8090*/  FMUL.FTZ R20, R3.reuse, R148 ;  /* 0x0000009403147220 */ /* 0x040fe20000410000 */
[----:B------:R-:W-:Y:S01]  /*80a0*/  MUFU.EX2 R184, R184 ;  /* 0x000000b800b87308 */ /* 0x000fe20000000800 */
[C---:B------:R-:W-:Y:S02]  /*80b0*/  FMUL.FTZ R21, R3.reuse, R149 ;  /* 0x0000009503157220 */ /* 0x040fe40000410000 */
[C---:B------:R-:W-:Y:S04]  /*80c0*/  FMUL.FTZ R22, R0.reuse, R150 ;  /* 0x0000009600167220 */ /* 0x040fe80000410000 */
        /* <DEDUP_REMOVED lines=34> */
[----:B------:R-:W3:Y:S01]  /*82f0*/  LDL.LU R130, [R1+0x124] ;  /* 0x0001240001827983 */ /* 0x000ee20000300800 */
        /* <DEDUP_REMOVED lines=51> */
[----:B------:R-:W-:Y:S02]  /*8630*/  FMUL.FTZ R125, R3, R125 ;  /* 0x0000007d037d7220 */ /* 0x000fe40000410000 */
[--C-:B------:R-:W-:Y:S02]  /*8640*/  FFMA.FTZ R148, R183, c[0x0][0x2d0], -R181.reuse ;  /* 0x0000b400b7947a23 */ /* 0x100fe400000108b5 */
[--C-:B------:R-:W-:Y:S02]  /*8650*/  FFMA.FTZ R183, R194, c[0x0][0x2d0], -R180.reuse ;  /* 0x0000b400c2b77a23 */ /* 0x100fe400000108b4 */
[----:B------:R-:W-:Y:S10]  /*8660*/  MUFU.EX2 R186, R148 ;  /* 0x0000009400ba7308 */ /* 0x000ff40000000800 */
[----:B------:R-:W-:Y:S01]  /*8670*/  MUFU.EX2 R183, R183 ;  /* 0x000000b700b77308 */ /* 0x000fe20000000800 */
[C---:B----4-:R-:W-:Y:S01]  /*8680*/  FMUL.FTZ R128, R3.reuse, R128 ;  /* 0x0000008003807220 */ /* 0x050fe20000410000 */
[----:B--2---:R1:W2:Y:S01]  /*8690*/  LDSM.16.MT88.4 R28, [R26+0x100] ;  /* 0x000100001a1c783b */ /* 0x0042a20000004200 */
        /* <DEDUP_REMOVED lines=11> */
[----:B------:R-:W4:Y:S03]  /*8750*/  LDSM.16.MT88.4 R132, [R249+0x2100] ;  /* 0x00210000f984783b */ /* 0x000f260000004200 */
[--C-:B-1----:R-:W-:Y:S02]  /*8760*/  FFMA.FTZ R2, R131, c[0x0][0x2d0], -R181.reuse ;  /* 0x0000b40083027a23 */ /* 0x102fe400000108b5 */
[----:B------:R-:W2:Y:S02]  /*8770*/  LDL.LU R131, [R1+0x120] ;  /* 0x0001200001837983 */ /* 0x000ea40000300800 */
[----:B------:R1:W-:Y:S01]  /*8780*/  MUFU.EX2 R150, R2 ;  /* 0x0000000200967308 */ /* 0x0003e20000000800 */
[----:B---3--:R-:W-:Y:S03]  /*8790*/  FMUL.FTZ R129, R3, R129 ;  /* 0x0000008103817220 */ /* 0x008fe60000410000 */
[--C-:B-1----:R-:W-:Y:S06]  /*87a0*/  FFMA.FTZ R2, R191, c[0x0][0x2d0], -R181.reuse ;  /* 0x0000b400bf027a23 */ /* 0x102fec00000108b5 */
[----:B------:R1:W3:Y:S01]  /*87b0*/  MUFU.EX2 R157, R2 ;  /* 0x00000002009d7308 */ /* 0x0002e20000000800 */
[C---:B----4-:R-:W-:Y:S08]  /*87c0*/  HMMA.16816.F32 R36, R176.reuse, R132, R36 ;  /* 0x00000084b024723c */ /* 0x050ff00000001824 */
[C---:B------:R-:W-:Y:S01]  /*87d0*/  HMMA.16816.F32 R40, R176.reuse, R134, R40 ;  /* 0x00000086b028723c */ /* 0x040fe20000001828 */
[----:B------:R-:W4:Y:S03]  /*87e0*/  LDSM.16.MT88.4 R132, [R250+0x2100] ;  /* 0x00210000fa84783b */ /* 0x000f260000004200 */
[--C-:B-1----:R-:W-:Y:S04]  /*87f0*/  FFMA.FTZ R2, R187, c[0x0][0x2d0], -R180.reuse ;  /* 0x0000b400bb027a23 */ /* 0x102fe800000108b4 */
[----:B------:R1:W-:Y:S04]  /*8800*/  MUFU.EX2 R158, R2 ;  /* 0x00000002009e7308 */ /* 0x0003e80000000800 */
[--C-:B-1----:R-:W-:Y:S01]  /*8810*/  FFMA.FTZ R2, R200, c[0x0][0x2d0], -R180.reuse ;  /* 0x0000b400c8027a23 */ /* 0x102fe200000108b4 */
[C---:B----4-:R-:W-:Y:S01]  /*8820*/  HMMA.16816.F32 R44, R176.reuse, R132, R44 ;  /* 0x00000084b02c723c */ /* 0x050fe2000000182c */
[----:B------:R1:W5:Y:S04]  /*8830*/  LDL.LU R200, [R1+0x11c] ;  /* 0x00011c0001c87983 */ /* 0x0003680000300800 */
[----:B------:R4:W1:Y:S01]  /*8840*/  MUFU.EX2 R153, R2 ;  /* 0x0000000200997308 */ /* 0x0008620000000800 */
[----:B------:R-:W-:Y:S02]  /*8850*/  FMUL.FTZ R130, R0, R130 ;  /* 0x0000008200827220 */ /* 0x000fe40000410000 */
[C---:B------:R-:W-:Y:S01]  /*8860*/  HMMA.16816.F32 R48, R176.reuse, R134, R48 ;  /* 0x00000086b030723c */ /* 0x040fe20000001830 */
[----:B------:R-:W1:Y:S03]  /*8870*/  LDSM.16.MT88.4 R132, [R151+0x2100] ;  /* 0x002100009784783b */ /* 0x000e660000004200 */
[--C-:B----4-:R-:W-:Y:S02]  /*8880*/  FFMA.FTZ R2, R185, c[0x0][0x2d0], -R181.reuse ;  /* 0x0000b400b9027a23 */ /* 0x110fe400000108b5 */
[--C-:B------:R-:W-:Y:S02]  /*8890*/  FFMA.FTZ R185, R192, c[0x0][0x2d0], -R180.reuse ;  /* 0x0000b400c0b97a23 */ /* 0x100fe400000108b4 */
[----:B------:R4:W-:Y:S10]  /*88a0*/  MUFU.EX2 R159, R2 ;  /* 0x00000002009f7308 */ /* 0x0009f40000000800 */
[----:B------:R-:W-:Y:S01]  /*88b0*/  MUFU.EX2 R185, R185 ;  /* 0x000000b900b97308 */ /* 0x000fe20000000800 */
[C---:B-1----:R-:W-:Y:S03]  /*88c0*/  HMMA.16816.F32 R52, R176.reuse, R132, R52 ;  /* 0x00000084b034723c */ /* 0x042fe60000001834 */
[--C-:B----4-:R-:W-:Y:S05]  /*88d0*/  FFMA.FTZ R2, R189, c[0x0][0x2d0], -R181.reuse ;  /* 0x0000b400bd027a23 */ /* 0x110fea00000108b5 */
[C---:B------:R-:W-:Y:S01]  /*88e0*/  HMMA.16816.F32 R56, R176.reuse, R134, R56 ;  /* 0x00000086b038723c */ /* 0x040fe20000001838 */
[----:B------:R-:W1:Y:S01]  /*88f0*/  LDSM.16.MT88.4 R132, [R252+0x2100] ;  /* 0x00210000fc84783b */ /* 0x000e620000004200 */
[----:B------:R4:W1:Y:S02]  /*8900*/  MUFU.EX2 R160, R2 ;  /* 0x0000000200a07308 */ /* 0x0008640000000800 */
[--C-:B----4-:R-:W-:Y:S02]  /*8910*/  FFMA.FTZ R2, R201, c[0x0][0x2d0], -R180.reuse ;  /* 0x0000b400c9027a23 */ /* 0x110fe400000108b4 */
[----:B------:R4:W5:Y:S06]  /*8920*/  LDL.LU R201, [R1+0x118] ;  /* 0x0001180001c97983 */ /* 0x00096c0000300800 */
[----:B------:R3:W-:Y:S01]  /*8930*/  MUFU.EX2 R189, R2 ;  /* 0x0000000200bd7308 */ /* 0x0007e20000000800 */
[----:B------:R-:W4:Y:S01]  /*8940*/  LDL.LU R144, [R1+0x64] ;  /* 0x0000640001907983 */ /* 0x000f220000300800 */
[C---:B-1----:R-:W-:Y:S08]  /*8950*/  HMMA.16816.F32 R60, R176.reuse, R132, R60 ;  /* 0x00000084b03c723c */ /* 0x042ff0000000183c */
[C---:B------:R-:W-:Y:S01]  /*8960*/  HMMA.16816.F32 R64, R176.reuse, R134, R64 ;  /* 0x00000086b040723c */ /* 0x040fe20000001840 */
[----:B------:R-:W1:Y:S03]  /*8970*/  LDSM.16.MT88.4 R132, [R249+0x4100] ;  /* 0x00410000f984783b */ /* 0x000e660000004200 */
[--C-:B---3--:R-:W-:Y:S02]  /*8980*/  FFMA.FTZ R2, R202, c[0x0][0x2d0], -R180.reuse ;  /* 0x0000b400ca027a23 */ /* 0x108fe400000108b4 */
[----:B------:R3:W5:Y:S02]  /*8990*/  LDL.LU R202, [R1+0x114] ;  /* 0x0001140001ca7983 */ /* 0x0007640000300800 */
[----:B------:R3:W-:Y:S04]  /*89a0*/  MUFU.EX2 R161, R2 ;  /* 0x0000000200a17308 */ /* 0x0007e80000000800 */
[--C-:B---3--:R-:W-:Y:S02]  /*89b0*/  FFMA.FTZ R2, R203, c[0x0][0x2d0], -R181.reuse ;  /* 0x0000b400cb027a23 */ /* 0x108fe400000108b5 */
[----:B------:R3:W5:Y:S04]  /*89c0*/  LDL.LU R203, [R1+0x110] ;  /* 0x0001100001cb7983 */ /* 0x0007680000300800 */
[----:B------:R3:W-:Y:S01]  /*89d0*/  MUFU.EX2 R188, R2 ;  /* 0x0000000200bc7308 */ /* 0x0007e20000000800 */
[C---:B-1----:R-:W-:Y:S08]  /*89e0*/  HMMA.16816.F32 R68, R176.reuse, R132, R68 ;  /* 0x00000084b044723c */ /* 0x042ff00000001844 */
[C---:B------:R-:W-:Y:S01]  /*89f0*/  HMMA.16816.F32 R72, R176.reuse, R134, R72 ;  /* 0x00000086b048723c */ /* 0x040fe20000001848 */
[----:B------:R-:W1:Y:S03]  /*8a00*/  LDSM.16.MT88.4 R132, [R250+0x4100] ;  /* 0x00410000fa84783b */ /* 0x000e660000004200 */
[--C-:B---3--:R-:W-:Y:S02]  /*8a10*/  FFMA.FTZ R2, R196, c[0x0][0x2d0], -R181.reuse ;  /* 0x0000b400c4027a23 */ /* 0x108fe400000108b5 */
[----:B------:R3:W5:Y:S02]  /*8a20*/  LDL.LU R196, [R1+0x10c] ;  /* 0x00010c0001c47983 */ /* 0x0007640000300800 */
[----:B------:R3:W-:Y:S04]  /*8a30*/  MUFU.EX2 R190, R2 ;  /* 0x0000000200be7308 */ /* 0x0007e80000000800 */
[--C-:B---3--:R-:W-:Y:S01]  /*8a40*/  FFMA.FTZ R2, R197, c[0x0][0x2d0], -R180.reuse ;  /* 0x0000b400c5027a23 */ /* 0x108fe200000108b4 */
[C---:B-1----:R-:W-:Y:S01]  /*8a50*/  HMMA.16816.F32 R76, R176.reuse, R132, R76 ;  /* 0x00000084b04c723c */ /* 0x042fe2000000184c */
[----:B------:R1:W5:Y:S04]  /*8a60*/  LDL.LU R197, [R1+0x108] ;  /* 0x0001080001c57983 */ /* 0x0003680000300800 */
[----:B------:R3:W-:Y:S01]  /*8a70*/  MUFU.EX2 R191, R2 ;  /* 0x0000000200bf7308 */ /* 0x0007e20000000800 */
[----:B------:R-:W4:Y:S02]  /*8a80*/  LDL.LU R152, [R1+0x68] ;  /* 0x0000680001987983 */ /* 0x000f240000300800 */
[C---:B------:R-:W-:Y:S03]  /*8a90*/  HMMA.16816.F32 R80, R176.reuse, R134, R80 ;  /* 0x00000086b050723c */ /* 0x040fe60000001850 */
[----:B------:R-:W1:Y:S01]  /*8aa0*/  LDSM.16.MT88.4 R132, [R151+0x4100] ;  /* 0x004100009784783b */ /* 0x000e620000004200 */
[----:B--2---:R-:W-:Y:S02]  /*8ab0*/  FMUL.FTZ R131, R0, R131 ;  /* 0x0000008300837220 */ /* 0x004fe40000410000 */
[--C-:B---3--:R-:W-:Y:S02]  /*8ac0*/  FFMA.FTZ R2, R198, c[0x0][0x2d0], -R180.reuse ;  /* 0x0000b400c6027a23 */ /* 0x108fe400000108b4 */
[----:B------:R2:W5:Y:S01]  /*8ad0*/  LDL.LU R198, [R1+0x104] ;  /* 0x0001040001c67983 */ /* 0x0005620000300800 */
[----:B------:R-:W-:Y:S01]  /*8ae0*/  FFMA.FTZ R180, R195, c[0x0][0x2d0], -R180 ;  /* 0x0000b400c3b47a23 */ /* 0x000fe200000108b4 */
[----:B------:R3:W-:Y:S10]  /*8af0*/  MUFU.EX2 R162, R2 ;  /* 0x0000000200a27308 */ /* 0x0007f40000000800 */
[----:B------:R-:W2:Y:S01]  /*8b00*/  MUFU.EX2 R180, R180 ;  /* 0x000000b400b47308 */ /* 0x000ea20000000800 */
[C---:B-1----:R-:W-:Y:S03]  /*8b10*/  HMMA.16816.F32 R84, R176.reuse, R132, R84 ;  /* 0x00000084b054723c */ /* 0x042fe60000001854 */
[----:B---3--:R-:W-:Y:S02]  /*8b20*/  FFMA.FTZ R2, R199, c[0x0][0x2d0], -R181 ;  /* 0x0000b400c7027a23 */ /* 0x008fe400000108b5 */
[----:B------:R1:W5:Y:S03]  /*8b30*/  LDL.LU R199, [R1+0x100] ;  /* 0x0001000001c77983 */ /* 0x0003660000300800 */
[C---:B------:R-:W-:Y:S01]  /*8b40*/  HMMA.16816.F32 R88, R176.reuse, R134, R88 ;  /* 0x00000086b058723c */ /* 0x040fe20000001858 */
[----:B------:R4:W-:Y:S01]  /*8b50*/  MUFU.EX2 R187, R2 ;  /* 0x0000000200bb7308 */ /* 0x0009e20000000800 */
[----:B------:R-:W3:Y:S05]  /*8b60*/  LDSM.16.MT88.4 R132, [R252+0x4100] ;  /* 0x00410000fc84783b */ /* 0x000eea0000004200 */
[----:B------:R1:W5:Y:S05]  /*8b70*/  LDL.LU R192, [R1+0xfc] ;  /* 0x0000fc0001c07983 */ /* 0x00036a0000300800 */
[----:B------:R1:W5:Y:S05]  /*8b80*/  LDL.LU R193, [R1+0xf8] ;  /* 0x0000f80001c17983 */ /* 0x00036a0000300800 */
[----:B------:R1:W5:Y:S05]  /*8b90*/  LDL.LU R194, [R1+0xf4] ;  /* 0x0000f40001c27983 */ /* 0x00036a0000300800 */
[----:B------:R1:W5:Y:S01]  /*8ba0*/  LDL.LU R195, [R1+0xf0] ;  /* 0x0000f00001c37983 */ /* 0x0003620000300800 */
[C---:B---3--:R-:W-:Y:S08]  /*8bb0*/  HMMA.16816.F32 R92, R176.reuse, R132, R92 ;  /* 0x00000084b05c723c */ /* 0x048ff0000000185c */
[C---:B------:R-:W-:Y:S01]  /*8bc0*/  HMMA.16816.F32 R96, R176.reuse, R134, R96 ;  /* 0x00000086b060723c */ /* 0x040fe20000001860 */
[----:B------:R-:W3:Y:S07]  /*8bd0*/  LDSM.16.MT88.4 R132, [R249+0x6100] ;  /* 0x00610000f984783b */ /* 0x000eee0000004200 */
[C---:B---3--:R-:W-:Y:S08]  /*8be0*/  HMMA.16816.F32 R100, R176.reuse, R132, R100 ;  /* 0x00000084b064723c */ /* 0x048ff00000001864 */
[C---:B------:R-:W-:Y:S01]  /*8bf0*/  HMMA.16816.F32 R104, R176.reuse, R134, R104 ;  /* 0x00000086b068723c */ /* 0x040fe20000001868 */
[----:B------:R-:W3:Y:S03]  /*8c00*/  LDSM.16.MT88.4 R132, [R250+0x6100] ;  /* 0x00610000fa84783b */ /* 0x000ee60000004200 */
[----:B----4-:R-:W-:Y:S02]  /*8c10*/  FFMA.FTZ R2, R3, R144, R145 ;  /* 0x0000009003027223 */ /* 0x010fe40000010091 */
[----:B------:R-:W-:Y:S02]  /*8c20*/  LDSM.16.MT88.4 R144, [R151+0x1100] ;  /* 0x001100009790783b */ /* 0x000fe40000004200 */
        /* <DEDUP_REMOVED lines=8> */
[----:B------:R-:W-:Y:S04]  /*8cb0*/  HMMA.16816.F32 R128, R176, R134, R128 ;  /* 0x00000086b080723c */ /* 0x000fe80000001880 */
[----:B------:R-:W-:Y:S01]  /*8cc0*/  F2FP.PACK_AB R133, R157, R150 ;  /* 0x000000969d85723e */ /* 0x000fe200000000ff */
[----:B------:R-:W-:Y:S02]  /*8cd0*/  FFMA.FTZ R148, R0, R152, R182 ;  /* 0x0000009800947223 */ /* 0x000fe400000100b6 */
[----:B------:R-:W-:Y:S01]  /*8ce0*/  F2FP.PACK_AB R134, R153, R158 ;  /* 0x0000009e9986723e */ /* 0x000fe200000000ff */
[--C-:B------:R-:W-:Y:S01]  /*8cf0*/  FFMA.FTZ R0, R172, c[0x0][0x2d0], -R181.reuse ;  /* 0x0000b400ac007a23 */ /* 0x100fe200000108b5 */
[----:B------:R-:W-:Y:S01]  /*8d00*/  F2FP.PACK_AB R135, R160, R159 ;  /* 0x0000009fa087723e */ /* 0x000fe200000000ff */
[----:B------:R1:W5:Y:S02]  /*8d10*/  LDL.LU R172, [R1+0xec] ;  /* 0x0000ec0001ac7983 */ /* 0x0003640000300800 */
[----:B------:R-:W-:Y:S01]  /*8d20*/  IMAD.MOV.U32 R152, RZ, RZ, R166 ;  /* 0x000000ffff987224 */ /* 0x000fe200078e00a6 */
[----:B------:R3:W-:Y:S01]  /*8d30*/  MUFU.EX2 R3, R0 ;  /* 0x0000000000037308 */ /* 0x0007e20000000800 */
[----:B------:R-:W-:Y:S02]  /*8d40*/  F2FP.PACK_AB R176, R184, R185 ;  /* 0x000000b9b8b0723e */ /* 0x000fe400000000ff */
[C---:B------:R-:W-:Y:S05]  /*8d50*/  HMMA.16816.F32 R4, R132.reuse, R136, R4 ;  /* 0x000000888404723c */ /* 0x040fea0000001804 */
[----:B--2---:R-:W-:Y:S03]  /*8d60*/  F2FP.PACK_AB R178, R180, R183 ;  /* 0x000000b7b4b2723e */ /* 0x004fe600000000ff */
[C---:B------:R-:W-:Y:S01]  /*8d70*/  HMMA.16816.F32 R8, R132.reuse, R138, R8 ;  /* 0x0000008a8408723c */ /* 0x040fe20000001808 */
[----:B------:R-:W2:Y:S03]  /*8d80*/  LDSM.16.MT88.4 R136, [R250+0x900] ;  /* 0x00090000fa88783b */ /* 0x000ea60000004200 */
[--C-:B---3--:R-:W-:Y:S02]  /*8d90*/  FFMA.FTZ R0, R173, c[0x0][0x2d0], -R181.reuse ;  /* 0x0000b400ad007a23 */ /* 0x108fe400000108b5 */
[----:B------:R1:W5:Y:S02]  /*8da0*/  LDL.LU R173, [R1+0xe8] ;  /* 0x0000e80001ad7983 */ /* 0x0003640000300800 */
[----:B------:R3:W4:Y:S01]  /*8db0*/  MUFU.EX2 R182, R0 ;  /* 0x0000000000b67308 */ /* 0x0007220000000800 */
[C---:B--2---:R-:W-:Y:S03]  /*8dc0*/  HMMA.16816.F32 R12, R132.reuse, R136, R12 ;  /* 0x00000088840c723c */ /* 0x044fe6000000180c */
[--C-:B---3--:R-:W-:Y:S01]  /*8dd0*/  FFMA.FTZ R0, R174, c[0x0][0x2d0], -R181.reuse ;  /* 0x0000b400ae007a23 */ /* 0x108fe200000108b5 */
[----:B----4-:R-:W-:Y:S01]  /*8de0*/  F2FP.PACK_AB R177, R182, R3 ;  /* 0x00000003b6b1723e */ /* 0x010fe200000000ff */
[----:B------:R1:W5:Y:S01]  /*8df0*/  LDL.LU R174, [R1+0xe4] ;  /* 0x0000e40001ae7983 */ /* 0x0003620000300800 */
[----:B------:R-:W-:Y:S03]  /*8e00*/  FFMA.FTZ R181, R167, c[0x0][0x2d0], -R181 ;  /* 0x0000b400a7b57a23 */ /* 0x000fe600000108b5 */
[----:B------:R2:W-:Y:S01]  /*8e10*/  MUFU.EX2 R166, R0 ;  /* 0x0000000000a67308 */ /* 0x0005e20000000800 */
[C---:B------:R-:W-:Y:S01]  /*8e20*/  HMMA.16816.F32 R16, R132.reuse, R138, R16 ;  /* 0x0000008a8410723c */ /* 0x040fe20000001810 */
[----:B------:R-:W3:Y:S08]  /*8e30*/  LDSM.16.MT88.4 R136, [R151+0x900] ;  /* 0x000900009788783b */ /* 0x000ef00000004200 */
[----:B------:R-:W4:Y:S03]  /*8e40*/  MUFU.EX2 R181, R181 ;  /* 0x000000b500b57308 */ /* 0x000f260000000800 */
[----:B--2---:R-:W-:Y:S02]  /*8e50*/  FADD.FTZ R0, R175, R2 ;  /* 0x00000002af007221 */ /* 0x004fe40000010000 */
[----:B------:R1:W5:Y:S01]  /*8e60*/  LDL.LU R175, [R1+0xe0] ;  /* 0x0000e00001af7983 */ /* 0x0003620000300800 */
[----:B------:R-:W-:Y:S01]  /*8e70*/  FADD.FTZ R2, R168, R148 ;  /* 0x00000094a8027221 */ /* 0x000fe20000010000 */
[----:B------:R-:W-:Y:S01]  /*8e80*/  MOV R148, R153 ;  /* 0x0000009900947202 */ /* 0x000fe20000000f00 */
[----:B------:R-:W-:Y:S02]  /*8e90*/  FADD.FTZ R0, R169, R0 ;  /* 0x00000000a9007221 */ /* 0x000fe40000010000 */
[----:B------:R1:W5:Y:S01]  /*8ea0*/  LDL.LU R168, [R1+0xdc] ;  /* 0x0000dc0001a87983 */ /* 0x0003620000300800 */
[----:B------:R-:W-:Y:S02]  /*8eb0*/  FADD.FTZ R167, R170, R2 ;  /* 0x00000002aaa77221 */ /* 0x000fe40000010000 */
[----:B------:R-:W-:Y:S01]  /*8ec0*/  FADD.FTZ R2, R171, R0 ;  /* 0x00000000ab027221 */ /* 0x000fe20000010000 */
[----:B----4-:R-:W-:Y:S01]  /*8ed0*/  F2FP.PACK_AB R179, R181, R166 ;  /* 0x000000a6b5b3723e */ /* 0x010fe200000000ff */
[----:B------:R1:W5:Y:S01]  /*8ee0*/  LDL.LU R169, [R1+0xd8] ;  /* 0x0000d80001a97983 */ /* 0x0003620000300800 */
[----:B------:R-:W-:Y:S04]  /*8ef0*/  IMAD.MOV.U32 R0, RZ, RZ, R152 ;  /* 0x000000ffff007224 */ /* 0x000fe800078e0098 */
[----:B------:R-:W-:Y:S01]  /*8f00*/  LDSM.16.MT88.4 R152, [R151+0x1900] ;  /* 0x001900009798783b */ /* 0x000fe20000004200 */
[----:B------:R-:W-:Y:S01]  /*8f10*/  FADD.FTZ R0, R0, R167 ;  /* 0x000000a700007221 */ /* 0x000fe20000010000 */
[C---:B---3--:R-:W-:Y:S03]  /*8f20*/  HMMA.16816.F32 R20, R132.reuse, R136, R20 ;  /* 0x000000888414723c */ /* 0x048fe60000001814 */
[----:B------:R1:W5:Y:S05]  /*8f30*/  LDL.LU R170, [R1+0xd4] ;  /* 0x0000d40001aa7983 */ /* 0x00036a0000300800 */
[C---:B------:R-:W-:Y:S01]  /*8f40*/  HMMA.16816.F32 R24, R132.reuse, R138, R24 ;  /* 0x0000008a8418723c */ /* 0x040fe20000001818 */
[----:B------:R-:W2:Y:S05]  /*8f50*/  LDSM.16.MT88.4 R136, [R252+0x900] ;  /* 0x00090000fc88783b */ /* 0x000eaa0000004200 */
[----:B------:R1:W5:Y:S02]  /*8f60*/  LDL.LU R171, [R1+0xd0] ;  /* 0x0000d00001ab7983 */ /* 0x0003640000300800 */
        /* <DEDUP_REMOVED lines=89> */
[----:B------:R-:W-:Y:S08]  /*9500*/  HMMA.16816.F32 R128, R132, R138, R128 ;  /* 0x0000008a8480723c */ /* 0x000ff00000001880 */
[C---:B---3--:R-:W-:Y:S07]  /*9510*/  HMMA.16816.F32 R132, R176.reuse, R140, R4 ;  /* 0x0000008cb084723c */ /* 0x048fee0000001804 */
[----:B------:R-:W-:Y:S01]  /*9520*/  IMAD.MOV.U32 R6, RZ, RZ, R161 ;  /* 0x000000ffff067224 */ /* 0x000fe200078e00a1 */
[C---:B------:R-:W-:Y:S04]  /*9530*/  HMMA.16816.F32 R136, R176.reuse, R142, R8 ;  /* 0x0000008eb088723c */ /* 0x040fe80000001808 */
[----:B------:R-:W-:Y:S02]  /*9540*/  MOV R5, R162 ;  /* 0x000000a200057202 */ /* 0x000fe40000000f00 */
[----:B------:R-:W-:Y:S02]  /*9550*/  MOV R7, R160 ;  /* 0x000000a000077202 */ /* 0x000fe40000000f00 */
[C---:B----4-:R-:W-:Y:S01]  /*9560*/  HMMA.16816.F32 R140, R176.reuse, R144, R12 ;  /* 0x00000090b08c723c */ /* 0x050fe2000000180c */
[----:B------:R-:W2:Y:S03]  /*9570*/  LDSM.16.MT88.4 R160, [R252+0x1900] ;  /* 0x00190000fca0783b */ /* 0x000ea60000004200 */
[----:B------:R-:W-:Y:S01]  /*9580*/  IMAD.MOV.U32 R9, RZ, RZ, R5 ;  /* 0x000000ffff097224 */ /* 0x000fe200078e0005 */
[----:B------:R-:W-:Y:S01]  /*9590*/  MOV R10, R6 ;  /* 0x00000006000a7202 */ /* 0x000fe20000000f00 */
[----:B------:R-:W-:Y:S02]  /*95a0*/  IMAD.MOV.U32 R11, RZ, RZ, R7 ;  /* 0x000000ffff0b7224 */ /* 0x000fe400078e0007 */
[C---:B------:R-:W-:Y:S01]  /*95b0*/  HMMA.16816.F32 R144, R176.reuse, R146, R16 ;  /* 0x00000092b090723c */ /* 0x040fe20000001810 */
[----:B------:R-:W3:Y:S03]  /*95c0*/  LDSM.16.MT88.4 R4, [R249+0x3900] ;  /* 0x00390000f904783b */ /* 0x000ee60000004200 */
[----:B------:R-:W-:Y:S01]  /*95d0*/  IMAD.MOV.U32 R15, RZ, RZ, R148 ;  /* 0x000000ffff0f7224 */ /* 0x000fe200078e0094 */
[----:B------:R-:W-:Y:S01]  /*95e0*/  MOV R12, R9 ;  /* 0x00000009000c7202 */ /* 0x000fe20000000f00 */
[----:B------:R-:W-:Y:S01]  /*95f0*/  IMAD.MOV.U32 R13, RZ, RZ, R10 ;  /* 0x000000ffff0d7224 */ /* 0x000fe200078e000a */
[----:B------:R-:W-:Y:S01]  /*9600*/  MOV R17, R151 ;  /* 0x0000009700117202 */ /* 0x000fe20000000f00 */
[----:B------:R-:W-:Y:S01]  /*9610*/  IMAD.MOV.U32 R18, RZ, RZ, R150 ;  /* 0x000000ffff127224 */ /* 0x000fe200078e0096 */
[----:B------:R-:W-:Y:S02]  /*9620*/  MOV R19, R149 ;  /* 0x0000009500137202 */ /* 0x000fe40000000f00 */
[C---:B------:R-:W-:Y:S03]  /*9630*/  HMMA.16816.F32 R148, R176.reuse, R152, R20 ;  /* 0x00000098b094723c */ /* 0x040fe60000001814 */
[----:B------:R-:W-:Y:S02]  /*9640*/  MOV R14, R11 ;  /* 0x0000000b000e7202 */ /* 0x000fe40000000f00 */
[----:B------:R-:W4:Y:S02]  /*9650*/  LDSM.16.MT88.4 R8, [R250+0x3900] ;  /* 0x00390000fa08783b */ /* 0x000f240000004200 */
[----:B------:R-:W-:Y:S01]  /*9660*/  MOV R23, R12 ;  /* 0x0000000c00177202 */ /* 0x000fe20000000f00 */
[C---:B------:R-:W-:Y:S04]  /*9670*/  HMMA.16816.F32 R152, R176.reuse, R154, R24 ;  /* 0x0000009ab098723c */ /* 0x040fe80000001818 */
[----:B------:R-:W-:Y:S01]  /*9680*/  IMAD.MOV.U32 R22, RZ, RZ, R13 ;  /* 0x000000ffff167224 */ /* 0x000fe200078e000d */
[----:B------:R-:W-:Y:S02]  /*9690*/  MOV R21, R14 ;  /* 0x0000000e00157202 */ /* 0x000fe40000000f00 */
[----:B------:R-:W-:Y:S01]  /*96a0*/  IMAD.MOV.U32 R27, RZ, RZ, R159 ;  /* 0x000000ffff1b7224 */ /* 0x000fe200078e009f */
[----:B------:R-:W-:Y:S01]  /*96b0*/  MOV R26, R158 ;  /* 0x0000009e001a7202 */ /* 0x000fe20000000f00 */
[----:B------:R-:W-:Y:S03]  /*96c0*/  IMAD.MOV.U32 R24, RZ, RZ, R156 ;  /* 0x000000ffff187224 */ /* 0x000fe600078e009c */
[----:B------:R-:W-:Y:S02]  /*96d0*/  MOV R25, R157 ;  /* 0x0000009d00197202 */ /* 0x000fe40000000f00 */
[C---:B--2---:R-:W-:Y:S03]  /*96e0*/  HMMA.16816.F32 R156, R176.reuse, R160, R28 ;  /* 0x000000a0b09c723c */ /* 0x044fe6000000181c */
[----:B------:R-:W-:Y:S02]  /*96f0*/  MOV R20, R15 ;  /* 0x0000000f00147202 */ /* 0x000fe40000000f00 */
[----:B------:R-:W2:Y:S02]  /*9700*/  LDSM.16.MT88.4 R12, [R17+0x3900] ;  /* 0x00390000110c783b */ /* 0x000ea40000004200 */
[----:B------:R-:W-:Y:S01]  /*9710*/  MOV R29, R17 ;  /* 0x00000011001d7202 */ /* 0x000fe20000000f00 */
[C---:B------:R-:W-:Y:S04]  /*9720*/  HMMA.16816.F32 R160, R176.reuse, R162, R32 ;  /* 0x000000a2b0a0723c */ /* 0x040fe80000001820 */
[----:B------:R-:W-:Y:S01]  /*9730*/  MOV R31, R18 ;  /* 0x00000012001f7202 */ /* 0x000fe20000000f00 */
[----:B------:R-:W-:Y:S02]  /*9740*/  IMAD.MOV.U32 R30, RZ, RZ, R19 ;  /* 0x000000ffff1e7224 */ /* 0x000fe400078e0013 */
[----:B------:R-:W1:Y:S01]  /*9750*/  LDSM.16.MT88.4 R16, [R252+0x3900] ;  /* 0x00390000fc10783b */ /* 0x000e620000004200 */
        /* <DEDUP_REMOVED lines=10> */
[C---:B------:R-:W-:Y:S01]  /*9800*/  HMMA.16816.F32 R48, R176.reuse, R10, R48 ;  /* 0x0000000ab030723c */ /* 0x040fe20000001830 */
[----:B------:R-:W4:Y:S03]  /*9810*/  LDSM.16.MT88.4 R8, [R250+0x5900] ;  /* 0x00590000fa08783b */ /* 0x000f260000004200 */
        /* <DEDUP_REMOVED lines=25> */
[----:B------:R-:W-:Y:S01]  /*99b0*/  FADD.FTZ R0, R166, R3 ;  /* 0x00000003a6007221 */ /* 0x000fe20000010000 */
[----:B------:R-:W-:Y:S01]  /*99c0*/  MOV R166, R164 ;  /* 0x000000a400a67202 */ /* 0x000fe20000000f00 */
[C---:B------:R-:W-:Y:S01]  /*99d0*/  HMMA.16816.F32 R80, R176.reuse, R10, R80 ;  /* 0x0000000ab050723c */ /* 0x040fe20000001850 */
[----:B------:R-:W4:Y:S03]  /*99e0*/  LDSM.16.MT88.4 R8, [R250+0x7900] ;  /* 0x00790000fa08783b */ /* 0x000f260000004200 */
[----:B------:R-:W-:Y:S01]  /*99f0*/  FADD.FTZ R2, R180, R2 ;  /* 0x00000002b4027221 */ /* 0x000fe20000010000 */
[----:B------:R-:W-:Y:S01]  /*9a00*/  MOV R3, R165 ;  /* 0x000000a500037202 */ /* 0x000fe20000000f00 */
[----:B------:R-:W-:Y:S02]  /*9a10*/  FADD.FTZ R0, R181, R0 ;  /* 0x00000000b5007221 */ /* 0x000fe40000010000 */
[C---:B--2---:R-:W-:Y:S01]  /*9a20*/  HMMA.16816.F32 R84, R176.reuse, R12, R84 ;  /* 0x0000000cb054723c */ /* 0x044fe20000001854 */
[----:B------:R-:W-:Y:S05]  /*9a30*/  STL [R1+0x64], R2 ;  /* 0x0000640201007387 */ /* 0x000fea0000100800 */
[----:B------:R-:W-:Y:S02]  /*9a40*/  STL [R1+0x68], R0 ;  /* 0x0000680001007387 */ /* 0x000fe40000100800 */
[C---:B------:R-:W-:Y:S03]  /*9a50*/  HMMA.16816.F32 R88, R176.reuse, R14, R88 ;  /* 0x0000000eb058723c */ /* 0x040fe60000001858 */
[----:B------:R-:W2:Y:S05]  /*9a60*/  LDSM.16.MT88.4 R12, [R29+0x7900] ;  /* 0x007900001d0c783b */ /* 0x000eaa0000004200 */
[C---:B-1----:R-:W-:Y:S08]  /*9a70*/  HMMA.16816.F32 R92, R176.reuse, R16, R92 ;  /* 0x00000010b05c723c */ /* 0x042ff0000000185c */
[C---:B------:R-:W-:Y:S01]  /*9a80*/  HMMA.16816.F32 R96, R176.reuse, R18, R96 ;  /* 0x00000012b060723c */ /* 0x040fe20000001860 */
[----:B------:R-:W1:Y:S07]  /*9a90*/  LDSM.16.MT88.4 R16, [R252+0x7900] ;  /* 0x00790000fc10783b */ /* 0x000e6e0000004200 */
[C---:B---3--:R-:W-:Y:S08]  /*9aa0*/  HMMA.16816.F32 R100, R176.reuse, R4, R100 ;  /* 0x00000004b064723c */ /* 0x048ff00000001864 */
[C---:B------:R-:W-:Y:S08]  /*9ab0*/  HMMA.16816.F32 R104, R176.reuse, R6, R104 ;  /* 0x00000006b068723c */ /* 0x040ff00000001868 */
[C---:B----4-:R-:W-:Y:S08]  /*9ac0*/  HMMA.16816.F32 R108, R176.reuse, R8, R108 ;  /* 0x00000008b06c723c */ /* 0x050ff0000000186c */
[C---:B------:R-:W-:Y:S08]  /*9ad0*/  HMMA.16816.F32 R112, R176.reuse, R10, R112 ;  /* 0x0000000ab070723c */ /* 0x040ff00000001870 */
[C---:B--2---:R-:W-:Y:S08]  /*9ae0*/  HMMA.16816.F32 R116, R176.reuse, R12, R116 ;  /* 0x0000000cb074723c */ /* 0x044ff00000001874 */
[C---:B------:R-:W-:Y:S08]  /*9af0*/  HMMA.16816.F32 R120, R176.reuse, R14, R120 ;  /* 0x0000000eb078723c */ /* 0x040ff00000001878 */
[C---:B-1----:R-:W-:Y:S08]  /*9b00*/  HMMA.16816.F32 R124, R176.reuse, R16, R124 ;  /* 0x00000010b07c723c */ /* 0x042ff0000000187c */
[----:B------:R-:W-:Y:S01]  /*9b10*/  HMMA.16816.F32 R128, R176, R18, R128 ;  /* 0x00000012b080723c */ /* 0x000fe20000001880 */
[----:B------:R-:W-:-:S07]  /*9b20*/  @P0 BRA `(.L_x_2063) ;  /* 0xffffc1c000000947 */ /* 0x000fce000383ffff */
.L_x_2062:
[----:B------:R-:W-:-:S13]  /*9b30*/  ISETP.LE.AND P0, PT, RZ, UR17, PT ;  /* 0x00000011ff007c0c */ /* 0x000fda000bf03270 */
[----:B------:R-:W-:Y:S05]  /*9b40*/  @!P0 BRA `(.L_x_2064) ;  /* 0x000035b000008947 */ /* 0x000fea0003800000 */
[----:B------:R-:W2:Y:S01]  /*9b50*/  LDL.64 R6, [R1+0xb8] ;  /* 0x0000b80001067983 */ /* 0x000ea20000100a00 */
[----:B------:R-:W-:-:S03]  /*9b60*/  ULDC.64 UR4, c[0x0][0x208] ;  /* 0x0000820000047ab9 */ /* 0x000fc60000000a00 */
[----:B------:R-:W4:Y:S04]  /*9b70*/  LDL.64 R4, [R1+0x90] ;  /* 0x0000900001047983 */ /* 0x000f280000100a00 */
[----:B---3--:R-:W3:Y:S04]  /*9b80*/  LDL.64 R10, [R1+0xb0] ;  /* 0x0000b000010a7983 */ /* 0x008ee80000100a00 */
[----:B------:R-:W3:Y:S01]  /*9b90*/  LDL.64 R8, [R1+0x70] ;  /* 0x0000700001087983 */ /* 0x000ee20000100a00 */
[----:B------:R-:W-:Y:S01]  /*9ba0*/  MOV R3, R164 ;  /* 0x000000a400037202 */ /* 0x000fe20000000f00 */
[----:B------:R-:W-:-:S02]  /*9bb0*/  USHF.L.U64.HI UR9, UR4, 0x5, UR5 ;  /* 0x0000000504097899 */ /* 0x000fc40008010205 */
[----:B------:R-:W-:-:S03]  /*9bc0*/  USHF.L.U32 UR8, UR4, 0x5, URZ ;  /* 0x0000000504087899 */ /* 0x000fc6000800063f */
[----:B------:R-:W-:Y:S01]  /*9bd0*/  ULDC.64 UR4, c[0x0][0x1e0] ;  /* 0x0000780000047ab9 */ /* 0x000fe20000000a00 */
[C---:B--2---:R-:W-:Y:S02]  /*9be0*/  IADD3 R188, P6, R6.reuse, 0x40, RZ ;  /* 0x0000004006bc7810 */ /* 0x044fe40007fde0ff */
[C---:B------:R-:W-:Y:S02]  /*9bf0*/  IADD3 R186, P1, R6.reuse, 0x80, RZ ;  /* 0x0000008006ba7810 */ /* 0x040fe40007f3e0ff */
[----:B------:R-:W-:Y:S01]  /*9c00*/  IADD3 R184, P0, R6, 0xc0, RZ ;  /* 0x000000c006b87810 */ /* 0x000fe20007f1e0ff */
[--C-:B----4-:R-:W-:Y:S01]  /*9c10*/  IMAD.X R189, RZ, RZ, R5.reuse, P6 ;  /* 0x000000ffffbd7224 */ /* 0x110fe200030e0605 */
[C---:B---3--:R-:W-:Y:S01]  /*9c20*/  IADD3 R2, P6, R10.reuse, 0x40, RZ ;  /* 0x000000400a027810 */ /* 0x048fe20007fde0ff */
[--C-:B------:R-:W-:Y:S01]  /*9c30*/  IMAD.X R187, RZ, RZ, R5.reuse, P1 ;  /* 0x000000ffffbb7224 */ /* 0x100fe200008e0605 */
[----:B------:R-:W-:Y:S01]  /*9c40*/  IADD3 R0, P1, R10, 0x80, RZ ;  /* 0x000000800a007810 */ /* 0x000fe20007f3e0ff */
[----:B------:R-:W-:-:S02]  /*9c50*/  IMAD.X R185, RZ, RZ, R5, P0 ;  /* 0x000000ffffb97224 */ /* 0x000fc400000e0605 */
[----:B------:R1:W-:Y:S01]  /*9c60*/  STL [R1+0x60], R2 ;  /* 0x0000600201007387 */ /* 0x0003e20000100800 */
[----:B------:R-:W-:-:S03]  /*9c70*/  IMAD.X R11, RZ, RZ, R9, P6 ;  /* 0x000000ffff0b7224 */ /* 0x000fc600030e0609 */
[----:B------:R-:W-:Y:S01]  /*9c80*/  STL [R1+0x58], R0 ;  /* 0x0000580001007387 */ /* 0x000fe20000100800 */
[----:B------:R-:W-:Y:S02]  /*9c90*/  MOV R4, R6 ;  /* 0x0000000600047202 */ /* 0x000fe40000000f00 */
        /* <DEDUP_REMOVED lines=8> */
[----:B------:R-:W-:-:S03]  /*9d20*/  IMAD.MOV.U32 R0, RZ, RZ, R165 ;  /* 0x000000ffff007224 */ /* 0x000fc600078e00a5 */
.L_x_2065:
[----:B--2---:R-:W2:Y:S01]  /*9d30*/  LDL R4, [R1+0x8] ;  /* 0x0000080001047983 */ /* 0x004ea20000100800 */
[----:B------:R-:W-:Y:S04]  /*9d40*/  DEPBAR.LE SB0, 0x0 ;  /* 0x000080000000791a */ /* 0x000fe80000000000 */
[----:B------:R-:W-:Y:S01]  /*9d50*/  USHF.R.S32.HI UR7, URZ, 0x1f, UR17 ;  /* 0x0000001f3f077899 */ /* 0x000fe20008011411 */
[----:B------:R-:W3:Y:S01]  /*9d60*/  LDL R177, [R1+0x44] ;  /* 0x0000440001b17983 */ /* 0x000ee20000100800 */
[----:B------:R-:W-:Y:S02]  /*9d70*/  UIMAD UR6, UR12, UR17, URZ ;  /* 0x000000110c0672a4 */ /* 0x000fe4000f8e023f */
[----:B------:R-:W-:Y:S02]  /*9d80*/  UIMAD.WIDE.U32 UR10, UR17, UR13, UR8 ;  /* 0x0000000d110a72a5 */ /* 0x000fe4000f8e0008 */
[----:B------:R-:W-:Y:S01]  /*9d90*/  UIMAD UR6, UR7, UR13, UR6 ;  /* 0x0000000d070672a4 */ /* 0x000fe2000f8e0206 */
[----:B------:R-:W-:Y:S01]  /*9da0*/  BAR.SYNC.DEFER_BLOCKING 0x0 ;  /* 0x0000000000007b1d */ /* 0x000fe20000010000 */
[----:B------:R-:W-:Y:S05]  /*9db0*/  UISETP.GT.AND UP0, UPT, UR17, URZ, UPT ;  /* 0x0000003f1100728c */ /* 0x000fea000bf04270 */
[----:B------:R-:W1:Y:S06]  /*9dc0*/  LDSM.16.M88.4 R8, [R248+0x10100] ;  /* 0x01010000f808783b */ /* 0x000e6c0000000200 */
[----:B------:R-:W4:Y:S06]  /*9dd0*/  LDSM.16.M88.4 R16, [R248+0x10900] ;  /* 0x01090000f810783b */ /* 0x000f2c0000000200 */
[----:B------:R-:W3:Y:S06]  /*9de0*/  LDL R176, [R1+0x40] ;  /* 0x0000400001b07983 */ /* 0x000eec0000100800 */
[----:B------:R-:W1:Y:S06]  /*9df0*/  LDSM.16.M88.4 R24, [R248+0x11100] ;  /* 0x01110000f818783b */ /* 0x000e6c0000000200 */
[----:B------:R-:W1:Y:S06]  /*9e00*/  LDSM.16.M88.4 R32, [R248+0x11900] ;  /* 0x01190000f820783b */ /* 0x000e6c0000000200 */
[----:B------:R-:W3:Y:S06]  /*9e10*/  LDL R2, [R1+0x3c] ;  /* 0x00003c0001027983 */ /* 0x000eec0000100800 */
[----:B------:R-:W3:Y:S06]  /*9e20*/  LDL.64 R178, [R1+0x90] ;  /* 0x0000900001b27983 */ /* 0x000eec0000100a00 */
[----:B-----5:R-:W-:Y:S06]  /*9e30*/  STL [R1+0xdc], R168 ;  /* 0x0000dca801007387 */ /* 0x020fec0000100800 */
[----:B------:R-:W-:Y:S06]  /*9e40*/  STL [R1+0xd8], R169 ;  /* 0x0000d8a901007387 */ /* 0x000fec0000100800 */
[----:B------:R-:W-:Y:S06]  /*9e50*/  STL [R1+0xd4], R170 ;  /* 0x0000d4aa01007387 */ /* 0x000fec0000100800 */
[----:B------:R-:W-:Y:S06]  /*9e60*/  STL [R1+0xd0], R171 ;  /* 0x0000d0ab01007387 */ /* 0x000fec0000100800 */
[----:B--2---:R1:W2:Y:S02]  /*9e70*/  LDSM.16.M88.4 R164, [R4] ;  /* 0x0000000004a4783b */ /* 0x0042a40000000200 */
[C---:B-1----:R-:W-:Y:S08]  /*9e80*/  HMMA.16816.F32 R4, R168.reuse, R8, RZ ;  /* 0x00000008a804723c */ /* 0x042ff000000018ff */
[C---:B------:R-:W-:Y:S08]  /*9e90*/  HMMA.16816.F32 R8, R168.reuse, R10, RZ ;  /* 0x0000000aa808723c */ /* 0x040ff000000018ff */
[C---:B----4-:R-:W-:Y:S08]  /*9ea0*/  HMMA.16816.F32 R12, R168.reuse, R16, RZ ;  /* 0x00000010a80c723c */ /* 0x050ff000000018ff */
[C---:B------:R-:W-:Y:S08]  /*9eb0*/  HMMA.16816.F32 R16, R168.reuse, R18, RZ ;  /* 0x00000012a810723c */ /* 0x040ff000000018ff */
[C---:B------:R-:W-:Y:S08]  /*9ec0*/  HMMA.16816.F32 R20, R168.reuse, R24, RZ ;  /* 0x00000018a814723c */ /* 0x040ff000000018ff */
[C---:B------:R-:W-:Y:S08]  /*9ed0*/  HMMA.16816.F32 R24, R168.reuse, R26, RZ ;  /* 0x0000001aa818723c */ /* 0x040ff000000018ff */
[C---:B------:R-:W-:Y:S08]  /*9ee0*/  HMMA.16816.F32 R28, R168.reuse, R32, RZ ;  /* 0x00000020a81c723c */ /* 0x040ff000000018ff */
[----:B------:R-:W-:Y:S01]  /*9ef0*/  HMMA.16816.F32 R32, R168, R34, RZ ;  /* 0x00000022a820723c */ /* 0x000fe200000018ff */
[----:B------:R-:W4:Y:S07]  /*9f00*/  LDL.64 R168, [R1+0xb8] ;  /* 0x0000b80001a87983 */ /* 0x000f2e0000100a00 */
[C---:B--2---:R-:W-:Y:S08]  /*9f10*/  HMMA.16816.F32 R4, R172.reuse, R164, R4 ;  /* 0x000000a4ac04723c */ /* 0x044ff00000001804 */
[C---:B------:R-:W-:Y:S01]  /*9f20*/  HMMA.16816.F32 R8, R172.reuse, R166, R8 ;  /* 0x000000a6ac08723c */ /* 0x040fe20000001808 */
[----:B---3--:R1:W2:Y:S06]  /*9f30*/  LDSM.16.M88.4 R164, [R177] ;  /* 0x00000000b1a4783b */ /* 0x0082ac0000000200 */
[----:B-1----:R-:W3:Y:S06]  /*9f40*/  LDL R177, [R1+0x48] ;  /* 0x0000480001b17983 */ /* 0x002eec0000100800 */
[----:B------:R-:W-:Y:S06]  /*9f50*/  STL [R1+0xe0], R175 ;  /* 0x0000e0af01007387 */ /* 0x000fec0000100800 */
[----:B------:R-:W3:Y:S01]  /*9f60*/  LDL R171, [R1+0x34] ;  /* 0x0000340001ab7983 */ /* 0x000ee20000100800 */
[C---:B--2---:R-:W-:Y:S05]  /*9f70*/  HMMA.16816.F32 R12, R172.reuse, R164, R12 ;  /* 0x000000a4ac0c723c */ /* 0x044fea000000180c */
[----:B------:R-:W2:Y:S03]  /*9f80*/  LDL R170, [R1+0x30] ;  /* 0x0000300001aa7983 */ /* 0x000ea60000100800 */
[C---:B------:R-:W-:Y:S03]  /*9f90*/  HMMA.16816.F32 R16, R172.reuse, R166, R16 ;  /* 0x000000a6ac10723c */ /* 0x040fe60000001810 */
[----:B------:R-:W1:Y:S05]  /*9fa0*/  LDSM.16.M88.4 R164, [R176] ;  /* 0x00000000b0a4783b */ /* 0x000e6a0000000200 */
[C---:B-1----:R-:W-:Y:S08]  /*9fb0*/  HMMA.16816.F32 R20, R172.reuse, R164, R20 ;  /* 0x000000a4ac14723c */ /* 0x042ff00000001814 */
[C---:B------:R-:W-:Y:S01]  /*9fc0*/  HMMA.16816.F32 R24, R172.reuse, R166, R24 ;  /* 0x000000a6ac18723c */ /* 0x040fe20000001818 */
[----:B------:R-:W1:Y:S07]  /*9fd0*/  LDSM.16.M88.4 R164, [R2] ;  /* 0x0000000002a4783b */ /* 0x000e6e0000000200 */
[C---:B-1----:R-:W-:Y:S07]  /*9fe0*/  HMMA.16816.F32 R28, R172.reuse, R164, R28 ;  /* 0x000000a4ac1c723c */ /* 0x042fee000000181c */
[----:B------:R-:W-:Y:S01]  /*9ff0*/  MOV R164, UR17 ;  /* 0x0000001100a47c02 */ /* 0x000fe20008000f00 */
[----:B------:R-:W-:Y:S01]  /*a000*/  HMMA.16816.F32 R32, R172, R166, R32 ;  /* 0x000000a6ac20723c */ /* 0x000fe20000001820 */
[----:B------:R-:W2:Y:S03]  /*a010*/  LDL R175, [R1+0x38] ;  /* 0x0000380001af7983 */ /* 0x000ea60000100800 */
[----:B------:R-:W-:Y:S05]  /*a020*/  IMAD.WIDE.U32 R164, R164, UR13, R178 ;  /* 0x0000000da4a47c25 */ /* 0x000fea000f8e00b2 */
[C---:B------:R-:W-:Y:S03]  /*a030*/  LEA R166, P0, R164.reuse, c[0x0][0x1f8], 0x1 ;  /* 0x00007e00a4a67a11 */ /* 0x040fe600078008ff */
[----:B------:R-:W-:Y:S04]  /*a040*/  IADD3 R2, R165, UR6, RZ ;  /* 0x00000006a5027c10 */ /* 0x000fe8000fffe0ff */
[----:B------:R-:W-:Y:S02]  /*a050*/  LEA.HI.X R167, R164, c[0x0][0x1fc], R2, 0x1, P0 ;  /* 0x00007f00a4a77a11 */ /* 0x000fe400000f0c02 */
[----:B------:R-:W-:Y:S05]  /*a060*/  MOV R164, UR17 ;  /* 0x0000001100a47c02 */ /* 0x000fea0008000f00 */
[----:B------:R-:W-:Y:S05]  /*a070*/  IMAD.WIDE.U32 R164, R164, UR13, R188 ;  /* 0x0000000da4a47c25 */ /* 0x000fea000f8e00bc */
[----:B------:R-:W-:Y:S01]  /*a080*/  IADD3 R2, R165, UR6, RZ ;  /* 0x00000006a5027c10 */ /* 0x000fe2000fffe0ff */
[----:B----4-:R-:W4:Y:S06]  /*a090*/  LDL R169, [R1+0x2c] ;  /* 0x00002c0001a97983 */ /* 0x010f2c0000100800 */
[----:B------:R-:W-:Y:S01]  /*a0a0*/  @!PT LDS RZ, [RZ] ;  /* 0x00000000fffff984 */ /* 0x000fe20000000800 */
[----:B------:R-:W-:Y:S01]  /*a0b0*/  @!PT LDS RZ, [RZ] ;  /* 0x00000000fffff984 */ /* 0x000fe20000000800 */
[----:B------:R-:W-:Y:S01]  /*a0c0*/  @!PT LDS RZ, [RZ] ;  /* 0x00000000fffff984 */ /* 0x000fe20000000800 */
[----:B---3--:R1:W-:Y:S02]  /*a0d0*/  LDGSTS.E.BYPASS.LTC128B.128 [R177+0x100], [R166.64], !P5 ;  /* 0x00100000a6b17fae */ /* 0x0083e4000e901d56 */
        /* <DEDUP_REMOVED lines=11> */
[----:B------:R-:W-:Y:S05]  /*a190*/  IMAD.WIDE.U32 R164, R164, UR13, R184 ;  /* 0x0000000da4a47c25 */ /* 0x000fea000f8e00b8 */
[----:B------:R-:W-:Y:S01]  /*a1a0*/  IADD3 R2, R165, UR6, RZ ;  /* 0x00000006a5027c10 */ /* 0x000fe2000fffe0ff */
[----:B------:R-:W-:Y:S01]  /*a1b0*/  UIADD3 UR6, UR6, UR11, URZ ;  /* 0x0000000b06067290 */ /* 0x000fe2000fffe03f */
[C---:B-1----:R-:W-:Y:S04]  /*a1c0*/  LEA R166, P0, R164.reuse, c[0x0][0x1f8], 0x1 ;  /* 0x00007e00a4a67a11 */ /* 0x042fe800078008ff */
[----:B------:R-:W-:Y:S02]  /*a1d0*/  LEA.HI.X R167, R164, c[0x0][0x1fc], R2, 0x1, P0 ;  /* 0x00007f00a4a77a11 */ /* 0x000fe400000f0c02 */
[----:B------:R-:W-:Y:S02]  /*a1e0*/  IADD3 R2, P1, R168, UR10, RZ ;  /* 0x0000000aa8027c10 */ /* 0x000fe4000ff3e0ff */
[----:B------:R-:W3:Y:S02]  /*a1f0*/  LDL R168, [R1+0x4] ;  /* 0x0000040001a87983 */ /* 0x000ee40000100800 */
[----:B------:R-:W-:Y:S02]  /*a200*/  IADD3.X R165, R179, UR6, RZ, P1, !PT ;  /* 0x00000006b3a57c10 */ /* 0x000fe40008ffe4ff */
[C---:B------:R-:W-:Y:S02]  /*a210*/  LEA R164, P0, R2.reuse, c[0x0][0x1f8], 0x1 ;  /* 0x00007e0002a47a11 */ /* 0x040fe400078008ff */
[----:B------:R3:W-:Y:S02]  /*a220*/  LDGSTS.E.BYPASS.LTC128B.128 [R177+0x6100], [R166.64], !P2 ;  /* 0x06100000a6b17fae */ /* 0x0007e4000d101d56 */
[----:B------:R-:W-:Y:S02]  /*a230*/  LEA.HI.X R165, R2, c[0x0][0x1fc], R165, 0x1, P0 ;  /* 0x00007f0002a57a11 */ /* 0x000fe400000f0ca5 */
[----:B------:R-:W-:Y:S03]  /*a240*/  IADD3 R2, P1, R188, UR10, RZ ;  /* 0x0000000abc027c10 */ /* 0x000fe6000ff3e0ff */
[----:B------:R1:W-:Y:S02]  /*a250*/  LDGSTS.E.BYPASS.LTC128B.128 [R177+0x1100], [R164.64], !P5 ;  /* 0x01100000a4b17fae */ /* 0x0003e4000e901d56 */
[C---:B-1----:R-:W-:Y:S02]  /*a260*/  LEA R164, P0, R2.reuse, c[0x0][0x1f8], 0x1 ;  /* 0x00007e0002a47a11 */ /* 0x042fe400078008ff */
[----:B------:R-:W-:Y:S04]  /*a270*/  IADD3.X R165, R189, UR6, RZ, P1, !PT ;  /* 0x00000006bda57c10 */ /* 0x000fe80008ffe4ff */
[----:B------:R-:W-:Y:S02]  /*a280*/  LEA.HI.X R165, R2, c[0x0][0x1fc], R165, 0x1, P0 ;  /* 0x00007f0002a57a11 */ /* 0x000fe400000f0ca5 */
[----:B------:R-:W-:Y:S03]  /*a290*/  IADD3 R2, P1, R186, UR10, RZ ;  /* 0x0000000aba027c10 */ /* 0x000fe6000ff3e0ff */
[----:B------:R1:W-:Y:S02]  /*a2a0*/  LDGSTS.E.BYPASS.LTC128B.128 [R177+0x3100], [R164.64], !P4 ;  /* 0x03100000a4b17fae */ /* 0x0003e4000e101d56 */
[C---:B-1----:R-:W-:Y:S02]  /*a2b0*/  LEA R164, P0, R2.reuse, c[0x0][0x1f8], 0x1 ;  /* 0x00007e0002a47a11 */ /* 0x042fe400078008ff */
[----:B------:R-:W-:Y:S04]  /*a2c0*/  IADD3.X R165, R187, UR6, RZ, P1, !PT ;  /* 0x00000006bba57c10 */ /* 0x000fe80008ffe4ff */
[----:B------:R-:W-:Y:S02]  /*a2d0*/  LEA.HI.X R165, R2, c[0x0][0x1fc], R165, 0x1, P0 ;  /* 0x00007f0002a57a11 */ /* 0x000fe400000f0ca5 */
[----:B------:R-:W-:Y:S01]  /*a2e0*/  IADD3 R2, P1, R184, UR10, RZ ;  /* 0x0000000ab8027c10 */ /* 0x000fe2000ff3e0ff */
[----:B------:R-:W-:Y:S02]  /*a2f0*/  @UP0 UIMAD.WIDE.U32 UR10, UR17, UR4, URZ ;  /* 0x00000004110a02a5 */ /* 0x000fe4000f8e003f */
[----:B------:R1:W-:Y:S02]  /*a300*/  LDGSTS.E.BYPASS.LTC128B.128 [R177+0x5100], [R164.64], !P3 ;  /* 0x05100000a4b17fae */ /* 0x0003e4000d901d56 */
[----:B------:R-:W-:Y:S01]  /*a310*/  @UP0 USHF.L.U32 UR7, UR10, 0x6, URZ ;  /* 0x000000060a070899 */ /* 0x000fe2000800063f */
[C---:B-1----:R-:W-:Y:S02]  /*a320*/  LEA R164, P0, R2.reuse, c[0x0][0x1f8], 0x1 ;  /* 0x00007e0002a47a11 */ /* 0x042fe400078008ff */
[----:B------:R-:W-:Y:S01]  /*a330*/  IADD3.X R165, R185, UR6, RZ, P1, !PT ;  /* 0x00000006b9a57c10 */ /* 0x000fe20008ffe4ff */
[----:B------:R-:W-:Y:S03]  /*a340*/  @UP0 USHF.R.S32.HI UR6, URZ, 0x1f, UR17 ;  /* 0x0000001f3f060899 */ /* 0x000fe60008011411 */
[----:B------:R-:W-:Y:S01]  /*a350*/  LEA.HI.X R165, R2, c[0x0][0x1fc], R165, 0x1, P0 ;  /* 0x00007f0002a57a11 */ /* 0x000fe200000f0ca5 */
[----:B------:R-:W-:Y:S01]  /*a360*/  @UP0 UIMAD UR6, UR6, UR4, URZ ;  /* 0x00000004060602a4 */ /* 0x000fe2000f8e023f */
[----:B------:R-:W2:Y:S01]  /*a370*/  LDL R2, [R1+0x1c] ;  /* 0x00001c0001027983 */ /* 0x000ea20000100800 */
[----:B------:R-:W-:Y:S02]  /*a380*/  PLOP3.LUT P0, PT, PT, PT, UP0, 0x80, 0x0 ;  /* 0x000000000000781c */ /* 0x000fe40003f0f008 */
[----:B------:R-:W-:Y:S03]  /*a390*/  @UP0 UIMAD UR6, UR17, UR5, UR6 ;  /* 0x00000005110602a4 */ /* 0x000fe6000f8e0206 */
[----:B------:R3:W-:Y:S01]  /*a3a0*/  LDGSTS.E.BYPASS.LTC128B.128 [R177+0x7100], [R164.64], !P2 ;  /* 0x07100000a4b17fae */ /* 0x0007e2000d101d56 */
[----:B------:R-:W-:Y:S04]  /*a3b0*/  @UP0 UIADD3 UR6, UR11, UR6, URZ ;  /* 0x000000060b060290 */ /* 0x000fe8000fffe03f */
[----:B------:R-:W-:Y:S01]  /*a3c0*/  @UP0 USHF.L.U64.HI UR6, UR10, 0x6, UR6 ;  /* 0x000000060a060899 */ /* 0x000fe20008010206 */
[----:B------:R-:W0:Y:S06]  /*a3d0*/  LDGDEPBAR ;  /* 0x00000000000079af */ /* 0x000e2c0000000000 */
        /* <DEDUP_REMOVED lines=36> */
[----:B--2---:R-:W1:Y:S07]  /*a620*/  LDSM.16.M88.4 R164, [R175] ;  /* 0x00000000afa4783b */ /* 0x004e6e0000000200 */
[C---:B-1----:R-:W-:Y:S08]  /*a630*/  HMMA.16816.F32 R4, R204.reuse, R164, R4 ;  /* 0x000000a4cc04723c */ /* 0x042ff00000001804 */
[C---:B------:R-:W-:Y:S01]  /*a640*/  HMMA.16816.F32 R8, R204.reuse, R166, R8 ;  /* 0x000000a6cc08723c */ /* 0x040fe20000001808 */
[----:B------:R1:W2:Y:S06]  /*a650*/  LDSM.16.M88.4 R164, [R171] ;  /* 0x00000000aba4783b */ /* 0x0002ac0000000200 */
[----:B-1----:R-:W3:Y:S01]  /*a660*/  LDL R171, [R1+0x28] ;  /* 0x0000280001ab7983 */ /* 0x002ee20000100800 */
[C---:B--2---:R-:W-:Y:S08]  /*a670*/  HMMA.16816.F32 R12, R204.reuse, R164, R12 ;  /* 0x000000a4cc0c723c */ /* 0x044ff0000000180c */
[C---:B------:R-:W-:Y:S01]  /*a680*/  HMMA.16816.F32 R16, R204.reuse, R166, R16 ;  /* 0x000000a6cc10723c */ /* 0x040fe20000001810 */
[----:B------:R1:W2:Y:S06]  /*a690*/  LDSM.16.M88.4 R164, [R170] ;  /* 0x00000000aaa4783b */ /* 0x0002ac0000000200 */
[----:B-1----:R-:W3:Y:S01]  /*a6a0*/  LDL R170, [R1+0x24] ;  /* 0x0000240001aa7983 */ /* 0x002ee20000100800 */
[C---:B--2---:R-:W-:Y:S08]  /*a6b0*/  HMMA.16816.F32 R20, R204.reuse, R164, R20 ;  /* 0x000000a4cc14723c */ /* 0x044ff00000001814 */
[C---:B------:R-:W-:Y:S01]  /*a6c0*/  HMMA.16816.F32 R24, R204.reuse, R166, R24 ;  /* 0x000000a6cc18723c */ /* 0x040fe20000001818 */
[----:B----4-:R1:W2:Y:S06]  /*a6d0*/  LDSM.16.M88.4 R164, [R169] ;  /* 0x00000000a9a4783b */ /* 0x0102ac0000000200 */
[----:B-1----:R-:W4:Y:S01]  /*a6e0*/  LDL R169, [R1+0x20] ;  /* 0x0000200001a97983 */ /* 0x002f220000100800 */
        /* <DEDUP_REMOVED lines=38> */
[----:B---3--:R1:W2:Y:S06]  /*a950*/  LDSM.16.M88.4 R164, [R171] ;  /* 0x00000000aba4783b */ /* 0x0082ac0000000200 */
        /* <DEDUP_REMOVED lines=10> */
[C---:B------:R-:W-:Y:S01]  /*aa00*/  HMMA.16816.F32 R24, R220.reuse, R166, R24 ;  /* 0x000000a6dc18723c */ /* 0x040fe20000001818 */
[----:B------:R1:W2:Y:S06]  /*aa10*/  LDSM.16.M88.4 R164, [R2] ;  /* 0x0000000002a4783b */ /* 0x0002ac0000000200 */
[----:B-1----:R-:W3:Y:S06]  /*aa20*/  LDL R2, [R1+0xc] ;  /* 0x00000c0001027983 */ /* 0x002eec0000100800 */
[----:B------:R-:W3:Y:S01]  /*aa30*/  LDL.LU R178, [R1+0x64] ;  /* 0x0000640001b27983 */ /* 0x000ee20000300800 */
        /* <DEDUP_REMOVED lines=71> */
[----:B------:R-:W1:Y:S01]  /*aeb0*/  LDSM.16.M88.4 R164, [R251+0x7800] ;  /* 0x00780000fba4783b */ /* 0x000e620000000200 */
[----:B------:R-:W-:Y:S05]  /*aec0*/  DEPBAR.LE SB0, 0x0 ;  /* 0x000080000000791a */ /* 0x000fea0000000000 */
[----:B------:R-:W-:Y:S01]  /*aed0*/  BAR.SYNC.DEFER_BLOCKING 0x0 ;  /* 0x0000000000007b1d */ /* 0x000fe20000010000 */
[C---:B-1----:R-:W-:Y:S07]  /*aee0*/  HMMA.16816.F32 R28, R244.reuse, R164, R28 ;  /* 0x000000a4f41c723c */ /* 0x042fee000000181c */
[----:B------:R-:W-:Y:S01]  /*aef0*/  FMNMX.FTZ R165, R4, R0, !PT ;  /* 0x0000000004a57209 */ /* 0x000fe20007810000 */
[----:B------:R-:W-:Y:S04]  /*af00*/  HMMA.16816.F32 R32, R244, R166, R32 ;  /* 0x000000a6f420723c */ /* 0x000fe80000001820 */
        /* <DEDUP_REMOVED lines=16> */
[----:B-1----:R-:W-:Y:S05]  /*b010*/  FMNMX.FTZ R165, R165, R2, !PT ;  /* 0x00000002a5a57209 */ /* 0x002fea0007810000 */
[----:B------:R-:W1:Y:S02]  /*b020*/  SHFL.BFLY PT, R2, R165, 0x1, 0x1f ;  /* 0x0c201f00a5027f89 */ /* 0x000e6400000e0000 */
[----:B-1----:R-:W-:Y:S05]  /*b030*/  FMNMX.FTZ R165, R165, R2, !PT ;  /* 0x00000002a5a57209 */ /* 0x002fea0007810000 */
[C---:B------:R-:W-:Y:S02]  /*b040*/  FMUL.FTZ R2, R165.reuse, c[0x0][0x2d0] ;  /* 0x0000b400a5027a20 */ /* 0x040fe40000410000 */
[----:B------:R-:W-:Y:S02]  /*b050*/  FADD.FTZ R0, -R165, R0 ;  /* 0x00000000a5007221 */ /* 0x000fe40000010100 */
[--C-:B------:R-:W-:Y:S02]  /*b060*/  FFMA.FTZ R4, R4, c[0x0][0x2d0], -R2.reuse ;  /* 0x0000b40004047a23 */ /* 0x100fe40000010802 */
[--C-:B------:R-:W-:Y:S02]  /*b070*/  FFMA.FTZ R180, R13, c[0x0][0x2d0], -R2.reuse ;  /* 0x0000b4000db47a23 */ /* 0x100fe40000010802 */
[----:B------:R1:W-:Y:S01]  /*b080*/  MUFU.EX2 R13, R4 ;  /* 0x00000004000d7308 */ /* 0x0003e20000000800 */
        /* <DEDUP_REMOVED lines=11> */
[----:B------:R-:W-:Y:S02]  /*b140*/  FMUL.FTZ R0, R0, c[0x0][0x2d0] ;  /* 0x0000b40000007a20 */ /* 0x000fe40000410000 */
[--C-:B------:R-:W-:Y:S01]  /*b150*/  FFMA.FTZ R182, R12, c[0x0][0x2d0], -R2.reuse ;  /* 0x0000b4000cb67a23 */ /* 0x100fe20000010802 */
[----:B-1----:R-:W2:Y:S01]  /*b160*/  LDL.LU R4, [R1+0x68] ;  /* 0x0000680001047983 */ /* 0x002ea20000300800 */
[--C-:B------:R-:W-:Y:S02]  /*b170*/  FFMA.FTZ R166, R5, c[0x0][0x2d0], -R2.reuse ;  /* 0x0000b40005a67a23 */ /* 0x100fe40000010802 */
[--C-:B------:R-:W-:Y:S01]  /*b180*/  FFMA.FTZ R167, R8, c[0x0][0x2d0], -R2.reuse ;  /* 0x0000b40008a77a23 */ /* 0x100fe20000010802 */
[----:B------:R-:W1:Y:S01]  /*b190*/  MUFU.EX2 R0, R0 ;  /* 0x0000000000007308 */ /* 0x000e620000000800 */
[----:B------:R-:W-:Y:S01]  /*b1a0*/  FFMA.FTZ R16, R16, c[0x0][0x2d0], -R2 ;  /* 0x0000b40010107a23 */ /* 0x000fe20000010802 */
[----:B------:R-:W3:Y:S06]  /*b1b0*/  LDL.64 R32, [R1+0xb0] ;  /* 0x0000b00001207983 */ /* 0x000eec0000100a00 */
[----:B------:R-:W4:Y:S06]  /*b1c0*/  LDL.64 R28, [R1+0x70] ;  /* 0x00007000011c7983 */ /* 0x000f2c0000100a00 */
[----:B------:R-:W2:Y:S06]  /*b1d0*/  LDL R25, [R1+0x60] ;  /* 0x0000600001197983 */ /* 0x000eac0000100800 */
[----:B------:R-:W2:Y:S01]  /*b1e0*/  LDL R17, [R1+0x5c] ;  /* 0x00005c0001117983 */ /* 0x000ea20000100800 */
[C---:B-1----:R-:W-:Y:S05]  /*b1f0*/  FFMA.FTZ R12, R0.reuse, R178, R13 ;  /* 0x000000b2000c7223 */ /* 0x042fea000001000d */
[----:B------:R-:W3:Y:S01]  /*b200*/  LDL R9, [R1+0x58] ;  /* 0x0000580001097983 */ /* 0x000ee20000100800 */
[C---:B------:R-:W-:Y:S02]  /*b210*/  FMUL.FTZ R140, R0.reuse, R140 ;  /* 0x0000008c008c7220 */ /* 0x040fe40000410000 */
[C---:B------:R-:W-:Y:S02]  /*b220*/  FMUL.FTZ R141, R0.reuse, R141 ;  /* 0x0000008d008d7220 */ /* 0x040fe40000410000 */
[C---:B------:R-:W-:Y:S01]  /*b230*/  FMUL.FTZ R144, R0.reuse, R144 ;  /* 0x0000009000907220 */ /* 0x040fe20000410000 */
        /* <DEDUP_REMOVED lines=99> */
[----:B------:R-:W-:Y:S03]  /*b870*/  FFMA.FTZ R27, R27, c[0x0][0x2d0], -R2 ;  /* 0x0000b4001b1b7a23 */ /* 0x000fe60000010802 */
[----:B------:R-:W-:Y:S10]  /*b880*/  MUFU.EX2 R18, R18 ;  /* 0x0000001200127308 */ /* 0x000ff40000000800 */
[----:B----4-:R-:W-:Y:S01]  /*b890*/  MUFU.EX2 R28, R176 ;  /* 0x000000b0001c7308 */ /* 0x010fe20000000800 */
[C---:B--2---:R-:W-:Y:S02]  /*b8a0*/  FFMA.FTZ R8, R0.reuse, R4, R6 ;  /* 0x0000000400087223 */ /* 0x044fe40000010006 */
[C---:B------:R-:W-:Y:S02]  /*b8b0*/  FMUL.FTZ R142, R0.reuse, R142 ;  /* 0x0000008e008e7220 */ /* 0x040fe40000410000 */
[C---:B------:R-:W-:Y:S02]  /*b8c0*/  FMUL.FTZ R143, R0.reuse, R143 ;  /* 0x0000008f008f7220 */ /* 0x040fe40000410000 */
[C---:B------:R-:W-:Y:S03]  /*b8d0*/  FMUL.FTZ R146, R0.reuse, R146 ;  /* 0x0000009200927220 */ /* 0x040fe60000410000 */
[----:B---3--:R1:W-:Y:S01]  /*b8e0*/  MUFU.EX2 R33, R26 ;  /* 0x0000001a00217308 */ /* 0x0083e20000000800 */
        /* <DEDUP_REMOVED lines=61> */
[----:B------:R-:W-:Y:S01]  /*bcc0*/  @P0 IADD3 R0, P6, R32, UR7, RZ ;  /* 0x0000000720000c10 */ /* 0x000fe2000ffde0ff */
[--C-:B-1----:R-:W-:Y:S02]  /*bcd0*/  FFMA.FTZ R26, R34, c[0x0][0x2d0], -R2.reuse ;  /* 0x0000b400221a7a23 */ /* 0x102fe40000010802 */
[----:B------:R-:W-:Y:S01]  /*bce0*/  MUFU.EX2 R34, R170 ;  /* 0x000000aa00227308 */ /* 0x000fe20000000800 */
[C---:B------:R-:W-:Y:S02]  /*bcf0*/  @P0 LEA R4, P1, R0.reuse, c[0x0][0x1c8], 0x1 ;  /* 0x0000720000040a11 */ /* 0x040fe400078208ff */
[----:B------:R-:W-:Y:S04]  /*bd00*/  @P0 IADD3.X R3, R29, UR6, RZ, P6, !PT ;  /* 0x000000061d030c10 */ /* 0x000fe8000b7fe4ff */
[----:B------:R-:W-:Y:S02]  /*bd10*/  @P0 LEA.HI.X R5, R0, c[0x0][0x1cc], R3, 0x1, P1 ;  /* 0x0000730000050a11 */ /* 0x000fe400008f0c03 */
[----:B------:R-:W-:Y:S01]  /*bd20*/  @P0 IADD3 R0, P6, R25, UR7, RZ ;  /* 0x0000000719000c10 */ /* 0x000fe2000ffde0ff */
[----:B------:R-:W-:Y:S02]  /*bd30*/  MUFU.EX2 R26, R26 ;  /* 0x0000001a001a7308 */ /* 0x000fe40000000800 */
        /* <DEDUP_REMOVED lines=16> */
[----:B------:R-:W-:Y:S02]  /*be40*/  @P0 IADD3 R0, P6, R32, UR7, RZ ;  /* 0x0000000720000c10 */ /* 0x000fe4000ffde0ff */
[----:B------:R1:W-:Y:S01]  /*be50*/  MUFU.EX2 R32, R27 ;  /* 0x0000001b00207308 */ /* 0x0003e20000000800 */
[----:B------:R2:W-:Y:S01]  /*be60*/  @P0 LDGSTS.E.BYPASS.LTC128B.128 [R177+0x16100], [R4.64], !P2 ;  /* 0x1610000004b10fae */ /* 0x0005e2000d101d56 */
[----:B------:R-:W-:Y:S08]  /*be70*/  @P0 IADD3.X R3, R29, UR6, RZ, P6, !PT ;  /* 0x000000061d030c10 */ /* 0x000ff0000b7fe4ff */
[----:B------:R-:W-:Y:S01]  /*be80*/  MUFU.EX2 R29, R22 ;  /* 0x00000016001d7308 */ /* 0x000fe20000000800 */
[--C-:B-1----:R-:W-:Y:S09]  /*be90*/  FFMA.FTZ R27, R31, c[0x0][0x2d0], -R2.reuse ;  /* 0x0000b4001f1b7a23 */ /* 0x102ff20000010802 */
[----:B------:R-:W-:Y:S01]  /*bea0*/  MUFU.EX2 R31, R169 ;  /* 0x000000a9001f7308 */ /* 0x000fe20000000800 */
[C---:B--2---:R-:W-:Y:S04]  /*beb0*/  @P0 LEA R4, P1, R0.reuse, c[0x0][0x1c8], 0x1 ;  /* 0x0000720000040a11 */ /* 0x044fe800078208ff */
[----:B------:R-:W-:Y:S02]  /*bec0*/  @P0 LEA.HI.X R5, R0, c[0x0][0x1cc], R3, 0x1, P1 ;  /* 0x0000730000050a11 */ /* 0x000fe400008f0c03 */
[----:B------:R-:W-:Y:S03]  /*bed0*/  @P0 IADD3 R0, P6, R25, UR7, RZ ;  /* 0x0000000719000c10 */ /* 0x000fe6000ffde0ff */
[----:B------:R-:W-:Y:S01]  /*bee0*/  MUFU.EX2 R25, R180 ;  /* 0x000000b400197308 */ /* 0x000fe20000000800 */
[----:B------:R1:W-:Y:S01]  /*bef0*/  @P0 LDGSTS.E.BYPASS.LTC128B.128 [R177+0x11100], [R4.64], !P5 ;  /* 0x1110000004b10fae */ /* 0x0003e2000e901d56 */
[----:B------:R-:W-:Y:S05]  /*bf00*/  @P0 IADD3.X R3, R17, UR6, RZ, P6, !PT ;  /* 0x0000000611030c10 */ /* 0x000fea000b7fe4ff */
[----:B------:R-:W2:Y:S03]  /*bf10*/  LDL R17, [R1] ;  /* 0x0000000001117983 */ /* 0x000ea60000100800 */
[----:B------:R-:W-:Y:S10]  /*bf20*/  MUFU.EX2 R180, R183 ;  /* 0x000000b700b47308 */ /* 0x000ff40000000800 */
[----:B------:R-:W-:Y:S01]  /*bf30*/  MUFU.EX2 R27, R27 ;  /* 0x0000001b001b7308 */ /* 0x000fe20000000800 */
[C---:B-1----:R-:W-:Y:S04]  /*bf40*/  @P0 LEA R4, P1, R0.reuse, c[0x0][0x1c8], 0x1 ;  /* 0x0000720000040a11 */ /* 0x042fe800078208ff */
[----:B------:R-:W-:Y:S01]  /*bf50*/  @P0 LEA.HI.X R5, R0, c[0x0][0x1cc], R3, 0x1, P1 ;  /* 0x0000730000050a11 */ /* 0x000fe200008f0c03 */
[----:B------:R-:W-:Y:S01]  /*bf60*/  FFMA.FTZ R3, R7, c[0x0][0x2d0], -R2 ;  /* 0x0000b40007037a23 */ /* 0x000fe20000010802 */
[----:B------:R-:W-:Y:S03]  /*bf70*/  @P0 IADD3 R0, P6, R9, UR7, RZ ;  /* 0x0000000709000c10 */ /* 0x000fe6000ffde0ff */
[----:B------:R-:W1:Y:S01]  /*bf80*/  MUFU.EX2 R9, R166 ;  /* 0x000000a600097308 */ /* 0x000e620000000800 */
[----:B------:R3:W-:Y:S09]  /*bf90*/  @P0 LDGSTS.E.BYPASS.LTC128B.128 [R177+0x13100], [R4.64], !P4 ;  /* 0x1310000004b10fae */ /* 0x0007f2000e101d56 */
[----:B------:R-:W4:Y:S10]  /*bfa0*/  MUFU.EX2 R3, R3 ;  /* 0x0000000300037308 */ /* 0x000f340000000800 */
[----:B------:R-:W-:Y:S01]  /*bfb0*/  MUFU.EX2 R166, R23 ;  /* 0x0000001700a67308 */ /* 0x000fe20000000800 */
[----:B---3--:R-:W-:Y:S02]  /*bfc0*/  @P0 LEA R4, P1, R0, c[0x0][0x1c8], 0x1 ;  /* 0x0000720000040a11 */ /* 0x008fe400078208ff */
[----:B------:R-:W-:Y:S07]  /*bfd0*/  @P0 IADD3.X R5, R24, UR6, RZ, P6, !PT ;  /* 0x0000000618050c10 */ /* 0x000fee000b7fe4ff */
[----:B------:R-:W-:Y:S01]  /*bfe0*/  MUFU.EX2 R24, R182 ;  /* 0x000000b600187308 */ /* 0x000fe20000000800 */
[----:B------:R-:W-:Y:S02]  /*bff0*/  @P0 LEA.HI.X R5, R0, c[0x0][0x1cc], R5, 0x1, P1 ;  /* 0x0000730000050a11 */ /* 0x000fe400008f0c05 */
[----:B------:R-:W-:Y:S03]  /*c000*/  @P0 IADD3 R0, P6, R21, UR7, RZ ;  /* 0x0000000715000c10 */ /* 0x000fe6000ffde0ff */
[----:B------:R3:W-:Y:S04]  /*c010*/  @P0 LDGSTS.E.BYPASS.LTC128B.128 [R177+0x15100], [R4.64], !P3 ;  /* 0x1510000004b10fae */ /* 0x0007e8000d901d56 */
[----:B------:R-:W-:Y:S10]  /*c020*/  MUFU.EX2 R21, R167 ;  /* 0x000000a700157308 */ /* 0x000ff40000000800 */
[----:B------:R-:W-:Y:S01]  /*c030*/  MUFU.EX2 R167, R19 ;  /* 0x0000001300a77308 */ /* 0x000fe20000000800 */
[----:B---3--:R-:W-:Y:S02]  /*c040*/  @P0 LEA R4, P1, R0, c[0x0][0x1c8], 0x1 ;  /* 0x0000720000040a11 */ /* 0x008fe400078208ff */
[----:B------:R-:W-:Y:S01]  /*c050*/  @P0 IADD3.X R5, R20, UR6, RZ, P6, !PT ;  /* 0x0000000614050c10 */ /* 0x000fe2000b7fe4ff */
[C---:B-1----:R-:W-:Y:S06]  /*c060*/  FADD.FTZ R20, R9.reuse, R12 ;  /* 0x0000000c09147221 */ /* 0x042fec0000010000 */
[----:B------:R-:W-:Y:S01]  /*c070*/  MUFU.EX2 R12, R11 ;  /* 0x0000000b000c7308 */ /* 0x000fe20000000800 */
[----:B------:R-:W-:Y:S05]  /*c080*/  @P0 LEA.HI.X R5, R0, c[0x0][0x1cc], R5, 0x1, P1 ;  /* 0x0000730000050a11 */ /* 0x000fea00008f0c05 */
[----:B------:R1:W-:Y:S04]  /*c090*/  @P0 LDGSTS.E.BYPASS.LTC128B.128 [R177+0x17100], [R4.64], !P2 ;  /* 0x1710000004b10fae */ /* 0x0003e8000d101d56 */
[----:B------:R-:W3:Y:S02]  /*c0a0*/  MUFU.EX2 R0, R10 ;  /* 0x0000000a00007308 */ /* 0x000ee40000000800 */
[----:B------:R-:W0:Y:S06]  /*c0b0*/  LDGDEPBAR ;  /* 0x00000000000079af */ /* 0x000e2c0000000000 */
[----:B-1----:R-:W1:Y:S01]  /*c0c0*/  LDSM.16.MT88.4 R176, [R249+0x100] ;  /* 0x00010000f9b0783b */ /* 0x002e620000004200 */
[----:B------:R-:W-:Y:S01]  /*c0d0*/  F2FP.PACK_AB R4, R9, R13 ;  /* 0x0000000d0904723e */ /* 0x000fe200000000ff */
[C---:B----4-:R-:W-:Y:S01]  /*c0e0*/  FADD.FTZ R13, R3.reuse, R8 ;  /* 0x00000008030d7221 */ /* 0x050fe20000010000 */
[----:B---3--:R-:W-:Y:S02]  /*c0f0*/  F2FP.PACK_AB R7, R12, R0 ;  /* 0x000000000c07723e */ /* 0x008fe400000000ff */
[----:B------:R-:W-:Y:S01]  /*c100*/  F2FP.PACK_AB R5, R3, R6 ;  /* 0x000000060305723e */ /* 0x000fe200000000ff */
[----:B------:R-:W3:Y:S01]  /*c110*/  LDSM.16.MT88.4 R8, [R250+0x100] ;  /* 0x00010000fa08783b */ /* 0x000ee20000004200 */
[----:B------:R-:W-:Y:S01]  /*c120*/  F2FP.PACK_AB R6, R28, R21 ;  /* 0x000000151c06723e */ /* 0x000fe200000000ff */
[----:B------:R-:W-:Y:S02]  /*c130*/  FADD.FTZ R3, R21, R20 ;  /* 0x0000001415037221 */ /* 0x000fe40000010000 */
[----:B------:R-:W-:Y:S02]  /*c140*/  FADD.FTZ R13, R0, R13 ;  /* 0x0000000d000d7221 */ /* 0x000fe40000010000 */
[----:B------:R-:W-:Y:S01]  /*c150*/  LDSM.16.MT88.4 R20, [R252+0x1900] ;  /* 0x00190000fc14783b */ /* 0x000fe20000004200 */
[----:B------:R-:W-:Y:S02]  /*c160*/  FADD.FTZ R0, R28, R3 ;  /* 0x000000031c007221 */ /* 0x000fe40000010000 */
[----:B------:R-:W-:Y:S02]  /*c170*/  FADD.FTZ R3, R12, R13 ;  /* 0x0000000d0c037221 */ /* 0x000fe40000010000 */
[--C-:B------:R-:W-:Y:S02]  /*c180*/  FFMA.FTZ R28, R30, c[0x0][0x2d0], -R2.reuse ;  /* 0x0000b4001e1c7a23 */ /* 0x100fe40000010802 */
[----:B------:R-:W-:Y:S01]  /*c190*/  MUFU.EX2 R30, R168 ;  /* 0x000000a8001e7308 */ /* 0x000fe20000000800 */
[----:B------:R-:W-:Y:S02]  /*c1a0*/  FFMA.FTZ R2, R35, c[0x0][0x2d0], -R2 ;  /* 0x0000b40023027a23 */ /* 0x000fe40000010802 */
[----:B------:R-:W-:Y:S07]  /*c1b0*/  FADD.FTZ R0, R24, R0 ;  /* 0x0000000018007221 */ /* 0x000fee0000010000 */
[----:B------:R-:W-:Y:S10]  /*c1c0*/  MUFU.EX2 R35, R171 ;  /* 0x000000ab00237308 */ /* 0x000ff40000000800 */
[----:B------:R-:W-:Y:S01]  /*c1d0*/  MUFU.EX2 R28, R28 ;  /* 0x0000001c001c7308 */ /* 0x000fe20000000800 */
[C---:B-1----:R-:W-:Y:S08]  /*c1e0*/  HMMA.16816.F32 R132, R4.reuse, R176, R132 ;  /* 0x000000b00484723c */ /* 0x042ff00000001884 */
[C---:B------:R-:W-:Y:S01]  /*c1f0*/  HMMA.16816.F32 R136, R4.reuse, R178, R136 ;  /* 0x000000b20488723c */ /* 0x040fe20000001888 */
[----:B------:R1:W-:Y:S07]  /*c200*/  MUFU.EX2 R176, R175 ;  /* 0x000000af00b07308 */ /* 0x0003ee0000000800 */
[C---:B---3--:R-:W-:Y:S03]  /*c210*/  HMMA.16816.F32 R140, R4.reuse, R8, R140 ;  /* 0x00000008048c723c */ /* 0x048fe6000000188c */
[----:B------:R-:W-:Y:S05]  /*c220*/  MUFU.EX2 R178, R16 ;  /* 0x0000001000b27308 */ /* 0x000fea0000000800 */
[C---:B------:R-:W-:Y:S05]  /*c230*/  HMMA.16816.F32 R144, R4.reuse, R10, R144 ;  /* 0x0000000a0490723c */ /* 0x040fea0000001890 */
[----:B------:R-:W-:Y:S01]  /*c240*/  MUFU.EX2 R16, R14 ;  /* 0x0000000e00107308 */ /* 0x000fe20000000800 */
[----:B-1----:R1:W5:Y:S06]  /*c250*/  LDL.LU R175, [R1+0xe0] ;  /* 0x0000e00001af7983 */ /* 0x00236c0000300800 */
[----:B------:R1:W5:Y:S03]  /*c260*/  LDL.LU R168, [R1+0xdc] ;  /* 0x0000dc0001a87983 */ /* 0x0003660000300800 */
[----:B------:R-:W-:Y:S03]  /*c270*/  MUFU.EX2 R177, R191 ;  /* 0x000000bf00b17308 */ /* 0x000fe60000000800 */
[----:B------:R1:W5:Y:S07]  /*c280*/  LDL.LU R169, [R1+0xd8] ;  /* 0x0000d80001a97983 */ /* 0x00036e0000300800 */
[----:B------:R-:W-:Y:S01]  /*c290*/  MUFU.EX2 R179, R190 ;  /* 0x000000be00b37308 */ /* 0x000fe20000000800 */
[----:B------:R1:W5:Y:S06]  /*c2a0*/  LDL.LU R170, [R1+0xd4] ;  /* 0x0000d40001aa7983 */ /* 0x00036c0000300800 */
[----:B------:R1:W5:Y:S06]  /*c2b0*/  LDL.LU R171, [R1+0xd0] ;  /* 0x0000d00001ab7983 */ /* 0x00036c0000300800 */
[----:B--2---:R-:W2:Y:S01]  /*c2c0*/  LDSM.16.MT88.4 R8, [R17+0x100] ;  /* 0x000100001108783b */ /* 0x004ea20000004200 */
[----:B------:R-:W-:Y:S01]  /*c2d0*/  MOV R182, R17 ;  /* 0x0000001100b67202 */ /* 0x000fe20000000f00 */
        /* <DEDUP_REMOVED lines=35> */
[----:B------:R2:W3:Y:S02]  /*c510*/  LDSM.16.MT88.4 R8, [R17+0x6100] ;  /* 0x006100001108783b */ /* 0x0004e40000004200 */
[----:B--2---:R2:W4:Y:S05]  /*c520*/  MUFU.EX2 R17, R15 ;  /* 0x0000000f00117308 */ /* 0x00452a0000000800 */
[C---:B---3--:R-:W-:Y:S01]  /*c530*/  HMMA.16816.F32 R116, R4.reuse, R8, R116 ;  /* 0x000000080474723c */ /* 0x048fe20000001874 */
[----:B--2---:R-:W-:Y:S07]  /*c540*/  LDSM.16.MT88.4 R12, [R250+0x1100] ;  /* 0x00110000fa0c783b */ /* 0x004fee0000004200 */
[C---:B------:R-:W-:Y:S01]  /*c550*/  HMMA.16816.F32 R120, R4.reuse, R10, R120 ;  /* 0x0000000a0478723c */ /* 0x040fe20000001878 */
[----:B------:R-:W2:Y:S07]  /*c560*/  LDSM.16.MT88.4 R8, [R252+0x6100] ;  /* 0x00610000fc08783b */ /* 0x000eae0000004200 */
[C---:B--2---:R-:W-:Y:S08]  /*c570*/  HMMA.16816.F32 R124, R4.reuse, R8, R124 ;  /* 0x00000008047c723c */ /* 0x044ff0000000187c */
[----:B------:R-:W-:Y:S01]  /*c580*/  HMMA.16816.F32 R128, R4, R10, R128 ;  /* 0x0000000a0480723c */ /* 0x000fe20000001880 */
[----:B------:R-:W2:Y:S06]  /*c590*/  LDSM.16.MT88.4 R8, [R249+0x900] ;  /* 0x00090000f908783b */ /* 0x000eac0000004200 */
[----:B----4-:R-:W-:Y:S01]  /*c5a0*/  F2FP.PACK_AB R5, R17, R16 ;  /* 0x000000101105723e */ /* 0x010fe200000000ff */
[----:B------:R-:W-:Y:S01]  /*c5b0*/  FADD.FTZ R16, R16, R3 ;  /* 0x0000000310107221 */ /* 0x000fe20000010000 */
[----:B------:R-:W-:Y:S03]  /*c5c0*/  F2FP.PACK_AB R7, R167, R18 ;  /* 0x00000012a707723e */ /* 0x000fe600000000ff */
[C---:B------:R-:W-:Y:S01]  /*c5d0*/  F2FP.PACK_AB R4, R25.reuse, R24 ;  /* 0x000000181904723e */ /* 0x040fe200000000ff */
[----:B------:R-:W-:Y:S01]  /*c5e0*/  FADD.FTZ R3, R25, R0 ;  /* 0x0000000019037221 */ /* 0x000fe20000010000 */
[----:B------:R-:W-:Y:S01]  /*c5f0*/  F2FP.PACK_AB R6, R181, R178 ;  /* 0x000000b2b506723e */ /* 0x000fe200000000ff */
[----:B------:R-:W-:Y:S01]  /*c600*/  FADD.FTZ R0, R17, R16 ;  /* 0x0000001011007221 */ /* 0x000fe20000010000 */
[----:B------:R3:W4:Y:S01]  /*c610*/  MUFU.EX2 R25, R2 ;  /* 0x0000000200197308 */ /* 0x0007220000000800 */
[----:B------:R-:W-:Y:S02]  /*c620*/  FADD.FTZ R3, R178, R3 ;  /* 0x00000003b2037221 */ /* 0x000fe40000010000 */
[----:B------:R-:W-:Y:S02]  /*c630*/  FADD.FTZ R24, R18, R0 ;  /* 0x0000000012187221 */ /* 0x000fe40000010000 */
[----:B------:R-:W-:Y:S01]  /*c640*/  LDSM.16.MT88.4 R16, [R250+0x1900] ;  /* 0x00190000fa10783b */ /* 0x000fe20000004200 */
[----:B------:R-:W-:Y:S04]  /*c650*/  FADD.FTZ R0, R181, R3 ;  /* 0x00000003b5007221 */ /* 0x000fe80000010000 */
[----:B------:R-:W-:Y:S04]  /*c660*/  FADD.FTZ R0, R176, R0 ;  /* 0x00000000b0007221 */ /* 0x000fe80000010000 */
[----:B------:R-:W-:Y:S02]  /*c670*/  FADD.FTZ R3, R177, R0 ;  /* 0x00000000b1037221 */ /* 0x000fe40000010000 */
[----:B---3--:R-:W-:Y:S01]  /*c680*/  FADD.FTZ R2, R167, R24 ;  /* 0x00000018a7027221 */ /* 0x008fe20000010000 */
[C---:B--2---:R-:W-:Y:S03]  /*c690*/  HMMA.16816.F32 R132, R4.reuse, R8, R132 ;  /* 0x000000080484723c */ /* 0x044fe60000001884 */
[----:B------:R-:W-:Y:S04]  /*c6a0*/  FADD.FTZ R2, R29, R2 ;  /* 0x000000021d027221 */ /* 0x000fe80000010000 */
[----:B------:R-:W-:Y:S01]  /*c6b0*/  FADD.FTZ R0, R166, R2 ;  /* 0x00000002a6007221 */ /* 0x000fe20000010000 */
[C---:B------:R-:W-:Y:S01]  /*c6c0*/  HMMA.16816.F32 R136, R4.reuse, R10, R136 ;  /* 0x0000000a0488723c */ /* 0x040fe20000001888 */
[----:B------:R-:W2:Y:S03]  /*c6d0*/  LDSM.16.MT88.4 R8, [R250+0x900] ;  /* 0x00090000fa08783b */ /* 0x000ea60000004200 */
[----:B------:R-:W-:Y:S02]  /*c6e0*/  FADD.FTZ R2, R179, R3 ;  /* 0x00000003b3027221 */ /* 0x000fe40000010000 */
[----:B------:R-:W-:Y:S02]  /*c6f0*/  FADD.FTZ R0, R33, R0 ;  /* 0x0000000021007221 */ /* 0x000fe40000010000 */
[----:B------:R-:W-:Y:S04]  /*c700*/  FADD.FTZ R2, R180, R2 ;  /* 0x00000002b4027221 */ /* 0x000fe80000010000 */
[----:B------:R-:W-:Y:S02]  /*c710*/  FADD.FTZ R3, R32, R0 ;  /* 0x0000000020037221 */ /* 0x000fe40000010000 */
[----:B------:R-:W-:Y:S02]  /*c720*/  FADD.FTZ R0, R30, R2 ;  /* 0x000000021e007221 */ /* 0x000fe40000010000 */
[----:B------:R-:W-:Y:S02]  /*c730*/  FADD.FTZ R3, R28, R3 ;  /* 0x000000031c037221 */ /* 0x000fe40000010000 */
[----:B------:R-:W-:Y:S02]  /*c740*/  FADD.FTZ R0, R31, R0 ;  /* 0x000000001f007221 */ /* 0x000fe40000010000 */
[----:B------:R-:W-:Y:S02]  /*c750*/  FADD.FTZ R3, R27, R3 ;  /* 0x000000031b037221 */ /* 0x000fe40000010000 */
[----:B------:R-:W-:Y:S02]  /*c760*/  FADD.FTZ R2, R34, R0 ;  /* 0x0000000022027221 */ /* 0x000fe40000010000 */
[----:B------:R-:W-:Y:S01]  /*c770*/  FADD.FTZ R0, R26, R3 ;  /* 0x000000031a007221 */ /* 0x000fe20000010000 */
[----:B------:R-:W-:Y:S01]  /*c780*/  MOV R3, R164 ;  /* 0x000000a400037202 */ /* 0x000fe20000000f00 */
[----:B------:R-:W-:Y:S02]  /*c790*/  FADD.FTZ R2, R35, R2 ;  /* 0x0000000223027221 */ /* 0x000fe40000010000 */
[----:B----4-:R-:W-:Y:S03]  /*c7a0*/  FADD.FTZ R0, R25, R0 ;  /* 0x0000000019007221 */ /* 0x010fe60000010000 */
[----:B------:R-:W-:Y:S06]  /*c7b0*/  STL [R1+0x64], R2 ;  /* 0x0000640201007387 */ /* 0x000fec0000100800 */
[----:B------:R3:W-:Y:S01]  /*c7c0*/  STL [R1+0x68], R0 ;  /* 0x0000680001007387 */ /* 0x0007e20000100800 */
[C---:B--2---:R-:W-:Y:S08]  /*c7d0*/  HMMA.16816.F32 R140, R4.reuse, R8, R140 ;  /* 0x00000008048c723c */ /* 0x044ff0000000188c */
[C---:B------:R-:W-:Y:S01]  /*c7e0*/  HMMA.16816.F32 R144, R4.reuse, R10, R144 ;  /* 0x0000000a0490723c */ /* 0x040fe20000001890 */
[----:B------:R-:W2:Y:S03]  /*c7f0*/  LDSM.16.MT88.4 R8, [R182+0x900] ;  /* 0x00090000b608783b */ /* 0x000ea60000004200 */
[----:B---3--:R-:W-:Y:S04]  /*c800*/  MOV R0, R165 ;  /* 0x000000a500007202 */ /* 0x008fe80000000f00 */
        /* <DEDUP_REMOVED lines=92> */
[----:B------:R-:W-:Y:S01]  /*cdd0*/  HMMA.16816.F32 R128, R4, R14, R128 ;  /* 0x0000000e0480723c */ /* 0x000fe20000001880 */
[----:B------:R-:W3:Y:S06]  /*cde0*/  LDSM.16.MT88.4 R12, [R182+0x1900] ;  /* 0x00190000b60c783b */ /* 0x000eec0000004200 */
        /* <DEDUP_REMOVED lines=41> */
[C---:B------:R-:W-:Y:S08]  /*d080*/  HMMA.16816.F32 R104, R4.reuse, R10, R104 ;  /* 0x0000000a0468723c */ /* 0x040ff00000001868 */
[C---:B---3--:R-:W-:Y:S08]  /*d090*/  HMMA.16816.F32 R108, R4.reuse, R12, R108 ;  /* 0x0000000c046c723c */ /* 0x048ff0000000186c */
[C---:B------:R-:W-:Y:S08]  /*d0a0*/  HMMA.16816.F32 R112, R4.reuse, R14, R112 ;  /* 0x0000000e0470723c */ /* 0x040ff00000001870 */
[C---:B-1----:R-:W-:Y:S08]  /*d0b0*/  HMMA.16816.F32 R116, R4.reuse, R16, R116 ;  /* 0x000000100474723c */ /* 0x042ff00000001874 */
[C---:B------:R-:W-:Y:S08]  /*d0c0*/  HMMA.16816.F32 R120, R4.reuse, R18, R120 ;  /* 0x000000120478723c */ /* 0x040ff00000001878 */
[C---:B----4-:R-:W-:Y:S08]  /*d0d0*/  HMMA.16816.F32 R124, R4.reuse, R20, R124 ;  /* 0x00000014047c723c */ /* 0x050ff0000000187c */
[----:B------:R-:W-:Y:S01]  /*d0e0*/  HMMA.16816.F32 R128, R4, R22, R128 ;  /* 0x000000160480723c */ /* 0x000fe20000001880 */
[----:B------:R-:W-:-:S07]  /*d0f0*/  @P0 BRA `(.L_x_2065) ;  /* 0xffffcc3000000947 */ /* 0x000fce000383ffff */
.L_x_2064:
        /* <DEDUP_REMOVED lines=157> */
.L_x_2061:
        /* <DEDUP_REMOVED lines=184> */
.L_x_2067:
        /* <DEDUP_REMOVED lines=150> */
.L_x_2069:
[----:B--234-:R-:W-:Y:S05]  /*efb0*/  BSYNC B0 ;  /* 0x0000000000007941 */ /* 0x01cfea0003800000 */
.L_x_2068:
        /* <DEDUP_REMOVED lines=30> */
.L_x_2071:
[----:B------:R-:W-:Y:S05]  /*f1a0*/  BSYNC B0 ;  /* 0x0000000000007941 */ /* 0x000fea0003800000 */
.L_x_2070:
        /* <DEDUP_REMOVED lines=30> */
.L_x_2073:
[----:B------:R-:W-:Y:S05]  /*f390*/  BSYNC B0 ;  /* 0x0000000000007941 */ /* 0x000fea0003800000 */
.L_x_2072:
        /* <DEDUP_REMOVED lines=31> */
.L_x_2066:
        /* <DEDUP_REMOVED lines=19> */
.L_x_2074:
        /* <DEDUP_REMOVED lines=42> */
.L_x_2076:
[----:B------:R-:W-:Y:S05]  /*f960*/  BSYNC B0 ;  /* 0x0000000000007941 */ /* 0x000fea0003800000 */
.L_x_2075:
        /* <DEDUP_REMOVED lines=73> */
.L_x_2078:
[----:B------:R-:W-:Y:S05]  /*fe00*/  BSYNC B0 ;  /* 0x0000000000007941 */ /* 0x000fea0003800000 */
.L_x_2077:
        /* <DEDUP_REMOVED lines=27> */
.L_x_2080:
[----:B------:R-:W-:Y:S05]  /*ffc0*/  BSYNC B0 ;  /* 0x0000000000007941 */ /* 0x000fea0003800000 */
.L_x_2079:
        /* <DEDUP_REMOVED lines=27> */
.L_x_2082:
[----:B------:R-:W-:Y:S05]  /*10180*/  BSYNC B0 ;  /* 0x0000000000007941 */ /* 0x000fea0003800000 */
.L_x_2081:
        /* <DEDUP_REMOVED lines=28> */
.L_x_2083:
        /* <DEDUP_REMOVED lines=11> */
.L_x_3023:


//--------------------- .text._ZN7cutlass13device_kernelIN5flash19enable_sm80_to_sm89INS1_16FlashAttnFwdSm80INS1_25CollectiveMainloopFwdSm80ILi8ELi1ELb0EN4cute5tupleIJNS5_1CILi128EEENS7_ILi32EEENS7_ILi256EEEEEELi256ENS_6half_tEfNS_4arch4Sm80ELb1ELb0ELb0ELb1ELb0ELb1ELb1ELb0EEENS1_21CollectiveEpilogueFwdINS6_IJS8_SA_S9_EEENS6_IJNS7_ILi1EEESI_SI_EEESC_SE_Li256ELb1ELb1ELb0ELb0EEENS1_19SingleTileSchedulerILb1ELb0ELb1ELi128EEEEEEEEEvNT_6ParamsE --------------------------
	.section	.text._ZN7cutlass13device_kernelIN5flash19enable_sm80_to_sm89INS1_16FlashAttnFwdSm80INS1_25CollectiveMainloopFwdSm80ILi8ELi1ELb0EN4cute5tupleIJNS5_1CILi128EEENS7_ILi32EEENS7_ILi256EEEEEELi256ENS_6half_tEfNS_4arch4Sm80ELb1ELb0ELb0ELb1ELb0ELb1ELb1ELb0EEENS1_21CollectiveEpilogueFwdINS6_IJS8_SA_S9_EEENS6_IJNS7_ILi1EEESI_SI_EEESC_SE_Li256ELb1ELb1ELb0ELb0EEENS1_19SingleTileSchedulerILb1ELb0ELb1ELi128EEEEEEEEEvNT_6ParamsE,"ax",@progbits
	.sectioninfo	@"SHI_REGISTERS=251"
	.align	128
.text._ZN7cutlass13device_kernelIN5flash19enable_sm80_to_sm89INS1_16FlashAttnFwdSm80INS1_25CollectiveMainloopFwdSm80ILi8ELi1ELb0EN4cute5tupleIJNS5_1CILi128EEENS7_ILi32EEENS7_ILi256EEEEEELi256ENS_6half_tEfNS_4arch4Sm80ELb1ELb0ELb0ELb1ELb0ELb1ELb1ELb0EEENS1_21CollectiveEpilogueFwdINS6_IJS8_SA_S9_EEENS6_IJNS7_ILi1EEESI_SI_EEESC_SE_Li256ELb1ELb1ELb0ELb0EEENS1_19SingleTileSchedulerILb1ELb0ELb1ELi128EEEEEEEEEvNT_6ParamsE:
        .type           _ZN7cutlass13device_kernelIN5flash19enable_sm80_to_sm89INS1_16FlashAttnFwdSm80INS1_25CollectiveMainloopFwdSm80ILi8ELi1ELb0EN4cute5tupleIJNS5_1CILi128EEENS7_ILi32EEENS7_ILi256EEEEEELi256ENS_6half_tEfNS_4arch4Sm80ELb1ELb0ELb0ELb1ELb0ELb1ELb1ELb0EEENS1_21CollectiveEpilogueFwdINS6_IJS8_SA_S9_EEENS6_IJNS7_ILi1EEESI_SI_EEESC_SE_Li256ELb1ELb1ELb0ELb0EEENS1_19SingleTileSchedulerILb1ELb0ELb1ELi128EEEEEEEEEvNT_6ParamsE,@function
        .size           _ZN7cutlass13device_kernelIN5flash19enable_sm80_to_sm89INS1_16FlashAttnFwdSm80INS1_25CollectiveMainloopFwdSm80ILi8ELi1ELb0EN4cute5tupleIJNS5_1CILi128EEENS7_ILi32EEENS7_ILi256EEEEEELi256ENS_6half_tEfNS_4arch4Sm80ELb1ELb0ELb0ELb1ELb0ELb1ELb1ELb0EEENS1_21CollectiveEpilogueFwdINS6_IJS8_SA_S9_EEENS6_IJNS7_ILi1EEESI_SI_EEESC_SE_Li256ELb1ELb1ELb0ELb0EEENS1_19SingleTileSchedulerILb1ELb0ELb1ELi128EEEEEEEEEvNT_6ParamsE,(.L_x_3024 - _ZN7cutlass13device_kernelIN5flash19enable_sm80_to_sm89INS1_16FlashAttnFwdSm80INS1_25CollectiveMainloopFwdSm80ILi8ELi1ELb0EN4cute5tupleIJNS5_1CILi128EEENS7_ILi32EEENS7_ILi256EEEEEELi256ENS_6half_tEfNS_4arch4Sm80ELb1ELb0ELb0ELb1ELb0ELb1ELb1ELb0EEENS1_21CollectiveEpilogueFwdINS6_IJS8_SA_S9_EEENS6_IJNS7_ILi1EEESI_SI_EEESC_SE_Li256ELb1ELb1ELb0ELb0EEENS1_19SingleTileSchedulerILb1ELb0ELb1ELi128EEEEEEEEEvNT_6ParamsE)
        .other          _ZN7cutlass13device_kernelIN5flash19enable_sm80_to_sm89INS1_16FlashAttnFwdSm80INS1_25CollectiveMainloopFwdSm80ILi8ELi1ELb0EN4cute5tupleIJNS5_1CILi128EEENS7_ILi32EEENS7_ILi256EEEEEELi256ENS_6half_tEfNS_4arch4Sm80ELb1ELb0ELb0ELb1ELb0ELb1ELb1ELb0EEENS1_21CollectiveEpilogueFwdINS6_IJS8_SA_S9_EEENS6_IJNS7_ILi1EEESI_SI_EEESC_SE_Li256ELb1ELb1ELb0ELb0EEENS1_19SingleTileSchedulerILb1ELb0ELb1ELi128EEEEEEEEEvNT_6ParamsE,@"STO_CUDA_ENTRY STV_DEFAULT"
_ZN7cutlass13device_kernelIN5flash19enable_sm80_to_sm89INS1_16FlashAttnFwdSm80INS1_25CollectiveMainloopFwdSm80ILi8ELi1ELb0EN4cute5tupleIJNS5_1CILi128EEENS7_ILi32EEENS7_ILi256EEEEEELi256ENS_6half_tEfNS_4arch4Sm80ELb1ELb0ELb0ELb1ELb0ELb1ELb1ELb0EEENS1_21CollectiveEpilogueFwdINS6_IJS8_SA_S9_EEENS6_IJNS7_ILi1EEESI_SI_EEESC_SE_Li256ELb1ELb1ELb0ELb0EEENS1_19SingleTileSchedulerILb1ELb0ELb1ELi128EEEEEEEEEvNT_6ParamsE:
        /* <DEDUP_REMOVED lines=16> */
.L_x_2085:
        /* <DEDUP_REMOVED lines=8> */
.L_x_2087:
[----:B------:R-:W-:-:S04]  /*0180*/  MOV R2, c[0x0][0x54c] ;  /* 0x0001530000027a02 */ /* 0x000fc80000000f00 */
.L_x_2086:
[----:B------:R-:W-:Y:S01]  /*0190*/  USHF.L.U32 UR4, UR4, 0x7, URZ ;  /* 0x0000000704047899 */ /* 0x000fe2000800063f */
[----:B-----5:R-:W-:-:S05]  /*01a0*/  IMAD R2, R2, c[0x0][0x548], RZ ;  /* 0x0001520002027a24 */ /* 0x020fca00078e02ff */
[----:B------:R-:W-:-:S04]  /*01b0*/  MOV R5, UR4 ;  /* 0x0000000400057c02 */ /* 0x000fc80008000f00 */
[----:B------:R-:W-:-:S04]  /*01c0*/  ISETP.GE.AND P0, PT, R5, R2, PT ;  /* 0x000000020500720c */ /* 0x000fc80003f06270 */
[----:B------:R-:W-:Y:S01]  /*01d0*/  SEL R216, R216, 0xffffffff, !P0 ;  /* 0xffffffffd8d87807 */ /* 0x000fe20004000000 */
[----:B------:R-:W-:Y:S05]  /*01e0*/  BRA `(.L_x_2088) ;  /* 0x0000013000007947 */ /* 0x000fea0003800000 */
.L_x_2084:
[----:B------:R-:W-:-:S04]  /*01f0*/  ISETP.NE.U32.AND P0, PT, RZ, c[0x0][0x568], PT ;  /* 0x00015a00ff007a0c */ /* 0x000fc80003f05070 */
[----:B------:R-:W-:-:S13]  /*0200*/  ISETP.NE.AND.EX P0, PT, RZ, c[0x0][0x56c], PT, P0 ;  /* 0x00015b00ff007a0c */ /* 0x000fda0003f05300 */
[----:B------:R-:W-:Y:S05]  /*0210*/  @!P0 BRA `(.L_x_2089) ;  /* 0x0000002000008947 */ /* 0x000fea0003800000 */
[----:B------:R1:W5:Y:S01]  /*0220*/  LDG.E R2, [R2.64] ;  /* 0x0000000802027981 */ /* 0x000362000c1e1900 */
[----:B------:R-:W-:Y:S05]  /*0230*/  BRA `(.L_x_2090) ;  /* 0x0000009000007947 */ /* 0x000fea0003800000 */
.L_x_2089:
        /* <DEDUP_REMOVED lines=8> */
.L_x_2091:
[----:B------:R-:W-:-:S04]  /*02c0*/  MOV R2, c[0x0][0x54c] ;  /* 0x0001530000027a02 */ /* 0x000fc80000000f00 */
.L_x_2090:
[----:B------:R-:W-:Y:S01]  /*02d0*/  USHF.L.U32 UR4, UR4, 0x7, URZ ;  /* 0x0000000704047899 */ /* 0x000fe2000800063f */
[----:B-----5:R-:W-:-:S05]  /*02e0*/  IMAD R2, R2, c[0x0][0x548], RZ ;  /* 0x0001520002027a24 */ /* 0x020fca00078e02ff */
[----:B------:R-:W-:-:S04]  /*02f0*/  MOV R5, UR4 ;  /* 0x0000000400057c02 */ /* 0x000fc80008000f00 */
[----:B------:R-:W-:-:S04]  /*0300*/  ISETP.GE.AND P0, PT, R5, R2, PT ;  /* 0x000000020500720c */ /* 0x000fc80003f06270 */
[----:B------:R-:W-:-:S04]  /*0310*/  SEL R216, R216, 0xffffffff, !P0 ;  /* 0xffffffffd8d87807 */ /* 0x000fc80004000000 */
.L_x_2088:
        /* <DEDUP_REMOVED lines=35> */
.L_x_2092:
[----:B-1----:R-:W-:-:S04]  /*0550*/  ISETP.NE.U32.AND P0, PT, RZ, c[0x0][0x368], PT ;  /* 0x0000da00ff007a0c */ /* 0x002fc80003f05070 */
[----:B------:R-:W-:-:S13]  /*0560*/  ISETP.NE.AND.EX P0, PT, RZ, c[0x0][0x36c], PT, P0 ;  /* 0x0000db00ff007a0c */ /* 0x000fda0003f05300 */
[----:B------:R-:W-:Y:S05]  /*0570*/  @!P0 BRA `(.L_x_2093) ;  /* 0x0000003000008947 */ /* 0x000fea0003800000 */
[----:B------:R-:W-:-:S05]  /*0580*/  IMAD.WIDE R2, R216, R0, c[0x0][0x368] ;  /* 0x0000da00d8027625 */ /* 0x000fca00078e0200 */
[----:B------:R1:W5:Y:S01]  /*0590*/  LDG.E R4, [R2.64] ;  /* 0x0000000802047981 */ /* 0x000362000c1e1900 */
[----:B------:R-:W-:Y:S05]  /*05a0*/  BRA `(.L_x_2094) ;  /* 0x0000004000007947 */ /* 0x000fea0003800000 */
.L_x_2093:
[----:B------:R-:W-:Y:S05]  /*05b0*/  @!P5 BRA `(.L_x_2094) ;  /* 0x000000300000d947 */ /* 0x000fea0003800000 */
[----:B------:R1:W2:Y:S04]  /*05c0*/  LDG.E R4, [R8.64] ;  /* 0x0000000808047981 */ /* 0x0002a8000c1e1900 */
[----:B-1----:R-:W2:Y:S02]  /*05d0*/  LDG.E R8, [R8.64+0x4] ;  /* 0x0000040808087981 */ /* 0x002ea4000c1e1900 */
[----:B--2---:R-:W-:Y:S02]  /*05e0*/  IADD3 R4, -R4, R8, RZ ;  /* 0x0000000804047210 */ /* 0x004fe40007ffe1ff */
.L_x_2094:
        /* <DEDUP_REMOVED lines=156> */
.L_x_2097:
[----:B------:R-:W-:Y:S05]  /*0fb0*/  BSYNC B0 ;  /* 0x0000000000007941 */ /* 0x000fea0003800000 */
.L_x_2096:
        /* <DEDUP_REMOVED lines=136> */
.L_x_2116:
        /* <DEDUP_REMOVED lines=63> */
.L_x_2102:
[----:B------:R-:W-:Y:S05]  /*1c30*/  BSYNC B0 ;  /* 0x0000000000007941 */ /* 0x000fea0003800000 */
.L_x_2101:
        /* <DEDUP_REMOVED lines=77> */
.L_x_2105:
[----:B------:R-:W-:Y:S05]  /*2110*/  BSYNC B0 ;  /* 0x0000000000007941 */ /* 0x000fea0003800000 */
.L_x_2104:
        /* <DEDUP_REMOVED lines=56> */
.L_x_2107:
[----:B------:R-:W-:Y:S05]  /*24a0*/  BSYNC B0 ;  /* 0x0000000000007941 */ /* 0x000fea0003800000 */
.L_x_2106:
        /* <DEDUP_REMOVED lines=56> */
.L_x_2109:
[----:B------:R-:W-:Y:S05]  /*2830*/  BSYNC B0 ;  /* 0x0000000000007941 */ /* 0x000fea0003800000 */
.L_x_2108:
        /* <DEDUP_REMOVED lines=56> */
.L_x_2100:
        /* <DEDUP_REMOVED lines=29> */
.L_x_2111:
[----:B------:R-:W-:Y:S05]  /*2d90*/  BSYNC B0 ;  /* 0x0000000000007941 */ /* 0x000fea0003800000 */
.L_x_2110:
        /* <DEDUP_REMOVED lines=136> */
.L_x_2113:
[----:B------:R-:W-:Y:S05]  /*3620*/  BSYNC B0 ;  /* 0x0000000000007941 */ /* 0x000fea0003800000 */
.L_x_2112:
        /* <DEDUP_REMOVED lines=115> */
.L_x_2099:
        /* <DEDUP_REMOVED lines=17> */
.L_x_2103:
[----:B------:R-:W-:Y:S05]  /*3e70*/  BSYNC B1 ;  /* 0x0000000000017941 */ /* 0x000fea0003800000 */
.L_x_2098:
        /* <DEDUP_REMOVED lines=54> */
.L_x_2115:
[----:B-1----:R-:W-:Y:S05]  /*41e0*/  BSYNC B0 ;  /* 0x0000000000007941 */ /* 0x002fea0003800000 */
.L_x_2114:
        /* <DEDUP_REMOVED lines=25> */
.L_x_2095:
        /* <DEDUP_REMOVED lines=282> */
.L_x_2119:
[----:B------:R-:W-:Y:S05]  /*5520*/  BSYNC B0 ;  /* 0x0000000000007941 */ /* 0x000fea0003800000 */
.L_x_2118:
        /* <DEDUP_REMOVED lines=36> */
.L_x_2121:
[----:B------:R-:W-:Y:S05]  /*5770*/  BSYNC B0 ;  /* 0x0000000000007941 */ /* 0x000fea0003800000 */
.L_x_2120:
        /* <DEDUP_REMOVED lines=32> */
.L_x_2123:
[----:B---34-:R-:W-:Y:S05]  /*5980*/  BSYNC B0 ;  /* 0x0000000000007941 */ /* 0x018fea0003800000 */
.L_x_2122:
        /* <DEDUP_REMOVED lines=34> */
.L_x_2124:
        /* <DEDUP_REMOVED lines=89> */
.L_x_2128:
[----:B------:R-:W-:Y:S05]  /*6140*/  BSYNC B0 ;  /* 0x0000000000007941 */ /* 0x000fea0003800000 */
.L_x_2127:
        /* <DEDUP_REMOVED lines=78> */
.L_x_2130:
[----:B------:R-:W-:Y:S05]  /*6630*/  BSYNC B0 ;  /* 0x0000000000007941 */ /* 0x000fea0003800000 */
.L_x_2129:
        /* <DEDUP_REMOVED lines=80> */
.L_x_2132:
[----:B---34-:R-:W-:Y:S05]  /*6b40*/  BSYNC B0 ;  /* 0x0000000000007941 */ /* 0x018fea0003800000 */
.L_x_2131:
        /* <DEDUP_REMOVED lines=78> */
.L_x_2134:
[----:B---34-:R-:W-:Y:S05]  /*7030*/  BSYNC B0 ;  /* 0x0000000000007941 */ /* 0x018fea0003800000 */
.L_x_2133:
        /* <DEDUP_REMOVED lines=79> */
.L_x_2138:
[----:B------:R-:W-:Y:S05]  /*7530*/  BSYNC B0 ;  /* 0x0000000000007941 */ /* 0x000fea0003800000 */
.L_x_2137:
        /* <DEDUP_REMOVED lines=46> */
.L_x_2140:
[----:B------:R-:W-:Y:S05]  /*7820*/  BSYNC B0 ;  /* 0x0000000000007941 */ /* 0x000fea0003800000 */
.L_x_2139:
        /* <DEDUP_REMOVED lines=46> */
.L_x_2142:
[----:B------:R-:W-:Y:S05]  /*7b10*/  BSYNC B0 ;  /* 0x0000000000007941 */ /* 0x000fea0003800000 */
.L_x_2141:
        /* <DEDUP_REMOVED lines=45> */
.L_x_2136:
[----:B------:R-:W-:Y:S05]  /*7df0*/  BSYNC B1 ;  /* 0x0000000000017941 */ /* 0x000fea0003800000 */
.L_x_2135:
        /* <DEDUP_REMOVED lines=49> */
.L_x_2146:
[----:B------:R-:W-:Y:S05]  /*8110*/  BSYNC B0 ;  /* 0x0000000000007941 */ /* 0x000fea0003800000 */
.L_x_2145:
        /* <DEDUP_REMOVED lines=46> */
.L_x_2148:
[----:B------:R-:W-:Y:S05]  /*8400*/  BSYNC B0 ;  /* 0x0000000000007941 */ /* 0x000fea0003800000 */
.L_x_2147:
        /* <DEDUP_REMOVED lines=46> */
.L_x_2150:
[----:B------:R-:W-:Y:S05]  /*86f0*/  BSYNC B0 ;  /* 0x0000000000007941 */ /* 0x000fea0003800000 */
.L_x_2149:
        /* <DEDUP_REMOVED lines=45> */
.L_x_2144:
[----:B------:R-:W-:Y:S05]  /*89d0*/  BSYNC B1 ;  /* 0x0000000000017941 */ /* 0x000fea0003800000 */
.L_x_2143:
        /* <DEDUP_REMOVED lines=49> */
.L_x_2154:
[----:B------:R-:W-:Y:S05]  /*8cf0*/  BSYNC B0 ;  /* 0x0000000000007941 */ /* 0x000fea0003800000 */
.L_x_2153:
        /* <DEDUP_REMOVED lines=46> */
.L_x_2156:
[----:B------:R-:W-:Y:S05]  /*8fe0*/  BSYNC B0 ;  /* 0x0000000000007941 */ /* 0x000fea0003800000 */
.L_x_2155:
        /* <DEDUP_REMOVED lines=46> */
.L_x_2158:
[----:B------:R-:W-:Y:S05]  /*92d0*/  BSYNC B0 ;  /* 0x0000000000007941 */ /* 0x000fea0003800000 */
.L_x_2157:
        /* <DEDUP_REMOVED lines=45> */
.L_x_2152:
[----:B------:R-:W-:Y:S05]  /*95b0*/  BSYNC B1 ;  /* 0x0000000000017941 */ /* 0x000fea0003800000 */
.L_x_2151:
        /* <DEDUP_REMOVED lines=48> */
.L_x_2161:
[----:B------:R-:W-:Y:S05]  /*98c0*/  BSYNC B0 ;  /* 0x0000000000007941 */ /* 0x000fea0003800000 */
.L_x_2160:
        /* <DEDUP_REMOVED lines=46> */
.L_x_2163:
[----:B------:R-:W-:Y:S05]  /*9bb0*/  BSYNC B0 ;  /* 0x0000000000007941 */ /* 0x000fea0003800000 */
.L_x_2162:
        /* <DEDUP_REMOVED lines=46> */
.L_x_2165:
[----:B------:R-:W-:Y:S05]  /*9ea0*/  BSYNC B0 ;  /* 0x0000000000007941 */ /* 0x000fea0003800000 */
.L_x_2164:
        /* <DEDUP_REMOVED lines=46> */
.L_x_2126:
        /* <DEDUP_REMOVED lines=58> */
.L_x_2167:
[----:B------:R-:W-:Y:S05]  /*a530*/  BSYNC B0 ;  /* 0x0000000000007941 */ /* 0x000fea0003800000 */
.L_x_2166:
        /* <DEDUP_REMOVED lines=63> */
.L_x_2169:
[----:B------:R-:W-:Y:S05]  /*a930*/  BSYNC B0 ;  /* 0x0000000000007941 */ /* 0x000fea0003800000 */
.L_x_2168:
        /* <DEDUP_REMOVED lines=65> */
.L_x_2171:
[----:B--23--:R-:W-:Y:S05]  /*ad50*/  BSYNC B0 ;  /* 0x0000000000007941 */ /* 0x00cfea0003800000 */
.L_x_2170:
        /* <DEDUP_REMOVED lines=63> */
.L_x_2173:
[----:B------:R-:W-:Y:S05]  /*b150*/  BSYNC B0 ;  /* 0x0000000000007941 */ /* 0x000fea0003800000 */
.L_x_2172:
        /* <DEDUP_REMOVED lines=132> */
.L_x_2177:
[----:B------:R-:W-:Y:S05]  /*b9a0*/  BSYNC B0 ;  /* 0x0000000000007941 */ /* 0x000fea0003800000 */
.L_x_2176:
        /* <DEDUP_REMOVED lines=105> */
.L_x_2175:
[----:B------:R-:W-:Y:S05]  /*c040*/  BSYNC B1 ;  /* 0x0000000000017941 */ /* 0x000fea0003800000 */
.L_x_2174:
        /* <DEDUP_REMOVED lines=114> */
.L_x_2181:
[----:B------:R-:W-:Y:S05]  /*c770*/  BSYNC B0 ;  /* 0x0000000000007941 */ /* 0x000fea0003800000 */
.L_x_2180:
        /* <DEDUP_REMOVED lines=105> */
.L_x_2179:
[----:B------:R-:W-:Y:S05]  /*ce10*/  BSYNC B1 ;  /* 0x0000000000017941 */ /* 0x000fea0003800000 */
.L_x_2178:
        /* <DEDUP_REMOVED lines=114> */
.L_x_2185:
[----:B------:R-:W-:Y:S05]  /*d540*/  BSYNC B0 ;  /* 0x0000000000007941 */ /* 0x000fea0003800000 */
.L_x_2184:
        /* <DEDUP_REMOVED lines=105> */
.L_x_2183:
[----:B------:R-:W-:Y:S05]  /*dbe0*/  BSYNC B1 ;  /* 0x0000000000017941 */ /* 0x000fea0003800000 */
.L_x_2182:
        /* <DEDUP_REMOVED lines=113> */
.L_x_2187:
[----:B------:R-:W-:Y:S05]  /*e300*/  BSYNC B0 ;  /* 0x0000000000007941 */ /* 0x000fea0003800000 */
.L_x_2186:
        /* <DEDUP_REMOVED lines=105> */
.L_x_2159:
[----:B------:R-:W-:Y:S05]  /*e9a0*/  BSYNC B2 ;  /* 0x0000000000027941 */ /* 0x000fea0003800000 */
.L_x_2125:
[----:B-1----:R-:W-:Y:S01]  /*e9b0*/  IMAD.SHL.U32 R8, R0, 0x40, RZ ;  /* 0x0000004000087824 */ /* 0x002fe200078e00ff */
[----:B------:R-:W-:-:S04]  /*e9c0*/  DEPBAR.LE SB0, 0x0 ;  /* 0x000080000000791a */ /* 0x000fc80000000000 */
[----:B------:R-:W-:Y:S01]  /*e9d0*/  IMAD.SHL.U32 R213, R48, 0x8, RZ ;  /* 0x0000000830d57824 */ /* 0x000fe200078e00ff */
[----:B------:R-:W-:Y:S01]  /*e9e0*/  LOP3.LUT R8, R8, 0x1c0, RZ, 0xc0, !PT ;  /* 0x000001c008087812 */ /* 0x000fe200078ec0ff */
[----:B------:R-:W-:Y:S01]  /*e9f0*/  IMAD R13, R58, c[0x0][0x208], RZ ;  /* 0x000082003a0d7a24 */ /* 0x000fe200078e02ff */
[----:B------:R-:W-:Y:S01]  /*ea00*/  SEL R14, RZ, 0x2, P6 ;  /* 0x00000002ff0e7807 */ /* 0x000fe20003000000 */
[----:B------:R-:W-:Y:S01]  /*ea10*/  IMAD R214, R56, 0x400, R4 ;  /* 0x0000040038d67824 */ /* 0x000fe200078e0204 */
[----:B------:R-:W-:Y:S01]  /*ea20*/  LOP3.LUT R213, R8, 0x8, R213, 0xf8, !PT ;  /* 0x0000000808d57812 */ /* 0x000fe200078ef8d5 */
[C---:B------:R-:W-:Y:S01]  /*ea30*/  IMAD.WIDE.U32 R16, R53.reuse, c[0x0][0x208], RZ ;  /* 0x0000820035107a25 */ /* 0x040fe200078e00ff */
[----:B------:R-:W-:Y:S02]  /*ea40*/  SHF.R.U32.HI R8, RZ, 0x3, R8 ;  /* 0x00000003ff087819 */ /* 0x000fe40000011608 */
[----:B------:R-:W-:Y:S01]  /*ea50*/  SEL R12, RZ, 0x4, P5 ;  /* 0x00000004ff0c7807 */ /* 0x000fe20002800000 */
[----:B------:R-:W-:Y:S01]  /*ea60*/  IMAD R13, R53, c[0x0][0x20c], R13 ;  /* 0x00008300350d7a24 */ /* 0x000fe200078e020d */
[----:B------:R-:W-:Y:S01]  /*ea70*/  LOP3.LUT R213, R213, R8, RZ, 0x3c, !PT ;  /* 0x00000008d5d57212 */ /* 0x000fe200078e3cff */
[----:B------:R-:W-:Y:S01]  /*ea80*/  IMAD.SHL.U32 R214, R214, 0x2, RZ ;  /* 0x00000002d6d67824 */ /* 0x000fe200078e00ff */
[----:B------:R-:W-:Y:S01]  /*ea90*/  BAR.SYNC.DEFER_BLOCKING 0x0 ;  /* 0x0000000000007b1d */ /* 0x000fe20000010000 */
[----:B------:R-:W-:Y:S01]  /*eaa0*/  IADD3 R50, R12, R14, R50 ;  /* 0x0000000e0c327210 */ /* 0x000fe20007ffe032 */
[----:B------:R-:W-:Y:S01]  /*eab0*/  IMAD.IADD R13, R17, 0x1, R13 ;  /* 0x00000001110d7824 */ /* 0x000fe200078e020d */
[----:B------:R-:W-:Y:S01]  /*eac0*/  LEA R14, P0, R16, R228, 0x5 ;  /* 0x000000e4100e7211 */ /* 0x000fe200078028ff */
[----:B------:R-:W-:Y:S01]  /*ead0*/  IMAD R213, R51, 0x200, R213 ;  /* 0x0000020033d57824 */ /* 0x000fe200078e02d5 */
[----:B------:R-:W-:Y:S01]  /*eae0*/  LOP3.LUT P1, RZ, R0, 0x2, RZ, 0xc0, !PT ;  /* 0x0000000200ff7812 */ /* 0x000fe2000782c0ff */
[----:B-----5:R-:W-:Y:S01]  /*eaf0*/  IMAD R55, R53, -0x20, R220 ;  /* 0xffffffe035377824 */ /* 0x020fe200078e02dc */
[----:B------:R-:W-:Y:S01]  /*eb00*/  LEA.HI.X R13, R16, R221, R13, 0x5, P0 ;  /* 0x000000dd100d7211 */ /* 0x000fe200000f2c0d */
[----:B------:R-:W-:Y:S01]  /*eb10*/  IMAD.SHL.U32 R213, R213, 0x2, RZ ;  /* 0x00000002d5d57824 */ /* 0x000fe200078e00ff */
[----:B------:R-:W-:Y:S01]  /*eb20*/  SEL R12, RZ, 0x8, P4 ;  /* 0x00000008ff0c7807 */ /* 0x000fe20002000000 */
[----:B------:R-:W-:Y:S01]  /*eb30*/  IMAD R210, R3, 0x2, R214 ;  /* 0x0000000203d27824 */ /* 0x000fe200078e02d6 */
[----:B------:R-:W-:Y:S01]  /*eb40*/  LEA R20, P0, R14, c[0x0][0x1f8], 0x1 ;  /* 0x00007e000e147a11 */ /* 0x000fe200078008ff */
[----:B------:R-:W-:Y:S01]  /*eb50*/  IMAD.SHL.U32 R217, R49, 0x2, RZ ;  /* 0x0000000231d97824 */ /* 0x000fe200078e00ff */
[C---:B------:R-:W-:Y:S01]  /*eb60*/  IADD3 R15, R213.reuse, 0xc080, RZ ;  /* 0x0000c080d50f7810 */ /* 0x040fe20007ffe0ff */
[----:B------:R-:W-:Y:S01]  /*eb70*/  IMAD.IADD R12, R12, 0x1, R50 ;  /* 0x000000010c0c7824 */ /* 0x000fe200078e0232 */
[----:B------:R-:W-:Y:S01]  /*eb80*/  LEA.HI.X R21, R14, c[0x0][0x1fc], R13, 0x1, P0 ;  /* 0x00007f000e157a11 */ /* 0x000fe200000f0c0d */
[C---:B------:R-:W-:Y:S01]  /*eb90*/  IMAD R209, R2.reuse, 0x2, R214 ;  /* 0x0000000202d17824 */ /* 0x040fe200078e02d6 */
[----:B------:R-:W-:Y:S01]  /*eba0*/  IADD3 R212, R213, 0xc0a0, RZ ;  /* 0x0000c0a0d5d47810 */ /* 0x000fe20007ffe0ff */
[----:B------:R-:W-:Y:S01]  /*ebb0*/  IMAD R207, R2, 0x2, R210 ;  /* 0x0000000202cf7824 */ /* 0x000fe200078e02d2 */
[----:B------:R-:W-:Y:S01]  /*ebc0*/  LOP3.LUT P0, RZ, R12, 0x2, RZ, 0xc0, !PT ;  /* 0x000000020cff7812 */ /* 0x000fe2000780c0ff */
[----:B------:R-:W-:Y:S01]  /*ebd0*/  IMAD.SHL.U32 R211, R4, 0x2, RZ ;  /* 0x0000000204d37824 */ /* 0x000fe200078e00ff */
[----:B------:R-:W-:-:S02]  /*ebe0*/  @P1 IADD3 R212, R15, -0x20, RZ ;  /* 0xffffffe00fd41810 */ /* 0x000fc40007ffe0ff */
[CC--:B------:R-:W-:Y:S01]  /*ebf0*/  ISETP.LE.OR P2, PT, R55.reuse, R48.reuse, P3 ;  /* 0x000000303700720c */ /* 0x0c0fe20001f43670 */
[----:B------:R-:W-:Y:S01]  /*ec00*/  LDSM.16.M88.4 R28, [R214+0x10080] ;  /* 0x01008000d61c783b */ /* 0x000fe20000000200 */
[----:B------:R-:W-:Y:S01]  /*ec10*/  ISETP.LE.OR P1, PT, R55, R48, !P0 ;  /* 0x000000303700720c */ /* 0x000fe20004723670 */
[--C-:B------:R-:W-:Y:S01]  /*ec20*/  IMAD R206, R3, 0x2, R211.reuse ;  /* 0x0000000203ce7824 */ /* 0x100fe200078e02d3 */
[----:B------:R-:W-:Y:S01]  /*ec30*/  LOP3.LUT P0, RZ, R0, 0x4, RZ, 0xc0, !PT ;  /* 0x0000000400ff7812 */ /* 0x000fe2000780c0ff */
[----:B------:R-:W1:Y:S01]  /*ec40*/  LDSM.16.M88.4 R8, [R213+0xc080] ;  /* 0x00c08000d508783b */ /* 0x000e620000000200 */
[----:B------:R-:W-:Y:S01]  /*ec50*/  IMAD.MOV.U32 R0, RZ, RZ, 0x40 ;  /* 0x00000040ff007424 */ /* 0x000fe200078e00ff */
[----:B------:R-:W-:Y:S01]  /*ec60*/  LEA.HI R52, R52, R54, RZ, 0x2 ;  /* 0x0000003634347211 */ /* 0x000fe200078f10ff */
[----:B------:R-:W-:Y:S01]  /*ec70*/  IMAD R204, R2, 0x2, R206 ;  /* 0x0000000202cc7824 */ /* 0x000fe200078e02ce */
[----:B------:R-:W2:Y:S01]  /*ec80*/  LDSM.16.M88.4 R16, [R213+0xc880] ;  /* 0x00c88000d510783b */ /* 0x000ea20000000200 */
[----:B------:R-:W-:Y:S01]  /*ec90*/  IADD3 R230, R6, -0x2, RZ ;  /* 0xfffffffe06e67810 */ /* 0x000fe20007ffe0ff */
[----:B------:R-:W-:Y:S01]  /*eca0*/  IMAD R205, R2, 0x2, R211 ;  /* 0x0000000202cd7824 */ /* 0x000fe200078e02d3 */
[----:B------:R-:W-:Y:S01]  /*ecb0*/  SEL R0, R0, 0xffffffc0, !P0 ;  /* 0xffffffc000007807 */ /* 0x000fe20004000000 */
[----:B------:R-:W-:Y:S01]  /*ecc0*/  LDSM.16.M88.4 R40, [R210+0x10080] ;  /* 0x01008000d228783b */ /* 0x000fe20000000200 */
[----:B------:R-:W-:-:S02]  /*ecd0*/  LOP3.LUT P0, RZ, R12, 0x8, RZ, 0xc0, !PT ;  /* 0x000000080cff7812 */ /* 0x000fc4000780c0ff */
[----:B------:R-:W-:Y:S01]  /*ece0*/  LOP3.LUT R52, R52, 0xfffffffc, RZ, 0xc0, !PT ;  /* 0xfffffffc34347812 */ /* 0x000fe200078ec0ff */
[----:B------:R-:W3:Y:S01]  /*ecf0*/  LDSM.16.M88.4 R44, [R212] ;  /* 0x00000000d42c783b */ /* 0x000ee20000000200 */
[----:B------:R-:W-:Y:S01]  /*ed00*/  ISETP.LE.OR P0, PT, R55, R48, !P0 ;  /* 0x000000303700720c */ /* 0x000fe20004703670 */
[----:B------:R-:W-:Y:S01]  /*ed10*/  IMAD.IADD R208, R213, 0x1, R0 ;  /* 0x00000001d5d07824 */ /* 0x000fe200078e0200 */
[----:B------:R-:W-:Y:S01]  /*ed20*/  IADD3 R203, R212, 0x800, RZ ;  /* 0x00000800d4cb7810 */ /* 0x000fe20007ffe0ff */
[----:B------:R-:W4:Y:S01]  /*ed30*/  LDSM.16.M88.4 R36, [R212+0x800] ;  /* 0x00080000d424783b */ /* 0x000f220000000200 */
[----:B------:R-:W-:Y:S01]  /*ed40*/  IMAD.IADD R202, R0, 0x1, R212 ;  /* 0x0000000100ca7824 */ /* 0x000fe200078e02d4 */
[----:B------:R-:W-:Y:S02]  /*ed50*/  LOP3.LUT R0, R57, 0xffffffe0, RZ, 0xc0, !PT ;  /* 0xffffffe039007812 */ /* 0x000fe400078ec0ff */
[----:B------:R-:W-:Y:S01]  /*ed60*/  @!PT LDS RZ, [RZ] ;  /* 0x00000000fffff984 */ /* 0x000fe20000000800 */
[----:B------:R-:W-:Y:S01]  /*ed70*/  @!PT LDS RZ, [RZ] ;  /* 0x00000000fffff984 */ /* 0x000fe20000000800 */
[----:B------:R-:W-:Y:S01]  /*ed80*/  @!PT LDS RZ, [RZ] ;  /* 0x00000000fffff984 */ /* 0x000fe20000000800 */
[----:B------:R2:W-:Y:S01]  /*ed90*/  LDGSTS.E.BYPASS.LTC128B.128 [R217+0x8080], [R20.64], !P2 ;  /* 0x0808000014d97fae */ /* 0x0005e2000d101d48 */
[----:B------:R-:W-:-:S02]  /*eda0*/  ISETP.NE.AND P2, PT, R226, 0x1, PT ;  /* 0x00000001e200780c */ /* 0x000fc40003f45270 */
[----:B------:R-:W-:Y:S01]  /*edb0*/  IMAD.IADD R0, R54, 0x1, -R0 ;  /* 0x0000000136007824 */ /* 0x000fe200078e0a00 */
[----:B------:R3:W-:Y:S01]  /*edc0*/  LDGSTS.E.BYPASS.LTC128B.128 [R217+0x9080], [R20.64+0x80], !P1 ;  /* 0x0908008014d97fae */ /* 0x0007e2000c901d48 */
[----:B------:R-:W-:Y:S01]  /*edd0*/  LOP3.LUT P1, RZ, R12, 0x4, RZ, 0xc0, !PT ;  /* 0x000000040cff7812 */ /* 0x000fe2000782c0ff */
[----:B------:R-:W-:-:S03]  /*ede0*/  IMAD.IADD R54, R54, 0x1, -R52 ;  /* 0x0000000136367824 */ /* 0x000fc600078e0a34 */
[----:B------:R-:W-:Y:S01]  /*edf0*/  ISETP.LE.OR P1, PT, R55, R48, !P1 ;  /* 0x000000303700720c */ /* 0x000fe20004f23670 */
[C---:B-1----:R-:W-:Y:S11]  /*ee00*/  HMMA.16816.F32 R12, R28.reuse, R8, RZ ;  /* 0x000000081c0c723c */ /* 0x042ff600000018ff */
[----:B------:R-:W-:Y:S01]  /*ee10*/  @!UPT UIADD3 URZ, URZ, URZ, URZ ;  /* 0x0000003f3f3ff290 */ /* 0x000fe2000fffe03f */
[----:B------:R1:W-:Y:S04]  /*ee20*/  LDGSTS.E.BYPASS.LTC128B.128 [R217+0xa080], [R20.64+0x100], !P1 ;  /* 0x0a08010014d97fae */ /* 0x0003e8000c901d48 */
[----:B------:R1:W-:Y:S01]  /*ee30*/  LDGSTS.E.BYPASS.LTC128B.128 [R217+0xb080], [R20.64+0x180], !P0 ;  /* 0x0b08018014d97fae */ /* 0x0003e2000c101d48 */
[C---:B--2---:R-:W-:Y:S03]  /*ee40*/  HMMA.16816.F32 R32, R28.reuse, R16, RZ ;  /* 0x000000101c20723c */ /* 0x044fe600000018ff */
[----:B------:R-:W-:Y:S04]  /*ee50*/  LDSM.16.M88.4 R24, [R209+0x10080] ;  /* 0x01008000d118783b */ /* 0x000fe80000000200 */
[----:B------:R-:W-:Y:S01]  /*ee60*/  LDSM.16.M88.4 R48, [R207+0x10080] ;  /* 0x01008000cf30783b */ /* 0x000fe20000000200 */
[C---:B------:R-:W-:Y:S03]  /*ee70*/  HMMA.16816.F32 R8, R28.reuse, R10, RZ ;  /* 0x0000000a1c08723c */ /* 0x040fe600000018ff */
[----:B------:R-:W0:Y:S05]  /*ee80*/  LDGDEPBAR ;  /* 0x00000000000079af */ /* 0x000e2a0000000000 */
[----:B------:R-:W-:Y:S01]  /*ee90*/  HMMA.16816.F32 R28, R28, R18, RZ ;  /* 0x000000121c1c723c */ /* 0x000fe200000018ff */
[----:B------:R-:W2:Y:S07]  /*eea0*/  LDSM.16.M88.4 R16, [R208+0xc880] ;  /* 0x00c88000d010783b */ /* 0x000eae0000000200 */
[C---:B---3--:R-:W-:Y:S01]  /*eeb0*/  HMMA.16816.F32 R12, R40.reuse, R44, R12 ;  /* 0x0000002c280c723c */ /* 0x048fe2000000180c */
[----:B-1----:R-:W1:Y:S07]  /*eec0*/  LDSM.16.M88.4 R20, [R208+0xc080] ;  /* 0x00c08000d014783b */ /* 0x002e6e0000000200 */
[C---:B----4-:R-:W-:Y:S08]  /*eed0*/  HMMA.16816.F32 R32, R40.reuse, R36, R32 ;  /* 0x000000242820723c */ /* 0x050ff00000001820 */
[C---:B------:R-:W-:Y:S01]  /*eee0*/  HMMA.16816.F32 R8, R40.reuse, R46, R8 ;  /* 0x0000002e2808723c */ /* 0x040fe20000001808 */
[----:B------:R-:W3:Y:S07]  /*eef0*/  LDSM.16.M88.4 R44, [R202] ;  /* 0x00000000ca2c783b */ /* 0x000eee0000000200 */
[----:B------:R-:W-:Y:S01]  /*ef00*/  HMMA.16816.F32 R36, R40, R38, R28 ;  /* 0x000000262824723c */ /* 0x000fe2000000181c */
[----:B------:R-:W4:Y:S07]  /*ef10*/  LDSM.16.M88.4 R28, [R202+0x800] ;  /* 0x00080000ca1c783b */ /* 0x000f2e0000000200 */
[C---:B--2---:R-:W-:Y:S08]  /*ef20*/  HMMA.16816.F32 R32, R24.reuse, R16, R32 ;  /* 0x000000101820723c */ /* 0x044ff00000001820 */
[C---:B-1----:R-:W-:Y:S08]  /*ef30*/  HMMA.16816.F32 R12, R24.reuse, R20, R12 ;  /* 0x00000014180c723c */ /* 0x042ff0000000180c */
[C---:B------:R-:W-:Y:S01]  /*ef40*/  HMMA.16816.F32 R40, R24.reuse, R22, R8 ;  /* 0x000000161828723c */ /* 0x040fe20000001808 */
[----:B------:R-:W-:Y:S04]  /*ef50*/  LDSM.16.M88.4 R20, [R214+0x14080] ;  /* 0x01408000d614783b */ /* 0x000fe80000000200 */
[----:B------:R-:W1:Y:S03]  /*ef60*/  LDSM.16.M88.4 R8, [R213+0xd080] ;  /* 0x00d08000d508783b */ /* 0x000e660000000200 */
[----:B------:R-:W-:Y:S01]  /*ef70*/  HMMA.16816.F32 R36, R24, R18, R36 ;  /* 0x000000121824723c */ /* 0x000fe20000001824 */
[----:B------:R-:W2:Y:S04]  /*ef80*/  LDSM.16.M88.4 R16, [R213+0xd880] ;  /* 0x00d88000d510783b */ /* 0x000ea80000000200 */
[----:B------:R-:W-:Y:S03]  /*ef90*/  LDSM.16.M88.4 R24, [R212+0x1000] ;  /* 0x00100000d418783b */ /* 0x000fe60000000200 */
[C---:B---3--:R-:W-:Y:S08]  /*efa0*/  HMMA.16816.F32 R12, R48.reuse, R44, R12 ;  /* 0x0000002c300c723c */ /* 0x048ff0000000180c */
[C---:B----4-:R-:W-:Y:S08]  /*efb0*/  HMMA.16816.F32 R32, R48.reuse, R28, R32 ;  /* 0x0000001c3020723c */ /* 0x050ff00000001820 */
[C---:B------:R-:W-:Y:S01]  /*efc0*/  HMMA.16816.F32 R44, R48.reuse, R46, R40 ;  /* 0x0000002e302c723c */ /* 0x040fe20000001828 */
[----:B------:R-:W3:Y:S07]  /*efd0*/  LDSM.16.M88.4 R40, [R210+0x14080] ;  /* 0x01408000d228783b */ /* 0x000eee0000000200 */
[----:B------:R-:W-:Y:S01]  /*efe0*/  HMMA.16816.F32 R36, R48, R30, R36 ;  /* 0x0000001e3024723c */ /* 0x000fe20000001824 */
[----:B------:R-:W4:Y:S07]  /*eff0*/  LDSM.16.M88.4 R28, [R212+0x1800] ;  /* 0x00180000d41c783b */ /* 0x000f2e0000000200 */
[C---:B-1----:R-:W-:Y:S08]  /*f000*/  HMMA.16816.F32 R12, R20.reuse, R8, R12 ;  /* 0x00000008140c723c */ /* 0x042ff0000000180c */
[C---:B--2---:R-:W-:Y:S08]  /*f010*/  HMMA.16816.F32 R32, R20.reuse, R16, R32 ;  /* 0x000000101420723c */ /* 0x044ff00000001820 */
        /* <DEDUP_REMOVED lines=11> */
[----:B------:R-:W4:Y:S04]  /*f0d0*/  LDSM.16.M88.4 R28, [R202+0x1800] ;  /* 0x00180000ca1c783b */ /* 0x000f280000000200 */
[----:B------:R-:W-:Y:S03]  /*f0e0*/  LDSM.16.M88.4 R40, [R214+0x18080] ;  /* 0x01808000d628783b */ /* 0x000fe60000000200 */
[C---:B-1----:R-:W-:Y:S08]  /*f0f0*/  HMMA.16816.F32 R12, R44.reuse, R8, R12 ;  /* 0x000000082c0c723c */ /* 0x042ff0000000180c */
[C---:B--2---:R-:W-:Y:S08]  /*f100*/  HMMA.16816.F32 R32, R44.reuse, R16, R32 ;  /* 0x000000102c20723c */ /* 0x044ff00000001820 */
[C---:B------:R-:W-:Y:S01]  /*f110*/  HMMA.16816.F32 R48, R44.reuse, R10, R48 ;  /* 0x0000000a2c30723c */ /* 0x040fe20000001830 */
[----:B------:R-:W1:Y:S07]  /*f120*/  LDSM.16.M88.4 R8, [R213+0xe080] ;  /* 0x00e08000d508783b */ /* 0x000e6e0000000200 */
        /* <DEDUP_REMOVED lines=15> */
[----:B------:R-:W2:Y:S07]  /*f220*/  LDSM.16.M88.4 R16, [R208+0xe880] ;  /* 0x00e88000d010783b */ /* 0x000eae0000000200 */
[C---:B---3--:R-:W-:Y:S08]  /*f230*/  HMMA.16816.F32 R12, R44.reuse, R20, R12 ;  /* 0x000000142c0c723c */ /* 0x048ff0000000180c */
[C---:B----4-:R-:W-:Y:S01]  /*f240*/  HMMA.16816.F32 R40, R44.reuse, R24, R32 ;  /* 0x000000182c28723c */ /* 0x050fe20000001820 */
[----:B------:R-:W-:Y:S07]  /*f250*/  LDSM.16.M88.4 R32, [R207+0x18080] ;  /* 0x01808000cf20783b */ /* 0x000fee0000000200 */
[C---:B------:R-:W-:Y:S01]  /*f260*/  HMMA.16816.F32 R48, R44.reuse, R22, R48 ;  /* 0x000000162c30723c */ /* 0x040fe20000001830 */
[----:B------:R-:W3:Y:S07]  /*f270*/  LDSM.16.M88.4 R20, [R202+0x2000] ;  /* 0x00200000ca14783b */ /* 0x000eee0000000200 */
[----:B------:R-:W-:Y:S01]  /*f280*/  HMMA.16816.F32 R36, R44, R26, R36 ;  /* 0x0000001a2c24723c */ /* 0x000fe20000001824 */
[----:B------:R-:W4:Y:S07]  /*f290*/  LDSM.16.M88.4 R24, [R202+0x2800] ;  /* 0x00280000ca18783b */ /* 0x000f2e0000000200 */
[C---:B-1----:R-:W-:Y:S08]  /*f2a0*/  HMMA.16816.F32 R12, R28.reuse, R8, R12 ;  /* 0x000000081c0c723c */ /* 0x042ff0000000180c */
[C---:B--2---:R-:W-:Y:S01]  /*f2b0*/  HMMA.16816.F32 R44, R28.reuse, R16, R40 ;  /* 0x000000101c2c723c */ /* 0x044fe20000001828 */
[----:B------:R-:W-:Y:S07]  /*f2c0*/  LDSM.16.M88.4 R40, [R214+0x1c080] ;  /* 0x01c08000d628783b */ /* 0x000fee0000000200 */
        /* <DEDUP_REMOVED lines=8> */
[----:B------:R-:W-:Y:S07]  /*f350*/  LDSM.16.M88.4 R20, [R212+0x3000] ;  /* 0x00300000d414783b */ /* 0x000fee0000000200 */
[----:B------:R-:W-:Y:S01]  /*f360*/  HMMA.16816.F32 R36, R32, R26, R36 ;  /* 0x0000001a2024723c */ /* 0x000fe20000001824 */
[----:B------:R-:W3:Y:S04]  /*f370*/  LDSM.16.M88.4 R24, [R210+0x1c080] ;  /* 0x01c08000d218783b */ /* 0x000ee80000000200 */
[----:B------:R-:W-:Y:S03]  /*f380*/  LDSM.16.M88.4 R32, [R208+0xf080] ;  /* 0x00f08000d020783b */ /* 0x000fe60000000200 */
[C---:B-1----:R-:W-:Y:S08]  /*f390*/  HMMA.16816.F32 R12, R40.reuse, R8, R12 ;  /* 0x00000008280c723c */ /* 0x042ff0000000180c */
[C---:B--2---:R-:W-:Y:S08]  /*f3a0*/  HMMA.16816.F32 R44, R40.reuse, R16, R44 ;  /* 0x00000010282c723c */ /* 0x044ff0000000182c */
[C---:B------:R-:W-:Y:S01]  /*f3b0*/  HMMA.16816.F32 R48, R40.reuse, R10, R48 ;  /* 0x0000000a2830723c */ /* 0x040fe20000001830 */
[----:B------:R-:W1:Y:S07]  /*f3c0*/  LDSM.16.M88.4 R8, [R209+0x1c080] ;  /* 0x01c08000d108783b */ /* 0x000e6e0000000200 */
[----:B------:R-:W-:Y:S01]  /*f3d0*/  HMMA.16816.F32 R36, R40, R18, R36 ;  /* 0x000000122824723c */ /* 0x000fe20000001824 */
[----:B------:R-:W2:Y:S06]  /*f3e0*/  LDSM.16.M88.4 R16, [R208+0xf880] ;  /* 0x00f88000d010783b */ /* 0x000eac0000000200 */
[----:B------:R-:W-:Y:S01]  /*f3f0*/  SHF.R.S32.HI R40, RZ, 0x1f, R0 ;  /* 0x0000001fff287819 */ /* 0x000fe20000011400 */
[----:B---3--:R-:W-:Y:S03]  /*f400*/  HMMA.16816.F32 R12, R24, R20, R12 ;  /* 0x00000014180c723c */ /* 0x008fe6000000180c */
[----:B------:R-:W-:-:S04]  /*f410*/  LEA.HI R40, R40, R0, RZ, 0x2 ;  /* 0x0000000028287211 */ /* 0x000fc800078f10ff */
[C---:B------:R-:W-:Y:S01]  /*f420*/  LEA.HI.SX32 R231, R40.reuse, R149, 0x1e ;  /* 0x0000009528e77211 */ /* 0x040fe200078ff2ff */
[----:B------:R-:W-:Y:S01]  /*f430*/  HMMA.16816.F32 R44, R24, R28, R44 ;  /* 0x0000001c182c723c */ /* 0x000fe2000000182c */
[----:B------:R-:W-:Y:S02]  /*f440*/  SHF.R.S32.HI R20, RZ, 0x1f, R56 ;  /* 0x0000001fff147819 */ /* 0x000fe40000011438 */
[----:B------:R-:W-:-:S04]  /*f450*/  LOP3.LUT R40, R40, 0x7ffffffc, RZ, 0xc0, !PT ;  /* 0x7ffffffc28287812 */ /* 0x000fc800078ec0ff */
[----:B------:R-:W-:Y:S01]  /*f460*/  LEA.HI R29, R20, R56, RZ, 0x3 ;  /* 0x00000038141d7211 */ /* 0x000fe200078f18ff */
[C---:B------:R-:W-:Y:S01]  /*f470*/  HMMA.16816.F32 R48, R24.reuse, R22, R48 ;  /* 0x000000161830723c */ /* 0x040fe20000001830 */
[----:B------:R-:W-:Y:S01]  /*f480*/  LDSM.16.M88.4 R20, [R207+0x1c080] ;  /* 0x01c08000cf14783b */ /* 0x000fe20000000200 */
[----:B------:R-:W-:Y:S01]  /*f490*/  LEA.HI R28, R54, R54, RZ, 0x1 ;  /* 0x00000036361c7211 */ /* 0x000fe200078f08ff */
[----:B------:R-:W-:Y:S01]  /*f4a0*/  IMAD.IADD R40, R0, 0x1, -R40 ;  /* 0x0000000100287824 */ /* 0x000fe200078e0a28 */
[----:B------:R-:W-:Y:S02]  /*f4b0*/  LOP3.LUT R29, R29, 0xffffff8, RZ, 0xc0, !PT ;  /* 0x0ffffff81d1d7812 */ /* 0x000fe400078ec0ff */
[----:B------:R-:W-:Y:S01]  /*f4c0*/  LOP3.LUT R28, R28, 0x1ffffffe, RZ, 0xc0, !PT ;  /* 0x1ffffffe1c1c7812 */ /* 0x000fe200078ec0ff */
[----:B------:R-:W-:Y:S01]  /*f4d0*/  IMAD.SHL.U32 R232, R40, 0x2, RZ ;  /* 0x0000000228e87824 */ /* 0x000fe200078e00ff */
[----:B------:R-:W-:Y:S01]  /*f4e0*/  HMMA.16816.F32 R36, R24, R30, R36 ;  /* 0x0000001e1824723c */ /* 0x000fe20000001824 */
[----:B------:R-:W3:Y:S01]  /*f4f0*/  LDSM.16.M88.4 R24, [R202+0x3000] ;  /* 0x00300000ca18783b */ /* 0x000ee20000000200 */
[----:B------:R-:W-:-:S02]  /*f500*/  IMAD.IADD R29, R56, 0x1, -R29 ;  /* 0x00000001381d7824 */ /* 0x000fc400078e0a1d */
[----:B------:R-:W-:Y:S02]  /*f510*/  IMAD.IADD R54, R54, 0x1, -R28 ;  /* 0x0000000136367824 */ /* 0x000fe400078e0a1c */
[----:B------:R-:W-:Y:S02]  /*f520*/  IMAD R231, R29, 0x10, R231 ;  /* 0x000000101de77824 */ /* 0x000fe400078e02e7 */
[----:B------:R-:W4:Y:S01]  /*f530*/  LDSM.16.M88.4 R28, [R202+0x3800] ;  /* 0x00380000ca1c783b */ /* 0x000f220000000200 */
[----:B-1----:R-:W-:Y:S01]  /*f540*/  HMMA.16816.F32 R12, R8, R32, R12 ;  /* 0x00000020080c723c */ /* 0x002fe2000000180c */
[----:B------:R-:W-:Y:S01]  /*f550*/  IMAD R231, R54, 0x8, R231 ;  /* 0x0000000836e77824 */ /* 0x000fe200078e02e7 */
[----:B------:R-:W-:-:S04]  /*f560*/  DEPBAR.LE SB0, 0x0 ;  /* 0x000080000000791a */ /* 0x000fc80000000000 */
[----:B------:R-:W-:Y:S02]  /*f570*/  IMAD.IADD R55, R55, 0x1, -R232 ;  /* 0x0000000137377824 */ /* 0x000fe400078e0ae8 */
[C---:B--2---:R-:W-:Y:S07]  /*f580*/  HMMA.16816.F32 R44, R8.reuse, R16, R44 ;  /* 0x00000010082c723c */ /* 0x044fee000000182c */
[----:B------:R-:W-:Y:S01]  /*f590*/  @P2 IMAD.HI.U32 R17, R231, c[0x0][0x2c8], RZ ;  /* 0x0000b200e7112a27 */ /* 0x000fe200078e00ff */
[----:B------:R-:W-:Y:S03]  /*f5a0*/  HMMA.16816.F32 R48, R8, R34, R48 ;  /* 0x000000220830723c */ /* 0x000fe60000001830 */
[----:B------:R-:W-:Y:S01]  /*f5b0*/  IMAD.MOV.U32 R16, RZ, RZ, R231 ;  /* 0x000000ffff107224 */ /* 0x000fe200078e00e7 */
[----:B------:R-:W-:-:S04]  /*f5c0*/  @P2 SHF.R.U32.HI R16, RZ, c[0x0][0x2cc], R17 ;  /* 0x0000b300ff102a19 */ /* 0x000fc80000011611 */
[----:B------:R-:W-:Y:S01]  /*f5d0*/  HMMA.16816.F32 R36, R8, R18, R36 ;  /* 0x000000120824723c */ /* 0x000fe20000001824 */
[----:B------:R-:W1:Y:S04]  /*f5e0*/  SHFL.IDX PT, R8, R16, RZ, 0x1c1f ;  /* 0x001c1fff10087589 */ /* 0x000e6800000e0000 */
[----:B------:R-:W2:Y:S02]  /*f5f0*/  SHFL.IDX PT, R10, R16, 0x1, 0x1c1f ;  /* 0x003c1f00100a7f89 */ /* 0x000ea400000e0000 */
[----:B------:R-:W-:Y:S01]  /*f600*/  IMAD.MOV.U32 R9, RZ, RZ, -0x20 ;  /* 0xffffffe0ff097424 */ /* 0x000fe200078e00ff */
[----:B---3--:R-:W-:Y:S03]  /*f610*/  HMMA.16816.F32 R12, R20, R24, R12 ;  /* 0x00000018140c723c */ /* 0x008fe6000000180c */
[----:B------:R-:W-:-:S05]  /*f620*/  IMAD R9, R53, R9, 0x1 ;  /* 0x0000000135097424 */ /* 0x000fca00078e0209 */
[----:B------:R-:W-:Y:S01]  /*f630*/  IADD3 R0, -R232, R9, R220 ;  /* 0x00000009e8007210 */ /* 0x000fe20007ffe1dc */
[----:B------:R-:W-:Y:S04]  /*f640*/  HMMA.16816.F32 R48, R20, R26, R48 ;  /* 0x0000001a1430723c */ /* 0x000fe80000001830 */
[----:B------:R-:W-:-:S04]  /*f650*/  IMAD.IADD R0, R0, 0x1, -R227 ;  /* 0x0000000100007824 */ /* 0x000fc800078e0ae3 */
[----:B----4-:R-:W-:Y:S01]  /*f660*/  HMMA.16816.F32 R44, R20, R28, R44 ;  /* 0x0000001c142c723c */ /* 0x010fe2000000182c */
[C---:B-1----:R-:W-:Y:S02]  /*f670*/  IMAD.IADD R8, R0.reuse, 0x1, R8 ;  /* 0x0000000100087824 */ /* 0x042fe400078e0208 */
[----:B--2---:R-:W-:-:S03]  /*f680*/  IMAD.IADD R10, R0, 0x1, R10 ;  /* 0x00000001000a7824 */ /* 0x004fc600078e020a */
[C---:B------:R-:W-:Y:S02]  /*f690*/  IMNMX R8, R55.reuse, R8, PT ;  /* 0x0000000837087217 */ /* 0x040fe40003800200 */
[----:B------:R-:W-:Y:S01]  /*f6a0*/  HMMA.16816.F32 R36, R20, R30, R36 ;  /* 0x0000001e1424723c */ /* 0x000fe20000001824 */
[----:B------:R-:W-:Y:S01]  /*f6b0*/  IMNMX R55, R55, R10, PT ;  /* 0x0000000a37377217 */ /* 0x000fe20003800200 */
[----:B------:R-:W-:Y:S01]  /*f6c0*/  BAR.SYNC.DEFER_BLOCKING 0x0 ;  /* 0x0000000000007b1d */ /* 0x000fe20000010000 */
[C---:B------:R-:W-:Y:S02]  /*f6d0*/  ISETP.GT.AND P0, PT, R8.reuse, RZ, PT ;  /* 0x000000ff0800720c */ /* 0x040fe40003f04270 */
[----:B------:R-:W-:Y:S02]  /*f6e0*/  ISETP.GT.AND P1, PT, R8, 0x1, PT ;  /* 0x000000010800780c */ /* 0x000fe40003f24270 */
[----:B------:R-:W-:Y:S02]  /*f6f0*/  FSEL R19, R12, -INF , P0 ;  /* 0xff8000000c137808 */ /* 0x000fe40000000000 */
[----:B------:R-:W-:-:S02]  /*f700*/  ISETP.GT.AND P0, PT, R8, 0x8, PT ;  /* 0x000000080800780c */ /* 0x000fc40003f04270 */
[----:B------:R-:W-:Y:S02]  /*f710*/  FSEL R9, R13, -INF , P1 ;  /* 0xff8000000d097808 */ /* 0x000fe40000800000 */
        /* <DEDUP_REMOVED lines=8> */
[----:B------:R-:W-:Y:S02]  /*f7a0*/  ISETP.GT.AND P0, PT, R8, 0x18, PT ;  /* 0x000000180800780c */ /* 0x000fe40003f04270 */
[----:B------:R-:W-:Y:S02]  /*f7b0*/  FMNMX.FTZ R11, R49, R11, !PT ;  /* 0x0000000b310b7209 */ /* 0x000fe40007810000 */
[----:B------:R-:W-:-:S02]  /*f7c0*/  FSEL R17, R45, -INF , P1 ;  /* 0xff8000002d117808 */ /* 0x000fc40000800000 */
[----:B------:R-:W-:Y:S02]  /*f7d0*/  ISETP.GT.AND P1, PT, R8, 0x19, PT ;  /* 0x000000190800780c */ /* 0x000fe40003f24270 */
[----:B------:R-:W-:Y:S02]  /*f7e0*/  FSEL R16, R36, -INF , P0 ;  /* 0xff80000024107808 */ /* 0x000fe40000000000 */
[----:B------:R-:W-:Y:S02]  /*f7f0*/  FMNMX.FTZ R0, R18, R11, !PT ;  /* 0x0000000b12007209 */ /* 0x000fe40007810000 */
[C---:B------:R-:W-:Y:S02]  /*f800*/  ISETP.GT.AND P0, PT, R55.reuse, RZ, PT ;  /* 0x000000ff3700720c */ /* 0x040fe40003f04270 */
[----:B------:R-:W-:Y:S02]  /*f810*/  ISETP.GT.AND P2, PT, R55, 0x1, PT ;  /* 0x000000013700780c */ /* 0x000fe40003f44270 */
[----:B------:R-:W-:-:S02]  /*f820*/  FSEL R13, R37, -INF , P1 ;  /* 0xff800000250d7808 */ /* 0x000fc40000800000 */
[----:B------:R-:W-:Y:S02]  /*f830*/  FMNMX.FTZ R0, R17, R0, !PT ;  /* 0x0000000011007209 */ /* 0x000fe40007810000 */
[----:B------:R-:W-:Y:S02]  /*f840*/  FSEL R20, R14, -INF , P0 ;  /* 0xff8000000e147808 */ /* 0x000fe40000000000 */
[----:B------:R-:W-:Y:S02]  /*f850*/  ISETP.GT.AND P1, PT, R55, 0x8, PT ;  /* 0x000000083700780c */ /* 0x000fe40003f24270 */
[----:B------:R-:W-:Y:S02]  /*f860*/  FSEL R15, R15, -INF , P2 ;  /* 0xff8000000f0f7808 */ /* 0x000fe40001000000 */
[----:B------:R-:W-:Y:S02]  /*f870*/  FMNMX.FTZ R0, R16, R0, !PT ;  /* 0x0000000010007209 */ /* 0x000fe40007810000 */
[----:B------:R-:W-:-:S02]  /*f880*/  ISETP.GT.AND P0, PT, R55, 0x9, PT ;  /* 0x000000093700780c */ /* 0x000fc40003f04270 */
[----:B------:R-:W-:Y:S02]  /*f890*/  FSEL R50, R50, -INF , P1 ;  /* 0xff80000032327808 */ /* 0x000fe40000800000 */
[----:B------:R-:W-:Y:S02]  /*f8a0*/  FMNMX.FTZ R8, R20, R15, !PT ;  /* 0x0000000f14087209 */ /* 0x000fe40007810000 */
[----:B------:R-:W-:Y:S02]  /*f8b0*/  FMNMX.FTZ R0, R13, R0, !PT ;  /* 0x000000000d007209 */ /* 0x000fe40007810000 */
[----:B------:R-:W-:Y:S02]  /*f8c0*/  FSEL R51, R51, -INF , P0 ;  /* 0xff80000033337808 */ /* 0x000fe40000000000 */
[----:B------:R-:W-:Y:S01]  /*f8d0*/  ISETP.GT.AND P1, PT, R55, 0x10, PT ;  /* 0x000000103700780c */ /* 0x000fe20003f24270 */
[----:B------:R-:W1:Y:S01]  /*f8e0*/  SHFL.BFLY PT, R14, R0, 0x2, 0x1f ;  /* 0x0c401f00000e7f89 */ /* 0x000e6200000e0000 */
[----:B------:R-:W-:-:S02]  /*f8f0*/  FMNMX.FTZ R8, R50, R8, !PT ;  /* 0x0000000832087209 */ /* 0x000fc40007810000 */
[----:B------:R-:W-:Y:S02]  /*f900*/  ISETP.GT.AND P0, PT, R55, 0x11, PT ;  /* 0x000000113700780c */ /* 0x000fe40003f04270 */
[----:B------:R-:W-:Y:S02]  /*f910*/  FSEL R12, R46, -INF , P1 ;  /* 0xff8000002e0c7808 */ /* 0x000fe40000800000 */
[----:B------:R-:W-:Y:S02]  /*f920*/  FMNMX.FTZ R8, R51, R8, !PT ;  /* 0x0000000833087209 */ /* 0x000fe40007810000 */
[----:B------:R-:W-:Y:S02]  /*f930*/  FSEL R11, R47, -INF , P0 ;  /* 0xff8000002f0b7808 */ /* 0x000fe40000000000 */
[----:B------:R-:W-:Y:S02]  /*f940*/  ISETP.GT.AND P1, PT, R55, 0x18, PT ;  /* 0x000000183700780c */ /* 0x000fe40003f24270 */
[----:B------:R-:W-:-:S02]  /*f950*/  FMNMX.FTZ R8, R12, R8, !PT ;  /* 0x000000080c087209 */ /* 0x000fc40007810000 */
[----:B------:R-:W-:Y:S02]  /*f960*/  ISETP.GT.AND P0, PT, R55, 0x19, PT ;  /* 0x000000193700780c */ /* 0x000fe40003f04270 */
[----:B------:R-:W-:Y:S02]  /*f970*/  FSEL R10, R38, -INF , P1 ;  /* 0xff800000260a7808 */ /* 0x000fe40000800000 */
[----:B------:R-:W-:Y:S02]  /*f980*/  FMNMX.FTZ R21, R11, R8, !PT ;  /* 0x000000080b157209 */ /* 0x000fe40007810000 */
[----:B------:R-:W-:Y:S02]  /*f990*/  FSEL R8, R39, -INF , P0 ;  /* 0xff80000027087808 */ /* 0x000fe40000000000 */
[----:B------:R-:W-:Y:S02]  /*f9a0*/  FMNMX.FTZ R21, R10, R21, !PT ;  /* 0x000000150a157209 */ /* 0x000fe40007810000 */
[----:B-1----:R-:W-:-:S02]  /*f9b0*/  FMNMX.FTZ R14, R0, R14, !PT ;  /* 0x0000000e000e7209 */ /* 0x002fc40007810000 */
[----:B------:R-:W-:Y:S02]  /*f9c0*/  FMNMX.FTZ R21, R8, R21, !PT ;  /* 0x0000001508157209 */ /* 0x000fe40007810000 */
[----:B------:R-:W-:Y:S01]  /*f9d0*/  ISETP.GE.AND P0, PT, R6, 0x2, PT ;  /* 0x000000020600780c */ /* 0x000fe20003f06270 */
[----:B------:R-:W1:Y:S01]  /*f9e0*/  SHFL.BFLY PT, R0, R14, 0x1, 0x1f ;  /* 0x0c201f000e007f89 */ /* 0x000e6200000e0000 */
[----:B------:R-:W-:-:S03]  /*f9f0*/  ISETP.NE.AND P2, PT, R226, 0x1, PT ;  /* 0x00000001e200780c */ /* 0x000fc60003f45270 */
[----:B------:R-:W2:Y:S08]  /*fa00*/  SHFL.BFLY PT, R22, R21, 0x2, 0x1f ;  /* 0x0c401f0015167f89 */ /* 0x000eb000000e0000 */
[----:B------:R-:W-:Y:S01]  /*fa10*/  @P0 SHF.R.S32.HI R6, RZ, 0x1f, R230 ;  /* 0x0000001fff060819 */ /* 0x000fe200000114e6 */
[----:B------:R-:W-:Y:S02]  /*fa20*/  @P0 IMAD R7, R7, R230, RZ ;  /* 0x000000e607070224 */ /* 0x000fe400078e02ff */
[----:B------:R-:W-:-:S02]  /*fa30*/  @P0 IMAD.MOV.U32 R23, RZ, RZ, R223 ;  /* 0x000000ffff170224 */ /* 0x000fc400078e00df */
[-C--:B------:R-:W-:Y:S01]  /*fa40*/  @P0 IMAD R6, R6, R5.reuse, R7 ;  /* 0x0000000506060224 */ /* 0x080fe200078e0207 */
[----:B-1----:R-:W-:Y:S02]  /*fa50*/  FMNMX.FTZ R0, R14, R0, !PT ;  /* 0x000000000e007209 */ /* 0x002fe40007810000 */
[----:B--2---:R-:W-:Y:S01]  /*fa60*/  FMNMX.FTZ R21, R21, R22, !PT ;  /* 0x0000001615157209 */ /* 0x004fe20007810000 */
[----:B------:R-:W-:Y:S01]  /*fa70*/  @P0 IMAD.MOV.U32 R22, RZ, RZ, R218 ;  /* 0x000000ffff160224 */ /* 0x000fe200078e00da */
[C---:B------:R-:W-:Y:S01]  /*fa80*/  FSETP.NEU.FTZ.AND P1, PT, R0.reuse, -INF , PT ;  /* 0xff8000000000780b */ /* 0x040fe20003f3d000 */
[----:B------:R-:W-:Y:S02]  /*fa90*/  FMUL.FTZ R14, R0, c[0x0][0x2d0] ;  /* 0x0000b400000e7a20 */ /* 0x000fe40000410000 */
[----:B------:R-:W1:Y:S01]  /*faa0*/  SHFL.BFLY PT, R148, R21, 0x1, 0x1f ;  /* 0x0c201f0015947f89 */ /* 0x000e6200000e0000 */
[----:B------:R-:W-:Y:S02]  /*fab0*/  @P0 IMAD.WIDE.U32 R22, R230, R5, R22 ;  /* 0x00000005e6160225 */ /* 0x000fe400078e0016 */
[----:B------:R-:W-:-:S02]  /*fac0*/  FSEL R14, R14, RZ, P1 ;  /* 0x000000ff0e0e7208 */ /* 0x000fc40000800000 */
[----:B------:R-:W-:Y:S01]  /*fad0*/  @P0 IMAD.IADD R5, R23, 0x1, R6 ;  /* 0x0000000117050824 */ /* 0x000fe200078e0206 */
[C---:B------:R-:W-:Y:S02]  /*fae0*/  @P0 LEA R6, P1, R22.reuse, c[0x0][0x1c8], 0x1 ;  /* 0x0000720016060a11 */ /* 0x040fe400078208ff */
[--C-:B------:R-:W-:Y:S02]  /*faf0*/  FFMA.FTZ R192, R9, c[0x0][0x2d0], -R14.reuse ;  /* 0x0000b40009c07a23 */ /* 0x100fe4000001080e */
[----:B------:R-:W-:Y:S01]  /*fb00*/  @P0 LEA.HI.X R7, R22, c[0x0][0x1cc], R5, 0x1, P1 ;  /* 0x0000730016070a11 */ /* 0x000fe200008f0c05 */
[--C-:B------:R-:W-:Y:S02]  /*fb10*/  FFMA.FTZ R193, R19, c[0x0][0x2d0], -R14.reuse ;  /* 0x0000b40013c17a23 */ /* 0x100fe4000001080e */
[--C-:B------:R-:W-:Y:S01]  /*fb20*/  FFMA.FTZ R151, R48, c[0x0][0x2d0], -R14.reuse ;  /* 0x0000b40030977a23 */ /* 0x100fe2000001080e */
[----:B------:R-:W-:Y:S01]  /*fb30*/  MUFU.EX2 R192, R192 ;  /* 0x000000c000c07308 */ /* 0x000fe20000000800 */
[----:B------:R2:W-:Y:S01]  /*fb40*/  @P0 LDGSTS.E.BYPASS.LTC128B.128 [R217+0xc080], [R6.64], !P3 ;  /* 0x0c08000006d90fae */ /* 0x0005e2000d901d48 */
[----:B------:R-:W-:-:S02]  /*fb50*/  FFMA.FTZ R150, R49, c[0x0][0x2d0], -R14 ;  /* 0x0000b40031967a23 */ /* 0x000fc4000001080e */
[--C-:B------:R-:W-:Y:S01]  /*fb60*/  FFMA.FTZ R198, R18, c[0x0][0x2d0], -R14.reuse ;  /* 0x0000b40012c67a23 */ /* 0x100fe2000001080e */
[----:B------:R2:W-:Y:S01]  /*fb70*/  @P0 LDGSTS.E.BYPASS.LTC128B.128 [R217+0xd080], [R6.64+0x80], !P6 ;  /* 0x0d08008006d90fae */ /* 0x0005e2000f101d48 */
[--C-:B------:R-:W-:Y:S02]  /*fb80*/  FFMA.FTZ R196, R17, c[0x0][0x2d0], -R14.reuse ;  /* 0x0000b40011c47a23 */ /* 0x100fe4000001080e */
[----:B------:R-:W3:Y:S01]  /*fb90*/  MUFU.EX2 R193, R193 ;  /* 0x000000c100c17308 */ /* 0x000ee20000000800 */
[----:B------:R2:W-:Y:S01]  /*fba0*/  @P0 LDGSTS.E.BYPASS.LTC128B.128 [R217+0xe080], [R6.64+0x100], !P5 ;  /* 0x0e08010006d90fae */ /* 0x0005e2000e901d48 */
[----:B-1----:R-:W-:Y:S01]  /*fbb0*/  FMNMX.FTZ R148, R21, R148, !PT ;  /* 0x0000009415947209 */ /* 0x002fe20007810000 */
[--C-:B------:R-:W-:Y:S02]  /*fbc0*/  FFMA.FTZ R197, R16, c[0x0][0x2d0], -R14.reuse ;  /* 0x0000b40010c57a23 */ /* 0x100fe4000001080e */
[----:B------:R2:W-:Y:S01]  /*fbd0*/  @P0 LDGSTS.E.BYPASS.LTC128B.128 [R217+0xf080], [R6.64+0x180], !P4 ;  /* 0x0f08018006d90fae */ /* 0x0005e2000e101d48 */
[C---:B------:R-:W-:Y:S01]  /*fbe0*/  FSETP.NEU.FTZ.AND P1, PT, R148.reuse, -INF , PT ;  /* 0xff8000009400780b */ /* 0x040fe20003f3d000 */
[----:B------:R-:W-:Y:S01]  /*fbf0*/  FMUL.FTZ R9, R148, c[0x0][0x2d0] ;  /* 0x0000b40094097a20 */ /* 0x000fe20000410000 */
[----:B------:R-:W-:Y:S01]  /*fc00*/  MUFU.EX2 R151, R151 ;  /* 0x0000009700977308 */ /* 0x000fe20000000800 */
[----:B------:R-:W1:Y:S01]  /*fc10*/  LDSM.16.MT88.4 R136, [R206+0x8080] ;  /* 0x00808000ce88783b */ /* 0x000e620000004200 */
[----:B------:R-:W-:-:S02]  /*fc20*/  FFMA.FTZ R225, R13, c[0x0][0x2d0], -R14 ;  /* 0x0000b4000de17a23 */ /* 0x000fc4000001080e */
[----:B------:R-:W-:Y:S01]  /*fc30*/  FSEL R9, R9, RZ, P1 ;  /* 0x000000ff09097208 */ /* 0x000fe20000800000 */
[----:B------:R-:W4:Y:S03]  /*fc40*/  LDSM.16.MT88.4 R32, [R204+0x8080] ;  /* 0x00808000cc20783b */ /* 0x000f260000004200 */
[----:B------:R-:W2:Y:S01]  /*fc50*/  MUFU.EX2 R150, R150 ;  /* 0x0000009600967308 */ /* 0x000ea20000000800 */
[--C-:B------:R-:W-:Y:S01]  /*fc60*/  FFMA.FTZ R195, R20, c[0x0][0x2d0], -R9.reuse ;  /* 0x0000b40014c37a23 */ /* 0x100fe20000010809 */
[----:B------:R-:W1:Y:S01]  /*fc70*/  LDSM.16.MT88.4 R140, [R211+0x8080] ;  /* 0x00808000d38c783b */ /* 0x000e620000004200 */
[--C-:B------:R-:W-:Y:S01]  /*fc80*/  FFMA.FTZ R194, R15, c[0x0][0x2d0], -R9.reuse ;  /* 0x0000b4000fc27a23 */ /* 0x100fe20000010809 */
[----:B---3--:R-:W-:Y:S01]  /*fc90*/  F2FP.PACK_AB R128, R192, R193 ;  /* 0x000000c1c080723e */ /* 0x008fe200000000ff */
[--C-:B------:R-:W-:Y:S01]  /*fca0*/  FFMA.FTZ R3, R50, c[0x0][0x2d0], -R9.reuse ;  /* 0x0000b40032037a23 */ /* 0x100fe20000010809 */
[----:B------:R-:W3:Y:S01]  /*fcb0*/  LDSM.16.MT88.4 R24, [R205+0x8080] ;  /* 0x00808000cd18783b */ /* 0x000ee20000004200 */
[--C-:B------:R-:W-:Y:S01]  /*fcc0*/  FFMA.FTZ R2, R51, c[0x0][0x2d0], -R9.reuse ;  /* 0x0000b40033027a23 */ /* 0x100fe20000010809 */
[----:B------:R-:W-:Y:S01]  /*fcd0*/  MUFU.EX2 R195, R195 ;  /* 0x000000c300c37308 */ /* 0x000fe20000000800 */
[--C-:B------:R-:W-:Y:S01]  /*fce0*/  FFMA.FTZ R201, R12, c[0x0][0x2d0], -R9.reuse ;  /* 0x0000b4000cc97a23 */ /* 0x100fe20000010809 */
[----:B------:R-:W1:Y:S01]  /*fcf0*/  LDSM.16.MT88.4 R40, [R211+0x9080] ;  /* 0x00908000d328783b */ /* 0x000e620000004200 */
[----:B------:R-:W-:-:S02]  /*fd00*/  FFMA.FTZ R199, R11, c[0x0][0x2d0], -R9 ;  /* 0x0000b4000bc77a23 */ /* 0x000fc40000010809 */
[--C-:B------:R-:W-:Y:S01]  /*fd10*/  FFMA.FTZ R200, R10, c[0x0][0x2d0], -R9.reuse ;  /* 0x0000b4000ac87a23 */ /* 0x100fe20000010809 */
[----:B------:R-:W1:Y:S01]  /*fd20*/  LDSM.16.MT88.4 R48, [R206+0x9080] ;  /* 0x00908000ce30783b */ /* 0x000e620000004200 */
[----:B------:R-:W-:Y:S01]  /*fd30*/  FFMA.FTZ R224, R8, c[0x0][0x2d0], -R9 ;  /* 0x0000b40008e07a23 */ /* 0x000fe20000010809 */
[----:B------:R-:W4:Y:S01]  /*fd40*/  MUFU.EX2 R194, R194 ;  /* 0x000000c200c27308 */ /* 0x000f220000000800 */
[----:B--2---:R-:W-:Y:S01]  /*fd50*/  F2FP.PACK_AB R130, R150, R151 ;  /* 0x000000979682723e */ /* 0x004fe200000000ff */
[----:B------:R-:W2:Y:S01]  /*fd60*/  LDSM.16.MT88.4 R56, [R205+0x9080] ;  /* 0x00908000cd38783b */ /* 0x000ea20000004200 */
[----:B------:R-:W-:-:S03]  /*fd70*/  FADD.FTZ R192, R193, R192 ;  /* 0x000000c0c1c07221 */ /* 0x000fc60000010000 */
[----:B------:R-:W2:Y:S01]  /*fd80*/  LDSM.16.MT88.4 R64, [R204+0x9080] ;  /* 0x00908000cc40783b */ /* 0x000ea20000004200 */
[----:B------:R-:W-:Y:S01]  /*fd90*/  FADD.FTZ R151, R151, R192 ;  /* 0x000000c097977221 */ /* 0x000fe20000010000 */
[----:B------:R-:W-:Y:S02]  /*fda0*/  MUFU.EX2 R3, R3 ;  /* 0x0000000300037308 */ /* 0x000fe40000000800 */
[----:B------:R-:W2:Y:S01]  /*fdb0*/  LDSM.16.MT88.4 R72, [R211+0xa080] ;  /* 0x00a08000d348783b */ /* 0x000ea20000004200 */
[----:B------:R-:W-:-:S03]  /*fdc0*/  FADD.FTZ R151, R150, R151 ;  /* 0x0000009796977221 */ /* 0x000fc60000010000 */
[----:B------:R-:W2:Y:S02]  /*fdd0*/  LDSM.16.MT88.4 R80, [R206+0xa080] ;  /* 0x00a08000ce50783b */ /* 0x000ea40000004200 */
[----:B------:R-:W3:Y:S01]  /*fde0*/  MUFU.EX2 R2, R2 ;  /* 0x0000000200027308 */ /* 0x000ee20000000800 */
[----:B----4-:R-:W-:Y:S01]  /*fdf0*/  F2FP.PACK_AB R129, R194, R195 ;  /* 0x000000c3c281723e */ /* 0x010fe200000000ff */
[----:B------:R-:W4:Y:S01]  /*fe00*/  LDSM.16.MT88.4 R88, [R205+0xa080] ;  /* 0x00a08000cd58783b */ /* 0x000f220000004200 */
[----:B------:R-:W-:-:S03]  /*fe10*/  FADD.FTZ R194, R195, R194 ;  /* 0x000000c2c3c27221 */ /* 0x000fc60000010000 */
[----:B------:R-:W2:Y:S02]  /*fe20*/  LDSM.16.MT88.4 R96, [R204+0xa080] ;  /* 0x00a08000cc60783b */ /* 0x000ea40000004200 */
[----:B------:R-:W-:Y:S02]  /*fe30*/  MUFU.EX2 R198, R198 ;  /* 0x000000c600c67308 */ /* 0x000fe40000000800 */
[----:B------:R-:W2:Y:S04]  /*fe40*/  LDSM.16.MT88.4 R104, [R211+0xb080] ;  /* 0x00b08000d368783b */ /* 0x000ea80000004200 */
[----:B------:R-:W2:Y:S01]  /*fe50*/  LDSM.16.MT88.4 R112, [R206+0xb080] ;  /* 0x00b08000ce70783b */ /* 0x000ea20000004200 */
[----:B---3--:R-:W-:Y:S01]  /*fe60*/  F2FP.PACK_AB R131, R2, R3 ;  /* 0x000000030283723e */ /* 0x008fe200000000ff */
[----:B------:R-:W-:Y:S02]  /*fe70*/  MUFU.EX2 R196, R196 ;  /* 0x000000c400c47308 */ /* 0x000fe40000000800 */
[----:B------:R-:W3:Y:S01]  /*fe80*/  LDSM.16.MT88.4 R120, [R205+0xb080] ;  /* 0x00b08000cd78783b */ /* 0x000ee20000004200 */
[----:B------:R-:W-:-:S03]  /*fe90*/  FADD.FTZ R3, R3, R194 ;  /* 0x000000c203037221 */ /* 0x000fc60000010000 */
[----:B------:R-:W2:Y:S01]  /*fea0*/  LDSM.16.MT88.4 R4, [R204+0xb080] ;  /* 0x00b08000cc04783b */ /* 0x000ea20000004200 */
[C---:B-1----:R-:W-:Y:S01]  /*feb0*/  HMMA.16816.F32 R132, R128.reuse, R136, RZ ;  /* 0x000000888084723c */ /* 0x042fe200000018ff */
[----:B------:R-:W-:Y:S01]  /*fec0*/  FADD.FTZ R3, R2, R3 ;  /* 0x0000000302037221 */ /* 0x000fe20000010000 */
[----:B------:R-:W-:Y:S01]  /*fed0*/  MUFU.EX2 R197, R197 ;  /* 0x000000c500c57308 */ /* 0x000fe20000000800 */
[----:B------:R-:W1:Y:S04]  /*fee0*/  LDSM.16.MT88.4 R12, [R206+0x8880] ;  /* 0x00888000ce0c783b */ /* 0x000e680000004200 */
[----:B------:R-:W1:Y:S01]  /*fef0*/  LDSM.16.MT88.4 R8, [R204+0x8880] ;  /* 0x00888000cc08783b */ /* 0x000e620000004200 */
[C---:B------:R-:W-:Y:S02]  /*ff00*/  HMMA.16816.F32 R136, R128.reuse, R138, RZ ;  /* 0x0000008a8088723c */ /* 0x040fe400000018ff */
[----:B------:R-:W-:Y:S01]  /*ff10*/  MUFU.EX2 R225, R225 ;  /* 0x000000e100e17308 */ /* 0x000fe20000000800 */
[----:B------:R-:W1:Y:S04]  /*ff20*/  LDSM.16.MT88.4 R16, [R211+0x8880] ;  /* 0x00888000d310783b */ /* 0x000e680000004200 */
[----:B------:R-:W1:Y:S01]  /*ff30*/  LDSM.16.MT88.4 R188, [R205+0x8880] ;  /* 0x00888000cdbc783b */ /* 0x000e620000004200 */
[C---:B------:R-:W-:Y:S02]  /*ff40*/  HMMA.16816.F32 R28, R128.reuse, R32, RZ ;  /* 0x00000020801c723c */ /* 0x040fe400000018ff */
[----:B------:R-:W3:Y:S01]  /*ff50*/  MUFU.EX2 R201, R201 ;  /* 0x000000c900c97308 */ /* 0x000ee20000000800 */
[----:B------:R-:W-:Y:S04]  /*ff60*/  LDSM.16.MT88.4 R184, [R211+0x9880] ;  /* 0x00988000d3b8783b */ /* 0x000fe80000004200 */
[----:B------:R-:W-:Y:S01]  /*ff70*/  LDSM.16.MT88.4 R180, [R206+0x9880] ;  /* 0x00988000ceb4783b */ /* 0x000fe20000004200 */
[C---:B------:R-:W-:Y:S02]  /*ff80*/  HMMA.16816.F32 R32, R128.reuse, R34, RZ ;  /* 0x000000228020723c */ /* 0x040fe400000018ff */
[----:B------:R-:W2:Y:S01]  /*ff90*/  MUFU.EX2 R199, R199 ;  /* 0x000000c700c77308 */ /* 0x000ea20000000800 */
[----:B------:R-:W-:Y:S04]  /*ffa0*/  LDSM.16.MT88.4 R176, [R205+0x9880] ;  /* 0x00988000cdb0783b */ /* 0x000fe80000004200 */
[----:B------:R-:W-:Y:S01]  /*ffb0*/  LDSM.16.MT88.4 R172, [R204+0x9880] ;  /* 0x00988000ccac783b */ /* 0x000fe20000004200 */
[----:B------:R-:W-:Y:S02]  /*ffc0*/  HMMA.16816.F32 R144, R128, R140, RZ ;  /* 0x0000008c8090723c */ /* 0x000fe400000018ff */
[----:B------:R-:W4:Y:S01]  /*ffd0*/  MUFU.EX2 R200, R200 ;  /* 0x000000c800c87308 */ /* 0x000f220000000800 */
[----:B------:R-:W-:Y:S01]  /*ffe0*/  LDSM.16.MT88.4 R168, [R211+0xa880] ;  /* 0x00a88000d3a8783b */ /* 0x000fe20000004200 */
[----:B---3--:R-:W-:-:S03]  /*fff0*/  FADD.FTZ R3, R201, R3 ;  /* 0x00000003c9037221 */ /* 0x008fc60000010000 */
[----:B------:R-:W-:Y:S01]  /*10000*/  LDSM.16.MT88.4 R164, [R206+0xa880] ;  /* 0x00a88000cea4783b */ /* 0x000fe20000004200 */
[----:B------:R-:W-:Y:S02]  /*10010*/  HMMA.16816.F32 R20, R128, R24, RZ ;  /* 0x000000188014723c */ /* 0x000fe400000018ff */
[----:B------:R-:W3:Y:S01]  /*10020*/  MUFU.EX2 R224, R224 ;  /* 0x000000e000e07308 */ /* 0x000ee20000000800 */
[----:B------:R-:W-:Y:S01]  /*10030*/  LDSM.16.MT88.4 R160, [R205+0xa880] ;  /* 0x00a88000cda0783b */ /* 0x000fe20000004200 */
[----:B--2---:R-:W-:-:S03]  /*10040*/  FADD.FTZ R3, R199, R3 ;  /* 0x00000003c7037221 */ /* 0x004fc60000010000 */
[----:B------:R-:W-:Y:S01]  /*10050*/  LDSM.16.MT88.4 R156, [R204+0xa880] ;  /* 0x00a88000cc9c783b */ /* 0x000fe20000004200 */
[C---:B------:R-:W-:Y:S01]  /*10060*/  HMMA.16816.F32 R36, R128.reuse, R40, RZ ;  /* 0x000000288024723c */ /* 0x040fe200000018ff */
[----:B----4-:R-:W-:Y:S02]  /*10070*/  FADD.FTZ R3, R200, R3 ;  /* 0x00000003c8037221 */ /* 0x010fe40000010000 */
[----:B------:R-:W-:Y:S04]  /*10080*/  LDSM.16.MT88.4 R152, [R211+0xb880] ;  /* 0x00b88000d398783b */ /* 0x000fe80000004200 */
[----:B------:R-:W0:Y:S01]  /*10090*/  LDGDEPBAR ;  /* 0x00000000000079af */ /* 0x000e220000000000 */
        /* <DEDUP_REMOVED lines=32> */
[----:B---3--:R-:W-:Y:S01]  /*102a0*/  F2FP.PACK_AB R7, R224, R200 ;  /* 0x000000c8e007723e */ /* 0x008fe200000000ff */
[----:B------:R-:W-:Y:S01]  /*102b0*/  FADD.FTZ R198, R197, R198 ;  /* 0x000000c6c5c67221 */ /* 0x000fe20000010000 */
[----:B------:R-:W-:Y:S01]  /*102c0*/  IADD3 R200, R212, 0x1800, RZ ;  /* 0x00001800d4c87810 */ /* 0x000fe20007ffe0ff */
[----:B------:R-:W-:Y:S01]  /*102d0*/  FADD.FTZ R224, R224, R3 ;  /* 0x00000003e0e07221 */ /* 0x000fe20000010000 */
[C---:B------:R-:W-:Y:S01]  /*102e0*/  IADD3 R197, R212.reuse, 0x3000, RZ ;  /* 0x00003000d4c57810 */ /* 0x040fe20007ffe0ff */
[----:B------:R-:W-:Y:S01]  /*102f0*/  FADD.FTZ R225, R225, R198 ;  /* 0x000000c6e1e17221 */ /* 0x000fe20000010000 */
[C---:B------:R-:W-:Y:S01]  /*10300*/  IADD3 R198, R212.reuse, 0x2800, RZ ;  /* 0x00002800d4c67810 */ /* 0x040fe20007ffe0ff */
[----:B-1----:R-:W-:Y:S01]  /*10310*/  HMMA.16816.F32 R132, R4, R12, R132 ;  /* 0x0000000c0484723c */ /* 0x002fe20000001884 */
        /* <DEDUP_REMOVED lines=50> */
.L_x_2189:
[----:B------:R-:W-:Y:S04]  /*10640*/  DEPBAR.LE SB0, 0x0 ;  /* 0x000080000000791a */ /* 0x000fe80000000000 */
[----:B------:R-:W-:Y:S01]  /*10650*/  BAR.SYNC.DEFER_BLOCKING 0x0 ;  /* 0x0000000000007b1d */ /* 0x000fe20000010000 */
[----:B------:R-:W-:Y:S02]  /*10660*/  ISETP.GE.AND P0, PT, R236, RZ, PT ;  /* 0x000000ffec00720c */ /* 0x000fe40003f06270 */
[----:B------:R-:W-:Y:S11]  /*10670*/  ISETP.NE.AND P2, PT, R226, 0x1, PT ;  /* 0x00000001e200780c */ /* 0x000ff60003f45270 */
[----:B------:R-:W-:Y:S01]  /*10680*/  @P0 SHF.R.S32.HI R0, RZ, 0x1f, R236 ;  /* 0x0000001fff000819 */ /* 0x000fe200000114ec */
[----:B------:R-:W-:Y:S04]  /*10690*/  @P0 IMAD.WIDE.U32 R4, R236, c[0x0][0x208], RZ ;  /* 0x00008200ec040a25 */ /* 0x000fe800078e00ff */
[----:B------:R-:W-:Y:S01]  /*106a0*/  @P0 IMAD R0, R0, c[0x0][0x208], RZ ;  /* 0x0000820000000a24 */ /* 0x000fe200078e02ff */
[----:B------:R-:W-:Y:S03]  /*106b0*/  @P0 LEA R12, P1, R4, R228, 0x5 ;  /* 0x000000e4040c0211 */ /* 0x000fe600078228ff */
[----:B------:R-:W-:Y:S01]  /*106c0*/  @P0 IMAD R0, R236, c[0x0][0x20c], R0 ;  /* 0x00008300ec000a24 */ /* 0x000fe200078e0200 */
[----:B------:R-:W-:Y:S04]  /*106d0*/  LDSM.16.M88.4 R16, [R214+0x10080] ;  /* 0x01008000d610783b */ /* 0x000fe80000000200 */
[----:B------:R-:W-:Y:S03]  /*106e0*/  @P0 IADD3 R0, R5, R0, RZ ;  /* 0x0000000005000210 */ /* 0x000fe60007ffe0ff */
[----:B------:R-:W1:Y:S01]  /*106f0*/  LDSM.16.M88.4 R8, [R213+0xc080] ;  /* 0x00c08000d508783b */ /* 0x000e620000000200 */
[----:B------:R-:W-:Y:S02]  /*10700*/  @P0 LEA.HI.X R0, R4, R221, R0, 0x5, P1 ;  /* 0x000000dd04000211 */ /* 0x000fe400008f2c00 */
[C---:B------:R-:W-:Y:S04]  /*10710*/  @P0 LEA R176, P1, R12.reuse, c[0x0][0x1f8], 0x1 ;  /* 0x00007e000cb00a11 */ /* 0x040fe800078208ff */
[----:B------:R-:W2:Y:S01]  /*10720*/  LDSM.16.M88.4 R148, [R213+0xc880] ;  /* 0x00c88000d594783b */ /* 0x000ea20000000200 */
[----:B------:R-:W-:Y:S02]  /*10730*/  @P0 LEA.HI.X R177, R12, c[0x0][0x1fc], R0, 0x1, P1 ;  /* 0x00007f000cb10a11 */ /* 0x000fe400008f0c00 */
[----:B------:R-:W-:Y:S02]  /*10740*/  MOV R0, R231 ;  /* 0x000000e700007202 */ /* 0x000fe40000000f00 */
[----:B------:R-:W-:Y:S02]  /*10750*/  @P2 MOV R0, R234 ;  /* 0x000000ea00002202 */ /* 0x000fe40000000f00 */
[----:B------:R-:W-:Y:S07]  /*10760*/  LDSM.16.M88.4 R152, [R210+0x10080] ;  /* 0x01008000d298783b */ /* 0x000fee0000000200 */
[----:B------:R-:W3:Y:S07]  /*10770*/  LDSM.16.M88.4 R156, [R212] ;  /* 0x00000000d49c783b */ /* 0x000eee0000000200 */
[----:B------:R-:W4:Y:S07]  /*10780*/  LDSM.16.M88.4 R160, [R203] ;  /* 0x00000000cba0783b */ /* 0x000f2e0000000200 */
[----:B------:R-:W-:Y:S01]  /*10790*/  @!PT LDS RZ, [RZ] ;  /* 0x00000000fffff984 */ /* 0x000fe20000000800 */
[----:B------:R-:W-:Y:S01]  /*107a0*/  @!PT LDS RZ, [RZ] ;  /* 0x00000000fffff984 */ /* 0x000fe20000000800 */
[----:B------:R-:W-:Y:S01]  /*107b0*/  @!PT LDS RZ, [RZ] ;  /* 0x00000000fffff984 */ /* 0x000fe20000000800 */
[----:B------:R5:W-:Y:S01]  /*107c0*/  @P0 LDGSTS.E.BYPASS.LTC128B.128 [R217+0x8080], [R176.64], !P3 ;  /* 0x08080000b0d90fae */ /* 0x000be2000d901d48 */
[C---:B-1----:R-:W-:Y:S06]  /*107d0*/  HMMA.16816.F32 R4, R16.reuse, R8, RZ ;  /* 0x000000081004723c */ /* 0x042fec00000018ff */
[----:B------:R5:W-:Y:S02]  /*107e0*/  @P0 LDGSTS.E.BYPASS.LTC128B.128 [R217+0x9080], [R176.64+0x80], !P6 ;  /* 0x09080080b0d90fae */ /* 0x000be4000f101d48 */
[C---:B------:R-:W-:Y:S05]  /*107f0*/  HMMA.16816.F32 R8, R16.reuse, R10, RZ ;  /* 0x0000000a1008723c */ /* 0x040fea00000018ff */
[----:B------:R5:W-:Y:S03]  /*10800*/  @P0 LDGSTS.E.BYPASS.LTC128B.128 [R217+0xa080], [R176.64+0x100], !P5 ;  /* 0x0a080100b0d90fae */ /* 0x000be6000e901d48 */
[C---:B--2---:R-:W-:Y:S04]  /*10810*/  HMMA.16816.F32 R12, R16.reuse, R148, RZ ;  /* 0x00000094100c723c */ /* 0x044fe800000018ff */
[----:B------:R5:W-:Y:S04]  /*10820*/  @P0 LDGSTS.E.BYPASS.LTC128B.128 [R217+0xb080], [R176.64+0x180], !P4 ;  /* 0x0b080180b0d90fae */ /* 0x000be8000e101d48 */
        /* <DEDUP_REMOVED lines=16> */
[C---:B--2---:R-:W-:Y:S08]  /*10930*/  HMMA.16816.F32 R12, R164.reuse, R148, R12 ;  /* 0x00000094a40c723c */ /* 0x044ff0000000180c */
[----:B------:R-:W-:Y:S01]  /*10940*/  HMMA.16816.F32 R16, R164, R150, R16 ;  /* 0x00000096a410723c */ /* 0x000fe20000001810 */
[----:B------:R-:W2:Y:S07]  /*10950*/  LDSM.16.M88.4 R148, [R213+0xd880] ;  /* 0x00d88000d594783b */ /* 0x000eae0000000200 */
[C---:B---3--:R-:W-:Y:S01]  /*10960*/  HMMA.16816.F32 R4, R156.reuse, R172, R4 ;  /* 0x000000ac9c04723c */ /* 0x048fe20000001804 */
[----:B------:R-:W-:Y:S07]  /*10970*/  LDSM.16.M88.4 R164, [R210+0x14080] ;  /* 0x01408000d2a4783b */ /* 0x000fee0000000200 */
[C---:B------:R-:W-:Y:S01]  /*10980*/  HMMA.16816.F32 R8, R156.reuse, R174, R8 ;  /* 0x000000ae9c08723c */ /* 0x040fe20000001808 */
[----:B------:R-:W3:Y:S07]  /*10990*/  LDSM.16.M88.4 R172, [R201] ;  /* 0x00000000c9ac783b */ /* 0x000eee0000000200 */
[C---:B----4-:R-:W-:Y:S08]  /*109a0*/  HMMA.16816.F32 R12, R156.reuse, R152, R12 ;  /* 0x000000989c0c723c */ /* 0x050ff0000000180c */
[----:B------:R-:W-:Y:S01]  /*109b0*/  HMMA.16816.F32 R16, R156, R154, R16 ;  /* 0x0000009a9c10723c */ /* 0x000fe20000001810 */
[----:B------:R-:W4:Y:S07]  /*109c0*/  LDSM.16.M88.4 R152, [R200] ;  /* 0x00000000c898783b */ /* 0x000f2e0000000200 */
[C---:B-1----:R-:W-:Y:S01]  /*109d0*/  HMMA.16816.F32 R4, R160.reuse, R168, R4 ;  /* 0x000000a8a004723c */ /* 0x042fe20000001804 */
[----:B------:R-:W-:Y:S07]  /*109e0*/  LDSM.16.M88.4 R156, [R209+0x14080] ;  /* 0x01408000d19c783b */ /* 0x000fee0000000200 */
[C---:B------:R-:W-:Y:S01]  /*109f0*/  HMMA.16816.F32 R8, R160.reuse, R170, R8 ;  /* 0x000000aaa008723c */ /* 0x040fe20000001808 */
[----:B------:R-:W1:Y:S07]  /*10a00*/  LDSM.16.M88.4 R168, [R208+0xd080] ;  /* 0x00d08000d0a8783b */ /* 0x000e6e0000000200 */
[C---:B--2---:R-:W-:Y:S08]  /*10a10*/  HMMA.16816.F32 R12, R160.reuse, R148, R12 ;  /* 0x00000094a00c723c */ /* 0x044ff0000000180c */
[----:B------:R-:W-:Y:S01]  /*10a20*/  HMMA.16816.F32 R16, R160, R150, R16 ;  /* 0x00000096a010723c */ /* 0x000fe20000001810 */
[----:B------:R-:W2:Y:S07]  /*10a30*/  LDSM.16.M88.4 R148, [R208+0xd880] ;  /* 0x00d88000d094783b */ /* 0x000eae0000000200 */
[C---:B---3--:R-:W-:Y:S01]  /*10a40*/  HMMA.16816.F32 R4, R164.reuse, R172, R4 ;  /* 0x000000aca404723c */ /* 0x048fe20000001804 */
[----:B------:R-:W-:Y:S07]  /*10a50*/  LDSM.16.M88.4 R160, [R207+0x14080] ;  /* 0x01408000cfa0783b */ /* 0x000fee0000000200 */
[C---:B------:R-:W-:Y:S01]  /*10a60*/  HMMA.16816.F32 R8, R164.reuse, R174, R8 ;  /* 0x000000aea408723c */ /* 0x040fe20000001808 */
[----:B------:R-:W3:Y:S07]  /*10a70*/  LDSM.16.M88.4 R172, [R202+0x1000] ;  /* 0x00100000caac783b */ /* 0x000eee0000000200 */
[C---:B----4-:R-:W-:Y:S08]  /*10a80*/  HMMA.16816.F32 R12, R164.reuse, R152, R12 ;  /* 0x00000098a40c723c */ /* 0x050ff0000000180c */
[----:B------:R-:W-:Y:S01]  /*10a90*/  HMMA.16816.F32 R16, R164, R154, R16 ;  /* 0x0000009aa410723c */ /* 0x000fe20000001810 */
[----:B------:R-:W4:Y:S07]  /*10aa0*/  LDSM.16.M88.4 R152, [R202+0x1800] ;  /* 0x00180000ca98783b */ /* 0x000f2e0000000200 */
        /* <DEDUP_REMOVED lines=55> */
[----:B------:R-:W4:Y:S01]  /*10e20*/  LDSM.16.M88.4 R152, [R202+0x3800] ;  /* 0x00380000ca98783b */ /* 0x000f220000000200 */
[----:B------:R-:W-:Y:S06]  /*10e30*/  DEPBAR.LE SB0, 0x0 ;  /* 0x000080000000791a */ /* 0x000fec0000000000 */
[C---:B-1----:R-:W-:Y:S01]  /*10e40*/  HMMA.16816.F32 R4, R164.reuse, R168, R4 ;  /* 0x000000a8a404723c */ /* 0x042fe20000001804 */
[----:B------:R-:W-:Y:S07]  /*10e50*/  BAR.SYNC.DEFER_BLOCKING 0x0 ;  /* 0x0000000000007b1d */ /* 0x000fee0000010000 */
[C---:B------:R-:W-:Y:S08]  /*10e60*/  HMMA.16816.F32 R8, R164.reuse, R170, R8 ;  /* 0x000000aaa408723c */ /* 0x040ff00000001808 */
[C---:B--2---:R-:W-:Y:S07]  /*10e70*/  HMMA.16816.F32 R12, R164.reuse, R148, R12 ;  /* 0x00000094a40c723c */ /* 0x044fee000000180c */
[----:B------:R-:W-:Y:S01]  /*10e80*/  IMAD R149, R236, R233, 0x1 ;  /* 0x00000001ec957424 */ /* 0x000fe200078e02e9 */
[----:B------:R-:W-:Y:S01]  /*10e90*/  HMMA.16816.F32 R16, R164, R150, R16 ;  /* 0x00000096a410723c */ /* 0x000fe20000001810 */
[----:B------:R-:W1:Y:S03]  /*10ea0*/  SHFL.IDX PT, R148, R0, RZ, 0x1c1f ;  /* 0x001c1fff00947589 */ /* 0x000e6600000e0000 */
[----:B------:R-:W-:Y:S04]  /*10eb0*/  IADD3 R149, R220, R149, -R232 ;  /* 0x00000095dc957210 */ /* 0x000fe80007ffe8e8 */
[C---:B---3--:R-:W-:Y:S01]  /*10ec0*/  HMMA.16816.F32 R4, R156.reuse, R172, R4 ;  /* 0x000000ac9c04723c */ /* 0x048fe20000001804 */
[----:B------:R-:W2:Y:S04]  /*10ed0*/  SHFL.IDX PT, R0, R0, 0x1, 0x1c1f ;  /* 0x003c1f0000007f89 */ /* 0x000ea800000e0000 */
[----:B------:R-:W-:Y:S03]  /*10ee0*/  IADD3 R149, R149, -R227, RZ ;  /* 0x800000e395957210 */ /* 0x000fe60007ffe0ff */
[C---:B------:R-:W-:Y:S08]  /*10ef0*/  HMMA.16816.F32 R8, R156.reuse, R174, R8 ;  /* 0x000000ae9c08723c */ /* 0x040ff00000001808 */
[C---:B----4-:R-:W-:Y:S04]  /*10f00*/  HMMA.16816.F32 R12, R156.reuse, R152, R12 ;  /* 0x000000989c0c723c */ /* 0x050fe8000000180c */
[----:B-1----:R-:W-:Y:S04]  /*10f10*/  IADD3 R148, R149, R148, RZ ;  /* 0x0000009495947210 */ /* 0x002fe80007ffe0ff */
[----:B------:R-:W-:Y:S03]  /*10f20*/  HMMA.16816.F32 R16, R156, R154, R16 ;  /* 0x0000009a9c10723c */ /* 0x000fe60000001810 */
[C---:B------:R-:W-:Y:S02]  /*10f30*/  ISETP.GT.AND P0, PT, R148.reuse, RZ, PT ;  /* 0x000000ff9400720c */ /* 0x040fe40003f04270 */
[----:B------:R-:W-:Y:S02]  /*10f40*/  ISETP.GT.AND P1, PT, R148, 0x1, PT ;  /* 0x000000019400780c */ /* 0x000fe40003f24270 */
[----:B------:R-:W-:Y:S02]  /*10f50*/  FSEL R150, R4, -INF , P0 ;  /* 0xff80000004967808 */ /* 0x000fe40000000000 */
[----:B------:R-:W-:Y:S02]  /*10f60*/  FSEL R5, R5, -INF , P1 ;  /* 0xff80000005057808 */ /* 0x000fe40000800000 */
[----:B------:R-:W-:Y:S02]  /*10f70*/  ISETP.GT.AND P0, PT, R148, 0x8, PT ;  /* 0x000000089400780c */ /* 0x000fe40003f04270 */
[----:B------:R-:W-:Y:S02]  /*10f80*/  FMNMX.FTZ R4, R150, R3, !PT ;  /* 0x0000000396047209 */ /* 0x000fe40007810000 */
[----:B------:R-:W-:Y:S02]  /*10f90*/  FSEL R8, R8, -INF , P0 ;  /* 0xff80000008087808 */ /* 0x000fe40000000000 */
[----:B------:R-:W-:Y:S02]  /*10fa0*/  FMNMX.FTZ R4, R5, R4, !PT ;  /* 0x0000000405047209 */ /* 0x000fe40007810000 */
[C---:B------:R-:W-:Y:S02]  /*10fb0*/  ISETP.GT.AND P2, PT, R148.reuse, 0x9, PT ;  /* 0x000000099400780c */ /* 0x040fe40003f44270 */
[----:B--2---:R-:W-:Y:S02]  /*10fc0*/  IADD3 R0, R149, R0, RZ ;  /* 0x0000000095007210 */ /* 0x004fe40007ffe0ff */
[----:B------:R-:W-:Y:S02]  /*10fd0*/  ISETP.GT.AND P1, PT, R148, 0x10, PT ;  /* 0x000000109400780c */ /* 0x000fe40003f24270 */
[----:B------:R-:W-:Y:S02]  /*10fe0*/  FSEL R9, R9, -INF , P2 ;  /* 0xff80000009097808 */ /* 0x000fe40001000000 */
[----:B------:R-:W-:Y:S02]  /*10ff0*/  FMNMX.FTZ R4, R8, R4, !PT ;  /* 0x0000000408047209 */ /* 0x000fe40007810000 */
[----:B------:R-:W-:Y:S02]  /*11000*/  FSEL R168, R12, -INF , P1 ;  /* 0xff8000000ca87808 */ /* 0x000fe40000800000 */
[----:B------:R-:W-:Y:S02]  /*11010*/  ISETP.GT.AND P0, PT, R0, RZ, PT ;  /* 0x000000ff0000720c */ /* 0x000fe40003f04270 */
        /* <DEDUP_REMOVED lines=8> */
[----:B------:R-:W-:Y:S02]  /*110a0*/  ISETP.GT.AND P0, PT, R148, 0x19, PT ;  /* 0x000000199400780c */ /* 0x000fe40003f04270 */
[----:B------:R-:W-:Y:S02]  /*110b0*/  ISETP.GT.AND P1, PT, R0, 0x1, PT ;  /* 0x000000010000780c */ /* 0x000fe40003f24270 */
[----:B------:R-:W-:Y:S02]  /*110c0*/  FSEL R162, R17, -INF , P0 ;  /* 0xff80000011a27808 */ /* 0x000fe40000000000 */
[----:B------:R-:W-:Y:S02]  /*110d0*/  FMNMX.FTZ R4, R164, R4, !PT ;  /* 0x00000004a4047209 */ /* 0x000fe40007810000 */
[----:B------:R-:W-:Y:S02]  /*110e0*/  FSEL R7, R7, -INF , P1 ;  /* 0xff80000007077808 */ /* 0x000fe40000800000 */
[----:B------:R-:W-:Y:S02]  /*110f0*/  ISETP.GT.AND P1, PT, R0, 0x8, PT ;  /* 0x000000080000780c */ /* 0x000fe40003f24270 */
[----:B------:R-:W-:Y:S02]  /*11100*/  FMNMX.FTZ R13, R6, R2, !PT ;  /* 0x00000002060d7209 */ /* 0x000fe40007810000 */
[----:B------:R-:W-:Y:S02]  /*11110*/  FMNMX.FTZ R4, R162, R4, !PT ;  /* 0x00000004a2047209 */ /* 0x000fe40007810000 */
[----:B------:R-:W-:Y:S02]  /*11120*/  ISETP.GT.AND P0, PT, R0, 0x9, PT ;  /* 0x000000090000780c */ /* 0x000fe40003f04270 */
[----:B------:R-:W-:Y:S01]  /*11130*/  FSEL R10, R10, -INF , P1 ;  /* 0xff8000000a0a7808 */ /* 0x000fe20000800000 */
[----:B------:R-:W1:Y:S01]  /*11140*/  SHFL.BFLY PT, R12, R4, 0x2, 0x1f ;  /* 0x0c401f00040c7f89 */ /* 0x000e6200000e0000 */
        /* <DEDUP_REMOVED lines=9> */
[C---:B------:R-:W-:Y:S02]  /*111e0*/  ISETP.GT.AND P1, PT, R0.reuse, 0x18, PT ;  /* 0x000000180000780c */ /* 0x040fe40003f24270 */
[----:B------:R-:W-:Y:S02]  /*111f0*/  ISETP.GT.AND P0, PT, R0, 0x19, PT ;  /* 0x000000190000780c */ /* 0x000fe40003f04270 */
[----:B------:R-:W-:Y:S02]  /*11200*/  FSEL R161, R18, -INF , P1 ;  /* 0xff80000012a17808 */ /* 0x000fe40000800000 */
[----:B------:R-:W-:Y:S02]  /*11210*/  FMNMX.FTZ R0, R165, R13, !PT ;  /* 0x0000000da5007209 */ /* 0x000fe40007810000 */
[----:B------:R-:W-:Y:S02]  /*11220*/  FSEL R149, R19, -INF , P0 ;  /* 0xff80000013957808 */ /* 0x000fe40000000000 */
[----:B------:R-:W-:Y:S02]  /*11230*/  FMNMX.FTZ R0, R161, R0, !PT ;  /* 0x00000000a1007209 */ /* 0x000fe40007810000 */
[----:B-1----:R-:W-:Y:S02]  /*11240*/  FMNMX.FTZ R15, R4, R12, !PT ;  /* 0x0000000c040f7209 */ /* 0x002fe40007810000 */
[----:B------:R-:W-:Y:S02]  /*11250*/  FMNMX.FTZ R0, R149, R0, !PT ;  /* 0x0000000095007209 */ /* 0x000fe40007810000 */
[C---:B------:R-:W-:Y:S01]  /*11260*/  ISETP.GE.AND P1, PT, R236.reuse, 0x1, PT ;  /* 0x00000001ec00780c */ /* 0x040fe20003f26270 */
[----:B------:R-:W-:Y:S01]  /*11270*/  SHFL.BFLY PT, R14, R15, 0x1, 0x1f ;  /* 0x0c201f000f0e7f89 */ /* 0x000fe200000e0000 */
[----:B------:R-:W-:Y:S06]  /*11280*/  IADD3 R12, R236, -0x1, RZ ;  /* 0xffffffffec0c7810 */ /* 0x000fec0007ffe0ff */
[----:B------:R-:W1:Y:S05]  /*11290*/  SHFL.BFLY PT, R4, R0, 0x2, 0x1f ;  /* 0x0c401f0000047f89 */ /* 0x000e6a00000e0000 */
[----:B------:R-:W-:Y:S01]  /*112a0*/  @P1 SHF.R.S32.HI R13, RZ, 0x1f, R12 ;  /* 0x0000001fff0d1819 */ /* 0x000fe2000001140c */
[C---:B------:R-:W-:Y:S04]  /*112b0*/  @P1 IMAD.WIDE.U32 R16, R12.reuse, c[0x0][0x1e0], RZ ;  /* 0x000078000c101a25 */ /* 0x040fe800078e00ff */
[----:B------:R-:W-:Y:S04]  /*112c0*/  @P1 IMAD R13, R13, c[0x0][0x1e0], RZ ;  /* 0x000078000d0d1a24 */ /* 0x000fe800078e02ff */
[----:B------:R-:W-:Y:S01]  /*112d0*/  @P1 IMAD R13, R12, c[0x0][0x1e4], R13 ;  /* 0x000079000c0d1a24 */ /* 0x000fe200078e020d */
[C---:B------:R-:W-:Y:S04]  /*112e0*/  @P1 LEA R12, P0, R16.reuse, R218, 0x5 ;  /* 0x000000da100c1211 */ /* 0x040fe800078028ff */
[----:B------:R-:W-:Y:S04]  /*112f0*/  @P1 IADD3 R13, R17, R13, RZ ;  /* 0x0000000d110d1210 */ /* 0x000fe80007ffe0ff */
[----:B------:R-:W-:Y:S02]  /*11300*/  @P1 LEA.HI.X R13, R16, R223, R13, 0x5, P0 ;  /* 0x000000df100d1211 */ /* 0x000fe400000f2c0d */
[----:B-1----:R-:W-:Y:S02]  /*11310*/  FMNMX.FTZ R4, R0, R4, !PT ;  /* 0x0000000400047209 */ /* 0x002fe40007810000 */
[C---:B------:R-:W-:Y:S02]  /*11320*/  @P1 LEA R16, P0, R12.reuse, c[0x0][0x1c8], 0x1 ;  /* 0x000072000c101a11 */ /* 0x040fe400078008ff */
[----:B------:R-:W-:Y:S01]  /*11330*/  FMNMX.FTZ R0, R15, R14, !PT ;  /* 0x0000000e0f007209 */ /* 0x000fe20007810000 */
[----:B------:R-:W1:Y:S01]  /*11340*/  SHFL.BFLY PT, R148, R4, 0x1, 0x1f ;  /* 0x0c201f0004947f89 */ /* 0x000e6200000e0000 */
[----:B------:R-:W-:Y:S02]  /*11350*/  @P1 LEA.HI.X R17, R12, c[0x0][0x1cc], R13, 0x1, P0 ;  /* 0x000073000c111a11 */ /* 0x000fe400000f0c0d */
[C---:B------:R-:W-:Y:S01]  /*11360*/  FSETP.NEU.FTZ.AND P0, PT, R0.reuse, -INF , PT ;  /* 0xff8000000000780b */ /* 0x040fe20003f1d000 */
[----:B------:R-:W-:Y:S03]  /*11370*/  FMUL.FTZ R163, R0, c[0x0][0x2d0] ;  /* 0x0000b40000a37a20 */ /* 0x000fe60000410000 */
[----:B------:R2:W-:Y:S02]  /*11380*/  @P1 LDGSTS.E.BYPASS.LTC128B.128 [R217+0xc080], [R16.64], !P3 ;  /* 0x0c08000010d91fae */ /* 0x0005e4000d901d48 */
[----:B------:R-:W-:Y:S05]  /*11390*/  FSEL R163, R163, RZ, P0 ;  /* 0x000000ffa3a37208 */ /* 0x000fea0000000000 */
[----:B------:R2:W-:Y:S01]  /*113a0*/  @P1 LDGSTS.E.BYPASS.LTC128B.128 [R217+0xd080], [R16.64+0x80], !P6 ;  /* 0x0d08008010d91fae */ /* 0x0005e2000f101d48 */
[--C-:B------:R-:W-:Y:S02]  /*113b0*/  FFMA.FTZ R151, R150, c[0x0][0x2d0], -R163.reuse ;  /* 0x0000b40096977a23 */ /* 0x100fe400000108a3 */
[--C-:B------:R-:W-:Y:S02]  /*113c0*/  FFMA.FTZ R150, R5, c[0x0][0x2d0], -R163.reuse ;  /* 0x0000b40005967a23 */ /* 0x100fe400000108a3 */
[--C-:B------:R-:W-:Y:S02]  /*113d0*/  FFMA.FTZ R240, R8, c[0x0][0x2d0], -R163.reuse ;  /* 0x0000b40008f07a23 */ /* 0x100fe400000108a3 */
[----:B------:R2:W-:Y:S01]  /*113e0*/  @P1 LDGSTS.E.BYPASS.LTC128B.128 [R217+0xe080], [R16.64+0x100], !P5 ;  /* 0x0e08010010d91fae */ /* 0x0005e2000e901d48 */
[--C-:B------:R-:W-:Y:S01]  /*113f0*/  FFMA.FTZ R239, R9, c[0x0][0x2d0], -R163.reuse ;  /* 0x0000b40009ef7a23 */ /* 0x100fe200000108a3 */
[----:B------:R-:W-:Y:S01]  /*11400*/  MUFU.EX2 R151, R151 ;  /* 0x0000009700977308 */ /* 0x000fe20000000800 */
[----:B-1----:R-:W-:Y:S01]  /*11410*/  FMNMX.FTZ R148, R4, R148, !PT ;  /* 0x0000009404947209 */ /* 0x002fe20007810000 */
[--C-:B------:R-:W-:Y:S01]  /*11420*/  FFMA.FTZ R242, R168, c[0x0][0x2d0], -R163.reuse ;  /* 0x0000b400a8f27a23 */ /* 0x100fe200000108a3 */
[----:B------:R-:W-:Y:S01]  /*11430*/  FSEL R4, R0, RZ, P0 ;  /* 0x000000ff00047208 */ /* 0x000fe20000000000 */
[----:B------:R-:W-:Y:S01]  /*11440*/  FFMA.FTZ R243, R167, c[0x0][0x2d0], -R163 ;  /* 0x0000b400a7f37a23 */ /* 0x000fe200000108a3 */
[C---:B------:R-:W-:Y:S01]  /*11450*/  FSETP.NEU.FTZ.AND P0, PT, R148.reuse, -INF , PT ;  /* 0xff8000009400780b */ /* 0x040fe20003f1d000 */
[----:B------:R2:W-:Y:S01]  /*11460*/  @P1 LDGSTS.E.BYPASS.LTC128B.128 [R217+0xf080], [R16.64+0x180], !P4 ;  /* 0x0f08018010d91fae */ /* 0x0005e2000e101d48 */
[----:B------:R-:W-:Y:S02]  /*11470*/  FMUL.FTZ R160, R148, c[0x0][0x2d0] ;  /* 0x0000b40094a07a20 */ /* 0x000fe40000410000 */
[----:B------:R-:W-:Y:S01]  /*11480*/  FADD.FTZ R3, -R4, R3 ;  /* 0x0000000304037221 */ /* 0x000fe20000010100 */
[----:B------:R-:W-:Y:S01]  /*11490*/  FSEL R4, R148, RZ, P0 ;  /* 0x000000ff94047208 */ /* 0x000fe20000000000 */
[----:B------:R-:W1:Y:S01]  /*114a0*/  MUFU.EX2 R150, R150 ;  /* 0x0000009600967308 */ /* 0x000e620000000800 */
[----:B------:R-:W-:Y:S01]  /*114b0*/  FSEL R160, R160, RZ, P0 ;  /* 0x000000ffa0a07208 */ /* 0x000fe20000000000 */
[----:B------:R-:W3:Y:S01]  /*114c0*/  LDSM.16.MT88.4 R12, [R211+0x8080] ;  /* 0x00808000d30c783b */ /* 0x000ee20000004200 */
[----:B------:R-:W-:Y:S01]  /*114d0*/  FMUL.FTZ R3, R3, c[0x0][0x2d0] ;  /* 0x0000b40003037a20 */ /* 0x000fe20000410000 */
[----:B------:R-:W-:Y:S01]  /*114e0*/  ISETP.GT.AND P0, PT, R236, R235, PT ;  /* 0x000000ebec00720c */ /* 0x000fe20003f04270 */
[----:B------:R-:W-:Y:S02]  /*114f0*/  FADD.FTZ R2, -R4, R2 ;  /* 0x0000000204027221 */ /* 0x000fe40000010100 */
[--C-:B------:R-:W-:Y:S02]  /*11500*/  FFMA.FTZ R238, R6, c[0x0][0x2d0], -R160.reuse ;  /* 0x0000b40006ee7a23 */ /* 0x100fe400000108a0 */
[--C-:B------:R-:W-:Y:S01]  /*11510*/  FFMA.FTZ R237, R7, c[0x0][0x2d0], -R160.reuse ;  /* 0x0000b40007ed7a23 */ /* 0x100fe200000108a0 */
[----:B------:R-:W4:Y:S01]  /*11520*/  MUFU.EX2 R3, R3 ;  /* 0x0000000300037308 */ /* 0x000f220000000800 */
[--C-:B------:R-:W-:Y:S01]  /*11530*/  FFMA.FTZ R230, R10, c[0x0][0x2d0], -R160.reuse ;  /* 0x0000b4000ae67a23 */ /* 0x100fe200000108a0 */
[----:B------:R-:W3:Y:S01]  /*11540*/  LDSM.16.MT88.4 R156, [R206+0x8080] ;  /* 0x00808000ce9c783b */ /* 0x000ee20000004200 */
[--C-:B------:R-:W-:Y:S02]  /*11550*/  FFMA.FTZ R241, R11, c[0x0][0x2d0], -R160.reuse ;  /* 0x0000b4000bf17a23 */ /* 0x100fe400000108a0 */
[----:B------:R-:W-:Y:S02]  /*11560*/  FMUL.FTZ R2, R2, c[0x0][0x2d0] ;  /* 0x0000b40002027a20 */ /* 0x000fe40000410000 */
[--C-:B------:R-:W-:Y:S02]  /*11570*/  FFMA.FTZ R244, R166, c[0x0][0x2d0], -R160.reuse ;  /* 0x0000b400a6f47a23 */ /* 0x100fe400000108a0 */
[----:B------:R-:W-:Y:S01]  /*11580*/  LDSM.16.MT88.4 R168, [R206+0x9880] ;  /* 0x00988000cea8783b */ /* 0x000fe20000004200 */
[----:B------:R-:W-:Y:S01]  /*11590*/  MUFU.EX2 R240, R240 ;  /* 0x000000f000f07308 */ /* 0x000fe20000000800 */
[--C-:B------:R-:W-:Y:S02]  /*115a0*/  FFMA.FTZ R245, R165, c[0x0][0x2d0], -R160.reuse ;  /* 0x0000b400a5f57a23 */ /* 0x100fe400000108a0 */
[--C-:B------:R-:W-:Y:S01]  /*115b0*/  FFMA.FTZ R246, R164, c[0x0][0x2d0], -R163.reuse ;  /* 0x0000b400a4f67a23 */ /* 0x100fe200000108a3 */
[----:B-1----:R-:W-:Y:S01]  /*115c0*/  F2FP.PACK_AB R152, R150, R151 ;  /* 0x000000979698723e */ /* 0x002fe200000000ff */
[--C-:B------:R-:W-:Y:S01]  /*115d0*/  FFMA.FTZ R248, R161, c[0x0][0x2d0], -R160.reuse ;  /* 0x0000b400a1f87a23 */ /* 0x100fe200000108a0 */
[----:B------:R-:W-:Y:S01]  /*115e0*/  LDSM.16.MT88.4 R164, [R204+0x8880] ;  /* 0x00888000cca4783b */ /* 0x000fe20000004200 */
[----:B------:R-:W-:Y:S02]  /*115f0*/  FFMA.FTZ R163, R162, c[0x0][0x2d0], -R163 ;  /* 0x0000b400a2a37a23 */ /* 0x000fe400000108a3 */
[----:B------:R-:W-:Y:S01]  /*11600*/  FFMA.FTZ R160, R149, c[0x0][0x2d0], -R160 ;  /* 0x0000b40095a07a23 */ /* 0x000fe200000108a0 */
[----:B------:R-:W1:Y:S03]  /*11610*/  MUFU.EX2 R2, R2 ;  /* 0x0000000200027308 */ /* 0x000e660000000800 */
[----:B------:R-:W-:Y:S01]  /*11620*/  LDSM.16.MT88.4 R172, [R204+0x9880] ;  /* 0x00988000ccac783b */ /* 0x000fe20000004200 */
[C---:B----4-:R-:W-:Y:S02]  /*11630*/  FMUL.FTZ R4, R3.reuse, R144 ;  /* 0x0000009003047220 */ /* 0x050fe40000410000 */
[C---:B------:R-:W-:Y:S02]  /*11640*/  FMUL.FTZ R5, R3.reuse, R145 ;  /* 0x0000009103057220 */ /* 0x040fe40000410000 */
[C---:B------:R-:W-:Y:S02]  /*11650*/  FMUL.FTZ R8, R3.reuse, R140 ;  /* 0x0000008c03087220 */ /* 0x040fe40000410000 */
[----:B------:R-:W4:Y:S01]  /*11660*/  MUFU.EX2 R239, R239 ;  /* 0x000000ef00ef7308 */ /* 0x000f220000000800 */
[C---:B------:R-:W-:Y:S01]  /*11670*/  FMUL.FTZ R9, R3.reuse, R141 ;  /* 0x0000008d03097220 */ /* 0x040fe20000410000 */
[----:B-----5:R-:W-:Y:S01]  /*11680*/  LDSM.16.MT88.4 R176, [R211+0xa880] ;  /* 0x00a88000d3b0783b */ /* 0x020fe20000004200 */
[C---:B--2---:R-:W-:Y:S02]  /*11690*/  FMUL.FTZ R16, R3.reuse, R136 ;  /* 0x0000008803107220 */ /* 0x044fe40000410000 */
[C---:B------:R-:W-:Y:S02]  /*116a0*/  FMUL.FTZ R17, R3.reuse, R137 ;  /* 0x0000008903117220 */ /* 0x040fe40000410000 */
[C---:B------:R-:W-:Y:S02]  /*116b0*/  FMUL.FTZ R28, R3.reuse, R28 ;  /* 0x0000001c031c7220 */ /* 0x040fe40000410000 */
[----:B------:R-:W-:Y:S01]  /*116c0*/  LDSM.16.MT88.4 R180, [R206+0xa880] ;  /* 0x00a88000ceb4783b */ /* 0x000fe20000004200 */
[----:B------:R-:W-:Y:S01]  /*116d0*/  MUFU.EX2 R238, R238 ;  /* 0x000000ee00ee7308 */ /* 0x000fe20000000800 */
[C---:B------:R-:W-:Y:S02]  /*116e0*/  FMUL.FTZ R29, R3.reuse, R29 ;  /* 0x0000001d031d7220 */ /* 0x040fe40000410000 */
[----:B------:R-:W-:Y:S02]  /*116f0*/  FMUL.FTZ R32, R3, R32 ;  /* 0x0000002003207220 */ /* 0x000fe40000410000 */
[C---:B-1----:R-:W-:Y:S01]  /*11700*/  FMUL.FTZ R6, R2.reuse, R146 ;  /* 0x0000009202067220 */ /* 0x042fe20000410000 */
[----:B------:R-:W-:Y:S01]  /*11710*/  LDSM.16.MT88.4 R184, [R204+0xa880] ;  /* 0x00a88000ccb8783b */ /* 0x000fe20000004200 */
[C---:B------:R-:W-:Y:S02]  /*11720*/  FMUL.FTZ R7, R2.reuse, R147 ;  /* 0x0000009302077220 */ /* 0x040fe40000410000 */
[C---:B------:R-:W-:Y:S01]  /*11730*/  FMUL.FTZ R10, R2.reuse, R142 ;  /* 0x0000008e020a7220 */ /* 0x040fe20000410000 */
[----:B------:R-:W1:Y:S01]  /*11740*/  MUFU.EX2 R237, R237 ;  /* 0x000000ed00ed7308 */ /* 0x000e620000000800 */
[C---:B------:R-:W-:Y:S02]  /*11750*/  FMUL.FTZ R11, R2.reuse, R143 ;  /* 0x0000008f020b7220 */ /* 0x040fe40000410000 */
[----:B------:R-:W2:Y:S01]  /*11760*/  LDSM.16.MT88.4 R144, [R205+0x8080] ;  /* 0x00808000cd90783b */ /* 0x000ea20000004200 */
[----:B----4-:R-:W-:Y:S01]  /*11770*/  F2FP.PACK_AB R154, R239, R240 ;  /* 0x000000f0ef9a723e */ /* 0x010fe200000000ff */
[C---:B------:R-:W-:Y:S02]  /*11780*/  FMUL.FTZ R18, R2.reuse, R138 ;  /* 0x0000008a02127220 */ /* 0x040fe40000410000 */
[C---:B------:R-:W-:Y:S02]  /*11790*/  FMUL.FTZ R19, R2.reuse, R139 ;  /* 0x0000008b02137220 */ /* 0x040fe40000410000 */
[C---:B------:R-:W-:Y:S01]  /*117a0*/  FMUL.FTZ R30, R2.reuse, R30 ;  /* 0x0000001e021e7220 */ /* 0x040fe20000410000 */
[----:B------:R-:W-:Y:S01]  /*117b0*/  MUFU.EX2 R230, R230 ;  /* 0x000000e600e67308 */ /* 0x000fe20000000800 */
[----:B------:R-:W-:Y:S01]  /*117c0*/  LDSM.16.MT88.4 R136, [R211+0x9080] ;  /* 0x00908000d388783b */ /* 0x000fe20000004200 */
[C---:B------:R-:W-:Y:S02]  /*117d0*/  FMUL.FTZ R31, R2.reuse, R31 ;  /* 0x0000001f021f7220 */ /* 0x040fe40000410000 */
[C---:B------:R-:W-:Y:S02]  /*117e0*/  FMUL.FTZ R33, R3.reuse, R33 ;  /* 0x0000002103217220 */ /* 0x040fe40000410000 */
[C---:B------:R-:W-:Y:S02]  /*117f0*/  FMUL.FTZ R34, R2.reuse, R34 ;  /* 0x0000002202227220 */ /* 0x040fe40000410000 */
[----:B------:R-:W-:Y:S01]  /*11800*/  LDSM.16.MT88.4 R140, [R206+0x9080] ;  /* 0x00908000ce8c783b */ /* 0x000fe20000004200 */
[C---:B------:R-:W-:Y:S01]  /*11810*/  FMUL.FTZ R35, R2.reuse, R35 ;  /* 0x0000002302237220 */ /* 0x040fe20000410000 */
[----:B------:R-:W4:Y:S01]  /*11820*/  MUFU.EX2 R241, R241 ;  /* 0x000000f100f17308 */ /* 0x000f220000000800 */
[C---:B------:R-:W-:Y:S02]  /*11830*/  FMUL.FTZ R36, R3.reuse, R36 ;  /* 0x0000002403247220 */ /* 0x040fe40000410000 */
[----:B------:R-:W-:Y:S01]  /*11840*/  FMUL.FTZ R37, R3, R37 ;  /* 0x0000002503257220 */ /* 0x000fe20000410000 */
[----:B-1----:R-:W-:Y:S01]  /*11850*/  F2FP.PACK_AB R153, R237, R238 ;  /* 0x000000eeed99723e */ /* 0x002fe200000000ff */
[----:B------:R-:W-:Y:S01]  /*11860*/  LDSM.16.MT88.4 R188, [R211+0xb880] ;  /* 0x00b88000d3bc783b */ /* 0x000fe20000004200 */
[C---:B------:R-:W-:Y:S02]  /*11870*/  FMUL.FTZ R38, R2.reuse, R38 ;  /* 0x0000002602267220 */ /* 0x040fe40000410000 */
[C---:B------:R-:W-:Y:S02]  /*11880*/  FMUL.FTZ R39, R2.reuse, R39 ;  /* 0x0000002702277220 */ /* 0x040fe40000410000 */
[----:B------:R-:W-:Y:S01]  /*11890*/  MUFU.EX2 R247, R163 ;  /* 0x000000a300f77308 */ /* 0x000fe20000000800 */
[C---:B------:R-:W-:Y:S01]  /*118a0*/  FMUL.FTZ R40, R3.reuse, R40 ;  /* 0x0000002803287220 */ /* 0x040fe20000410000 */
[----:B------:R-:W-:Y:S01]  /*118b0*/  LDSM.16.MT88.4 R192, [R206+0xb880] ;  /* 0x00b88000cec0783b */ /* 0x000fe20000004200 */
[C---:B------:R-:W-:Y:S02]  /*118c0*/  FMUL.FTZ R41, R3.reuse, R41 ;  /* 0x0000002903297220 */ /* 0x040fe40000410000 */
[C---:B------:R-:W-:Y:S02]  /*118d0*/  FMUL.FTZ R42, R2.reuse, R42 ;  /* 0x0000002a022a7220 */ /* 0x040fe40000410000 */
[C---:B------:R-:W-:Y:S02]  /*118e0*/  FMUL.FTZ R43, R2.reuse, R43 ;  /* 0x0000002b022b7220 */ /* 0x040fe40000410000 */
[----:B------:R-:W0:Y:S01]  /*118f0*/  LDGDEPBAR ;  /* 0x00000000000079af */ /* 0x000e220000000000 */
        /* <DEDUP_REMOVED lines=8> */
[C---:B---3--:R-:W-:Y:S05]  /*11980*/  HMMA.16816.F32 R4, R152.reuse, R12, R4 ;  /* 0x0000000c9804723c */ /* 0x048fea0000001804 */
[C---:B------:R-:W-:Y:S02]  /*11990*/  FMUL.FTZ R49, R3.reuse, R49 ;  /* 0x0000003103317220 */ /* 0x040fe40000410000 */
[C---:B------:R-:W-:Y:S01]  /*119a0*/  FMUL.FTZ R12, R3.reuse, R132 ;  /* 0x00000084030c7220 */ /* 0x040fe20000410000 */
[C---:B------:R-:W-:Y:S01]  /*119b0*/  HMMA.16816.F32 R8, R152.reuse, R14, R8 ;  /* 0x0000000e9808723c */ /* 0x040fe20000001808 */
[----:B------:R-:W3:Y:S03]  /*119c0*/  MUFU.EX2 R243, R243 ;  /* 0x000000f300f37308 */ /* 0x000ee60000000800 */
[C---:B------:R-:W-:Y:S01]  /*119d0*/  FMUL.FTZ R13, R3.reuse, R133 ;  /* 0x00000085030d7220 */ /* 0x040fe20000410000 */
[----:B-1----:R-:W-:Y:S01]  /*119e0*/  LDSM.16.MT88.4 R160, [R205+0x8880] ;  /* 0x00888000cda0783b */ /* 0x002fe20000004200 */
[C---:B------:R-:W-:Y:S02]  /*119f0*/  FMUL.FTZ R20, R3.reuse, R20 ;  /* 0x0000001403147220 */ /* 0x040fe40000410000 */
[C---:B------:R-:W-:Y:S03]  /*11a00*/  FMUL.FTZ R14, R2.reuse, R134 ;  /* 0x00000086020e7220 */ /* 0x040fe60000410000 */
[----:B------:R-:W-:Y:S01]  /*11a10*/  MUFU.EX2 R244, R244 ;  /* 0x000000f400f47308 */ /* 0x000fe20000000800 */
[C---:B------:R-:W-:Y:S02]  /*11a20*/  FMUL.FTZ R15, R2.reuse, R135 ;  /* 0x00000087020f7220 */ /* 0x040fe40000410000 */
[----:B------:R-:W1:Y:S01]  /*11a30*/  LDSM.16.MT88.4 R132, [R204+0x8080] ;  /* 0x00808000cc84783b */ /* 0x000e620000004200 */
[C---:B------:R-:W-:Y:S02]  /*11a40*/  FMUL.FTZ R50, R2.reuse, R50 ;  /* 0x0000003202327220 */ /* 0x040fe40000410000 */
[C---:B------:R-:W-:Y:S02]  /*11a50*/  FMUL.FTZ R51, R2.reuse, R51 ;  /* 0x0000003302337220 */ /* 0x040fe40000410000 */
[C---:B------:R-:W-:Y:S02]  /*11a60*/  HMMA.16816.F32 R12, R152.reuse, R156, R12 ;  /* 0x0000009c980c723c */ /* 0x040fe4000000180c */
[----:B------:R-:W4:Y:S01]  /*11a70*/  MUFU.EX2 R245, R245 ;  /* 0x000000f500f57308 */ /* 0x000f220000000800 */
        /* <DEDUP_REMOVED lines=11> */
[C---:B--2---:R-:W-:Y:S01]  /*11b30*/  HMMA.16816.F32 R20, R152.reuse, R144, R20 ;  /* 0x000000909814723c */ /* 0x044fe20000001814 */
[----:B------:R-:W2:Y:S02]  /*11b40*/  MUFU.EX2 R248, R248 ;  /* 0x000000f800f87308 */ /* 0x000ea40000000800 */
        /* <DEDUP_REMOVED lines=73> */
[C---:B------:R-:W-:Y:S04]  /*11fe0*/  FMUL.FTZ R100, R3.reuse, R100 ;  /* 0x0000006403647220 */ /* 0x040fe80000410000 */
[C---:B------:R-:W-:Y:S01]  /*11ff0*/  FMUL.FTZ R101, R3.reuse, R101 ;  /* 0x0000006503657220 */ /* 0x040fe20000410000 */
        /* <DEDUP_REMOVED lines=104> */
.L_x_2188:
        /* <DEDUP_REMOVED lines=9> */
.L_x_2191:
        /* <DEDUP_REMOVED lines=11> */
[----:B------:R-:W-:Y:S07]  /*127c0*/  LDSM.16.M88.4 R16, [R214+0x10080] ;  /* 0x01008000d610783b */ /* 0x000fee0000000200 */
        /* <DEDUP_REMOVED lines=12> */
[----:B------:R2:W-:Y:S07]  /*12890*/  LDGSTS.E.BYPASS.LTC128B.128 [R217+0xa080], [R12.64+0x100], !P5 ;  /* 0x0a0801000cd97fae */ /* 0x0005ee000e901d48 */
[----:B------:R2:W-:Y:S07]  /*128a0*/  LDGSTS.E.BYPASS.LTC128B.128 [R217+0xb080], [R12.64+0x180], !P4 ;  /* 0x0b0801800cd97fae */ /* 0x0005ee000e101d48 */
[----:B------:R-:W-:Y:S07]  /*128b0*/  LDSM.16.M88.4 R164, [R209+0x10080] ;  /* 0x01008000d1a4783b */ /* 0x000fee0000000200 */
[----:B------:R-:W0:Y:S07]  /*128c0*/  LDGDEPBAR ;  /* 0x00000000000079af */ /* 0x000e2e0000000000 */
[----:B------:R-:W1:Y:S01]  /*128d0*/  LDSM.16.M88.4 R168, [R208+0xc080] ;  /* 0x00c08000d0a8783b */ /* 0x000e620000000200 */
[C---:B--2---:R-:W-:Y:S06]  /*128e0*/  HMMA.16816.F32 R12, R16.reuse, R148, RZ ;  /* 0x00000094100c723c */ /* 0x044fec00000018ff */
[----:B------:R-:W-:Y:S02]  /*128f0*/  LDSM.16.M88.4 R172, [R207+0x10080] ;  /* 0x01008000cfac783b */ /* 0x000fe40000000200 */
[----:B------:R-:W-:Y:S05]  /*12900*/  HMMA.16816.F32 R16, R16, R150, RZ ;  /* 0x000000961010723c */ /* 0x000fea00000018ff */
[----:B------:R-:W2:Y:S03]  /*12910*/  LDSM.16.M88.4 R148, [R208+0xc880] ;  /* 0x00c88000d094783b */ /* 0x000ea60000000200 */
[C---:B---3--:R-:W-:Y:S04]  /*12920*/  HMMA.16816.F32 R4, R152.reuse, R156, R4 ;  /* 0x0000009c9804723c */ /* 0x048fe80000001804 */
[----:B------:R-:W3:Y:S04]  /*12930*/  LDSM.16.M88.4 R176, [R202] ;  /* 0x00000000cab0783b */ /* 0x000ee80000000200 */
[C---:B------:R-:W-:Y:S03]  /*12940*/  HMMA.16816.F32 R8, R152.reuse, R158, R8 ;  /* 0x0000009e9808723c */ /* 0x040fe60000001808 */
[----:B------:R-:W-:Y:S05]  /*12950*/  LDSM.16.M88.4 R156, [R214+0x14080] ;  /* 0x01408000d69c783b */ /* 0x000fea0000000200 */
        /* <DEDUP_REMOVED lines=94> */
[C---:B----4-:R-:W-:Y:S07]  /*12f40*/  HMMA.16816.F32 R12, R172.reuse, R152, R12 ;  /* 0x00000098ac0c723c */ /* 0x050fee000000180c */
[----:B------:R-:W-:Y:S01]  /*12f50*/  @P0 IMAD.WIDE.U32 R152, R230, c[0x0][0x1e0], RZ ;  /* 0x00007800e6980a25 */ /* 0x000fe200078e00ff */
[----:B------:R-:W-:Y:S04]  /*12f60*/  HMMA.16816.F32 R16, R172, R154, R16 ;  /* 0x0000009aac10723c */ /* 0x000fe80000001810 */
[----:B------:R-:W-:Y:S04]  /*12f70*/  FMNMX.FTZ R0, R4, R3, !PT ;  /* 0x0000000304007209 */ /* 0x000fe80007810000 */
        /* <DEDUP_REMOVED lines=16> */
[----:B------:R-:W2:Y:S01]  /*13080*/  SHFL.BFLY PT, R149, R0, 0x2, 0x1f ;  /* 0x0c401f0000957f89 */ /* 0x000ea200000e0000 */
[----:B-1----:R-:W-:Y:S06]  /*13090*/  FMNMX.FTZ R151, R151, R148, !PT ;  /* 0x0000009497977209 */ /* 0x002fec0007810000 */
[----:B------:R-:W1:Y:S01]  /*130a0*/  SHFL.BFLY PT, R150, R151, 0x1, 0x1f ;  /* 0x0c201f0097967f89 */ /* 0x000e6200000e0000 */
[----:B--2---:R-:W-:Y:S06]  /*130b0*/  FMNMX.FTZ R149, R0, R149, !PT ;  /* 0x0000009500957209 */ /* 0x004fec0007810000 */
[----:B------:R-:W2:Y:S01]  /*130c0*/  SHFL.BFLY PT, R148, R149, 0x1, 0x1f ;  /* 0x0c201f0095947f89 */ /* 0x000ea200000e0000 */
[----:B-1----:R-:W-:Y:S05]  /*130d0*/  FMNMX.FTZ R0, R151, R150, !PT ;  /* 0x0000009697007209 */ /* 0x002fea0007810000 */
[C---:B------:R-:W-:Y:S02]  /*130e0*/  FMUL.FTZ R165, R0.reuse, c[0x0][0x2d0] ;  /* 0x0000b40000a57a20 */ /* 0x040fe40000410000 */
[----:B------:R-:W-:Y:S02]  /*130f0*/  FADD.FTZ R3, -R0, R3 ;  /* 0x0000000300037221 */ /* 0x000fe40000010100 */
[--C-:B------:R-:W-:Y:S01]  /*13100*/  FFMA.FTZ R150, R5, c[0x0][0x2d0], -R165.reuse ;  /* 0x0000b40005967a23 */ /* 0x100fe200000108a5 */
[----:B--2---:R-:W-:Y:S01]  /*13110*/  FMNMX.FTZ R148, R149, R148, !PT ;  /* 0x0000009495947209 */ /* 0x004fe20007810000 */
[--C-:B------:R-:W-:Y:S01]  /*13120*/  FFMA.FTZ R149, R4, c[0x0][0x2d0], -R165.reuse ;  /* 0x0000b40004957a23 */ /* 0x100fe200000108a5 */
[----:B------:R-:W-:Y:S01]  /*13130*/  @P0 SHF.R.S32.HI R4, RZ, 0x1f, R230 ;  /* 0x0000001fff040819 */ /* 0x000fe200000114e6 */
[--C-:B------:R-:W-:Y:S01]  /*13140*/  FFMA.FTZ R151, R8, c[0x0][0x2d0], -R165.reuse ;  /* 0x0000b40008977a23 */ /* 0x100fe200000108a5 */
[----:B------:R-:W-:Y:S01]  /*13150*/  @P0 LEA R5, P1, R152, R218, 0x5 ;  /* 0x000000da98050211 */ /* 0x000fe200078228ff */
[--C-:B------:R-:W-:Y:S01]  /*13160*/  FFMA.FTZ R226, R9, c[0x0][0x2d0], -R165.reuse ;  /* 0x0000b40009e27a23 */ /* 0x100fe200000108a5 */
[----:B------:R-:W-:Y:S01]  /*13170*/  MUFU.EX2 R150, R150 ;  /* 0x0000009600967308 */ /* 0x000fe20000000800 */
[----:B------:R-:W-:Y:S02]  /*13180*/  @P0 IMAD R4, R4, c[0x0][0x1e0], RZ ;  /* 0x0000780004040a24 */ /* 0x000fe400078e02ff */
[----:B------:R-:W-:Y:S02]  /*13190*/  FMUL.FTZ R164, R148, c[0x0][0x2d0] ;  /* 0x0000b40094a47a20 */ /* 0x000fe40000410000 */
[----:B------:R-:W-:Y:S02]  /*131a0*/  @P0 IMAD R4, R230, c[0x0][0x1e4], R4 ;  /* 0x00007900e6040a24 */ /* 0x000fe400078e0204 */
[----:B------:R-:W-:Y:S02]  /*131b0*/  FADD.FTZ R2, -R148, R2 ;  /* 0x0000000294027221 */ /* 0x000fe40000010100 */
[--C-:B------:R-:W-:Y:S01]  /*131c0*/  FFMA.FTZ R227, R6, c[0x0][0x2d0], -R164.reuse ;  /* 0x0000b40006e37a23 */ /* 0x100fe200000108a4 */
[----:B------:R-:W-:Y:S01]  /*131d0*/  @P0 IADD3 R4, R153, R4, RZ ;  /* 0x0000000499040210 */ /* 0x000fe20007ffe0ff */
[--C-:B------:R-:W-:Y:S01]  /*131e0*/  FFMA.FTZ R228, R7, c[0x0][0x2d0], -R164.reuse ;  /* 0x0000b40007e47a23 */ /* 0x100fe200000108a4 */
[----:B------:R-:W-:Y:S01]  /*131f0*/  MUFU.EX2 R149, R149 ;  /* 0x0000009500957308 */ /* 0x000fe20000000800 */
[----:B------:R-:W-:Y:S01]  /*13200*/  FFMA.FTZ R229, R10, c[0x0][0x2d0], -R164 ;  /* 0x0000b4000ae57a23 */ /* 0x000fe200000108a4 */
[----:B------:R-:W-:Y:S01]  /*13210*/  @P0 LEA.HI.X R4, R152, R223, R4, 0x5, P1 ;  /* 0x000000df98040211 */ /* 0x000fe200008f2c04 */
[----:B------:R-:W-:Y:S01]  /*13220*/  FFMA.FTZ R231, R11, c[0x0][0x2d0], -R164 ;  /* 0x0000b4000be77a23 */ /* 0x000fe200000108a4 */
        /* <DEDUP_REMOVED lines=11> */
[----:B------:R1:W-:Y:S01]  /*132e0*/  @P0 LDGSTS.E.BYPASS.LTC128B.128 [R217+0xd080], [R8.64+0x80], !P6 ;  /* 0x0d08008008d90fae */ /* 0x0003e2000f101d48 */
[----:B------:R-:W2:Y:S01]  /*132f0*/  MUFU.EX2 R3, R3 ;  /* 0x0000000300037308 */ /* 0x000ea20000000800 */
[--C-:B------:R-:W-:Y:S02]  /*13300*/  FFMA.FTZ R238, R18, c[0x0][0x2d0], -R164.reuse ;  /* 0x0000b40012ee7a23 */ /* 0x100fe400000108a4 */
[----:B------:R-:W-:Y:S02]  /*13310*/  FFMA.FTZ R165, R17, c[0x0][0x2d0], -R165 ;  /* 0x0000b40011a57a23 */ /* 0x000fe400000108a5 */
[----:B------:R-:W-:Y:S01]  /*13320*/  FFMA.FTZ R164, R19, c[0x0][0x2d0], -R164 ;  /* 0x0000b40013a47a23 */ /* 0x000fe200000108a4 */
[----:B------:R1:W-:Y:S04]  /*13330*/  @P0 LDGSTS.E.BYPASS.LTC128B.128 [R217+0xe080], [R8.64+0x100], !P5 ;  /* 0x0e08010008d90fae */ /* 0x0003e8000e901d48 */
[----:B------:R-:W3:Y:S03]  /*13340*/  MUFU.EX2 R2, R2 ;  /* 0x0000000200027308 */ /* 0x000ee60000000800 */
[----:B------:R1:W-:Y:S07]  /*13350*/  @P0 LDGSTS.E.BYPASS.LTC128B.128 [R217+0xf080], [R8.64+0x180], !P4 ;  /* 0x0f08018008d90fae */ /* 0x0003ee000e101d48 */
[----:B------:R-:W4:Y:S01]  /*13360*/  LDSM.16.MT88.4 R152, [R211+0x8080] ;  /* 0x00808000d398783b */ /* 0x000f220000004200 */
[----:B------:R-:W5:Y:S01]  /*13370*/  MUFU.EX2 R226, R226 ;  /* 0x000000e200e27308 */ /* 0x000f620000000800 */
[C---:B--2---:R-:W-:Y:S01]  /*13380*/  FMUL.FTZ R4, R3.reuse, R144 ;  /* 0x0000009003047220 */ /* 0x044fe20000410000 */
[----:B------:R-:W-:Y:S01]  /*13390*/  F2FP.PACK_AB R144, R150, R149 ;  /* 0x000000959690723e */ /* 0x000fe200000000ff */
[C---:B------:R-:W-:Y:S03]  /*133a0*/  FMUL.FTZ R5, R3.reuse, R145 ;  /* 0x0000009103057220 */ /* 0x040fe60000410000 */
[----:B------:R-:W2:Y:S01]  /*133b0*/  LDSM.16.MT88.4 R156, [R206+0x8080] ;  /* 0x00808000ce9c783b */ /* 0x000ea20000004200 */
[C---:B------:R-:W-:Y:S02]  /*133c0*/  FMUL.FTZ R132, R3.reuse, R132 ;  /* 0x0000008403847220 */ /* 0x040fe40000410000 */
[C---:B------:R-:W-:Y:S01]  /*133d0*/  FMUL.FTZ R133, R3.reuse, R133 ;  /* 0x0000008503857220 */ /* 0x040fe20000410000 */
[----:B------:R-:W-:Y:S01]  /*133e0*/  MUFU.EX2 R227, R227 ;  /* 0x000000e300e37308 */ /* 0x000fe20000000800 */
[C---:B------:R-:W-:Y:S02]  /*133f0*/  FMUL.FTZ R136, R3.reuse, R136 ;  /* 0x0000008803887220 */ /* 0x040fe40000410000 */
[----:B------:R-:W2:Y:S01]  /*13400*/  LDSM.16.MT88.4 R160, [R205+0x8080] ;  /* 0x00808000cda0783b */ /* 0x000ea20000004200 */
[C---:B---3--:R-:W-:Y:S02]  /*13410*/  FMUL.FTZ R6, R2.reuse, R146 ;  /* 0x0000009202067220 */ /* 0x048fe40000410000 */
[C---:B------:R-:W-:Y:S02]  /*13420*/  FMUL.FTZ R7, R2.reuse, R147 ;  /* 0x0000009302077220 */ /* 0x040fe40000410000 */
[----:B------:R-:W-:Y:S02]  /*13430*/  FMUL.FTZ R10, R2, R142 ;  /* 0x0000008e020a7220 */ /* 0x000fe40000410000 */
[----:B------:R-:W3:Y:S01]  /*13440*/  MUFU.EX2 R228, R228 ;  /* 0x000000e400e47308 */ /* 0x000ee20000000800 */
[C---:B-1----:R-:W-:Y:S01]  /*13450*/  FMUL.FTZ R8, R3.reuse, R140 ;  /* 0x0000008c03087220 */ /* 0x042fe20000410000 */
[----:B------:R-:W-:Y:S01]  /*13460*/  LDSM.16.MT88.4 R12, [R204+0xb080] ;  /* 0x00b08000cc0c783b */ /* 0x000fe20000004200 */
[C---:B------:R-:W-:Y:S01]  /*13470*/  FMUL.FTZ R9, R3.reuse, R141 ;  /* 0x0000008d03097220 */ /* 0x040fe20000410000 */
[----:B-----5:R-:W-:Y:S01]  /*13480*/  F2FP.PACK_AB R146, R226, R151 ;  /* 0x00000097e292723e */ /* 0x020fe200000000ff */
[C---:B------:R-:W-:Y:S02]  /*13490*/  FMUL.FTZ R11, R2.reuse, R143 ;  /* 0x0000008f020b7220 */ /* 0x040fe40000410000 */
[C---:B------:R-:W-:Y:S02]  /*134a0*/  FMUL.FTZ R134, R2.reuse, R134 ;  /* 0x0000008602867220 */ /* 0x040fe40000410000 */
[----:B------:R-:W1:Y:S01]  /*134b0*/  LDSM.16.MT88.4 R140, [R204+0x8080] ;  /* 0x00808000cc8c783b */ /* 0x000e620000004200 */
[----:B------:R-:W-:Y:S01]  /*134c0*/  MUFU.EX2 R229, R229 ;  /* 0x000000e500e57308 */ /* 0x000fe20000000800 */
[C---:B------:R-:W-:Y:S02]  /*134d0*/  FMUL.FTZ R135, R2.reuse, R135 ;  /* 0x0000008702877220 */ /* 0x040fe40000410000 */
[C---:B------:R-:W-:Y:S02]  /*134e0*/  FMUL.FTZ R137, R3.reuse, R137 ;  /* 0x0000008903897220 */ /* 0x040fe40000410000 */
[C---:B------:R-:W-:Y:S01]  /*134f0*/  FMUL.FTZ R138, R2.reuse, R138 ;  /* 0x0000008a028a7220 */ /* 0x040fe20000410000 */
[----:B------:R-:W-:Y:S01]  /*13500*/  LDSM.16.MT88.4 R16, [R206+0x8880] ;  /* 0x00888000ce10783b */ /* 0x000fe20000004200 */
[----:B------:R-:W-:Y:S02]  /*13510*/  FMUL.FTZ R139, R2, R139 ;  /* 0x0000008b028b7220 */ /* 0x000fe40000410000 */
[C---:B------:R-:W-:Y:S01]  /*13520*/  FMUL.FTZ R20, R3.reuse, R20 ;  /* 0x0000001403147220 */ /* 0x040fe20000410000 */
[----:B------:R-:W5:Y:S01]  /*13530*/  MUFU.EX2 R231, R231 ;  /* 0x000000e700e77308 */ /* 0x000f620000000800 */
[C---:B------:R-:W-:Y:S02]  /*13540*/  FMUL.FTZ R21, R3.reuse, R21 ;  /* 0x0000001503157220 */ /* 0x040fe40000410000 */
[----:B------:R-:W-:Y:S01]  /*13550*/  LDSM.16.MT88.4 R168, [R211+0xa880] ;  /* 0x00a88000d3a8783b */ /* 0x000fe20000004200 */
[----:B---3--:R-:W-:Y:S01]  /*13560*/  F2FP.PACK_AB R145, R228, R227 ;  /* 0x000000e3e491723e */ /* 0x008fe200000000ff */
[C---:B------:R-:W-:Y:S02]  /*13570*/  FMUL.FTZ R22, R2.reuse, R22 ;  /* 0x0000001602167220 */ /* 0x040fe40000410000 */
[C---:B------:R-:W-:Y:S02]  /*13580*/  FMUL.FTZ R23, R2.reuse, R23 ;  /* 0x0000001702177220 */ /* 0x040fe40000410000 */
[C---:B------:R-:W-:Y:S01]  /*13590*/  FMUL.FTZ R24, R3.reuse, R24 ;  /* 0x0000001803187220 */ /* 0x040fe20000410000 */
[----:B------:R-:W-:Y:S01]  /*135a0*/  LDSM.16.MT88.4 R172, [R206+0xa880] ;  /* 0x00a88000ceac783b */ /* 0x000fe20000004200 */
[----:B------:R-:W-:Y:S01]  /*135b0*/  MUFU.EX2 R237, R165 ;  /* 0x000000a500ed7308 */ /* 0x000fe20000000800 */
[C---:B------:R-:W-:Y:S02]  /*135c0*/  FMUL.FTZ R25, R3.reuse, R25 ;  /* 0x0000001903197220 */ /* 0x040fe40000410000 */
[C---:B------:R-:W-:Y:S02]  /*135d0*/  FMUL.FTZ R26, R2.reuse, R26 ;  /* 0x0000001a021a7220 */ /* 0x040fe40000410000 */
[C---:B------:R-:W-:Y:S01]  /*135e0*/  FMUL.FTZ R27, R2.reuse, R27 ;  /* 0x0000001b021b7220 */ /* 0x040fe20000410000 */
[----:B------:R-:W-:Y:S01]  /*135f0*/  LDSM.16.MT88.4 R176, [R205+0xa880] ;  /* 0x00a88000cdb0783b */ /* 0x000fe20000004200 */
[C---:B------:R-:W-:Y:S02]  /*13600*/  FMUL.FTZ R28, R3.reuse, R28 ;  /* 0x0000001c031c7220 */ /* 0x040fe40000410000 */
[----:B------:R-:W-:Y:S01]  /*13610*/  FMUL.FTZ R29, R3, R29 ;  /* 0x0000001d031d7220 */ /* 0x000fe20000410000 */
[----:B------:R3:W-:Y:S01]  /*13620*/  MUFU.EX2 R239, R164 ;  /* 0x000000a400ef7308 */ /* 0x0007e20000000800 */
[C---:B------:R-:W-:Y:S01]  /*13630*/  FMUL.FTZ R30, R2.reuse, R30 ;  /* 0x0000001e021e7220 */ /* 0x040fe20000410000 */
[----:B-----5:R-:W-:Y:S01]  /*13640*/  F2FP.PACK_AB R147, R231, R229 ;  /* 0x000000e5e793723e */ /* 0x020fe200000000ff */
[----:B------:R-:W-:Y:S01]  /*13650*/  LDSM.16.MT88.4 R180, [R204+0xa880] ;  /* 0x00a88000ccb4783b */ /* 0x000fe20000004200 */
[C---:B------:R-:W-:Y:S02]  /*13660*/  FMUL.FTZ R31, R2.reuse, R31 ;  /* 0x0000001f021f7220 */ /* 0x040fe40000410000 */
[C---:B------:R-:W-:Y:S02]  /*13670*/  FMUL.FTZ R32, R3.reuse, R32 ;  /* 0x0000002003207220 */ /* 0x040fe40000410000 */
[C---:B------:R-:W-:Y:S01]  /*13680*/  FMUL.FTZ R33, R3.reuse, R33 ;  /* 0x0000002103217220 */ /* 0x040fe20000410000 */
[C---:B----4-:R-:W-:Y:S01]  /*13690*/  HMMA.16816.F32 R4, R144.reuse, R152, R4 ;  /* 0x000000989004723c */ /* 0x050fe20000001804 */
[----:B------:R-:W-:Y:S01]  /*136a0*/  LDSM.16.MT88.4 R184, [R211+0xb880] ;  /* 0x00b88000d3b8783b */ /* 0x000fe20000004200 */
[----:B------:R-:W-:Y:S03]  /*136b0*/  MUFU.EX2 R232, R232 ;  /* 0x000000e800e87308 */ /* 0x000fe60000000800 */
[C---:B------:R-:W-:Y:S02]  /*136c0*/  FMUL.FTZ R34, R2.reuse, R34 ;  /* 0x0000002202227220 */ /* 0x040fe40000410000 */
[C---:B------:R-:W-:Y:S01]  /*136d0*/  FMUL.FTZ R35, R2.reuse, R35 ;  /* 0x0000002302237220 */ /* 0x040fe20000410000 */
[C---:B------:R-:W-:Y:S01]  /*136e0*/  HMMA.16816.F32 R8, R144.reuse, R154, R8 ;  /* 0x0000009a9008723c */ /* 0x040fe20000001808 */
[----:B------:R-:W4:Y:S03]  /*136f0*/  LDSM.16.MT88.4 R152, [R211+0x9080] ;  /* 0x00908000d398783b */ /* 0x000f260000004200 */
[C---:B------:R-:W-:Y:S01]  /*13700*/  FMUL.FTZ R36, R3.reuse, R36 ;  /* 0x0000002403247220 */ /* 0x040fe20000410000 */
[----:B------:R-:W5:Y:S01]  /*13710*/  MUFU.EX2 R233, R233 ;  /* 0x000000e900e97308 */ /* 0x000f620000000800 */
[C---:B------:R-:W-:Y:S02]  /*13720*/  FMUL.FTZ R37, R3.reuse, R37 ;  /* 0x0000002503257220 */ /* 0x040fe40000410000 */
[C---:B--2---:R-:W-:Y:S01]  /*13730*/  HMMA.16816.F32 R132, R144.reuse, R156, R132 ;  /* 0x0000009c9084723c */ /* 0x044fe20000001884 */
[----:B---3--:R-:W-:Y:S03]  /*13740*/  LDSM.16.MT88.4 R164, [R204+0x9880] ;  /* 0x00988000cca4783b */ /* 0x008fe60000004200 */
[C---:B------:R-:W-:Y:S02]  /*13750*/  FMUL.FTZ R38, R2.reuse, R38 ;  /* 0x0000002602267220 */ /* 0x040fe40000410000 */
[C---:B------:R-:W-:Y:S01]  /*13760*/  FMUL.FTZ R39, R2.reuse, R39 ;  /* 0x0000002702277220 */ /* 0x040fe20000410000 */
[----:B------:R-:W-:Y:S01]  /*13770*/  MUFU.EX2 R234, R234 ;  /* 0x000000ea00ea7308 */ /* 0x000fe20000000800 */
[C---:B------:R-:W-:Y:S01]  /*13780*/  HMMA.16816.F32 R136, R144.reuse, R158, R136 ;  /* 0x0000009e9088723c */ /* 0x040fe20000001888 */
[----:B------:R-:W2:Y:S03]  /*13790*/  LDSM.16.MT88.4 R156, [R206+0x9080] ;  /* 0x00908000ce9c783b */ /* 0x000ea60000004200 */
[C---:B------:R-:W-:Y:S02]  /*137a0*/  FMUL.FTZ R40, R3.reuse, R40 ;  /* 0x0000002803287220 */ /* 0x040fe40000410000 */
[C---:B------:R-:W-:Y:S02]  /*137b0*/  FMUL.FTZ R41, R3.reuse, R41 ;  /* 0x0000002903297220 */ /* 0x040fe40000410000 */
[C---:B------:R-:W-:Y:S01]  /*137c0*/  HMMA.16816.F32 R20, R144.reuse, R160, R20 ;  /* 0x000000a09014723c */ /* 0x040fe20000001814 */
[----:B------:R-:W-:Y:S01]  /*137d0*/  LDSM.16.MT88.4 R188, [R206+0xb880] ;  /* 0x00b88000cebc783b */ /* 0x000fe20000004200 */
[----:B------:R-:W3:Y:S02]  /*137e0*/  MUFU.EX2 R235, R235 ;  /* 0x000000eb00eb7308 */ /* 0x000ee40000000800 */
[C---:B------:R-:W-:Y:S02]  /*137f0*/  FMUL.FTZ R42, R2.reuse, R42 ;  /* 0x0000002a022a7220 */ /* 0x040fe40000410000 */
[C---:B------:R-:W-:Y:S02]  /*13800*/  FMUL.FTZ R43, R2.reuse, R43 ;  /* 0x0000002b022b7220 */ /* 0x040fe40000410000 */
[C---:B------:R-:W-:Y:S01]  /*13810*/  HMMA.16816.F32 R24, R144.reuse, R162, R24 ;  /* 0x000000a29018723c */ /* 0x040fe20000001818 */
[----:B------:R-:W-:Y:S03]  /*13820*/  LDSM.16.MT88.4 R160, [R206+0x9880] ;  /* 0x00988000cea0783b */ /* 0x000fe60000004200 */
[C---:B------:R-:W-:Y:S01]  /*13830*/  FMUL.FTZ R44, R3.reuse, R44 ;  /* 0x0000002c032c7220 */ /* 0x040fe20000410000 */
[----:B------:R-:W2:Y:S01]  /*13840*/  MUFU.EX2 R236, R236 ;  /* 0x000000ec00ec7308 */ /* 0x000ea20000000800 */
[C---:B------:R-:W-:Y:S02]  /*13850*/  FMUL.FTZ R45, R3.reuse, R45 ;  /* 0x0000002d032d7220 */ /* 0x040fe40000410000 */
[C---:B-1----:R-:W-:Y:S01]  /*13860*/  HMMA.16816.F32 R28, R144.reuse, R140, R28 ;  /* 0x0000008c901c723c */ /* 0x042fe2000000181c */
[----:B------:R-:W-:Y:S03]  /*13870*/  LDSM.16.MT88.4 R192, [R204+0xb880] ;  /* 0x00b88000ccc0783b */ /* 0x000fe60000004200 */
[C---:B------:R-:W-:Y:S02]  /*13880*/  FMUL.FTZ R46, R2.reuse, R46 ;  /* 0x0000002e022e7220 */ /* 0x040fe40000410000 */
[C---:B------:R-:W-:Y:S01]  /*13890*/  FMUL.FTZ R47, R2.reuse, R47 ;  /* 0x0000002f022f7220 */ /* 0x040fe20000410000 */
[----:B------:R-:W1:Y:S01]  /*138a0*/  MUFU.EX2 R238, R238 ;  /* 0x000000ee00ee7308 */ /* 0x000e620000000800 */
[C---:B------:R-:W-:Y:S01]  /*138b0*/  HMMA.16816.F32 R32, R144.reuse, R142, R32 ;  /* 0x0000008e9020723c */ /* 0x040fe20000001820 */
[----:B------:R-:W1:Y:S03]  /*138c0*/  LDSM.16.MT88.4 R140, [R205+0x9080] ;  /* 0x00908000cd8c783b */ /* 0x000e660000004200 */
[C---:B------:R-:W-:Y:S02]  /*138d0*/  FMUL.FTZ R48, R3.reuse, R48 ;  /* 0x0000003003307220 */ /* 0x040fe40000410000 */
[C---:B------:R-:W-:Y:S02]  /*138e0*/  FMUL.FTZ R49, R3.reuse, R49 ;  /* 0x0000003103317220 */ /* 0x040fe40000410000 */
[C---:B----4-:R-:W-:Y:S01]  /*138f0*/  HMMA.16816.F32 R36, R144.reuse, R152, R36 ;  /* 0x000000989024723c */ /* 0x050fe20000001824 */
[----:B------:R-:W0:Y:S03]  /*13900*/  LDGDEPBAR ;  /* 0x00000000000079af */ /* 0x000e260000000000 */
[C---:B------:R-:W-:Y:S02]  /*13910*/  FMUL.FTZ R50, R2.reuse, R50 ;  /* 0x0000003202327220 */ /* 0x040fe40000410000 */
[C---:B------:R-:W-:Y:S02]  /*13920*/  FMUL.FTZ R51, R2.reuse, R51 ;  /* 0x0000003302337220 */ /* 0x040fe40000410000 */
[C---:B------:R-:W-:Y:S01]  /*13930*/  HMMA.16816.F32 R40, R144.reuse, R154, R40 ;  /* 0x0000009a9028723c */ /* 0x040fe20000001828 */
[----:B------:R-:W4:Y:S03]  /*13940*/  LDSM.16.MT88.4 R152, [R204+0x9080] ;  /* 0x00908000cc98783b */ /* 0x000f260000004200 */
        /* <DEDUP_REMOVED lines=10> */
[C---:B-1----:R-:W-:Y:S03]  /*139f0*/  HMMA.16816.F32 R52, R144.reuse, R140, R52 ;  /* 0x0000008c9034723c */ /* 0x042fe60000001834 */
[C---:B------:R-:W-:Y:S02]  /*13a00*/  FMUL.FTZ R59, R2.reuse, R59 ;  /* 0x0000003b023b7220 */ /* 0x040fe40000410000 */
[C---:B------:R-:W-:Y:S02]  /*13a10*/  FMUL.FTZ R60, R3.reuse, R60 ;  /* 0x0000003c033c7220 */ /* 0x040fe40000410000 */
[C---:B------:R-:W-:Y:S02]  /*13a20*/  FMUL.FTZ R61, R3.reuse, R61 ;  /* 0x0000003d033d7220 */ /* 0x040fe40000410000 */
[C---:B------:R-:W-:Y:S01]  /*13a30*/  FMUL.FTZ R62, R2.reuse, R62 ;  /* 0x0000003e023e7220 */ /* 0x040fe20000410000 */
[C---:B------:R-:W-:Y:S01]  /*13a40*/  HMMA.16816.F32 R56, R144.reuse, R142, R56 ;  /* 0x0000008e9038723c */ /* 0x040fe20000001838 */
[----:B------:R-:W1:Y:S02]  /*13a50*/  LDSM.16.MT88.4 R140, [R206+0xa080] ;  /* 0x00a08000ce8c783b */ /* 0x000e640000004200 */
[C---:B------:R-:W-:Y:S02]  /*13a60*/  FMUL.FTZ R63, R2.reuse, R63 ;  /* 0x0000003f023f7220 */ /* 0x040fe40000410000 */
[C---:B------:R-:W-:Y:S02]  /*13a70*/  FMUL.FTZ R64, R3.reuse, R64 ;  /* 0x0000004003407220 */ /* 0x040fe40000410000 */
[C---:B------:R-:W-:Y:S02]  /*13a80*/  FMUL.FTZ R65, R3.reuse, R65 ;  /* 0x0000004103417220 */ /* 0x040fe40000410000 */
[C---:B------:R-:W-:Y:S01]  /*13a90*/  FMUL.FTZ R66, R2.reuse, R66 ;  /* 0x0000004202427220 */ /* 0x040fe20000410000 */
[C---:B----4-:R-:W-:Y:S03]  /*13aa0*/  HMMA.16816.F32 R60, R144.reuse, R152, R60 ;  /* 0x00000098903c723c */ /* 0x050fe6000000183c */
        /* <DEDUP_REMOVED lines=8> */
[C---:B------:R-:W-:Y:S02]  /*13b30*/  FMUL.FTZ R73, R3.reuse, R73 ;  /* 0x0000004903497220 */ /* 0x040fe40000410000 */
[C---:B------:R-:W-:Y:S01]  /*13b40*/  FMUL.FTZ R74, R2.reuse, R74 ;  /* 0x0000004a024a7220 */ /* 0x040fe20000410000 */
[C---:B--2---:R-:W-:Y:S03]  /*13b50*/  HMMA.16816.F32 R68, R144.reuse, R156, R68 ;  /* 0x0000009c9044723c */ /* 0x044fe60000001844 */
[C---:B------:R-:W-:Y:S02]  /*13b60*/  FMUL.FTZ R75, R2.reuse, R75 ;  /* 0x0000004b024b7220 */ /* 0x040fe40000410000 */
[C---:B------:R-:W-:Y:S02]  /*13b70*/  FMUL.FTZ R76, R3.reuse, R76 ;  /* 0x0000004c034c7220 */ /* 0x040fe40000410000 */
[C---:B------:R-:W-:Y:S02]  /*13b80*/  FMUL.FTZ R77, R3.reuse, R77 ;  /* 0x0000004d034d7220 */ /* 0x040fe40000410000 */
[C---:B------:R-:W-:Y:S01]  /*13b90*/  FMUL.FTZ R78, R2.reuse, R78 ;  /* 0x0000004e024e7220 */ /* 0x040fe20000410000 */
[C---:B------:R-:W-:Y:S01]  /*13ba0*/  HMMA.16816.F32 R72, R144.reuse, R158, R72 ;  /* 0x0000009e9048723c */ /* 0x040fe20000001848 */
[----:B------:R-:W2:Y:S02]  /*13bb0*/  LDSM.16.MT88.4 R156, [R204+0xa080] ;  /* 0x00a08000cc9c783b */ /* 0x000ea40000004200 */
[C---:B------:R-:W-:Y:S02]  /*13bc0*/  FMUL.FTZ R79, R2.reuse, R79 ;  /* 0x0000004f024f7220 */ /* 0x040fe40000410000 */
        /* <DEDUP_REMOVED lines=64> */
[----:B------:R-:W-:Y:S02]  /*13fd0*/  LDSM.16.MT88.4 R156, [R211+0x9880] ;  /* 0x00988000d39c783b */ /* 0x000fe40000004200 */
[C---:B------:R-:W-:Y:S02]  /*13fe0*/  FMUL.FTZ R127, R2.reuse, R127 ;  /* 0x0000007f027f7220 */ /* 0x040fe40000410000 */
[C---:B------:R-:W-:Y:S02]  /*13ff0*/  FMUL.FTZ R128, R3.reuse, R128 ;  /* 0x0000008003807220 */ /* 0x040fe40000410000 */
[C---:B------:R-:W-:Y:S02]  /*14000*/  FMUL.FTZ R129, R3.reuse, R129 ;  /* 0x0000008103817220 */ /* 0x040fe40000410000 */
[C---:B------:R-:W-:Y:S01]  /*14010*/  FMUL.FTZ R130, R2.reuse, R130 ;  /* 0x0000008202827220 */ /* 0x040fe20000410000 */
[C---:B------:R-:W-:Y:S03]  /*14020*/  HMMA.16816.F32 R124, R144.reuse, R12, R124 ;  /* 0x0000000c907c723c */ /* 0x040fe6000000187c */
[C---:B------:R-:W-:Y:S02]  /*14030*/  FMUL.FTZ R131, R2.reuse, R131 ;  /* 0x0000008302837220 */ /* 0x040fe40000410000 */
[----:B------:R-:W-:Y:S01]  /*14040*/  FFMA.FTZ R149, R3, R225, R149 ;  /* 0x000000e103957223 */ /* 0x000fe20000010095 */
[----:B------:R-:W-:Y:S01]  /*14050*/  MOV R3, R0 ;  /* 0x0000000000037202 */ /* 0x000fe20000000f00 */
[----:B------:R-:W-:Y:S01]  /*14060*/  FFMA.FTZ R227, R2, R224, R227 ;  /* 0x000000e002e37223 */ /* 0x000fe200000100e3 */
[----:B-----5:R-:W-:Y:S01]  /*14070*/  F2FP.PACK_AB R12, R233, R232 ;  /* 0x000000e8e90c723e */ /* 0x020fe200000000ff */
[----:B------:R-:W-:Y:S01]  /*14080*/  FADD.FTZ R149, R150, R149 ;  /* 0x0000009596957221 */ /* 0x000fe20000010000 */
[----:B------:R-:W-:Y:S03]  /*14090*/  HMMA.16816.F32 R128, R144, R14, R128 ;  /* 0x0000000e9080723c */ /* 0x000fe60000001880 */
[----:B---3--:R-:W-:Y:S01]  /*140a0*/  F2FP.PACK_AB R13, R235, R234 ;  /* 0x000000eaeb0d723e */ /* 0x008fe200000000ff */
[----:B------:R-:W-:Y:S01]  /*140b0*/  FADD.FTZ R227, R228, R227 ;  /* 0x000000e3e4e37221 */ /* 0x000fe20000010000 */
[----:B------:R-:W-:Y:S01]  /*140c0*/  MOV R2, R148 ;  /* 0x0000009400027202 */ /* 0x000fe20000000f00 */
[----:B------:R-:W-:Y:S01]  /*140d0*/  FADD.FTZ R149, R151, R149 ;  /* 0x0000009597957221 */ /* 0x000fe20000010000 */
[----:B------:R-:W-:Y:S01]  /*140e0*/  F2FP.PACK_AB R14, R237, R236 ;  /* 0x000000eced0e723e */ /* 0x000fe200000000ff */
[----:B------:R-:W-:Y:S01]  /*140f0*/  FADD.FTZ R227, R229, R227 ;  /* 0x000000e3e5e37221 */ /* 0x000fe20000010000 */
[----:B------:R-:W-:Y:S03]  /*14100*/  F2FP.PACK_AB R15, R239, R238 ;  /* 0x000000eeef0f723e */ /* 0x000fe600000000ff */
[----:B------:R-:W-:Y:S02]  /*14110*/  FADD.FTZ R226, R226, R149 ;  /* 0x00000095e2e27221 */ /* 0x000fe40000010000 */
[----:B------:R-:W-:Y:S02]  /*14120*/  FADD.FTZ R231, R231, R227 ;  /* 0x000000e3e7e77221 */ /* 0x000fe40000010000 */
[C---:B-1----:R-:W-:Y:S01]  /*14130*/  HMMA.16816.F32 R144, R12.reuse, R140, R4 ;  /* 0x0000008c0c90723c */ /* 0x042fe20000001804 */
[----:B------:R-:W1:Y:S04]  /*14140*/  LDSM.16.MT88.4 R4, [R204+0x8880] ;  /* 0x00888000cc04783b */ /* 0x000e680000004200 */
[----:B------:R-:W-:Y:S02]  /*14150*/  FADD.FTZ R226, R232, R226 ;  /* 0x000000e2e8e27221 */ /* 0x000fe40000010000 */
[----:B------:R-:W-:Y:S01]  /*14160*/  FADD.FTZ R231, R234, R231 ;  /* 0x000000e7eae77221 */ /* 0x000fe20000010000 */
        /* <DEDUP_REMOVED lines=11> */
[C---:B----4-:R-:W-:Y:S08]  /*14220*/  HMMA.16816.F32 R20, R12.reuse, R152, R20 ;  /* 0x000000980c14723c */ /* 0x050ff00000001814 */
[C---:B------:R-:W-:Y:S08]  /*14230*/  HMMA.16816.F32 R24, R12.reuse, R154, R24 ;  /* 0x0000009a0c18723c */ /* 0x040ff00000001818 */
        /* <DEDUP_REMOVED lines=26> */
[----:B------:R-:W-:-:S07]  /*143e0*/  @P0 BRA `(.L_x_2191) ;  /* 0xffffe32000000947 */ /* 0x000fce000383ffff */
.L_x_2190:
        /* <DEDUP_REMOVED lines=155> */
.L_x_2117:
        /* <DEDUP_REMOVED lines=184> */
.L_x_2193:
        /* <DEDUP_REMOVED lines=148> */
.L_x_2195:
[----:B--234-:R-:W-:Y:S05]  /*16260*/  BSYNC B0 ;  /* 0x0000000000007941 */ /* 0x01cfea0003800000 */
.L_x_2194:
        /* <DEDUP_REMOVED lines=30> */
.L_x_2197:
[----:B------:R-:W-:Y:S05]  /*16450*/  BSYNC B0 ;  /* 0x0000000000007941 */ /* 0x000fea0003800000 */
.L_x_2196:
        /* <DEDUP_REMOVED lines=30> */
.L_x_2199:
[----:B------:R-:W-:Y:S05]  /*16640*/  BSYNC B0 ;  /* 0x0000000000007941 */ /* 0x000fea0003800000 */
.L_x_2198:
        /* <DEDUP_REMOVED lines=31> */
.L_x_2192:
        /* <DEDUP_REMOVED lines=18> */
.L_x_2200:
        /* <DEDUP_REMOVED lines=40> */
.L_x_2202:
[----:B------:R-:W-:Y:S05]  /*16be0*/  BSYNC B0 ;  /* 0x0000000000007941 */ /* 0x000fea0003800000 */
.L_x_2201:
        /* <DEDUP_REMOVED lines=72> */
.L_x_2204:
[----:B------:R-:W-:Y:S05]  /*17070*/  BSYNC B0 ;  /* 0x0000000000007941 */ /* 0x000fea0003800000 */
.L_x_2203:
        /* <DEDUP_REMOVED lines=27> */
.L_x_2206:
[----:B------:R-:W-:Y:S05]  /*17230*/  BSYNC B0 ;  /* 0x0000000000007941 */ /* 0x000fea0003800000 */
.L_x_2205:
        /* <DEDUP_REMOVED lines=27> */
.L_x_2208:
[----:B------:R-:W-:Y:S05]  /*173f0*/  BSYNC B0 ;  /* 0x0000000000007941 */ /* 0x000fea0003800000 */
.L_x_2207:
        /* <DEDUP_REMOVED lines=28> */
.L_x_2209:
        /* <DEDUP_REMOVED lines=12> */
.L_x_3024:


//--------------------- .text._ZN7cutlass13device_kernelIN5flash19enable_sm80_to_sm89INS1_16FlashAttnFwdSm80INS1_25CollectiveMainloopFwdSm80ILi8ELi1ELb0EN4cute5tupleIJNS5_1CILi128EEENS7_ILi96EEENS7_ILi256EEEEEELi256ENS_6half_tEfNS_4arch4Sm80ELb0ELb0ELb0ELb0ELb0ELb0ELb1ELb0EEENS1_21CollectiveEpilogueFwdINS6_IJS8_SA_S9_EEENS6_IJNS7_ILi1EEESI_SI_EEESC_SE_Li256ELb0ELb1ELb0ELb0EEENS1_19SingleTileSchedulerILb0ELb0ELb1ELi128EEEEEEEEEvNT_6ParamsE --------------------------
	.section	.text._ZN7cutlass13device_kernelIN5flash19enable_sm80_to_sm89INS1_16FlashAttnFwdSm80INS1_25CollectiveMainloopFwdSm80ILi8ELi1ELb0EN4cute5tupleIJNS5_1CILi128EEENS7_ILi96EEENS7_ILi256EEEEEELi256ENS_6half_tEfNS_4arch4Sm80ELb0ELb0ELb0ELb0ELb0ELb0ELb1ELb0EEENS1_21CollectiveEpilogueFwdINS6_IJS8_SA_S9_EEENS6_IJNS7_ILi1EEESI_SI_EEESC_SE_Li256ELb0ELb1ELb0ELb0EEENS1_19SingleTileSchedulerILb0ELb0ELb1ELi128EEEEEEEEEvNT_6ParamsE,"ax",@progbits
	.sectioninfo	@"SHI_REGISTERS=255"
	.align	128
.text._ZN7cutlass13device_kernelIN5flash19enable_sm80_to_sm89INS1_16FlashAttnFwdSm80INS1_25CollectiveMainloopFwdSm80ILi8ELi1ELb0EN4cute5tupleIJNS5_1CILi128EEENS7_ILi96EEENS7_ILi256EEEEEELi256ENS_6half_tEfNS_4arch4Sm80ELb0ELb0ELb0ELb0ELb0ELb0ELb1ELb0EEENS1_21CollectiveEpilogueFwdINS6_IJS8_SA_S9_EEENS6_IJNS7_ILi1EEESI_SI_EEESC_SE_Li256ELb0ELb1ELb0ELb0EEENS1_19SingleTileSchedulerILb0ELb0ELb1ELi128EEEEEEEEEvNT_6ParamsE:
        .type           _ZN7cutlass13device_kernelIN5flash19enable_sm80_to_sm89INS1_16FlashAttnFwdSm80INS1_25CollectiveMainloopFwdSm80ILi8ELi1ELb0EN4cute5tupleIJNS5_1CILi128EEENS7_ILi96EEENS7_ILi256EEEEEELi256ENS_6half_tEfNS_4arch4Sm80ELb0ELb0ELb0ELb0ELb0ELb0ELb1ELb0EEENS1_21CollectiveEpilogueFwdINS6_IJS8_SA_S9_EEENS6_IJNS7_ILi1EEESI_SI_EEESC_SE_Li256ELb0ELb1ELb0ELb0EEENS1_19SingleTileSchedulerILb0ELb0ELb1ELi128EEEEEEEEEvNT_6ParamsE,@function
        .size           _ZN7cutlass13device_kernelIN5flash19enable_sm80_to_sm89INS1_16FlashAttnFwdSm80INS1_25CollectiveMainloopFwdSm80ILi8ELi1ELb0EN4cute5tupleIJNS5_1CILi128EEENS7_ILi96EEENS7_ILi256EEEEEELi256ENS_6half_tEfNS_4arch4Sm80ELb0ELb0ELb0ELb0ELb0ELb0ELb1ELb0EEENS1_21CollectiveEpilogueFwdINS6_IJS8_SA_S9_EEENS6_IJNS7_ILi1EEESI_SI_EEESC_SE_Li256ELb0ELb1ELb0ELb0EEENS1_19SingleTileSchedulerILb0ELb0ELb1ELi128EEEEEEEEEvNT_6ParamsE,(.L_x_3025 - _ZN7cutlass13device_kernelIN5flash19enable_sm80_to_sm89INS1_16FlashAttnFwdSm80INS1_25CollectiveMainloopFwdSm80ILi8ELi1ELb0EN4cute5tupleIJNS5_1CILi128EEENS7_ILi96EEENS7_ILi256EEEEEELi256ENS_6half_tEfNS_4arch4Sm80ELb0ELb0ELb0ELb0ELb0ELb0ELb1ELb0EEENS1_21CollectiveEpilogueFwdINS6_IJS8_SA_S9_EEENS6_IJNS7_ILi1EEESI_SI_EEESC_SE_Li256ELb0ELb1ELb0ELb0EEENS1_19SingleTileSchedulerILb0ELb0ELb1ELi128EEEEEEEEEvNT_6ParamsE)
        .other          _ZN7cutlass13device_kernelIN5flash19enable_sm80_to_sm89INS1_16FlashAttnFwdSm80INS1_25CollectiveMainloopFwdSm80ILi8ELi1ELb0EN4cute5tupleIJNS5_1CILi128EEENS7_ILi96EEENS7_ILi256EEEEEELi256ENS_6half_tEfNS_4arch4Sm80ELb0ELb0ELb0ELb0ELb0ELb0ELb1ELb0EEENS1_21CollectiveEpilogueFwdINS6_IJS8_SA_S9_EEENS6_IJNS7_ILi1EEESI_SI_EEESC_SE_Li256ELb0ELb1ELb0ELb0EEENS1_19SingleTileSchedulerILb0ELb0ELb1ELi128EEEEEEEEEvNT_6ParamsE,@"STO_CUDA_ENTRY STV_DEFAULT"
_ZN7cutlass13device_kernelIN5flash19enable_sm80_to_sm89INS1_16FlashAttnFwdSm80INS1_25CollectiveMainloopFwdSm80ILi8ELi1ELb0EN4cute5tupleIJNS5_1CILi128EEENS7_ILi96EEENS7_ILi256EEEEEELi256ENS_6half_tEfNS_4arch4Sm80ELb0ELb0ELb0ELb0ELb0ELb0ELb1ELb0EEENS1_21CollectiveEpilogueFwdINS6_IJS8_SA_S9_EEENS6_IJNS7_ILi1EEESI_SI_EEESC_SE_Li256ELb0ELb1ELb0ELb0EEENS1_19SingleTileSchedulerILb0ELb0ELb1ELi128EEEEEEEEEvNT_6ParamsE:
        /* <DEDUP_REMOVED lines=151> */
[----:B------:R-:W-:Y:S01]  /*0970*/  STL [R1+0x3c], R138 ;  /* 0x00003c8a01007387 */ /* 0x000fe20000100800 */
        /* <DEDUP_REMOVED lines=19> */
[----:B------:R-:W-:Y:S02]  /*0ab0*/  IMAD R129, R138, -0x60, R12 ;  /* 0xffffffa08a817824 */ /* 0x000fe400078e020c */
        /* <DEDUP_REMOVED lines=50> */
[C---:B------:R-:W-:Y:S01]  /*0de0*/  @P6 LEA R4, P0, R2.reuse, c[0x0][0x1c8], 0x1 ;  /* 0x0000720002046a11 */ /* 0x040fe200078008ff */
        /* <DEDUP_REMOVED lines=14> */
[----:B------:R-:W-:Y:S02]  /*0ed0*/  @P5 LEA R5, P6, R131, R2, 0x5 ;  /* 0x0000000283055211 */ /* 0x000fe400078c28ff */
        /* <DEDUP_REMOVED lines=51> */
[C---:B------:R-:W-:Y:S01]  /*1210*/  IMAD R17, R20.reuse, c[0x0][0x20c], R2 ;  /* 0x0000830014117a24 */ /* 0x040fe200078e0202 */
[----:B------:R-:W-:Y:S01]  /*1220*/  IADD3 R2, R167, 0xc100, RZ ;  /* 0x0000c100a7027810 */ /* 0x000fe20007ffe0ff */
        /* <DEDUP_REMOVED lines=9> */
[----:B------:R-:W-:Y:S01]  /*12c0*/  IADD3 R249, R226, 0x800, RZ ;  /* 0x00000800e2f97810 */ /* 0x000fe20007ffe0ff */
[----:B------:R-:W-:Y:S01]  /*12d0*/  IMAD R0, R28, c[0x0][0x210], RZ ;  /* 0x000084001c007a24 */ /* 0x000fe200078e02ff */
[C---:B------:R-:W-:Y:S01]  /*12e0*/  IADD3 R248, R226.reuse, 0x1000, RZ ;  /* 0x00001000e2f87810 */ /* 0x040fe20007ffe0ff */
[----:B------:R-:W-:Y:S01]  /*12f0*/  IMAD.MOV.U32 R2, RZ, RZ, R6 ;  /* 0x000000ffff027224 */ /* 0x000fe200078e0006 */
[----:B------:R-:W-:Y:S01]  /*1300*/  LOP3.LUT R6, R23, 0xffffffe0, RZ, 0xc0, !PT ;  /* 0xffffffe017067812 */ /* 0x000fe200078ec0ff */
[C---:B------:R-:W-:Y:S01]  /*1310*/  IMAD R0, R27.reuse, c[0x0][0x214], R0 ;  /* 0x000085001b007a24 */ /* 0x040fe200078e0200 */
[C---:B------:R-:W-:Y:S01]  /*1320*/  IADD3 R247, R226.reuse, 0x1800, RZ ;  /* 0x00001800e2f77810 */ /* 0x040fe20007ffe0ff */
        /* <DEDUP_REMOVED lines=94> */
.L_x_2210:
[----:B--234-:R-:W-:Y:S01]  /*1910*/  LOP3.LUT P0, RZ, R56, 0x4, RZ, 0xc0, !PT ;  /* 0x0000000438ff7812 */ /* 0x01cfe2000780c0ff */
[C---:B------:R-:W-:Y:S01]  /*1920*/  HMMA.16816.F32 R52, R12.reuse, R48, RZ ;  /* 0x000000300c34723c */ /* 0x040fe200000018ff */
[C---:B------:R-:W-:Y:S01]  /*1930*/  IMAD R225, R0.reuse, 0x2, R223 ;  /* 0x0000000200e17824 */ /* 0x040fe200078e02df */
[----:B------:R-:W-:Y:S01]  /*1940*/  LDSM.16.M88.4 R120, [R167+0xf100] ;  /* 0x00f10000a778783b */ /* 0x000fe20000000200 */
[----:B------:R-:W-:Y:S01]  /*1950*/  SEL R2, R57, 0xffffffc0, !P0 ;  /* 0xffffffc039027807 */ /* 0x000fe20004000000 */
[----:B------:R-:W-:Y:S01]  /*1960*/  IMAD R224, R0, 0x2, R222 ;  /* 0x0000000200e07824 */ /* 0x000fe200078e02de */
[----:B------:R-:W-:Y:S01]  /*1970*/  ISETP.GE.AND P5, PT, R139, 0x61, PT ;  /* 0x000000618b00780c */ /* 0x000fe20003fa6270 */
[----:B------:R-:W-:Y:S01]  /*1980*/  LDSM.16.M88.4 R16, [R225] ;  /* 0x00000000e110783b */ /* 0x000fe20000000200 */
[C---:B------:R-:W-:Y:S01]  /*1990*/  IADD3 R244, R226.reuse, 0x3000, RZ ;  /* 0x00003000e2f47810 */ /* 0x040fe20007ffe0ff */
[----:B------:R-:W-:Y:S01]  /*19a0*/  HMMA.16816.F32 R48, R12, R50, RZ ;  /* 0x000000320c30723c */ /* 0x000fe200000018ff */
[--C-:B------:R-:W-:Y:S01]  /*19b0*/  IMAD.IADD R221, R167, 0x1, R2.reuse ;  /* 0x00000001a7dd7824 */ /* 0x100fe200078e0202 */
[----:B------:R-:W0:Y:S01]  /*19c0*/  LDGDEPBAR ;  /* 0x00000000000079af */ /* 0x000e220000000000 */
[C---:B------:R-:W-:Y:S01]  /*19d0*/  IMAD.IADD R220, R226.reuse, 0x1, R2 ;  /* 0x00000001e2dc7824 */ /* 0x040fe200078e0202 */
[----:B------:R-:W-:-:S02]  /*19e0*/  IADD3 R243, R226, 0x3800, RZ ;  /* 0x00003800e2f37810 */ /* 0x000fc40007ffe0ff */
[----:B------:R-:W2:Y:S01]  /*19f0*/  LDSM.16.M88.4 R100, [R221+0xc100] ;  /* 0x00c10000dd64783b */ /* 0x000ea20000000200 */
[C---:B------:R-:W-:Y:S01]  /*1a00*/  IADD3 R242, R226.reuse, 0x4000, RZ ;  /* 0x00004000e2f27810 */ /* 0x040fe20007ffe0ff */
[C---:B------:R-:W-:Y:S01]  /*1a10*/  HMMA.16816.F32 R44, R12.reuse, R40, RZ ;  /* 0x000000280c2c723c */ /* 0x040fe200000018ff */
[C---:B------:R-:W-:Y:S01]  /*1a20*/  IADD3 R241, R226.reuse, 0x4800, RZ ;  /* 0x00004800e2f17810 */ /* 0x040fe20007ffe0ff */
[----:B------:R-:W3:Y:S01]  /*1a30*/  LDSM.16.M88.4 R56, [R221+0xc900] ;  /* 0x00c90000dd38783b */ /* 0x000ee20000000200 */
[C---:B------:R-:W-:Y:S02]  /*1a40*/  IADD3 R240, R226.reuse, 0x5000, RZ ;  /* 0x00005000e2f07810 */ /* 0x040fe40007ffe0ff */
[C---:B------:R-:W-:Y:S02]  /*1a50*/  IADD3 R239, R226.reuse, 0x5800, RZ ;  /* 0x00005800e2ef7810 */ /* 0x040fe40007ffe0ff */
[C---:B------:R-:W-:Y:S01]  /*1a60*/  IADD3 R238, R226.reuse, 0x6000, RZ ;  /* 0x00006000e2ee7810 */ /* 0x040fe20007ffe0ff */
[----:B-1----:R-:W-:Y:S01]  /*1a70*/  HMMA.16816.F32 R36, R12, R32, RZ ;  /* 0x000000200c24723c */ /* 0x002fe200000018ff */
        /* <DEDUP_REMOVED lines=9> */
[----:B------:R-:W-:Y:S01]  /*1b10*/  HMMA.16816.F32 R20, R12, R68, RZ ;  /* 0x000000440c14723c */ /* 0x000fe200000018ff */
[C---:B------:R-:W-:Y:S02]  /*1b20*/  IADD3 R229, R226.reuse, 0xa800, RZ ;  /* 0x0000a800e2e57810 */ /* 0x040fe40007ffe0ff */
[C---:B------:R-:W-:Y:S02]  /*1b30*/  IADD3 R228, R226.reuse, 0xb000, RZ ;  /* 0x0000b000e2e47810 */ /* 0x040fe40007ffe0ff */
[----:B------:R-:W-:-:S03]  /*1b40*/  IADD3 R227, R226, 0xb800, RZ ;  /* 0x0000b800e2e37810 */ /* 0x000fc60007ffe0ff */
[C---:B------:R-:W-:Y:S08]  /*1b50*/  HMMA.16816.F32 R40, R12.reuse, R42, RZ ;  /* 0x0000002a0c28723c */ /* 0x040ff000000018ff */
[C---:B------:R-:W-:Y:S08]  /*1b60*/  HMMA.16816.F32 R28, R12.reuse, R60, RZ ;  /* 0x0000003c0c1c723c */ /* 0x040ff000000018ff */
[----:B------:R-:W-:Y:S08]  /*1b70*/  HMMA.16816.F32 R24, R12, R62, RZ ;  /* 0x0000003e0c18723c */ /* 0x000ff000000018ff */
[----:B------:R-:W-:Y:S01]  /*1b80*/  HMMA.16816.F32 R76, R8, R96, R52 ;  /* 0x00000060084c723c */ /* 0x000fe20000001834 */
[----:B------:R-:W1:Y:S07]  /*1b90*/  LDSM.16.M88.4 R52, [R221+0xd100] ;  /* 0x00d10000dd34783b */ /* 0x000e6e0000000200 */
[C---:B------:R-:W-:Y:S08]  /*1ba0*/  HMMA.16816.F32 R68, R12.reuse, R70, RZ ;  /* 0x000000460c44723c */ /* 0x040ff000000018ff */
[C---:B------:R-:W-:Y:S08]  /*1bb0*/  HMMA.16816.F32 R64, R12.reuse, R72, RZ ;  /* 0x000000480c40723c */ /* 0x040ff000000018ff */
[----:B------:R-:W-:Y:S08]  /*1bc0*/  HMMA.16816.F32 R60, R12, R74, RZ ;  /* 0x0000004a0c3c723c */ /* 0x000ff000000018ff */
[C---:B------:R-:W-:Y:S08]  /*1bd0*/  HMMA.16816.F32 R96, R8.reuse, R98, R48 ;  /* 0x000000620860723c */ /* 0x040ff00000001830 */
[C---:B------:R-:W-:Y:S01]  /*1be0*/  HMMA.16816.F32 R92, R8.reuse, R88, R44 ;  /* 0x00000058085c723c */ /* 0x040fe2000000182c */
[----:B------:R-:W4:Y:S07]  /*1bf0*/  LDSM.16.M88.4 R44, [R221+0xd900] ;  /* 0x00d90000dd2c783b */ /* 0x000f2e0000000200 */
[C---:B------:R-:W-:Y:S08]  /*1c00*/  HMMA.16816.F32 R84, R8.reuse, R80, R36 ;  /* 0x000000500854723c */ /* 0x040ff00000001824 */
[C---:B------:R-:W-:Y:S01]  /*1c10*/  HMMA.16816.F32 R80, R8.reuse, R82, R32 ;  /* 0x000000520850723c */ /* 0x040fe20000001820 */
[----:B------:R-:W-:Y:S07]  /*1c20*/  LDSM.16.M88.4 R32, [R221+0xe900] ;  /* 0x00e90000dd20783b */ /* 0x000fee0000000200 */
[C---:B------:R-:W-:Y:S01]  /*1c30*/  HMMA.16816.F32 R12, R8.reuse, R108, R20 ;  /* 0x0000006c080c723c */ /* 0x040fe20000001814 */
[----:B------:R-:W5:Y:S07]  /*1c40*/  LDSM.16.M88.4 R20, [R221+0xe100] ;  /* 0x00e10000dd14783b */ /* 0x000f6e0000000200 */
[C---:B------:R-:W-:Y:S08]  /*1c50*/  HMMA.16816.F32 R88, R8.reuse, R90, R40 ;  /* 0x0000005a0858723c */ /* 0x040ff00000001828 */
[C---:B------:R-:W-:Y:S08]  /*1c60*/  HMMA.16816.F32 R72, R8.reuse, R104, R28 ;  /* 0x000000680848723c */ /* 0x040ff0000000181c */
[C---:B------:R-:W-:Y:S08]  /*1c70*/  HMMA.16816.F32 R48, R8.reuse, R106, R24 ;  /* 0x0000006a0830723c */ /* 0x040ff00000001818 */
[C---:B------:R-:W-:Y:S08]  /*1c80*/  HMMA.16816.F32 R104, R8.reuse, R110, R68 ;  /* 0x0000006e0868723c */ /* 0x040ff00000001844 */
[C---:B------:R-:W-:Y:S08]  /*1c90*/  HMMA.16816.F32 R64, R8.reuse, R112, R64 ;  /* 0x000000700840723c */ /* 0x040ff00000001840 */
[----:B------:R-:W-:Y:S01]  /*1ca0*/  HMMA.16816.F32 R40, R8, R114, R60 ;  /* 0x000000720828723c */ /* 0x000fe2000000183c */
[----:B------:R-:W-:Y:S04]  /*1cb0*/  LDSM.16.M88.4 R8, [R224] ;  /* 0x00000000e008783b */ /* 0x000fe80000000200 */
[----:B------:R-:W4:Y:S03]  /*1cc0*/  LDSM.16.M88.4 R60, [R220] ;  /* 0x00000000dc3c783b */ /* 0x000f260000000200 */
[C---:B--2---:R-:W-:Y:S01]  /*1cd0*/  HMMA.16816.F32 R36, R16.reuse, R100, R76 ;  /* 0x000000641024723c */ /* 0x044fe2000000184c */
[----:B------:R-:W-:Y:S07]  /*1ce0*/  LDSM.16.M88.4 R112, [R220+0x2800] ;  /* 0x00280000dc70783b */ /* 0x000fee0000000200 */
[C---:B------:R-:W-:Y:S01]  /*1cf0*/  HMMA.16816.F32 R28, R16.reuse, R102, R96 ;  /* 0x00000066101c723c */ /* 0x040fe20000001860 */
[----:B------:R-:W2:Y:S04]  /*1d00*/  LDSM.16.M88.4 R100, [R220+0x800] ;  /* 0x00080000dc64783b */ /* 0x000ea80000000200 */
[----:B------:R-:W-:Y:S03]  /*1d10*/  LDSM.16.M88.4 R96, [R220+0x1800] ;  /* 0x00180000dc60783b */ /* 0x000fe60000000200 */
[C---:B---3--:R-:W-:Y:S08]  /*1d20*/  HMMA.16816.F32 R24, R16.reuse, R56, R92 ;  /* 0x000000381018723c */ /* 0x048ff0000000185c */
[C---:B------:R-:W-:Y:S01]  /*1d30*/  HMMA.16816.F32 R68, R16.reuse, R58, R88 ;  /* 0x0000003a1044723c */ /* 0x040fe20000001858 */
[----:B------:R-:W3:Y:S07]  /*1d40*/  LDSM.16.M88.4 R88, [R220+0x1000] ;  /* 0x00100000dc58783b */ /* 0x000eee0000000200 */
[C---:B-1----:R-:W-:Y:S01]  /*1d50*/  HMMA.16816.F32 R56, R16.reuse, R54, R80 ;  /* 0x000000361038723c */ /* 0x042fe20000001850 */
[----:B------:R-:W1:Y:S07]  /*1d60*/  LDSM.16.M88.4 R80, [R220+0x2000] ;  /* 0x00200000dc50783b */ /* 0x000e6e0000000200 */
[C---:B------:R-:W-:Y:S08]  /*1d70*/  HMMA.16816.F32 R84, R16.reuse, R52, R84 ;  /* 0x000000341054723c */ /* 0x040ff00000001854 */
[C---:B----4-:R-:W-:Y:S08]  /*1d80*/  HMMA.16816.F32 R52, R16.reuse, R44, R72 ;  /* 0x0000002c1034723c */ /* 0x050ff00000001848 */
[C---:B------:R-:W-:Y:S08]  /*1d90*/  HMMA.16816.F32 R48, R16.reuse, R46, R48 ;  /* 0x0000002e1030723c */ /* 0x040ff00000001830 */
[C---:B-----5:R-:W-:Y:S01]  /*1da0*/  HMMA.16816.F32 R44, R16.reuse, R20, R12 ;  /* 0x00000014102c723c */ /* 0x060fe2000000180c */
[----:B------:R-:W-:Y:S07]  /*1db0*/  LDSM.16.M88.4 R12, [R223+0x4000] ;  /* 0x00400000df0c783b */ /* 0x000fee0000000200 */
[C---:B------:R-:W-:Y:S08]  /*1dc0*/  HMMA.16816.F32 R92, R16.reuse, R32, R64 ;  /* 0x00000020105c723c */ /* 0x040ff00000001840 */
[C---:B------:R-:W-:Y:S01]  /*1dd0*/  HMMA.16816.F32 R72, R16.reuse, R34, R40 ;  /* 0x000000221048723c */ /* 0x040fe20000001828 */
[----:B------:R-:W4:Y:S07]  /*1de0*/  LDSM.16.M88.4 R32, [R167+0xf900] ;  /* 0x00f90000a720783b */ /* 0x000f2e0000000200 */
[----:B------:R-:W-:Y:S08]  /*1df0*/  HMMA.16816.F32 R76, R16, R22, R104 ;  /* 0x00000016104c723c */ /* 0x000ff00000001868 */
[C---:B------:R-:W-:Y:S01]  /*1e00*/  HMMA.16816.F32 R64, R8.reuse, R60, R36 ;  /* 0x0000003c0840723c */ /* 0x040fe20000001824 */
[----:B------:R-:W5:Y:S07]  /*1e10*/  LDSM.16.M88.4 R36, [R167+0x10100] ;  /* 0x01010000a724783b */ /* 0x000f6e0000000200 */
[C---:B--2---:R-:W-:Y:S08]  /*1e20*/  HMMA.16816.F32 R24, R8.reuse, R100, R24 ;  /* 0x000000640818723c */ /* 0x044ff00000001818 */
[C---:B------:R-:W-:Y:S01]  /*1e30*/  HMMA.16816.F32 R60, R8.reuse, R62, R28 ;  /* 0x0000003e083c723c */ /* 0x040fe2000000181c */
[----:B------:R-:W-:Y:S07]  /*1e40*/  LDSM.16.M88.4 R28, [R167+0x11100] ;  /* 0x01110000a71c783b */ /* 0x000fee0000000200 */
[C---:B------:R-:W-:Y:S01]  /*1e50*/  HMMA.16816.F32 R20, R8.reuse, R102, R68 ;  /* 0x000000660814723c */ /* 0x040fe20000001844 */
[----:B------:R-:W2:Y:S07]  /*1e60*/  LDSM.16.M88.4 R68, [R167+0x10900] ;  /* 0x01090000a744783b */ /* 0x000eae0000000200 */
[C---:B---3--:R-:W-:Y:S08]  /*1e70*/  HMMA.16816.F32 R56, R8.reuse, R90, R56 ;  /* 0x0000005a0838723c */ /* 0x048ff00000001838 */
[C---:B------:R-:W-:Y:S08]  /*1e80*/  HMMA.16816.F32 R16, R8.reuse, R88, R84 ;  /* 0x000000580810723c */ /* 0x040ff00000001854 */
[C---:B------:R-:W-:Y:S08]  /*1e90*/  HMMA.16816.F32 R52, R8.reuse, R96, R52 ;  /* 0x000000600834723c */ /* 0x040ff00000001834 */
[C---:B------:R-:W-:Y:S08]  /*1ea0*/  HMMA.16816.F32 R48, R8.reuse, R98, R48 ;  /* 0x000000620830723c */ /* 0x040ff00000001830 */
[C---:B-1----:R-:W-:Y:S08]  /*1eb0*/  HMMA.16816.F32 R44, R8.reuse, R80, R44 ;  /* 0x00000050082c723c */ /* 0x042ff0000000182c */
[C---:B------:R-:W-:Y:S01]  /*1ec0*/  HMMA.16816.F32 R40, R8.reuse, R82, R76 ;  /* 0x000000520828723c */ /* 0x040fe2000000184c */
[----:B------:R-:W1:Y:S04]  /*1ed0*/  LDSM.16.M88.4 R80, [R167+0x11900] ;  /* 0x01190000a750783b */ /* 0x000e680000000200 */
[----:B------:R-:W-:Y:S03]  /*1ee0*/  LDSM.16.M88.4 R76, [R226+0x4000] ;  /* 0x00400000e24c783b */ /* 0x000fe60000000200 */
[C---:B------:R-:W-:Y:S08]  /*1ef0*/  HMMA.16816.F32 R92, R8.reuse, R112, R92 ;  /* 0x00000070085c723c */ /* 0x040ff0000000185c */
[----:B------:R-:W-:Y:S01]  /*1f00*/  HMMA.16816.F32 R112, R8, R114, R72 ;  /* 0x000000720870723c */ /* 0x000fe20000001848 */
[----:B------:R-:W-:Y:S04]  /*1f10*/  LDSM.16.M88.4 R8, [R222+0x4000] ;  /* 0x00400000de08783b */ /* 0x000fe80000000200 */
[----:B------:R-:W3:Y:S03]  /*1f20*/  LDSM.16.M88.4 R72, [R226+0x3800] ;  /* 0x00380000e248783b */ /* 0x000ee60000000200 */
[C---:B----4-:R-:W-:Y:S01]  /*1f30*/  HMMA.16816.F32 R116, R12.reuse, R32, R24 ;  /* 0x000000200c74723c */ /* 0x050fe20000001818 */
[----:B------:R-:W4:Y:S07]  /*1f40*/  LDSM.16.M88.4 R24, [R226+0x3000] ;  /* 0x00300000e218783b */ /* 0x000f2e0000000200 */
[C---:B------:R-:W-:Y:S01]  /*1f50*/  HMMA.16816.F32 R108, R12.reuse, R120, R64 ;  /* 0x000000780c6c723c */ /* 0x040fe20000001840 */
[----:B------:R-:W1:Y:S07]  /*1f60*/  LDSM.16.M88.4 R64, [R226+0x5000] ;  /* 0x00500000e240783b */ /* 0x000e6e0000000200 */
[C---:B------:R-:W-:Y:S01]  /*1f70*/  HMMA.16816.F32 R104, R12.reuse, R34, R20 ;  /* 0x000000220c68723c */ /* 0x040fe20000001814 */
[----:B------:R-:W-:Y:S07]  /*1f80*/  LDSM.16.M88.4 R32, [R221+0xf900] ;  /* 0x00f90000dd20783b */ /* 0x000fee0000000200 */
[C---:B-----5:R-:W-:Y:S08]  /*1f90*/  HMMA.16816.F32 R100, R12.reuse, R38, R56 ;  /* 0x000000260c64723c */ /* 0x060ff00000001838 */
[C---:B------:R-:W-:Y:S01]  /*1fa0*/  HMMA.16816.F32 R120, R12.reuse, R122, R60 ;  /* 0x0000007a0c78723c */ /* 0x040fe2000000183c */
[----:B------:R-:W-:Y:S07]  /*1fb0*/  LDSM.16.M88.4 R60, [R226+0x5800] ;  /* 0x00580000e23c783b */ /* 0x000fee0000000200 */
[C---:B------:R-:W-:Y:S01]  /*1fc0*/  HMMA.16816.F32 R124, R12.reuse, R36, R16 ;  /* 0x000000240c7c723c */ /* 0x040fe20000001810 */
[----:B------:R-:W-:Y:S07]  /*1fd0*/  LDSM.16.M88.4 R16, [R225+0x4000] ;  /* 0x00400000e110783b */ /* 0x000fee0000000200 */
[C---:B--2---:R-:W-:Y:S08]  /*1fe0*/  HMMA.16816.F32 R96, R12.reuse, R68, R52 ;  /* 0x000000440c60723c */ /* 0x044ff00000001834 */
[C---:B------:R-:W-:Y:S01]  /*1ff0*/  HMMA.16816.F32 R88, R12.reuse, R70, R48 ;  /* 0x000000460c58723c */ /* 0x040fe20000001830 */
[----:B------:R-:W2:Y:S04]  /*2000*/  LDSM.16.M88.4 R68, [R226+0x4800] ;  /* 0x00480000e244783b */ /* 0x000ea80000000200 */
[----:B------:R-:W5:Y:S03]  /*2010*/  LDSM.16.M88.4 R48, [R221+0xf100] ;  /* 0x00f10000dd30783b */ /* 0x000f660000000200 */
[C---:B------:R-:W-:Y:S08]  /*2020*/  HMMA.16816.F32 R84, R12.reuse, R28, R44 ;  /* 0x0000001c0c54723c */ /* 0x040ff0000000182c */
[C---:B------:R-:W-:Y:S08]  /*2030*/  HMMA.16816.F32 R56, R12.reuse, R30, R40 ;  /* 0x0000001e0c38723c */ /* 0x040ff00000001828 */
[C---:B-1----:R-:W-:Y:S08]  /*2040*/  HMMA.16816.F32 R52, R12.reuse, R80, R92 ;  /* 0x000000500c34723c */ /* 0x042ff0000000185c */
[----:B------:R-:W-:Y:S08]  /*2050*/  HMMA.16816.F32 R36, R12, R82, R112 ;  /* 0x000000520c24723c */ /* 0x000ff00000001870 */
[C---:B---3--:R-:W-:Y:S01]  /*2060*/  HMMA.16816.F32 R12, R8.reuse, R74, R104 ;  /* 0x0000004a080c723c */ /* 0x048fe20000001868 */
[----:B------:R-:W1:Y:S07]  /*2070*/  LDSM.16.M88.4 R104, [R221+0x10100] ;  /* 0x01010000dd68783b */ /* 0x000e6e0000000200 */
[C---:B----4-:R-:W-:Y:S08]  /*2080*/  HMMA.16816.F32 R28, R8.reuse, R24, R108 ;  /* 0x00000018081c723c */ /* 0x050ff0000000186c */
[C---:B------:R-:W-:Y:S01]  /*2090*/  HMMA.16816.F32 R24, R8.reuse, R26, R120 ;  /* 0x0000001a0818723c */ /* 0x040fe20000001878 */
[----:B------:R-:W3:Y:S07]  /*20a0*/  LDSM.16.M88.4 R120, [R221+0x10900] ;  /* 0x01090000dd78783b */ /* 0x000eee0000000200 */
[C---:B------:R-:W-:Y:S01]  /*20b0*/  HMMA.16816.F32 R44, R8.reuse, R76, R124 ;  /* 0x0000004c082c723c */ /* 0x040fe2000000187c */
[----:B------:R-:W4:Y:S07]  /*20c0*/  LDSM.16.M88.4 R124, [R221+0x11100] ;  /* 0x01110000dd7c783b */ /* 0x000f2e0000000200 */
[C---:B------:R-:W-:Y:S08]  /*20d0*/  HMMA.16816.F32 R80, R8.reuse, R64, R84 ;  /* 0x000000400850723c */ /* 0x040ff00000001854 */
[C---:B------:R-:W-:Y:S01]  /*20e0*/  HMMA.16816.F32 R112, R8.reuse, R66, R56 ;  /* 0x000000420870723c */ /* 0x040fe20000001838 */
[----:B------:R-:W1:Y:S04]  /*20f0*/  LDSM.16.M88.4 R64, [R221+0x11900] ;  /* 0x01190000dd40783b */ /* 0x000e680000000200 */
[----:B------:R-:W-:Y:S03]  /*2100*/  LDSM.16.M88.4 R56, [R220+0x3800] ;  /* 0x00380000dc38783b */ /* 0x000fe60000000200 */
[C---:B------:R-:W-:Y:S08]  /*2110*/  HMMA.16816.F32 R20, R8.reuse, R72, R116 ;  /* 0x000000480814723c */ /* 0x040ff00000001874 */
[C---:B------:R-:W-:Y:S08]  /*2120*/  HMMA.16816.F32 R40, R8.reuse, R78, R100 ;  /* 0x0000004e0828723c */ /* 0x040ff00000001864 */
[C---:B--2---:R-:W-:Y:S08]  /*2130*/  HMMA.16816.F32 R72, R8.reuse, R68, R96 ;  /* 0x000000440848723c */ /* 0x044ff00000001860 */
[C---:B------:R-:W-:Y:S01]  /*2140*/  HMMA.16816.F32 R88, R8.reuse, R70, R88 ;  /* 0x000000460858723c */ /* 0x040fe20000001858 */
[----:B------:R-:W-:Y:S07]  /*2150*/  LDSM.16.M88.4 R68, [R220+0x3000] ;  /* 0x00300000dc44783b */ /* 0x000fee0000000200 */
[C---:B------:R-:W-:Y:S01]  /*2160*/  HMMA.16816.F32 R116, R8.reuse, R60, R52 ;  /* 0x0000003c0874723c */ /* 0x040fe20000001834 */
[----:B------:R-:W-:Y:S07]  /*2170*/  LDSM.16.M88.4 R52, [R220+0x4000] ;  /* 0x00400000dc34783b */ /* 0x000fee0000000200 */
[----:B------:R-:W-:Y:S01]  /*2180*/  HMMA.16816.F32 R108, R8, R62, R36 ;  /* 0x0000003e086c723c */ /* 0x000fe20000001824 */
[----:B------:R-:W-:Y:S04]  /*2190*/  LDSM.16.M88.4 R8, [R224+0x4000] ;  /* 0x00400000e008783b */ /* 0x000fe80000000200 */
[----:B------:R-:W-:Y:S03]  /*21a0*/  LDSM.16.M88.4 R60, [R220+0x5800] ;  /* 0x00580000dc3c783b */ /* 0x000fe60000000200 */
[C---:B-----5:R-:W-:Y:S08]  /*21b0*/  HMMA.16816.F32 R100, R16.reuse, R48, R28 ;  /* 0x000000301064723c */ /* 0x060ff0000000181c */
[C---:B------:R-:W-:Y:S01]  /*21c0*/  HMMA.16816.F32 R96, R16.reuse, R50, R24 ;  /* 0x000000321060723c */ /* 0x040fe20000001818 */
[----:B------:R-:W2:Y:S07]  /*21d0*/  LDSM.16.M88.4 R48, [R220+0x4800] ;  /* 0x00480000dc30783b */ /* 0x000eae0000000200 */
[C---:B-1----:R-:W-:Y:S01]  /*21e0*/  HMMA.16816.F32 R76, R16.reuse, R104, R44 ;  /* 0x00000068104c723c */ /* 0x042fe2000000182c */
[----:B------:R-:W1:Y:S07]  /*21f0*/  LDSM.16.M88.4 R44, [R220+0x5000] ;  /* 0x00500000dc2c783b */ /* 0x000e6e0000000200 */
[C---:B------:R-:W-:Y:S08]  /*2200*/  HMMA.16816.F32 R92, R16.reuse, R32, R20 ;  /* 0x00000020105c723c */ /* 0x040ff00000001814 */
[C---:B------:R-:W-:Y:S01]  /*2210*/  HMMA.16816.F32 R84, R16.reuse, R34, R12 ;  /* 0x000000221054723c */ /* 0x040fe2000000180c */
[----:B------:R-:W-:Y:S07]  /*2220*/  LDSM.16.M88.4 R12, [R223+0x8000] ;  /* 0x00800000df0c783b */ /* 0x000fee0000000200 */
[C---:B------:R-:W-:Y:S01]  /*2230*/  HMMA.16816.F32 R40, R16.reuse, R106, R40 ;  /* 0x0000006a1028723c */ /* 0x040fe20000001828 */
[----:B------:R-:W5:Y:S07]  /*2240*/  LDSM.16.M88.4 R104, [R167+0x12100] ;  /* 0x01210000a768783b */ /* 0x000f6e0000000200 */
[C---:B---3--:R-:W-:Y:S08]  /*2250*/  HMMA.16816.F32 R36, R16.reuse, R120, R72 ;  /* 0x000000781024723c */ /* 0x048ff00000001848 */
[C---:B------:R-:W-:Y:S01]  /*2260*/  HMMA.16816.F32 R32, R16.reuse, R122, R88 ;  /* 0x0000007a1020723c */ /* 0x040fe20000001858 */
[----:B------:R-:W-:Y:S07]  /*2270*/  LDSM.16.M88.4 R120, [R221+0x15100] ;  /* 0x01510000dd78783b */ /* 0x000fee0000000200 */
[C---:B----4-:R-:W-:Y:S08]  /*2280*/  HMMA.16816.F32 R28, R16.reuse, R124, R80 ;  /* 0x0000007c101c723c */ /* 0x050ff00000001850 */
[C---:B------:R-:W-:Y:S01]  /*2290*/  HMMA.16816.F32 R24, R16.reuse, R126, R112 ;  /* 0x0000007e1018723c */ /* 0x040fe20000001870 */
[----:B------:R-:W3:Y:S04]  /*22a0*/  LDSM.16.M88.4 R112, [R167+0x13900] ;  /* 0x01390000a770783b */ /* 0x000ee80000000200 */
[----:B------:R-:W-:Y:S03]  /*22b0*/  LDSM.16.M88.4 R124, [R220+0xb000] ;  /* 0x00b00000dc7c783b */ /* 0x000fe60000000200 */
[C---:B------:R-:W-:Y:S01]  /*22c0*/  HMMA.16816.F32 R20, R16.reuse, R64, R116 ;  /* 0x000000401014723c */ /* 0x040fe20000001874 */
[----:B------:R-:W-:Y:S07]  /*22d0*/  LDSM.16.M88.4 R116, [R220+0xa800] ;  /* 0x00a80000dc74783b */ /* 0x000fee0000000200 */
[----:B------:R-:W-:Y:S01]  /*22e0*/  HMMA.16816.F32 R16, R16, R66, R108 ;  /* 0x000000421010723c */ /* 0x000fe2000000186c */
[----:B------:R-:W4:Y:S07]  /*22f0*/  LDSM.16.M88.4 R108, [R167+0x13100] ;  /* 0x01310000a76c783b */ /* 0x000f2e0000000200 */
[C---:B--2---:R-:W-:Y:S08]  /*2300*/  HMMA.16816.F32 R72, R8.reuse, R48, R36 ;  /* 0x000000300848723c */ /* 0x044ff00000001824 */
[C---:B------:R-:W-:Y:S01]  /*2310*/  HMMA.16816.F32 R64, R8.reuse, R68, R100 ;  /* 0x000000440840723c */ /* 0x040fe20000001864 */
[----:B------:R-:W-:Y:S07]  /*2320*/  LDSM.16.M88.4 R100, [R167+0x12900] ;  /* 0x01290000a764783b */ /* 0x000fee0000000200 */
[C---:B------:R-:W-:Y:S01]  /*2330*/  HMMA.16816.F32 R36, R8.reuse, R62, R16 ;  /* 0x0000003e0824723c */ /* 0x040fe20000001810 */
[----:B------:R-:W2:Y:S07]  /*2340*/  LDSM.16.M88.4 R16, [R167+0x14100] ;  /* 0x01410000a710783b */ /* 0x000eae0000000200 */
[C---:B------:R-:W-:Y:S08]  /*2350*/  HMMA.16816.F32 R68, R8.reuse, R70, R96 ;  /* 0x000000460844723c */ /* 0x040ff00000001860 */
[C---:B------:R-:W-:Y:S08]  /*2360*/  HMMA.16816.F32 R80, R8.reuse, R56, R92 ;  /* 0x000000380850723c */ /* 0x040ff0000000185c */
[C---:B------:R-:W-:Y:S08]  /*2370*/  HMMA.16816.F32 R84, R8.reuse, R58, R84 ;  /* 0x0000003a0854723c */ /* 0x040ff00000001854 */
[C---:B------:R-:W-:Y:S08]  /*2380*/  HMMA.16816.F32 R56, R8.reuse, R52, R76 ;  /* 0x000000340838723c */ /* 0x040ff0000000184c */
[C---:B-1----:R-:W-:Y:S08]  /*2390*/  HMMA.16816.F32 R96, R8.reuse, R44, R28 ;  /* 0x0000002c0860723c */ /* 0x042ff0000000181c */
[C---:B------:R-:W-:Y:S08]  /*23a0*/  HMMA.16816.F32 R88, R8.reuse, R46, R24 ;  /* 0x0000002e0858723c */ /* 0x040ff00000001818 */
[C---:B------:R-:W-:Y:S08]  /*23b0*/  HMMA.16816.F32 R76, R8.reuse, R54, R40 ;  /* 0x00000036084c723c */ /* 0x040ff00000001828 */
[C---:B------:R-:W-:Y:S01]  /*23c0*/  HMMA.16816.F32 R92, R8.reuse, R50, R32 ;  /* 0x00000032085c723c */ /* 0x040fe20000001820 */
[----:B------:R-:W-:Y:S04]  /*23d0*/  LDSM.16.M88.4 R32, [R226+0x6000] ;  /* 0x00600000e220783b */ /* 0x000fe80000000200 */
[----:B------:R-:W-:Y:S03]  /*23e0*/  LDSM.16.M88.4 R48, [R226+0x6800] ;  /* 0x00680000e230783b */ /* 0x000fe60000000200 */
[----:B------:R-:W-:Y:S01]  /*23f0*/  HMMA.16816.F32 R44, R8, R60, R20 ;  /* 0x0000003c082c723c */ /* 0x000fe20000001814 */
[----:B------:R-:W1:Y:S04]  /*2400*/  LDSM.16.M88.4 R8, [R222+0x8000] ;  /* 0x00800000de08783b */ /* 0x000e680000000200 */
[----:B------:R-:W1:Y:S03]  /*2410*/  LDSM.16.M88.4 R20, [R167+0x14900] ;  /* 0x01490000a714783b */ /* 0x000e660000000200 */
[C---:B-----5:R-:W-:Y:S01]  /*2420*/  HMMA.16816.F32 R24, R12.reuse, R106, R68 ;  /* 0x0000006a0c18723c */ /* 0x060fe20000001844 */
[----:B------:R-:W5:Y:S07]  /*2430*/  LDSM.16.M88.4 R60, [R226+0x7000] ;  /* 0x00700000e23c783b */ /* 0x000f6e0000000200 */
[C---:B------:R-:W-:Y:S01]  /*2440*/  HMMA.16816.F32 R28, R12.reuse, R104, R64 ;  /* 0x000000680c1c723c */ /* 0x040fe20000001840 */
[----:B------:R-:W-:Y:S07]  /*2450*/  LDSM.16.M88.4 R104, [R226+0x8000] ;  /* 0x00800000e268783b */ /* 0x000fee0000000200 */
[C---:B---3--:R-:W-:Y:S01]  /*2460*/  HMMA.16816.F32 R68, R12.reuse, R112, R72 ;  /* 0x000000700c44723c */ /* 0x048fe20000001848 */
[----:B------:R-:W3:Y:S07]  /*2470*/  LDSM.16.M88.4 R72, [R226+0x7800] ;  /* 0x00780000e248783b */ /* 0x000eee0000000200 */
[C---:B----4-:R-:W-:Y:S08]  /*2480*/  HMMA.16816.F32 R56, R12.reuse, R108, R56 ;  /* 0x0000006c0c38723c */ /* 0x050ff00000001838 */
[C---:B------:R-:W-:Y:S01]  /*2490*/  HMMA.16816.F32 R64, R12.reuse, R110, R76 ;  /* 0x0000006e0c40723c */ /* 0x040fe2000000184c */
[----:B------:R-:W-:Y:S07]  /*24a0*/  LDSM.16.M88.4 R108, [R221+0x12100] ;  /* 0x01210000dd6c783b */ /* 0x000fee0000000200 */
[C---:B--2---:R-:W-:Y:S08]  /*24b0*/  HMMA.16816.F32 R96, R12.reuse, R16, R96 ;  /* 0x000000100c60723c */ /* 0x044ff00000001860 */
[C---:B------:R-:W-:Y:S01]  /*24c0*/  HMMA.16816.F32 R88, R12.reuse, R18, R88 ;  /* 0x000000120c58723c */ /* 0x040fe20000001858 */
[----:B------:R-:W2:Y:S07]  /*24d0*/  LDSM.16.M88.4 R16, [R225+0x8000] ;  /* 0x00800000e110783b */ /* 0x000eae0000000200 */
[C---:B------:R-:W-:Y:S08]  /*24e0*/  HMMA.16816.F32 R52, R12.reuse, R102, R84 ;  /* 0x000000660c34723c */ /* 0x040ff00000001854 */
[C---:B------:R-:W-:Y:S01]  /*24f0*/  HMMA.16816.F32 R40, R12.reuse, R100, R80 ;  /* 0x000000640c28723c */ /* 0x040fe20000001850 */
[----:B------:R-:W4:Y:S07]  /*2500*/  LDSM.16.M88.4 R100, [R226+0x8800] ;  /* 0x00880000e264783b */ /* 0x000f2e0000000200 */
[----:B------:R-:W-:Y:S01]  /*2510*/  HMMA.16816.F32 R80, R12, R114, R92 ;  /* 0x000000720c50723c */ /* 0x000fe2000000185c */
[----:B------:R-:W2:Y:S07]  /*2520*/  LDSM.16.M88.4 R112, [R221+0x12900] ;  /* 0x01290000dd70783b */ /* 0x000eae0000000200 */
[----:B-1----:R-:W-:Y:S01]  /*2530*/  HMMA.16816.F32 R84, R8, R32, R28 ;  /* 0x000000200854723c */ /* 0x002fe2000000181c */
[----:B------:R-:W1:Y:S07]  /*2540*/  LDSM.16.M88.4 R28, [R221+0x13900] ;  /* 0x01390000dd1c783b */ /* 0x000e6e0000000200 */
[C---:B------:R-:W-:Y:S08]  /*2550*/  HMMA.16816.F32 R92, R12.reuse, R20, R44 ;  /* 0x000000140c5c723c */ /* 0x040ff0000000182c */
[----:B------:R-:W-:Y:S08]  /*2560*/  HMMA.16816.F32 R76, R12, R22, R36 ;  /* 0x000000160c4c723c */ /* 0x000ff00000001824 */
[C---:B------:R-:W-:Y:S08]  /*2570*/  HMMA.16816.F32 R20, R8.reuse, R34, R24 ;  /* 0x000000220814723c */ /* 0x040ff00000001818 */
[C---:B------:R-:W-:Y:S08]  /*2580*/  HMMA.16816.F32 R24, R8.reuse, R50, R52 ;  /* 0x000000320818723c */ /* 0x040ff00000001834 */
[C---:B------:R-:W-:Y:S08]  /*2590*/  HMMA.16816.F32 R12, R8.reuse, R48, R40 ;  /* 0x00000030080c723c */ /* 0x040ff00000001828 */
[C---:B-----5:R-:W-:Y:S01]  /*25a0*/  HMMA.16816.F32 R52, R8.reuse, R60, R56 ;  /* 0x0000003c0834723c */ /* 0x060fe20000001838 */
[----:B------:R-:W5:Y:S07]  /*25b0*/  LDSM.16.M88.4 R56, [R221+0x13100] ;  /* 0x01310000dd38783b */ /* 0x000f6e0000000200 */
[C---:B---3--:R-:W-:Y:S08]  /*25c0*/  HMMA.16816.F32 R44, R8.reuse, R72, R68 ;  /* 0x00000048082c723c */ /* 0x048ff00000001844 */
[----:B------:R-:W-:Y:S08]  /*25d0*/  HMMA.16816.F32 R36, R8, R104, R96 ;  /* 0x000000680824723c */ /* 0x000ff00000001860 */
[----:B--2---:R-:W-:Y:S01]  /*25e0*/  HMMA.16816.F32 R96, R16, R110, R20 ;  /* 0x0000006e1060723c */ /* 0x004fe20000001814 */
[----:B------:R-:W2:Y:S07]  /*25f0*/  LDSM.16.M88.4 R20, [R221+0x14100] ;  /* 0x01410000dd14783b */ /* 0x000eae0000000200 */
[C---:B------:R-:W-:Y:S01]  /*2600*/  HMMA.16816.F32 R48, R8.reuse, R62, R64 ;  /* 0x0000003e0830723c */ /* 0x040fe20000001840 */
[----:B------:R-:W-:Y:S07]  /*2610*/  LDSM.16.M88.4 R64, [R220+0x6000] ;  /* 0x00600000dc40783b */ /* 0x000fee0000000200 */
[C---:B------:R-:W-:Y:S08]  /*2620*/  HMMA.16816.F32 R40, R8.reuse, R74, R80 ;  /* 0x0000004a0828723c */ /* 0x040ff00000001850 */
[C---:B------:R-:W-:Y:S08]  /*2630*/  HMMA.16816.F32 R32, R8.reuse, R106, R88 ;  /* 0x0000006a0820723c */ /* 0x040ff00000001858 */
[C---:B----4-:R-:W-:Y:S08]  /*2640*/  HMMA.16816.F32 R68, R8.reuse, R100, R92 ;  /* 0x000000640844723c */ /* 0x050ff0000000185c */
[----:B------:R-:W-:Y:S01]  /*2650*/  HMMA.16816.F32 R76, R8, R102, R76 ;  /* 0x00000066084c723c */ /* 0x000fe2000000184c */
[----:B------:R-:W3:Y:S07]  /*2660*/  LDSM.16.M88.4 R8, [R221+0x14900] ;  /* 0x01490000dd08783b */ /* 0x000eee0000000200 */
[C---:B------:R-:W-:Y:S01]  /*2670*/  HMMA.16816.F32 R92, R16.reuse, R112, R12 ;  /* 0x00000070105c723c */ /* 0x040fe2000000180c */
[----:B------:R-:W-:Y:S07]  /*2680*/  LDSM.16.M88.4 R12, [R224+0x8000] ;  /* 0x00800000e00c783b */ /* 0x000fee0000000200 */
[C---:B-1----:R-:W-:Y:S01]  /*2690*/  HMMA.16816.F32 R88, R16.reuse, R28, R44 ;  /* 0x0000001c1058723c */ /* 0x042fe2000000182c */
[----:B------:R-:W1:Y:S07]  /*26a0*/  LDSM.16.M88.4 R44, [R220+0x7000] ;  /* 0x00700000dc2c783b */ /* 0x000e6e0000000200 */
[C---:B-----5:R-:W-:Y:S08]  /*26b0*/  HMMA.16816.F32 R100, R16.reuse, R56, R52 ;  /* 0x000000381064723c */ /* 0x060ff00000001834 */
[C---:B------:R-:W-:Y:S01]  /*26c0*/  HMMA.16816.F32 R104, R16.reuse, R58, R48 ;  /* 0x0000003a1068723c */ /* 0x040fe20000001830 */
[----:B------:R-:W4:Y:S04]  /*26d0*/  LDSM.16.M88.4 R56, [R220+0x6800] ;  /* 0x00680000dc38783b */ /* 0x000f280000000200 */
[----:B------:R-:W5:Y:S03]  /*26e0*/  LDSM.16.M88.4 R48, [R220+0x7800] ;  /* 0x00780000dc30783b */ /* 0x000f660000000200 */
[C---:B------:R-:W-:Y:S01]  /*26f0*/  HMMA.16816.F32 R80, R16.reuse, R30, R40 ;  /* 0x0000001e1050723c */ /* 0x040fe20000001828 */
[----:B------:R-:W1:Y:S04]  /*2700*/  LDSM.16.M88.4 R40, [R220+0x8000] ;  /* 0x00800000dc28783b */ /* 0x000e680000000200 */
[----:B------:R-:W-:Y:S03]  /*2710*/  LDSM.16.M88.4 R28, [R167+0x15100] ;  /* 0x01510000a71c783b */ /* 0x000fe60000000200 */
[C---:B--2---:R-:W-:Y:S01]  /*2720*/  HMMA.16816.F32 R72, R16.reuse, R20, R36 ;  /* 0x000000141048723c */ /* 0x044fe20000001824 */
[----:B------:R-:W2:Y:S07]  /*2730*/  LDSM.16.M88.4 R36, [R220+0x8800] ;  /* 0x00880000dc24783b */ /* 0x000eae0000000200 */
[C---:B------:R-:W-:Y:S08]  /*2740*/  HMMA.16816.F32 R84, R16.reuse, R108, R84 ;  /* 0x0000006c1054723c */ /* 0x040ff00000001854 */
[C---:B------:R-:W-:Y:S08]  /*2750*/  HMMA.16816.F32 R60, R16.reuse, R22, R32 ;  /* 0x00000016103c723c */ /* 0x040ff00000001820 */
[C---:B---3--:R-:W-:Y:S08]  /*2760*/  HMMA.16816.F32 R52, R16.reuse, R8, R68 ;  /* 0x000000081034723c */ /* 0x048ff00000001844 */
[----:B------:R-:W-:Y:S01]  /*2770*/  HMMA.16816.F32 R32, R16, R10, R76 ;  /* 0x0000000a1020723c */ /* 0x000fe2000000184c */
[----:B------:R-:W3:Y:S07]  /*2780*/  LDSM.16.M88.4 R8, [R223+0xc000] ;  /* 0x00c00000df08783b */ /* 0x000eee0000000200 */
[C---:B-1----:R-:W-:Y:S08]  /*2790*/  HMMA.16816.F32 R100, R12.reuse, R44, R100 ;  /* 0x0000002c0c64723c */ /* 0x042ff00000001864 */
[----:B------:R-:W-:Y:S01]  /*27a0*/  HMMA.16816.F32 R104, R12, R46, R104 ;  /* 0x0000002e0c68723c */ /* 0x000fe20000001868 */
[----:B------:R-:W1:Y:S07]  /*27b0*/  LDSM.16.M88.4 R44, [R167+0x15900] ;  /* 0x01590000a72c783b */ /* 0x000e6e0000000200 */
[----:B------:R-:W-:Y:S08]  /*27c0*/  HMMA.16816.F32 R108, R16, R114, R24 ;  /* 0x00000072106c723c */ /* 0x000ff00000001818 */
[C---:B------:R-:W-:Y:S08]  /*27d0*/  HMMA.16816.F32 R24, R12.reuse, R64, R84 ;  /* 0x000000400c18723c */ /* 0x040ff00000001854 */
[C---:B------:R-:W-:Y:S01]  /*27e0*/  HMMA.16816.F32 R20, R12.reuse, R66, R96 ;  /* 0x000000420c14723c */ /* 0x040fe20000001860 */
[----:B------:R-:W-:Y:S07]  /*27f0*/  LDSM.16.M88.4 R64, [R167+0x16900] ;  /* 0x01690000a740783b */ /* 0x000fee0000000200 */
[C---:B----4-:R-:W-:Y:S08]  /*2800*/  HMMA.16816.F32 R16, R12.reuse, R56, R92 ;  /* 0x000000380c10723c */ /* 0x050ff0000000185c */
[C---:B-----5:R-:W-:Y:S08]  /*2810*/  HMMA.16816.F32 R96, R12.reuse, R48, R88 ;  /* 0x000000300c60723c */ /* 0x060ff00000001858 */
[C---:B------:R-:W-:Y:S01]  /*2820*/  HMMA.16816.F32 R92, R12.reuse, R50, R80 ;  /* 0x000000320c5c723c */ /* 0x040fe20000001850 */
[----:B------:R-:W4:Y:S07]  /*2830*/  LDSM.16.M88.4 R48, [R167+0x16100] ;  /* 0x01610000a730783b */ /* 0x000f2e0000000200 */
[C---:B------:R-:W-:Y:S01]  /*2840*/  HMMA.16816.F32 R88, R12.reuse, R40, R72 ;  /* 0x000000280c58723c */ /* 0x040fe20000001848 */
[----:B------:R-:W5:Y:S07]  /*2850*/  LDSM.16.M88.4 R72, [R167+0x17100] ;  /* 0x01710000a748783b */ /* 0x000f6e0000000200 */
[C---:B------:R-:W-:Y:S08]  /*2860*/  HMMA.16816.F32 R56, R12.reuse, R58, R108 ;  /* 0x0000003a0c38723c */ /* 0x040ff0000000186c */
[C---:B------:R-:W-:Y:S01]  /*2870*/  HMMA.16816.F32 R84, R12.reuse, R42, R60 ;  /* 0x0000002a0c54723c */ /* 0x040fe2000000183c */
[----:B------:R-:W-:Y:S07]  /*2880*/  LDSM.16.M88.4 R40, [R226+0xa000] ;  /* 0x00a00000e228783b */ /* 0x000fee0000000200 */
[C---:B--2---:R-:W-:Y:S01]  /*2890*/  HMMA.16816.F32 R80, R12.reuse, R36, R52 ;  /* 0x000000240c50723c */ /* 0x044fe20000001834 */
[----:B------:R-:W-:Y:S07]  /*28a0*/  LDSM.16.M88.4 R52, [R226+0xa800] ;  /* 0x00a80000e234783b */ /* 0x000fee0000000200 */
[----:B------:R-:W-:Y:S01]  /*28b0*/  HMMA.16816.F32 R76, R12, R38, R32 ;  /* 0x000000260c4c723c */ /* 0x000fe20000001820 */
[----:B------:R-:W2:Y:S04]  /*28c0*/  LDSM.16.M88.4 R12, [R167+0x17900] ;  /* 0x01790000a70c783b */ /* 0x000ea80000000200 */
[----:B------:R-:W-:Y:S03]  /*28d0*/  LDSM.16.M88.4 R36, [R226+0x9000] ;  /* 0x00900000e224783b */ /* 0x000fe60000000200 */
[C---:B---3--:R-:W-:Y:S01]  /*28e0*/  HMMA.16816.F32 R68, R8.reuse, R28, R24 ;  /* 0x0000001c0844723c */ /* 0x048fe20000001818 */
[----:B------:R-:W-:Y:S07]  /*28f0*/  LDSM.16.M88.4 R32, [R226+0x9800] ;  /* 0x00980000e220783b */ /* 0x000fee0000000200 */
[C---:B------:R-:W-:Y:S08]  /*2900*/  HMMA.16816.F32 R60, R8.reuse, R30, R20 ;  /* 0x0000001e083c723c */ /* 0x040ff00000001814 */
[C---:B-1----:R-:W-:Y:S01]  /*2910*/  HMMA.16816.F32 R28, R8.reuse, R44, R16 ;  /* 0x0000002c081c723c */ /* 0x042fe20000001810 */
[----:B------:R-:W1:Y:S07]  /*2920*/  LDSM.16.M88.4 R16, [R222+0xc000] ;  /* 0x00c00000de10783b */ /* 0x000e6e0000000200 */
[C---:B------:R-:W-:Y:S08]  /*2930*/  HMMA.16816.F32 R24, R8.reuse, R46, R56 ;  /* 0x0000002e0818723c */ /* 0x040ff00000001838 */
[C---:B----4-:R-:W-:Y:S01]  /*2940*/  HMMA.16816.F32 R20, R8.reuse, R48, R100 ;  /* 0x000000300814723c */ /* 0x050fe20000001864 */
[----:B------:R-:W3:Y:S07]  /*2950*/  LDSM.16.M88.4 R100, [R226+0xb000] ;  /* 0x00b00000e264783b */ /* 0x000eee0000000200 */
[C---:B------:R-:W-:Y:S08]  /*2960*/  HMMA.16816.F32 R44, R8.reuse, R50, R104 ;  /* 0x00000032082c723c */ /* 0x040ff00000001868 */
[C---:B------:R-:W-:Y:S01]  /*2970*/  HMMA.16816.F32 R48, R8.reuse, R64, R96 ;  /* 0x000000400830723c */ /* 0x040fe20000001860 */
[----:B------:R-:W-:Y:S07]  /*2980*/  LDSM.16.M88.4 R96, [R221+0x17900] ;  /* 0x01790000dd60783b */ /* 0x000fee0000000200 */
[C---:B------:R-:W-:Y:S01]  /*2990*/  HMMA.16816.F32 R56, R8.reuse, R66, R92 ;  /* 0x000000420838723c */ /* 0x040fe2000000185c */
[----:B------:R-:W-:Y:S07]  /*29a0*/  LDSM.16.M88.4 R92, [R220+0x9800] ;  /* 0x00980000dc5c783b */ /* 0x000fee0000000200 */
[C---:B-----5:R-:W-:Y:S01]  /*29b0*/  HMMA.16816.F32 R64, R8.reuse, R72, R88 ;  /* 0x000000480840723c */ /* 0x060fe20000001858 */
[----:B------:R-:W4:Y:S07]  /*29c0*/  LDSM.16.M88.4 R88, [R226+0xb800] ;  /* 0x00b80000e258783b */ /* 0x000f2e0000000200 */
[C---:B--2---:R-:W-:Y:S08]  /*29d0*/  HMMA.16816.F32 R80, R8.reuse, R12, R80 ;  /* 0x0000000c0850723c */ /* 0x044ff00000001850 */
[C---:B------:R-:W-:Y:S01]  /*29e0*/  HMMA.16816.F32 R76, R8.reuse, R14, R76 ;  /* 0x0000000e084c723c */ /* 0x040fe2000000184c */
[----:B------:R-:W2:Y:S07]  /*29f0*/  LDSM.16.M88.4 R12, [R225+0xc000] ;  /* 0x00c00000e10c783b */ /* 0x000eae0000000200 */
[----:B------:R-:W-:Y:S01]  /*2a00*/  HMMA.16816.F32 R72, R8, R74, R84 ;  /* 0x0000004a0848723c */ /* 0x000fe20000001854 */
[----:B------:R-:W-:Y:S07]  /*2a10*/  LDSM.16.M88.4 R8, [R224+0xc000] ;  /* 0x00c00000e008783b */ /* 0x000fee0000000200 */
[C---:B-1----:R-:W-:Y:S08]  /*2a20*/  HMMA.16816.F32 R84, R16.reuse, R36, R68 ;  /* 0x000000241054723c */ /* 0x042ff00000001844 */
[C---:B------:R-:W-:Y:S01]  /*2a30*/  HMMA.16816.F32 R112, R16.reuse, R38, R60 ;  /* 0x000000261070723c */ /* 0x040fe2000000183c */
[----:B------:R-:W1:Y:S07]  /*2a40*/  LDSM.16.M88.4 R36, [R221+0x15900] ;  /* 0x01590000dd24783b */ /* 0x000e6e0000000200 */
[C---:B------:R-:W-:Y:S08]  /*2a50*/  HMMA.16816.F32 R108, R16.reuse, R32, R28 ;  /* 0x00000020106c723c */ /* 0x040ff0000000181c */
[C---:B------:R-:W-:Y:S01]  /*2a60*/  HMMA.16816.F32 R104, R16.reuse, R34, R24 ;  /* 0x000000221068723c */ /* 0x040fe20000001818 */
[----:B------:R-:W5:Y:S07]  /*2a70*/  LDSM.16.M88.4 R32, [R221+0x16100] ;  /* 0x01610000dd20783b */ /* 0x000f6e0000000200 */
[C---:B------:R-:W-:Y:S08]  /*2a80*/  HMMA.16816.F32 R28, R16.reuse, R40, R20 ;  /* 0x00000028101c723c */ /* 0x040ff00000001814 */
[C---:B------:R-:W-:Y:S01]  /*2a90*/  HMMA.16816.F32 R24, R16.reuse, R42, R44 ;  /* 0x0000002a1018723c */ /* 0x040fe2000000182c */
[----:B------:R-:W1:Y:S07]  /*2aa0*/  LDSM.16.M88.4 R40, [R221+0x16900] ;  /* 0x01690000dd28783b */ /* 0x000e6e0000000200 */
[C---:B------:R-:W-:Y:S01]  /*2ab0*/  HMMA.16816.F32 R44, R16.reuse, R54, R56 ;  /* 0x00000036102c723c */ /* 0x040fe20000001838 */
[----:B------:R-:W1:Y:S07]  /*2ac0*/  LDSM.16.M88.4 R56, [R221+0x17100] ;  /* 0x01710000dd38783b */ /* 0x000e6e0000000200 */
[C---:B------:R-:W-:Y:S08]  /*2ad0*/  HMMA.16816.F32 R20, R16.reuse, R52, R48 ;  /* 0x000000341014723c */ /* 0x040ff00000001830 */
[C---:B---3--:R-:W-:Y:S08]  /*2ae0*/  HMMA.16816.F32 R60, R16.reuse, R102, R72 ;  /* 0x00000066103c723c */ /* 0x048ff00000001848 */
[C---:B------:R-:W-:Y:S01]  /*2af0*/  HMMA.16816.F32 R48, R16.reuse, R100, R64 ;  /* 0x000000641030723c */ /* 0x040fe20000001840 */
[----:B------:R-:W-:Y:S07]  /*2b00*/  LDSM.16.M88.4 R100, [R220+0x9000] ;  /* 0x00900000dc64783b */ /* 0x000fee0000000200 */
[C---:B----4-:R-:W-:Y:S08]  /*2b10*/  HMMA.16816.F32 R72, R16.reuse, R88, R80 ;  /* 0x000000581048723c */ /* 0x050ff00000001850 */
[----:B------:R-:W-:Y:S01]  /*2b20*/  HMMA.16816.F32 R68, R16, R90, R76 ;  /* 0x0000005a1044723c */ /* 0x000fe2000000184c */
[----:B------:R-:W3:Y:S07]  /*2b30*/  LDSM.16.M88.4 R88, [R220+0xa000] ;  /* 0x00a00000dc58783b */ /* 0x000eee0000000200 */
[----:B--2---:R-:W-:Y:S01]  /*2b40*/  HMMA.16816.F32 R80, R12, R122, R112 ;  /* 0x0000007a0c50723c */ /* 0x004fe20000001870 */
[----:B------:R-:W2:Y:S01]  /*2b50*/  LDSM.16.M88.4 R112, [R220+0xb800] ;  /* 0x00b80000dc70783b */ /* 0x000ea20000000200 */
[----:B------:R-:W-:-:S06]  /*2b60*/  DEPBAR.LE SB0, 0x0 ;  /* 0x000080000000791a */ /* 0x000fcc0000000000 */
[C---:B-1----:R-:W-:Y:S08]  /*2b70*/  HMMA.16816.F32 R76, R12.reuse, R36, R108 ;  /* 0x000000240c4c723c */ /* 0x042ff0000000186c */
        /* <DEDUP_REMOVED lines=9> */
[----:B------:R-:W-:Y:S08]  /*2c10*/  HMMA.16816.F32 R12, R12, R98, R68 ;  /* 0x000000620c0c723c */ /* 0x000ff00000001844 */
        /* <DEDUP_REMOVED lines=10> */
[C---:B--2---:R-:W-:Y:S08]  /*2cc0*/  HMMA.16816.F32 R48, R8.reuse, R112, R16 ;  /* 0x000000700830723c */ /* 0x044ff00000001810 */
[----:B------:R-:W-:Y:S01]  /*2cd0*/  HMMA.16816.F32 R56, R8, R114, R12 ;  /* 0x000000720838723c */ /* 0x000fe2000000180c */
[----:B------:R-:W-:Y:S06]  /*2ce0*/  BAR.SYNC.DEFER_BLOCKING 0x0 ;  /* 0x0000000000007b1d */ /* 0x000fec0000010000 */
[----:B------:R-:W-:Y:S05]  /*2cf0*/  @!P5 BRA `(.L_x_2211) ;  /* 0x000002400000d947 */ /* 0x000fea0003800000 */
[----:B------:R-:W-:Y:S01]  /*2d00*/  IADD3 R6, R138, -0x2, RZ ;  /* 0xfffffffe8a067810 */ /* 0x000fe20007ffe0ff */
[----:B------:R-:W-:-:S02]  /*2d10*/  IMAD.SHL.U32 R9, R131, 0x40, RZ ;  /* 0x0000004083097824 */ /* 0x000fc400078e00ff */
        /* <DEDUP_REMOVED lines=34> */
.L_x_2211:
[----:B-1----:R-:W-:Y:S01]  /*2f40*/  SHF.R.S32.HI R2, RZ, 0x1f, R128 ;  /* 0x0000001fff027819 */ /* 0x002fe20000011480 */
[----:B------:R-:W-:Y:S01]  /*2f50*/  STL [R1+0x64], R221 ;  /* 0x000064dd01007387 */ /* 0x000fe20000100800 */
[----:B------:R-:W-:-:S02]  /*2f60*/  SHF.L.U32 R216, R5, 0x1, RZ ;  /* 0x0000000105d87819 */ /* 0x000fc400000006ff */
[----:B------:R-:W-:Y:S01]  /*2f70*/  LEA.HI R3, R2, R128, RZ, 0x2 ;  /* 0x0000008002037211 */ /* 0x000fe200078f10ff */
[----:B------:R-:W-:Y:S02]  /*2f80*/  STL [R1+0x60], R220 ;  /* 0x000060dc01007387 */ /* 0x000fe40000100800 */
[--C-:B------:R-:W-:Y:S01]  /*2f90*/  IMAD R217, R4, 0x2, R216.reuse ;  /* 0x0000000204d97824 */ /* 0x100fe200078e02d8 */
[----:B------:R-:W-:Y:S01]  /*2fa0*/  LOP3.LUT R2, R3, 0x7ffffffc, RZ, 0xc0, !PT ;  /* 0x7ffffffc03027812 */ /* 0x000fe200078ec0ff */
[----:B------:R-:W-:Y:S01]  /*2fb0*/  STL [R1+0x5c], R167 ;  /* 0x00005ca701007387 */ /* 0x000fe20000100800 */
[C---:B------:R-:W-:Y:S02]  /*2fc0*/  IMAD R219, R0.reuse, 0x2, R216 ;  /* 0x0000000200db7824 */ /* 0x040fe400078e02d8 */
[----:B------:R-:W-:Y:S01]  /*2fd0*/  LEA R218, R0, R217, 0x1 ;  /* 0x000000d900da7211 */ /* 0x000fe200078e08ff */
[----:B------:R1:W-:Y:S01]  /*2fe0*/  STL [R1+0x58], R3 ;  /* 0x0000580301007387 */ /* 0x0003e20000100800 */
[----:B------:R-:W-:-:S03]  /*2ff0*/  IMAD.IADD R2, R128, 0x1, -R2 ;  /* 0x0000000180027824 */ /* 0x000fc600078e0a02 */
        /* <DEDUP_REMOVED lines=14> */
[----:B------:R-:W-:Y:S01]  /*30e0*/  ISETP.GT.AND P5, PT, R2, 0x9, PT ;  /* 0x000000090200780c */ /* 0x000fe20003fa4270 */
[----:B------:R-:W-:Y:S01]  /*30f0*/  LDSM.16.MT88.4 R84, [R219+0x3100] ;  /* 0x00310000db54783b */ /* 0x000fe20000004200 */
[----:B------:R-:W-:Y:S02]  /*3100*/  FSEL R9, R80, -INF , P0 ;  /* 0xff80000050097808 */ /* 0x000fe40000000000 */
[----:B------:R-:W-:Y:S02]  /*3110*/  FMNMX.FTZ R3, R7, R8, !PT ;  /* 0x0000000807037209 */ /* 0x000fe40007810000 */
[----:B------:R-:W-:Y:S02]  /*3120*/  FSEL R21, R82, -INF , P0 ;  /* 0xff80000052157808 */ /* 0x000fe40000000000 */
[----:B------:R-:W-:-:S02]  /*3130*/  ISETP.GT.AND P0, PT, R2, 0x10, PT ;  /* 0x000000100200780c */ /* 0x000fc40003f04270 */
[----:B------:R-:W-:Y:S02]  /*3140*/  FSEL R10, R81, -INF , P5 ;  /* 0xff800000510a7808 */ /* 0x000fe40002800000 */
[----:B------:R-:W-:Y:S02]  /*3150*/  FMNMX.FTZ R3, R9, R3, !PT ;  /* 0x0000000309037209 */ /* 0x000fe40007810000 */
[----:B------:R-:W-:Y:S02]  /*3160*/  FSEL R24, R83, -INF , P5 ;  /* 0xff80000053187808 */ /* 0x000fe40002800000 */
[----:B------:R-:W-:Y:S01]  /*3170*/  ISETP.GT.AND P5, PT, R2, 0x11, PT ;  /* 0x000000110200780c */ /* 0x000fe20003fa4270 */
[----:B------:R-:W-:Y:S01]  /*3180*/  LDSM.16.MT88.4 R80, [R217+0x3100] ;  /* 0x00310000d950783b */ /* 0x000fe20000004200 */
[----:B------:R-:W-:Y:S02]  /*3190*/  FSEL R11, R76, -INF , P0 ;  /* 0xff8000004c0b7808 */ /* 0x000fe40000000000 */
[----:B------:R-:W-:-:S02]  /*31a0*/  FMNMX.FTZ R3, R10, R3, !PT ;  /* 0x000000030a037209 */ /* 0x000fc40007810000 */
[----:B------:R-:W-:Y:S02]  /*31b0*/  FSEL R25, R78, -INF , P0 ;  /* 0xff8000004e197808 */ /* 0x000fe40000000000 */
[C---:B------:R-:W-:Y:S02]  /*31c0*/  ISETP.GT.AND P0, PT, R2.reuse, 0x18, PT ;  /* 0x000000180200780c */ /* 0x040fe40003f04270 */
        /* <DEDUP_REMOVED lines=12> */
[----:B------:R-:W-:Y:S01]  /*3290*/  ISETP.GT.AND P5, PT, R2, 0x21, PT ;  /* 0x000000210200780c */ /* 0x000fe20003fa4270 */
[----:B------:R-:W-:Y:S01]  /*32a0*/  LDSM.16.MT88.4 R64, [R218+0x900] ;  /* 0x00090000da40783b */ /* 0x000fe20000004200 */
[----:B------:R-:W-:Y:S02]  /*32b0*/  FSEL R120, R52, -INF , P0 ;  /* 0xff80000034787808 */ /* 0x000fe40000000000 */
[----:B------:R-:W-:Y:S02]  /*32c0*/  FMNMX.FTZ R3, R15, R3, !PT ;  /* 0x000000030f037209 */ /* 0x000fe40007810000 */
[----:B------:R-:W-:Y:S02]  /*32d0*/  FSEL R123, R54, -INF , P0 ;  /* 0xff800000367b7808 */ /* 0x000fe40000000000 */
[----:B------:R-:W-:Y:S02]  /*32e0*/  ISETP.GT.AND P0, PT, R2, 0x28, PT ;  /* 0x000000280200780c */ /* 0x000fe40003f04270 */
[----:B------:R-:W-:-:S02]  /*32f0*/  FSEL R118, R53, -INF , P5 ;  /* 0xff80000035767808 */ /* 0x000fc40002800000 */
[----:B------:R-:W-:Y:S02]  /*3300*/  FMNMX.FTZ R3, R120, R3, !PT ;  /* 0x0000000378037209 */ /* 0x000fe40007810000 */
[----:B------:R-:W-:Y:S02]  /*3310*/  FSEL R122, R55, -INF , P5 ;  /* 0xff800000377a7808 */ /* 0x000fe40002800000 */
[----:B------:R-:W-:Y:S02]  /*3320*/  ISETP.GT.AND P5, PT, R2, 0x29, PT ;  /* 0x000000290200780c */ /* 0x000fe40003fa4270 */
[----:B------:R-:W-:Y:S02]  /*3330*/  FSEL R117, R88, -INF , P0 ;  /* 0xff80000058757808 */ /* 0x000fe40000000000 */
[----:B------:R-:W-:Y:S02]  /*3340*/  FMNMX.FTZ R3, R118, R3, !PT ;  /* 0x0000000376037209 */ /* 0x000fe40007810000 */
[----:B------:R-:W-:-:S02]  /*3350*/  FSEL R121, R90, -INF , P0 ;  /* 0xff8000005a797808 */ /* 0x000fc40000000000 */
        /* <DEDUP_REMOVED lines=29> */
[----:B------:R-:W-:Y:S02]  /*3530*/  FSEL R250, R33, -INF , P0 ;  /* 0xff80000021fa7808 */ /* 0x000fe40000000000 */
[----:B------:R-:W-:Y:S02]  /*3540*/  ISETP.GT.AND P5, PT, R2, 0x48, PT ;  /* 0x000000480200780c */ /* 0x000fe40003fa4270 */
        /* <DEDUP_REMOVED lines=8> */
[----:B------:R-:W-:Y:S02]  /*35d0*/  FSEL R206, R41, -INF , P0 ;  /* 0xff80000029ce7808 */ /* 0x000fe40000000000 */
[----:B------:R-:W-:Y:S02]  /*35e0*/  ISETP.GT.AND P5, PT, R2, 0x50, PT ;  /* 0x000000500200780c */ /* 0x000fe40003fa4270 */
[----:B------:R-:W-:Y:S02]  /*35f0*/  FMNMX.FTZ R3, R207, R3, !PT ;  /* 0x00000003cf037209 */ /* 0x000fe40007810000 */
[----:B------:R-:W-:Y:S02]  /*3600*/  FMNMX.FTZ R6, R28, R6, !PT ;  /* 0x000000061c067209 */ /* 0x000fe40007810000 */
[----:B------:R-:W-:Y:S02]  /*3610*/  FSEL R252, R43, -INF , P0 ;  /* 0xff8000002bfc7808 */ /* 0x000fe40000000000 */
[----:B------:R-:W-:-:S02]  /*3620*/  ISETP.GT.AND P0, PT, R2, 0x51, PT ;  /* 0x000000510200780c */ /* 0x000fc40003f04270 */
[----:B------:R-:W-:Y:S02]  /*3630*/  FSEL R108, R48, -INF , P5 ;  /* 0xff800000306c7808 */ /* 0x000fe40002800000 */
[----:B------:R-:W-:Y:S02]  /*3640*/  FMNMX.FTZ R3, R206, R3, !PT ;  /* 0x00000003ce037209 */ /* 0x000fe40007810000 */
[----:B------:R-:W-:Y:S02]  /*3650*/  FMNMX.FTZ R6, R123, R6, !PT ;  /* 0x000000067b067209 */ /* 0x000fe40007810000 */
[----:B------:R-:W-:Y:S02]  /*3660*/  FSEL R210, R50, -INF , P5 ;  /* 0xff80000032d27808 */ /* 0x000fe40002800000 */
[----:B------:R-:W-:Y:S02]  /*3670*/  FSEL R100, R51, -INF , P0 ;  /* 0xff80000033647808 */ /* 0x000fe40000000000 */
[----:B------:R-:W-:-:S02]  /*3680*/  FSEL R109, R49, -INF , P0 ;  /* 0xff800000316d7808 */ /* 0x000fc40000000000 */
[----:B------:R-:W-:Y:S02]  /*3690*/  ISETP.GT.AND P5, PT, R2, 0x58, PT ;  /* 0x000000580200780c */ /* 0x000fe40003fa4270 */
[----:B------:R-:W-:Y:S02]  /*36a0*/  FMNMX.FTZ R3, R108, R3, !PT ;  /* 0x000000036c037209 */ /* 0x000fe40007810000 */
[----:B------:R-:W-:Y:S02]  /*36b0*/  ISETP.GT.AND P0, PT, R2, 0x59, PT ;  /* 0x000000590200780c */ /* 0x000fe40003f04270 */
[----:B------:R-:W-:Y:S02]  /*36c0*/  FMNMX.FTZ R2, R122, R6, !PT ;  /* 0x000000067a027209 */ /* 0x000fe40007810000 */
        /* <DEDUP_REMOVED lines=8> */
[----:B------:R-:W-:Y:S01]  /*3750*/  FSEL R201, R39, -INF , P6 ;  /* 0xff80000027c97808 */ /* 0x000fe20003000000 */
[----:B------:R-:W1:Y:S01]  /*3760*/  SHFL.BFLY PT, R3, R164, 0x2, 0x1f ;  /* 0x0c401f00a4037f89 */ /* 0x000e6200000e0000 */
[----:B------:R-:W-:Y:S02]  /*3770*/  FMNMX.FTZ R2, R204, R2, !PT ;  /* 0x00000002cc027209 */ /* 0x000fe40007810000 */
[----:B------:R-:W-:Y:S01]  /*3780*/  FSEL R208, R58, -INF , P5 ;  /* 0xff8000003ad07808 */ /* 0x000fe20002800000 */
[----:B------:R-:W-:Y:S01]  /*3790*/  LDSM.16.MT88.4 R36, [R217+0x900] ;  /* 0x00090000d924783b */ /* 0x000fe20000004200 */
[----:B------:R-:W-:Y:S02]  /*37a0*/  FMNMX.FTZ R2, R203, R2, !PT ;  /* 0x00000002cb027209 */ /* 0x000fe40007810000 */
[----:B------:R-:W-:Y:S02]  /*37b0*/  FSEL R104, R59, -INF , P0 ;  /* 0xff8000003b687808 */ /* 0x000fe40000000000 */
[----:B------:R-:W-:Y:S01]  /*37c0*/  FMNMX.FTZ R2, R201, R2, !PT ;  /* 0x00000002c9027209 */ /* 0x000fe20007810000 */
[----:B------:R-:W-:Y:S03]  /*37d0*/  LDSM.16.MT88.4 R56, [R217+0x3900] ;  /* 0x00390000d938783b */ /* 0x000fe60000004200 */
        /* <DEDUP_REMOVED lines=22> */
[----:B------:R-:W-:-:S03]  /*3940*/  FFMA.FTZ R6, R14, c[0x0][0x2d0], -R12 ;  /* 0x0000b4000e067a23 */ /* 0x000fc6000001080c */
[----:B------:R-:W-:-:S03]  /*3950*/  FSETP.NEU.FTZ.AND P0, PT, R3, -INF , PT ;  /* 0xff8000000300780b */ /* 0x000fc60003f1d000 */
[----:B------:R3:W-:Y:S01]  /*3960*/  MUFU.EX2 R215, R6 ;  /* 0x0000000600d77308 */ /* 0x0007e20000000800 */
[----:B-1----:R-:W-:-:S07]  /*3970*/  FFMA.FTZ R2, R9, c[0x0][0x2d0], -R12 ;  /* 0x0000b40009027a23 */ /* 0x002fce000001080c */
[----:B------:R1:W-:Y:S01]  /*3980*/  MUFU.EX2 R103, R2 ;  /* 0x0000000200677308 */ /* 0x0003e20000000800 */
[----:B---3--:R-:W-:Y:S02]  /*3990*/  FFMA.FTZ R6, R15, c[0x0][0x2d0], -R12 ;  /* 0x0000b4000f067a23 */ /* 0x008fe4000001080c */
[----:B--2---:R-:W-:-:S05]  /*39a0*/  IMAD.MOV.U32 R15, RZ, RZ, R17 ;  /* 0x000000ffff0f7224 */ /* 0x004fca00078e0011 */
        /* <DEDUP_REMOVED lines=8> */
[----:B-1----:R-:W-:-:S06]  /*3a30*/  FFMA.FTZ R2, R13, c[0x0][0x2d0], -R12 ;  /* 0x0000b4000d027a23 */ /* 0x002fcc000001080c */
[----:B------:R1:W2:Y:S02]  /*3a40*/  MUFU.EX2 R60, R2 ;  /* 0x00000002003c7308 */ /* 0x0002a40000000800 */
[----:B-1----:R-:W-:Y:S02]  /*3a50*/  FMUL.FTZ R2, R3, c[0x0][0x2d0] ;  /* 0x0000b40003027a20 */ /* 0x002fe40000410000 */
[----:B--2---:R-:W-:Y:S02]  /*3a60*/  IMAD.MOV.U32 R0, RZ, RZ, R60 ;  /* 0x000000ffff007224 */ /* 0x004fe400078e003c */
[----:B------:R-:W-:Y:S01]  /*3a70*/  LDSM.16.MT88.4 R60, [R216+0x3900] ;  /* 0x00390000d83c783b */ /* 0x000fe20000004200 */
        /* <DEDUP_REMOVED lines=23> */
[----:B------:R-:W-:Y:S01]  /*3bf0*/  LDSM.16.MT88.4 R20, [R218+0x100] ;  /* 0x00010000da14783b */ /* 0x000fe20000004200 */
        /* <DEDUP_REMOVED lines=8> */
[----:B------:R-:W-:Y:S08]  /*3c80*/  HMMA.16816.F32 R180, R4, R38, R16 ;  /* 0x0000002604b4723c */ /* 0x000ff00000001810 */
[C---:B-1----:R-:W-:Y:S08]  /*3c90*/  HMMA.16816.F32 R52, R8.reuse, R28, RZ ;  /* 0x0000001c0834723c */ /* 0x042ff000000018ff */
[----:B------:R-:W-:Y:S08]  /*3ca0*/  HMMA.16816.F32 R48, R8, R30, RZ ;  /* 0x0000001e0830723c */ /* 0x000ff000000018ff */
[----:B------:R-:W-:Y:S08]  /*3cb0*/  HMMA.16816.F32 R192, R4, R44, R40 ;  /* 0x0000002c04c0723c */ /* 0x000ff00000001828 */
[C---:B------:R-:W-:Y:S08]  /*3cc0*/  HMMA.16816.F32 R36, R8.reuse, R22, RZ ;  /* 0x000000160824723c */ /* 0x040ff000000018ff */
[C---:B------:R-:W-:Y:S08]  /*3cd0*/  HMMA.16816.F32 R32, R8.reuse, R72, RZ ;  /* 0x000000480820723c */ /* 0x040ff000000018ff */
[C---:B------:R-:W-:Y:S01]  /*3ce0*/  HMMA.16816.F32 R28, R8.reuse, R74, RZ ;  /* 0x0000004a081c723c */ /* 0x040fe200000018ff */
[----:B------:R-:W1:Y:S07]  /*3cf0*/  LDSM.16.MT88.4 R72, [R216+0x6100] ;  /* 0x00610000d848783b */ /* 0x000e6e0000004200 */
[C---:B------:R-:W-:Y:S08]  /*3d00*/  HMMA.16816.F32 R44, R8.reuse, R86, RZ ;  /* 0x00000056082c723c */ /* 0x040ff000000018ff */
[C---:B------:R-:W-:Y:S08]  /*3d10*/  HMMA.16816.F32 R40, R8.reuse, R20, RZ ;  /* 0x000000140828723c */ /* 0x040ff000000018ff */
[C---:B------:R-:W-:Y:S08]  /*3d20*/  HMMA.16816.F32 R20, R8.reuse, R82, RZ ;  /* 0x000000520814723c */ /* 0x040ff000000018ff */
[----:B------:R-:W-:Y:S01]  /*3d30*/  HMMA.16816.F32 R16, R8, R84, RZ ;  /* 0x000000540810723c */ /* 0x000fe200000018ff */
[----:B------:R-:W-:Y:S07]  /*3d40*/  LDSM.16.MT88.4 R84, [R219+0x6900] ;  /* 0x00690000db54783b */ /* 0x000fee0000004200 */
[C---:B------:R-:W-:Y:S01]  /*3d50*/  HMMA.16816.F32 R176, R4.reuse, R66, R36 ;  /* 0x0000004204b0723c */ /* 0x040fe20000001824 */
[----:B------:R-:W2:Y:S07]  /*3d60*/  LDSM.16.MT88.4 R36, [R216+0x6900] ;  /* 0x00690000d824783b */ /* 0x000eae0000004200 */
[----:B------:R-:W-:Y:S01]  /*3d70*/  HMMA.16816.F32 R196, R4, R70, R44 ;  /* 0x0000004604c4723c */ /* 0x000fe2000000182c */
[----:B------:R-:W3:Y:S07]  /*3d80*/  LDSM.16.MT88.4 R44, [R218+0x6100] ;  /* 0x00610000da2c783b */ /* 0x000eee0000004200 */
[----:B------:R-:W-:Y:S01]  /*3d90*/  HMMA.16816.F32 R24, R8, R80, RZ ;  /* 0x000000500818723c */ /* 0x000fe200000018ff */
[----:B------:R-:W-:Y:S07]  /*3da0*/  LDSM.16.MT88.4 R80, [R218+0x6900] ;  /* 0x00690000da50783b */ /* 0x000fee0000004200 */
[----:B------:R-:W-:Y:S08]  /*3db0*/  HMMA.16816.F32 R148, R4, R58, R20 ;  /* 0x0000003a0494723c */ /* 0x000ff00000001814 */
[----:B-1----:R-:W-:Y:S08]  /*3dc0*/  HMMA.16816.F32 R20, R8, R74, RZ ;  /* 0x0000004a0814723c */ /* 0x002ff000000018ff */
[C---:B------:R-:W-:Y:S01]  /*3dd0*/  HMMA.16816.F32 R132, R4.reuse, R64, R40 ;  /* 0x000000400484723c */ /* 0x040fe20000001828 */
[----:B------:R-:W1:Y:S07]  /*3de0*/  LDSM.16.MT88.4 R40, [R219+0x6100] ;  /* 0x00610000db28783b */ /* 0x000e6e0000004200 */
[C---:B------:R-:W-:Y:S01]  /*3df0*/  HMMA.16816.F32 R152, R4.reuse, R68, R16 ;  /* 0x000000440498723c */ /* 0x040fe20000001810 */
[----:B------:R-:W4:Y:S07]  /*3e00*/  LDSM.16.MT88.4 R68, [R217+0x6900] ;  /* 0x00690000d944783b */ /* 0x000f2e0000004200 */
[C---:B------:R-:W-:Y:S01]  /*3e10*/  HMMA.16816.F32 R136, R4.reuse, R90, R48 ;  /* 0x0000005a0488723c */ /* 0x040fe20000001830 */
[----:B------:R-:W1:Y:S07]  /*3e20*/  LDSM.16.MT88.4 R48, [R216+0x9100] ;  /* 0x00910000d830783b */ /* 0x000e6e0000004200 */
[----:B------:R-:W-:Y:S08]  /*3e30*/  HMMA.16816.F32 R172, R4, R60, R32 ;  /* 0x0000003c04ac723c */ /* 0x000ff00000001820 */
[----:B------:R-:W-:Y:S08]  /*3e40*/  HMMA.16816.F32 R32, R8, R76, RZ ;  /* 0x0000004c0820723c */ /* 0x000ff000000018ff */
[----:B------:R-:W-:Y:S08]  /*3e50*/  HMMA.16816.F32 R168, R4, R62, R28 ;  /* 0x0000003e04a8723c */ /* 0x000ff0000000181c */
[C---:B------:R-:W-:Y:S01]  /*3e60*/  HMMA.16816.F32 R28, R8.reuse, R78, RZ ;  /* 0x0000004e081c723c */ /* 0x040fe200000018ff */
[----:B------:R-:W-:Y:S07]  /*3e70*/  LDSM.16.MT88.4 R76, [R218+0x9100] ;  /* 0x00910000da4c783b */ /* 0x000fee0000004200 */
[----:B------:R-:W-:Y:S08]  /*3e80*/  HMMA.16816.F32 R16, R8, R96, RZ ;  /* 0x000000600810723c */ /* 0x000ff000000018ff */
[----:B------:R-:W-:Y:S08]  /*3e90*/  HMMA.16816.F32 R144, R4, R56, R24 ;  /* 0x000000380490723c */ /* 0x000ff00000001818 */
[----:B------:R-:W-:Y:S01]  /*3ea0*/  HMMA.16816.F32 R24, R8, R72, RZ ;  /* 0x000000480818723c */ /* 0x000fe200000018ff */
[----:B------:R-:W4:Y:S07]  /*3eb0*/  LDSM.16.MT88.4 R72, [R219+0x9100] ;  /* 0x00910000db48783b */ /* 0x000f2e0000004200 */
[C---:B--2---:R-:W-:Y:S08]  /*3ec0*/  HMMA.16816.F32 R124, R4.reuse, R38, R20 ;  /* 0x00000026047c723c */ /* 0x044ff00000001814 */
[----:B------:R-:W-:Y:S01]  /*3ed0*/  HMMA.16816.F32 R140, R4, R88, R52 ;  /* 0x00000058048c723c */ /* 0x000fe20000001834 */
[----:B------:R-:W2:Y:S04]  /*3ee0*/  LDSM.16.MT88.4 R52, [R217+0x9100] ;  /* 0x00910000d934783b */ /* 0x000ea80000004200 */
[----:B------:R-:W2:Y:S03]  /*3ef0*/  LDSM.16.MT88.4 R88, [R216+0x9900] ;  /* 0x00990000d858783b */ /* 0x000ea60000004200 */
[----:B---3--:R-:W-:Y:S08]  /*3f00*/  HMMA.16816.F32 R20, R8, R46, RZ ;  /* 0x0000002e0814723c */ /* 0x008ff000000018ff */
[----:B------:R-:W-:Y:S08]  /*3f10*/  HMMA.16816.F32 R160, R4, R92, R32 ;  /* 0x0000005c04a0723c */ /* 0x000ff00000001820 */
[----:B-1----:R-:W-:Y:S08]  /*3f20*/  HMMA.16816.F32 R32, R8, R40, RZ ;  /* 0x000000280820723c */ /* 0x002ff000000018ff */
[C---:B------:R-:W-:Y:S08]  /*3f30*/  HMMA.16816.F32 R156, R4.reuse, R94, R28 ;  /* 0x0000005e049c723c */ /* 0x040ff0000000181c */
[----:B----4-:R-:W-:Y:S07]  /*3f40*/  HMMA.16816.F32 R112, R4, R68, R16 ;  /* 0x000000440470723c */ /* 0x010fee0000001810 */
[----:B------:R-:W-:Y:S01]  /*3f50*/  IMAD.MOV.U32 R69, RZ, RZ, R111 ;  /* 0x000000ffff457224 */ /* 0x000fe200078e006f */
[----:B------:R-:W-:Y:S01]  /*3f60*/  HMMA.16816.F32 R28, R8, R42, RZ ;  /* 0x0000002a081c723c */ /* 0x000fe200000018ff */
[----:B------:R-:W-:-:S07]  /*3f70*/  MOV R68, R110 ;  /* 0x0000006e00447202 */ /* 0x000fce0000000f00 */
[----:B------:R-:W-:Y:S08]  /*3f80*/  HMMA.16816.F32 R16, R8, R48, RZ ;  /* 0x000000300810723c */ /* 0x000ff000000018ff */
[C---:B------:R-:W-:Y:S01]  /*3f90*/  HMMA.16816.F32 R92, R4.reuse, R82, R20 ;  /* 0x00000052045c723c */ /* 0x040fe20000001814 */
[----:B------:R-:W1:Y:S07]  /*3fa0*/  LDSM.16.MT88.4 R20, [R217+0x9900] ;  /* 0x00990000d914783b */ /* 0x000e6e0000004200 */
[----:B------:R-:W-:Y:S08]  /*3fb0*/  HMMA.16816.F32 R128, R4, R36, R24 ;  /* 0x000000240480723c */ /* 0x000ff00000001818 */
[C---:B------:R-:W-:Y:S08]  /*3fc0*/  HMMA.16816.F32 R24, R8.reuse, R44, RZ ;  /* 0x0000002c0818723c */ /* 0x040ff000000018ff */
[C---:B------:R-:W-:Y:S07]  /*3fd0*/  HMMA.16816.F32 R44, R8.reuse, R74, RZ ;  /* 0x0000004a082c723c */ /* 0x040fee00000018ff */
[----:B------:R-:W-:Y:S01]  /*3fe0*/  MOV R74, R107 ;  /* 0x0000006b004a7202 */ /* 0x000fe20000000f00 */
[----:B------:R-:W-:Y:S01]  /*3ff0*/  HMMA.16816.F32 R40, R8, R76, RZ ;  /* 0x0000004c0828723c */ /* 0x000fe200000018ff */
[----:B------:R-:W-:-:S06]  /*4000*/  IMAD.MOV.U32 R75, RZ, RZ, R106 ;  /* 0x000000ffff4b7224 */ /* 0x000fcc00078e006a */
[----:B------:R-:W-:Y:S01]  /*4010*/  IMAD.MOV.U32 R76, RZ, RZ, R105 ;  /* 0x000000ffff4c7224 */ /* 0x000fe200078e0069 */
[----:B------:R-:W-:Y:S01]  /*4020*/  HMMA.16816.F32 R36, R8, R78, RZ ;  /* 0x0000004e0824723c */ /* 0x000fe200000018ff */
[----:B------:R-:W-:Y:S01]  /*4030*/  MOV R77, R13 ;  /* 0x0000000d004d7202 */ /* 0x000fe20000000f00 */
[----:B------:R-:W-:-:S05]  /*4040*/  IMAD.MOV.U32 R13, RZ, RZ, R100 ;  /* 0x000000ffff0d7224 */ /* 0x000fca00078e0064 */
[----:B------:R-:W-:Y:S01]  /*4050*/  IMAD.MOV.U32 R79, RZ, RZ, R104 ;  /* 0x000000ffff4f7224 */ /* 0x000fe200078e0068 */
[----:B--2---:R-:W-:Y:S08]  /*4060*/  HMMA.16816.F32 R56, R8, R52, RZ ;  /* 0x000000340838723c */ /* 0x004ff000000018ff */
[----:B------:R-:W-:Y:S07]  /*4070*/  HMMA.16816.F32 R104, R4, R84, R32 ;  /* 0x000000540468723c */ /* 0x000fee0000001820 */
[----:B------:R-:W-:Y:S01]  /*4080*/  IMAD.MOV.U32 R35, RZ, RZ, R103 ;  /* 0x000000ffff237224 */ /* 0x000fe200078e0067 */
[----:B------:R-:W-:Y:S01]  /*4090*/  MOV R34, R102 ;  /* 0x0000006600227202 */ /* 0x000fe20000000f00 */
[----:B------:R-:W-:Y:S01]  /*40a0*/  IMAD.MOV.U32 R33, RZ, RZ, R101 ;  /* 0x000000ffff217224 */ /* 0x000fe200078e0065 */
[----:B------:R-:W-:Y:S08]  /*40b0*/  HMMA.16816.F32 R60, R8, R50, RZ ;  /* 0x00000032083c723c */ /* 0x000ff000000018ff */
[C---:B------:R-:W-:Y:S07]  /*40c0*/  HMMA.16816.F32 R100, R4.reuse, R86, R28 ;  /* 0x000000560464723c */ /* 0x040fee000000181c */
[----:B------:R-:W-:Y:S01]  /*40d0*/  MOV R29, R213 ;  /* 0x000000d5001d7202 */ /* 0x000fe20000000f00 */
[----:B------:R-:W-:Y:S01]  /*40e0*/  HMMA.16816.F32 R84, R4, R88, R16 ;  /* 0x000000580454723c */ /* 0x000fe20000001810 */
[----:B------:R-:W2:Y:S01]  /*40f0*/  LDSM.16.MT88.4 R16, [R219+0x9900] ;  /* 0x00990000db10783b */ /* 0x000ea20000004200 */
[----:B------:R-:W-:-:S02]  /*4100*/  IMAD.MOV.U32 R31, RZ, RZ, R68 ;  /* 0x000000ffff1f7224 */ /* 0x000fc400078e0044 */
[----:B------:R-:W-:-:S04]  /*4110*/  IMAD.MOV.U32 R30, RZ, RZ, R69 ;  /* 0x000000ffff1e7224 */ /* 0x000fc800078e0045 */
[C---:B------:R-:W-:Y:S08]  /*4120*/  HMMA.16816.F32 R64, R8.reuse, R98, RZ ;  /* 0x000000620840723c */ /* 0x040ff000000018ff */
[C---:B------:R-:W-:Y:S08]  /*4130*/  HMMA.16816.F32 R52, R8.reuse, R54, RZ ;  /* 0x000000360834723c */ /* 0x040ff000000018ff */
[----:B------:R-:W-:Y:S01]  /*4140*/  HMMA.16816.F32 R48, R8, R72, RZ ;  /* 0x000000480830723c */ /* 0x000fe200000018ff */
[----:B------:R-:W3:Y:S06]  /*4150*/  LDSM.16.MT88.4 R8, [R218+0x9900] ;  /* 0x00990000da08783b */ /* 0x000eec0000004200 */
[----:B------:R-:W-:Y:S01]  /*4160*/  IMAD.MOV.U32 R73, RZ, RZ, R108 ;  /* 0x000000ffff497224 */ /* 0x000fe200078e006c */
[C---:B------:R-:W-:Y:S01]  /*4170*/  HMMA.16816.F32 R96, R4.reuse, R80, R24 ;  /* 0x000000500460723c */ /* 0x040fe20000001818 */
[----:B------:R-:W-:Y:S01]  /*4180*/  IMAD.MOV.U32 R72, RZ, RZ, R109 ;  /* 0x000000ffff487224 */ /* 0x000fe200078e006d */
[----:B------:R-:W-:Y:S06]  /*4190*/  LDSM.16.MT88.4 R24, [R218+0x1100] ;  /* 0x00110000da18783b */ /* 0x000fec0000004200 */
[C---:B-1----:R-:W-:Y:S07]  /*41a0*/  HMMA.16816.F32 R80, R4.reuse, R20, R56 ;  /* 0x000000140450723c */ /* 0x042fee0000001838 */
[----:B------:R-:W-:Y:S01]  /*41b0*/  MOV R56, R0 ;  /* 0x0000000000387202 */ /* 0x000fe20000000f00 */
[----:B------:R-:W-:Y:S01]  /*41c0*/  FFMA.FTZ R0, R120, c[0x0][0x2d0], -R12 ;  /* 0x0000b40078007a23 */ /* 0x000fe2000001080c */
[----:B------:R-:W-:Y:S01]  /*41d0*/  HMMA.16816.F32 R88, R4, R90, R60 ;  /* 0x0000005a0458723c */ /* 0x000fe2000000183c */
[----:B------:R-:W-:Y:S01]  /*41e0*/  IMAD.MOV.U32 R59, RZ, RZ, R75 ;  /* 0x000000ffff3b7224 */ /* 0x000fe200078e004b */
[----:B------:R-:W-:Y:S01]  /*41f0*/  MOV R57, R73 ;  /* 0x0000004900397202 */ /* 0x000fe20000000f00 */
[----:B------:R1:W-:Y:S01]  /*4200*/  MUFU.EX2 R213, R0 ;  /* 0x0000000000d57308 */ /* 0x0003e20000000800 */
[----:B------:R-:W-:-:S03]  /*4210*/  IMAD.MOV.U32 R58, RZ, RZ, R72 ;  /* 0x000000ffff3a7224 */ /* 0x000fc600078e0048 */
[----:B------:R-:W-:Y:S01]  /*4220*/  MOV R63, R79 ;  /* 0x0000004f003f7202 */ /* 0x000fe20000000f00 */
[----:B------:R-:W-:Y:S01]  /*4230*/  IMAD.MOV.U32 R62, RZ, RZ, R76 ;  /* 0x000000ffff3e7224 */ /* 0x000fe200078e004c */
[----:B------:R-:W-:Y:S01]  /*4240*/  HMMA.16816.F32 R108, R4, R70, R64 ;  /* 0x00000046046c723c */ /* 0x000fe20000001840 */
[----:B------:R-:W-:Y:S01]  /*4250*/  IMAD.MOV.U32 R61, RZ, RZ, R77 ;  /* 0x000000ffff3d7224 */ /* 0x000fe200078e004d */
[----:B------:R-:W-:-:S06]  /*4260*/  MOV R60, R74 ;  /* 0x0000004a003c7202 */ /* 0x000fcc0000000f00 */
[----:B------:R-:W-:Y:S01]  /*4270*/  HMMA.16816.F32 R76, R4, R22, R52 ;  /* 0x00000016044c723c */ /* 0x000fe20000001834 */
[----:B------:R-:W4:Y:S01]  /*4280*/  LDSM.16.MT88.4 R20, [R216+0x1100] ;  /* 0x00110000d814783b */ /* 0x000f220000004200 */
[----:B-1----:R-:W-:Y:S02]  /*4290*/  FFMA.FTZ R0, R118, c[0x0][0x2d0], -R12 ;  /* 0x0000b40076007a23 */ /* 0x002fe4000001080c */
[----:B------:R-:W-:-:S03]  /*42a0*/  IMAD.MOV.U32 R118, RZ, RZ, R56 ;  /* 0x000000ffff767224 */ /* 0x000fc600078e0038 */
[----:B------:R-:W-:Y:S01]  /*42b0*/  IMAD.MOV.U32 R52, RZ, RZ, R14 ;  /* 0x000000ffff347224 */ /* 0x000fe200078e000e */
[C---:B--2---:R-:W-:Y:S01]  /*42c0*/  HMMA.16816.F32 R72, R4.reuse, R16, R48 ;  /* 0x000000100448723c */ /* 0x044fe20000001830 */
[----:B------:R1:W-:Y:S01]  /*42d0*/  MUFU.EX2 R14, R0 ;  /* 0x00000000000e7308 */ /* 0x0003e20000000800 */
[----:B------:R-:W-:Y:S02]  /*42e0*/  IMAD.MOV.U32 R55, RZ, RZ, R221 ;  /* 0x000000ffff377224 */ /* 0x000fe400078e00dd */
[----:B------:R-:W-:Y:S02]  /*42f0*/  IMAD.MOV.U32 R54, RZ, RZ, R220 ;  /* 0x000000ffff367224 */ /* 0x000fe400078e00dc */
[----:B------:R-:W-:Y:S01]  /*4300*/  IMAD.MOV.U32 R53, RZ, RZ, R211 ;  /* 0x000000ffff357224 */ /* 0x000fe200078e00d3 */
[----:B------:R-:W-:Y:S01]  /*4310*/  MOV R120, R55 ;  /* 0x0000003700787202 */ /* 0x000fe20000000f00 */
[C---:B------:R-:W-:Y:S01]  /*4320*/  HMMA.16816.F32 R64, R4.reuse, R18, R44 ;  /* 0x000000120440723c */ /* 0x040fe2000000182c */
[----:B------:R-:W2:Y:S07]  /*4330*/  LDSM.16.MT88.4 R16, [R217+0x1100] ;  /* 0x00110000d910783b */ /* 0x000eae0000004200 */
[----:B---3--:R-:W-:Y:S01]  /*4340*/  HMMA.16816.F32 R48, R4, R8, R40 ;  /* 0x000000080430723c */ /* 0x008fe20000001828 */
[----:B-1----:R-:W-:-:S02]  /*4350*/  FFMA.FTZ R0, R117, c[0x0][0x2d0], -R12 ;  /* 0x0000b40075007a23 */ /* 0x002fc4000001080c */
[----:B------:R-:W-:Y:S02]  /*4360*/  IMAD.MOV.U32 R117, RZ, RZ, R57 ;  /* 0x000000ffff757224 */ /* 0x000fe400078e0039 */
[----:B------:R1:W-:Y:S03]  /*4370*/  MUFU.EX2 R221, R0 ;  /* 0x0000000000dd7308 */ /* 0x0003e60000000800 */
[----:B------:R-:W-:Y:S01]  /*4380*/  HMMA.16816.F32 R36, R4, R10, R36 ;  /* 0x0000000a0424723c */ /* 0x000fe20000001824 */
[----:B------:R-:W3:Y:S06]  /*4390*/  LDSM.16.MT88.4 R8, [R219+0x1100] ;  /* 0x00110000db08783b */ /* 0x000eec0000004200 */
[----:B------:R-:W-:-:S02]  /*43a0*/  FFMA.FTZ R4, R121, c[0x0][0x2d0], -R2 ;  /* 0x0000b40079047a23 */ /* 0x000fc40000010802 */
[----:B------:R-:W-:Y:S02]  /*43b0*/  IMAD.MOV.U32 R121, RZ, RZ, R60 ;  /* 0x000000ffff797224 */ /* 0x000fe400078e003c */
[----:B-1----:R-:W-:Y:S01]  /*43c0*/  FFMA.FTZ R0, R116, c[0x0][0x2d0], -R12 ;  /* 0x0000b40074007a23 */ /* 0x002fe2000001080c */
[----:B------:R-:W-:-:S03]  /*43d0*/  MOV R116, R58 ;  /* 0x0000003a00747202 */ /* 0x000fc60000000f00 */
[----:B------:R1:W1:Y:S02]  /*43e0*/  MUFU.EX2 R220, R0 ;  /* 0x0000000000dc7308 */ /* 0x0002640000000800 */
[----:B-1----:R-:W-:Y:S01]  /*43f0*/  FFMA.FTZ R0, R123, c[0x0][0x2d0], -R2 ;  /* 0x0000b4007b007a23 */ /* 0x002fe20000010802 */
[----:B------:R-:W-:Y:S01]  /*4400*/  F2FP.PACK_AB R6, R220, R221 ;  /* 0x000000dddc06723e */ /* 0x000fe200000000ff */
[----:B------:R-:W-:-:S04]  /*4410*/  IMAD.MOV.U32 R123, RZ, RZ, R59 ;  /* 0x000000ffff7b7224 */ /* 0x000fc800078e003b */
[----:B------:R1:W-:Y:S02]  /*4420*/  MUFU.EX2 R211, R0 ;  /* 0x0000000000d37308 */ /* 0x0003e40000000800 */
[----:B-1----:R-:W-:-:S06]  /*4430*/  FFMA.FTZ R0, R122, c[0x0][0x2d0], -R2 ;  /* 0x0000b4007a007a23 */ /* 0x002fcc0000010802 */
[----:B------:R1:W-:Y:S08]  /*4440*/  MUFU.EX2 R122, R4 ;  /* 0x00000004007a7308 */ /* 0x0003f00000000800 */
[----:B------:R2:W2:Y:S01]  /*4450*/  MUFU.EX2 R28, R0 ;  /* 0x00000000001c7308 */ /* 0x0004a20000000800 */
[----:B-1----:R-:W-:Y:S01]  /*4460*/  F2FP.PACK_AB R4, R14, R213 ;  /* 0x000000d50e04723e */ /* 0x002fe200000000ff */
[----:B--2---:R-:W-:Y:S01]  /*4470*/  FFMA.FTZ R0, R119, c[0x0][0x2d0], -R2 ;  /* 0x0000b40077007a23 */ /* 0x004fe20000010802 */
[----:B------:R-:W-:-:S02]  /*4480*/  F2FP.PACK_AB R5, R28, R211 ;  /* 0x000000d31c05723e */ /* 0x000fc400000000ff */
[----:B------:R-:W-:-:S03]  /*4490*/  MOV R119, R61 ;  /* 0x0000003d00777202 */ /* 0x000fc60000000f00 */
[----:B------:R-:W1:Y:S02]  /*44a0*/  MUFU.EX2 R32, R0 ;  /* 0x0000000000207308 */ /* 0x000e640000000800 */
[----:B-1----:R-:W-:Y:S01]  /*44b0*/  F2FP.PACK_AB R7, R32, R122 ;  /* 0x0000007a2007723e */ /* 0x002fe200000000ff */
[----:B------:R-:W-:-:S06]  /*44c0*/  IMAD.MOV.U32 R0, RZ, RZ, R54 ;  /* 0x000000ffff007224 */ /* 0x000fcc00078e0036 */
[C---:B----4-:R-:W-:Y:S07]  /*44d0*/  HMMA.16816.F32 R68, R4.reuse, R20, R192 ;  /* 0x000000140444723c */ /* 0x050fee00000018c0 */
[----:B------:R-:W-:Y:S01]  /*44e0*/  MOV R193, R52 ;  /* 0x0000003400c17202 */ /* 0x000fe20000000f00 */
[----:B------:R-:W-:Y:S01]  /*44f0*/  IMAD.MOV.U32 R192, RZ, RZ, R53 ;  /* 0x000000ffffc07224 */ /* 0x000fe200078e0035 */
[----:B------:R-:W-:Y:S01]  /*4500*/  HMMA.16816.F32 R56, R4, R16, R184 ;  /* 0x000000100438723c */ /* 0x000fe200000018b8 */
[----:B------:R-:W-:-:S02]  /*4510*/  IMAD.MOV.U32 R195, RZ, RZ, R62 ;  /* 0x000000ffffc37224 */ /* 0x000fc400078e003e */
        /* <DEDUP_REMOVED lines=8> */
[----:B------:R-:W-:Y:S01]  /*45a0*/  MOV R188, R33 ;  /* 0x0000002100bc7202 */ /* 0x000fe20000000f00 */
[----:B------:R-:W-:Y:S01]  /*45b0*/  IMAD.MOV.U32 R189, RZ, RZ, R34 ;  /* 0x000000ffffbd7224 */ /* 0x000fe200078e0022 */
[----:B------:R-:W-:Y:S01]  /*45c0*/  MOV R191, R35 ;  /* 0x0000002300bf7202 */ /* 0x000fe20000000f00 */
[----:B------:R-:W-:-:S02]  /*45d0*/  IMAD.MOV.U32 R190, RZ, RZ, R32 ;  /* 0x000000ffffbe7224 */ /* 0x000fc400078e0020 */
[C---:B------:R-:W-:Y:S08]  /*45e0*/  HMMA.16816.F32 R32, R4.reuse, R24, R132 ;  /* 0x000000180420723c */ /* 0x040ff00000001884 */
[C---:B-1----:R-:W-:Y:S08]  /*45f0*/  HMMA.16816.F32 R136, R4.reuse, R16, R172 ;  /* 0x000000100488723c */ /* 0x042ff000000018ac */
[C---:B------:R-:W-:Y:S01]  /*4600*/  HMMA.16816.F32 R140, R4.reuse, R18, R168 ;  /* 0x00000012048c723c */ /* 0x040fe200000018a8 */
[----:B------:R-:W1:Y:S06]  /*4610*/  LDSM.16.MT88.4 R16, [R218+0x4100] ;  /* 0x00410000da10783b */ /* 0x000e6c0000004200 */
[----:B------:R-:W-:Y:S01]  /*4620*/  MOV R170, R28 ;  /* 0x0000001c00aa7202 */ /* 0x000fe20000000f00 */
[----:B--2---:R-:W-:Y:S01]  /*4630*/  HMMA.16816.F32 R144, R4, R8, R144 ;  /* 0x000000080490723c */ /* 0x004fe20000001890 */
[----:B------:R-:W-:-:S02]  /*4640*/  IMAD.MOV.U32 R171, RZ, RZ, R29 ;  /* 0x000000ffffab7224 */ /* 0x000fc400078e001d */
[----:B------:R-:W-:Y:S02]  /*4650*/  IMAD.MOV.U32 R168, RZ, RZ, R188 ;  /* 0x000000ffffa87224 */ /* 0x000fe400078e00bc */
[----:B------:R-:W-:-:S03]  /*4660*/  IMAD.MOV.U32 R169, RZ, RZ, R189 ;  /* 0x000000ffffa97224 */ /* 0x000fc600078e00bd */
[C---:B------:R-:W-:Y:S01]  /*4670*/  HMMA.16816.F32 R148, R4.reuse, R10, R148 ;  /* 0x0000000a0494723c */ /* 0x040fe20000001894 */
[----:B------:R-:W2:Y:S07]  /*4680*/  LDSM.16.MT88.4 R8, [R216+0x7100] ;  /* 0x00710000d808783b */ /* 0x000eae0000004200 */
[C---:B---3--:R-:W-:Y:S07]  /*4690*/  HMMA.16816.F32 R152, R4.reuse, R20, R152 ;  /* 0x000000140498723c */ /* 0x048fee0000001898 */
[----:B------:R-:W-:Y:S01]  /*46a0*/  IMAD.MOV.U32 R20, RZ, RZ, R30 ;  /* 0x000000ffff147224 */ /* 0x000fe200078e001e */
[----:B------:R-:W-:Y:S01]  /*46b0*/  MOV R21, R31 ;  /* 0x0000001f00157202 */ /* 0x000fe20000000f00 */
[C---:B------:R-:W-:Y:S01]  /*46c0*/  HMMA.16816.F32 R132, R4.reuse, R26, R176 ;  /* 0x0000001a0484723c */ /* 0x040fe200000018b0 */
[----:B------:R-:W3:Y:S04]  /*46d0*/  LDSM.16.MT88.4 R28, [R217+0x7100] ;  /* 0x00710000d91c783b */ /* 0x000ee80000004200 */
[----:B------:R-:W-:Y:S03]  /*46e0*/  LDSM.16.MT88.4 R24, [R216+0xa100] ;  /* 0x00a10000d818783b */ /* 0x000fe60000004200 */
[C---:B-1----:R-:W-:Y:S08]  /*46f0*/  HMMA.16816.F32 R184, R4.reuse, R16, R160 ;  /* 0x0000001004b8723c */ /* 0x042ff000000018a0 */
[C---:B------:R-:W-:Y:S01]  /*4700*/  HMMA.16816.F32 R180, R4.reuse, R18, R156 ;  /* 0x0000001204b4723c */ /* 0x040fe2000000189c */
[----:B------:R-:W1:Y:S07]  /*4710*/  LDSM.16.MT88.4 R16, [R219+0x7100] ;  /* 0x00710000db10783b */ /* 0x000e6e0000004200 */
[C---:B--2---:R-:W-:Y:S08]  /*4720*/  HMMA.16816.F32 R176, R4.reuse, R8, R128 ;  /* 0x0000000804b0723c */ /* 0x044ff00000001880 */
[C---:B------:R-:W-:Y:S01]  /*4730*/  HMMA.16816.F32 R156, R4.reuse, R10, R124 ;  /* 0x0000000a049c723c */ /* 0x040fe2000000187c */
[----:B------:R-:W2:Y:S07]  /*4740*/  LDSM.16.MT88.4 R8, [R218+0x7100] ;  /* 0x00710000da08783b */ /* 0x000eae0000004200 */
[C---:B------:R-:W-:Y:S07]  /*4750*/  HMMA.16816.F32 R196, R4.reuse, R22, R196 ;  /* 0x0000001604c4723c */ /* 0x040fee00000018c4 */
[----:B------:R-:W-:Y:S01]  /*4760*/  IMAD.MOV.U32 R22, RZ, RZ, R190 ;  /* 0x000000ffff167224 */ /* 0x000fe200078e00be */
[----:B---3--:R-:W-:Y:S01]  /*4770*/  HMMA.16816.F32 R172, R4, R28, R112 ;  /* 0x0000001c04ac723c */ /* 0x008fe20000001870 */
[----:B------:R-:W-:-:S06]  /*4780*/  IMAD.MOV.U32 R23, RZ, RZ, R191 ;  /* 0x000000ffff177224 */ /* 0x000fcc00078e00bf */
[----:B------:R-:W-:Y:S01]  /*4790*/  IMAD.MOV.U32 R28, RZ, RZ, R169 ;  /* 0x000000ffff1c7224 */ /* 0x000fe200078e00a9 */
[----:B------:R-:W-:Y:S01]  /*47a0*/  HMMA.16816.F32 R188, R4, R30, R108 ;  /* 0x0000001e04bc723c */ /* 0x000fe2000000186c */
[----:B------:R-:W-:-:S06]  /*47b0*/  MOV R29, R171 ;  /* 0x000000ab001d7202 */ /* 0x000fcc0000000f00 */
[----:B------:R-:W-:Y:S01]  /*47c0*/  MOV R31, R168 ;  /* 0x000000a8001f7202 */ /* 0x000fe20000000f00 */
[----:B------:R-:W-:Y:S01]  /*47d0*/  IMAD.MOV.U32 R30, RZ, RZ, R170 ;  /* 0x000000ffff1e7224 */ /* 0x000fe200078e00aa */
[C---:B-1----:R-:W-:Y:S07]  /*47e0*/  HMMA.16816.F32 R160, R4.reuse, R18, R100 ;  /* 0x0000001204a0723c */ /* 0x042fee0000001864 */
[----:B------:R-:W-:Y:S01]  /*47f0*/  MOV R101, R121 ;  /* 0x0000007900657202 */ /* 0x000fe20000000f00 */
[----:B------:R-:W-:Y:S01]  /*4800*/  HMMA.16816.F32 R168, R4, R16, R104 ;  /* 0x0000001004a8723c */ /* 0x000fe20000001868 */
[----:B------:R-:W1:Y:S01]  /*4810*/  LDSM.16.MT88.4 R16, [R219+0xa100] ;  /* 0x00a10000db10783b */ /* 0x000e620000004200 */
[----:B------:R-:W-:-:S02]  /*4820*/  IMAD.MOV.U32 R100, RZ, RZ, R119 ;  /* 0x000000ffff647224 */ /* 0x000fc400078e0077 */
[----:B------:R-:W-:Y:S02]  /*4830*/  IMAD.MOV.U32 R103, RZ, RZ, R123 ;  /* 0x000000ffff677224 */ /* 0x000fe400078e007b */
[----:B------:R-:W-:Y:S01]  /*4840*/  IMAD.MOV.U32 R102, RZ, RZ, R122 ;  /* 0x000000ffff667224 */ /* 0x000fe200078e007a */
[----:B------:R-:W-:Y:S01]  /*4850*/  MOV R107, R20 ;  /* 0x00000014006b7202 */ /* 0x000fe20000000f00 */
[----:B------:R-:W-:Y:S01]  /*4860*/  IMAD.MOV.U32 R105, RZ, RZ, R22 ;  /* 0x000000ffff697224 */ /* 0x000fe200078e0016 */
[C---:B--2---:R-:W-:Y:S01]  /*4870*/  HMMA.16816.F32 R128, R4.reuse, R8, R96 ;  /* 0x000000080480723c */ /* 0x044fe20000001860 */
[----:B------:R-:W-:Y:S02]  /*4880*/  IMAD.MOV.U32 R104, RZ, RZ, R23 ;  /* 0x000000ffff687224 */ /* 0x000fe400078e0017 */
[----:B------:R-:W-:Y:S02]  /*4890*/  IMAD.MOV.U32 R106, RZ, RZ, R21 ;  /* 0x000000ffff6a7224 */ /* 0x000fe400078e0015 */
[----:B------:R-:W2:Y:S03]  /*48a0*/  LDSM.16.MT88.4 R20, [R217+0xa100] ;  /* 0x00a10000d914783b */ /* 0x000ea60000004200 */
[C---:B------:R-:W-:Y:S01]  /*48b0*/  HMMA.16816.F32 R124, R4.reuse, R10, R92 ;  /* 0x0000000a047c723c */ /* 0x040fe2000000185c */
[----:B------:R-:W3:Y:S06]  /*48c0*/  LDSM.16.MT88.4 R8, [R218+0xa100] ;  /* 0x00a10000da08783b */ /* 0x000eec0000004200 */
[----:B------:R-:W-:Y:S01]  /*48d0*/  MOV R92, R116 ;  /* 0x00000074005c7202 */ /* 0x000fe20000000f00 */
[----:B------:R-:W-:Y:S01]  /*48e0*/  IMAD.MOV.U32 R93, RZ, RZ, R117 ;  /* 0x000000ffff5d7224 */ /* 0x000fe200078e0075 */
[----:B------:R-:W-:Y:S01]  /*48f0*/  MOV R95, R120 ;  /* 0x00000078005f7202 */ /* 0x000fe20000000f00 */
[----:B------:R-:W-:Y:S01]  /*4900*/  IMAD.MOV.U32 R94, RZ, RZ, R118 ;  /* 0x000000ffff5e7224 */ /* 0x000fe200078e0076 */
[C---:B------:R-:W-:Y:S07]  /*4910*/  HMMA.16816.F32 R120, R4.reuse, R26, R88 ;  /* 0x0000001a0478723c */ /* 0x040fee0000001858 */
[----:B------:R-:W-:Y:S01]  /*4920*/  MOV R27, R94 ;  /* 0x0000005e001b7202 */ /* 0x000fe20000000f00 */
[----:B------:R-:W-:Y:S01]  /*4930*/  HMMA.16816.F32 R116, R4, R24, R84 ;  /* 0x000000180474723c */ /* 0x000fe20000001854 */
[----:B------:R-:W-:-:S02]  /*4940*/  IMAD.MOV.U32 R94, RZ, RZ, R103 ;  /* 0x000000ffff5e7224 */ /* 0x000fc400078e0067 */
[----:B------:R-:W-:Y:S02]  /*4950*/  IMAD.MOV.U32 R103, RZ, RZ, R214 ;  /* 0x000000ffff677224 */ /* 0x000fe400078e00d6 */
[----:B------:R-:W-:Y:S02]  /*4960*/  IMAD.MOV.U32 R26, RZ, RZ, R93 ;  /* 0x000000ffff1a7224 */ /* 0x000fe400078e005d */
[----:B------:R-:W-:Y:S01]  /*4970*/  IMAD.MOV.U32 R24, RZ, RZ, R95 ;  /* 0x000000ffff187224 */ /* 0x000fe200078e005f */
[----:B------:R-:W-:Y:S01]  /*4980*/  MOV R95, R30 ;  /* 0x0000001e005f7202 */ /* 0x000fe20000000f00 */
[----:B------:R-:W-:Y:S01]  /*4990*/  IMAD.MOV.U32 R25, RZ, RZ, R100 ;  /* 0x000000ffff197224 */ /* 0x000fe200078e0064 */
[----:B------:R-:W-:Y:S01]  /*49a0*/  MOV R30, R211 ;  /* 0x000000d3001e7202 */ /* 0x000fe20000000f00 */
[----:B------:R-:W-:Y:S01]  /*49b0*/  IMAD.MOV.U32 R100, RZ, RZ, R31 ;  /* 0x000000ffff647224 */ /* 0x000fe200078e001f */
[----:B-1----:R-:W-:Y:S01]  /*49c0*/  HMMA.16816.F32 R96, R4, R16, R72 ;  /* 0x000000100460723c */ /* 0x002fe20000001848 */
[----:B------:R-:W-:-:S02]  /*49d0*/  IMAD.MOV.U32 R31, RZ, RZ, R213 ;  /* 0x000000ffff1f7224 */ /* 0x000fc400078e00d5 */
[----:B------:R-:W-:Y:S01]  /*49e0*/  IMAD.MOV.U32 R93, RZ, RZ, R102 ;  /* 0x000000ffff5d7224 */ /* 0x000fe200078e0066 */
[----:B------:R-:W-:-:S03]  /*49f0*/  MOV R102, R215 ;  /* 0x000000d700667202 */ /* 0x000fc60000000f00 */
[----:B------:R-:W-:Y:S01]  /*4a00*/  MOV R74, R27 ;  /* 0x0000001b004a7202 */ /* 0x000fe20000000f00 */
[----:B--2---:R-:W-:Y:S01]  /*4a10*/  HMMA.16816.F32 R112, R4, R20, R80 ;  /* 0x000000140470723c */ /* 0x004fe20000001850 */
[----:B------:R-:W-:-:S07]  /*4a20*/  IMAD.MOV.U32 R75, RZ, RZ, R24 ;  /* 0x000000ffff4b7224 */ /* 0x000fce00078e0018 */
[C---:B---3--:R-:W-:Y:S07]  /*4a30*/  HMMA.16816.F32 R80, R4.reuse, R10, R36 ;  /* 0x0000000a0450723c */ /* 0x048fee0000001824 */
[----:B------:R-:W-:Y:S01]  /*4a40*/  IMAD.MOV.U32 R36, RZ, RZ, R92 ;  /* 0x000000ffff247224 */ /* 0x000fe200078e005c */
[----:B------:R-:W-:Y:S01]  /*4a50*/  MOV R92, R101 ;  /* 0x00000065005c7202 */ /* 0x000fe20000000f00 */
[----:B------:R-:W-:Y:S01]  /*4a60*/  IMAD.MOV.U32 R101, RZ, RZ, R0 ;  /* 0x000000ffff657224 */ /* 0x000fe200078e0000 */
[----:B------:R-:W-:Y:S01]  /*4a70*/  HMMA.16816.F32 R88, R4, R18, R64 ;  /* 0x000000120458723c */ /* 0x000fe20000001840 */
[----:B------:R-:W-:Y:S01]  /*4a80*/  FFMA.FTZ R0, R202, c[0x0][0x2d0], -R12 ;  /* 0x0000b400ca007a23 */ /* 0x000fe2000001080c */
[----:B------:R-:W1:Y:S01]  /*4a90*/  LDSM.16.MT88.4 R16, [R217+0x1900] ;  /* 0x00190000d910783b */ /* 0x000e620000004200 */
[----:B------:R-:W-:-:S02]  /*4aa0*/  MOV R39, R75 ;  /* 0x0000004b00277202 */ /* 0x000fc40000000f00 */
[----:B------:R2:W-:Y:S03]  /*4ab0*/  MUFU.EX2 R211, R0 ;  /* 0x0000000000d37308 */ /* 0x0005e60000000800 */
[C---:B------:R-:W-:Y:S01]  /*4ac0*/  HMMA.16816.F32 R84, R4.reuse, R8, R48 ;  /* 0x000000080454723c */ /* 0x040fe20000001830 */
[----:B------:R-:W-:Y:S07]  /*4ad0*/  LDSM.16.MT88.4 R8, [R219+0x1900] ;  /* 0x00190000db08783b */ /* 0x000fee0000004200 */
[----:B------:R-:W-:Y:S01]  /*4ae0*/  HMMA.16816.F32 R108, R4, R22, R76 ;  /* 0x00000016046c723c */ /* 0x000fe2000000184c */
[----:B------:R-:W3:Y:S01]  /*4af0*/  LDSM.16.MT88.4 R20, [R216+0x1900] ;  /* 0x00190000d814783b */ /* 0x000ee20000004200 */
[----:B--2---:R-:W-:-:S05]  /*4b00*/  FFMA.FTZ R0, R200, c[0x0][0x2d0], -R12 ;  /* 0x0000b400c8007a23 */ /* 0x004fca000001080c */
[----:B------:R-:W-:Y:S01]  /*4b10*/  MOV R77, R92 ;  /* 0x0000005c004d7202 */ /* 0x000fe20000000f00 */
[----:B------:R-:W-:Y:S01]  /*4b20*/  IMAD.MOV.U32 R78, RZ, RZ, R93 ;  /* 0x000000ffff4e7224 */ /* 0x000fe200078e005d */
[----:B------:R2:W4:Y:S01]  /*4b30*/  MUFU.EX2 R214, R0 ;  /* 0x0000000000d67308 */ /* 0x0005220000000800 */
[----:B------:R-:W-:Y:S01]  /*4b40*/  MOV R92, R95 ;  /* 0x0000005f005c7202 */ /* 0x000fe20000000f00 */
[----:B------:R-:W-:Y:S01]  /*4b50*/  IMAD.MOV.U32 R79, RZ, RZ, R94 ;  /* 0x000000ffff4f7224 */ /* 0x000fe200078e005e */
[----:B------:R-:W-:Y:S01]  /*4b60*/  MOV R95, R102 ;  /* 0x00000066005f7202 */ /* 0x000fe20000000f00 */
[----:B------:R-:W-:Y:S01]  /*4b70*/  IMAD.MOV.U32 R93, RZ, RZ, R100 ;  /* 0x000000ffff5d7224 */ /* 0x000fe200078e0064 */
[----:B------:R-:W-:Y:S01]  /*4b80*/  MOV R102, R105 ;  /* 0x0000006900667202 */ /* 0x000fe20000000f00 */
[----:B------:R-:W-:Y:S01]  /*4b90*/  FFMA.FTZ R4, R203, c[0x0][0x2d0], -R2 ;  /* 0x0000b400cb047a23 */ /* 0x000fe20000010802 */
[----:B------:R-:W-:Y:S01]  /*4ba0*/  MOV R105, R210 ;  /* 0x000000d200697202 */ /* 0x000fe20000000f00 */
[----:B------:R-:W-:Y:S01]  /*4bb0*/  IMAD.MOV.U32 R94, RZ, RZ, R101 ;  /* 0x000000ffff5e7224 */ /* 0x000fe200078e0065 */
[----:B------:R-:W-:Y:S01]  /*4bc0*/  MOV R73, R78 ;  /* 0x0000004e00497202 */ /* 0x000fe20000000f00 */
[----:B------:R-:W-:Y:S01]  /*4bd0*/  IMAD.MOV.U32 R100, RZ, RZ, R103 ;  /* 0x000000ffff647224 */ /* 0x000fe200078e0067 */
[----:B------:R-:W-:Y:S01]  /*4be0*/  MOV R64, R93 ;  /* 0x0000005d00407202 */ /* 0x000fe20000000f00 */
[----:B------:R-:W-:-:S02]  /*4bf0*/  IMAD.MOV.U32 R101, RZ, RZ, R104 ;  /* 0x000000ffff657224 */ /* 0x000fc400078e0068 */
[----:B------:R-:W-:Y:S01]  /*4c00*/  IMAD.MOV.U32 R103, RZ, RZ, R194 ;  /* 0x000000ffff677224 */ /* 0x000fe200078e00c2 */
[----:B------:R-:W-:Y:S01]  /*4c10*/  MOV R67, R100 ;  /* 0x0000006400437202 */ /* 0x000fe20000000f00 */
[----:B--2---:R-:W-:Y:S02]  /*4c20*/  FFMA.FTZ R0, R166, c[0x0][0x2d0], -R12 ;  /* 0x0000b400a6007a23 */ /* 0x004fe4000001080c */
[----:B------:R-:W-:Y:S01]  /*4c30*/  IMAD.MOV.U32 R104, RZ, RZ, R212 ;  /* 0x000000ffff687224 */ /* 0x000fe200078e00d4 */
[----:B------:R-:W-:Y:S01]  /*4c40*/  MOV R51, R103 ;  /* 0x0000006700337202 */ /* 0x000fe20000000f00 */
[----:B------:R2:W-:Y:S01]  /*4c50*/  MUFU.EX2 R213, R0 ;  /* 0x0000000000d57308 */ /* 0x0005e20000000800 */
[----:B------:R-:W-:Y:S02]  /*4c60*/  IMAD.MOV.U32 R194, RZ, RZ, R209 ;  /* 0x000000ffffc27224 */ /* 0x000fe400078e00d1 */
[----:B------:R-:W-:Y:S02]  /*4c70*/  IMAD.MOV.U32 R76, RZ, RZ, R25 ;  /* 0x000000ffff4c7224 */ /* 0x000fe400078e0019 */
[----:B------:R-:W-:-:S02]  /*4c80*/  IMAD.MOV.U32 R72, RZ, RZ, R77 ;  /* 0x000000ffff487224 */ /* 0x000fc400078e004d */
[----:B------:R-:W-:Y:S01]  /*4c90*/  IMAD.MOV.U32 R75, RZ, RZ, R92 ;  /* 0x000000ffff4b7224 */ /* 0x000fe200078e005c */
[----:B------:R4:W-:Y:S01]  /*4ca0*/  MUFU.EX2 R209, R4 ;  /* 0x0000000400d17308 */ /* 0x0009e20000000800 */
[----:B------:R-:W-:Y:S02]  /*4cb0*/  IMAD.MOV.U32 R48, RZ, RZ, R76 ;  /* 0x000000ffff307224 */ /* 0x000fe400078e004c */
[----:B------:R-:W-:Y:S02]  /*4cc0*/  IMAD.MOV.U32 R65, RZ, RZ, R94 ;  /* 0x000000ffff417224 */ /* 0x000fe400078e005e */
[----:B------:R-:W-:Y:S02]  /*4cd0*/  IMAD.MOV.U32 R66, RZ, RZ, R95 ;  /* 0x000000ffff427224 */ /* 0x000fe400078e005f */
[----:B------:R-:W-:Y:S02]  /*4ce0*/  IMAD.MOV.U32 R166, RZ, RZ, R73 ;  /* 0x000000ffffa67224 */ /* 0x000fe400078e0049 */
[----:B--2---:R-:W-:-:S02]  /*4cf0*/  FFMA.FTZ R0, R165, c[0x0][0x2d0], -R12 ;  /* 0x0000b400a5007a23 */ /* 0x004fc4000001080c */
[----:B------:R-:W-:Y:S02]  /*4d00*/  IMAD.MOV.U32 R165, RZ, RZ, R75 ;  /* 0x000000ffffa57224 */ /* 0x000fe400078e004b */
[----:B------:R2:W1:Y:S01]  /*4d10*/  MUFU.EX2 R215, R0 ;  /* 0x0000000000d77308 */ /* 0x0004620000000800 */
[----:B------:R-:W-:Y:S01]  /*4d20*/  IMAD.MOV.U32 R49, RZ, RZ, R101 ;  /* 0x000000ffff317224 */ /* 0x000fe200078e0065 */
[----:B----4-:R-:W-:Y:S01]  /*4d30*/  F2FP.PACK_AB R4, R214, R211 ;  /* 0x000000d3d604723e */ /* 0x010fe200000000ff */
[----:B------:R-:W-:Y:S01]  /*4d40*/  IMAD.MOV.U32 R50, RZ, RZ, R102 ;  /* 0x000000ffff327224 */ /* 0x000fe200078e0066 */
[----:B------:R-:W-:Y:S01]  /*4d50*/  MOV R102, R106 ;  /* 0x0000006a00667202 */ /* 0x000fe20000000f00 */
[----:B------:R-:W-:Y:S02]  /*4d60*/  IMAD.MOV.U32 R100, RZ, RZ, R104 ;  /* 0x000000ffff647224 */ /* 0x000fe400078e0068 */
[----:B------:R-:W-:Y:S02]  /*4d70*/  IMAD.MOV.U32 R101, RZ, RZ, R105 ;  /* 0x000000ffff657224 */ /* 0x000fe400078e0069 */
[----:B------:R-:W-:-:S02]  /*4d80*/  IMAD.MOV.U32 R103, RZ, RZ, R107 ;  /* 0x000000ffff677224 */ /* 0x000fc400078e006b */
[----:B------:R-:W-:-:S03]  /*4d90*/  IMAD.MOV.U32 R37, RZ, RZ, R101 ;  /* 0x000000ffff257224 */ /* 0x000fc600078e0065 */
[----:B------:R-:W-:Y:S01]  /*4da0*/  MOV R38, R103 ;  /* 0x0000006700267202 */ /* 0x000fe20000000f00 */
[----:B--2---:R-:W-:Y:S01]  /*4db0*/  FFMA.FTZ R0, R205, c[0x0][0x2d0], -R2 ;  /* 0x0000b400cd007a23 */ /* 0x004fe20000010802 */
[----:B-1----:R-:W-:Y:S01]  /*4dc0*/  F2FP.PACK_AB R6, R215, R213 ;  /* 0x000000d5d706723e */ /* 0x002fe200000000ff */
[----:B------:R-:W-:Y:S02]  /*4dd0*/  IMAD.MOV.U32 R205, RZ, RZ, R208 ;  /* 0x000000ffffcd7224 */ /* 0x000fe400078e00d0 */
[----:B------:R1:W-:Y:S02]  /*4de0*/  MUFU.EX2 R208, R0 ;  /* 0x0000000000d07308 */ /* 0x0003e40000000800 */
[----:B-1----:R-:W-:Y:S02]  /*4df0*/  FFMA.FTZ R0, R204, c[0x0][0x2d0], -R2 ;  /* 0x0000b400cc007a23 */ /* 0x002fe40000010802 */
[----:B------:R-:W-:-:S04]  /*4e00*/  IMAD.MOV.U32 R204, RZ, RZ, R26 ;  /* 0x000000ffffcc7224 */ /* 0x000fc800078e001a */
[----:B------:R1:W2:Y:S01]  /*4e10*/  MUFU.EX2 R210, R0 ;  /* 0x0000000000d27308 */ /* 0x0002a20000000800 */
[----:B------:R-:W-:Y:S01]  /*4e20*/  LDSM.16.MT88.4 R24, [R218+0x1900] ;  /* 0x00190000da18783b */ /* 0x000fe20000004200 */
[----:B-1----:R-:W-:Y:S01]  /*4e30*/  FFMA.FTZ R0, R201, c[0x0][0x2d0], -R2 ;  /* 0x0000b400c9007a23 */ /* 0x002fe20000010802 */
[----:B--2---:R-:W-:-:S05]  /*4e40*/  F2FP.PACK_AB R5, R210, R208 ;  /* 0x000000d0d205723e */ /* 0x004fca00000000ff */
[----:B------:R-:W1:Y:S02]  /*4e50*/  MUFU.EX2 R212, R0 ;  /* 0x0000000000d47308 */ /* 0x000e640000000800 */
[----:B-1----:R-:W-:Y:S01]  /*4e60*/  F2FP.PACK_AB R7, R212, R209 ;  /* 0x000000d1d407723e */ /* 0x002fe200000000ff */
[----:B------:R-:W-:Y:S02]  /*4e70*/  IMAD.MOV.U32 R0, RZ, RZ, R74 ;  /* 0x000000ffff007224 */ /* 0x000fe400078e004a */
[----:B------:R-:W-:-:S04]  /*4e80*/  IMAD.MOV.U32 R74, RZ, RZ, R79 ;  /* 0x000000ffff4a7224 */ /* 0x000fc800078e004f */
[C---:B------:R-:W-:Y:S08]  /*4e90*/  HMMA.16816.F32 R92, R4.reuse, R16, R56 ;  /* 0x00000010045c723c */ /* 0x040ff00000001838 */
[C---:B------:R-:W-:Y:S01]  /*4ea0*/  HMMA.16816.F32 R76, R4.reuse, R18, R52 ;  /* 0x00000012044c723c */ /* 0x040fe20000001834 */
[----:B------:R-:W1:Y:S06]  /*4eb0*/  LDSM.16.MT88.4 R16, [R216+0x4900] ;  /* 0x00490000d810783b */ /* 0x000e6c0000004200 */
[----:B------:R-:W-:Y:S01]  /*4ec0*/  IMAD.MOV.U32 R53, RZ, RZ, R72 ;  /* 0x000000ffff357224 */ /* 0x000fe200078e0048 */
[----:B------:R-:W-:Y:S01]  /*4ed0*/  MOV R52, R74 ;  /* 0x0000004a00347202 */ /* 0x000fe20000000f00 */
[----:B---3--:R-:W-:Y:S01]  /*4ee0*/  HMMA.16816.F32 R200, R4, R20, R68 ;  /* 0x0000001404c8723c */ /* 0x008fe20000001844 */
[----:B------:R-:W-:Y:S01]  /*4ef0*/  MOV R54, R48 ;  /* 0x0000003000367202 */ /* 0x000fe20000000f00 */
[----:B------:R-:W-:-:S02]  /*4f00*/  IMAD.MOV.U32 R55, RZ, RZ, R39 ;  /* 0x000000ffff377224 */ /* 0x000fc400078e0027 */
[----:B------:R-:W-:-:S04]  /*4f10*/  IMAD.MOV.U32 R39, RZ, RZ, R102 ;  /* 0x000000ffff277224 */ /* 0x000fc800078e0066 */
[C---:B------:R-:W-:Y:S07]  /*4f20*/  HMMA.16816.F32 R72, R4.reuse, R8, R44 ;  /* 0x000000080448723c */ /* 0x040fee000000182c */
[----:B------:R-:W-:Y:S01]  /*4f30*/  IMAD.MOV.U32 R47, RZ, RZ, R64 ;  /* 0x000000ffff2f7224 */ /* 0x000fe200078e0040 */
[----:B------:R-:W-:Y:S01]  /*4f40*/  MOV R46, R65 ;  /* 0x00000041002e7202 */ /* 0x000fe20000000f00 */
[----:B------:R-:W-:Y:S01]  /*4f50*/  IMAD.MOV.U32 R45, RZ, RZ, R66 ;  /* 0x000000ffff2d7224 */ /* 0x000fe200078e0042 */
[C---:B------:R-:W-:Y:S01]  /*4f60*/  HMMA.16816.F32 R104, R4.reuse, R22, R60 ;  /* 0x000000160468723c */ /* 0x040fe2000000183c */
[----:B------:R-:W-:Y:S01]  /*4f70*/  IMAD.MOV.U32 R44, RZ, RZ, R67 ;  /* 0x000000ffff2c7224 */ /* 0x000fe200078e0043 */
[----:B------:R-:W2:Y:S06]  /*4f80*/  LDSM.16.MT88.4 R20, [R219+0x4900] ;  /* 0x00490000db14783b */ /* 0x000eac0000004200 */
[C---:B------:R-:W-:Y:S01]  /*4f90*/  HMMA.16816.F32 R64, R4.reuse, R10, R40 ;  /* 0x0000000a0440723c */ /* 0x040fe20000001828 */
[----:B------:R-:W3:Y:S07]  /*4fa0*/  LDSM.16.MT88.4 R8, [R217+0x4900] ;  /* 0x00490000d908783b */ /* 0x000eee0000004200 */
[C---:B-1----:R-:W-:Y:S08]  /*4fb0*/  HMMA.16816.F32 R68, R4.reuse, R16, R136 ;  /* 0x000000100444723c */ /* 0x042ff00000001888 */
[C---:B------:R-:W-:Y:S01]  /*4fc0*/  HMMA.16816.F32 R60, R4.reuse, R18, R140 ;  /* 0x00000012043c723c */ /* 0x040fe2000000188c */
[----:B------:R-:W1:Y:S07]  /*4fd0*/  LDSM.16.MT88.4 R16, [R218+0x4900] ;  /* 0x00490000da10783b */ /* 0x000e6e0000004200 */
[C---:B------:R-:W-:Y:S07]  /*4fe0*/  HMMA.16816.F32 R40, R4.reuse, R24, R32 ;  /* 0x000000180428723c */ /* 0x040fee0000001820 */
[----:B------:R-:W-:Y:S01]  /*4ff0*/  MOV R35, R49 ;  /* 0x0000003100237202 */ /* 0x000fe20000000f00 */
[----:B------:R-:W-:Y:S01]  /*5000*/  IMAD.MOV.U32 R34, RZ, RZ, R50 ;  /* 0x000000ffff227224 */ /* 0x000fe200078e0032 */
[----:B------:R-:W-:Y:S01]  /*5010*/  MOV R32, R100 ;  /* 0x0000006400207202 */ /* 0x000fe20000000f00 */
[----:B------:R-:W-:Y:S01]  /*5020*/  IMAD.MOV.U32 R33, RZ, RZ, R51 ;  /* 0x000000ffff217224 */ /* 0x000fe200078e0033 */
[C---:B--2---:R-:W-:Y:S08]  /*5030*/  HMMA.16816.F32 R140, R4.reuse, R20, R152 ;  /* 0x00000014048c723c */ /* 0x044ff00000001898 */
[C---:B---3--:R-:W-:Y:S08]  /*5040*/  HMMA.16816.F32 R56, R4.reuse, R8, R144 ;  /* 0x000000080438723c */ /* 0x048ff00000001890 */
[C---:B------:R-:W-:Y:S01]  /*5050*/  HMMA.16816.F32 R48, R4.reuse, R10, R148 ;  /* 0x0000000a0430723c */ /* 0x040fe20000001894 */
[----:B------:R-:W2:Y:S07]  /*5060*/  LDSM.16.MT88.4 R8, [R216+0x7900] ;  /* 0x00790000d808783b */ /* 0x000eae0000004200 */
[C---:B-1----:R-:W-:Y:S08]  /*5070*/  HMMA.16816.F32 R144, R4.reuse, R16, R184 ;  /* 0x000000100490723c */ /* 0x042ff000000018b8 */
[C---:B------:R-:W-:Y:S01]  /*5080*/  HMMA.16816.F32 R148, R4.reuse, R18, R180 ;  /* 0x000000120494723c */ /* 0x040fe200000018b4 */
[----:B------:R-:W1:Y:S07]  /*5090*/  LDSM.16.MT88.4 R16, [R219+0x7900] ;  /* 0x00790000db10783b */ /* 0x000e6e0000004200 */
[C---:B------:R-:W-:Y:S01]  /*50a0*/  HMMA.16816.F32 R100, R4.reuse, R26, R132 ;  /* 0x0000001a0464723c */ /* 0x040fe20000001884 */
[----:B------:R-:W3:Y:S06]  /*50b0*/  LDSM.16.MT88.4 R24, [R216+0xa900] ;  /* 0x00a90000d818783b */ /* 0x000eec0000004200 */
[----:B------:R-:W-:Y:S01]  /*50c0*/  IMAD.MOV.U32 R132, RZ, RZ, R30 ;  /* 0x000000ffff847224 */ /* 0x000fe200078e001e */
[----:B------:R-:W-:Y:S01]  /*50d0*/  MOV R134, R28 ;  /* 0x0000001c00867202 */ /* 0x000fe20000000f00 */
[----:B------:R-:W-:Y:S01]  /*50e0*/  IMAD.MOV.U32 R133, RZ, RZ, R31 ;  /* 0x000000ffff857224 */ /* 0x000fe200078e001f */
[C---:B------:R-:W-:Y:S01]  /*50f0*/  HMMA.16816.F32 R196, R4.reuse, R22, R196 ;  /* 0x0000001604c4723c */ /* 0x040fe200000018c4 */
[----:B------:R-:W-:Y:S01]  /*5100*/  IMAD.MOV.U32 R135, RZ, RZ, R29 ;  /* 0x000000ffff877224 */ /* 0x000fe200078e001d */
[----:B------:R-:W-:Y:S04]  /*5110*/  LDSM.16.MT88.4 R20, [R217+0xa900] ;  /* 0x00a90000d914783b */ /* 0x000fe80000004200 */
[----:B------:R-:W4:Y:S02]  /*5120*/  LDSM.16.MT88.4 R28, [R217+0x7900] ;  /* 0x00790000d91c783b */ /* 0x000f240000004200 */
[C---:B--2---:R-:W-:Y:S08]  /*5130*/  HMMA.16816.F32 R152, R4.reuse, R8, R176 ;  /* 0x000000080498723c */ /* 0x044ff000000018b0 */
[C---:B------:R-:W-:Y:S01]  /*5140*/  HMMA.16816.F32 R156, R4.reuse, R10, R156 ;  /* 0x0000000a049c723c */ /* 0x040fe2000000189c */
[----:B------:R-:W2:Y:S07]  /*5150*/  LDSM.16.MT88.4 R8, [R218+0x7900] ;  /* 0x00790000da08783b */ /* 0x000eae0000004200 */
[C---:B-1----:R-:W-:Y:S07]  /*5160*/  HMMA.16816.F32 R184, R4.reuse, R16, R168 ;  /* 0x0000001004b8723c */ /* 0x042fee00000018a8 */
[----:B------:R-:W-:Y:S01]  /*5170*/  IMAD.MOV.U32 R169, RZ, RZ, R134 ;  /* 0x000000ffffa97224 */ /* 0x000fe200078e0086 */
        /* <DEDUP_REMOVED lines=26> */
[----:B------:R-:W-:Y:S01]  /*5320*/  FFMA.FTZ R0, R251, c[0x0][0x2d0], -R12 ;  /* 0x0000b400fb007a23 */ /* 0x000fe2000001080c */
[----:B------:R-:W-:Y:S01]  /*5330*/  MOV R119, R44 ;  /* 0x0000002c00777202 */ /* 0x000fe20000000f00 */
[----:B------:R-:W-:Y:S01]  /*5340*/  IMAD.MOV.U32 R36, RZ, RZ, R193 ;  /* 0x000000ffff247224 */ /* 0x000fe200078e00c1 */
[----:B------:R-:W-:Y:S01]  /*5350*/  MOV R117, R34 ;  /* 0x0000002200757202 */ /* 0x000fe20000000f00 */
[----:B------:R-:W-:-:S02]  /*5360*/  IMAD.MOV.U32 R24, RZ, RZ, R195 ;  /* 0x000000ffff187224 */ /* 0x000fc400078e00c3 */
[----:B------:R-:W-:Y:S01]  /*5370*/  MOV R131, R52 ;  /* 0x0000003400837202 */ /* 0x000fe20000000f00 */
[C---:B------:R-:W-:Y:S01]  /*5380*/  HMMA.16816.F32 R160, R4.reuse, R10, R124 ;  /* 0x0000000a04a0723c */ /* 0x040fe2000000187c */
[----:B------:R-:W2:Y:S01]  /*5390*/  LDSM.16.MT88.4 R8, [R218+0xa900] ;  /* 0x00a90000da08783b */ /* 0x000ea20000004200 */
[----:B------:R-:W-:Y:S01]  /*53a0*/  IMAD.MOV.U32 R130, RZ, RZ, R53 ;  /* 0x000000ffff827224 */ /* 0x000fe200078e0035 */
[----:B------:R-:W-:Y:S01]  /*53b0*/  MOV R129, R54 ;  /* 0x0000003600817202 */ /* 0x000fe20000000f00 */
[----:B------:R-:W-:Y:S02]  /*53c0*/  IMAD.MOV.U32 R29, RZ, RZ, R55 ;  /* 0x000000ffff1d7224 */ /* 0x000fe400078e0037 */
[----:B------:R-:W-:Y:S01]  /*53d0*/  IMAD.MOV.U32 R171, RZ, RZ, R132 ;  /* 0x000000ffffab7224 */ /* 0x000fe200078e0084 */
[----:B------:R-:W-:Y:S01]  /*53e0*/  MOV R127, R37 ;  /* 0x00000025007f7202 */ /* 0x000fe20000000f00 */
[----:B------:R-:W-:Y:S01]  /*53f0*/  IMAD.MOV.U32 R124, RZ, RZ, R15 ;  /* 0x000000ffff7c7224 */ /* 0x000fe200078e000f */
[----:B------:R-:W-:Y:S01]  /*5400*/  HMMA.16816.F32 R188, R4, R30, R188 ;  /* 0x0000001e04bc723c */ /* 0x000fe200000018bc */
[----:B------:R3:W-:Y:S01]  /*5410*/  MUFU.EX2 R15, R0 ;  /* 0x00000000000f7308 */ /* 0x0007e20000000800 */
[----:B------:R-:W-:Y:S01]  /*5420*/  IMAD.MOV.U32 R116, RZ, RZ, R33 ;  /* 0x000000ffff747224 */ /* 0x000fe200078e0021 */
[----:B------:R-:W-:Y:S01]  /*5430*/  MOV R125, R39 ;  /* 0x00000027007d7202 */ /* 0x000fe20000000f00 */
[----:B------:R-:W-:-:S02]  /*5440*/  IMAD.MOV.U32 R118, RZ, RZ, R35 ;  /* 0x000000ffff767224 */ /* 0x000fc400078e0023 */
[----:B------:R-:W-:Y:S01]  /*5450*/  IMAD.MOV.U32 R128, RZ, RZ, R36 ;  /* 0x000000ffff807224 */ /* 0x000fe200078e0024 */
[----:B------:R-:W-:Y:S01]  /*5460*/  MOV R30, R205 ;  /* 0x000000cd001e7202 */ /* 0x000fe20000000f00 */
[----:B------:R-:W-:Y:S01]  /*5470*/  IMAD.MOV.U32 R31, RZ, RZ, R204 ;  /* 0x000000ffff1f7224 */ /* 0x000fe200078e00cc */
[----:B------:R-:W-:Y:S01]  /*5480*/  HMMA.16816.F32 R192, R4, R26, R120 ;  /* 0x0000001a04c0723c */ /* 0x000fe20000001878 */
[----:B------:R-:W-:-:S06]  /*5490*/  IMAD.MOV.U32 R126, RZ, RZ, R38 ;  /* 0x000000ffff7e7224 */ /* 0x000fcc00078e0026 */
[----:B------:R-:W-:Y:S01]  /*54a0*/  IMAD.MOV.U32 R26, RZ, RZ, R45 ;  /* 0x000000ffff1a7224 */ /* 0x000fe200078e002d */
[----:B------:R-:W-:Y:S01]  /*54b0*/  MOV R27, R46 ;  /* 0x0000002e001b7202 */ /* 0x000fe20000000f00 */
[----:B---3--:R-:W-:Y:S01]  /*54c0*/  FFMA.FTZ R0, R250, c[0x0][0x2d0], -R12 ;  /* 0x0000b400fa007a23 */ /* 0x008fe2000001080c */
[----:B------:R-:W-:Y:S01]  /*54d0*/  MOV R122, R134 ;  /* 0x00000086007a7202 */ /* 0x000fe20000000f00 */
[----:B------:R-:W-:Y:S01]  /*54e0*/  IMAD.MOV.U32 R121, RZ, RZ, R135 ;  /* 0x000000ffff797224 */ /* 0x000fe200078e0087 */
[----:B-1----:R-:W-:Y:S01]  /*54f0*/  HMMA.16816.F32 R52, R4, R16, R96 ;  /* 0x000000100434723c */ /* 0x002fe20000001860 */
[----:B------:R1:W-:Y:S01]  /*5500*/  MUFU.EX2 R204, R0 ;  /* 0x0000000000cc7308 */ /* 0x0003e20000000800 */
[----:B------:R-:W-:Y:S01]  /*5510*/  IMAD.MOV.U32 R120, RZ, RZ, R47 ;  /* 0x000000ffff787224 */ /* 0x000fe200078e002f */
[----:B------:R-:W-:-:S05]  /*5520*/  MOV R123, R32 ;  /* 0x00000020007b7202 */ /* 0x000fca0000000f00 */
[C---:B------:R-:W-:Y:S01]  /*5530*/  HMMA.16816.F32 R44, R4.reuse, R18, R88 ;  /* 0x00000012042c723c */ /* 0x040fe20000001858 */
[----:B------:R-:W3:Y:S07]  /*5540*/  LDSM.16.MT88.4 R16, [R217+0x2100] ;  /* 0x00210000d910783b */ /* 0x000eee0000004200 */
[----:B--2---:R-:W-:Y:S01]  /*5550*/  HMMA.16816.F32 R36, R4, R8, R84 ;  /* 0x000000080424723c */ /* 0x004fe20000001854 */
[----:B-1----:R-:W-:-:S04]  /*5560*/  FFMA.FTZ R0, R207, c[0x0][0x2d0], -R12 ;  /* 0x0000b400cf007a23 */ /* 0x002fc8000001080c */
[----:B------:R1:W-:Y:S03]  /*5570*/  MUFU.EX2 R205, R0 ;  /* 0x0000000000cd7308 */ /* 0x0003e60000000800 */
[C---:B------:R-:W-:Y:S01]  /*5580*/  HMMA.16816.F32 R32, R4.reuse, R10, R80 ;  /* 0x0000000a0420723c */ /* 0x040fe20000001850 */
[----:B------:R-:W2:Y:S07]  /*5590*/  LDSM.16.MT88.4 R8, [R219+0x2100] ;  /* 0x00210000db08783b */ /* 0x000eae0000004200 */
[----:B------:R-:W-:Y:S01]  /*55a0*/  HMMA.16816.F32 R132, R4, R20, R112 ;  /* 0x000000140484723c */ /* 0x000fe20000001870 */
[----:B-1----:R-:W-:-:S07]  /*55b0*/  FFMA.FTZ R0, R206, c[0x0][0x2d0], -R12 ;  /* 0x0000b400ce007a23 */ /* 0x002fce000001080c */
[----:B------:R-:W-:Y:S01]  /*55c0*/  HMMA.16816.F32 R112, R4, R22, R108 ;  /* 0x000000160470723c */ /* 0x000fe2000000186c */
[----:B------:R1:W4:Y:S02]  /*55d0*/  MUFU.EX2 R207, R0 ;  /* 0x0000000000cf7308 */ /* 0x0003240000000800 */
        /* <DEDUP_REMOVED lines=13> */
[----:B------:R1:W-:Y:S01]  /*56b0*/  MUFU.EX2 R14, R0 ;  /* 0x00000000000e7308 */ /* 0x0003e20000000800 */
[----:B------:R-:W-:-:S02]  /*56c0*/  IMAD.MOV.U32 R27, RZ, RZ, R121 ;  /* 0x000000ffff1b7224 */ /* 0x000fc400078e0079 */
[----:B------:R-:W-:Y:S02]  /*56d0*/  IMAD.MOV.U32 R121, RZ, RZ, R24 ;  /* 0x000000ffff797224 */ /* 0x000fe400078e0018 */
[----:B------:R-:W-:Y:S02]  /*56e0*/  IMAD.MOV.U32 R24, RZ, RZ, R168 ;  /* 0x000000ffff187224 */ /* 0x000fe400078e00a8 */
[----:B------:R-:W-:Y:S02]  /*56f0*/  IMAD.MOV.U32 R168, RZ, RZ, R170 ;  /* 0x000000ffffa87224 */ /* 0x000fe400078e00aa */
[----:B------:R-:W-:Y:S02]  /*5700*/  IMAD.MOV.U32 R170, RZ, RZ, R165 ;  /* 0x000000ffffaa7224 */ /* 0x000fe400078e00a5 */
[--C-:B------:R-:W-:Y:S02]  /*5710*/  FFMA.FTZ R4, R21, c[0x0][0x2d0], -R2.reuse ;  /* 0x0000b40015047a23 */ /* 0x100fe40000010802 */
[----:B-1----:R-:W-:Y:S01]  /*5720*/  FFMA.FTZ R0, R26, c[0x0][0x2d0], -R2 ;  /* 0x0000b4001a007a23 */ /* 0x002fe20000010802 */
[----:B------:R-:W-:Y:S01]  /*5730*/  MOV R96, R121 ;  /* 0x0000007900607202 */ /* 0x000fe20000000f00 */
[----:B------:R-:W1:Y:S01]  /*5740*/  LDSM.16.MT88.4 R20, [R216+0x2100] ;  /* 0x00210000d814783b */ /* 0x000e620000004200 */
[----:B----4-:R-:W-:Y:S01]  /*5750*/  F2FP.PACK_AB R6, R207, R205 ;  /* 0x000000cdcf06723e */ /* 0x010fe200000000ff */
[----:B------:R4:W2:Y:S01]  /*5760*/  MUFU.EX2 R165, R0 ;  /* 0x0000000000a57308 */ /* 0x0008a20000000800 */
[----:B------:R-:W-:-:S02]  /*5770*/  MOV R121, R166 ;  /* 0x000000a600797202 */ /* 0x000fc40000000f00 */
[----:B------:R-:W-:Y:S02]  /*5780*/  MOV R26, R120 ;  /* 0x00000078001a7202 */ /* 0x000fe40000000f00 */
[----:B------:R-:W-:Y:S02]  /*5790*/  MOV R120, R122 ;  /* 0x0000007a00787202 */ /* 0x000fe40000000f00 */
[----:B------:R-:W-:Y:S01]  /*57a0*/  MOV R122, R25 ;  /* 0x00000019007a7202 */ /* 0x000fe20000000f00 */
[----:B------:R3:W-:Y:S01]  /*57b0*/  MUFU.EX2 R166, R4 ;  /* 0x0000000400a67308 */ /* 0x0007e20000000800 */
[----:B------:R-:W-:Y:S01]  /*57c0*/  MOV R25, R169 ;  /* 0x000000a900197202 */ /* 0x000fe20000000f00 */
[----:B----4-:R-:W-:Y:S01]  /*57d0*/  FFMA.FTZ R0, R252, c[0x0][0x2d0], -R2 ;  /* 0x0000b400fc007a23 */ /* 0x010fe20000010802 */
[----:B--2---:R-:W-:Y:S01]  /*57e0*/  F2FP.PACK_AB R5, R165, R14 ;  /* 0x0000000ea505723e */ /* 0x004fe200000000ff */
[----:B------:R-:W-:Y:S01]  /*57f0*/  IMAD.MOV.U32 R250, RZ, RZ, R26 ;  /* 0x000000fffffa7224 */ /* 0x000fe200078e001a */
[----:B------:R-:W-:-:S03]  /*5800*/  MOV R98, R27 ;  /* 0x0000001b00627202 */ /* 0x000fc60000000f00 */
[----:B------:R-:W2:Y:S01]  /*5810*/  MUFU.EX2 R206, R0 ;  /* 0x0000000000ce7308 */ /* 0x000ea20000000800 */
[----:B---3--:R-:W-:Y:S02]  /*5820*/  F2FP.PACK_AB R4, R204, R15 ;  /* 0x0000000fcc04723e */ /* 0x008fe400000000ff */
[----:B------:R-:W-:Y:S02]  /*5830*/  MOV R99, R24 ;  /* 0x0000001800637202 */ /* 0x000fe40000000f00 */
[----:B------:R-:W-:Y:S01]  /*5840*/  MOV R169, R171 ;  /* 0x000000ab00a97202 */ /* 0x000fe20000000f00 */
[----:B------:R-:W-:Y:S01]  /*5850*/  IMAD.MOV.U32 R108, RZ, RZ, R25 ;  /* 0x000000ffff6c7224 */ /* 0x000fe200078e0019 */
[----:B------:R-:W-:Y:S01]  /*5860*/  MOV R171, R221 ;  /* 0x000000dd00ab7202 */ /* 0x000fe20000000f00 */
[----:B------:R-:W-:Y:S01]  /*5870*/  LDSM.16.MT88.4 R24, [R218+0x2100] ;  /* 0x00210000da18783b */ /* 0x000fe20000004200 */
[----:B--2---:R-:W-:Y:S01]  /*5880*/  F2FP.PACK_AB R7, R206, R166 ;  /* 0x000000a6ce07723e */ /* 0x004fe200000000ff */
[----:B------:R-:W-:Y:S01]  /*5890*/  IMAD.MOV.U32 R97, RZ, RZ, R120 ;  /* 0x000000ffff617224 */ /* 0x000fe200078e0078 */
[----:B------:R-:W-:Y:S01]  /*58a0*/  MOV R109, R168 ;  /* 0x000000a8006d7202 */ /* 0x000fe20000000f00 */
[----:B------:R-:W-:Y:S01]  /*58b0*/  IMAD.MOV.U32 R251, RZ, RZ, R122 ;  /* 0x000000fffffb7224 */ /* 0x000fe200078e007a */
[----:B------:R-:W-:Y:S01]  /*58c0*/  MOV R111, R170 ;  /* 0x000000aa006f7202 */ /* 0x000fe20000000f00 */
[----:B------:R-:W-:Y:S01]  /*58d0*/  IMAD.MOV.U32 R110, RZ, RZ, R169 ;  /* 0x000000ffff6e7224 */ /* 0x000fe200078e00a9 */
[----:B------:R2:W5:Y:S01]  /*58e0*/  LDL.LU R221, [R1+0x64] ;  /* 0x0000640001dd7983 */ /* 0x0005620000300800 */
[----:B------:R-:W-:Y:S01]  /*58f0*/  HMMA.16816.F32 R88, R4, R16, R92 ;  /* 0x000000100458723c */ /* 0x000fe2000000185c */
[----:B------:R-:W-:-:S02]  /*5900*/  IMAD.MOV.U32 R120, RZ, RZ, R171 ;  /* 0x000000ffff787224 */ /* 0x000fc400078e00ab */
[----:B------:R-:W-:-:S05]  /*5910*/  IMAD.MOV.U32 R122, RZ, RZ, R220 ;  /* 0x000000ffff7a7224 */ /* 0x000fca00078e00dc */
[C---:B------:R-:W-:Y:S01]  /*5920*/  HMMA.16816.F32 R80, R4.reuse, R18, R76 ;  /* 0x000000120450723c */ /* 0x040fe2000000184c */
[----:B------:R-:W3:Y:S01]  /*5930*/  LDSM.16.MT88.4 R16, [R216+0x5100] ;  /* 0x00510000d810783b */ /* 0x000ee20000004200 */
[----:B------:R-:W-:Y:S01]  /*5940*/  MOV R252, R111 ;  /* 0x0000006f00fc7202 */ /* 0x000fe20000000f00 */
[----:B------:R-:W-:Y:S02]  /*5950*/  IMAD.MOV.U32 R0, RZ, RZ, R110 ;  /* 0x000000ffff007224 */ /* 0x000fe400078e006e */
[----:B------:R2:W5:Y:S01]  /*5960*/  LDL.LU R220, [R1+0x60] ;  /* 0x0000600001dc7983 */ /* 0x0005620000300800 */
[----:B------:R-:W-:Y:S01]  /*5970*/  IMAD.MOV.U32 R110, RZ, RZ, R116 ;  /* 0x000000ffff6e7224 */ /* 0x000fe200078e0074 */
[----:B------:R-:W-:Y:S01]  /*5980*/  MOV R111, R117 ;  /* 0x00000075006f7202 */ /* 0x000fe20000000f00 */
[----:B------:R-:W-:Y:S01]  /*5990*/  HMMA.16816.F32 R76, R4, R8, R72 ;  /* 0x00000008044c723c */ /* 0x000fe20000001848 */
[----:B------:R-:W-:Y:S01]  /*59a0*/  IMAD.MOV.U32 R116, RZ, RZ, R124 ;  /* 0x000000ffff747224 */ /* 0x000fe200078e007c */
[----:B------:R-:W-:-:S06]  /*59b0*/  MOV R117, R125 ;  /* 0x0000007d00757202 */ /* 0x000fcc0000000f00 */
[C---:B------:R-:W-:Y:S01]  /*59c0*/  HMMA.16816.F32 R72, R4.reuse, R10, R64 ;  /* 0x0000000a0448723c */ /* 0x040fe20000001840 */
[----:B------:R-:W4:Y:S06]  /*59d0*/  LDSM.16.MT88.4 R8, [R217+0x5100] ;  /* 0x00510000d908783b */ /* 0x000f2c0000004200 */
[----:B------:R-:W-:Y:S01]  /*59e0*/  MOV R67, R250 ;  /* 0x000000fa00437202 */ /* 0x000fe20000000f00 */
[----:B-1----:R-:W-:Y:S01]  /*59f0*/  HMMA.16816.F32 R168, R4, R20, R200 ;  /* 0x0000001404a8723c */ /* 0x002fe200000018c8 */
[----:B------:R-:W-:Y:S01]  /*5a00*/  IMAD.MOV.U32 R250, RZ, RZ, R120 ;  /* 0x000000fffffa7224 */ /* 0x000fe200078e0078 */
[----:B------:R-:W-:Y:S01]  /*5a10*/  MOV R64, R131 ;  /* 0x0000008300407202 */ /* 0x000fe20000000f00 */
[----:B------:R-:W-:-:S02]  /*5a20*/  IMAD.MOV.U32 R65, RZ, RZ, R130 ;  /* 0x000000ffff417224 */ /* 0x000fc400078e0082 */
[----:B------:R-:W-:Y:S02]  /*5a30*/  IMAD.MOV.U32 R66, RZ, RZ, R28 ;  /* 0x000000ffff427224 */ /* 0x000fe400078e001c */
[----:B------:R-:W-:Y:S01]  /*5a40*/  IMAD.MOV.U32 R202, RZ, RZ, R108 ;  /* 0x000000ffffca7224 */ /* 0x000fe200078e006c */
[C---:B------:R-:W-:Y:S01]  /*5a50*/  HMMA.16816.F32 R84, R4.reuse, R22, R104 ;  /* 0x000000160454723c */ /* 0x040fe20000001868 */
[----:B------:R-:W-:Y:S01]  /*5a60*/  MOV R203, R109 ;  /* 0x0000006d00cb7202 */ /* 0x000fe20000000f00 */
[----:B------:R-:W-:Y:S01]  /*5a70*/  IMAD.MOV.U32 R108, RZ, RZ, R122 ;  /* 0x000000ffff6c7224 */ /* 0x000fe200078e007a */
[----:B------:R-:W-:Y:S01]  /*5a80*/  MOV R109, R123 ;  /* 0x0000007b006d7202 */ /* 0x000fe20000000f00 */
[----:B------:R-:W1:Y:S01]  /*5a90*/  LDSM.16.MT88.4 R20, [R219+0x5100] ;  /* 0x00510000db14783b */ /* 0x000e620000004200 */
[----:B------:R-:W-:Y:S01]  /*5aa0*/  MOV R201, R99 ;  /* 0x0000006300c97202 */ /* 0x000fe20000000f00 */
[----:B------:R-:W-:Y:S01]  /*5ab0*/  IMAD.MOV.U32 R200, RZ, RZ, R203 ;  /* 0x000000ffffc87224 */ /* 0x000fe200078e00cb */
[----:B------:R-:W-:Y:S01]  /*5ac0*/  MOV R203, R250 ;  /* 0x000000fa00cb7202 */ /* 0x000fe20000000f00 */
[----:B------:R-:W-:Y:S01]  /*5ad0*/  IMAD.MOV.U32 R107, RZ, RZ, R251 ;  /* 0x000000ffff6b7224 */ /* 0x000fe200078e00fb */
[----:B------:R-:W-:Y:S01]  /*5ae0*/  MOV R251, R121 ;  /* 0x0000007900fb7202 */ /* 0x000fe20000000f00 */
[----:B------:R-:W-:Y:S01]  /*5af0*/  IMAD.MOV.U32 R105, RZ, RZ, R128 ;  /* 0x000000ffff697224 */ /* 0x000fe200078e0080 */
[----:B---3--:R-:W-:Y:S01]  /*5b00*/  HMMA.16816.F32 R120, R4, R16, R68 ;  /* 0x000000100478723c */ /* 0x008fe20000001844 */
[----:B------:R-:W-:Y:S01]  /*5b10*/  MOV R104, R129 ;  /* 0x0000008100687202 */ /* 0x000fe20000000f00 */
[----:B------:R-:W-:Y:S01]  /*5b20*/  IMAD.MOV.U32 R106, RZ, RZ, R118 ;  /* 0x000000ffff6a7224 */ /* 0x000fe200078e0076 */
[----:B------:R-:W-:Y:S01]  /*5b30*/  MOV R250, R108 ;  /* 0x0000006c00fa7202 */ /* 0x000fe20000000f00 */
[----:B------:R-:W-:Y:S01]  /*5b40*/  IMAD.MOV.U32 R118, RZ, RZ, R126 ;  /* 0x000000ffff767224 */ /* 0x000fe200078e007e */
[----:B------:R-:W-:-:S02]  /*5b50*/  MOV R99, R119 ;  /* 0x0000007700637202 */ /* 0x000fc40000000f00 */
[----:B------:R-:W-:Y:S01]  /*5b60*/  MOV R70, R202 ;  /* 0x000000ca00467202 */ /* 0x000fe20000000f00 */
[----:B------:R-:W-:Y:S01]  /*5b70*/  IMAD.MOV.U32 R202, RZ, RZ, R252 ;  /* 0x000000ffffca7224 */ /* 0x000fe200078e00fc */
[----:B------:R-:W-:Y:S01]  /*5b80*/  MOV R69, R110 ;  /* 0x0000006e00457202 */ /* 0x000fe20000000f00 */
[----:B------:R-:W-:Y:S01]  /*5b90*/  IMAD.MOV.U32 R252, RZ, RZ, R251 ;  /* 0x000000fffffc7224 */ /* 0x000fe200078e00fb */
[----:B------:R-:W-:Y:S01]  /*5ba0*/  HMMA.16816.F32 R128, R4, R24, R40 ;  /* 0x000000180480723c */ /* 0x000fe20000001828 */
[----:B------:R-:W-:Y:S01]  /*5bb0*/  IMAD.MOV.U32 R251, RZ, RZ, R109 ;  /* 0x000000fffffb7224 */ /* 0x000fe200078e006d */
[----:B------:R-:W-:Y:S01]  /*5bc0*/  MOV R119, R127 ;  /* 0x0000007f00777202 */ /* 0x000fe20000000f00 */
[----:B------:R-:W-:Y:S02]  /*5bd0*/  IMAD.MOV.U32 R68, RZ, RZ, R111 ;  /* 0x000000ffff447224 */ /* 0x000fe400078e006f */
[----:B------:R-:W-:Y:S01]  /*5be0*/  IMAD.MOV.U32 R71, RZ, RZ, R201 ;  /* 0x000000ffff477224 */ /* 0x000fe200078e00c9 */
[----:B------:R-:W-:-:S02]  /*5bf0*/  MOV R201, R0 ;  /* 0x0000000000c97202 */ /* 0x000fc40000000f00 */
[----:B------:R-:W-:Y:S01]  /*5c00*/  HMMA.16816.F32 R108, R4, R18, R60 ;  /* 0x00000012046c723c */ /* 0x000fe2000000183c */
[----:B------:R-:W3:Y:S01]  /*5c10*/  LDSM.16.MT88.4 R16, [R218+0x5100] ;  /* 0x00510000da10783b */ /* 0x000ee20000004200 */
[----:B------:R-:W-:-:S05]  /*5c20*/  MOV R0, R29 ;  /* 0x0000001d00007202 */ /* 0x000fca0000000f00 */
[----:B------:R-:W-:Y:S01]  /*5c30*/  MOV R63, R99 ;  /* 0x00000063003f7202 */ /* 0x000fe20000000f00 */
[C---:B----4-:R-:W-:Y:S01]  /*5c40*/  HMMA.16816.F32 R40, R4.reuse, R8, R56 ;  /* 0x000000080428723c */ /* 0x050fe20000001838 */
[----:B------:R-:W-:Y:S01]  /*5c50*/  IMAD.MOV.U32 R61, RZ, RZ, R116 ;  /* 0x000000ffff3d7224 */ /* 0x000fe200078e0074 */
[----:B------:R-:W-:Y:S01]  /*5c60*/  MOV R62, R117 ;  /* 0x00000075003e7202 */ /* 0x000fe20000000f00 */
[----:B------:R-:W-:Y:S01]  /*5c70*/  IMAD.MOV.U32 R99, RZ, RZ, R118 ;  /* 0x000000ffff637224 */ /* 0x000fe200078e0076 */
[----:B------:R-:W-:Y:S01]  /*5c80*/  MOV R60, R119 ;  /* 0x00000077003c7202 */ /* 0x000fe20000000f00 */
[----:B------:R-:W-:Y:S02]  /*5c90*/  FFMA.FTZ R0, R0, c[0x0][0x2d0], -R12 ;  /* 0x0000b40000007a23 */ /* 0x000fe4000001080c */
[----:B------:R-:W-:Y:S01]  /*5ca0*/  IMAD.MOV.U32 R59, RZ, RZ, R30 ;  /* 0x000000ffff3b7224 */ /* 0x000fe200078e001e */
[----:B------:R-:W-:Y:S01]  /*5cb0*/  HMMA.16816.F32 R48, R4, R10, R48 ;  /* 0x0000000a0430723c */ /* 0x000fe20000001830 */
[----:B------:R-:W4:Y:S01]  /*5cc0*/  LDSM.16.MT88.4 R8, [R216+0x8100] ;  /* 0x00810000d808783b */ /* 0x000f220000004200 */
[----:B------:R-:W-:-:S03]  /*5cd0*/  MOV R58, R31 ;  /* 0x0000001f003a7202 */ /* 0x000fc60000000f00 */
[----:B------:R-:W2:Y:S02]  /*5ce0*/  LDSM.16.MT88.4 R28, [R217+0x8100] ;  /* 0x00810000d91c783b */ /* 0x000ea40000004200 */
[----:B------:R-:W-:Y:S01]  /*5cf0*/  IMAD.MOV.U32 R57, RZ, RZ, R58 ;  /* 0x000000ffff397224 */ /* 0x000fe200078e003a */
[C---:B-1----:R-:W-:Y:S01]  /*5d00*/  HMMA.16816.F32 R92, R4.reuse, R20, R140 ;  /* 0x00000014045c723c */ /* 0x042fe2000000188c */
[----:B------:R-:W-:Y:S02]  /*5d10*/  MOV R58, R167 ;  /* 0x000000a7003a7202 */ /* 0x000fe40000000f00 */
[----:B------:R1:W5:Y:S05]  /*5d20*/  LDL.LU R167, [R1+0x5c] ;  /* 0x00005c0001a77983 */ /* 0x00036a0000300800 */
[C---:B------:R-:W-:Y:S01]  /*5d30*/  HMMA.16816.F32 R124, R4.reuse, R26, R100 ;  /* 0x0000001a047c723c */ /* 0x040fe20000001864 */
[----:B------:R-:W1:Y:S07]  /*5d40*/  LDSM.16.MT88.4 R24, [R216+0xb100] ;  /* 0x00b10000d818783b */ /* 0x000e6e0000004200 */
[C---:B------:R-:W-:Y:S01]  /*5d50*/  HMMA.16816.F32 R100, R4.reuse, R22, R196 ;  /* 0x000000160464723c */ /* 0x040fe200000018c4 */
[----:B------:R-:W-:Y:S07]  /*5d60*/  LDSM.16.MT88.4 R20, [R217+0xb100] ;  /* 0x00b10000d914783b */ /* 0x000fee0000004200 */
[C---:B---3--:R-:W-:Y:S08]  /*5d70*/  HMMA.16816.F32 R116, R4.reuse, R16, R144 ;  /* 0x000000100474723c */ /* 0x048ff00000001890 */
[C---:B------:R-:W-:Y:S01]  /*5d80*/  HMMA.16816.F32 R140, R4.reuse, R18, R148 ;  /* 0x00000012048c723c */ /* 0x040fe20000001894 */
[----:B------:R-:W3:Y:S07]  /*5d90*/  LDSM.16.MT88.4 R16, [R219+0x8100] ;  /* 0x00810000db10783b */ /* 0x000eee0000004200 */
[C---:B----4-:R-:W-:Y:S08]  /*5da0*/  HMMA.16816.F32 R144, R4.reuse, R8, R152 ;  /* 0x000000080490723c */ /* 0x050ff00000001898 */
[C---:B------:R-:W-:Y:S01]  /*5db0*/  HMMA.16816.F32 R148, R4.reuse, R10, R156 ;  /* 0x0000000a0494723c */ /* 0x040fe2000000189c */
[----:B------:R-:W4:Y:S07]  /*5dc0*/  LDSM.16.MT88.4 R8, [R218+0x8100] ;  /* 0x00810000da08783b */ /* 0x000f2e0000004200 */
[C---:B--2---:R-:W-:Y:S01]  /*5dd0*/  HMMA.16816.F32 R152, R4.reuse, R28, R172 ;  /* 0x0000001c0498723c */ /* 0x044fe200000018ac */
[----:B------:R-:W-:Y:S07]  /*5de0*/  LDSM.16.MT88.4 R172, [R216+0x2900] ;  /* 0x00290000d8ac783b */ /* 0x000fee0000004200 */
[C---:B------:R-:W-:Y:S08]  /*5df0*/  HMMA.16816.F32 R28, R4.reuse, R30, R188 ;  /* 0x0000001e041c723c */ /* 0x040ff000000018bc */
[C---:B-1----:R-:W-:Y:S08]  /*5e00*/  HMMA.16816.F32 R188, R4.reuse, R24, R136 ;  /* 0x0000001804bc723c */ /* 0x042ff00000001888 */
[C---:B---3--:R-:W-:Y:S08]  /*5e10*/  HMMA.16816.F32 R156, R4.reuse, R16, R184 ;  /* 0x00000010049c723c */ /* 0x048ff000000018b8 */
        /* <DEDUP_REMOVED lines=8> */
[C---:B-1----:R-:W-:Y:S08]  /*5ea0*/  HMMA.16816.F32 R196, R4.reuse, R16, R52 ;  /* 0x0000001004c4723c */ /* 0x042ff00000001834 */
[C---:B------:R-:W-:Y:S08]  /*5eb0*/  HMMA.16816.F32 R44, R4.reuse, R18, R44 ;  /* 0x00000012042c723c */ /* 0x040ff0000000182c */
[C---:B--2---:R-:W-:Y:S01]  /*5ec0*/  HMMA.16816.F32 R36, R4.reuse, R8, R36 ;  /* 0x000000080424723c */ /* 0x044fe20000001824 */
[----:B------:R1:W-:Y:S07]  /*5ed0*/  MUFU.EX2 R9, R0 ;  /* 0x0000000000097308 */ /* 0x0003ee0000000800 */
[----:B------:R-:W-:Y:S01]  /*5ee0*/  HMMA.16816.F32 R32, R4, R10, R32 ;  /* 0x0000000a0420723c */ /* 0x000fe20000001820 */
[----:B-1----:R-:W-:-:S04]  /*5ef0*/  FFMA.FTZ R0, R57, c[0x0][0x2d0], -R12 ;  /* 0x0000b40039007a23 */ /* 0x002fc8000001080c */
[----:B------:R1:W2:Y:S02]  /*5f00*/  MUFU.EX2 R10, R0 ;  /* 0x00000000000a7308 */ /* 0x0002a40000000800 */
[----:B-1----:R-:W-:Y:S02]  /*5f10*/  FFMA.FTZ R0, R59, c[0x0][0x2d0], -R12 ;  /* 0x0000b4003b007a23 */ /* 0x002fe4000001080c */
        /* <DEDUP_REMOVED lines=9> */
[----:B------:R-:W-:-:S02]  /*5fb0*/  MOV R65, R13 ;  /* 0x0000000d00417202 */ /* 0x000fc40000000f00 */
[----:B------:R1:W-:Y:S02]  /*5fc0*/  MUFU.EX2 R13, R0 ;  /* 0x00000000000d7308 */ /* 0x0003e40000000800 */
[----:B-1----:R-:W-:-:S06]  /*5fd0*/  FFMA.FTZ R0, R58, c[0x0][0x2d0], -R12 ;  /* 0x0000b4003a007a23 */ /* 0x002fcc000001080c */
[----:B------:R1:W3:Y:S02]  /*5fe0*/  MUFU.EX2 R11, R0 ;  /* 0x00000000000b7308 */ /* 0x0002e40000000800 */
[--C-:B-1----:R-:W-:Y:S02]  /*5ff0*/  FFMA.FTZ R0, R59, c[0x0][0x2d0], -R2.reuse ;  /* 0x0000b4003b007a23 */ /* 0x102fe40000010802 */
[----:B------:R-:W1:Y:S04]  /*6000*/  LDSM.16.MT88.4 R56, [R217+0x2900] ;  /* 0x00290000d938783b */ /* 0x000e680000004200 */
[----:B------:R4:W-:Y:S01]  /*6010*/  MUFU.EX2 R5, R0 ;  /* 0x0000000000057308 */ /* 0x0009e20000000800 */
[----:B------:R-:W-:Y:S01]  /*6020*/  IMAD.MOV.U32 R163, RZ, RZ, R61 ;  /* 0x000000ffffa37224 */ /* 0x000fe200078e003d */
[----:B------:R-:W-:Y:S01]  /*6030*/  MOV R61, R63 ;  /* 0x0000003f003d7202 */ /* 0x000fe20000000f00 */
[----:B----4-:R-:W-:-:S05]  /*6040*/  FFMA.FTZ R0, R65, c[0x0][0x2d0], -R2 ;  /* 0x0000b40041007a23 */ /* 0x010fca0000010802 */
[----:B------:R4:W1:Y:S01]  /*6050*/  MUFU.EX2 R7, R0 ;  /* 0x0000000000077308 */ /* 0x0008620000000800 */
[----:B------:R-:W-:Y:S01]  /*6060*/  IMAD.MOV.U32 R63, RZ, RZ, R68 ;  /* 0x000000ffff3f7224 */ /* 0x000fe200078e0044 */
[----:B------:R-:W-:Y:S01]  /*6070*/  MOV R68, R69 ;  /* 0x0000004500447202 */ /* 0x000fe20000000f00 */
[----:B------:R-:W-:Y:S01]  /*6080*/  IMAD.MOV.U32 R69, RZ, RZ, R70 ;  /* 0x000000ffff457224 */ /* 0x000fe200078e0046 */
[----:B------:R-:W-:Y:S01]  /*6090*/  MOV R70, R71 ;  /* 0x0000004700467202 */ /* 0x000fe20000000f00 */
[--C-:B----4-:R-:W-:Y:S02]  /*60a0*/  FFMA.FTZ R0, R66, c[0x0][0x2d0], -R2.reuse ;  /* 0x0000b40042007a23 */ /* 0x110fe40000010802 */
[----:B------:R-:W-:Y:S02]  /*60b0*/  FFMA.FTZ R2, R67, c[0x0][0x2d0], -R2 ;  /* 0x0000b40043027a23 */ /* 0x000fe40000010802 */
[----:B------:R4:W-:Y:S08]  /*60c0*/  MUFU.EX2 R6, R0 ;  /* 0x0000000000067308 */ /* 0x0009f00000000800 */
[----:B------:R-:W1:Y:S01]  /*60d0*/  MUFU.EX2 R8, R2 ;  /* 0x0000000200087308 */ /* 0x000e620000000800 */
[----:B------:R-:W-:-:S02]  /*60e0*/  IMAD.MOV.U32 R71, RZ, RZ, R64 ;  /* 0x000000ffff477224 */ /* 0x000fc400078e0040 */
[----:B------:R-:W1:Y:S01]  /*60f0*/  LDSM.16.MT88.4 R64, [R219+0x2900] ;  /* 0x00290000db40783b */ /* 0x000e620000004200 */
[----:B--2---:R-:W-:Y:S02]  /*6100*/  F2FP.PACK_AB R160, R10, R9 ;  /* 0x000000090aa0723e */ /* 0x004fe400000000ff */
[----:B---3--:R-:W-:Y:S01]  /*6110*/  F2FP.PACK_AB R162, R11, R13 ;  /* 0x0000000d0ba2723e */ /* 0x008fe200000000ff */
[----:B----4-:R-:W-:Y:S01]  /*6120*/  FADD.FTZ R0, R60, R163 ;  /* 0x000000a33c007221 */ /* 0x010fe20000010000 */
[----:B-1----:R-:W-:Y:S02]  /*6130*/  F2FP.PACK_AB R161, R7, R5 ;  /* 0x0000000507a1723e */ /* 0x002fe400000000ff */
[----:B------:R-:W-:-:S07]  /*6140*/  F2FP.PACK_AB R163, R8, R6 ;  /* 0x0000000608a3723e */ /* 0x000fce00000000ff */
[----:B------:R-:W-:Y:S01]  /*6150*/  HMMA.16816.F32 R52, R160, R56, R88 ;  /* 0x00000038a034723c */ /* 0x000fe20000001858 */
[----:B------:R-:W1:Y:S01]  /*6160*/  LDSM.16.MT88.4 R88, [R217+0x5900] ;  /* 0x00590000d958783b */ /* 0x000e620000004200 */
[----:B------:R-:W-:Y:S02]  /*6170*/  FADD.FTZ R2, R62, R61 ;  /* 0x0000003d3e027221 */ /* 0x000fe40000010000 */
[----:B------:R-:W-:Y:S01]  /*6180*/  FADD.FTZ R4, R63, R0 ;  /* 0x000000003f047221 */ /* 0x000fe20000010000 */
[----:B------:R-:W-:-:S03]  /*6190*/  MOV R138, R98 ;  /* 0x00000062008a7202 */ /* 0x000fc60000000f00 */
[C---:B------:R-:W-:Y:S08]  /*61a0*/  HMMA.16816.F32 R60, R160.reuse, R64, R76 ;  /* 0x00000040a03c723c */ /* 0x040ff0000000184c */
[----:B------:R-:W-:Y:S01]  /*61b0*/  HMMA.16816.F32 R64, R160, R66, R72 ;  /* 0x00000042a040723c */ /* 0x000fe20000001848 */
[----:B------:R-:W2:Y:S01]  /*61c0*/  LDSM.16.MT88.4 R72, [R218+0x2900] ;  /* 0x00290000da48783b */ /* 0x000ea20000004200 */
[----:B------:R-:W-:-:S02]  /*61d0*/  IMAD.MOV.U32 R0, RZ, RZ, R97 ;  /* 0x000000ffff007224 */ /* 0x000fc400078e0061 */
[----:B------:R-:W-:-:S04]  /*61e0*/  IMAD.MOV.U32 R139, RZ, RZ, R99 ;  /* 0x000000ffff8b7224 */ /* 0x000fc800078e0063 */
[----:B------:R-:W-:Y:S01]  /*61f0*/  HMMA.16816.F32 R168, R160, R172, R168 ;  /* 0x000000aca0a8723c */ /* 0x000fe200000018a8 */
[----:B------:R-:W-:Y:S01]  /*6200*/  IMAD.MOV.U32 R114, RZ, RZ, R69 ;  /* 0x000000ffff727224 */ /* 0x000fe200078e0045 */
[----:B------:R-:W-:Y:S01]  /*6210*/  MOV R115, R70 ;  /* 0x0000004600737202 */ /* 0x000fe20000000f00 */
[----:B------:R-:W-:-:S05]  /*6220*/  FADD.FTZ R0, R0, R2 ;  /* 0x0000000200007221 */ /* 0x000fca0000010000 */
[----:B------:R-:W-:Y:S01]  /*6230*/  HMMA.16816.F32 R172, R160, R174, R84 ;  /* 0x000000aea0ac723c */ /* 0x000fe20000001854 */
[----:B------:R-:W-:Y:S01]  /*6240*/  MOV R133, R104 ;  /* 0x0000006800857202 */ /* 0x000fe20000000f00 */
[----:B------:R-:W-:-:S06]  /*6250*/  IMAD.MOV.U32 R134, RZ, RZ, R105 ;  /* 0x000000ffff867224 */ /* 0x000fcc00078e0069 */
[C---:B-1----:R-:W-:Y:S08]  /*6260*/  HMMA.16816.F32 R84, R160.reuse, R88, R40 ;  /* 0x00000058a054723c */ /* 0x042ff00000001828 */
[----:B------:R-:W-:Y:S01]  /*6270*/  HMMA.16816.F32 R88, R160, R90, R48 ;  /* 0x0000005aa058723c */ /* 0x000fe20000001830 */
[----:B------:R-:W-:-:S06]  /*6280*/  MOV R40, R114 ;  /* 0x0000007200287202 */ /* 0x000fcc0000000f00 */
[----:B------:R-:W-:Y:S01]  /*6290*/  MOV R50, R138 ;  /* 0x0000008a00327202 */ /* 0x000fe20000000f00 */
[----:B------:R-:W-:Y:S02]  /*62a0*/  IMAD.MOV.U32 R51, RZ, RZ, R139 ;  /* 0x000000ffff337224 */ /* 0x000fe400078e008b */
[----:B------:R-:W-:Y:S02]  /*62b0*/  IMAD.MOV.U32 R41, RZ, RZ, R115 ;  /* 0x000000ffff297224 */ /* 0x000fe400078e0073 */
[----:B------:R-:W-:Y:S01]  /*62c0*/  FADD.FTZ R2, R50, R4 ;  /* 0x0000000432027221 */ /* 0x000fe20000010000 */
[----:B------:R-:W-:Y:S01]  /*62d0*/  MOV R135, R106 ;  /* 0x0000006a00877202 */ /* 0x000fe20000000f00 */
[----:B------:R-:W-:Y:S01]  /*62e0*/  FADD.FTZ R0, R51, R0 ;  /* 0x0000000033007221 */ /* 0x000fe20000010000 */
[----:B------:R-:W-:Y:S01]  /*62f0*/  MOV R19, R134 ;  /* 0x0000008600137202 */ /* 0x000fe20000000f00 */
[----:B------:R-:W-:Y:S01]  /*6300*/  IMAD.MOV.U32 R136, RZ, RZ, R107 ;  /* 0x000000ffff887224 */ /* 0x000fe200078e006b */
[----:B------:R-:W-:Y:S01]  /*6310*/  MOV R137, R96 ;  /* 0x0000006000897202 */ /* 0x000fe20000000f00 */
[----:B------:R-:W-:-:S02]  /*6320*/  IMAD.MOV.U32 R18, RZ, RZ, R133 ;  /* 0x000000ffff127224 */ /* 0x000fc400078e0085 */
[----:B------:R-:W-:Y:S01]  /*6330*/  IMAD.MOV.U32 R132, RZ, RZ, R71 ;  /* 0x000000ffff847224 */ /* 0x000fe200078e0047 */
[----:B------:R-:W-:Y:S01]  /*6340*/  MOV R12, R68 ;  /* 0x00000044000c7202 */ /* 0x000fe20000000f00 */
[----:B------:R-:W-:Y:S01]  /*6350*/  FADD.FTZ R2, R40, R2 ;  /* 0x0000000228027221 */ /* 0x000fe20000010000 */
[----:B------:R-:W-:Y:S01]  /*6360*/  HMMA.16816.F32 R56, R160, R58, R80 ;  /* 0x0000003aa038723c */ /* 0x000fe20000001850 */
[----:B------:R-:W-:Y:S01]  /*6370*/  FADD.FTZ R0, R41, R0 ;  /* 0x0000000029007221 */ /* 0x000fe20000010000 */
[----:B------:R-:W-:Y:S01]  /*6380*/  MOV R17, R136 ;  /* 0x0000008800117202 */ /* 0x000fe20000000f00 */
[----:B------:R-:W-:Y:S01]  /*6390*/  IMAD.MOV.U32 R16, RZ, RZ, R135 ;  /* 0x000000ffff107224 */ /* 0x000fe200078e0087 */
[----:B------:R-:W-:Y:S01]  /*63a0*/  MOV R43, R132 ;  /* 0x00000084002b7202 */ /* 0x000fe20000000f00 */
[----:B------:R-:W-:Y:S01]  /*63b0*/  FADD.FTZ R2, R18, R2 ;  /* 0x0000000212027221 */ /* 0x000fe20000010000 */
[----:B------:R-:W1:Y:S01]  /*63c0*/  LDSM.16.MT88.4 R80, [R216+0x5900] ;  /* 0x00590000d850783b */ /* 0x000e620000004200 */
[----:B------:R-:W-:-:S02]  /*63d0*/  FADD.FTZ R0, R19, R0 ;  /* 0x0000000013007221 */ /* 0x000fc40000010000 */
[----:B------:R-:W-:Y:S01]  /*63e0*/  IMAD.MOV.U32 R42, RZ, RZ, R137 ;  /* 0x000000ffff2a7224 */ /* 0x000fe200078e0089 */
[----:B------:R-:W3:Y:S01]  /*63f0*/  LDSM.16.MT88.4 R112, [R216+0x8900] ;  /* 0x00890000d870783b */ /* 0x000ee20000004200 */
[----:B------:R-:W-:Y:S02]  /*6400*/  FADD.FTZ R2, R16, R2 ;  /* 0x0000000210027221 */ /* 0x000fe40000010000 */
[----:B------:R-:W-:Y:S01]  /*6410*/  FADD.FTZ R0, R17, R0 ;  /* 0x0000000011007221 */ /* 0x000fe20000010000 */
[----:B--2---:R-:W-:Y:S01]  /*6420*/  HMMA.16816.F32 R68, R160, R72, R128 ;  /* 0x00000048a044723c */ /* 0x004fe20000001880 */
[----:B------:R-:W-:Y:S01]  /*6430*/  FADD.FTZ R2, R42, R2 ;  /* 0x000000022a027221 */ /* 0x000fe20000010000 */
[----:B------:R-:W2:Y:S01]  /*6440*/  LDSM.16.MT88.4 R128, [R219+0x8900] ;  /* 0x00890000db80783b */ /* 0x000ea20000004200 */
[----:B------:R-:W-:Y:S02]  /*6450*/  FADD.FTZ R0, R43, R0 ;  /* 0x000000002b007221 */ /* 0x000fe40000010000 */
[----:B------:R-:W-:Y:S01]  /*6460*/  FADD.FTZ R2, R12, R2 ;  /* 0x000000020c027221 */ /* 0x000fe20000010000 */
[----:B------:R-:W4:Y:S01]  /*6470*/  LDSM.16.MT88.4 R96, [R219+0x5900] ;  /* 0x00590000db60783b */ /* 0x000f220000004200 */
[----:B------:R-:W-:-:S02]  /*6480*/  FADD.FTZ R0, R200, R0 ;  /* 0x00000000c8007221 */ /* 0x000fc40000010000 */
[----:B------:R-:W-:Y:S01]  /*6490*/  FADD.FTZ R2, R201, R2 ;  /* 0x00000002c9027221 */ /* 0x000fe20000010000 */
[----:B------:R-:W2:Y:S01]  /*64a0*/  LDSM.16.MT88.4 R104, [R218+0x5900] ;  /* 0x00590000da68783b */ /* 0x000ea20000004200 */
[----:B------:R-:W-:Y:S02]  /*64b0*/  FADD.FTZ R0, R202, R0 ;  /* 0x00000000ca007221 */ /* 0x000fe40000010000 */
[----:B------:R-:W-:Y:S01]  /*64c0*/  FADD.FTZ R2, R203, R2 ;  /* 0x00000002cb027221 */ /* 0x000fe20000010000 */
[----:B------:R-:W-:Y:S01]  /*64d0*/  LDSM.16.MT88.4 R136, [R218+0x8900] ;  /* 0x00890000da88783b */ /* 0x000fe20000004200 */
[----:B------:R-:W-:Y:S02]  /*64e0*/  FADD.FTZ R0, R252, R0 ;  /* 0x00000000fc007221 */ /* 0x000fe40000010000 */
[----:B------:R-:W-:Y:S01]  /*64f0*/  FADD.FTZ R2, R250, R2 ;  /* 0x00000002fa027221 */ /* 0x000fe20000010000 */
[----:B------:R-:W-:Y:S01]  /*6500*/  LDSM.16.MT88.4 R16, [R218+0xb900] ;  /* 0x00b90000da10783b */ /* 0x000fe20000004200 */
        /* <DEDUP_REMOVED lines=11> */
[----:B------:R-:W-:Y:S01]  /*65c0*/  FADD.FTZ R2, R204, R2 ;  /* 0x00000002cc027221 */ /* 0x000fe20000010000 */
[----:B-1----:R-:W-:Y:S01]  /*65d0*/  HMMA.16816.F32 R76, R160, R80, R120 ;  /* 0x00000050a04c723c */ /* 0x002fe20000001878 */
[----:B------:R-:W-:Y:S01]  /*65e0*/  FADD.FTZ R0, R165, R0 ;  /* 0x00000000a5007221 */ /* 0x000fe20000010000 */
[----:B------:R-:W1:Y:S01]  /*65f0*/  LDSM.16.MT88.4 R120, [R217+0x8900] ;  /* 0x00890000d978783b */ /* 0x000e620000004200 */
[----:B------:R-:W-:-:S02]  /*6600*/  FADD.FTZ R4, R205, R2 ;  /* 0x00000002cd047221 */ /* 0x000fc40000010000 */
[----:B------:R-:W-:-:S03]  /*6610*/  FADD.FTZ R2, R166, R0 ;  /* 0x00000000a6027221 */ /* 0x000fc60000010000 */
[----:B------:R-:W-:Y:S01]  /*6620*/  HMMA.16816.F32 R80, R160, R82, R108 ;  /* 0x00000052a050723c */ /* 0x000fe2000000186c */
[----:B------:R-:W-:Y:S02]  /*6630*/  FADD.FTZ R0, R207, R4 ;  /* 0x00000004cf007221 */ /* 0x000fe40000010000 */
[----:B------:R-:W-:-:S05]  /*6640*/  FADD.FTZ R2, R206, R2 ;  /* 0x00000002ce027221 */ /* 0x000fca0000010000 */
[C---:B------:R-:W-:Y:S08]  /*6650*/  HMMA.16816.F32 R72, R160.reuse, R74, R124 ;  /* 0x0000004aa048723c */ /* 0x040ff0000000187c */
[C---:B---3--:R-:W-:Y:S01]  /*6660*/  HMMA.16816.F32 R108, R160.reuse, R112, R144 ;  /* 0x00000070a06c723c */ /* 0x048fe20000001890 */
[----:B------:R-:W3:Y:S07]  /*6670*/  LDSM.16.MT88.4 R144, [R216+0xb900] ;  /* 0x00b90000d890783b */ /* 0x000eee0000004200 */
[C---:B------:R-:W-:Y:S01]  /*6680*/  HMMA.16816.F32 R112, R160.reuse, R114, R148 ;  /* 0x00000072a070723c */ /* 0x040fe20000001894 */
[----:B------:R-:W1:Y:S07]  /*6690*/  LDSM.16.MT88.4 R148, [R217+0xb900] ;  /* 0x00b90000d994783b */ /* 0x000e6e0000004200 */
[----:B--2---:R-:W-:Y:S01]  /*66a0*/  HMMA.16816.F32 R124, R160, R128, R156 ;  /* 0x00000080a07c723c */ /* 0x004fe2000000189c */
[----:B------:R-:W2:Y:S01]  /*66b0*/  LDSM.16.MT88.4 R156, [R219+0xb900] ;  /* 0x00b90000db9c783b */ /* 0x000ea20000004200 */
[----:B------:R-:W-:-:S02]  /*66c0*/  FADD.FTZ R0, R9, R0 ;  /* 0x0000000009007221 */ /* 0x000fc40000010000 */
[----:B------:R-:W-:Y:S02]  /*66d0*/  FADD.FTZ R2, R5, R2 ;  /* 0x0000000205027221 */ /* 0x000fe40000010000 */
[----:B------:R-:W-:Y:S02]  /*66e0*/  FADD.FTZ R0, R10, R0 ;  /* 0x000000000a007221 */ /* 0x000fe40000010000 */
[----:B------:R-:W-:Y:S02]  /*66f0*/  FADD.FTZ R2, R7, R2 ;  /* 0x0000000207027221 */ /* 0x000fe40000010000 */
[----:B------:R-:W-:Y:S02]  /*6700*/  FADD.FTZ R0, R13, R0 ;  /* 0x000000000d007221 */ /* 0x000fe40000010000 */
[----:B------:R-:W-:Y:S02]  /*6710*/  FADD.FTZ R2, R6, R2 ;  /* 0x0000000206027221 */ /* 0x000fe40000010000 */
[----:B------:R-:W-:-:S02]  /*6720*/  FADD.FTZ R4, R11, R0 ;  /* 0x000000000b047221 */ /* 0x000fc40000010000 */
[----:B------:R-:W-:Y:S01]  /*6730*/  FADD.FTZ R0, R8, R2 ;  /* 0x0000000208007221 */ /* 0x000fe20000010000 */
[----:B------:R-:W-:-:S04]  /*6740*/  MOV R251, c[0x0][0x1d0] ;  /* 0x0000740000fb7a02 */ /* 0x000fc80000000f00 */
[----:B------:R1:W-:Y:S04]  /*6750*/  STL [R1+0x4], R0 ;  /* 0x0000040001007387 */ /* 0x0003e80000100800 */
[----:B------:R1:W-:Y:S01]  /*6760*/  STL [R1], R4 ;  /* 0x0000000401007387 */ /* 0x0003e20000100800 */
[----:B------:R-:W-:Y:S01]  /*6770*/  ISETP.GE.AND P6, PT, R251, 0x61, PT ;  /* 0x00000061fb00780c */ /* 0x000fe20003fc6270 */
[C---:B----4-:R-:W-:Y:S08]  /*6780*/  HMMA.16816.F32 R92, R160.reuse, R96, R92 ;  /* 0x00000060a05c723c */ /* 0x050ff0000000185c */
[C---:B------:R-:W-:Y:S08]  /*6790*/  HMMA.16816.F32 R96, R160.reuse, R98, R100 ;  /* 0x00000062a060723c */ /* 0x040ff00000001864 */
[C---:B------:R-:W-:Y:S08]  /*67a0*/  HMMA.16816.F32 R100, R160.reuse, R104, R116 ;  /* 0x00000068a064723c */ /* 0x040ff00000001874 */
[C---:B------:R-:W-:Y:S08]  /*67b0*/  HMMA.16816.F32 R104, R160.reuse, R106, R140 ;  /* 0x0000006aa068723c */ /* 0x040ff0000000188c */
[C---:B-1----:R-:W-:Y:S08]  /*67c0*/  HMMA.16816.F32 R116, R160.reuse, R120, R152 ;  /* 0x00000078a074723c */ /* 0x042ff00000001898 */
[C---:B------:R-:W-:Y:S08]  /*67d0*/  HMMA.16816.F32 R128, R160.reuse, R130, R176 ;  /* 0x00000082a080723c */ /* 0x040ff000000018b0 */
[C---:B------:R-:W-:Y:S08]  /*67e0*/  HMMA.16816.F32 R132, R160.reuse, R136, R180 ;  /* 0x00000088a084723c */ /* 0x040ff000000018b4 */
[C---:B---3--:R-:W-:Y:S08]  /*67f0*/  HMMA.16816.F32 R140, R160.reuse, R144, R188 ;  /* 0x00000090a08c723c */ /* 0x048ff000000018bc */
        /* <DEDUP_REMOVED lines=10> */
[----:B------:R-:W2:Y:S01]  /*68a0*/  LDL.LU R251, [R1+0x3c] ;  /* 0x00003c0001fb7983 */ /* 0x000ea20000300800 */
        /* <DEDUP_REMOVED lines=14> */
.L_x_2213:
[----:B------:R-:W2:Y:S01]  /*6990*/  LDL.64 R12, [R1+0x10] ;  /* 0x00001000010c7983 */ /* 0x000ea20000100a00 */
[----:B-1----:R-:W-:Y:S01]  /*69a0*/  SHF.R.S32.HI R0, RZ, 0x1f, R251 ;  /* 0x0000001fff007819 */ /* 0x002fe200000114fb */
[----:B------:R-:W-:Y:S04]  /*69b0*/  DEPBAR.LE SB0, 0x0 ;  /* 0x000080000000791a */ /* 0x000fe80000000000 */
[----:B------:R-:W-:Y:S01]  /*69c0*/  IMAD R0, R0, c[0x0][0x208], RZ ;  /* 0x0000820000007a24 */ /* 0x000fe200078e02ff */
[----:B------:R-:W-:Y:S01]  /*69d0*/  BAR.SYNC.DEFER_BLOCKING 0x0 ;  /* 0x0000000000007b1d */ /* 0x000fe20000010000 */
[C---:B-1----:R-:W-:Y:S04]  /*69e0*/  IMAD.WIDE.U32 R2, R251.reuse, c[0x0][0x208], RZ ;  /* 0x00008200fb027a25 */ /* 0x042fe800078e00ff */
[----:B------:R-:W-:Y:S05]  /*69f0*/  IMAD R0, R251, c[0x0][0x20c], R0 ;  /* 0x00008300fb007a24 */ /* 0x000fea00078e0200 */
[----:B------:R-:W-:Y:S05]  /*6a00*/  IADD3 R0, R3, R0, RZ ;  /* 0x0000000003007210 */ /* 0x000fea0007ffe0ff */
[----:B------:R-:W-:Y:S01]  /*6a10*/  IMAD R0, R0, 0x60, RZ ;  /* 0x0000006000007824 */ /* 0x000fe200078e02ff */
[----:B------:R-:W-:Y:S06]  /*6a20*/  LDSM.16.M88.4 R48, [R223] ;  /* 0x00000000df30783b */ /* 0x000fec0000000200 */
[----:B-----5:R-:W1:Y:S06]  /*6a30*/  LDSM.16.M88.4 R8, [R167+0xc100] ;  /* 0x00c10000a708783b */ /* 0x020e6c0000000200 */
[----:B------:R-:W3:Y:S06]  /*6a40*/  LDSM.16.M88.4 R16, [R167+0xc900] ;  /* 0x00c90000a710783b */ /* 0x000eec0000000200 */
[----:B------:R-:W4:Y:S06]  /*6a50*/  LDSM.16.M88.4 R24, [R167+0xd100] ;  /* 0x00d10000a718783b */ /* 0x000f2c0000000200 */
[----:B------:R-:W2:Y:S06]  /*6a60*/  LDSM.16.M88.4 R32, [R167+0xd900] ;  /* 0x00d90000a720783b */ /* 0x000eac0000000200 */
[----:B------:R-:W2:Y:S06]  /*6a70*/  LDSM.16.M88.4 R40, [R167+0xe100] ;  /* 0x00e10000a728783b */ /* 0x000eac0000000200 */
[----:B------:R-:W2:Y:S06]  /*6a80*/  LDSM.16.M88.4 R184, [R167+0xe900] ;  /* 0x00e90000a7b8783b */ /* 0x000eac0000000200 */
[----:B------:R-:W-:Y:S01]  /*6a90*/  LDSM.16.M88.4 R188, [R222] ;  /* 0x00000000debc783b */ /* 0x000fe20000000200 */
[C---:B-1----:R-:W-:Y:S05]  /*6aa0*/  HMMA.16816.F32 R4, R48.reuse, R8, RZ ;  /* 0x000000083004723c */ /* 0x042fea00000018ff */
[----:B------:R-:W1:Y:S03]  /*6ab0*/  LDSM.16.M88.4 R192, [R226] ;  /* 0x00000000e2c0783b */ /* 0x000e660000000200 */
[C---:B------:R-:W-:Y:S03]  /*6ac0*/  HMMA.16816.F32 R8, R48.reuse, R10, RZ ;  /* 0x0000000a3008723c */ /* 0x040fe600000018ff */
[----:B------:R-:W1:Y:S06]  /*6ad0*/  LDSM.16.M88.4 R196, [R249] ;  /* 0x00000000f9c4783b */ /* 0x000e6c0000000200 */
[----:B------:R-:W1:Y:S06]  /*6ae0*/  LDSM.16.M88.4 R200, [R248] ;  /* 0x00000000f8c8783b */ /* 0x000e6c0000000200 */
[----:B------:R-:W1:Y:S06]  /*6af0*/  LDSM.16.M88.4 R204, [R247] ;  /* 0x00000000f7cc783b */ /* 0x000e6c0000000200 */
[----:B------:R-:W1:Y:S06]  /*6b00*/  LDSM.16.M88.4 R208, [R246] ;  /* 0x00000000f6d0783b */ /* 0x000e6c0000000200 */
        /* <DEDUP_REMOVED lines=10> */
[----:B------:R-:W-:Y:S03]  /*6bb0*/  IADD3 R36, P6, R0, 0x100, RZ ;  /* 0x0000010000247810 */ /* 0x000fe60007fde0ff */
[----:B------:R-:W-:Y:S01]  /*6bc0*/  @!PT LDS RZ, [RZ] ;  /* 0x00000000fffff984 */ /* 0x000fe20000000800 */
[----:B------:R-:W-:Y:S01]  /*6bd0*/  @!PT LDS RZ, [RZ] ;  /* 0x00000000fffff984 */ /* 0x000fe20000000800 */
[----:B------:R-:W-:Y:S01]  /*6be0*/  @!PT LDS RZ, [RZ] ;  /* 0x00000000fffff984 */ /* 0x000fe20000000800 */
[----:B------:R2:W-:Y:S01]  /*6bf0*/  LDGSTS.E.BYPASS.LTC128B.128 [R250+0x100], [R2.64], !P1 ;  /* 0x0010000002fa7fae */ /* 0x0005e2000c901d48 */
[----:B------:R-:W-:Y:S02]  /*6c00*/  IADD3 R30, P0, R30, c[0x0][0x1f8], RZ ;  /* 0x00007e001e1e7a10 */ /* 0x000fe40007f1e0ff */
[----:B------:R-:W-:Y:S02]  /*6c10*/  P2R R20, PR, RZ, 0x40 ;  /* 0x00000040ff147803 */ /* 0x000fe40000000000 */
[--C-:B------:R-:W-:Y:S02]  /*6c20*/  IADD3.X R31, RZ, c[0x0][0x1fc], R28.reuse, P0, P5 ;  /* 0x00007f00ff1f7a10 */ /* 0x100fe400007ea41c */
[----:B------:R-:W-:Y:S02]  /*6c30*/  IADD3 R36, P0, R36, c[0x0][0x1f8], RZ ;  /* 0x00007e0024247a10 */ /* 0x000fe40007f1e0ff */
[----:B------:R-:W-:Y:S01]  /*6c40*/  ISETP.NE.AND P5, PT, R20, RZ, PT ;  /* 0x000000ff1400720c */ /* 0x000fe20003fa5270 */
[----:B------:R3:W-:Y:S01]  /*6c50*/  LDGSTS.E.BYPASS.LTC128B.128 [R250+0x3100], [R30.64], !P4 ;  /* 0x031000001efa7fae */ /* 0x0007e2000e101d48 */
        /* <DEDUP_REMOVED lines=9> */
[----:B------:R-:W-:Y:S05]  /*6cf0*/  IADD3.X R3, R3, UR5, RZ, P0, !PT ;  /* 0x0000000503037c10 */ /* 0x000fea00087fe4ff */
[----:B------:R1:W-:Y:S01]  /*6d00*/  LDGSTS.E.BYPASS.LTC128B.128 [R250+0x1100], [R2.64], !P1 ;  /* 0x0110000002fa7fae */ /* 0x0003e2000c901d48 */
[C---:B---3--:R-:W-:Y:S05]  /*6d10*/  HMMA.16816.F32 R28, R48.reuse, R32, RZ ;  /* 0x00000020301c723c */ /* 0x048fea00000018ff */
[----:B------:R3:W-:Y:S03]  /*6d20*/  LDGSTS.E.BYPASS.LTC128B.128 [R250+0x4100], [R2.64+0x80], !P4 ;  /* 0x0410008002fa7fae */ /* 0x0007e6000e101d48 */
[C---:B------:R-:W-:Y:S03]  /*6d30*/  HMMA.16816.F32 R32, R48.reuse, R34, RZ ;  /* 0x000000223020723c */ /* 0x040fe600000018ff */
[----:B------:R3:W-:Y:S01]  /*6d40*/  LDGSTS.E.BYPASS.LTC128B.128 [R250+0x7100], [R2.64+0x100], !P3 ;  /* 0x0710010002fa7fae */ /* 0x0007e2000d901d48 */
[----:B----4-:R-:W-:Y:S04]  /*6d50*/  IADD3 R36, P0, R2, UR4, RZ ;  /* 0x0000000402247c10 */ /* 0x010fe8000ff1e0ff */
[----:B------:R-:W-:Y:S01]  /*6d60*/  IADD3.X R37, R3, UR5, RZ, P0, !PT ;  /* 0x0000000503257c10 */ /* 0x000fe200087fe4ff */
[----:B------:R3:W-:Y:S01]  /*6d70*/  LDGSTS.E.BYPASS.LTC128B.128 [R250+0xa100], [R2.64+0x180], !P2 ;  /* 0x0a10018002fa7fae */ /* 0x0007e2000d101d48 */
[C---:B------:R-:W-:Y:S02]  /*6d80*/  ISETP.GT.AND P0, PT, R251.reuse, RZ, PT ;  /* 0x000000fffb00720c */ /* 0x040fe40003f04270 */
[----:B------:R-:W-:Y:S03]  /*6d90*/  IADD3 R251, R251, -0x1, RZ ;  /* 0xfffffffffbfb7810 */ /* 0x000fe60007ffe0ff */
[----:B------:R2:W-:Y:S06]  /*6da0*/  LDGSTS.E.BYPASS.LTC128B.128 [R250+0x2100], [R36.64], !P1 ;  /* 0x0210000024fa7fae */ /* 0x0005ec000c901d48 */
[----:B------:R2:W-:Y:S06]  /*6db0*/  LDGSTS.E.BYPASS.LTC128B.128 [R250+0x5100], [R36.64+0x80], !P4 ;  /* 0x0510008024fa7fae */ /* 0x0005ec000e101d48 */
[----:B------:R2:W-:Y:S06]  /*6dc0*/  LDGSTS.E.BYPASS.LTC128B.128 [R250+0x8100], [R36.64+0x100], !P3 ;  /* 0x0810010024fa7fae */ /* 0x0005ec000d901d48 */
[----:B------:R2:W-:Y:S06]  /*6dd0*/  LDGSTS.E.BYPASS.LTC128B.128 [R250+0xb100], [R36.64+0x180], !P2 ;  /* 0x0b10018024fa7fae */ /* 0x0005ec000d101d48 */
[----:B------:R-:W0:Y:S01]  /*6de0*/  LDGDEPBAR ;  /* 0x00000000000079af */ /* 0x000e220000000000 */
[C---:B--2---:R-:W-:Y:S08]  /*6df0*/  HMMA.16816.F32 R36, R48.reuse, R40, RZ ;  /* 0x000000283024723c */ /* 0x044ff000000018ff */
[C---:B------:R-:W-:Y:S08]  /*6e00*/  HMMA.16816.F32 R40, R48.reuse, R42, RZ ;  /* 0x0000002a3028723c */ /* 0x040ff000000018ff */
[C---:B------:R-:W-:Y:S08]  /*6e10*/  HMMA.16816.F32 R44, R48.reuse, R184, RZ ;  /* 0x000000b8302c723c */ /* 0x040ff000000018ff */
[----:B------:R-:W-:Y:S01]  /*6e20*/  HMMA.16816.F32 R48, R48, R186, RZ ;  /* 0x000000ba3030723c */ /* 0x000fe200000018ff */
[----:B------:R-:W-:Y:S07]  /*6e30*/  LDSM.16.M88.4 R184, [R225] ;  /* 0x00000000e1b8783b */ /* 0x000fee0000000200 */
[C---:B-1----:R-:W-:Y:S08]  /*6e40*/  HMMA.16816.F32 R4, R188.reuse, R192, R4 ;  /* 0x000000c0bc04723c */ /* 0x042ff00000001804 */
        /* <DEDUP_REMOVED lines=14> */
[C---:B------:R-:W-:Y:S01]  /*6f30*/  HMMA.16816.F32 R44, R188.reuse, R212, R44 ;  /* 0x000000d4bc2c723c */ /* 0x040fe2000000182c */
[----:B------:R-:W3:Y:S07]  /*6f40*/  LDL.64 R212, [R1+0x30] ;  /* 0x0000300001d47983 */ /* 0x000eee0000100a00 */
[----:B------:R-:W-:Y:S01]  /*6f50*/  HMMA.16816.F32 R48, R188, R214, R48 ;  /* 0x000000d6bc30723c */ /* 0x000fe20000001830 */
[----:B------:R-:W4:Y:S06]  /*6f60*/  LDSM.16.M88.4 R188, [R221+0xe100] ;  /* 0x00e10000ddbc783b */ /* 0x000f2c0000000200 */
[----:B------:R-:W3:Y:S01]  /*6f70*/  LDL.64 R214, [R1+0x20] ;  /* 0x0000200001d67983 */ /* 0x000ee20000100a00 */
        /* <DEDUP_REMOVED lines=12> */
[C---:B------:R-:W-:Y:S08]  /*7040*/  HMMA.16816.F32 R36, R184.reuse, R188, R36 ;  /* 0x000000bcb824723c */ /* 0x040ff00000001824 */
[C---:B------:R-:W-:Y:S01]  /*7050*/  HMMA.16816.F32 R40, R184.reuse, R190, R40 ;  /* 0x000000beb828723c */ /* 0x040fe20000001828 */
[----:B------:R-:W1:Y:S07]  /*7060*/  LDSM.16.M88.4 R188, [R224] ;  /* 0x00000000e0bc783b */ /* 0x000e6e0000000200 */
[C---:B------:R-:W-:Y:S08]  /*7070*/  HMMA.16816.F32 R44, R184.reuse, R208, R44 ;  /* 0x000000d0b82c723c */ /* 0x040ff0000000182c */
[----:B------:R-:W-:Y:S01]  /*7080*/  HMMA.16816.F32 R48, R184, R210, R48 ;  /* 0x000000d2b830723c */ /* 0x000fe20000001830 */
[----:B------:R-:W2:Y:S06]  /*7090*/  LDSM.16.M88.4 R184, [R220+0x2000] ;  /* 0x00200000dcb8783b */ /* 0x000eac0000000200 */
[----:B------:R-:W4:Y:S01]  /*70a0*/  LDSM.16.M88.4 R208, [R220+0x2800] ;  /* 0x00280000dcd0783b */ /* 0x000f220000000200 */
        /* <DEDUP_REMOVED lines=15> */
[C---:B----4-:R-:W-:Y:S08]  /*71a0*/  HMMA.16816.F32 R44, R188.reuse, R208, R44 ;  /* 0x000000d0bc2c723c */ /* 0x050ff0000000182c */
[----:B------:R-:W-:Y:S01]  /*71b0*/  HMMA.16816.F32 R48, R188, R210, R48 ;  /* 0x000000d2bc30723c */ /* 0x000fe20000001830 */
[----:B------:R-:W2:Y:S06]  /*71c0*/  LDSM.16.M88.4 R188, [R167+0x11100] ;  /* 0x01110000a7bc783b */ /* 0x000eac0000000200 */
[----:B------:R-:W4:Y:S01]  /*71d0*/  LDSM.16.M88.4 R208, [R167+0x11900] ;  /* 0x01190000a7d0783b */ /* 0x000f220000000200 */
        /* <DEDUP_REMOVED lines=15> */
[C---:B----4-:R-:W-:Y:S08]  /*72d0*/  HMMA.16816.F32 R44, R184.reuse, R208, R44 ;  /* 0x000000d0b82c723c */ /* 0x050ff0000000182c */
[----:B------:R-:W-:Y:S01]  /*72e0*/  HMMA.16816.F32 R48, R184, R210, R48 ;  /* 0x000000d2b830723c */ /* 0x000fe20000001830 */
[----:B------:R-:W2:Y:S06]  /*72f0*/  LDSM.16.M88.4 R184, [R240] ;  /* 0x00000000f0b8783b */ /* 0x000eac0000000200 */
[----:B------:R-:W4:Y:S01]  /*7300*/  LDSM.16.M88.4 R208, [R239] ;  /* 0x00000000efd0783b */ /* 0x000f220000000200 */
        /* <DEDUP_REMOVED lines=138> */
[----:B------:R-:W1:Y:S07]  /*7bb0*/  LDSM.16.M88.4 R196, [R232] ;  /* 0x00000000e8c4783b */ /* 0x000e6e0000000200 */
[C---:B------:R-:W-:Y:S08]  /*7bc0*/  HMMA.16816.F32 R20, R184.reuse, R200, R20 ;  /* 0x000000c8b814723c */ /* 0x040ff00000001814 */
[C---:B------:R-:W-:Y:S01]  /*7bd0*/  HMMA.16816.F32 R24, R184.reuse, R202, R24 ;  /* 0x000000cab818723c */ /* 0x040fe20000001818 */
[----:B------:R-:W1:Y:S07]  /*7be0*/  LDSM.16.M88.4 R200, [R231] ;  /* 0x00000000e7c8783b */ /* 0x000e6e0000000200 */
[C---:B------:R-:W-:Y:S08]  /*7bf0*/  HMMA.16816.F32 R28, R184.reuse, R204, R28 ;  /* 0x000000ccb81c723c */ /* 0x040ff0000000181c */
[C---:B------:R-:W-:Y:S01]  /*7c00*/  HMMA.16816.F32 R32, R184.reuse, R206, R32 ;  /* 0x000000ceb820723c */ /* 0x040fe20000001820 */
[----:B------:R-:W-:Y:S07]  /*7c10*/  LDSM.16.M88.4 R204, [R229] ;  /* 0x00000000e5cc783b */ /* 0x000fee0000000200 */
[C---:B--2---:R-:W-:Y:S08]  /*7c20*/  HMMA.16816.F32 R36, R184.reuse, R188, R36 ;  /* 0x000000bcb824723c */ /* 0x044ff00000001824 */
[C---:B------:R-:W-:Y:S01]  /*7c30*/  HMMA.16816.F32 R40, R184.reuse, R190, R40 ;  /* 0x000000beb828723c */ /* 0x040fe20000001828 */
[----:B------:R-:W2:Y:S07]  /*7c40*/  LDSM.16.M88.4 R188, [R230] ;  /* 0x00000000e6bc783b */ /* 0x000eae0000000200 */
[C---:B----4-:R-:W-:Y:S08]  /*7c50*/  HMMA.16816.F32 R44, R184.reuse, R208, R44 ;  /* 0x000000d0b82c723c */ /* 0x050ff0000000182c */
[----:B------:R-:W-:Y:S01]  /*7c60*/  HMMA.16816.F32 R48, R184, R210, R48 ;  /* 0x000000d2b830723c */ /* 0x000fe20000001830 */
[----:B------:R-:W4:Y:S06]  /*7c70*/  LDSM.16.M88.4 R184, [R228] ;  /* 0x00000000e4b8783b */ /* 0x000f2c0000000200 */
[----:B------:R-:W-:Y:S01]  /*7c80*/  LDSM.16.M88.4 R208, [R221+0x15900] ;  /* 0x01590000ddd0783b */ /* 0x000fe20000000200 */
[C---:B-1----:R-:W-:Y:S08]  /*7c90*/  HMMA.16816.F32 R4, R192.reuse, R196, R4 ;  /* 0x000000c4c004723c */ /* 0x042ff00000001804 */
        /* <DEDUP_REMOVED lines=16> */
[----:B------:R-:W1:Y:S06]  /*7da0*/  LDSM.16.M88.4 R192, [R221+0x17100] ;  /* 0x01710000ddc0783b */ /* 0x000e6c0000000200 */
[----:B------:R-:W1:Y:S01]  /*7db0*/  LDSM.16.M88.4 R196, [R221+0x17900] ;  /* 0x01790000ddc4783b */ /* 0x000e620000000200 */
[C---:B--2---:R-:W-:Y:S08]  /*7dc0*/  HMMA.16816.F32 R4, R188.reuse, R200, R4 ;  /* 0x000000c8bc04723c */ /* 0x044ff00000001804 */
[C---:B------:R-:W-:Y:S01]  /*7dd0*/  HMMA.16816.F32 R8, R188.reuse, R202, R8 ;  /* 0x000000cabc08723c */ /* 0x040fe20000001808 */
[----:B------:R-:W-:Y:S07]  /*7de0*/  LDSM.16.M88.4 R200, [R224+0xc000] ;  /* 0x00c00000e0c8783b */ /* 0x000fee0000000200 */
[C---:B------:R-:W-:Y:S08]  /*7df0*/  HMMA.16816.F32 R12, R188.reuse, R208, R12 ;  /* 0x000000d0bc0c723c */ /* 0x040ff0000000180c */
[C---:B------:R-:W-:Y:S01]  /*7e00*/  HMMA.16816.F32 R16, R188.reuse, R210, R16 ;  /* 0x000000d2bc10723c */ /* 0x040fe20000001810 */
[----:B------:R-:W2:Y:S07]  /*7e10*/  LDSM.16.M88.4 R208, [R220+0x9000] ;  /* 0x00900000dcd0783b */ /* 0x000eae0000000200 */
[C---:B---3--:R-:W-:Y:S08]  /*7e20*/  HMMA.16816.F32 R20, R188.reuse, R204, R20 ;  /* 0x000000ccbc14723c */ /* 0x048ff00000001814 */
[C---:B------:R-:W-:Y:S01]  /*7e30*/  HMMA.16816.F32 R24, R188.reuse, R206, R24 ;  /* 0x000000cebc18723c */ /* 0x040fe20000001818 */
[----:B------:R-:W3:Y:S07]  /*7e40*/  LDSM.16.M88.4 R204, [R220+0x9800] ;  /* 0x00980000dccc783b */ /* 0x000eee0000000200 */
[C---:B----4-:R-:W-:Y:S08]  /*7e50*/  HMMA.16816.F32 R28, R188.reuse, R184, R28 ;  /* 0x000000b8bc1c723c */ /* 0x050ff0000000181c */
[C---:B------:R-:W-:Y:S01]  /*7e60*/  HMMA.16816.F32 R32, R188.reuse, R186, R32 ;  /* 0x000000babc20723c */ /* 0x040fe20000001820 */
[----:B------:R-:W4:Y:S07]  /*7e70*/  LDSM.16.M88.4 R184, [R220+0xa000] ;  /* 0x00a00000dcb8783b */ /* 0x000f2e0000000200 */
[C---:B-1----:R-:W-:Y:S08]  /*7e80*/  HMMA.16816.F32 R36, R188.reuse, R192, R36 ;  /* 0x000000c0bc24723c */ /* 0x042ff00000001824 */
[C---:B------:R-:W-:Y:S01]  /*7e90*/  HMMA.16816.F32 R40, R188.reuse, R194, R40 ;  /* 0x000000c2bc28723c */ /* 0x040fe20000001828 */
[----:B------:R-:W-:Y:S07]  /*7ea0*/  LDSM.16.M88.4 R192, [R220+0xb000] ;  /* 0x00b00000dcc0783b */ /* 0x000fee0000000200 */
[C---:B------:R-:W-:Y:S08]  /*7eb0*/  HMMA.16816.F32 R44, R188.reuse, R196, R44 ;  /* 0x000000c4bc2c723c */ /* 0x040ff0000000182c */
[----:B------:R-:W-:Y:S01]  /*7ec0*/  HMMA.16816.F32 R48, R188, R198, R48 ;  /* 0x000000c6bc30723c */ /* 0x000fe20000001830 */
[----:B------:R-:W1:Y:S07]  /*7ed0*/  LDSM.16.M88.4 R188, [R220+0xa800] ;  /* 0x00a80000dcbc783b */ /* 0x000e6e0000000200 */
[C---:B--2---:R-:W-:Y:S08]  /*7ee0*/  HMMA.16816.F32 R4, R200.reuse, R208, R4 ;  /* 0x000000d0c804723c */ /* 0x044ff00000001804 */
[C---:B------:R-:W-:Y:S08]  /*7ef0*/  HMMA.16816.F32 R8, R200.reuse, R210, R8 ;  /* 0x000000d2c808723c */ /* 0x040ff00000001808 */
[C---:B---3--:R-:W-:Y:S08]  /*7f00*/  HMMA.16816.F32 R12, R200.reuse, R204, R12 ;  /* 0x000000ccc80c723c */ /* 0x048ff0000000180c */
[C---:B------:R-:W-:Y:S04]  /*7f10*/  HMMA.16816.F32 R16, R200.reuse, R206, R16 ;  /* 0x000000cec810723c */ /* 0x040fe80000001810 */
[----:B------:R-:W-:Y:S02]  /*7f20*/  FMNMX.FTZ R0, R4, R165, !PT ;  /* 0x000000a504007209 */ /* 0x000fe40007810000 */
[----:B------:R-:W-:Y:S02]  /*7f30*/  FMNMX.FTZ R2, R6, R166, !PT ;  /* 0x000000a606027209 */ /* 0x000fe40007810000 */
[C---:B----4-:R-:W-:Y:S04]  /*7f40*/  HMMA.16816.F32 R20, R200.reuse, R184, R20 ;  /* 0x000000b8c814723c */ /* 0x050fe80000001814 */
[----:B------:R-:W-:Y:S02]  /*7f50*/  FMNMX.FTZ R0, R5, R0, !PT ;  /* 0x0000000005007209 */ /* 0x000fe40007810000 */
[----:B------:R-:W-:Y:S02]  /*7f60*/  FMNMX.FTZ R2, R7, R2, !PT ;  /* 0x0000000207027209 */ /* 0x000fe40007810000 */
[C---:B------:R-:W-:Y:S01]  /*7f70*/  HMMA.16816.F32 R24, R200.reuse, R186, R24 ;  /* 0x000000bac818723c */ /* 0x040fe20000001818 */
[----:B------:R-:W2:Y:S01]  /*7f80*/  LDSM.16.M88.4 R184, [R220+0xb800] ;  /* 0x00b80000dcb8783b */ /* 0x000ea20000000200 */
[----:B------:R-:W-:Y:S04]  /*7f90*/  DEPBAR.LE SB0, 0x0 ;  /* 0x000080000000791a */ /* 0x000fe80000000000 */
[----:B------:R-:W-:Y:S01]  /*7fa0*/  FMNMX.FTZ R0, R8, R0, !PT ;  /* 0x0000000008007209 */ /* 0x000fe20007810000 */
[----:B------:R-:W-:Y:S01]  /*7fb0*/  BAR.SYNC.DEFER_BLOCKING 0x0 ;  /* 0x0000000000007b1d */ /* 0x000fe20000010000 */
[C---:B-1----:R-:W-:Y:S05]  /*7fc0*/  HMMA.16816.F32 R28, R200.reuse, R188, R28 ;  /* 0x000000bcc81c723c */ /* 0x042fea000000181c */
[----:B------:R-:W-:Y:S02]  /*7fd0*/  FMNMX.FTZ R0, R9, R0, !PT ;  /* 0x0000000009007209 */ /* 0x000fe40007810000 */
[----:B------:R-:W-:Y:S01]  /*7fe0*/  FMNMX.FTZ R2, R10, R2, !PT ;  /* 0x000000020a027209 */ /* 0x000fe20007810000 */
[C---:B------:R-:W-:Y:S01]  /*7ff0*/  HMMA.16816.F32 R32, R200.reuse, R190, R32 ;  /* 0x000000bec820723c */ /* 0x040fe20000001820 */
[----:B------:R-:W-:Y:S03]  /*8000*/  MOV R188, c[0x0][0x1e0] ;  /* 0x0000780000bc7a02 */ /* 0x000fe60000000f00 */
[----:B------:R-:W-:Y:S02]  /*8010*/  FMNMX.FTZ R0, R12, R0, !PT ;  /* 0x000000000c007209 */ /* 0x000fe40007810000 */
[----:B------:R-:W-:Y:S02]  /*8020*/  FMNMX.FTZ R2, R11, R2, !PT ;  /* 0x000000020b027209 */ /* 0x000fe40007810000 */
[C---:B------:R-:W-:Y:S01]  /*8030*/  HMMA.16816.F32 R36, R200.reuse, R192, R36 ;  /* 0x000000c0c824723c */ /* 0x040fe20000001824 */
[----:B------:R-:W-:Y:S03]  /*8040*/  MOV R189, c[0x0][0x1e4] ;  /* 0x0000790000bd7a02 */ /* 0x000fe60000000f00 */
[----:B------:R-:W-:Y:S02]  /*8050*/  FMNMX.FTZ R0, R13, R0, !PT ;  /* 0x000000000d007209 */ /* 0x000fe40007810000 */
[----:B------:R-:W-:Y:S02]  /*8060*/  FMNMX.FTZ R2, R14, R2, !PT ;  /* 0x000000020e027209 */ /* 0x000fe40007810000 */
[C---:B------:R-:W-:Y:S04]  /*8070*/  HMMA.16816.F32 R40, R200.reuse, R194, R40 ;  /* 0x000000c2c828723c */ /* 0x040fe80000001828 */
[----:B------:R-:W-:Y:S02]  /*8080*/  FMNMX.FTZ R0, R16, R0, !PT ;  /* 0x0000000010007209 */ /* 0x000fe40007810000 */
[----:B------:R-:W-:Y:S02]  /*8090*/  FMNMX.FTZ R2, R15, R2, !PT ;  /* 0x000000020f027209 */ /* 0x000fe40007810000 */
[----:B------:R-:W-:Y:S01]  /*80a0*/  FMNMX.FTZ R0, R17, R0, !PT ;  /* 0x0000000011007209 */ /* 0x000fe20007810000 */
[C---:B--2---:R-:W-:Y:S03]  /*80b0*/  HMMA.16816.F32 R44, R200.reuse, R184, R44 ;  /* 0x000000b8c82c723c */ /* 0x044fe6000000182c */
[----:B------:R-:W-:Y:S02]  /*80c0*/  FMNMX.FTZ R0, R20, R0, !PT ;  /* 0x0000000014007209 */ /* 0x000fe40007810000 */
[----:B------:R-:W-:Y:S02]  /*80d0*/  FMNMX.FTZ R2, R18, R2, !PT ;  /* 0x0000000212027209 */ /* 0x000fe40007810000 */
[----:B------:R-:W-:Y:S01]  /*80e0*/  FMNMX.FTZ R0, R21, R0, !PT ;  /* 0x0000000015007209 */ /* 0x000fe20007810000 */
[----:B------:R-:W-:Y:S04]  /*80f0*/  HMMA.16816.F32 R48, R200, R186, R48 ;  /* 0x000000bac830723c */ /* 0x000fe80000001830 */
[----:B------:R-:W-:Y:S02]  /*8100*/  FMNMX.FTZ R2, R19, R2, !PT ;  /* 0x0000000213027209 */ /* 0x000fe40007810000 */
[----:B------:R-:W-:Y:S01]  /*8110*/  FMNMX.FTZ R0, R24, R0, !PT ;  /* 0x0000000018007209 */ /* 0x000fe20007810000 */
[----:B------:R-:W-:Y:S01]  /*8120*/  @P0 IMAD.WIDE.U32 R186, R251, c[0x0][0x1e0], RZ ;  /* 0x00007800fbba0a25 */ /* 0x000fe200078e00ff */
        /* <DEDUP_REMOVED lines=27> */
[----:B------:R-:W-:Y:S01]  /*82e0*/  @P0 MOV R185, R215 ;  /* 0x000000d700b90202 */ /* 0x000fe20000000f00 */
[----:B------:R-:W1:Y:S01]  /*82f0*/  SHFL.BFLY PT, R3, R164, 0x2, 0x1f ;  /* 0x0c401f00a4037f89 */ /* 0x000e6200000e0000 */
[----:B------:R-:W-:Y:S04]  /*8300*/  FMNMX.FTZ R0, R50, R0, !PT ;  /* 0x0000000032007209 */ /* 0x000fe80007810000 */
[----:B------:R-:W-:Y:S05]  /*8310*/  FMNMX.FTZ R0, R51, R0, !PT ;  /* 0x0000000033007209 */ /* 0x000fea0007810000 */
[----:B------:R-:W2:Y:S01]  /*8320*/  SHFL.BFLY PT, R2, R0, 0x2, 0x1f ;  /* 0x0c401f0000027f89 */ /* 0x000ea200000e0000 */
[----:B-1----:R-:W-:Y:S05]  /*8330*/  FMNMX.FTZ R164, R164, R3, !PT ;  /* 0x00000003a4a47209 */ /* 0x002fea0007810000 */
[----:B------:R-:W1:Y:S01]  /*8340*/  SHFL.BFLY PT, R184, R164, 0x1, 0x1f ;  /* 0x0c201f00a4b87f89 */ /* 0x000e6200000e0000 */
[----:B--2---:R-:W-:Y:S05]  /*8350*/  FMNMX.FTZ R0, R0, R2, !PT ;  /* 0x0000000200007209 */ /* 0x004fea0007810000 */
[----:B------:R-:W2:Y:S01]  /*8360*/  SHFL.BFLY PT, R3, R0, 0x1, 0x1f ;  /* 0x0c201f0000037f89 */ /* 0x000ea200000e0000 */
[----:B-1----:R-:W-:Y:S02]  /*8370*/  FMNMX.FTZ R164, R164, R184, !PT ;  /* 0x000000b8a4a47209 */ /* 0x002fe40007810000 */
[----:B------:R-:W-:Y:S03]  /*8380*/  @P0 SHF.R.S32.HI R184, RZ, 0x1f, R251 ;  /* 0x0000001fffb80819 */ /* 0x000fe600000114fb */
[C---:B------:R-:W-:Y:S02]  /*8390*/  FADD.FTZ R2, -R164.reuse, R165 ;  /* 0x000000a5a4027221 */ /* 0x040fe40000010100 */
[----:B------:R-:W-:Y:S02]  /*83a0*/  FMUL.FTZ R196, R164, c[0x0][0x2d0] ;  /* 0x0000b400a4c47a20 */ /* 0x000fe40000410000 */
[----:B------:R-:W-:Y:S01]  /*83b0*/  @P0 IMAD R165, R184, c[0x0][0x1e0], RZ ;  /* 0x00007800b8a50a24 */ /* 0x000fe200078e02ff */
[----:B--2---:R-:W-:Y:S01]  /*83c0*/  FMNMX.FTZ R3, R0, R3, !PT ;  /* 0x0000000300037209 */ /* 0x004fe20007810000 */
[----:B------:R-:W-:Y:S01]  /*83d0*/  FMUL.FTZ R0, R2, c[0x0][0x2d0] ;  /* 0x0000b40002007a20 */ /* 0x000fe20000410000 */
[----:B------:R-:W-:Y:S01]  /*83e0*/  @P0 MOV R184, R212 ;  /* 0x000000d400b80202 */ /* 0x000fe20000000f00 */
[--C-:B------:R-:W-:Y:S02]  /*83f0*/  FFMA.FTZ R4, R4, c[0x0][0x2d0], -R196.reuse ;  /* 0x0000b40004047a23 */ /* 0x100fe400000108c4 */
[----:B------:R1:W2:Y:S01]  /*8400*/  MUFU.EX2 R2, R0 ;  /* 0x0000000000027308 */ /* 0x0002a20000000800 */
[----:B------:R-:W-:Y:S02]  /*8410*/  FFMA.FTZ R5, R5, c[0x0][0x2d0], -R196 ;  /* 0x0000b40005057a23 */ /* 0x000fe400000108c4 */
[----:B------:R-:W-:Y:S02]  /*8420*/  @P0 IMAD R165, R251, c[0x0][0x1e4], R165 ;  /* 0x00007900fba50a24 */ /* 0x000fe400078e02a5 */
[----:B------:R-:W-:Y:S03]  /*8430*/  @P0 IMAD.WIDE.U32 R184, R186, 0x60, R184 ;  /* 0x00000060bab80825 */ /* 0x000fe600078e00b8 */
[----:B------:R-:W-:Y:S01]  /*8440*/  @P0 IADD3 R165, R187, R165, RZ ;  /* 0x000000a5bba50210 */ /* 0x000fe20007ffe0ff */
[--C-:B------:R-:W-:Y:S01]  /*8450*/  FFMA.FTZ R8, R8, c[0x0][0x2d0], -R196.reuse ;  /* 0x0000b40008087a23 */ /* 0x100fe200000108c4 */
[----:B------:R3:W-:Y:S01]  /*8460*/  MUFU.EX2 R252, R4 ;  /* 0x0000000400fc7308 */ /* 0x0007e20000000800 */
[--C-:B------:R-:W-:Y:S02]  /*8470*/  FFMA.FTZ R9, R9, c[0x0][0x2d0], -R196.reuse ;  /* 0x0000b40009097a23 */ /* 0x100fe400000108c4 */
[----:B------:R-:W-:Y:S02]  /*8480*/  @P0 IMAD R165, R165, 0x60, RZ ;  /* 0x00000060a5a50824 */ /* 0x000fe400078e02ff */
[--C-:B------:R-:W-:Y:S02]  /*8490*/  FFMA.FTZ R20, R20, c[0x0][0x2d0], -R196.reuse ;  /* 0x0000b40014147a23 */ /* 0x100fe400000108c4 */
[--C-:B------:R-:W-:Y:S01]  /*84a0*/  FFMA.FTZ R21, R21, c[0x0][0x2d0], -R196.reuse ;  /* 0x0000b40015157a23 */ /* 0x100fe200000108c4 */
[----:B------:R-:W-:Y:S01]  /*84b0*/  @P0 IADD3 R165, R185, R165, RZ ;  /* 0x000000a5b9a50210 */ /* 0x000fe20007ffe0ff */
[--C-:B------:R-:W-:Y:S01]  /*84c0*/  FFMA.FTZ R24, R24, c[0x0][0x2d0], -R196.reuse ;  /* 0x0000b40018187a23 */ /* 0x100fe200000108c4 */
[----:B------:R4:W-:Y:S01]  /*84d0*/  MUFU.EX2 R198, R5 ;  /* 0x0000000500c67308 */ /* 0x0009e20000000800 */
[--C-:B------:R-:W-:Y:S01]  /*84e0*/  FFMA.FTZ R25, R25, c[0x0][0x2d0], -R196.reuse ;  /* 0x0000b40019197a23 */ /* 0x100fe200000108c4 */
[----:B------:R-:W-:Y:S01]  /*84f0*/  @P0 SHF.L.U64.HI R165, R184, 0x1, R165 ;  /* 0x00000001b8a50819 */ /* 0x000fe200000102a5 */
[----:B------:R-:W-:Y:S02]  /*8500*/  FFMA.FTZ R28, R28, c[0x0][0x2d0], -R196 ;  /* 0x0000b4001c1c7a23 */ /* 0x000fe400000108c4 */
[----:B-1----:R-:W-:Y:S01]  /*8510*/  FADD.FTZ R0, -R3, R166 ;  /* 0x000000a603007221 */ /* 0x002fe20000010100 */
[----:B------:R-:W-:Y:S01]  /*8520*/  @P0 SHF.L.U32 R166, R184, 0x1, RZ ;  /* 0x00000001b8a60819 */ /* 0x000fe200000006ff */
[----:B--2---:R-:W-:Y:S02]  /*8530*/  FMUL.FTZ R52, R2, R52 ;  /* 0x0000003402347220 */ /* 0x004fe40000410000 */
[----:B------:R-:W-:Y:S01]  /*8540*/  FMUL.FTZ R0, R0, c[0x0][0x2d0] ;  /* 0x0000b40000007a20 */ /* 0x000fe20000410000 */
[----:B------:R-:W-:Y:S01]  /*8550*/  @P0 IADD3 R185, P6, R166, 0x80, RZ ;  /* 0x00000080a6b90810 */ /* 0x000fe20007fde0ff */
[----:B------:R1:W-:Y:S01]  /*8560*/  MUFU.EX2 R205, R8 ;  /* 0x0000000800cd7308 */ /* 0x0003e20000000800 */
[C---:B------:R-:W-:Y:S02]  /*8570*/  FMUL.FTZ R53, R2.reuse, R53 ;  /* 0x0000003502357220 */ /* 0x040fe40000410000 */
[----:B------:R-:W-:Y:S01]  /*8580*/  @P0 IADD3 R184, P5, R185, c[0x0][0x1c8], RZ ;  /* 0x00007200b9b80a10 */ /* 0x000fe20007fbe0ff */
[C---:B------:R-:W-:Y:S02]  /*8590*/  FMUL.FTZ R56, R2.reuse, R56 ;  /* 0x0000003802387220 */ /* 0x040fe40000410000 */
[C---:B------:R-:W-:Y:S01]  /*85a0*/  FMUL.FTZ R57, R2.reuse, R57 ;  /* 0x0000003902397220 */ /* 0x040fe20000410000 */
[--C-:B------:R-:W-:Y:S01]  /*85b0*/  @P0 IADD3.X R185, RZ, c[0x0][0x1cc], R165.reuse, P5, P6 ;  /* 0x00007300ffb90a10 */ /* 0x100fe20002fec4a5 */
[----:B------:R-:W-:Y:S01]  /*85c0*/  FMUL.FTZ R60, R2, R60 ;  /* 0x0000003c023c7220 */ /* 0x000fe20000410000 */
[C---:B---3--:R-:W-:Y:S01]  /*85d0*/  @P0 IADD3 R4, P5, R166.reuse, c[0x0][0x1c8], RZ ;  /* 0x00007200a6040a10 */ /* 0x048fe20007fbe0ff */
[----:B------:R2:W-:Y:S01]  /*85e0*/  MUFU.EX2 R204, R9 ;  /* 0x0000000900cc7308 */ /* 0x0005e20000000800 */
[----:B------:R-:W-:Y:S01]  /*85f0*/  @P0 IADD3 R186, P6, R166, 0x100, RZ ;  /* 0x00000100a6ba0810 */ /* 0x000fe20007fde0ff */
[C---:B------:R-:W-:Y:S01]  /*8600*/  FMUL.FTZ R61, R2.reuse, R61 ;  /* 0x0000003d023d7220 */ /* 0x040fe20000410000 */
[----:B----4-:R-:W-:Y:S01]  /*8610*/  @P0 IADD3.X R5, R165, c[0x0][0x1cc], RZ, P5, !PT ;  /* 0x00007300a5050a10 */ /* 0x010fe20002ffe4ff */
[----:B------:R-:W-:Y:S01]  /*8620*/  FMUL.FTZ R64, R2, R64 ;  /* 0x0000004002407220 */ /* 0x000fe20000410000 */
[----:B------:R-:W-:Y:S01]  /*8630*/  @P0 IADD3 R186, P5, R186, c[0x0][0x1c8], RZ ;  /* 0x00007200baba0a10 */ /* 0x000fe20007fbe0ff */
[C---:B------:R-:W-:Y:S02]  /*8640*/  FMUL.FTZ R65, R2.reuse, R65 ;  /* 0x0000004102417220 */ /* 0x040fe40000410000 */
[----:B------:R3:W-:Y:S01]  /*8650*/  @P0 LDGSTS.E.BYPASS.LTC128B.128 [R250+0xc100], [R4.64], !P1 ;  /* 0x0c10000004fa0fae */ /* 0x0007e2000c901d48 */
[--C-:B------:R-:W-:Y:S01]  /*8660*/  @P0 IADD3.X R187, RZ, c[0x0][0x1cc], R165.reuse, P5, P6 ;  /* 0x00007300ffbb0a10 */ /* 0x100fe20002fec4a5 */
[----:B------:R-:W4:Y:S01]  /*8670*/  MUFU.EX2 R0, R0 ;  /* 0x0000000000007308 */ /* 0x000f220000000800 */
[C---:B------:R-:W-:Y:S02]  /*8680*/  FMUL.FTZ R68, R2.reuse, R68 ;  /* 0x0000004402447220 */ /* 0x040fe40000410000 */
[----:B------:R-:W-:Y:S01]  /*8690*/  FMUL.FTZ R69, R2, R69 ;  /* 0x0000004502457220 */ /* 0x000fe20000410000 */
[----:B------:R3:W-:Y:S01]  /*86a0*/  @P0 LDGSTS.E.BYPASS.LTC128B.128 [R250+0xf100], [R184.64], !P4 ;  /* 0x0f100000b8fa0fae */ /* 0x0007e2000e101d48 */
[----:B-1----:R-:W-:Y:S01]  /*86b0*/  @P0 IADD3 R8, P6, R166, 0x180, RZ ;  /* 0x00000180a6080810 */ /* 0x002fe20007fde0ff */
[----:B------:R-:W-:Y:S02]  /*86c0*/  FMUL.FTZ R166, R3, c[0x0][0x2d0] ;  /* 0x0000b40003a67a20 */ /* 0x000fe40000410000 */
[----:B------:R-:W-:Y:S01]  /*86d0*/  FMUL.FTZ R72, R2, R72 ;  /* 0x0000004802487220 */ /* 0x000fe20000410000 */
[----:B------:R-:W-:Y:S01]  /*86e0*/  @P0 IADD3 R8, P5, R8, c[0x0][0x1c8], RZ ;  /* 0x0000720008080a10 */ /* 0x000fe20007fbe0ff */
[----:B------:R1:W-:Y:S01]  /*86f0*/  @P0 LDGSTS.E.BYPASS.LTC128B.128 [R250+0x12100], [R186.64], !P3 ;  /* 0x12100000bafa0fae */ /* 0x0003e2000d901d48 */
[--C-:B------:R-:W-:Y:S01]  /*8700*/  FFMA.FTZ R6, R6, c[0x0][0x2d0], -R166.reuse ;  /* 0x0000b40006067a23 */ /* 0x100fe200000108a6 */
[----:B------:R-:W-:Y:S01]  /*8710*/  MUFU.EX2 R211, R20 ;  /* 0x0000001400d37308 */ /* 0x000fe20000000800 */
[--C-:B------:R-:W-:Y:S01]  /*8720*/  FFMA.FTZ R10, R10, c[0x0][0x2d0], -R166.reuse ;  /* 0x0000b4000a0a7a23 */ /* 0x100fe200000108a6 */
[----:B--2---:R-:W-:Y:S01]  /*8730*/  @P0 IADD3.X R9, RZ, c[0x0][0x1cc], R165, P5, P6 ;  /* 0x00007300ff090a10 */ /* 0x004fe20002fec4a5 */
[--C-:B------:R-:W-:Y:S02]  /*8740*/  FFMA.FTZ R11, R11, c[0x0][0x2d0], -R166.reuse ;  /* 0x0000b4000b0b7a23 */ /* 0x100fe400000108a6 */
[C---:B------:R-:W-:Y:S02]  /*8750*/  FMUL.FTZ R73, R2.reuse, R73 ;  /* 0x0000004902497220 */ /* 0x040fe40000410000 */
[----:B------:R2:W-:Y:S01]  /*8760*/  @P0 LDGSTS.E.BYPASS.LTC128B.128 [R250+0x15100], [R8.64], !P2 ;  /* 0x1510000008fa0fae */ /* 0x0005e2000d101d48 */
[C---:B------:R-:W-:Y:S02]  /*8770*/  FMUL.FTZ R76, R2.reuse, R76 ;  /* 0x0000004c024c7220 */ /* 0x040fe40000410000 */
[----:B------:R1:W-:Y:S01]  /*8780*/  MUFU.EX2 R200, R6 ;  /* 0x0000000600c87308 */ /* 0x0003e20000000800 */
[----:B------:R-:W-:Y:S02]  /*8790*/  FMUL.FTZ R77, R2, R77 ;  /* 0x0000004d024d7220 */ /* 0x000fe40000410000 */
[C---:B----4-:R-:W-:Y:S02]  /*87a0*/  FMUL.FTZ R54, R0.reuse, R54 ;  /* 0x0000003600367220 */ /* 0x050fe40000410000 */
[C---:B------:R-:W-:Y:S02]  /*87b0*/  FMUL.FTZ R55, R0.reuse, R55 ;  /* 0x0000003700377220 */ /* 0x040fe40000410000 */
[----:B------:R-:W-:Y:S01]  /*87c0*/  FMUL.FTZ R58, R0, R58 ;  /* 0x0000003a003a7220 */ /* 0x000fe20000410000 */
[C---:B---3--:R-:W-:Y:S02]  /*87d0*/  @P0 SHF.L.U32 R184, R188.reuse, 0x6, RZ ;  /* 0x00000006bcb80819 */ /* 0x048fe400000006ff */
[----:B------:R3:W-:Y:S01]  /*87e0*/  MUFU.EX2 R202, R10 ;  /* 0x0000000a00ca7308 */ /* 0x0007e20000000800 */
[----:B------:R-:W-:Y:S01]  /*87f0*/  @P0 SHF.L.U64.HI R185, R188, 0x6, R189 ;  /* 0x00000006bcb90819 */ /* 0x000fe200000102bd */
[----:B------:R-:W-:Y:S01]  /*8800*/  FMUL.FTZ R59, R0, R59 ;  /* 0x0000003b003b7220 */ /* 0x000fe20000410000 */
[----:B------:R-:W-:Y:S01]  /*8810*/  @P0 IADD3 R4, P6, R4, R184, RZ ;  /* 0x000000b804040210 */ /* 0x000fe20007fde0ff */
[C---:B------:R-:W-:Y:S02]  /*8820*/  FMUL.FTZ R62, R0.reuse, R62 ;  /* 0x0000003e003e7220 */ /* 0x040fe40000410000 */
[C---:B------:R-:W-:Y:S01]  /*8830*/  FMUL.FTZ R63, R0.reuse, R63 ;  /* 0x0000003f003f7220 */ /* 0x040fe20000410000 */
[----:B------:R-:W-:Y:S01]  /*8840*/  @P0 IADD3.X R5, R5, R185, RZ, P6, !PT ;  /* 0x000000b905050210 */ /* 0x000fe200037fe4ff */
[C---:B------:R-:W-:Y:S02]  /*8850*/  FMUL.FTZ R66, R0.reuse, R66 ;  /* 0x0000004200427220 */ /* 0x040fe40000410000 */
[----:B------:R4:W-:Y:S01]  /*8860*/  MUFU.EX2 R201, R11 ;  /* 0x0000000b00c97308 */ /* 0x0009e20000000800 */
[C---:B------:R-:W-:Y:S01]  /*8870*/  FMUL.FTZ R67, R0.reuse, R67 ;  /* 0x0000004300437220 */ /* 0x040fe20000410000 */
[----:B------:R4:W-:Y:S01]  /*8880*/  @P0 LDGSTS.E.BYPASS.LTC128B.128 [R250+0xd100], [R4.64], !P1 ;  /* 0x0d10000004fa0fae */ /* 0x0009e2000c901d48 */
[----:B------:R-:W-:Y:S01]  /*8890*/  FMUL.FTZ R70, R0, R70 ;  /* 0x0000004600467220 */ /* 0x000fe20000410000 */
[----:B-1----:R-:W-:Y:S01]  /*88a0*/  @P0 IADD3 R6, P5, R184, R4, RZ ;  /* 0x00000004b8060210 */ /* 0x002fe20007fbe0ff */
[--C-:B--2---:R-:W-:Y:S02]  /*88b0*/  FFMA.FTZ R8, R7, c[0x0][0x2d0], -R166.reuse ;  /* 0x0000b40007087a23 */ /* 0x104fe400000108a6 */
[----:B------:R-:W-:Y:S01]  /*88c0*/  FMUL.FTZ R9, R2, R173 ;  /* 0x000000ad02097220 */ /* 0x000fe20000410000 */
[----:B------:R1:W-:Y:S01]  /*88d0*/  @P0 LDGSTS.E.BYPASS.LTC128B.128 [R250+0x10100], [R4.64+0x80], !P4 ;  /* 0x1010008004fa0fae */ /* 0x0003e2000e101d48 */
[----:B------:R-:W-:Y:S01]  /*88e0*/  @P0 IADD3.X R7, R185, R5, RZ, P5, !PT ;  /* 0x00000005b9070210 */ /* 0x000fe20002ffe4ff */
[----:B------:R2:W1:Y:S01]  /*88f0*/  MUFU.EX2 R203, R8 ;  /* 0x0000000800cb7308 */ /* 0x0004620000000800 */
[C---:B------:R-:W-:Y:S02]  /*8900*/  FMUL.FTZ R71, R0.reuse, R71 ;  /* 0x0000004700477220 */ /* 0x040fe40000410000 */
[C---:B------:R-:W-:Y:S01]  /*8910*/  FMUL.FTZ R74, R0.reuse, R74 ;  /* 0x0000004a004a7220 */ /* 0x040fe20000410000 */
[----:B------:R1:W-:Y:S01]  /*8920*/  @P0 LDGSTS.E.BYPASS.LTC128B.128 [R250+0x13100], [R4.64+0x100], !P3 ;  /* 0x1310010004fa0fae */ /* 0x0003e2000d901d48 */
[C---:B---3--:R-:W-:Y:S02]  /*8930*/  FMUL.FTZ R10, R0.reuse, R174 ;  /* 0x000000ae000a7220 */ /* 0x048fe40000410000 */
[C---:B------:R-:W-:Y:S02]  /*8940*/  FMUL.FTZ R75, R0.reuse, R75 ;  /* 0x0000004b004b7220 */ /* 0x040fe40000410000 */
[C---:B------:R-:W-:Y:S01]  /*8950*/  FMUL.FTZ R78, R0.reuse, R78 ;  /* 0x0000004e004e7220 */ /* 0x040fe20000410000 */
[----:B------:R1:W-:Y:S01]  /*8960*/  @P0 LDGSTS.E.BYPASS.LTC128B.128 [R250+0x16100], [R4.64+0x180], !P2 ;  /* 0x1610018004fa0fae */ /* 0x0003e2000d101d48 */
[----:B------:R-:W-:Y:S01]  /*8970*/  FMUL.FTZ R79, R0, R79 ;  /* 0x0000004f004f7220 */ /* 0x000fe20000410000 */
[----:B------:R-:W-:Y:S01]  /*8980*/  MUFU.EX2 R210, R21 ;  /* 0x0000001500d27308 */ /* 0x000fe20000000800 */
[----:B------:R-:W-:Y:S02]  /*8990*/  FMUL.FTZ R80, R2, R80 ;  /* 0x0000005002507220 */ /* 0x000fe40000410000 */
[----:B----4-:R-:W-:Y:S01]  /*89a0*/  FMUL.FTZ R11, R0, R175 ;  /* 0x000000af000b7220 */ /* 0x010fe20000410000 */
[----:B------:R3:W-:Y:S01]  /*89b0*/  @P0 LDGSTS.E.BYPASS.LTC128B.128 [R250+0xe100], [R6.64], !P1 ;  /* 0x0e10000006fa0fae */ /* 0x0007e2000c901d48 */
[----:B------:R-:W-:Y:S02]  /*89c0*/  FMUL.FTZ R81, R2, R81 ;  /* 0x0000005102517220 */ /* 0x000fe40000410000 */
[C---:B------:R-:W-:Y:S02]  /*89d0*/  FMUL.FTZ R82, R0.reuse, R82 ;  /* 0x0000005200527220 */ /* 0x040fe40000410000 */
[----:B------:R-:W-:Y:S01]  /*89e0*/  FMUL.FTZ R83, R0, R83 ;  /* 0x0000005300537220 */ /* 0x000fe20000410000 */
[----:B------:R3:W-:Y:S01]  /*89f0*/  @P0 LDGSTS.E.BYPASS.LTC128B.128 [R250+0x11100], [R6.64+0x80], !P4 ;  /* 0x1110008006fa0fae */ /* 0x0007e2000e101d48 */
[--C-:B------:R-:W-:Y:S01]  /*8a00*/  FFMA.FTZ R22, R22, c[0x0][0x2d0], -R166.reuse ;  /* 0x0000b40016167a23 */ /* 0x100fe200000108a6 */
[----:B------:R-:W-:Y:S01]  /*8a10*/  MUFU.EX2 R209, R24 ;  /* 0x0000001800d17308 */ /* 0x000fe20000000800 */
[----:B--2---:R-:W-:Y:S02]  /*8a20*/  FMUL.FTZ R8, R2, R172 ;  /* 0x000000ac02087220 */ /* 0x004fe40000410000 */
[--C-:B------:R-:W-:Y:S01]  /*8a30*/  FFMA.FTZ R23, R23, c[0x0][0x2d0], -R166.reuse ;  /* 0x0000b40017177a23 */ /* 0x100fe200000108a6 */
[----:B------:R3:W-:Y:S01]  /*8a40*/  @P0 LDGSTS.E.BYPASS.LTC128B.128 [R250+0x14100], [R6.64+0x100], !P3 ;  /* 0x1410010006fa0fae */ /* 0x0007e2000d901d48 */
[--C-:B------:R-:W-:Y:S02]  /*8a50*/  FFMA.FTZ R26, R26, c[0x0][0x2d0], -R166.reuse ;  /* 0x0000b4001a1a7a23 */ /* 0x100fe400000108a6 */
[----:B------:R-:W-:Y:S02]  /*8a60*/  FFMA.FTZ R27, R27, c[0x0][0x2d0], -R166 ;  /* 0x0000b4001b1b7a23 */ /* 0x000fe400000108a6 */
[----:B------:R-:W-:Y:S01]  /*8a70*/  FFMA.FTZ R29, R29, c[0x0][0x2d0], -R196 ;  /* 0x0000b4001d1d7a23 */ /* 0x000fe200000108c4 */
[----:B------:R3:W-:Y:S01]  /*8a80*/  @P0 LDGSTS.E.BYPASS.LTC128B.128 [R250+0x17100], [R6.64+0x180], !P2 ;  /* 0x1710018006fa0fae */ /* 0x0007e2000d101d48 */
[----:B------:R-:W-:Y:S01]  /*8a90*/  MUFU.EX2 R208, R25 ;  /* 0x0000001900d07308 */ /* 0x000fe20000000800 */
[--C-:B------:R-:W-:Y:S02]  /*8aa0*/  FFMA.FTZ R30, R30, c[0x0][0x2d0], -R166.reuse ;  /* 0x0000b4001e1e7a23 */ /* 0x100fe400000108a6 */
[----:B-1----:R-:W-:Y:S01]  /*8ab0*/  FMUL.FTZ R4, R2, R168 ;  /* 0x000000a802047220 */ /* 0x002fe20000410000 */
[----:B------:R-:W-:Y:S01]  /*8ac0*/  F2FP.PACK_AB R168, R198, R252 ;  /* 0x000000fcc6a8723e */ /* 0x000fe200000000ff */
[----:B------:R-:W1:Y:S01]  /*8ad0*/  LDSM.16.MT88.4 R184, [R216+0x100] ;  /* 0x00010000d8b8783b */ /* 0x000e620000004200 */
[----:B------:R-:W-:Y:S01]  /*8ae0*/  FMUL.FTZ R5, R2, R169 ;  /* 0x000000a902057220 */ /* 0x000fe20000410000 */
[----:B------:R-:W-:Y:S01]  /*8af0*/  F2FP.PACK_AB R169, R203, R200 ;  /* 0x000000c8cba9723e */ /* 0x000fe200000000ff */
[----:B------:R-:W-:Y:S02]  /*8b00*/  FFMA.FTZ R31, R31, c[0x0][0x2d0], -R166 ;  /* 0x0000b4001f1f7a23 */ /* 0x000fe400000108a6 */
[----:B------:R-:W-:Y:S01]  /*8b10*/  MUFU.EX2 R207, R28 ;  /* 0x0000001c00cf7308 */ /* 0x000fe20000000800 */
[----:B------:R-:W2:Y:S01]  /*8b20*/  LDSM.16.MT88.4 R188, [R217+0x100] ;  /* 0x00010000d9bc783b */ /* 0x000ea20000004200 */
[--C-:B------:R-:W-:Y:S02]  /*8b30*/  FFMA.FTZ R32, R32, c[0x0][0x2d0], -R196.reuse ;  /* 0x0000b40020207a23 */ /* 0x100fe400000108c4 */
[----:B------:R-:W-:Y:S02]  /*8b40*/  FFMA.FTZ R33, R33, c[0x0][0x2d0], -R196 ;  /* 0x0000b40021217a23 */ /* 0x000fe400000108c4 */
[--C-:B------:R-:W-:Y:S01]  /*8b50*/  FFMA.FTZ R34, R34, c[0x0][0x2d0], -R166.reuse ;  /* 0x0000b40022227a23 */ /* 0x100fe200000108a6 */
[----:B------:R-:W4:Y:S01]  /*8b60*/  LDSM.16.MT88.4 R192, [R219+0x100] ;  /* 0x00010000dbc0783b */ /* 0x000f220000004200 */
[----:B------:R-:W-:Y:S02]  /*8b70*/  FFMA.FTZ R35, R35, c[0x0][0x2d0], -R166 ;  /* 0x0000b40023237a23 */ /* 0x000fe400000108a6 */
[----:B------:R-:W-:Y:S01]  /*8b80*/  MUFU.EX2 R206, R29 ;  /* 0x0000001d00ce7308 */ /* 0x000fe20000000800 */
[--C-:B------:R-:W-:Y:S02]  /*8b90*/  FFMA.FTZ R36, R36, c[0x0][0x2d0], -R196.reuse ;  /* 0x0000b40024247a23 */ /* 0x100fe400000108c4 */
[----:B------:R-:W4:Y:S01]  /*8ba0*/  LDSM.16.MT88.4 R172, [R218+0x100] ;  /* 0x00010000daac783b */ /* 0x000f220000004200 */
[----:B------:R-:W-:Y:S02]  /*8bb0*/  FFMA.FTZ R37, R37, c[0x0][0x2d0], -R196 ;  /* 0x0000b40025257a23 */ /* 0x000fe400000108c4 */
[----:B---3--:R-:W-:Y:S01]  /*8bc0*/  FMUL.FTZ R6, R0, R170 ;  /* 0x000000aa00067220 */ /* 0x008fe20000410000 */
[----:B------:R-:W-:Y:S01]  /*8bd0*/  F2FP.PACK_AB R170, R204, R205 ;  /* 0x000000cdccaa723e */ /* 0x000fe200000000ff */
[----:B------:R-:W-:Y:S01]  /*8be0*/  FMUL.FTZ R7, R0, R171 ;  /* 0x000000ab00077220 */ /* 0x000fe20000410000 */
[----:B------:R-:W-:Y:S01]  /*8bf0*/  F2FP.PACK_AB R171, R201, R202 ;  /* 0x000000cac9ab723e */ /* 0x000fe200000000ff */
[----:B------:R-:W0:Y:S01]  /*8c00*/  LDGDEPBAR ;  /* 0x00000000000079af */ /* 0x000e220000000000 */
[--C-:B------:R-:W-:Y:S02]  /*8c10*/  FFMA.FTZ R38, R38, c[0x0][0x2d0], -R166.reuse ;  /* 0x0000b40026267a23 */ /* 0x100fe400000108a6 */
[----:B------:R-:W-:Y:S02]  /*8c20*/  FFMA.FTZ R39, R39, c[0x0][0x2d0], -R166 ;  /* 0x0000b40027277a23 */ /* 0x000fe400000108a6 */
[--C-:B------:R-:W-:Y:S02]  /*8c30*/  FFMA.FTZ R40, R40, c[0x0][0x2d0], -R196.reuse ;  /* 0x0000b40028287a23 */ /* 0x100fe400000108c4 */
[----:B------:R-:W-:Y:S02]  /*8c40*/  FFMA.FTZ R41, R41, c[0x0][0x2d0], -R196 ;  /* 0x0000b40029297a23 */ /* 0x000fe400000108c4 */
[--C-:B------:R-:W-:Y:S02]  /*8c50*/  FFMA.FTZ R42, R42, c[0x0][0x2d0], -R166.reuse ;  /* 0x0000b4002a2a7a23 */ /* 0x100fe400000108a6 */
[----:B------:R-:W-:Y:S02]  /*8c60*/  FFMA.FTZ R43, R43, c[0x0][0x2d0], -R166 ;  /* 0x0000b4002b2b7a23 */ /* 0x000fe400000108a6 */
[C---:B------:R-:W-:Y:S01]  /*8c70*/  FMUL.FTZ R84, R2.reuse, R84 ;  /* 0x0000005402547220 */ /* 0x040fe20000410000 */
[C---:B-1----:R-:W-:Y:S01]  /*8c80*/  HMMA.16816.F32 R4, R168.reuse, R184, R4 ;  /* 0x000000b8a804723c */ /* 0x042fe20000001804 */
[----:B------:R-:W-:Y:S04]  /*8c90*/  MUFU.EX2 R165, R43 ;  /* 0x0000002b00a57308 */ /* 0x000fe80000000800 */
[----:B------:R-:W-:Y:S02]  /*8ca0*/  FMUL.FTZ R85, R2, R85 ;  /* 0x0000005502557220 */ /* 0x000fe40000410000 */
[C---:B------:R-:W-:Y:S01]  /*8cb0*/  FMUL.FTZ R86, R0.reuse, R86 ;  /* 0x0000005600567220 */ /* 0x040fe20000410000 */
[C---:B------:R-:W-:Y:S01]  /*8cc0*/  HMMA.16816.F32 R8, R168.reuse, R186, R8 ;  /* 0x000000baa808723c */ /* 0x040fe20000001808 */
[----:B------:R-:W1:Y:S03]  /*8cd0*/  LDSM.16.MT88.4 R184, [R216+0x3100] ;  /* 0x00310000d8b8783b */ /* 0x000e660000004200 */
[----:B------:R-:W-:Y:S02]  /*8ce0*/  FMUL.FTZ R87, R0, R87 ;  /* 0x0000005700577220 */ /* 0x000fe40000410000 */
        /* <DEDUP_REMOVED lines=8> */
[C---:B----4-:R-:W-:Y:S01]  /*8d70*/  HMMA.16816.F32 R60, R168.reuse, R192, R60 ;  /* 0x000000c0a83c723c */ /* 0x050fe2000000183c */
[----:B------:R-:W-:Y:S03]  /*8d80*/  MUFU.EX2 R193, R22 ;  /* 0x0000001600c17308 */ /* 0x000fe60000000800 */
[----:B------:R-:W-:Y:S02]  /*8d90*/  FMUL.FTZ R93, R2, R93 ;  /* 0x0000005d025d7220 */ /* 0x000fe40000410000 */
[C---:B------:R-:W-:Y:S02]  /*8da0*/  FMUL.FTZ R94, R0.reuse, R94 ;  /* 0x0000005e005e7220 */ /* 0x040fe40000410000 */
[C---:B------:R-:W-:Y:S03]  /*8db0*/  HMMA.16816.F32 R64, R168.reuse, R194, R64 ;  /* 0x000000c2a840723c */ /* 0x040fe60000001840 */
[----:B------:R3:W-:Y:S01]  /*8dc0*/  MUFU.EX2 R192, R23 ;  /* 0x0000001700c07308 */ /* 0x0007e20000000800 */
        /* <DEDUP_REMOVED lines=9> */
[C---:B-1----:R-:W-:Y:S01]  /*8e60*/  HMMA.16816.F32 R76, R168.reuse, R184, R76 ;  /* 0x000000b8a84c723c */ /* 0x042fe2000000184c */
[----:B---3--:R-:W-:Y:S03]  /*8e70*/  LDSM.16.MT88.4 R20, [R218+0x9900] ;  /* 0x00990000da14783b */ /* 0x008fe60000004200 */
[----:B------:R-:W-:Y:S02]  /*8e80*/  FMUL.FTZ R101, R2, R101 ;  /* 0x0000006502657220 */ /* 0x000fe40000410000 */
[C---:B------:R-:W-:Y:S02]  /*8e90*/  FMUL.FTZ R102, R0.reuse, R102 ;  /* 0x0000006600667220 */ /* 0x040fe40000410000 */
        /* <DEDUP_REMOVED lines=53> */
[--C-:B------:R-:W-:Y:S02]  /*91f0*/  FFMA.FTZ R12, R12, c[0x0][0x2d0], -R196.reuse ;  /* 0x0000b4000c0c7a23 */ /* 0x100fe400000108c4 */
[----:B------:R-:W-:Y:S02]  /*9200*/  FFMA.FTZ R13, R13, c[0x0][0x2d0], -R196 ;  /* 0x0000b4000d0d7a23 */ /* 0x000fe400000108c4 */
[----:B------:R4:W-:Y:S01]  /*9210*/  MUFU.EX2 R215, R12 ;  /* 0x0000000c00d77308 */ /* 0x0009e20000000800 */
[C---:B--2---:R-:W-:Y:S03]  /*9220*/  HMMA.16816.F32 R132, R168.reuse, R188, R132 ;  /* 0x000000bca884723c */ /* 0x044fe60000001884 */
[--C-:B------:R-:W-:Y:S02]  /*9230*/  FFMA.FTZ R14, R14, c[0x0][0x2d0], -R166.reuse ;  /* 0x0000b4000e0e7a23 */ /* 0x100fe400000108a6 */
[----:B------:R-:W-:Y:S02]  /*9240*/  FFMA.FTZ R15, R15, c[0x0][0x2d0], -R166 ;  /* 0x0000b4000f0f7a23 */ /* 0x000fe400000108a6 */
[C---:B------:R-:W-:Y:S02]  /*9250*/  FMUL.FTZ R136, R2.reuse, R136 ;  /* 0x0000008802887220 */ /* 0x040fe40000410000 */
[----:B------:R-:W-:Y:S01]  /*9260*/  FMUL.FTZ R137, R2, R137 ;  /* 0x0000008902897220 */ /* 0x000fe20000410000 */
[----:B------:R2:W1:Y:S02]  /*9270*/  MUFU.EX2 R214, R13 ;  /* 0x0000000d00d67308 */ /* 0x0004640000000800 */
[C---:B------:R-:W-:Y:S02]  /*9280*/  FMUL.FTZ R138, R0.reuse, R138 ;  /* 0x0000008a008a7220 */ /* 0x040fe40000410000 */
[----:B------:R-:W-:Y:S02]  /*9290*/  FMUL.FTZ R139, R0, R139 ;  /* 0x0000008b008b7220 */ /* 0x000fe40000410000 */
[C---:B------:R-:W-:Y:S02]  /*92a0*/  FMUL.FTZ R140, R2.reuse, R140 ;  /* 0x0000008c028c7220 */ /* 0x040fe40000410000 */
[----:B------:R-:W-:Y:S02]  /*92b0*/  FMUL.FTZ R141, R2, R141 ;  /* 0x0000008d028d7220 */ /* 0x000fe40000410000 */
[----:B------:R1:W-:Y:S01]  /*92c0*/  MUFU.EX2 R199, R14 ;  /* 0x0000000e00c77308 */ /* 0x0003e20000000800 */
[C---:B------:R-:W-:Y:S01]  /*92d0*/  HMMA.16816.F32 R136, R168.reuse, R190, R136 ;  /* 0x000000bea888723c */ /* 0x040fe20000001888 */
[----:B------:R-:W1:Y:S02]  /*92e0*/  LDSM.16.MT88.4 R188, [R219+0x9100] ;  /* 0x00910000dbbc783b */ /* 0x000e640000004200 */
[C---:B------:R-:W-:Y:S02]  /*92f0*/  FMUL.FTZ R142, R0.reuse, R142 ;  /* 0x0000008e008e7220 */ /* 0x040fe40000410000 */
[----:B------:R-:W-:Y:S02]  /*9300*/  FMUL.FTZ R143, R0, R143 ;  /* 0x0000008f008f7220 */ /* 0x000fe40000410000 */
[C---:B----4-:R-:W-:Y:S02]  /*9310*/  FMUL.FTZ R12, R2.reuse, R176 ;  /* 0x000000b0020c7220 */ /* 0x050fe40000410000 */
[----:B------:R4:W1:Y:S03]  /*9320*/  MUFU.EX2 R197, R15 ;  /* 0x0000000f00c57308 */ /* 0x0008660000000800 */
[C---:B---3--:R-:W-:Y:S03]  /*9330*/  HMMA.16816.F32 R140, R168.reuse, R172, R140 ;  /* 0x000000aca88c723c */ /* 0x048fe6000000188c */
[C---:B------:R-:W-:Y:S02]  /*9340*/  FMUL.FTZ R144, R2.reuse, R144 ;  /* 0x0000009002907220 */ /* 0x040fe40000410000 */
[----:B------:R-:W-:Y:S02]  /*9350*/  FMUL.FTZ R145, R2, R145 ;  /* 0x0000009102917220 */ /* 0x000fe40000410000 */
[C---:B------:R-:W-:Y:S02]  /*9360*/  FMUL.FTZ R146, R0.reuse, R146 ;  /* 0x0000009200927220 */ /* 0x040fe40000410000 */
[----:B------:R-:W-:Y:S03]  /*9370*/  FMUL.FTZ R147, R0, R147 ;  /* 0x0000009300937220 */ /* 0x000fe60000410000 */
[----:B--2---:R-:W-:Y:S02]  /*9380*/  FMUL.FTZ R13, R2, R177 ;  /* 0x000000b1020d7220 */ /* 0x004fe40000410000 */
[----:B-1----:R-:W-:Y:S02]  /*9390*/  FMUL.FTZ R14, R0, R178 ;  /* 0x000000b2000e7220 */ /* 0x002fe40000410000 */
[C---:B------:R-:W-:Y:S01]  /*93a0*/  HMMA.16816.F32 R144, R168.reuse, R174, R144 ;  /* 0x000000aea890723c */ /* 0x040fe20000001890 */
[----:B------:R-:W1:Y:S02]  /*93b0*/  LDSM.16.MT88.4 R172, [R218+0x9100] ;  /* 0x00910000daac783b */ /* 0x000e640000004200 */
[--C-:B------:R-:W-:Y:S02]  /*93c0*/  FFMA.FTZ R16, R16, c[0x0][0x2d0], -R196.reuse ;  /* 0x0000b40010107a23 */ /* 0x100fe400000108c4 */
[----:B----4-:R-:W-:Y:S02]  /*93d0*/  FMUL.FTZ R15, R0, R179 ;  /* 0x000000b3000f7220 */ /* 0x010fe40000410000 */
[----:B------:R-:W-:Y:S01]  /*93e0*/  FFMA.FTZ R17, R17, c[0x0][0x2d0], -R196 ;  /* 0x0000b40011117a23 */ /* 0x000fe200000108c4 */
[----:B------:R-:W2:Y:S01]  /*93f0*/  LDSM.16.MT88.4 R176, [R216+0x900] ;  /* 0x00090000d8b0783b */ /* 0x000ea20000004200 */
[--C-:B------:R-:W-:Y:S01]  /*9400*/  FFMA.FTZ R18, R18, c[0x0][0x2d0], -R166.reuse ;  /* 0x0000b40012127a23 */ /* 0x100fe200000108a6 */
[----:B------:R3:W-:Y:S02]  /*9410*/  MUFU.EX2 R213, R16 ;  /* 0x0000001000d57308 */ /* 0x0007e40000000800 */
[C---:B------:R-:W-:Y:S03]  /*9420*/  HMMA.16816.F32 R12, R168.reuse, R184, R12 ;  /* 0x000000b8a80c723c */ /* 0x040fe6000000180c */
[----:B------:R-:W-:Y:S02]  /*9430*/  FFMA.FTZ R19, R19, c[0x0][0x2d0], -R166 ;  /* 0x0000b40013137a23 */ /* 0x000fe400000108a6 */
[C---:B------:R-:W-:Y:S02]  /*9440*/  FMUL.FTZ R148, R2.reuse, R148 ;  /* 0x0000009402947220 */ /* 0x040fe40000410000 */
[----:B------:R-:W-:Y:S01]  /*9450*/  FMUL.FTZ R149, R2, R149 ;  /* 0x0000009502957220 */ /* 0x000fe20000410000 */
[----:B------:R4:W1:Y:S01]  /*9460*/  MUFU.EX2 R212, R17 ;  /* 0x0000001100d47308 */ /* 0x0008620000000800 */
[C---:B------:R-:W-:Y:S03]  /*9470*/  FMUL.FTZ R150, R0.reuse, R150 ;  /* 0x0000009600967220 */ /* 0x040fe60000410000 */
[----:B------:R-:W-:Y:S02]  /*9480*/  FMUL.FTZ R151, R0, R151 ;  /* 0x0000009700977220 */ /* 0x000fe40000410000 */
[C---:B------:R-:W-:Y:S02]  /*9490*/  FMUL.FTZ R152, R2.reuse, R152 ;  /* 0x0000009802987220 */ /* 0x040fe40000410000 */
[----:B------:R-:W-:Y:S02]  /*94a0*/  FMUL.FTZ R153, R2, R153 ;  /* 0x0000009902997220 */ /* 0x000fe40000410000 */
[----:B------:R1:W-:Y:S01]  /*94b0*/  MUFU.EX2 R195, R18 ;  /* 0x0000001200c37308 */ /* 0x0003e20000000800 */
[C---:B------:R-:W-:Y:S01]  /*94c0*/  HMMA.16816.F32 R148, R168.reuse, R186, R148 ;  /* 0x000000baa894723c */ /* 0x040fe20000001894 */
[----:B------:R-:W-:Y:S02]  /*94d0*/  LDSM.16.MT88.4 R184, [R219+0x900] ;  /* 0x00090000dbb8783b */ /* 0x000fe40000004200 */
[C---:B------:R-:W-:Y:S02]  /*94e0*/  FMUL.FTZ R154, R0.reuse, R154 ;  /* 0x0000009a009a7220 */ /* 0x040fe40000410000 */
[----:B------:R-:W-:Y:S02]  /*94f0*/  FMUL.FTZ R155, R0, R155 ;  /* 0x0000009b009b7220 */ /* 0x000fe40000410000 */
[C---:B---3--:R-:W-:Y:S02]  /*9500*/  FMUL.FTZ R16, R2.reuse, R180 ;  /* 0x000000b402107220 */ /* 0x048fe40000410000 */
[----:B------:R3:W2:Y:S03]  /*9510*/  MUFU.EX2 R194, R19 ;  /* 0x0000001300c27308 */ /* 0x0006a60000000800 */
[C---:B------:R-:W-:Y:S03]  /*9520*/  HMMA.16816.F32 R152, R168.reuse, R188, R152 ;  /* 0x000000bca898723c */ /* 0x040fe60000001898 */
[C---:B------:R-:W-:Y:S02]  /*9530*/  FMUL.FTZ R156, R2.reuse, R156 ;  /* 0x0000009c029c7220 */ /* 0x040fe40000410000 */
[----:B------:R-:W-:Y:S02]  /*9540*/  FMUL.FTZ R157, R2, R157 ;  /* 0x0000009d029d7220 */ /* 0x000fe40000410000 */
[C---:B------:R-:W-:Y:S02]  /*9550*/  FMUL.FTZ R158, R0.reuse, R158 ;  /* 0x0000009e009e7220 */ /* 0x040fe40000410000 */
[----:B------:R-:W-:Y:S03]  /*9560*/  FMUL.FTZ R159, R0, R159 ;  /* 0x0000009f009f7220 */ /* 0x000fe60000410000 */
[----:B----4-:R-:W-:Y:S02]  /*9570*/  FMUL.FTZ R17, R2, R181 ;  /* 0x000000b502117220 */ /* 0x010fe40000410000 */
[----:B-1----:R-:W-:Y:S02]  /*9580*/  FMUL.FTZ R18, R0, R182 ;  /* 0x000000b600127220 */ /* 0x002fe40000410000 */
[C---:B------:R-:W-:Y:S01]  /*9590*/  HMMA.16816.F32 R156, R168.reuse, R190, R156 ;  /* 0x000000bea89c723c */ /* 0x040fe2000000189c */
[----:B------:R-:W-:Y:S02]  /*95a0*/  LDSM.16.MT88.4 R188, [R219+0x3900] ;  /* 0x00390000dbbc783b */ /* 0x000fe40000004200 */
[----:B------:R-:W-:Y:S02]  /*95b0*/  FMUL.FTZ R160, R2, R160 ;  /* 0x000000a002a07220 */ /* 0x000fe40000410000 */
[----:B---3--:R-:W-:Y:S02]  /*95c0*/  FMUL.FTZ R19, R0, R183 ;  /* 0x000000b700137220 */ /* 0x008fe40000410000 */
[----:B------:R-:W1:Y:S01]  /*95d0*/  LDSM.16.MT88.4 R180, [R217+0x900] ;  /* 0x00090000d9b4783b */ /* 0x000e620000004200 */
[----:B------:R-:W-:Y:S04]  /*95e0*/  FMUL.FTZ R161, R2, R161 ;  /* 0x000000a102a17220 */ /* 0x000fe80000410000 */
[C---:B------:R-:W-:Y:S03]  /*95f0*/  HMMA.16816.F32 R16, R168.reuse, R172, R16 ;  /* 0x000000aca810723c */ /* 0x040fe60000001810 */
[C---:B------:R-:W-:Y:S02]  /*9600*/  FMUL.FTZ R162, R0.reuse, R162 ;  /* 0x000000a200a27220 */ /* 0x040fe40000410000 */
[----:B------:R-:W-:Y:S02]  /*9610*/  FMUL.FTZ R163, R0, R163 ;  /* 0x000000a300a37220 */ /* 0x000fe40000410000 */
[--C-:B------:R-:W-:Y:S02]  /*9620*/  FFMA.FTZ R49, R49, c[0x0][0x2d0], -R196.reuse ;  /* 0x0000b40031317a23 */ /* 0x100fe400000108c4 */
[--C-:B------:R-:W-:Y:S03]  /*9630*/  FFMA.FTZ R44, R44, c[0x0][0x2d0], -R196.reuse ;  /* 0x0000b4002c2c7a23 */ /* 0x100fe600000108c4 */
[----:B------:R-:W-:Y:S01]  /*9640*/  HMMA.16816.F32 R160, R168, R174, R160 ;  /* 0x000000aea8a0723c */ /* 0x000fe200000018a0 */
[----:B------:R-:W3:Y:S01]  /*9650*/  LDSM.16.MT88.4 R172, [R218+0x900] ;  /* 0x00090000daac783b */ /* 0x000ee20000004200 */
[----:B------:R-:W-:Y:S01]  /*9660*/  MUFU.EX2 R49, R49 ;  /* 0x0000003100317308 */ /* 0x000fe20000000800 */
[----:B------:R-:W-:Y:S02]  /*9670*/  FFMA.FTZ R45, R45, c[0x0][0x2d0], -R196 ;  /* 0x0000b4002d2d7a23 */ /* 0x000fe400000108c4 */
[--C-:B------:R-:W-:Y:S02]  /*9680*/  FFMA.FTZ R46, R46, c[0x0][0x2d0], -R166.reuse ;  /* 0x0000b4002e2e7a23 */ /* 0x100fe400000108a6 */
[----:B------:R-:W-:Y:S01]  /*9690*/  F2FP.PACK_AB R168, R214, R215 ;  /* 0x000000d7d6a8723e */ /* 0x000fe200000000ff */
[----:B------:R-:W-:Y:S01]  /*96a0*/  FFMA.FTZ R47, R47, c[0x0][0x2d0], -R166 ;  /* 0x0000b4002f2f7a23 */ /* 0x000fe200000108a6 */
[----:B------:R-:W-:Y:S03]  /*96b0*/  F2FP.PACK_AB R169, R197, R199 ;  /* 0x000000c7c5a9723e */ /* 0x000fe600000000ff */
[----:B------:R-:W-:Y:S01]  /*96c0*/  F2FP.PACK_AB R170, R212, R213 ;  /* 0x000000d5d4aa723e */ /* 0x000fe200000000ff */
[----:B------:R-:W-:Y:S01]  /*96d0*/  MUFU.EX2 R44, R44 ;  /* 0x0000002c002c7308 */ /* 0x000fe20000000800 */
[----:B--2---:R-:W-:Y:S01]  /*96e0*/  F2FP.PACK_AB R171, R194, R195 ;  /* 0x000000c3c2ab723e */ /* 0x004fe200000000ff */
[----:B------:R-:W-:Y:S02]  /*96f0*/  FFMA.FTZ R48, R48, c[0x0][0x2d0], -R196 ;  /* 0x0000b40030307a23 */ /* 0x000fe400000108c4 */
[--C-:B------:R-:W-:Y:S02]  /*9700*/  FFMA.FTZ R50, R50, c[0x0][0x2d0], -R166.reuse ;  /* 0x0000b40032327a23 */ /* 0x100fe400000108a6 */
[----:B------:R-:W-:Y:S02]  /*9710*/  FFMA.FTZ R166, R51, c[0x0][0x2d0], -R166 ;  /* 0x0000b40033a67a23 */ /* 0x000fe400000108a6 */
[C---:B------:R-:W-:Y:S02]  /*9720*/  HMMA.16816.F32 R4, R168.reuse, R176, R4 ;  /* 0x000000b0a804723c */ /* 0x040fe40000001804 */
[----:B------:R-:W-:Y:S06]  /*9730*/  MUFU.EX2 R45, R45 ;  /* 0x0000002d002d7308 */ /* 0x000fec0000000800 */
[C---:B------:R-:W-:Y:S01]  /*9740*/  HMMA.16816.F32 R8, R168.reuse, R178, R8 ;  /* 0x000000b2a808723c */ /* 0x040fe20000001808 */
[----:B------:R-:W2:Y:S03]  /*9750*/  LDSM.16.MT88.4 R176, [R216+0x3900] ;  /* 0x00390000d8b0783b */ /* 0x000ea60000004200 */
[----:B------:R-:W-:Y:S04]  /*9760*/  MUFU.EX2 R166, R166 ;  /* 0x000000a600a67308 */ /* 0x000fe80000000800 */
[C---:B-1----:R-:W-:Y:S06]  /*9770*/  HMMA.16816.F32 R52, R168.reuse, R180, R52 ;  /* 0x000000b4a834723c */ /* 0x042fec0000001834 */
[----:B------:R-:W-:Y:S02]  /*9780*/  MUFU.EX2 R46, R46 ;  /* 0x0000002e002e7308 */ /* 0x000fe40000000800 */
[C---:B------:R-:W-:Y:S01]  /*9790*/  HMMA.16816.F32 R56, R168.reuse, R182, R56 ;  /* 0x000000b6a838723c */ /* 0x040fe20000001838 */
[----:B------:R-:W1:Y:S07]  /*97a0*/  LDSM.16.MT88.4 R180, [R217+0x3900] ;  /* 0x00390000d9b4783b */ /* 0x000e6e0000004200 */
[C---:B------:R-:W-:Y:S01]  /*97b0*/  HMMA.16816.F32 R60, R168.reuse, R184, R60 ;  /* 0x000000b8a83c723c */ /* 0x040fe2000000183c */
[----:B------:R-:W-:Y:S07]  /*97c0*/  MUFU.EX2 R47, R47 ;  /* 0x0000002f002f7308 */ /* 0x000fee0000000800 */
[C---:B------:R-:W-:Y:S01]  /*97d0*/  HMMA.16816.F32 R64, R168.reuse, R186, R64 ;  /* 0x000000baa840723c */ /* 0x040fe20000001840 */
[----:B------:R-:W4:Y:S02]  /*97e0*/  LDSM.16.MT88.4 R184, [R218+0x3900] ;  /* 0x00390000dab8783b */ /* 0x000f240000004200 */
[----:B------:R-:W-:Y:S05]  /*97f0*/  MUFU.EX2 R48, R48 ;  /* 0x0000003000307308 */ /* 0x000fea0000000800 */
[C---:B---3--:R-:W-:Y:S05]  /*9800*/  HMMA.16816.F32 R68, R168.reuse, R172, R68 ;  /* 0x000000aca844723c */ /* 0x048fea0000001844 */
[----:B------:R-:W-:Y:S03]  /*9810*/  MUFU.EX2 R50, R50 ;  /* 0x0000003200327308 */ /* 0x000fe60000000800 */
[C---:B------:R-:W-:Y:S01]  /*9820*/  HMMA.16816.F32 R72, R168.reuse, R174, R72 ;  /* 0x000000aea848723c */ /* 0x040fe20000001848 */
[----:B------:R-:W3:Y:S07]  /*9830*/  LDSM.16.MT88.4 R172, [R216+0x6900] ;  /* 0x00690000d8ac783b */ /* 0x000eee0000004200 */
[C---:B--2---:R-:W-:Y:S08]  /*9840*/  HMMA.16816.F32 R76, R168.reuse, R176, R76 ;  /* 0x000000b0a84c723c */ /* 0x044ff0000000184c */
[C---:B------:R-:W-:Y:S01]  /*9850*/  HMMA.16816.F32 R80, R168.reuse, R178, R80 ;  /* 0x000000b2a850723c */ /* 0x040fe20000001850 */
[----:B------:R-:W2:Y:S07]  /*9860*/  LDSM.16.MT88.4 R176, [R217+0x6900] ;  /* 0x00690000d9b0783b */ /* 0x000eae0000004200 */
[C---:B-1----:R-:W-:Y:S08]  /*9870*/  HMMA.16816.F32 R84, R168.reuse, R180, R84 ;  /* 0x000000b4a854723c */ /* 0x042ff00000001854 */
[C---:B------:R-:W-:Y:S01]  /*9880*/  HMMA.16816.F32 R88, R168.reuse, R182, R88 ;  /* 0x000000b6a858723c */ /* 0x040fe20000001858 */
[----:B------:R-:W1:Y:S07]  /*9890*/  LDSM.16.MT88.4 R180, [R219+0x6900] ;  /* 0x00690000dbb4783b */ /* 0x000e6e0000004200 */
[C---:B------:R-:W-:Y:S08]  /*98a0*/  HMMA.16816.F32 R92, R168.reuse, R188, R92 ;  /* 0x000000bca85c723c */ /* 0x040ff0000000185c */
[C---:B------:R-:W-:Y:S01]  /*98b0*/  HMMA.16816.F32 R96, R168.reuse, R190, R96 ;  /* 0x000000bea860723c */ /* 0x040fe20000001860 */
[----:B------:R-:W-:Y:S07]  /*98c0*/  LDSM.16.MT88.4 R188, [R216+0x9900] ;  /* 0x00990000d8bc783b */ /* 0x000fee0000004200 */
[C---:B----4-:R-:W-:Y:S08]  /*98d0*/  HMMA.16816.F32 R100, R168.reuse, R184, R100 ;  /* 0x000000b8a864723c */ /* 0x050ff00000001864 */
[C---:B------:R-:W-:Y:S01]  /*98e0*/  HMMA.16816.F32 R104, R168.reuse, R186, R104 ;  /* 0x000000baa868723c */ /* 0x040fe20000001868 */
[----:B------:R-:W4:Y:S07]  /*98f0*/  LDSM.16.MT88.4 R184, [R218+0x6900] ;  /* 0x00690000dab8783b */ /* 0x000f2e0000004200 */
[C---:B---3--:R-:W-:Y:S08]  /*9900*/  HMMA.16816.F32 R108, R168.reuse, R172, R108 ;  /* 0x000000aca86c723c */ /* 0x048ff0000000186c */
[C---:B------:R-:W-:Y:S01]  /*9910*/  HMMA.16816.F32 R112, R168.reuse, R174, R112 ;  /* 0x000000aea870723c */ /* 0x040fe20000001870 */
[----:B------:R-:W3:Y:S07]  /*9920*/  LDSM.16.MT88.4 R172, [R217+0x9900] ;  /* 0x00990000d9ac783b */ /* 0x000eee0000004200 */
[C---:B--2---:R-:W-:Y:S08]  /*9930*/  HMMA.16816.F32 R116, R168.reuse, R176, R116 ;  /* 0x000000b0a874723c */ /* 0x044ff00000001874 */
[C---:B------:R-:W-:Y:S01]  /*9940*/  HMMA.16816.F32 R120, R168.reuse, R178, R120 ;  /* 0x000000b2a878723c */ /* 0x040fe20000001878 */
[----:B------:R-:W2:Y:S07]  /*9950*/  LDSM.16.MT88.4 R176, [R219+0x9900] ;  /* 0x00990000dbb0783b */ /* 0x000eae0000004200 */
[C---:B-1----:R-:W-:Y:S08]  /*9960*/  HMMA.16816.F32 R124, R168.reuse, R180, R124 ;  /* 0x000000b4a87c723c */ /* 0x042ff0000000187c */
[C---:B------:R-:W-:Y:S01]  /*9970*/  HMMA.16816.F32 R128, R168.reuse, R182, R128 ;  /* 0x000000b6a880723c */ /* 0x040fe20000001880 */
[----:B------:R-:W-:Y:S07]  /*9980*/  LDSM.16.MT88.4 R180, [R219+0x4100] ;  /* 0x00410000dbb4783b */ /* 0x000fee0000004200 */
[C---:B----4-:R-:W-:Y:S01]  /*9990*/  HMMA.16816.F32 R132, R168.reuse, R184, R132 ;  /* 0x000000b8a884723c */ /* 0x050fe20000001884 */
[----:B------:R-:W-:Y:S07]  /*99a0*/  MUFU.EX2 R185, R31 ;  /* 0x0000001f00b97308 */ /* 0x000fee0000000800 */
[C---:B------:R-:W-:Y:S03]  /*99b0*/  HMMA.16816.F32 R136, R168.reuse, R186, R136 ;  /* 0x000000baa888723c */ /* 0x040fe60000001888 */
[----:B------:R-:W-:Y:S05]  /*99c0*/  MUFU.EX2 R187, R27 ;  /* 0x0000001b00bb7308 */ /* 0x000fea0000000800 */
[C---:B------:R-:W-:Y:S05]  /*99d0*/  HMMA.16816.F32 R140, R168.reuse, R188, R140 ;  /* 0x000000bca88c723c */ /* 0x040fea000000188c */
[----:B------:R1:W4:Y:S03]  /*99e0*/  MUFU.EX2 R188, R26 ;  /* 0x0000001a00bc7308 */ /* 0x0003260000000800 */
[C---:B------:R-:W-:Y:S07]  /*99f0*/  HMMA.16816.F32 R144, R168.reuse, R190, R144 ;  /* 0x000000bea890723c */ /* 0x040fee0000001890 */
[----:B------:R4:W4:Y:S01]  /*9a00*/  MUFU.EX2 R186, R30 ;  /* 0x0000001e00ba7308 */ /* 0x0009220000000800 */
[C---:B---3--:R-:W-:Y:S08]  /*9a10*/  HMMA.16816.F32 R12, R168.reuse, R172, R12 ;  /* 0x000000aca80c723c */ /* 0x048ff0000000180c */
[C---:B------:R-:W-:Y:S01]  /*9a20*/  HMMA.16816.F32 R148, R168.reuse, R174, R148 ;  /* 0x000000aea894723c */ /* 0x040fe20000001894 */
[----:B------:R-:W3:Y:S01]  /*9a30*/  LDSM.16.MT88.4 R172, [R216+0x1100] ;  /* 0x00110000d8ac783b */ /* 0x000ee20000004200 */
[----:B------:R-:W-:Y:S05]  /*9a40*/  MUFU.EX2 R191, R37 ;  /* 0x0000002500bf7308 */ /* 0x000fea0000000800 */
[----:B-1----:R-:W1:Y:S01]  /*9a50*/  LDSM.16.MT88.4 R24, [R217+0x1100] ;  /* 0x00110000d918783b */ /* 0x002e620000004200 */
[C---:B--2---:R-:W-:Y:S04]  /*9a60*/  HMMA.16816.F32 R152, R168.reuse, R176, R152 ;  /* 0x000000b0a898723c */ /* 0x044fe80000001898 */
[----:B------:R-:W-:Y:S01]  /*9a70*/  MUFU.EX2 R190, R40 ;  /* 0x0000002800be7308 */ /* 0x000fe20000000800 */
[----:B----4-:R-:W-:Y:S03]  /*9a80*/  LDSM.16.MT88.4 R28, [R218+0xa100] ;  /* 0x00a10000da1c783b */ /* 0x010fe60000004200 */
[C---:B------:R-:W-:Y:S03]  /*9a90*/  HMMA.16816.F32 R156, R168.reuse, R178, R156 ;  /* 0x000000b2a89c723c */ /* 0x040fe6000000189c */
[----:B------:R-:W2:Y:S03]  /*9aa0*/  LDSM.16.MT88.4 R176, [R219+0x1100] ;  /* 0x00110000dbb0783b */ /* 0x000ea60000004200 */
[----:B------:R-:W-:Y:S02]  /*9ab0*/  MUFU.EX2 R189, R41 ;  /* 0x0000002900bd7308 */ /* 0x000fe40000000800 */
[C---:B------:R-:W-:Y:S07]  /*9ac0*/  HMMA.16816.F32 R16, R168.reuse, R20, R16 ;  /* 0x00000014a810723c */ /* 0x040fee0000001810 */
[----:B------:R-:W-:Y:S01]  /*9ad0*/  F2FP.PACK_AB R20, R210, R211 ;  /* 0x000000d3d214723e */ /* 0x000fe200000000ff */
[----:B------:R-:W-:Y:S01]  /*9ae0*/  HMMA.16816.F32 R160, R168, R22, R160 ;  /* 0x00000016a8a0723c */ /* 0x000fe200000018a0 */
[----:B------:R-:W4:Y:S01]  /*9af0*/  LDSM.16.MT88.4 R168, [R218+0x1100] ;  /* 0x00110000daa8783b */ /* 0x000f220000004200 */
[----:B------:R1:W-:Y:S02]  /*9b00*/  MUFU.EX2 R184, R42 ;  /* 0x0000002a00b87308 */ /* 0x0003e40000000800 */
[----:B------:R-:W-:Y:S03]  /*9b10*/  F2FP.PACK_AB R21, R192, R193 ;  /* 0x000000c1c015723e */ /* 0x000fe600000000ff */
[----:B------:R-:W-:Y:S02]  /*9b20*/  F2FP.PACK_AB R22, R208, R209 ;  /* 0x000000d1d016723e */ /* 0x000fe400000000ff */
[----:B------:R-:W-:Y:S07]  /*9b30*/  F2FP.PACK_AB R23, R187, R188 ;  /* 0x000000bcbb17723e */ /* 0x000fee00000000ff */
[C---:B---3--:R-:W-:Y:S08]  /*9b40*/  HMMA.16816.F32 R4, R20.reuse, R172, R4 ;  /* 0x000000ac1404723c */ /* 0x048ff00000001804 */
[C---:B------:R-:W-:Y:S01]  /*9b50*/  HMMA.16816.F32 R8, R20.reuse, R174, R8 ;  /* 0x000000ae1408723c */ /* 0x040fe20000001808 */
[----:B------:R-:W3:Y:S06]  /*9b60*/  LDSM.16.MT88.4 R172, [R216+0x4100] ;  /* 0x00410000d8ac783b */ /* 0x000eec0000004200 */
[----:B-1----:R-:W-:Y:S01]  /*9b70*/  LDSM.16.MT88.4 R40, [R218+0x2100] ;  /* 0x00210000da28783b */ /* 0x002fe20000004200 */
[C---:B------:R-:W-:Y:S08]  /*9b80*/  HMMA.16816.F32 R52, R20.reuse, R24, R52 ;  /* 0x000000181434723c */ /* 0x040ff00000001834 */
        /* <DEDUP_REMOVED lines=16> */
[----:B------:R-:W-:Y:S07]  /*9c90*/  LDSM.16.MT88.4 R180, [R216+0xa100] ;  /* 0x00a10000d8b4783b */ /* 0x000fee0000004200 */
[C---:B--2---:R-:W-:Y:S08]  /*9ca0*/  HMMA.16816.F32 R100, R20.reuse, R176, R100 ;  /* 0x000000b01464723c */ /* 0x044ff00000001864 */
[C---:B------:R-:W-:Y:S01]  /*9cb0*/  HMMA.16816.F32 R104, R20.reuse, R178, R104 ;  /* 0x000000b21468723c */ /* 0x040fe20000001868 */
[----:B------:R-:W2:Y:S07]  /*9cc0*/  LDSM.16.MT88.4 R176, [R218+0x7100] ;  /* 0x00710000dab0783b */ /* 0x000eae0000004200 */
[C---:B----4-:R-:W-:Y:S08]  /*9cd0*/  HMMA.16816.F32 R108, R20.reuse, R168, R108 ;  /* 0x000000a8146c723c */ /* 0x050ff0000000186c */
        /* <DEDUP_REMOVED lines=8> */
[C---:B--2---:R-:W-:Y:S07]  /*9d60*/  HMMA.16816.F32 R132, R20.reuse, R176, R132 ;  /* 0x000000b01484723c */ /* 0x044fee0000001884 */
[----:B------:R-:W-:Y:S01]  /*9d70*/  MOV R176, R205 ;  /* 0x000000cd00b07202 */ /* 0x000fe20000000f00 */
[C---:B------:R-:W-:Y:S01]  /*9d80*/  HMMA.16816.F32 R136, R20.reuse, R178, R136 ;  /* 0x000000b21488723c */ /* 0x040fe20000001888 */
[----:B------:R-:W2:Y:S01]  /*9d90*/  LDL.LU R178, [R1+0x4] ;  /* 0x0000040001b27983 */ /* 0x000ea20000300800 */
[----:B------:R-:W-:Y:S02]  /*9da0*/  MUFU.EX2 R205, R32 ;  /* 0x0000002000cd7308 */ /* 0x000fe40000000800 */
[----:B------:R-:W-:Y:S03]  /*9db0*/  MOV R177, R204 ;  /* 0x000000cc00b17202 */ /* 0x000fe60000000f00 */
[----:B------:R-:W-:Y:S01]  /*9dc0*/  MOV R179, R198 ;  /* 0x000000c600b37202 */ /* 0x000fe20000000f00 */
[C---:B------:R-:W-:Y:S04]  /*9dd0*/  HMMA.16816.F32 R140, R20.reuse, R180, R140 ;  /* 0x000000b4148c723c */ /* 0x040fe8000000188c */
[----:B------:R-:W3:Y:S04]  /*9de0*/  MUFU.EX2 R204, R33 ;  /* 0x0000002100cc7308 */ /* 0x000ee80000000800 */
[C---:B------:R-:W-:Y:S06]  /*9df0*/  HMMA.16816.F32 R144, R20.reuse, R182, R144 ;  /* 0x000000b61490723c */ /* 0x040fec0000001890 */
[----:B------:R-:W-:Y:S02]  /*9e00*/  MUFU.EX2 R183, R34 ;  /* 0x0000002200b77308 */ /* 0x000fe40000000800 */
[C---:B-1----:R-:W-:Y:S08]  /*9e10*/  HMMA.16816.F32 R12, R20.reuse, R24, R12 ;  /* 0x00000018140c723c */ /* 0x042ff0000000180c */
[C---:B------:R-:W-:Y:S01]  /*9e20*/  HMMA.16816.F32 R148, R20.reuse, R26, R148 ;  /* 0x0000001a1494723c */ /* 0x040fe20000001894 */
[----:B------:R1:W4:Y:S01]  /*9e30*/  MUFU.EX2 R182, R35 ;  /* 0x0000002300b67308 */ /* 0x0003220000000800 */
[----:B------:R-:W3:Y:S06]  /*9e40*/  LDSM.16.MT88.4 R24, [R216+0x1900] ;  /* 0x00190000d818783b */ /* 0x000eec0000004200 */
[C---:B------:R-:W-:Y:S03]  /*9e50*/  HMMA.16816.F32 R152, R20.reuse, R168, R152 ;  /* 0x000000a81498723c */ /* 0x040fe60000001898 */
[----:B------:R-:W2:Y:S05]  /*9e60*/  MUFU.EX2 R198, R36 ;  /* 0x0000002400c67308 */ /* 0x000eaa0000000800 */
[C---:B------:R-:W-:Y:S01]  /*9e70*/  HMMA.16816.F32 R156, R20.reuse, R170, R156 ;  /* 0x000000aa149c723c */ /* 0x040fe2000000189c */
[----:B------:R-:W-:Y:S04]  /*9e80*/  LDSM.16.MT88.4 R168, [R219+0x1900] ;  /* 0x00190000dba8783b */ /* 0x000fe80000004200 */
[----:B------:R-:W-:Y:S03]  /*9e90*/  MUFU.EX2 R181, R38 ;  /* 0x0000002600b57308 */ /* 0x000fe60000000800 */
[C---:B------:R-:W-:Y:S01]  /*9ea0*/  HMMA.16816.F32 R16, R20.reuse, R28, R16 ;  /* 0x0000001c1410723c */ /* 0x040fe20000001810 */
[----:B-1----:R-:W1:Y:S06]  /*9eb0*/  LDSM.16.MT88.4 R32, [R217+0x1900] ;  /* 0x00190000d920783b */ /* 0x002e6c0000004200 */
[----:B------:R4:W1:Y:S01]  /*9ec0*/  MUFU.EX2 R180, R39 ;  /* 0x0000002700b47308 */ /* 0x0008620000000800 */
[----:B------:R-:W-:Y:S01]  /*9ed0*/  HMMA.16816.F32 R160, R20, R30, R160 ;  /* 0x0000001e14a0723c */ /* 0x000fe200000018a0 */
[----:B------:R-:W1:Y:S06]  /*9ee0*/  LDSM.16.MT88.4 R28, [R218+0x1900] ;  /* 0x00190000da1c783b */ /* 0x000e6c0000004200 */
[----:B------:R-:W-:Y:S02]  /*9ef0*/  F2FP.PACK_AB R20, R206, R207 ;  /* 0x000000cfce14723e */ /* 0x000fe400000000ff */
[----:B------:R-:W-:Y:S03]  /*9f00*/  F2FP.PACK_AB R21, R185, R186 ;  /* 0x000000bab915723e */ /* 0x000fe600000000ff */
[----:B---3--:R-:W-:Y:S02]  /*9f10*/  F2FP.PACK_AB R22, R204, R205 ;  /* 0x000000cdcc16723e */ /* 0x008fe400000000ff */
[----:B----4-:R-:W-:Y:S07]  /*9f20*/  F2FP.PACK_AB R23, R182, R183 ;  /* 0x000000b7b617723e */ /* 0x010fee00000000ff */
[C---:B------:R-:W-:Y:S01]  /*9f30*/  HMMA.16816.F32 R4, R20.reuse, R24, R4 ;  /* 0x000000181404723c */ /* 0x040fe20000001804 */
[----:B------:R-:W-:Y:S07]  /*9f40*/  LDSM.16.MT88.4 R36, [R219+0x2100] ;  /* 0x00210000db24783b */ /* 0x000fee0000004200 */
        /* <DEDUP_REMOVED lines=16> */
[----:B------:R-:W3:Y:S07]  /*a050*/  LDSM.16.MT88.4 R172, [R219+0x7900] ;  /* 0x00790000dbac783b */ /* 0x000eee0000004200 */
[C---:B-1----:R-:W-:Y:S08]  /*a060*/  HMMA.16816.F32 R92, R20.reuse, R32, R92 ;  /* 0x00000020145c723c */ /* 0x042ff0000000185c */
[C---:B------:R-:W-:Y:S01]  /*a070*/  HMMA.16816.F32 R96, R20.reuse, R34, R96 ;  /* 0x000000221460723c */ /* 0x040fe20000001860 */
[----:B------:R-:W-:Y:S07]  /*a080*/  LDSM.16.MT88.4 R32, [R217+0xa900] ;  /* 0x00a90000d920783b */ /* 0x000fee0000004200 */
        /* <DEDUP_REMOVED lines=9> */
[C---:B------:R-:W-:Y:S08]  /*a120*/  HMMA.16816.F32 R124, R20.reuse, R172, R124 ;  /* 0x000000ac147c723c */ /* 0x040ff0000000187c */
[C---:B------:R-:W-:Y:S01]  /*a130*/  HMMA.16816.F32 R128, R20.reuse, R174, R128 ;  /* 0x000000ae1480723c */ /* 0x040fe20000001880 */
[----:B------:R-:W-:Y:S07]  /*a140*/  LDSM.16.MT88.4 R172, [R216+0x2900] ;  /* 0x00290000d8ac783b */ /* 0x000fee0000004200 */
        /* <DEDUP_REMOVED lines=8> */
[----:B------:R-:W3:Y:S03]  /*a1d0*/  LDSM.16.MT88.4 R32, [R217+0x2100] ;  /* 0x00210000d920783b */ /* 0x000ee60000004200 */
[----:B--2---:R-:W-:Y:S04]  /*a1e0*/  FFMA.FTZ R0, R0, R178, R200 ;  /* 0x000000b200007223 */ /* 0x004fe800000100c8 */
[C---:B----4-:R-:W-:Y:S01]  /*a1f0*/  HMMA.16816.F32 R152, R20.reuse, R168, R152 ;  /* 0x000000a81498723c */ /* 0x050fe20000001898 */
[----:B------:R-:W2:Y:S03]  /*a200*/  LDL.LU R169, [R1] ;  /* 0x0000000001a97983 */ /* 0x000ea60000300800 */
[----:B------:R-:W-:Y:S04]  /*a210*/  FADD.FTZ R0, R203, R0 ;  /* 0x00000000cb007221 */ /* 0x000fe80000010000 */
[C---:B------:R-:W-:Y:S04]  /*a220*/  HMMA.16816.F32 R156, R20.reuse, R170, R156 ;  /* 0x000000aa149c723c */ /* 0x040fe8000000189c */
[----:B------:R-:W-:Y:S04]  /*a230*/  FADD.FTZ R0, R202, R0 ;  /* 0x00000000ca007221 */ /* 0x000fe80000010000 */
[C---:B-1----:R-:W-:Y:S04]  /*a240*/  HMMA.16816.F32 R16, R20.reuse, R28, R16 ;  /* 0x0000001c1410723c */ /* 0x042fe80000001810 */
[----:B------:R-:W-:Y:S04]  /*a250*/  FADD.FTZ R0, R201, R0 ;  /* 0x00000000c9007221 */ /* 0x000fe80000010000 */
[----:B------:R-:W-:Y:S01]  /*a260*/  HMMA.16816.F32 R160, R20, R30, R160 ;  /* 0x0000001e14a0723c */ /* 0x000fe200000018a0 */
[----:B------:R-:W1:Y:S03]  /*a270*/  LDSM.16.MT88.4 R28, [R216+0x5100] ;  /* 0x00510000d81c783b */ /* 0x000e660000004200 */
        /* <DEDUP_REMOVED lines=8> */
[C---:B---3--:R-:W-:Y:S03]  /*a300*/  HMMA.16816.F32 R4, R20.reuse, R24, R4 ;  /* 0x000000181404723c */ /* 0x048fe60000001804 */
[----:B------:R-:W-:Y:S04]  /*a310*/  FADD.FTZ R0, R193, R0 ;  /* 0x00000000c1007221 */ /* 0x000fe80000010000 */
[----:B------:R-:W-:Y:S01]  /*a320*/  FADD.FTZ R0, R192, R0 ;  /* 0x00000000c0007221 */ /* 0x000fe20000010000 */
[C---:B------:R-:W-:Y:S01]  /*a330*/  HMMA.16816.F32 R8, R20.reuse, R26, R8 ;  /* 0x0000001a1408723c */ /* 0x040fe20000001808 */
[----:B------:R-:W3:Y:S03]  /*a340*/  LDSM.16.MT88.4 R24, [R217+0x5100] ;  /* 0x00510000d918783b */ /* 0x000ee60000004200 */
[----:B------:R-:W-:Y:S04]  /*a350*/  FADD.FTZ R0, R188, R0 ;  /* 0x00000000bc007221 */ /* 0x000fe80000010000 */
[C---:B------:R-:W-:Y:S04]  /*a360*/  HMMA.16816.F32 R52, R20.reuse, R32, R52 ;  /* 0x000000201434723c */ /* 0x040fe80000001834 */
[----:B------:R-:W-:Y:S04]  /*a370*/  FADD.FTZ R0, R187, R0 ;  /* 0x00000000bb007221 */ /* 0x000fe80000010000 */
[C---:B------:R-:W-:Y:S01]  /*a380*/  HMMA.16816.F32 R56, R20.reuse, R34, R56 ;  /* 0x000000221438723c */ /* 0x040fe20000001838 */
[----:B------:R-:W4:Y:S03]  /*a390*/  LDSM.16.MT88.4 R32, [R219+0x5100] ;  /* 0x00510000db20783b */ /* 0x000f260000004200 */
        /* <DEDUP_REMOVED lines=11> */
[C---:B-1----:R-:W-:Y:S04]  /*a450*/  HMMA.16816.F32 R76, R20.reuse, R28, R76 ;  /* 0x0000001c144c723c */ /* 0x042fe8000000184c */
[----:B------:R-:W-:Y:S04]  /*a460*/  FADD.FTZ R0, R180, R0 ;  /* 0x00000000b4007221 */ /* 0x000fe80000010000 */
[C---:B------:R-:W-:Y:S01]  /*a470*/  HMMA.16816.F32 R80, R20.reuse, R30, R80 ;  /* 0x0000001e1450723c */ /* 0x040fe20000001850 */
[----:B------:R-:W-:Y:S03]  /*a480*/  LDSM.16.MT88.4 R28, [R219+0x8100] ;  /* 0x00810000db1c783b */ /* 0x000fe60000004200 */
[----:B------:R-:W-:Y:S04]  /*a490*/  FADD.FTZ R0, R184, R0 ;  /* 0x00000000b8007221 */ /* 0x000fe80000010000 */
[C---:B---3--:R-:W-:Y:S08]  /*a4a0*/  HMMA.16816.F32 R84, R20.reuse, R24, R84 ;  /* 0x000000181454723c */ /* 0x048ff00000001854 */
[C---:B------:R-:W-:Y:S01]  /*a4b0*/  HMMA.16816.F32 R88, R20.reuse, R26, R88 ;  /* 0x0000001a1458723c */ /* 0x040fe20000001858 */
[----:B------:R-:W1:Y:S07]  /*a4c0*/  LDSM.16.MT88.4 R24, [R217+0x8100] ;  /* 0x00810000d918783b */ /* 0x000e6e0000004200 */
[C---:B----4-:R-:W-:Y:S08]  /*a4d0*/  HMMA.16816.F32 R92, R20.reuse, R32, R92 ;  /* 0x00000020145c723c */ /* 0x050ff0000000185c */
        /* <DEDUP_REMOVED lines=13> */
[----:B------:R-:W1:Y:S07]  /*a5b0*/  LDSM.16.MT88.4 R28, [R219+0xb100] ;  /* 0x00b10000db1c783b */ /* 0x000e6e0000004200 */
        /* <DEDUP_REMOVED lines=11> */
[----:B------:R-:W4:Y:S07]  /*a670*/  LDSM.16.MT88.4 R28, [R218+0x2900] ;  /* 0x00290000da1c783b */ /* 0x000f2e0000004200 */
[C---:B---3--:R-:W-:Y:S08]  /*a680*/  HMMA.16816.F32 R16, R20.reuse, R32, R16 ;  /* 0x000000201410723c */ /* 0x048ff00000001810 */
[----:B------:R-:W-:Y:S01]  /*a690*/  HMMA.16816.F32 R160, R20, R34, R160 ;  /* 0x0000002214a0723c */ /* 0x000fe200000018a0 */
[----:B------:R-:W3:Y:S06]  /*a6a0*/  LDSM.16.MT88.4 R32, [R217+0x5900] ;  /* 0x00590000d920783b */ /* 0x000eec0000004200 */
[----:B------:R-:W-:Y:S01]  /*a6b0*/  F2FP.PACK_AB R20, R45, R44 ;  /* 0x0000002c2d14723e */ /* 0x000fe200000000ff */
[----:B--2---:R-:W-:Y:S01]  /*a6c0*/  FFMA.FTZ R2, R2, R169, R252 ;  /* 0x000000a902027223 */ /* 0x004fe200000100fc */
[----:B------:R-:W-:Y:S03]  /*a6d0*/  F2FP.PACK_AB R21, R47, R46 ;  /* 0x0000002e2f15723e */ /* 0x000fe600000000ff */
[----:B------:R-:W-:Y:S01]  /*a6e0*/  F2FP.PACK_AB R22, R49, R48 ;  /* 0x000000303116723e */ /* 0x000fe200000000ff */
[----:B------:R-:W-:Y:S01]  /*a6f0*/  FADD.FTZ R2, R179, R2 ;  /* 0x00000002b3027221 */ /* 0x000fe20000010000 */
[----:B------:R-:W-:Y:S03]  /*a700*/  F2FP.PACK_AB R23, R166, R50 ;  /* 0x00000032a617723e */ /* 0x000fe600000000ff */
[----:B------:R-:W-:Y:S04]  /*a710*/  FADD.FTZ R2, R176, R2 ;  /* 0x00000002b0027221 */ /* 0x000fe80000010000 */
[C---:B------:R-:W-:Y:S01]  /*a720*/  HMMA.16816.F32 R168, R20.reuse, R172, R4 ;  /* 0x000000ac14a8723c */ /* 0x040fe20000001804 */
[----:B------:R-:W2:Y:S02]  /*a730*/  LDSM.16.MT88.4 R4, [R219+0x5900] ;  /* 0x00590000db04783b */ /* 0x000ea40000004200 */
[----:B------:R-:W-:Y:S04]  /*a740*/  FADD.FTZ R2, R177, R2 ;  /* 0x00000002b1027221 */ /* 0x000fe80000010000 */
[----:B------:R-:W-:Y:S01]  /*a750*/  FADD.FTZ R2, R215, R2 ;  /* 0x00000002d7027221 */ /* 0x000fe20000010000 */
[C---:B------:R-:W-:Y:S01]  /*a760*/  HMMA.16816.F32 R172, R20.reuse, R174, R8 ;  /* 0x000000ae14ac723c */ /* 0x040fe20000001808 */
[----:B------:R-:W2:Y:S03]  /*a770*/  LDSM.16.MT88.4 R8, [R218+0x5900] ;  /* 0x00590000da08783b */ /* 0x000ea60000004200 */
[----:B------:R-:W-:Y:S04]  /*a780*/  FADD.FTZ R2, R214, R2 ;  /* 0x00000002d6027221 */ /* 0x000fe80000010000 */
[C---:B-1----:R-:W-:Y:S04]  /*a790*/  HMMA.16816.F32 R52, R20.reuse, R24, R52 ;  /* 0x000000181434723c */ /* 0x042fe80000001834 */
[----:B------:R-:W-:Y:S04]  /*a7a0*/  FADD.FTZ R2, R213, R2 ;  /* 0x00000002d5027221 */ /* 0x000fe80000010000 */
[C---:B------:R-:W-:Y:S01]  /*a7b0*/  HMMA.16816.F32 R56, R20.reuse, R26, R56 ;  /* 0x0000001a1438723c */ /* 0x040fe20000001838 */
[----:B------:R-:W1:Y:S03]  /*a7c0*/  LDSM.16.MT88.4 R24, [R216+0x8900] ;  /* 0x00890000d818783b */ /* 0x000e660000004200 */
[----:B------:R-:W-:Y:S04]  /*a7d0*/  FADD.FTZ R2, R212, R2 ;  /* 0x00000002d4027221 */ /* 0x000fe80000010000 */
[C---:B------:R-:W-:Y:S04]  /*a7e0*/  HMMA.16816.F32 R60, R20.reuse, R36, R60 ;  /* 0x00000024143c723c */ /* 0x040fe8000000183c */
[----:B------:R-:W-:Y:S04]  /*a7f0*/  FADD.FTZ R2, R211, R2 ;  /* 0x00000002d3027221 */ /* 0x000fe80000010000 */
[C---:B------:R-:W-:Y:S01]  /*a800*/  HMMA.16816.F32 R64, R20.reuse, R38, R64 ;  /* 0x000000261440723c */ /* 0x040fe20000001840 */
[----:B------:R-:W-:Y:S03]  /*a810*/  LDSM.16.MT88.4 R36, [R219+0x8900] ;  /* 0x00890000db24783b */ /* 0x000fe60000004200 */
[----:B------:R-:W-:Y:S04]  /*a820*/  FADD.FTZ R2, R210, R2 ;  /* 0x00000002d2027221 */ /* 0x000fe80000010000 */
[C---:B----4-:R-:W-:Y:S04]  /*a830*/  HMMA.16816.F32 R68, R20.reuse, R28, R68 ;  /* 0x0000001c1444723c */ /* 0x050fe80000001844 */
[----:B------:R-:W-:Y:S04]  /*a840*/  FADD.FTZ R2, R209, R2 ;  /* 0x00000002d1027221 */ /* 0x000fe80000010000 */
[C---:B------:R-:W-:Y:S01]  /*a850*/  HMMA.16816.F32 R72, R20.reuse, R30, R72 ;  /* 0x0000001e1448723c */ /* 0x040fe20000001848 */
[----:B------:R-:W4:Y:S03]  /*a860*/  LDSM.16.MT88.4 R28, [R217+0x8900] ;  /* 0x00890000d91c783b */ /* 0x000f260000004200 */
[----:B------:R-:W-:Y:S04]  /*a870*/  FADD.FTZ R2, R208, R2 ;  /* 0x00000002d0027221 */ /* 0x000fe80000010000 */
[C---:B------:R-:W-:Y:S04]  /*a880*/  HMMA.16816.F32 R76, R20.reuse, R40, R76 ;  /* 0x00000028144c723c */ /* 0x040fe8000000184c */
[----:B------:R-:W-:Y:S04]  /*a890*/  FADD.FTZ R2, R207, R2 ;  /* 0x00000002cf027221 */ /* 0x000fe80000010000 */
[C---:B------:R-:W-:Y:S01]  /*a8a0*/  HMMA.16816.F32 R80, R20.reuse, R42, R80 ;  /* 0x0000002a1450723c */ /* 0x040fe20000001850 */
[----:B------:R-:W1:Y:S03]  /*a8b0*/  LDSM.16.MT88.4 R40, [R218+0x8900] ;  /* 0x00890000da28783b */ /* 0x000e660000004200 */
[----:B------:R-:W-:Y:S04]  /*a8c0*/  FADD.FTZ R2, R206, R2 ;  /* 0x00000002ce027221 */ /* 0x000fe80000010000 */
[C---:B---3--:R-:W-:Y:S04]  /*a8d0*/  HMMA.16816.F32 R84, R20.reuse, R32, R84 ;  /* 0x000000201454723c */ /* 0x048fe80000001854 */
[----:B------:R-:W-:Y:S04]  /*a8e0*/  FADD.FTZ R2, R205, R2 ;  /* 0x00000002cd027221 */ /* 0x000fe80000010000 */
[C---:B------:R-:W-:Y:S04]  /*a8f0*/  HMMA.16816.F32 R88, R20.reuse, R34, R88 ;  /* 0x000000221458723c */ /* 0x040fe80000001858 */
[----:B------:R-:W-:Y:S04]  /*a900*/  FADD.FTZ R2, R204, R2 ;  /* 0x00000002cc027221 */ /* 0x000fe80000010000 */
[C---:B--2---:R-:W-:Y:S04]  /*a910*/  HMMA.16816.F32 R92, R20.reuse, R4, R92 ;  /* 0x00000004145c723c */ /* 0x044fe8000000185c */
[----:B------:R-:W-:Y:S04]  /*a920*/  FADD.FTZ R2, R198, R2 ;  /* 0x00000002c6027221 */ /* 0x000fe80000010000 */
        /* <DEDUP_REMOVED lines=8> */
[C---:B-1----:R-:W-:Y:S08]  /*a9b0*/  HMMA.16816.F32 R108, R20.reuse, R24, R108 ;  /* 0x00000018146c723c */ /* 0x042ff0000000186c */
[C---:B------:R-:W-:Y:S01]  /*a9c0*/  HMMA.16816.F32 R112, R20.reuse, R26, R112 ;  /* 0x0000001a1470723c */ /* 0x040fe20000001870 */
[----:B------:R-:W1:Y:S07]  /*a9d0*/  LDSM.16.MT88.4 R24, [R219+0xb900] ;  /* 0x00b90000db18783b */ /* 0x000e6e0000004200 */
[C---:B----4-:R-:W-:Y:S08]  /*a9e0*/  HMMA.16816.F32 R116, R20.reuse, R28, R116 ;  /* 0x0000001c1474723c */ /* 0x050ff00000001874 */
[C---:B------:R-:W-:Y:S08]  /*a9f0*/  HMMA.16816.F32 R120, R20.reuse, R30, R120 ;  /* 0x0000001e1478723c */ /* 0x040ff00000001878 */
        /* <DEDUP_REMOVED lines=22> */
[----:B------:R1:W-:Y:S01]  /*ab60*/  STL [R1], R2 ;  /* 0x0000000201007387 */ /* 0x0003e20000100800 */
[----:B------:R-:W-:Y:S01]  /*ab70*/  FADD.FTZ R0, R166, R0 ;  /* 0x00000000a6007221 */ /* 0x000fe20000010000 */
[----:B------:R-:W-:Y:S04]  /*ab80*/  MOV R166, R3 ;  /* 0x0000000300a67202 */ /* 0x000fe80000000f00 */
[----:B------:R1:W-:Y:S01]  /*ab90*/  STL [R1+0x4], R0 ;  /* 0x0000040001007387 */ /* 0x0003e20000100800 */
[----:B------:R-:W-:-:S05]  /*aba0*/  @P0 BRA `(.L_x_2213) ;  /* 0xffffbde000000947 */ /* 0x000fca000383ffff */
.L_x_2212:
[----:B-1----:R-:W2:Y:S04]  /*abb0*/  LDL.LU R0, [R1] ;  /* 0x0000000001007983 */ /* 0x002ea80000300800 */
        /* <DEDUP_REMOVED lines=45> */
[----:B------:R-:W3:Y:S01]  /*ae90*/  LDL.LU R83, [R1+0x38] ;  /* 0x0000380001537983 */ /* 0x000ee20000300800 */
        /* <DEDUP_REMOVED lines=68> */
[----:B------:R-:W-:Y:S01]  /*b2e0*/  LEA.HI R0, R0, R2, RZ, 0x3 ;  /* 0x0000000200007211 */ /* 0x000fe200078f18ff */
[----:B------:R-:W-:-:S02]  /*b2f0*/  UIMAD.WIDE.U32 UR14, UR7, UR4, URZ ;  /* 0x00000004070e72a5 */ /* 0x000fc4000f8e003f */
[----:B------:R-:W-:Y:S01]  /*b300*/  UIMAD UR6, UR6, UR4, URZ ;  /* 0x00000004060672a4 */ /* 0x000fe2000f8e023f */
[----:B------:R-:W-:Y:S02]  /*b310*/  F2FP.PACK_AB R53, R15, R53 ;  /* 0x000000350f35723e */ /* 0x000fe400000000ff */
[----:B------:R-:W3:Y:S01]  /*b320*/  @P1 MUFU.LG2 R11, R11 ;  /* 0x0000000b000b1308 */ /* 0x000ee20000000c00 */
[----:B------:R-:W-:Y:S01]  /*b330*/  LOP3.LUT R0, R0, 0xfffffff8, RZ, 0xc0, !PT ;  /* 0xfffffff800007812 */ /* 0x000fe200078ec0ff */
[----:B------:R-:W4:Y:S03]  /*b340*/  S2R R15, SR_CTAID.Z ;  /* 0x00000000000f7919 */ /* 0x000f260000002700 */
[----:B------:R-:W-:Y:S01]  /*b350*/  IADD3 R10, R2, -R0, RZ ;  /* 0x80000000020a7210 */ /* 0x000fe20007ffe0ff */
[C---:B------:R-:W-:Y:S01]  /*b360*/  FMUL.FTZ R21, R4.reuse, R55 ;  /* 0x0000003704157220 */ /* 0x040fe20000410000 */
[----:B------:R-:W-:Y:S01]  /*b370*/  @P1 MOV R2, 0x3f317218 ;  /* 0x3f31721800021802 */ /* 0x000fe20000000f00 */
[C---:B------:R-:W-:Y:S01]  /*b380*/  FMUL.FTZ R25, R4.reuse, R63 ;  /* 0x0000003f04197220 */ /* 0x040fe20000410000 */
[----:B------:R-:W-:Y:S01]  /*b390*/  @P0 MOV R0, 0x3f317218 ;  /* 0x3f31721800000802 */ /* 0x000fe20000000f00 */
[----:B------:R-:W-:Y:S01]  /*b3a0*/  FMUL.FTZ R30, R4, R67 ;  /* 0x00000043041e7220 */ /* 0x000fe20000410000 */
[----:B------:R-:W-:Y:S01]  /*b3b0*/  MOV R9, UR15 ;  /* 0x0000000f00097c02 */ /* 0x000fe20008000f00 */
        /* <DEDUP_REMOVED lines=53> */
[----:B------:R-:W3:Y:S01]  /*b710*/  S2R R82, SR_CTAID.X ;  /* 0x0000000000527919 */ /* 0x000ee20000002500 */
[----:B-1----:R-:W-:Y:S02]  /*b720*/  @P0 FMUL.FTZ R2, R6, 0.69314718246459960938 ;  /* 0x3f31721806020820 */ /* 0x002fe40000410000 */
[----:B------:R-:W-:Y:S01]  /*b730*/  @P0 FMUL.FTZ R0, R0, c[0x0][0x2d0] ;  /* 0x0000b40000000a20 */ /* 0x000fe20000410000 */
[----:B------:R-:W-:Y:S01]  /*b740*/  MOV R79, 0xff800000 ;  /* 0xff800000004f7802 */ /* 0x000fe20000000f00 */
[----:B------:R-:W-:Y:S01]  /*b750*/  FMUL.FTZ R55, R4, R74 ;  /* 0x0000004a04377220 */ /* 0x000fe20000410000 */
[----:B------:R-:W-:Y:S01]  /*b760*/  F2FP.PACK_AB R52, R81, R52 ;  /* 0x000000345134723e */ /* 0x000fe200000000ff */
[----:B------:R-:W-:Y:S01]  /*b770*/  @P0 FFMA.FTZ R79, R0, R3, R2 ;  /* 0x00000003004f0223 */ /* 0x000fe20000010002 */
[----:B------:R-:W-:Y:S01]  /*b780*/  SHF.R.S32.HI R0, RZ, 0x5, R190 ;  /* 0x00000005ff007819 */ /* 0x000fe200000114be */
[C---:B------:R-:W-:Y:S01]  /*b790*/  FMUL.FTZ R75, R4.reuse, R138 ;  /* 0x0000008a044b7220 */ /* 0x040fe20000410000 */
[----:B------:R-:W-:Y:S01]  /*b7a0*/  UIMAD UR5, UR7, UR5, UR6 ;  /* 0x00000005070572a4 */ /* 0x000fe2000f8e0206 */
[C---:B------:R-:W-:Y:S01]  /*b7b0*/  FMUL.FTZ R71, R4.reuse, R146 ;  /* 0x0000009204477220 */ /* 0x040fe20000410000 */
[----:B------:R-:W-:Y:S01]  /*b7c0*/  MOV R80, 0xff800000 ;  /* 0xff80000000507802 */ /* 0x000fe20000000f00 */
[C---:B------:R-:W-:Y:S01]  /*b7d0*/  FMUL.FTZ R67, R4.reuse, R150 ;  /* 0x0000009604437220 */ /* 0x040fe20000410000 */
[----:B------:R-:W-:Y:S01]  /*b7e0*/  UIADD3 UR10, UR13, UR10, URZ ;  /* 0x0000000a0d0a7290 */ /* 0x000fe2000fffe03f */
[----:B------:R-:W-:Y:S01]  /*b7f0*/  FMUL.FTZ R63, R4, R158 ;  /* 0x0000009e043f7220 */ /* 0x000fe20000410000 */
[----:B------:R-:W-:Y:S01]  /*b800*/  MOV R4, UR12 ;  /* 0x0000000c00047c02 */ /* 0x000fe20008000f00 */
[----:B------:R-:W2:Y:S01]  /*b810*/  LDL R84, [R1+0x40] ;  /* 0x0000400001547983 */ /* 0x000ea20000100800 */
[----:B------:R-:W-:-:S02]  /*b820*/  MOV R8, UR14 ;  /* 0x0000000e00087c02 */ /* 0x000fc40008000f00 */
[----:B------:R-:W-:Y:S01]  /*b830*/  SHF.R.S32.HI R3, RZ, 0x1f, R0 ;  /* 0x0000001fff037819 */ /* 0x000fe20000011400 */
[----:B------:R-:W-:Y:S01]  /*b840*/  UIADD3 UR5, UR15, UR5, URZ ;  /* 0x000000050f057290 */ /* 0x000fe2000fffe03f */
[----:B------:R-:W-:Y:S02]  /*b850*/  MOV R6, R4 ;  /* 0x0000000400067202 */ /* 0x000fe40000000f00 */
[----:B------:R-:W-:Y:S02]  /*b860*/  MOV R4, R8 ;  /* 0x0000000800047202 */ /* 0x000fe40000000f00 */
[----:B------:R-:W-:Y:S02]  /*b870*/  LEA.HI R3, R3, R0, RZ, 0x3 ;  /* 0x0000000003037211 */ /* 0x000fe400078f18ff */
[----:B----4-:R-:W-:Y:S02]  /*b880*/  SHF.R.S32.HI R8, RZ, 0x1f, R15 ;  /* 0x0000001fff087819 */ /* 0x010fe4000001140f */
[----:B------:R-:W-:Y:S01]  /*b890*/  LEA.HI R2, R14, R14, RZ, 0x1 ;  /* 0x0000000e0e027211 */ /* 0x000fe200078f08ff */
[----:B---3--:R-:W-:Y:S01]  /*b8a0*/  @P1 FMUL.FTZ R11, R11, 0.69314718246459960938 ;  /* 0x3f3172180b0b1820 */ /* 0x008fe20000410000 */
[----:B------:R-:W-:Y:S01]  /*b8b0*/  MOV R5, UR13 ;  /* 0x0000000d00057c02 */ /* 0x000fe20008000f00 */
[----:B------:R-:W-:Y:S01]  /*b8c0*/  IMAD R81, R8, c[0x0][0x3f0], RZ ;  /* 0x0000fc0008517a24 */ /* 0x000fe200078e02ff */
[----:B------:R-:W-:-:S02]  /*b8d0*/  MOV R5, UR5 ;  /* 0x0000000500057c02 */ /* 0x000fc40008000f00 */
[----:B------:R-:W-:Y:S02]  /*b8e0*/  LOP3.LUT R3, R3, 0xffffff8, RZ, 0xc0, !PT ;  /* 0x0ffffff803037812 */ /* 0x000fe400078ec0ff */
[----:B------:R-:W-:Y:S01]  /*b8f0*/  LOP3.LUT R2, R2, 0x1ffffffe, RZ, 0xc0, !PT ;  /* 0x1ffffffe02027812 */ /* 0x000fe200078ec0ff */
[----:B------:R-:W-:Y:S01]  /*b900*/  @P1 FFMA.FTZ R80, R9, R164, R11 ;  /* 0x000000a409501223 */ /* 0x000fe2000001000b */
[----:B------:R-:W-:Y:S02]  /*b910*/  F2FP.PACK_AB R55, R16, R55 ;  /* 0x000000371037723e */ /* 0x000fe400000000ff */
[C---:B------:R-:W-:Y:S02]  /*b920*/  IADD3 R9, R0.reuse, -R3, RZ ;  /* 0x8000000300097210 */ /* 0x040fe40007ffe0ff */
[----:B------:R-:W-:Y:S01]  /*b930*/  LEA R16, R0, R14, 0x9 ;  /* 0x0000000e00107211 */ /* 0x000fe200078e48ff */
[C---:B------:R-:W-:Y:S01]  /*b940*/  IMAD R0, R15.reuse, c[0x0][0x3f4], R81 ;  /* 0x0000fd000f007a24 */ /* 0x040fe200078e0251 */
[----:B------:R-:W-:Y:S01]  /*b950*/  IADD3 R11, R14, -R2, RZ ;  /* 0x800000020e0b7210 */ /* 0x000fe20007ffe0ff */
[----:B------:R-:W-:Y:S01]  /*b960*/  IMAD.WIDE.U32 R2, R15, c[0x0][0x3f0], R4 ;  /* 0x0000fc000f027a25 */ /* 0x000fe200078e0004 */
[----:B------:R-:W-:-:S03]  /*b970*/  MOV R7, UR10 ;  /* 0x0000000a00077c02 */ /* 0x000fc60008000f00 */
[----:B------:R-:W-:Y:S01]  /*b980*/  IMAD R78, R8, c[0x0][0x498], RZ ;  /* 0x00012600084e7a24 */ /* 0x000fe200078e02ff */
[----:B------:R-:W-:Y:S02]  /*b990*/  SHF.R.S32.HI R8, RZ, 0x2, R192 ;  /* 0x00000002ff087819 */ /* 0x000fe400000114c0 */
[C---:B------:R-:W-:Y:S02]  /*b9a0*/  LOP3.LUT R5, R10.reuse, 0x1, RZ, 0xc0, !PT ;  /* 0x000000010a057812 */ /* 0x040fe400078ec0ff */
[----:B------:R-:W-:Y:S02]  /*b9b0*/  IADD3 R3, R3, R0, RZ ;  /* 0x0000000003037210 */ /* 0x000fe40007ffe0ff */
[----:B------:R-:W-:Y:S01]  /*b9c0*/  LEA R0, R9, R8, 0x4 ;  /* 0x0000000809007211 */ /* 0x000fe200078e20ff */
[C---:B------:R-:W-:Y:S01]  /*b9d0*/  IMAD R78, R15.reuse, c[0x0][0x49c], R78 ;  /* 0x000127000f4e7a24 */ /* 0x040fe200078e024e */
[C---:B------:R-:W-:Y:S01]  /*b9e0*/  SHF.L.U32 R4, R10.reuse, 0x6, RZ ;  /* 0x000000060a047819 */ /* 0x040fe200000006ff */
[----:B------:R-:W-:Y:S01]  /*b9f0*/  IMAD.WIDE.U32 R14, R15, c[0x0][0x498], R6 ;  /* 0x000126000f0e7a25 */ /* 0x000fe200078e0006 */
[----:B------:R-:W-:-:S02]  /*ba00*/  R2P PR, R10, 0x6 ;  /* 0x000000060a007804 */ /* 0x000fc40000000000 */
[----:B------:R-:W-:Y:S02]  /*ba10*/  ISETP.NE.U32.AND P0, PT, R5, 0x1, PT ;  /* 0x000000010500780c */ /* 0x000fe40003f05070 */
[----:B------:R-:W-:Y:S02]  /*ba20*/  SHF.R.S32.HI R6, RZ, 0x1f, R165 ;  /* 0x0000001fff067819 */ /* 0x000fe400000114a5 */
[-C--:B------:R-:W-:Y:S02]  /*ba30*/  LEA R5, R11, R0.reuse, 0x3 ;  /* 0x000000000b057211 */ /* 0x080fe400078e18ff */
[----:B------:R-:W-:Y:S01]  /*ba40*/  LOP3.LUT R4, R4, 0x1c0, RZ, 0xc0, !PT ;  /* 0x000001c004047812 */ /* 0x000fe200078ec0ff */
[----:B------:R-:W-:Y:S01]  /*ba50*/  IMAD R81, R191, c[0x0][0x388], RZ ;  /* 0x0000e200bf517a24 */ /* 0x000fe200078e02ff */
[C---:B------:R-:W-:Y:S02]  /*ba60*/  LEA R0, R82.reuse, R0, 0x7 ;  /* 0x0000000052007211 */ /* 0x040fe400078e38ff */
[----:B------:R-:W-:Y:S01]  /*ba70*/  LEA R10, R82, R5, 0x7 ;  /* 0x00000005520a7211 */ /* 0x000fe200078e38ff */
[----:B------:R-:W-:Y:S01]  /*ba80*/  IMAD R5, R6, c[0x0][0x3e0], RZ ;  /* 0x0000f80006057a24 */ /* 0x000fe200078e02ff */
[----:B------:R-:W-:Y:S01]  /*ba90*/  LEA.HI R4, R4, R4, RZ, 0x1d ;  /* 0x0000000404047211 */ /* 0x000fe200078fe8ff */
[----:B------:R-:W-:Y:S01]  /*baa0*/  IMAD.WIDE.U32 R2, R165, c[0x0][0x3e0], R2 ;  /* 0x0000f800a5027a25 */ /* 0x000fe200078e0002 */
[----:B------:R-:W-:-:S02]  /*bab0*/  ISETP.GE.OR P5, PT, R0, R81, P3 ;  /* 0x000000510000720c */ /* 0x000fc40001fa6670 */
[----:B------:R-:W-:Y:S01]  /*bac0*/  IADD3 R6, R0, 0x8, RZ ;  /* 0x0000000800067810 */ /* 0x000fe20007ffe0ff */
[----:B------:R-:W-:Y:S01]  /*bad0*/  IMAD R0, R165, c[0x0][0x3e4], R5 ;  /* 0x0000f900a5007a24 */ /* 0x000fe200078e0205 */
[----:B------:R-:W-:Y:S01]  /*bae0*/  LEA R4, R16, R4, 0x1 ;  /* 0x0000000410047211 */ /* 0x000fe200078e08ff */
[----:B------:R-:W-:Y:S01]  /*baf0*/  @P4 IMAD.HI.U32 R7, R10, c[0x0][0x4ec], RZ ;  /* 0x00013b000a074a27 */ /* 0x000fe200078e00ff */
[----:B------:R-:W-:Y:S02]  /*bb00*/  F2FP.PACK_AB R13, R189, R13 ;  /* 0x0000000dbd0d723e */ /* 0x000fe400000000ff */
[----:B------:R-:W-:Y:S02]  /*bb10*/  F2FP.PACK_AB R12, R171, R12 ;  /* 0x0000000cab0c723e */ /* 0x000fe400000000ff */
[----:B------:R-:W-:Y:S02]  /*bb20*/  SHF.L.U32 R4, R4, 0x1, RZ ;  /* 0x0000000104047819 */ /* 0x000fe400000006ff */
[----:B------:R-:W-:-:S02]  /*bb30*/  IADD3 R3, R3, R0, RZ ;  /* 0x0000000003037210 */ /* 0x000fc40007ffe0ff */
        /* <DEDUP_REMOVED lines=8> */
[----:B------:R-:W-:Y:S02]  /*bbc0*/  MOV R7, 0x20 ;  /* 0x0000002000077802 */ /* 0x000fe40000000f00 */
[----:B------:R-:W-:Y:S01]  /*bbd0*/  IADD3 R0, R4, 0x70, RZ ;  /* 0x0000007004007810 */ /* 0x000fe20007ffe0ff */
[----:B------:R-:W-:Y:S01]  /*bbe0*/  IMAD R16, R166, c[0x0][0x3dc], R6 ;  /* 0x0000f700a6107a24 */ /* 0x000fe200078e0206 */
[----:B------:R-:W-:Y:S02]  /*bbf0*/  @P0 IADD3 R0, R8, 0x10, RZ ;  /* 0x0000001008000810 */ /* 0x000fe40007ffe0ff */
[----:B------:R-:W-:Y:S02]  /*bc00*/  SEL R7, R7, 0xffffffe0, !P1 ;  /* 0xffffffe007077807 */ /* 0x000fe40004800000 */
[----:B------:R-:W-:-:S02]  /*bc10*/  SHF.R.S32.HI R6, RZ, 0x1f, R5 ;  /* 0x0000001fff067819 */ /* 0x000fc40000011405 */
[----:B------:R-:W-:Y:S02]  /*bc20*/  IADD3 R8, P0, R5, R14, RZ ;  /* 0x0000000e05087210 */ /* 0x000fe40007f1e0ff */
[----:B------:R-:W-:Y:S01]  /*bc30*/  IADD3 R14, R7, R0, RZ ;  /* 0x00000000070e7210 */ /* 0x000fe20007ffe0ff */
[----:B-1----:R-:W-:Y:S01]  /*bc40*/  IMAD.WIDE.U32 R12, R166, c[0x0][0x3d8], R2 ;  /* 0x0000f600a60c7a25 */ /* 0x002fe200078e0002 */
[----:B------:R-:W-:-:S05]  /*bc50*/  IADD3 R3, -R5, RZ, RZ ;  /* 0x000000ff05037210 */ /* 0x000fca0007ffe1ff */
[----:B------:R-:W-:Y:S01]  /*bc60*/  IMAD R3, R3, c[0x0][0x4e8], R10 ;  /* 0x00013a0003037a24 */ /* 0x000fe200078e020a */
[----:B------:R-:W-:Y:S02]  /*bc70*/  IADD3 R2, R4, R7, RZ ;  /* 0x0000000704027210 */ /* 0x000fe40007ffe0ff */
[----:B------:R-:W-:Y:S02]  /*bc80*/  IADD3.X R9, R6, R15, R78, P0, !PT ;  /* 0x0000000f06097210 */ /* 0x000fe400007fe44e */
[----:B------:R-:W-:Y:S01]  /*bc90*/  SHF.R.S32.HI R7, RZ, 0x1f, R3 ;  /* 0x0000001fff077819 */ /* 0x000fe20000011403 */
[----:B------:R1:W5:Y:S01]  /*bca0*/  LDL R78, [R1+0x8] ;  /* 0x00000800014e7983 */ /* 0x0003620000100800 */
[----:B------:R-:W-:Y:S02]  /*bcb0*/  MOV R6, 0x40 ;  /* 0x0000004000067802 */ /* 0x000fe40000000f00 */
[----:B------:R-:W-:Y:S01]  /*bcc0*/  F2FP.PACK_AB R17, R188, R17 ;  /* 0x00000011bc11723e */ /* 0x000fe200000000ff */
[----:B------:R-:W-:Y:S01]  /*bcd0*/  IMAD R7, R7, c[0x0][0x488], RZ ;  /* 0x0001220007077a24 */ /* 0x000fe200078e02ff */
[----:B------:R-:W-:-:S02]  /*bce0*/  SEL R6, R6, 0xffffffc0, !P2 ;  /* 0xffffffc006067807 */ /* 0x000fc40005000000 */
[----:B------:R-:W-:Y:S02]  /*bcf0*/  F2FP.PACK_AB R18, R175, R18 ;  /* 0x00000012af12723e */ /* 0x000fe400000000ff */
[----:B------:R-:W-:Y:S02]  /*bd00*/  F2FP.PACK_AB R19, R187, R19 ;  /* 0x00000013bb13723e */ /* 0x000fe400000000ff */
[----:B------:R-:W-:Y:S01]  /*bd10*/  F2FP.PACK_AB R22, R21, R22 ;  /* 0x000000161516723e */ /* 0x000fe200000000ff */
[----:B------:R-:W-:Y:S01]  /*bd20*/  IMAD R10, R3, c[0x0][0x48c], R7 ;  /* 0x00012300030a7a24 */ /* 0x000fe200078e0207 */
[----:B------:R-:W-:Y:S02]  /*bd30*/  F2FP.PACK_AB R21, R186, R168 ;  /* 0x000000a8ba15723e */ /* 0x000fe400000000ff */
[----:B------:R-:W-:Y:S01]  /*bd40*/  F2FP.PACK_AB R20, R59, R20 ;  /* 0x000000143b14723e */ /* 0x000fe200000000ff */
        /* <DEDUP_REMOVED lines=15> */
[----:B------:R-:W-:Y:S01]  /*be40*/  IADD3 R6, R14, R6, RZ ;  /* 0x000000060e067210 */ /* 0x000fe20007ffe0ff */
        /* <DEDUP_REMOVED lines=72> */
[----:B------:R-:W-:Y:S04]  /*c2d0*/  STS [R6+0x8400], R75 ;  /* 0x0084004b06007388 */ /* 0x000fe80000000800 */
[----:B------:R-:W-:Y:S04]  /*c2e0*/  STS [R4+0xc080], R74 ;  /* 0x00c0804a04007388 */ /* 0x000fe80000000800 */
[----:B------:R1:W-:Y:S04]  /*c2f0*/  STS [R4+0xc480], R73 ;  /* 0x00c4804904007388 */ /* 0x0003e80000000800 */
[----:B---3--:R3:W5:Y:S04]  /*c300*/  LDL R77, [R1+0x2c] ;  /* 0x00002c00014d7983 */ /* 0x0087680000100800 */
[----:B----4-:R3:W5:Y:S01]  /*c310*/  LDL R76, [R1+0x28] ;  /* 0x00002800014c7983 */ /* 0x0107620000100800 */
[----:B-1----:R-:W-:-:S03]  /*c320*/  SHF.L.U32 R4, R83, 0x1, RZ ;  /* 0x0000000153047819 */ /* 0x002fc600000006ff */
[----:B------:R3:W5:Y:S01]  /*c330*/  LDL.64 R82, [R1+0x18] ;  /* 0x0000180001527983 */ /* 0x0007620000100a00 */
        /* <DEDUP_REMOVED lines=8> */
[----:B------:R-:W-:Y:S02]  /*c3c0*/  LEA R15, P0, R8, c[0x0][0x450], 0x2 ;  /* 0x00011400080f7a11 */ /* 0x000fe400078010ff */
[----:B------:R-:W-:Y:S01]  /*c3d0*/  IADD3 R9, R9, R10, RZ ;  /* 0x0000000a09097210 */ /* 0x000fe20007ffe0ff */
        /* <DEDUP_REMOVED lines=25> */
[----:B------:R-:W4:Y:S04]  /*c570*/  SHFL.IDX PT, R9, R9, 0x1, 0x1c1f ;  /* 0x003c1f0009097f89 */ /* 0x000f2800000e0000 */
[----:B-1----:R1:W-:Y:S04]  /*c580*/  @!P5 ST.E [R10.64], R80 ;  /* 0x000000500a00d985 */ /* 0x0023e8000c101908 */
[----:B----4-:R3:W-:Y:S04]  /*c590*/  @!P3 ST.E [R8.64], R79 ;  /* 0x0000004f0800b985 */ /* 0x0107e8000c101908 */
[----:B------:R3:W4:Y:S04]  /*c5a0*/  LDS.128 R40, [R4+0x1080] ;  /* 0x0010800004287984 */ /* 0x0007280000000c00 */
[----:B------:R3:W1:Y:S04]  /*c5b0*/  LDS.128 R56, [R4+0x2080] ;  /* 0x0020800004387984 */ /* 0x0006680000000c00 */
[----:B------:R3:W2:Y:S04]  /*c5c0*/  LDS.128 R68, [R4+0x3080] ;  /* 0x0030800004447984 */ /* 0x0006a80000000c00 */
[----:B------:R3:W2:Y:S04]  /*c5d0*/  LDS.128 R36, [R4+0x5080] ;  /* 0x0050800004247984 */ /* 0x0006a80000000c00 */
[----:B------:R3:W3:Y:S04]  /*c5e0*/  LDS.128 R52, [R4+0x6080] ;  /* 0x0060800004347984 */ /* 0x0006e80000000c00 */
[----:B------:R1:W3:Y:S04]  /*c5f0*/  LDS.128 R64, [R4+0x7080] ;  /* 0x0070800004407984 */ /* 0x0002e80000000c00 */
[----:B------:R1:W3:Y:S04]  /*c600*/  LDS.128 R32, [R4+0x9080] ;  /* 0x0090800004207984 */ /* 0x0002e80000000c00 */
[----:B------:R2:W3:Y:S04]  /*c610*/  LDS.128 R48, [R4+0xa080] ;  /* 0x00a0800004307984 */ /* 0x0004e80000000c00 */
[----:B------:R3:W3:Y:S04]  /*c620*/  LDS.128 R60, [R4+0xb080] ;  /* 0x00b08000043c7984 */ /* 0x0006e80000000c00 */
[----:B------:R3:W3:Y:S04]  /*c630*/  LDS.128 R28, [R4+0xd080] ;  /* 0x00d08000041c7984 */ /* 0x0006e80000000c00 */
[----:B------:R3:W3:Y:S04]  /*c640*/  LDS.128 R44, [R4+0xe080] ;  /* 0x00e08000042c7984 */ /* 0x0006e80000000c00 */
[----:B------:R3:W3:Y:S01]  /*c650*/  LDS.128 R72, [R4+0xf080] ;  /* 0x00f0800004487984 */ /* 0x0006e20000000c00 */
[----:B------:R-:W-:-:S02]  /*c660*/  IADD3 R0, R13, R16, RZ ;  /* 0x000000100d007210 */ /* 0x000fc40007ffe0ff */
[----:B-1----:R-:W-:-:S04]  /*c670*/  LEA R11, P0, R12, c[0x0][0x380], 0x1 ;  /* 0x0000e0000c0b7a11 */ /* 0x002fc800078008ff */
[----:B------:R-:W-:Y:S02]  /*c680*/  LEA.HI.X R10, R12, c[0x0][0x384], R0, 0x1, P0 ;  /* 0x0000e1000c0a7a11 */ /* 0x000fe400000f0c00 */
[----:B--2---:R-:W-:Y:S01]  /*c690*/  ISETP.GE.AND P0, PT, R84, R81, PT ;  /* 0x000000515400720c */ /* 0x004fe20003f06270 */
[----:B------:R1:W2:Y:S01]  /*c6a0*/  SHFL.IDX PT, R2, R11, RZ, 0x181f ;  /* 0x00181fff0b027589 */ /* 0x0002a200000e0000 */
[----:B------:R-:W-:Y:S03]  /*c6b0*/  BSSY B0, `(.L_x_2214) ;  /* 0x000001c000007945 */ /* 0x000fe60003800000 */
[----:B------:R1:W1:Y:S08]  /*c6c0*/  SHFL.IDX PT, R3, R10, RZ, 0x181f ;  /* 0x00181fff0a037589 */ /* 0x00027000000e0000 */
[----:B------:R-:W-:Y:S05]  /*c6d0*/  @P0 BRA `(.L_x_2215) ;  /* 0x0000019000000947 */ /* 0x000fea0003800000 */
[----:B----4-:R-:W4:Y:S01]  /*c6e0*/  LDS.128 R24, [R4+0x80] ;  /* 0x0000800004187984 */ /* 0x010f220000000c00 */
[----:B-----5:R-:W-:-:S02]  /*c6f0*/  ISETP.GE.AND P2, PT, R78, c[0x0][0x3c8], PT ;  /* 0x0000f2004e007a0c */ /* 0x020fc40003f46270 */
[----:B------:R-:W-:Y:S01]  /*c700*/  ISETP.GE.AND P1, PT, R77, c[0x0][0x3c8], PT ;  /* 0x0000f2004d007a0c */ /* 0x000fe20003f26270 */
[----:B------:R-:W3:Y:S01]  /*c710*/  LDS.128 R20, [R4+0x4080] ;  /* 0x0040800004147984 */ /* 0x000ee20000000c00 */
[----:B------:R-:W-:Y:S02]  /*c720*/  ISETP.GE.AND P0, PT, R76, c[0x0][0x3c8], PT ;  /* 0x0000f2004c007a0c */ /* 0x000fe40003f06270 */
[----:B------:R-:W-:Y:S01]  /*c730*/  ISETP.GE.AND P3, PT, R82, c[0x0][0x3c8], PT ;  /* 0x0000f20052007a0c */ /* 0x000fe20003f66270 */
[----:B------:R-:W2:Y:S04]  /*c740*/  LDS.128 R16, [R4+0x8080] ;  /* 0x0080800004107984 */ /* 0x000ea80000000c00 */
[----:B------:R1:W2:Y:S04]  /*c750*/  LDS.128 R12, [R4+0xc080] ;  /* 0x00c08000040c7984 */ /* 0x0002a80000000c00 */
[----:B------:R-:W-:-:S02]  /*c760*/  @!P1 SHF.R.S32.HI R0, RZ, 0x1f, R77 ;  /* 0x0000001fff009819 */ /* 0x000fc4000001144d */
[----:B------:R-:W-:Y:S02]  /*c770*/  @!P0 SHF.R.S32.HI R5, RZ, 0x1f, R76 ;  /* 0x0000001fff058819 */ /* 0x000fe4000001144c */
[----:B-123--:R-:W-:Y:S01]  /*c780*/  @!P3 IMAD.WIDE R8, R82, 0x2, R2 ;  /* 0x000000025208b825 */ /* 0x00efe200078e0202 */
[----:B------:R-:W-:-:S04]  /*c790*/  @!P2 SHF.R.S32.HI R4, RZ, 0x1f, R78 ;  /* 0x0000001fff04a819 */ /* 0x000fc8000001144e */
[----:B------:R-:W-:Y:S01]  /*c7a0*/  @!P2 LEA.HI R6, R4, R78, RZ, 0x3 ;  /* 0x0000004e0406a211 */ /* 0x000fe200078f18ff */
[----:B----4-:R1:W-:Y:S01]  /*c7b0*/  @!P3 ST.E.128 [R8.64], R24 ;  /* 0x000000180800b985 */ /* 0x0103e2000c101d08 */
        /* <DEDUP_REMOVED lines=11> */
.L_x_2215:
[----:B----4-:R-:W-:Y:S05]  /*c870*/  BSYNC B0 ;  /* 0x0000000000007941 */ /* 0x010fea0003800000 */
.L_x_2214:
[----:B------:R-:W-:Y:S01]  /*c880*/  IADD3 R0, R84, 0x20, RZ ;  /* 0x0000002054007810 */ /* 0x000fe20007ffe0ff */
[----:B-1----:R1:W4:Y:S01]  /*c890*/  SHFL.IDX PT, R3, R10, 0x1, 0x181f ;  /* 0x00381f000a037f89 */ /* 0x00232200000e0000 */
[----:B------:R-:W-:Y:S02]  /*c8a0*/  BSSY B0, `(.L_x_2216) ;  /* 0x0000019000007945 */ /* 0x000fe40003800000 */
[----:B------:R-:W-:Y:S01]  /*c8b0*/  ISETP.GE.AND P0, PT, R0, R81, PT ;  /* 0x000000510000720c */ /* 0x000fe20003f06270 */
[----:B--2---:R1:W2:-:S12]  /*c8c0*/  SHFL.IDX PT, R2, R11, 0x1, 0x181f ;  /* 0x00381f000b027f89 */ /* 0x00429800000e0000 */
[----:B------:R-:W-:Y:S05]  /*c8d0*/  @P0 BRA `(.L_x_2217) ;  /* 0x0000015000000947 */ /* 0x000fea0003800000 */
[----:B-----5:R-:W-:Y:S02]  /*c8e0*/  ISETP.GE.AND P2, PT, R78, c[0x0][0x3c8], PT ;  /* 0x0000f2004e007a0c */ /* 0x020fe40003f46270 */
        /* <DEDUP_REMOVED lines=20> */
.L_x_2217:
[----:B------:R-:W-:Y:S05]  /*ca30*/  BSYNC B0 ;  /* 0x0000000000007941 */ /* 0x000fea0003800000 */
.L_x_2216:
[----:B------:R-:W-:Y:S01]  /*ca40*/  IADD3 R0, R84, 0x40, RZ ;  /* 0x0000004054007810 */ /* 0x000fe20007ffe0ff */
[----:B--2-4-:R2:W4:Y:S01]  /*ca50*/  SHFL.IDX PT, R3, R10, 0x2, 0x181f ;  /* 0x00581f000a037f89 */ /* 0x01452200000e0000 */
[----:B------:R-:W-:Y:S02]  /*ca60*/  BSSY B0, `(.L_x_2218) ;  /* 0x0000019000007945 */ /* 0x000fe40003800000 */
[----:B------:R-:W-:Y:S01]  /*ca70*/  ISETP.GE.AND P0, PT, R0, R81, PT ;  /* 0x000000510000720c */ /* 0x000fe20003f06270 */
[----:B------:R2:W1:-:S12]  /*ca80*/  SHFL.IDX PT, R2, R11, 0x2, 0x181f ;  /* 0x00581f000b027f89 */ /* 0x00045800000e0000 */
        /* <DEDUP_REMOVED lines=22> */
.L_x_2219:
[----:B------:R-:W-:Y:S05]  /*cbf0*/  BSYNC B0 ;  /* 0x0000000000007941 */ /* 0x000fea0003800000 */
.L_x_2218:
[----:B------:R-:W-:Y:S01]  /*cc00*/  IADD3 R0, R84, 0x60, RZ ;  /* 0x0000006054007810 */ /* 0x000fe20007ffe0ff */
[----:B-1--4-:R1:W4:Y:S03]  /*cc10*/  SHFL.IDX PT, R3, R10, 0x3, 0x181f ;  /* 0x00781f000a037f89 */ /* 0x01232600000e0000 */
[----:B------:R-:W-:Y:S01]  /*cc20*/  ISETP.GE.AND P0, PT, R0, R81, PT ;  /* 0x000000510000720c */ /* 0x000fe20003f06270 */
[----:B------:R1:W2:-:S12]  /*cc30*/  SHFL.IDX PT, R2, R11, 0x3, 0x181f ;  /* 0x00781f000b027f89 */ /* 0x00029800000e0000 */
[----:B------:R-:W-:Y:S05]  /*cc40*/  @P0 EXIT ;  /* 0x000000000000094d */ /* 0x000fea0003800000 */
[----:B-----5:R-:W-:Y:S02]  /*cc50*/  ISETP.GE.AND P1, PT, R78, c[0x0][0x3c8], PT ;  /* 0x0000f2004e007a0c */ /* 0x020fe40003f26270 */
[----:B------:R-:W-:Y:S02]  /*cc60*/  ISETP.GE.AND P0, PT, R77, c[0x0][0x3c8], PT ;  /* 0x0000f2004d007a0c */ /* 0x000fe40003f06270 */
[----:B------:R-:W-:-:S09]  /*cc70*/  ISETP.GE.AND P2, PT, R82, c[0x0][0x3c8], PT ;  /* 0x0000f20052007a0c */ /* 0x000fd20003f46270 */
[----:B---3--:R-:W-:Y:S02]  /*cc80*/  @!P1 SHF.R.S32.HI R4, RZ, 0x1f, R78 ;  /* 0x0000001fff049819 */ /* 0x008fe4000001144e */
        /* <DEDUP_REMOVED lines=19> */
.L_x_2220:
        /* <DEDUP_REMOVED lines=12> */
.L_x_3025:


//--------------------- .text._ZN7cutlass13device_kernelIN5flash19enable_sm80_to_sm89INS1_16FlashAttnFwdSm80INS1_25CollectiveMainloopFwdSm80ILi8ELi1ELb0EN4cute5tupleIJNS5_1CILi128EEENS7_ILi96EEENS7_ILi256EEEEEELi256ENS_6half_tEfNS_4arch4Sm80ELb0ELb0ELb0ELb1ELb0ELb0ELb1ELb0EEENS1_21CollectiveEpilogueFwdINS6_IJS8_SA_S9_EEENS6_IJNS7_ILi1EEESI_SI_EEESC_SE_Li256ELb1ELb1ELb0ELb0EEENS1_19SingleTileSchedulerILb1ELb0ELb1ELi128EEEEEEEEEvNT_6ParamsE --------------------------
	.section	.text._ZN7cutlass13device_kernelIN5flash19enable_sm80_to_sm89INS1_16FlashAttnFwdSm80INS1_25CollectiveMainloopFwdSm80ILi8ELi1ELb0EN4cute5tupleIJNS5_1CILi128EEENS7_ILi96EEENS7_ILi256EEEEEELi256ENS_6half_tEfNS_4arch4Sm80ELb0ELb0ELb0ELb1ELb0ELb0ELb1ELb0EEENS1_21CollectiveEpilogueFwdINS6_IJS8_SA_S9_EEENS6_IJNS7_ILi1EEESI_SI_EEESC_SE_Li256ELb1ELb1ELb0ELb0EEENS1_19SingleTileSchedulerILb1ELb0ELb1ELi128EEEEEEEEEvNT_6ParamsE,"ax",@progbits
	.sectioninfo	@"SHI_REGISTERS=255"
	.align	128
.text._ZN7cutlass13device_kernelIN5flash19enable_sm80_to_sm89INS1_16FlashAttnFwdSm80INS1_25CollectiveMainloopFwdSm80ILi8ELi1ELb0EN4cute5tupleIJNS5_1CILi128EEENS7_ILi96EEENS7_ILi256EEEEEELi256ENS_6half_tEfNS_4arch4Sm80ELb0ELb0ELb0ELb1ELb0ELb0ELb1ELb0EEENS1_21CollectiveEpilogueFwdINS6_IJS8_SA_S9_EEENS6_IJNS7_ILi1EEESI_SI_EEESC_SE_Li256ELb1ELb1ELb0ELb0EEENS1_19SingleTileSchedulerILb1ELb0ELb1ELi128EEEEEEEEEvNT_6ParamsE:
        .type           _ZN7cutlass13device_kernelIN5flash19enable_sm80_to_sm89INS1_16FlashAttnFwdSm80INS1_25CollectiveMainloopFwdSm80ILi8ELi1ELb0EN4cute5tupleIJNS5_1CILi128EEENS7_ILi96EEENS7_ILi256EEEEEELi256ENS_6half_tEfNS_4arch4Sm80ELb0ELb0ELb0ELb1ELb0ELb0ELb1ELb0EEENS1_21CollectiveEpilogueFwdINS6_IJS8_SA_S9_EEENS6_IJNS7_ILi1EEESI_SI_EEESC_SE_Li256ELb1ELb1ELb0ELb0EEENS1_19SingleTileSchedulerILb1ELb0ELb1ELi128EEEEEEEEEvNT_6ParamsE,@function
        .size           _ZN7cutlass13device_kernelIN5flash19enable_sm80_to_sm89INS1_16FlashAttnFwdSm80INS1_25CollectiveMainloopFwdSm80ILi8ELi1ELb0EN4cute5tupleIJNS5_1CILi128EEENS7_ILi96EEENS7_ILi256EEEEEELi256ENS_6half_tEfNS_4arch4Sm80ELb0ELb0ELb0ELb1ELb0ELb0ELb1ELb0EEENS1_21CollectiveEpilogueFwdINS6_IJS8_SA_S9_EEENS6_IJNS7_ILi1EEESI_SI_EEESC_SE_Li256ELb1ELb1ELb0ELb0EEENS1_19SingleTileSchedulerILb1ELb0ELb1ELi128EEEEEEEEEvNT_6ParamsE,(.L_x_3026 - _ZN7cutlass13device_kernelIN5flash19enable_sm80_to_sm89INS1_16FlashAttnFwdSm80INS1_25CollectiveMainloopFwdSm80ILi8ELi1ELb0EN4cute5tupleIJNS5_1CILi128EEENS7_ILi96EEENS7_ILi256EEEEEELi256ENS_6half_tEfNS_4arch4Sm80ELb0ELb0ELb0ELb1ELb0ELb0ELb1ELb0EEENS1_21CollectiveEpilogueFwdINS6_IJS8_SA_S9_EEENS6_IJNS7_ILi1EEESI_SI_EEESC_SE_Li256ELb1ELb1ELb0ELb0EEENS1_19SingleTileSchedulerILb1ELb0ELb1ELi128EEEEEEEEEvNT_6ParamsE)
        .other          _ZN7cutlass13device_kernelIN5flash19enable_sm80_to_sm89INS1_16FlashAttnFwdSm80INS1_25CollectiveMainloopFwdSm80ILi8ELi1ELb0EN4cute5tupleIJNS5_1CILi128EEENS7_ILi96EEENS7_ILi256EEEEEELi256ENS_6half_tEfNS_4arch4Sm80ELb0ELb0ELb0ELb1ELb0ELb0ELb1ELb0EEENS1_21CollectiveEpilogueFwdINS6_IJS8_SA_S9_EEENS6_IJNS7_ILi1EEESI_SI_EEESC_SE_Li256ELb1ELb1ELb0ELb0EEENS1_19SingleTileSchedulerILb1ELb0ELb1ELi128EEEEEEEEEvNT_6ParamsE,@"STO_CUDA_ENTRY STV_DEFAULT"
_ZN7cutlass13device_kernelIN5flash19enable_sm80_to_sm89INS1_16FlashAttnFwdSm80INS1_25CollectiveMainloopFwdSm80ILi8ELi1ELb0EN4cute5tupleIJNS5_1CILi128EEENS7_ILi96EEENS7_ILi256EEEEEELi256ENS_6half_tEfNS_4arch4Sm80ELb0ELb0ELb0ELb1ELb0ELb0ELb1ELb0EEENS1_21CollectiveEpilogueFwdINS6_IJS8_SA_S9_EEENS6_IJNS7_ILi1EEESI_SI_EEESC_SE_Li256ELb1ELb1ELb0ELb0EEENS1_19SingleTileSchedulerILb1ELb0ELb1ELi128EEEEEEEEEvNT_6ParamsE:
        /* <DEDUP_REMOVED lines=17> */
.L_x_2222:
        /* <DEDUP_REMOVED lines=8> */
.L_x_2224:
[----:B------:R-:W-:-:S05]  /*0190*/  MOV R0, c[0x0][0x54c] ;  /* 0x0001530000007a02 */ /* 0x000fca0000000f00 */
.L_x_2223:
[----:B-----5:R-:W-:Y:S01]  /*01a0*/  IMAD R0, R0, c[0x0][0x548], RZ ;  /* 0x0001520000007a24 */ /* 0x020fe200078e02ff */
[----:B-1----:R-:W-:-:S04]  /*01b0*/  SHF.L.U32 R2, R48, 0x7, RZ ;  /* 0x0000000730027819 */ /* 0x002fc800000006ff */
[----:B------:R-:W-:-:S04]  /*01c0*/  ISETP.GE.AND P0, PT, R2, R0, PT ;  /* 0x000000000200720c */ /* 0x000fc80003f06270 */
[----:B------:R-:W-:-:S05]  /*01d0*/  SEL R0, R5, 0xffffffff, !P0 ;  /* 0xffffffff05007807 */ /* 0x000fca0004000000 */
[----:B------:R1:W-:Y:S01]  /*01e0*/  STL [R1+0x8], R0 ;  /* 0x0000080001007387 */ /* 0x0003e20000100800 */
[----:B------:R-:W-:Y:S05]  /*01f0*/  BRA `(.L_x_2225) ;  /* 0x0000013000007947 */ /* 0x000fea0003800000 */
.L_x_2221:
[----:B---3--:R-:W-:-:S04]  /*0200*/  ISETP.NE.U32.AND P0, PT, RZ, c[0x0][0x568], PT ;  /* 0x00015a00ff007a0c */ /* 0x008fc80003f05070 */
[----:B------:R-:W-:-:S13]  /*0210*/  ISETP.NE.AND.EX P0, PT, RZ, c[0x0][0x56c], PT, P0 ;  /* 0x00015b00ff007a0c */ /* 0x000fda0003f05300 */
[----:B------:R-:W-:Y:S05]  /*0220*/  @!P0 BRA `(.L_x_2226) ;  /* 0x0000002000008947 */ /* 0x000fea0003800000 */
[----:B------:R1:W5:Y:S01]  /*0230*/  LDG.E R0, [R2.64] ;  /* 0x0000000402007981 */ /* 0x000362000c1e1900 */
[----:B------:R-:W-:Y:S05]  /*0240*/  BRA `(.L_x_2227) ;  /* 0x0000009000007947 */ /* 0x000fea0003800000 */
.L_x_2226:
        /* <DEDUP_REMOVED lines=8> */
.L_x_2228:
[----:B------:R-:W-:-:S05]  /*02d0*/  MOV R0, c[0x0][0x54c] ;  /* 0x0001530000007a02 */ /* 0x000fca0000000f00 */
.L_x_2227:
[----:B-----5:R-:W-:Y:S01]  /*02e0*/  IMAD R0, R0, c[0x0][0x548], RZ ;  /* 0x0001520000007a24 */ /* 0x020fe200078e02ff */
[----:B-1----:R-:W-:-:S04]  /*02f0*/  SHF.L.U32 R2, R48, 0x7, RZ ;  /* 0x0000000730027819 */ /* 0x002fc800000006ff */
[----:B------:R-:W-:-:S04]  /*0300*/  ISETP.GE.AND P0, PT, R2, R0, PT ;  /* 0x000000000200720c */ /* 0x000fc80003f06270 */
[----:B------:R-:W-:-:S05]  /*0310*/  SEL R0, R5, 0xffffffff, !P0 ;  /* 0xffffffff05007807 */ /* 0x000fca0004000000 */
[----:B------:R1:W-:Y:S04]  /*0320*/  STL [R1+0x8], R0 ;  /* 0x0000080001007387 */ /* 0x0003e80000100800 */
.L_x_2225:
        /* <DEDUP_REMOVED lines=28> */
.L_x_2229:
[----:B------:R-:W-:-:S04]  /*04f0*/  ISETP.NE.U32.AND P0, PT, RZ, c[0x0][0x368], PT ;  /* 0x0000da00ff007a0c */ /* 0x000fc80003f05070 */
[----:B------:R-:W-:-:S13]  /*0500*/  ISETP.NE.AND.EX P0, PT, RZ, c[0x0][0x36c], PT, P0 ;  /* 0x0000db00ff007a0c */ /* 0x000fda0003f05300 */
[----:B------:R-:W-:Y:S05]  /*0510*/  @!P0 BRA `(.L_x_2230) ;  /* 0x0000003000008947 */ /* 0x000fea0003800000 */
[----:B--2---:R-:W-:-:S05]  /*0520*/  IMAD.WIDE R2, R49, R27, c[0x0][0x368] ;  /* 0x0000da0031027625 */ /* 0x004fca00078e021b */
[----:B------:R1:W5:Y:S01]  /*0530*/  LDG.E R0, [R2.64] ;  /* 0x0000000402007981 */ /* 0x000362000c1e1900 */
[----:B------:R-:W-:Y:S05]  /*0540*/  BRA `(.L_x_2231) ;  /* 0x0000004000007947 */ /* 0x000fea0003800000 */
.L_x_2230:
[----:B------:R-:W-:Y:S05]  /*0550*/  @!P4 BRA `(.L_x_2231) ;  /* 0x000000300000c947 */ /* 0x000fea0003800000 */
[----:B------:R1:W3:Y:S04]  /*0560*/  LDG.E R0, [R2.64] ;  /* 0x0000000402007981 */ /* 0x0002e8000c1e1900 */
[----:B-12---:R-:W3:Y:S02]  /*0570*/  LDG.E R2, [R2.64+0x4] ;  /* 0x0000040402027981 */ /* 0x006ee4000c1e1900 */
[----:B---3--:R-:W-:-:S05]  /*0580*/  IADD3 R0, -R0, R2, RZ ;  /* 0x0000000200007210 */ /* 0x008fca0007ffe1ff */
.L_x_2231:
        /* <DEDUP_REMOVED lines=223> */
[----:B------:R-:W-:Y:S01]  /*1380*/  ISETP.GE.AND P3, PT, R8, c[0x0][0x1d4], PT ;  /* 0x0000750008007a0c */ /* 0x000fe20003f66270 */
[----:B-1----:R-:W-:Y:S02]  /*1390*/  IMAD R11, R37, c[0x0][0x210], RZ ;  /* 0x00008400250b7a24 */ /* 0x002fe400078e02ff */
[----:B------:R-:W-:Y:S02]  /*13a0*/  IMAD.SHL.U32 R10, R32, 0x8, RZ ;  /* 0x00000008200a7824 */ /* 0x000fe400078e00ff */
[----:B------:R-:W-:Y:S02]  /*13b0*/  IMAD R11, R36, c[0x0][0x214], R11 ;  /* 0x00008500240b7a24 */ /* 0x000fe400078e020b */
[----:B---3--:R-:W-:-:S02]  /*13c0*/  IMAD.MOV.U32 R13, RZ, RZ, 0x10 ;  /* 0x00000010ff0d7424 */ /* 0x008fc400078e00ff */
[----:B------:R-:W-:Y:S02]  /*13d0*/  IMAD R12, R37, c[0x0][0x1e8], RZ ;  /* 0x00007a00250c7a24 */ /* 0x000fe400078e02ff */
[----:B--2---:R-:W-:Y:S02]  /*13e0*/  IMAD.SHL.U32 R0, R19, 0x40, RZ ;  /* 0x0000004013007824 */ /* 0x004fe400078e00ff */
        /* <DEDUP_REMOVED lines=17> */
[----:B------:R-:W-:Y:S01]  /*1500*/  IMAD R0, R20, c[0x0][0x218], RZ ;  /* 0x0000860014007a24 */ /* 0x000fe200078e02ff */
[----:B------:R-:W-:Y:S01]  /*1510*/  SEL R20, RZ, 0x1, P3 ;  /* 0x00000001ff147807 */ /* 0x000fe20001800000 */
        /* <DEDUP_REMOVED lines=41> */
.L_x_2234:
[----:B--2---:R-:W-:Y:S05]  /*17b0*/  BSYNC B0 ;  /* 0x0000000000007941 */ /* 0x004fea0003800000 */
.L_x_2233:
        /* <DEDUP_REMOVED lines=32> */
.L_x_2236:
[----:B------:R-:W-:Y:S05]  /*19c0*/  BSYNC B0 ;  /* 0x0000000000007941 */ /* 0x000fea0003800000 */
.L_x_2235:
        /* <DEDUP_REMOVED lines=34> */
.L_x_2238:
[----:B------:R-:W-:Y:S05]  /*1bf0*/  BSYNC B0 ;  /* 0x0000000000007941 */ /* 0x000fea0003800000 */
.L_x_2237:
[C---:B------:R-:W-:Y:S01]  /*1c00*/  IMAD R140, R149.reuse, -0x60, R140 ;  /* 0xffffffa0958c7824 */ /* 0x040fe200078e028c */
[----:B------:R-:W0:Y:S01]  /*1c10*/  LDGDEPBAR ;  /* 0x00000000000079af */ /* 0x000e220000000000 */
[----:B----4-:R-:W-:Y:S01]  /*1c20*/  IADD3 R12, R149, -0x1, RZ ;  /* 0xffffffff950c7810 */ /* 0x010fe20007ffe0ff */
[----:B------:R-:W-:Y:S01]  /*1c30*/  IMAD.MOV.U32 R150, RZ, RZ, R44 ;  /* 0x000000ffff967224 */ /* 0x000fe200078e002c */
[----:B------:R-:W-:Y:S01]  /*1c40*/  SEL R3, RZ, 0x4, P6 ;  /* 0x00000004ff037807 */ /* 0x000fe20003000000 */
        /* <DEDUP_REMOVED lines=9> */
[----:B------:R-:W-:Y:S01]  /*1ce0*/  LEA.HI R142, R35, R145, RZ, 0x5 ;  /* 0x00000091238e7211 */ /* 0x000fe200078f28ff */
[----:B------:R-:W-:Y:S01]  /*1cf0*/  STL.64 [R1+0x18], R150 ;  /* 0x0000189601007387 */ /* 0x000fe20000100a00 */
[----:B------:R-:W-:Y:S01]  /*1d00*/  P2R R72, PR, RZ, 0x20 ;  /* 0x00000020ff487803 */ /* 0x000fe20000000000 */
[----:B------:R-:W-:-:S02]  /*1d10*/  IMAD R0, R10, R146, R0 ;  /* 0x000000920a007224 */ /* 0x000fc400078e0200 */
[----:B------:R-:W-:Y:S02]  /*1d20*/  IMAD.MOV.U32 R144, RZ, RZ, c[0x0][0x1e0] ;  /* 0x00007800ff907624 */ /* 0x000fe400078e00ff */
[----:B------:R-:W-:Y:S01]  /*1d30*/  IMAD.IADD R0, R9, 0x1, R0 ;  /* 0x0000000109007824 */ /* 0x000fe200078e0200 */
[----:B------:R-:W-:Y:S01]  /*1d40*/  BAR.SYNC.DEFER_BLOCKING 0x0 ;  /* 0x0000000000007b1d */ /* 0x000fe20000010000 */
[----:B------:R-:W-:Y:S01]  /*1d50*/  @P2 LEA R6, P0, R8, c[0x0][0x1c8], 0x1 ;  /* 0x0000720008062a11 */ /* 0x000fe200078008ff */
[----:B------:R-:W-:Y:S02]  /*1d60*/  IMAD.MOV.U32 R148, RZ, RZ, c[0x0][0x1e4] ;  /* 0x00007900ff947624 */ /* 0x000fe400078e00ff */
[----:B------:R-:W-:Y:S01]  /*1d70*/  IMAD.WIDE.U32 R14, R144, 0x40, RZ ;  /* 0x00000040900e7825 */ /* 0x000fe200078e00ff */
[----:B-1----:R-:W-:Y:S02]  /*1d80*/  @P2 LEA.HI.X R7, R8, c[0x0][0x1cc], R0, 0x1, P0 ;  /* 0x0000730008072a11 */ /* 0x002fe400000f0c00 */
[----:B------:R-:W-:Y:S01]  /*1d90*/  ISETP.GE.AND P0, PT, R18, 0x41, PT ;  /* 0x000000411200780c */ /* 0x000fe20003f06270 */
[----:B------:R-:W-:-:S02]  /*1da0*/  IMAD.SHL.U32 R13, R148, 0x40, RZ ;  /* 0x00000040940d7824 */ /* 0x000fc400078e00ff */
[----:B------:R-:W-:Y:S02]  /*1db0*/  IMAD.MOV.U32 R16, RZ, RZ, R40 ;  /* 0x000000ffff107224 */ /* 0x000fe400078e0028 */
[----:B------:R-:W-:Y:S02]  /*1dc0*/  IMAD.MOV.U32 R17, RZ, RZ, R41 ;  /* 0x000000ffff117224 */ /* 0x000fe400078e0029 */
[----:B------:R-:W-:-:S05]  /*1dd0*/  IMAD.MOV.U32 R16, RZ, RZ, R38 ;  /* 0x000000ffff107224 */ /* 0x000fca00078e0026 */
[----:B------:R1:W-:Y:S04]  /*1de0*/  STL.64 [R1+0x30], R16 ;  /* 0x0000301001007387 */ /* 0x0003e80000100a00 */
[----:B------:R-:W-:Y:S01]  /*1df0*/  @!PT LDS RZ, [RZ] ;  /* 0x00000000fffff984 */ /* 0x000fe20000000800 */
[----:B------:R-:W-:Y:S01]  /*1e00*/  @!PT LDS RZ, [RZ] ;  /* 0x00000000fffff984 */ /* 0x000fe20000000800 */
[----:B------:R-:W-:Y:S01]  /*1e10*/  @!PT LDS RZ, [RZ] ;  /* 0x00000000fffff984 */ /* 0x000fe20000000800 */
[----:B------:R4:W-:Y:S04]  /*1e20*/  @P2 LDGSTS.E.BYPASS.LTC128B.128 [R251+0xc100], [R6.64], !P3 ;  /* 0x0c10000006fb2fae */ /* 0x0009e8000d901d44 */
[----:B------:R4:W-:Y:S04]  /*1e30*/  @P2 LDGSTS.E.BYPASS.LTC128B.128 [R251+0xf100], [R6.64+0x80], !P5 ;  /* 0x0f10008006fb2fae */ /* 0x0009e8000e901d44 */
[----:B------:R4:W-:Y:S04]  /*1e40*/  @P2 LDGSTS.E.BYPASS.LTC128B.128 [R251+0x12100], [R6.64+0x100], !P6 ;  /* 0x1210010006fb2fae */ /* 0x0009e8000f101d44 */
[----:B------:R4:W-:Y:S02]  /*1e50*/  @P2 LDGSTS.E.BYPASS.LTC128B.128 [R251+0x15100], [R6.64+0x180], !P4 ;  /* 0x1510018006fb2fae */ /* 0x0009e4000e101d44 */
[----:B----4-:R-:W-:-:S02]  /*1e60*/  @P1 LEA R7, P2, R144, R8, 0x5 ;  /* 0x0000000890071211 */ /* 0x010fc400078428ff */
[----:B------:R-:W-:Y:S02]  /*1e70*/  SEL R6, RZ, 0x2, P5 ;  /* 0x00000002ff067807 */ /* 0x000fe40002800000 */
[----:B------:R-:W-:Y:S02]  /*1e80*/  @P1 LEA.HI.X R11, R144, R0, R148, 0x5, P2 ;  /* 0x00000000900b1211 */ /* 0x000fe400010f2c94 */
[----:B------:R-:W-:Y:S01]  /*1e90*/  @P0 IADD3 R9, P2, R8, R14, RZ ;  /* 0x0000000e08090210 */ /* 0x000fe20007f5e0ff */
[----:B------:R-:W-:Y:S01]  /*1ea0*/  IMAD R8, R10, c[0x0][0x208], RZ ;  /* 0x000082000a087a24 */ /* 0x000fe200078e02ff */
[----:B------:R-:W-:Y:S01]  /*1eb0*/  IADD3 R19, R3, R6, R20 ;  /* 0x0000000603137210 */ /* 0x000fe20007ffe014 */
[----:B------:R-:W-:Y:S01]  /*1ec0*/  IMAD.SHL.U32 R14, R23, 0x8, RZ ;  /* 0x00000008170e7824 */ /* 0x000fe200078e00ff */
[----:B------:R-:W-:Y:S01]  /*1ed0*/  @P0 IADD3.X R15, R0, R15, R13, P2, !PT ;  /* 0x0000000f000f0210 */ /* 0x000fe200017fe40d */
[----:B------:R-:W-:Y:S01]  /*1ee0*/  IMAD R3, R12, c[0x0][0x20c], R8 ;  /* 0x000083000c037a24 */ /* 0x000fe200078e0208 */
[----:B------:R-:W-:Y:S01]  /*1ef0*/  @P1 LEA R10, P2, R7, c[0x0][0x1c8], 0x1 ;  /* 0x00007200070a1a11 */ /* 0x000fe200078408ff */
[----:B------:R-:W-:-:S02]  /*1f00*/  IMAD.SHL.U32 R0, R26, 0x40, RZ ;  /* 0x000000401a007824 */ /* 0x000fc400078e00ff */
        /* <DEDUP_REMOVED lines=18> */
[----:B------:R-:W-:-:S02]  /*2030*/  IMAD.IADD R19, R19, 0x1, R7 ;  /* 0x0000000113137824 */ /* 0x000fc400078e0207 */
[----:B------:R-:W-:Y:S01]  /*2040*/  LEA.HI.X R7, R12, c[0x0][0x1fc], R3, 0x1, P2 ;  /* 0x00007f000c077a11 */ /* 0x000fe200010f0c03 */
[----:B------:R4:W-:Y:S01]  /*2050*/  @P0 LDGSTS.E.BYPASS.LTC128B.128 [R251+0xe100], [R8.64], !P3 ;  /* 0x0e10000008fb0fae */ /* 0x0009e2000d901d44 */
[----:B------:R-:W-:Y:S01]  /*2060*/  IMAD.MOV.U32 R3, RZ, RZ, c[0x0][0x208] ;  /* 0x00008200ff037624 */ /* 0x000fe200078e00ff */
[----:B------:R-:W-:Y:S01]  /*2070*/  LOP3.LUT P2, RZ, R26, 0x2, RZ, 0xc0, !PT ;  /* 0x000000021aff7812 */ /* 0x000fe2000784c0ff */
[----:B------:R-:W-:Y:S01]  /*2080*/  IMAD.MOV.U32 R12, RZ, RZ, 0x6 ;  /* 0x00000006ff0c7424 */ /* 0x000fe200078e00ff */
[----:B------:R4:W-:Y:S01]  /*2090*/  @P0 LDGSTS.E.BYPASS.LTC128B.128 [R251+0x11100], [R8.64+0x80], !P5 ;  /* 0x1110008008fb0fae */ /* 0x0009e2000e901d44 */
[----:B------:R-:W-:Y:S01]  /*20a0*/  IMAD.SHL.U32 R56, R3, 0x40, RZ ;  /* 0x0000004003387824 */ /* 0x000fe200078e00ff */
[----:B------:R-:W-:Y:S01]  /*20b0*/  LOP3.LUT P5, RZ, R19, 0x2, RZ, 0xc0, !PT ;  /* 0x0000000213ff7812 */ /* 0x000fe200078ac0ff */
[----:B------:R-:W-:Y:S01]  /*20c0*/  IMAD R0, R32, 0x200, R14 ;  /* 0x0000020020007824 */ /* 0x000fe200078e020e */
[----:B------:R4:W-:Y:S01]  /*20d0*/  @P0 LDGSTS.E.BYPASS.LTC128B.128 [R251+0x14100], [R8.64+0x100], !P6 ;  /* 0x1410010008fb0fae */ /* 0x0009e2000f101d44 */
[----:B------:R-:W-:-:S02]  /*20e0*/  SHF.L.U64.HI R27, R3, R12, c[0x0][0x20c] ;  /* 0x00008300031b7619 */ /* 0x000fc4000001020c */
[----:B------:R-:W-:Y:S01]  /*20f0*/  IMAD.SHL.U32 R167, R0, 0x2, RZ ;  /* 0x0000000200a77824 */ /* 0x000fe200078e00ff */
[----:B------:R4:W-:Y:S01]  /*2100*/  @P0 LDGSTS.E.BYPASS.LTC128B.128 [R251+0x17100], [R8.64+0x180], !P4 ;  /* 0x1710018008fb0fae */ /* 0x0009e2000e101d44 */
[--C-:B------:R-:W-:Y:S01]  /*2110*/  IADD3 R24, P1, P0, R56, 0x80, R6.reuse ;  /* 0x0000008038187810 */ /* 0x100fe2000783e006 */
[----:B------:R-:W-:Y:S02]  /*2120*/  IMAD.SHL.U32 R0, R142, 0x20, RZ ;  /* 0x000000208e007824 */ /* 0x000fe400078e00ff */
[----:B------:R-:W0:Y:S01]  /*2130*/  LDGDEPBAR ;  /* 0x00000000000079af */ /* 0x000e220000000000 */
[----:B--23--:R-:W-:Y:S02]  /*2140*/  IADD3.X R25, R27, RZ, R7, P1, P0 ;  /* 0x000000ff1b197210 */ /* 0x00cfe40000fe0407 */
[----:B------:R-:W-:Y:S02]  /*2150*/  IADD3 R22, P1, P0, R56, 0x100, R6 ;  /* 0x0000010038167810 */ /* 0x000fe4000783e006 */
[----:B------:R-:W-:-:S02]  /*2160*/  LOP3.LUT R0, R0, 0x7ffffc00, RZ, 0xc0, !PT ;  /* 0x7ffffc0000007812 */ /* 0x000fc400078ec0ff */
[--C-:B------:R-:W-:Y:S02]  /*2170*/  IADD3.X R23, R27, RZ, R7.reuse, P1, P0 ;  /* 0x000000ff1b177210 */ /* 0x100fe40000fe0407 */
[----:B------:R-:W-:Y:S01]  /*2180*/  IADD3 R20, P1, P0, R56, 0x180, R6 ;  /* 0x0000018038147810 */ /* 0x000fe2000783e006 */
[----:B------:R-:W-:Y:S01]  /*2190*/  IMAD.IADD R0, R5, 0x1, R0 ;  /* 0x0000000105007824 */ /* 0x000fe200078e0200 */
[----:B------:R-:W-:Y:S02]  /*21a0*/  IADD3 R3, R167, 0xc100, RZ ;  /* 0x0000c100a7037810 */ /* 0x000fe40007ffe0ff */
[----:B------:R-:W-:Y:S01]  /*21b0*/  IADD3.X R21, R27, RZ, R7, P1, P0 ;  /* 0x000000ff1b157210 */ /* 0x000fe20000fe0407 */
[----:B------:R-:W-:Y:S01]  /*21c0*/  IMAD.SHL.U32 R222, R0, 0x2, RZ ;  /* 0x0000000200de7824 */ /* 0x000fe200078e00ff */
[C---:B------:R-:W-:Y:S01]  /*21d0*/  ISETP.LT.OR P1, PT, R18.reuse, 0x1, P3 ;  /* 0x000000011200780c */ /* 0x040fe20001f21670 */
[----:B------:R-:W-:Y:S01]  /*21e0*/  IMAD.MOV.U32 R0, RZ, RZ, 0x40 ;  /* 0x00000040ff007424 */ /* 0x000fe200078e00ff */
[----:B------:R-:W-:Y:S01]  /*21f0*/  ISETP.LT.OR P0, PT, R18, 0x1, !P5 ;  /* 0x000000011200780c */ /* 0x000fe20006f01670 */
[--C-:B------:R-:W-:Y:S01]  /*2200*/  IMAD R223, R4, 0x2, R222.reuse ;  /* 0x0000000204df7824 */ /* 0x100fe200078e02de */
[----:B------:R-:W-:Y:S01]  /*2210*/  IADD3 R226, R167, 0xc120, RZ ;  /* 0x0000c120a7e27810 */ /* 0x000fe20007ffe0ff */
[C---:B------:R-:W-:Y:S01]  /*2220*/  IMAD R225, R2.reuse, 0x2, R222 ;  /* 0x0000000202e17824 */ /* 0x040fe200078e02de */
[----:B------:R-:W-:Y:S01]  /*2230*/  @P2 IADD3 R226, R3, -0x20, RZ ;  /* 0xffffffe003e22810 */ /* 0x000fe20007ffe0ff */
[----:B------:R-:W-:Y:S01]  /*2240*/  IMAD R224, R2, 0x2, R223 ;  /* 0x0000000202e07824 */ /* 0x000fe200078e02df */
[----:B-1----:R-:W-:Y:S01]  /*2250*/  IADD3 R16, P2, R56, R6, RZ ;  /* 0x0000000638107210 */ /* 0x002fe20007f5e0ff */
        /* <DEDUP_REMOVED lines=15> */
[----:B----4-:R-:W-:Y:S01]  /*2350*/  LDSM.16.M88.4 R8, [R222+0x18100] ;  /* 0x01810000de08783b */ /* 0x010fe20000000200 */
        /* <DEDUP_REMOVED lines=11> */
[----:B------:R-:W1:Y:S01]  /*2410*/  LDSM.16.M88.4 R52, [R167+0xd100] ;  /* 0x00d10000a734783b */ /* 0x000e620000000200 */
[C---:B------:R-:W-:Y:S02]  /*2420*/  IADD3 R231, R226.reuse, 0x9800, RZ ;  /* 0x00009800e2e77810 */ /* 0x040fe40007ffe0ff */
[C---:B------:R-:W-:Y:S01]  /*2430*/  IADD3 R230, R226.reuse, 0xa000, RZ ;  /* 0x0000a000e2e67810 */ /* 0x040fe20007ffe0ff */
[----:B------:R-:W2:Y:S01]  /*2440*/  LDSM.16.M88.4 R48, [R167+0xd900] ;  /* 0x00d90000a730783b */ /* 0x000ea20000000200 */
[C---:B------:R-:W-:Y:S02]  /*2450*/  IADD3 R229, R226.reuse, 0xa800, RZ ;  /* 0x0000a800e2e57810 */ /* 0x040fe40007ffe0ff */
[C---:B------:R-:W-:Y:S01]  /*2460*/  IADD3 R228, R226.reuse, 0xb000, RZ ;  /* 0x0000b000e2e47810 */ /* 0x040fe20007ffe0ff */
[----:B------:R-:W3:Y:S01]  /*2470*/  LDSM.16.M88.4 R44, [R167+0xe100] ;  /* 0x00e10000a72c783b */ /* 0x000ee20000000200 */
[----:B------:R-:W-:-:S03]  /*2480*/  IADD3 R227, R226, 0xb800, RZ ;  /* 0x0000b800e2e37810 */ /* 0x000fc60007ffe0ff */
[----:B------:R-:W4:Y:S04]  /*2490*/  LDSM.16.M88.4 R40, [R167+0xe900] ;  /* 0x00e90000a728783b */ /* 0x000f280000000200 */
[----:B------:R-:W-:Y:S04]  /*24a0*/  LDSM.16.M88.4 R36, [R226] ;  /* 0x00000000e224783b */ /* 0x000fe80000000200 */
[----:B------:R-:W-:Y:S04]  /*24b0*/  LDSM.16.M88.4 R80, [R226+0x800] ;  /* 0x00080000e250783b */ /* 0x000fe80000000200 */
[----:B------:R-:W-:Y:S04]  /*24c0*/  LDSM.16.M88.4 R96, [R226+0x1000] ;  /* 0x00100000e260783b */ /* 0x000fe80000000200 */
[----:B------:R-:W-:Y:S04]  /*24d0*/  LDSM.16.M88.4 R100, [R226+0x1800] ;  /* 0x00180000e264783b */ /* 0x000fe80000000200 */
[----:B------:R-:W5:Y:S04]  /*24e0*/  LDSM.16.M88.4 R116, [R226+0x2000] ;  /* 0x00200000e274783b */ /* 0x000f680000000200 */
[----:B------:R-:W4:Y:S04]  /*24f0*/  LDSM.16.M88.4 R120, [R226+0x2800] ;  /* 0x00280000e278783b */ /* 0x000f280000000200 */
[----:B------:R-:W-:Y:S01]  /*2500*/  @!PT LDS RZ, [RZ] ;  /* 0x00000000fffff984 */ /* 0x000fe20000000800 */
[----:B------:R-:W-:Y:S01]  /*2510*/  @!PT LDS RZ, [RZ] ;  /* 0x00000000fffff984 */ /* 0x000fe20000000800 */
[----:B------:R-:W-:Y:S01]  /*2520*/  @!PT LDS RZ, [RZ] ;  /* 0x00000000fffff984 */ /* 0x000fe20000000800 */
[----:B------:R3:W-:Y:S01]  /*2530*/  LDGSTS.E.BYPASS.LTC128B.128 [R251+0x100], [R6.64], !P1 ;  /* 0x0010000006fb7fae */ /* 0x0007e2000c901d44 */
[----:B------:R-:W-:Y:S01]  /*2540*/  LOP3.LUT P1, RZ, R19, 0x4, RZ, 0xc0, !PT ;  /* 0x0000000413ff7812 */ /* 0x000fe2000782c0ff */
[----:B-1----:R-:W-:Y:S02]  /*2550*/  HMMA.16816.F32 R60, R8, R54, RZ ;  /* 0x00000036083c723c */ /* 0x002fe400000018ff */
        /* <DEDUP_REMOVED lines=9> */
[C---:B------:R-:W-:Y:S08]  /*25f0*/  HMMA.16816.F32 R92, R8.reuse, R46, RZ ;  /* 0x0000002e085c723c */ /* 0x040ff000000018ff */
[----:B----4-:R-:W-:Y:S02]  /*2600*/  HMMA.16816.F32 R104, R8, R40, RZ ;  /* 0x000000280868723c */ /* 0x010fe400000018ff */
[----:B------:R2:W-:Y:S01]  /*2610*/  LDGSTS.E.BYPASS.LTC128B.128 [R251+0x1100], [R16.64], !P0 ;  /* 0x0110000010fb7fae */ /* 0x0005e2000c101d44 */
[----:B------:R-:W-:-:S02]  /*2620*/  ISETP.LT.OR P0, PT, R18, 0x21, !P5 ;  /* 0x000000211200780c */ /* 0x000fc40006f01670 */
[----:B------:R-:W-:-:S03]  /*2630*/  ISETP.LT.OR P5, PT, R18, 0x41, !P5 ;  /* 0x000000411200780c */ /* 0x000fc60006fa1670 */
[----:B------:R-:W-:Y:S08]  /*2640*/  HMMA.16816.F32 R88, R8, R42, RZ ;  /* 0x0000002a0858723c */ /* 0x000ff000000018ff */
[----:B------:R3:W-:Y:S01]  /*2650*/  LDGSTS.E.BYPASS.LTC128B.128 [R251+0x4100], [R24.64], !P0 ;  /* 0x0410000018fb7fae */ /* 0x0007e2000c101d44 */
[----:B------:R-:W-:Y:S01]  /*2660*/  LOP3.LUT P0, RZ, R26, 0x4, RZ, 0xc0, !PT ;  /* 0x000000041aff7812 */ /* 0x000fe2000780c0ff */
[----:B-----5:R-:W-:Y:S03]  /*2670*/  HMMA.16816.F32 R84, R12, R116, R84 ;  /* 0x000000740c54723c */ /* 0x020fe60000001854 */
[----:B------:R-:W-:-:S02]  /*2680*/  SEL R0, R0, 0xffffffc0, !P0 ;  /* 0xffffffc000007807 */ /* 0x000fc40004000000 */
[C---:B------:R-:W-:Y:S02]  /*2690*/  ISETP.LT.OR P0, PT, R18.reuse, 0x21, !P1 ;  /* 0x000000211200780c */ /* 0x040fe40004f01670 */
[----:B------:R-:W-:Y:S01]  /*26a0*/  ISETP.LT.OR P1, PT, R18, 0x41, !P1 ;  /* 0x000000411200780c */ /* 0x000fe20004f21670 */
[----:B------:R-:W-:Y:S01]  /*26b0*/  IMAD.IADD R221, R167, 0x1, R0 ;  /* 0x00000001a7dd7824 */ /* 0x000fe200078e0200 */
[----:B------:R-:W-:Y:S01]  /*26c0*/  HMMA.16816.F32 R92, R12, R118, R92 ;  /* 0x000000760c5c723c */ /* 0x000fe2000000185c */
[----:B------:R-:W-:-:S07]  /*26d0*/  IMAD.IADD R220, R0, 0x1, R226 ;  /* 0x0000000100dc7824 */ /* 0x000fce00078e02e2 */
[----:B------:R-:W-:Y:S01]  /*26e0*/  HMMA.16816.F32 R88, R12, R122, R88 ;  /* 0x0000007a0c58723c */ /* 0x000fe20000001858 */
[----:B------:R4:W-:Y:S01]  /*26f0*/  LDGSTS.E.BYPASS.LTC128B.128 [R251+0x7100], [R22.64], !P0 ;  /* 0x0710000016fb7fae */ /* 0x0009e2000c101d44 */
[----:B-1----:R-:W-:-:S05]  /*2700*/  IADD3 R6, P0, R16, R56, RZ ;  /* 0x0000003810067210 */ /* 0x002fca0007f1e0ff */
[----:B------:R-:W-:Y:S01]  /*2710*/  IMAD.X R7, R17, 0x1, R27, P0 ;  /* 0x0000000111077824 */ /* 0x000fe200000e061b */
[C---:B------:R-:W-:Y:S01]  /*2720*/  ISETP.LT.OR P0, PT, R18.reuse, 0x21, !P2 ;  /* 0x000000211200780c */ /* 0x040fe20005701670 */
[C---:B---3--:R-:W-:Y:S08]  /*2730*/  HMMA.16816.F32 R24, R8.reuse, R28, RZ ;  /* 0x0000001c0818723c */ /* 0x048ff000000018ff */
[----:B------:R-:W-:Y:S04]  /*2740*/  HMMA.16816.F32 R56, R8, R52, RZ ;  /* 0x000000340838723c */ /* 0x000fe800000018ff */
[----:B------:R4:W-:Y:S01]  /*2750*/  LDGSTS.E.BYPASS.LTC128B.128 [R251+0xa100], [R20.64], !P0 ;  /* 0x0a10000014fb7fae */ /* 0x0009e2000c101d44 */
[----:B------:R-:W-:-:S11]  /*2760*/  ISETP.LT.OR P0, PT, R18, 0x41, P3 ;  /* 0x000000411200780c */ /* 0x000fd60001f01670 */
[C---:B------:R-:W-:Y:S02]  /*2770*/  HMMA.16816.F32 R68, R12.reuse, R36, R24 ;  /* 0x000000240c44723c */ /* 0x040fe40000001818 */
[----:B------:R1:W-:Y:S01]  /*2780*/  LDGSTS.E.BYPASS.LTC128B.128 [R251+0x2100], [R6.64], !P0 ;  /* 0x0210000006fb7fae */ /* 0x0003e2000c101d44 */
[----:B------:R-:W-:Y:S02]  /*2790*/  ISETP.LT.OR P0, PT, R18, 0x41, !P2 ;  /* 0x000000411200780c */ /* 0x000fe40005701670 */
[----:B------:R-:W-:Y:S01]  /*27a0*/  ISETP.GE.AND P2, PT, R141, 0x61, PT ;  /* 0x000000618d00780c */ /* 0x000fe20003f46270 */
[----:B------:R1:W-:Y:S01]  /*27b0*/  LDGSTS.E.BYPASS.LTC128B.128 [R251+0x5100], [R6.64+0x80], !P5 ;  /* 0x0510008006fb7fae */ /* 0x0003e2000e901d44 */
[----:B------:R-:W-:Y:S01]  /*27c0*/  ISETP.NE.AND P5, PT, R72, RZ, PT ;  /* 0x000000ff4800720c */ /* 0x000fe20003fa5270 */
[----:B------:R-:W-:Y:S02]  /*27d0*/  HMMA.16816.F32 R24, R12, R98, R60 ;  /* 0x000000620c18723c */ /* 0x000fe4000000183c */
[----:B------:R1:W-:Y:S06]  /*27e0*/  LDGSTS.E.BYPASS.LTC128B.128 [R251+0x8100], [R6.64+0x100], !P1 ;  /* 0x0810010006fb7fae */ /* 0x0003ec000c901d44 */
[C---:B----4-:R-:W-:Y:S01]  /*27f0*/  HMMA.16816.F32 R20, R8.reuse, R30, RZ ;  /* 0x0000001e0814723c */ /* 0x050fe200000018ff */
[----:B------:R1:W-:Y:S04]  /*2800*/  LDGSTS.E.BYPASS.LTC128B.128 [R251+0xb100], [R6.64+0x180], !P0 ;  /* 0x0b10018006fb7fae */ /* 0x0003e8000c101d44 */
[----:B------:R-:W-:Y:S03]  /*2810*/  LDSM.16.M88.4 R48, [R221+0xc100] ;  /* 0x00c10000dd30783b */ /* 0x000fe60000000200 */
[C---:B------:R-:W-:Y:S01]  /*2820*/  HMMA.16816.F32 R28, R8.reuse, R32, RZ ;  /* 0x00000020081c723c */ /* 0x040fe200000018ff */
[----:B------:R-:W-:Y:S04]  /*2830*/  LDSM.16.M88.4 R44, [R221+0xc900] ;  /* 0x00c90000dd2c783b */ /* 0x000fe80000000200 */
[----:B------:R-:W-:Y:S03]  /*2840*/  LDSM.16.M88.4 R40, [R221+0xd100] ;  /* 0x00d10000dd28783b */ /* 0x000fe60000000200 */
[----:B------:R-:W-:Y:S01]  /*2850*/  HMMA.16816.F32 R32, R8, R34, RZ ;  /* 0x000000220820723c */ /* 0x000fe200000018ff */
[----:B------:R-:W3:Y:S04]  /*2860*/  LDSM.16.M88.4 R8, [R225+0x18100] ;  /* 0x01810000e108783b */ /* 0x000ee80000000200 */
[----:B------:R-:W-:Y:S03]  /*2870*/  LDSM.16.M88.4 R108, [R221+0xe900] ;  /* 0x00e90000dd6c783b */ /* 0x000fe60000000200 */
[C---:B------:R-:W-:Y:S01]  /*2880*/  HMMA.16816.F32 R52, R12.reuse, R38, R20 ;  /* 0x000000260c34723c */ /* 0x040fe20000001814 */
[----:B--2---:R-:W-:Y:S04]  /*2890*/  LDSM.16.M88.4 R16, [R224+0x18100] ;  /* 0x01810000e010783b */ /* 0x004fe80000000200 */
[----:B------:R-:W-:Y:S03]  /*28a0*/  LDSM.16.M88.4 R112, [R220] ;  /* 0x00000000dc70783b */ /* 0x000fe60000000200 */
[C---:B------:R-:W-:Y:S01]  /*28b0*/  HMMA.16816.F32 R36, R12.reuse, R80, R28 ;  /* 0x000000500c24723c */ /* 0x040fe2000000181c */
[----:B------:R-:W-:Y:S04]  /*28c0*/  LDSM.16.M88.4 R116, [R226+0x4800] ;  /* 0x00480000e274783b */ /* 0x000fe80000000200 */
[----:B------:R-:W-:Y:S03]  /*28d0*/  LDSM.16.M88.4 R124, [R167+0x15900] ;  /* 0x01590000a77c783b */ /* 0x000fe60000000200 */
[C---:B------:R-:W-:Y:S01]  /*28e0*/  HMMA.16816.F32 R20, R12.reuse, R100, R64 ;  /* 0x000000640c14723c */ /* 0x040fe20000001840 */
[----:B------:R-:W-:Y:S04]  /*28f0*/  LDSM.16.M88.4 R136, [R221+0x15100] ;  /* 0x01510000dd88783b */ /* 0x000fe80000000200 */
[----:B------:R-:W-:Y:S03]  /*2900*/  LDSM.16.M88.4 R128, [R221+0x15900] ;  /* 0x01590000dd80783b */ /* 0x000fe60000000200 */
[C---:B------:R-:W-:Y:S01]  /*2910*/  HMMA.16816.F32 R64, R12.reuse, R102, R76 ;  /* 0x000000660c40723c */ /* 0x040fe2000000184c */
[----:B------:R-:W2:Y:S04]  /*2920*/  LDSM.16.M88.4 R100, [R221+0xe100] ;  /* 0x00e10000dd64783b */ /* 0x000ea80000000200 */
[----:B------:R-:W-:Y:S03]  /*2930*/  LDSM.16.M88.4 R76, [R220+0x800] ;  /* 0x00080000dc4c783b */ /* 0x000fe60000000200 */
[C---:B------:R-:W-:Y:S01]  /*2940*/  HMMA.16816.F32 R28, R12.reuse, R96, R56 ;  /* 0x000000600c1c723c */ /* 0x040fe20000001838 */
[----:B------:R-:W4:Y:S04]  /*2950*/  LDSM.16.M88.4 R56, [R221+0xd900] ;  /* 0x00d90000dd38783b */ /* 0x000f280000000200 */
[----:B------:R-:W-:Y:S03]  /*2960*/  LDSM.16.M88.4 R132, [R221+0x16100] ;  /* 0x01610000dd84783b */ /* 0x000fe60000000200 */
[C---:B------:R-:W-:Y:S01]  /*2970*/  HMMA.16816.F32 R32, R12.reuse, R82, R32 ;  /* 0x000000520c20723c */ /* 0x040fe20000001820 */
[----:B------:R-:W0:Y:S07]  /*2980*/  LDGDEPBAR ;  /* 0x00000000000079af */ /* 0x000e2e0000000000 */
[----:B------:R-:W-:Y:S08]  /*2990*/  HMMA.16816.F32 R96, R12, R120, R104 ;  /* 0x000000780c60723c */ /* 0x000ff00000001868 */
[C---:B---3--:R-:W-:Y:S01]  /*29a0*/  HMMA.16816.F32 R12, R8.reuse, R48, R68 ;  /* 0x00000030080c723c */ /* 0x048fe20000001844 */
[----:B------:R-:W-:Y:S07]  /*29b0*/  LDSM.16.M88.4 R68, [R220+0x1000] ;  /* 0x00100000dc44783b */ /* 0x000fee0000000200 */
[C---:B------:R-:W-:Y:S08]  /*29c0*/  HMMA.16816.F32 R72, R8.reuse, R44, R36 ;  /* 0x0000002c0848723c */ /* 0x040ff00000001824 */
[C---:B------:R-:W-:Y:S01]  /*29d0*/  HMMA.16816.F32 R60, R8.reuse, R46, R32 ;  /* 0x0000002e083c723c */ /* 0x040fe20000001820 */
[----:B------:R-:W3:Y:S07]  /*29e0*/  LDSM.16.M88.4 R44, [R220+0x1800] ;  /* 0x00180000dc2c783b */ /* 0x000eee0000000200 */
[C---:B------:R-:W-:Y:S08]  /*29f0*/  HMMA.16816.F32 R80, R8.reuse, R50, R52 ;  /* 0x000000320850723c */ /* 0x040ff00000001834 */
[C---:B------:R-:W-:Y:S08]  /*2a00*/  HMMA.16816.F32 R52, R8.reuse, R40, R28 ;  /* 0x000000280834723c */ /* 0x040ff0000000181c */
[C---:B------:R-:W-:Y:S08]  /*2a10*/  HMMA.16816.F32 R48, R8.reuse, R42, R24 ;  /* 0x0000002a0830723c */ /* 0x040ff00000001818 */
[C---:B--2---:R-:W-:Y:S08]  /*2a20*/  HMMA.16816.F32 R32, R8.reuse, R100, R84 ;  /* 0x000000640820723c */ /* 0x044ff00000001854 */
[C---:B------:R-:W-:Y:S08]  /*2a30*/  HMMA.16816.F32 R28, R8.reuse, R102, R92 ;  /* 0x00000066081c723c */ /* 0x040ff0000000185c */
[C---:B------:R-:W-:Y:S08]  /*2a40*/  HMMA.16816.F32 R24, R8.reuse, R108, R96 ;  /* 0x0000006c0818723c */ /* 0x040ff00000001860 */
[----:B------:R-:W-:Y:S08]  /*2a50*/  HMMA.16816.F32 R104, R8, R110, R88 ;  /* 0x0000006e0868723c */ /* 0x000ff00000001858 */
[----:B------:R-:W-:Y:S01]  /*2a60*/  HMMA.16816.F32 R100, R16, R112, R12 ;  /* 0x000000701064723c */ /* 0x000fe2000000180c */
[----:B------:R-:W2:Y:S07]  /*2a70*/  LDSM.16.M88.4 R12, [R220+0x2000] ;  /* 0x00200000dc0c783b */ /* 0x000eae0000000200 */
[C---:B----4-:R-:W-:Y:S01]  /*2a80*/  HMMA.16816.F32 R40, R8.reuse, R56, R20 ;  /* 0x000000380828723c */ /* 0x050fe20000001814 */
[----:B------:R-:W-:Y:S07]  /*2a90*/  LDSM.16.M88.4 R20, [R220+0x2800] ;  /* 0x00280000dc14783b */ /* 0x000fee0000000200 */
[----:B------:R-:W-:Y:S01]  /*2aa0*/  HMMA.16816.F32 R36, R8, R58, R64 ;  /* 0x0000003a0824723c */ /* 0x000fe20000001840 */
[----:B------:R-:W-:Y:S04]  /*2ab0*/  LDSM.16.M88.4 R8, [R222+0x1c100] ;  /* 0x01c10000de08783b */ /* 0x000fe80000000200 */
[----:B------:R-:W-:Y:S03]  /*2ac0*/  LDSM.16.M88.4 R64, [R167+0x10900] ;  /* 0x01090000a740783b */ /* 0x000fe60000000200 */
[C---:B------:R-:W-:Y:S01]  /*2ad0*/  HMMA.16816.F32 R108, R16.reuse, R76, R72 ;  /* 0x0000004c106c723c */ /* 0x040fe20000001848 */
[----:B------:R-:W4:Y:S04]  /*2ae0*/  LDSM.16.M88.4 R72, [R167+0xf100] ;  /* 0x00f10000a748783b */ /* 0x000f280000000200 */
[----:B------:R-:W-:Y:S03]  /*2af0*/  LDSM.16.M88.4 R56, [R167+0x11900] ;  /* 0x01190000a738783b */ /* 0x000fe60000000200 */
[C---:B------:R-:W-:Y:S01]  /*2b00*/  HMMA.16816.F32 R96, R16.reuse, R78, R60 ;  /* 0x0000004e1060723c */ /* 0x040fe2000000183c */
[----:B------:R-:W5:Y:S04]  /*2b10*/  LDSM.16.M88.4 R60, [R167+0x10100] ;  /* 0x01010000a73c783b */ /* 0x000f680000000200 */
[----:B------:R-:W-:Y:S03]  /*2b20*/  LDSM.16.M88.4 R76, [R167+0x11100] ;  /* 0x01110000a74c783b */ /* 0x000fe60000000200 */
[C---:B---3--:R-:W-:Y:S01]  /*2b30*/  HMMA.16816.F32 R88, R16.reuse, R44, R40 ;  /* 0x0000002c1058723c */ /* 0x048fe20000001828 */
[----:B------:R-:W3:Y:S07]  /*2b40*/  LDSM.16.M88.4 R40, [R167+0xf900] ;  /* 0x00f90000a728783b */ /* 0x000eee0000000200 */
[C---:B------:R-:W-:Y:S08]  /*2b50*/  HMMA.16816.F32 R120, R16.reuse, R68, R52 ;  /* 0x000000441078723c */ /* 0x040ff00000001834 */
[C---:B------:R-:W-:Y:S08]  /*2b60*/  HMMA.16816.F32 R112, R16.reuse, R114, R80 ;  /* 0x000000721070723c */ /* 0x040ff00000001850 */
[C---:B------:R-:W-:Y:S01]  /*2b70*/  HMMA.16816.F32 R92, R16.reuse, R70, R48 ;  /* 0x00000046105c723c */ /* 0x040fe20000001830 */
[----:B------:R-:W-:Y:S07]  /*2b80*/  LDSM.16.M88.4 R48, [R226+0x3000] ;  /* 0x00300000e230783b */ /* 0x000fee0000000200 */
[C---:B--2---:R-:W-:Y:S08]  /*2b90*/  HMMA.16816.F32 R80, R16.reuse, R14, R28 ;  /* 0x0000000e1050723c */ /* 0x044ff0000000181c */
[----:B------:R-:W-:Y:S01]  /*2ba0*/  HMMA.16816.F32 R68, R16, R12, R32 ;  /* 0x0000000c1044723c */ /* 0x000fe20000001820 */
[----:B------:R-:W-:Y:S04]  /*2bb0*/  LDSM.16.M88.4 R12, [R223+0x1c100] ;  /* 0x01c10000df0c783b */ /* 0x000fe80000000200 */
[----:B------:R-:W-:Y:S03]  /*2bc0*/  LDSM.16.M88.4 R32, [R226+0x3800] ;  /* 0x00380000e220783b */ /* 0x000fe60000000200 */
[----:B----4-:R-:W-:Y:S01]  /*2bd0*/  HMMA.16816.F32 R28, R8, R72, R100 ;  /* 0x00000048081c723c */ /* 0x010fe20000001864 */
[----:B------:R-:W2:Y:S07]  /*2be0*/  LDSM.16.M88.4 R100, [R226+0x4000] ;  /* 0x00400000e264783b */ /* 0x000eae0000000200 */
[C---:B------:R-:W-:Y:S08]  /*2bf0*/  HMMA.16816.F32 R84, R16.reuse, R46, R36 ;  /* 0x0000002e1054723c */ /* 0x040ff00000001824 */
[C---:B------:R-:W-:Y:S08]  /*2c00*/  HMMA.16816.F32 R52, R16.reuse, R20, R24 ;  /* 0x000000141034723c */ /* 0x040ff00000001818 */
[----:B------:R-:W-:Y:S08]  /*2c10*/  HMMA.16816.F32 R36, R16, R22, R104 ;  /* 0x000000161024723c */ /* 0x000ff00000001868 */
[C---:B-----5:R-:W-:Y:S01]  /*2c20*/  HMMA.16816.F32 R44, R8.reuse, R60, R120 ;  /* 0x0000003c082c723c */ /* 0x060fe20000001878 */
[----:B------:R-:W4:Y:S07]  /*2c30*/  LDSM.16.M88.4 R120, [R226+0x5000] ;  /* 0x00500000e278783b */ /* 0x000f2e0000000200 */
[C---:B---3--:R-:W-:Y:S08]  /*2c40*/  HMMA.16816.F32 R20, R8.reuse, R40, R108 ;  /* 0x000000280814723c */ /* 0x048ff0000000186c */
[C---:B------:R-:W-:Y:S08]  /*2c50*/  HMMA.16816.F32 R16, R8.reuse, R42, R96 ;  /* 0x0000002a0810723c */ /* 0x040ff00000001860 */
[C---:B------:R-:W-:Y:S08]  /*2c60*/  HMMA.16816.F32 R40, R8.reuse, R62, R92 ;  /* 0x0000003e0828723c */ /* 0x040ff0000000185c */
[C---:B------:R-:W-:Y:S01]  /*2c70*/  HMMA.16816.F32 R108, R8.reuse, R78, R80 ;  /* 0x0000004e086c723c */ /* 0x040fe20000001850 */
[----:B------:R-:W3:Y:S07]  /*2c80*/  LDSM.16.M88.4 R80, [R226+0x5800] ;  /* 0x00580000e250783b */ /* 0x000eee0000000200 */
[C---:B------:R-:W-:Y:S01]  /*2c90*/  HMMA.16816.F32 R24, R8.reuse, R74, R112 ;  /* 0x0000004a0818723c */ /* 0x040fe20000001870 */
[----:B------:R-:W-:Y:S07]  /*2ca0*/  LDSM.16.M88.4 R72, [R221+0xf100] ;  /* 0x00f10000dd48783b */ /* 0x000fee0000000200 */
[C---:B------:R-:W-:Y:S08]  /*2cb0*/  HMMA.16816.F32 R60, R8.reuse, R64, R88 ;  /* 0x00000040083c723c */ /* 0x040ff00000001858 */
[C---:B------:R-:W-:Y:S08]  /*2cc0*/  HMMA.16816.F32 R64, R8.reuse, R66, R84 ;  /* 0x000000420840723c */ /* 0x040ff00000001854 */
[C---:B------:R-:W-:Y:S08]  /*2cd0*/  HMMA.16816.F32 R68, R8.reuse, R76, R68 ;  /* 0x0000004c0844723c */ /* 0x040ff00000001844 */
[C---:B------:R-:W-:Y:S01]  /*2ce0*/  HMMA.16816.F32 R112, R8.reuse, R56, R52 ;  /* 0x000000380870723c */ /* 0x040fe20000001834 */
[----:B------:R-:W-:Y:S07]  /*2cf0*/  LDSM.16.M88.4 R52, [R221+0x10100] ;  /* 0x01010000dd34783b */ /* 0x000fee0000000200 */
[----:B------:R-:W-:Y:S01]  /*2d00*/  HMMA.16816.F32 R104, R8, R58, R36 ;  /* 0x0000003a0868723c */ /* 0x000fe20000001824 */
[----:B------:R-:W5:Y:S04]  /*2d10*/  LDSM.16.M88.4 R8, [R225+0x1c100] ;  /* 0x01c10000e108783b */ /* 0x000f680000000200 */
[----:B------:R-:W1:Y:S03]  /*2d20*/  LDSM.16.M88.4 R56, [R221+0xf900] ;  /* 0x00f90000dd38783b */ /* 0x000e660000000200 */
[C---:B--2---:R-:W-:Y:S01]  /*2d30*/  HMMA.16816.F32 R76, R12.reuse, R100, R44 ;  /* 0x000000640c4c723c */ /* 0x044fe2000000182c */
[----:B------:R-:W2:Y:S07]  /*2d40*/  LDSM.16.M88.4 R44, [R221+0x11100] ;  /* 0x01110000dd2c783b */ /* 0x000eae0000000200 */
[C---:B------:R-:W-:Y:S08]  /*2d50*/  HMMA.16816.F32 R96, R12.reuse, R48, R28 ;  /* 0x000000300c60723c */ /* 0x040ff0000000181c */
[C---:B------:R-:W-:Y:S01]  /*2d60*/  HMMA.16816.F32 R92, R12.reuse, R50, R24 ;  /* 0x000000320c5c723c */ /* 0x040fe20000001818 */
[----:B------:R-:W1:Y:S07]  /*2d70*/  LDSM.16.M88.4 R48, [R221+0x10900] ;  /* 0x01090000dd30783b */ /* 0x000e6e0000000200 */
[C---:B------:R-:W-:Y:S01]  /*2d80*/  HMMA.16816.F32 R88, R12.reuse, R32, R20 ;  /* 0x000000200c58723c */ /* 0x040fe20000001814 */
[----:B------:R-:W-:Y:S07]  /*2d90*/  LDSM.16.M88.4 R20, [R224+0x1c100] ;  /* 0x01c10000e014783b */ /* 0x000fee0000000200 */
[C---:B------:R-:W-:Y:S01]  /*2da0*/  HMMA.16816.F32 R36, R12.reuse, R116, R60 ;  /* 0x000000740c24723c */ /* 0x040fe2000000183c */
[----:B------:R-:W1:Y:S07]  /*2db0*/  LDSM.16.M88.4 R60, [R221+0x11900] ;  /* 0x01190000dd3c783b */ /* 0x000e6e0000000200 */
[C---:B------:R-:W-:Y:S08]  /*2dc0*/  HMMA.16816.F32 R84, R12.reuse, R34, R16 ;  /* 0x000000220c54723c */ /* 0x040ff00000001810 */
[C---:B----4-:R-:W-:Y:S01]  /*2dd0*/  HMMA.16816.F32 R24, R12.reuse, R122, R108 ;  /* 0x0000007a0c18723c */ /* 0x050fe2000000186c */
[----:B------:R-:W-:Y:S07]  /*2de0*/  LDSM.16.M88.4 R108, [R220+0x4800] ;  /* 0x00480000dc6c783b */ /* 0x000fee0000000200 */
[C---:B------:R-:W-:Y:S01]  /*2df0*/  HMMA.16816.F32 R40, R12.reuse, R102, R40 ;  /* 0x000000660c28723c */ /* 0x040fe20000001828 */
[----:B------:R-:W-:Y:S07]  /*2e00*/  LDSM.16.M88.4 R100, [R220+0x3000] ;  /* 0x00300000dc64783b */ /* 0x000fee0000000200 */
[C---:B------:R-:W-:Y:S01]  /*2e10*/  HMMA.16816.F32 R32, R12.reuse, R118, R64 ;  /* 0x000000760c20723c */ /* 0x040fe20000001840 */
[----:B------:R-:W-:Y:S07]  /*2e20*/  LDSM.16.M88.4 R116, [R167+0x16100] ;  /* 0x01610000a774783b */ /* 0x000fee0000000200 */
[C---:B------:R-:W-:Y:S01]  /*2e30*/  HMMA.16816.F32 R28, R12.reuse, R120, R68 ;  /* 0x000000780c1c723c */ /* 0x040fe20000001844 */
[----:B------:R-:W-:Y:S07]  /*2e40*/  LDSM.16.M88.4 R120, [R167+0x16900] ;  /* 0x01690000a778783b */ /* 0x000fee0000000200 */
[C---:B---3--:R-:W-:Y:S01]  /*2e50*/  HMMA.16816.F32 R16, R12.reuse, R80, R112 ;  /* 0x000000500c10723c */ /* 0x048fe20000001870 */
[----:B------:R-:W-:Y:S07]  /*2e60*/  LDSM.16.M88.4 R112, [R226+0x6800] ;  /* 0x00680000e270783b */ /* 0x000fee0000000200 */
[----:B------:R-:W-:Y:S01]  /*2e70*/  HMMA.16816.F32 R12, R12, R82, R104 ;  /* 0x000000520c0c723c */ /* 0x000fe20000001868 */
[----:B------:R-:W-:Y:S07]  /*2e80*/  LDSM.16.M88.4 R104, [R220+0x4000] ;  /* 0x00400000dc68783b */ /* 0x000fee0000000200 */
[C---:B-----5:R-:W-:Y:S01]  /*2e90*/  HMMA.16816.F32 R64, R8.reuse, R72, R96 ;  /* 0x000000480840723c */ /* 0x060fe20000001860 */
[----:B------:R-:W3:Y:S07]  /*2ea0*/  LDSM.16.M88.4 R96, [R220+0x3800] ;  /* 0x00380000dc60783b */ /* 0x000eee0000000200 */
[C---:B-1----:R-:W-:Y:S08]  /*2eb0*/  HMMA.16816.F32 R80, R8.reuse, R56, R88 ;  /* 0x000000380850723c */ /* 0x042ff00000001858 */
[C---:B------:R-:W-:Y:S08]  /*2ec0*/  HMMA.16816.F32 R56, R8.reuse, R58, R84 ;  /* 0x0000003a0838723c */ /* 0x040ff00000001854 */
[C---:B--2---:R-:W-:Y:S01]  /*2ed0*/  HMMA.16816.F32 R84, R8.reuse, R46, R24 ;  /* 0x0000002e0854723c */ /* 0x044fe20000001818 */
[----:B------:R-:W1:Y:S07]  /*2ee0*/  LDSM.16.M88.4 R24, [R220+0x5800] ;  /* 0x00580000dc18783b */ /* 0x000e6e0000000200 */
[C---:B------:R-:W-:Y:S08]  /*2ef0*/  HMMA.16816.F32 R68, R8.reuse, R74, R92 ;  /* 0x0000004a0844723c */ /* 0x040ff0000000185c */
[C---:B------:R-:W-:Y:S08]  /*2f00*/  HMMA.16816.F32 R72, R8.reuse, R54, R40 ;  /* 0x000000360848723c */ /* 0x040ff00000001828 */
[C---:B------:R-:W-:Y:S08]  /*2f10*/  HMMA.16816.F32 R36, R8.reuse, R48, R36 ;  /* 0x000000300824723c */ /* 0x040ff00000001824 */
[C---:B------:R-:W-:Y:S01]  /*2f20*/  HMMA.16816.F32 R40, R8.reuse, R62, R12 ;  /* 0x0000003e0828723c */ /* 0x040fe2000000180c */
[----:B------:R-:W2:Y:S07]  /*2f30*/  LDSM.16.M88.4 R12, [R220+0x5000] ;  /* 0x00500000dc0c783b */ /* 0x000eae0000000200 */
[C---:B------:R-:W-:Y:S01]  /*2f40*/  HMMA.16816.F32 R76, R8.reuse, R52, R76 ;  /* 0x00000034084c723c */ /* 0x040fe2000000184c */
[----:B------:R-:W-:Y:S07]  /*2f50*/  LDSM.16.M88.4 R52, [R167+0x12900] ;  /* 0x01290000a734783b */ /* 0x000fee0000000200 */
[C---:B------:R-:W-:Y:S08]  /*2f60*/  HMMA.16816.F32 R88, R8.reuse, R50, R32 ;  /* 0x000000320858723c */ /* 0x040ff00000001820 */
[C---:B------:R-:W-:Y:S08]  /*2f70*/  HMMA.16816.F32 R92, R8.reuse, R44, R28 ;  /* 0x0000002c085c723c */ /* 0x040ff0000000181c */
[----:B------:R-:W-:Y:S01]  /*2f80*/  HMMA.16816.F32 R16, R8, R60, R16 ;  /* 0x0000003c0810723c */ /* 0x000fe20000001810 */
[----:B------:R-:W4:Y:S07]  /*2f90*/  LDSM.16.M88.4 R8, [R222+0x20100] ;  /* 0x02010000de08783b */ /* 0x000f2e0000000200 */
[C---:B---3--:R-:W-:Y:S01]  /*2fa0*/  HMMA.16816.F32 R48, R20.reuse, R96, R80 ;  /* 0x000000601430723c */ /* 0x048fe20000001850 */
[----:B------:R-:W-:Y:S07]  /*2fb0*/  LDSM.16.M88.4 R80, [R167+0x13900] ;  /* 0x01390000a750783b */ /* 0x000fee0000000200 */
[C---:B------:R-:W-:Y:S08]  /*2fc0*/  HMMA.16816.F32 R28, R20.reuse, R102, R68 ;  /* 0x00000066141c723c */ /* 0x040ff00000001844 */
[C---:B------:R-:W-:Y:S01]  /*2fd0*/  HMMA.16816.F32 R56, R20.reuse, R98, R56 ;  /* 0x000000621438723c */ /* 0x040fe20000001838 */
[----:B------:R-:W-:Y:S07]  /*2fe0*/  LDSM.16.M88.4 R96, [R167+0x14100] ;  /* 0x01410000a760783b */ /* 0x000fee0000000200 */
[C---:B------:R-:W-:Y:S01]  /*2ff0*/  HMMA.16816.F32 R68, R20.reuse, R108, R36 ;  /* 0x0000006c1444723c */ /* 0x040fe20000001824 */
[----:B------:R-:W3:Y:S07]  /*3000*/  LDSM.16.M88.4 R36, [R167+0x12100] ;  /* 0x01210000a724783b */ /* 0x000eee0000000200 */
[C---:B------:R-:W-:Y:S01]  /*3010*/  HMMA.16816.F32 R32, R20.reuse, R100, R64 ;  /* 0x000000641420723c */ /* 0x040fe20000001840 */
[----:B------:R-:W5:Y:S07]  /*3020*/  LDSM.16.M88.4 R64, [R167+0x13100] ;  /* 0x01310000a740783b */ /* 0x000f6e0000000200 */
[C---:B------:R-:W-:Y:S08]  /*3030*/  HMMA.16816.F32 R60, R20.reuse, R104, R76 ;  /* 0x00000068143c723c */ /* 0x040ff0000000184c */
[C---:B------:R-:W-:Y:S01]  /*3040*/  HMMA.16816.F32 R72, R20.reuse, R106, R72 ;  /* 0x0000006a1448723c */ /* 0x040fe20000001848 */
[----:B------:R-:W3:Y:S07]  /*3050*/  LDSM.16.M88.4 R104, [R167+0x14900] ;  /* 0x01490000a768783b */ /* 0x000eee0000000200 */
[C---:B-1----:R-:W-:Y:S01]  /*3060*/  HMMA.16816.F32 R76, R20.reuse, R24, R16 ;  /* 0x00000018144c723c */ /* 0x042fe20000001810 */
[----:B------:R-:W1:Y:S07]  /*3070*/  LDSM.16.M88.4 R16, [R223+0x20100] ;  /* 0x02010000df10783b */ /* 0x000e6e0000000200 */
[C---:B--2---:R-:W-:Y:S08]  /*3080*/  HMMA.16816.F32 R92, R20.reuse, R12, R92 ;  /* 0x0000000c145c723c */ /* 0x044ff0000000185c */
[C---:B------:R-:W-:Y:S01]  /*3090*/  HMMA.16816.F32 R88, R20.reuse, R110, R88 ;  /* 0x0000006e1458723c */ /* 0x040fe20000001858 */
[----:B------:R-:W2:Y:S07]  /*30a0*/  LDSM.16.M88.4 R108, [R226+0x6000] ;  /* 0x00600000e26c783b */ /* 0x000eae0000000200 */
[C---:B------:R-:W-:Y:S08]  /*30b0*/  HMMA.16816.F32 R84, R20.reuse, R14, R84 ;  /* 0x0000000e1454723c */ /* 0x040ff00000001854 */
[----:B------:R-:W-:Y:S08]  /*30c0*/  HMMA.16816.F32 R44, R20, R26, R40 ;  /* 0x0000001a142c723c */ /* 0x000ff00000001828 */
[C---:B----4-:R-:W-:Y:S08]  /*30d0*/  HMMA.16816.F32 R20, R8.reuse, R52, R48 ;  /* 0x000000340814723c */ /* 0x050ff00000001830 */
[C---:B------:R-:W-:Y:S01]  /*30e0*/  HMMA.16816.F32 R12, R8.reuse, R54, R56 ;  /* 0x00000036080c723c */ /* 0x040fe20000001838 */
[----:B------:R-:W-:Y:S07]  /*30f0*/  LDSM.16.M88.4 R56, [R226+0x8000] ;  /* 0x00800000e238783b */ /* 0x000fee0000000200 */
[C---:B---3--:R-:W-:Y:S08]  /*3100*/  HMMA.16816.F32 R24, R8.reuse, R38, R28 ;  /* 0x000000260818723c */ /* 0x048ff0000000181c */
[C---:B------:R-:W-:Y:S08]  /*3110*/  HMMA.16816.F32 R100, R8.reuse, R96, R92 ;  /* 0x000000600864723c */ /* 0x040ff0000000185c */
[C---:B-----5:R-:W-:Y:S08]  /*3120*/  HMMA.16816.F32 R28, R8.reuse, R66, R72 ;  /* 0x00000042081c723c */ /* 0x060ff00000001848 */
[C---:B------:R-:W-:Y:S08]  /*3130*/  HMMA.16816.F32 R92, R8.reuse, R104, R76 ;  /* 0x00000068085c723c */ /* 0x040ff0000000184c */
[C---:B------:R-:W-:Y:S01]  /*3140*/  HMMA.16816.F32 R40, R8.reuse, R36, R32 ;  /* 0x000000240828723c */ /* 0x040fe20000001820 */
[----:B------:R-:W3:Y:S07]  /*3150*/  LDSM.16.M88.4 R36, [R226+0x7000] ;  /* 0x00700000e224783b */ /* 0x000eee0000000200 */
[----:B------:R-:W-:Y:S08]  /*3160*/  HMMA.16816.F32 R72, R8, R82, R88 ;  /* 0x000000520848723c */ /* 0x000ff00000001858 */
[----:B-1----:R-:W-:Y:S01]  /*3170*/  HMMA.16816.F32 R76, R16, R112, R20 ;  /* 0x00000070104c723c */ /* 0x002fe20000001814 */
[----:B------:R-:W1:Y:S07]  /*3180*/  LDSM.16.M88.4 R20, [R226+0x8800] ;  /* 0x00880000e214783b */ /* 0x000e6e0000000200 */
[C---:B------:R-:W-:Y:S01]  /*3190*/  HMMA.16816.F32 R88, R8.reuse, R106, R44 ;  /* 0x0000006a0858723c */ /* 0x040fe2000000182c */
[----:B------:R-:W4:Y:S07]  /*31a0*/  LDSM.16.M88.4 R44, [R226+0x7800] ;  /* 0x00780000e22c783b */ /* 0x000f2e0000000200 */
[C---:B------:R-:W-:Y:S01]  /*31b0*/  HMMA.16816.F32 R32, R8.reuse, R64, R60 ;  /* 0x000000400820723c */ /* 0x040fe2000000183c */
[----:B------:R-:W-:Y:S07]  /*31c0*/  LDSM.16.M88.4 R60, [R221+0x12100] ;  /* 0x01210000dd3c783b */ /* 0x000fee0000000200 */
[----:B------:R-:W-:Y:S08]  /*31d0*/  HMMA.16816.F32 R64, R8, R80, R68 ;  /* 0x000000500840723c */ /* 0x000ff00000001844 */
[----:B------:R-:W-:Y:S01]  /*31e0*/  HMMA.16816.F32 R68, R16, R114, R12 ;  /* 0x000000721044723c */ /* 0x000fe2000000180c */
[----:B------:R-:W5:Y:S07]  /*31f0*/  LDSM.16.M88.4 R12, [R225+0x20100] ;  /* 0x02010000e10c783b */ /* 0x000f6e0000000200 */
[----:B------:R-:W-:Y:S01]  /*3200*/  HMMA.16816.F32 R96, R8, R98, R84 ;  /* 0x000000620860723c */ /* 0x000fe20000001854 */
[----:B------:R-:W4:Y:S07]  /*3210*/  LDSM.16.M88.4 R8, [R221+0x12900] ;  /* 0x01290000dd08783b */ /* 0x000f2e0000000200 */
[C---:B--2---:R-:W-:Y:S08]  /*3220*/  HMMA.16816.F32 R84, R16.reuse, R108, R40 ;  /* 0x0000006c1054723c */ /* 0x044ff00000001828 */
[C---:B------:R-:W-:Y:S01]  /*3230*/  HMMA.16816.F32 R80, R16.reuse, R110, R24 ;  /* 0x0000006e1050723c */ /* 0x040fe20000001818 */
[----:B------:R-:W-:Y:S07]  /*3240*/  LDSM.16.M88.4 R24, [R221+0x13100] ;  /* 0x01310000dd18783b */ /* 0x000fee0000000200 */
[C---:B---3--:R-:W-:Y:S08]  /*3250*/  HMMA.16816.F32 R52, R16.reuse, R36, R32 ;  /* 0x000000241034723c */ /* 0x048ff00000001820 */
[C---:B------:R-:W-:Y:S08]  /*3260*/  HMMA.16816.F32 R48, R16.reuse, R38, R28 ;  /* 0x000000261030723c */ /* 0x040ff0000000181c */
[C---:B-1----:R-:W-:Y:S08]  /*3270*/  HMMA.16816.F32 R112, R16.reuse, R20, R92 ;  /* 0x000000141070723c */ /* 0x042ff0000000185c */
[C---:B------:R-:W-:Y:S01]  /*3280*/  HMMA.16816.F32 R108, R16.reuse, R22, R88 ;  /* 0x00000016106c723c */ /* 0x040fe20000001858 */
[----:B------:R-:W1:Y:S07]  /*3290*/  LDSM.16.M88.4 R20, [R221+0x13900] ;  /* 0x01390000dd14783b */ /* 0x000e6e0000000200 */
[C---:B----4-:R-:W-:Y:S01]  /*32a0*/  HMMA.16816.F32 R40, R16.reuse, R44, R64 ;  /* 0x0000002c1028723c */ /* 0x050fe20000001840 */
[----:B------:R-:W-:Y:S07]  /*32b0*/  LDSM.16.M88.4 R64, [R220+0x6000] ;  /* 0x00600000dc40783b */ /* 0x000fee0000000200 */
[C---:B------:R-:W-:Y:S01]  /*32c0*/  HMMA.16816.F32 R36, R16.reuse, R46, R72 ;  /* 0x0000002e1024723c */ /* 0x040fe20000001848 */
[----:B------:R-:W-:Y:S04]  /*32d0*/  LDSM.16.M88.4 R72, [R220+0x6800] ;  /* 0x00680000dc48783b */ /* 0x000fe80000000200 */
[----:B------:R-:W-:Y:S03]  /*32e0*/  LDSM.16.M88.4 R44, [R220+0x8800] ;  /* 0x00880000dc2c783b */ /* 0x000fe60000000200 */
[C---:B------:R-:W-:Y:S08]  /*32f0*/  HMMA.16816.F32 R32, R16.reuse, R56, R100 ;  /* 0x000000381020723c */ /* 0x040ff00000001864 */
[----:B------:R-:W-:Y:S01]  /*3300*/  HMMA.16816.F32 R28, R16, R58, R96 ;  /* 0x0000003a101c723c */ /* 0x000fe20000001860 */
[----:B------:R-:W2:Y:S07]  /*3310*/  LDSM.16.M88.4 R16, [R221+0x14100] ;  /* 0x01410000dd10783b */ /* 0x000eae0000000200 */
[C---:B-----5:R-:W-:Y:S08]  /*3320*/  HMMA.16816.F32 R104, R12.reuse, R60, R84 ;  /* 0x0000003c0c68723c */ /* 0x060ff00000001854 */
[C---:B------:R-:W-:Y:S01]  /*3330*/  HMMA.16816.F32 R100, R12.reuse, R62, R80 ;  /* 0x0000003e0c64723c */ /* 0x040fe20000001850 */
[----:B------:R-:W3:Y:S07]  /*3340*/  LDSM.16.M88.4 R60, [R221+0x14900] ;  /* 0x01490000dd3c783b */ /* 0x000eee0000000200 */
[C---:B------:R-:W-:Y:S08]  /*3350*/  HMMA.16816.F32 R96, R12.reuse, R8, R76 ;  /* 0x000000080c60723c */ /* 0x040ff0000000184c */
[C---:B------:R-:W-:Y:S01]  /*3360*/  HMMA.16816.F32 R92, R12.reuse, R10, R68 ;  /* 0x0000000a0c5c723c */ /* 0x040fe20000001844 */
[----:B------:R-:W4:Y:S04]  /*3370*/  LDSM.16.M88.4 R8, [R224+0x20100] ;  /* 0x02010000e008783b */ /* 0x000f280000000200 */
[----:B------:R-:W-:Y:S03]  /*3380*/  LDSM.16.M88.4 R68, [R220+0x7000] ;  /* 0x00700000dc44783b */ /* 0x000fe60000000200 */
[C---:B-1----:R-:W-:Y:S08]  /*3390*/  HMMA.16816.F32 R80, R12.reuse, R20, R40 ;  /* 0x000000140c50723c */ /* 0x042ff00000001828 */
[C---:B--2---:R-:W-:Y:S01]  /*33a0*/  HMMA.16816.F32 R56, R12.reuse, R16, R32 ;  /* 0x000000100c38723c */ /* 0x044fe20000001820 */
[----:B------:R-:W-:Y:S07]  /*33b0*/  LDSM.16.M88.4 R32, [R167+0x15100] ;  /* 0x01510000a720783b */ /* 0x000fee0000000200 */
[C---:B------:R-:W-:Y:S01]  /*33c0*/  HMMA.16816.F32 R40, R12.reuse, R18, R28 ;  /* 0x000000120c28723c */ /* 0x040fe2000000181c */
[----:B------:R-:W1:Y:S07]  /*33d0*/  LDSM.16.M88.4 R16, [R222+0x24100] ;  /* 0x02410000de10783b */ /* 0x000e6e0000000200 */
[C---:B------:R-:W-:Y:S01]  /*33e0*/  HMMA.16816.F32 R84, R12.reuse, R24, R52 ;  /* 0x000000180c54723c */ /* 0x040fe20000001834 */
[----:B------:R-:W2:Y:S07]  /*33f0*/  LDSM.16.M88.4 R52, [R220+0x7800] ;  /* 0x00780000dc34783b */ /* 0x000eae0000000200 */
[C---:B------:R-:W-:Y:S01]  /*3400*/  HMMA.16816.F32 R88, R12.reuse, R26, R48 ;  /* 0x0000001a0c58723c */ /* 0x040fe20000001830 */
[----:B------:R-:W5:Y:S07]  /*3410*/  LDSM.16.M88.4 R48, [R220+0x8000] ;  /* 0x00800000dc30783b */ /* 0x000f6e0000000200 */
[C---:B------:R-:W-:Y:S08]  /*3420*/  HMMA.16816.F32 R76, R12.reuse, R22, R36 ;  /* 0x000000160c4c723c */ /* 0x040ff00000001824 */
[----:B---3--:R-:W-:Y:S08]  /*3430*/  HMMA.16816.F32 R24, R12, R62, R108 ;  /* 0x0000003e0c18723c */ /* 0x008ff0000000186c */
[----:B----4-:R-:W-:Y:S08]  /*3440*/  HMMA.16816.F32 R20, R8, R64, R104 ;  /* 0x000000400814723c */ /* 0x010ff00000001868 */
[----:B------:R-:W-:Y:S08]  /*3450*/  HMMA.16816.F32 R36, R12, R60, R112 ;  /* 0x0000003c0c24723c */ /* 0x000ff00000001870 */
[C---:B------:R-:W-:Y:S08]  /*3460*/  HMMA.16816.F32 R12, R8.reuse, R66, R100 ;  /* 0x00000042080c723c */ /* 0x040ff00000001864 */
[C---:B------:R-:W-:Y:S08]  /*3470*/  HMMA.16816.F32 R28, R8.reuse, R72, R96 ;  /* 0x00000048081c723c */ /* 0x040ff00000001860 */
[C---:B------:R-:W-:Y:S01]  /*3480*/  HMMA.16816.F32 R64, R8.reuse, R74, R92 ;  /* 0x0000004a0840723c */ /* 0x040fe2000000185c */
[----:B------:R-:W-:Y:S07]  /*3490*/  LDSM.16.M88.4 R72, [R226+0x9800] ;  /* 0x00980000e248783b */ /* 0x000fee0000000200 */
[----:B------:R-:W-:Y:S01]  /*34a0*/  HMMA.16816.F32 R96, R8, R46, R24 ;  /* 0x0000002e0860723c */ /* 0x000fe20000001818 */
[----:B------:R-:W3:Y:S07]  /*34b0*/  LDSM.16.M88.4 R24, [R167+0x17100] ;  /* 0x01710000a718783b */ /* 0x000eee0000000200 */
[----:B-1----:R-:W-:Y:S01]  /*34c0*/  HMMA.16816.F32 R92, R16, R32, R20 ;  /* 0x00000020105c723c */ /* 0x002fe20000001814 */
[----:B------:R-:W1:Y:S07]  /*34d0*/  LDSM.16.M88.4 R20, [R167+0x17900] ;  /* 0x01790000a714783b */ /* 0x000e6e0000000200 */
[C---:B------:R-:W-:Y:S08]  /*34e0*/  HMMA.16816.F32 R60, R8.reuse, R68, R84 ;  /* 0x00000044083c723c */ /* 0x040ff00000001854 */
[C---:B------:R-:W-:Y:S08]  /*34f0*/  HMMA.16816.F32 R88, R8.reuse, R70, R88 ;  /* 0x000000460858723c */ /* 0x040ff00000001858 */
[C---:B--2---:R-:W-:Y:S08]  /*3500*/  HMMA.16816.F32 R68, R8.reuse, R52, R80 ;  /* 0x000000340844723c */ /* 0x044ff00000001850 */
[C---:B------:R-:W-:Y:S08]  /*3510*/  HMMA.16816.F32 R100, R8.reuse, R54, R76 ;  /* 0x000000360864723c */ /* 0x040ff0000000184c */
[C---:B-----5:R-:W-:Y:S01]  /*3520*/  HMMA.16816.F32 R112, R8.reuse, R48, R56 ;  /* 0x000000300870723c */ /* 0x060fe20000001838 */
[----:B------:R-:W-:Y:S07]  /*3530*/  LDSM.16.M88.4 R56, [R226+0xb800] ;  /* 0x00b80000e238783b */ /* 0x000fee0000000200 */
[C---:B------:R-:W-:Y:S08]  /*3540*/  HMMA.16816.F32 R108, R8.reuse, R50, R40 ;  /* 0x00000032086c723c */ /* 0x040ff00000001828 */
[----:B------:R-:W-:Y:S01]  /*3550*/  HMMA.16816.F32 R104, R8, R44, R36 ;  /* 0x0000002c0868723c */ /* 0x000fe20000001824 */
[----:B------:R-:W-:Y:S04]  /*3560*/  LDSM.16.M88.4 R8, [R223+0x24100] ;  /* 0x02410000df08783b */ /* 0x000fe80000000200 */
[----:B------:R-:W2:Y:S03]  /*3570*/  LDSM.16.M88.4 R36, [R226+0x9000] ;  /* 0x00900000e224783b */ /* 0x000ea60000000200 */
[C---:B------:R-:W-:Y:S01]  /*3580*/  HMMA.16816.F32 R84, R16.reuse, R34, R12 ;  /* 0x000000221054723c */ /* 0x040fe2000000180c */
[----:B------:R-:W4:Y:S07]  /*3590*/  LDSM.16.M88.4 R12, [R225+0x24100] ;  /* 0x02410000e10c783b */ /* 0x000f2e0000000200 */
[C---:B------:R-:W-:Y:S01]  /*35a0*/  HMMA.16816.F32 R52, R16.reuse, R116, R60 ;  /* 0x000000741034723c */ /* 0x040fe2000000183c */
[----:B------:R-:W5:Y:S07]  /*35b0*/  LDSM.16.M88.4 R60, [R226+0xb000] ;  /* 0x00b00000e23c783b */ /* 0x000f6e0000000200 */
[C---:B------:R-:W-:Y:S08]  /*35c0*/  HMMA.16816.F32 R80, R16.reuse, R124, R28 ;  /* 0x0000007c1050723c */ /* 0x040ff0000000181c */
[C---:B---3--:R-:W-:Y:S08]  /*35d0*/  HMMA.16816.F32 R32, R16.reuse, R24, R112 ;  /* 0x000000181020723c */ /* 0x048ff00000001870 */
[C---:B------:R-:W-:Y:S08]  /*35e0*/  HMMA.16816.F32 R28, R16.reuse, R26, R108 ;  /* 0x0000001a101c723c */ /* 0x040ff0000000186c */
[C---:B-1----:R-:W-:Y:S08]  /*35f0*/  HMMA.16816.F32 R24, R16.reuse, R20, R104 ;  /* 0x000000141018723c */ /* 0x042ff00000001868 */
[C---:B------:R-:W-:Y:S01]  /*3600*/  HMMA.16816.F32 R76, R16.reuse, R126, R64 ;  /* 0x0000007e104c723c */ /* 0x040fe20000001840 */
[----:B------:R-:W1:Y:S07]  /*3610*/  LDSM.16.M88.4 R64, [R226+0xa800] ;  /* 0x00a80000e240783b */ /* 0x000e6e0000000200 */
[C---:B------:R-:W-:Y:S08]  /*3620*/  HMMA.16816.F32 R20, R16.reuse, R22, R96 ;  /* 0x000000161014723c */ /* 0x040ff00000001860 */
[C---:B------:R-:W-:Y:S08]  /*3630*/  HMMA.16816.F32 R48, R16.reuse, R118, R88 ;  /* 0x000000761030723c */ /* 0x040ff00000001858 */
[C---:B------:R-:W-:Y:S01]  /*3640*/  HMMA.16816.F32 R44, R16.reuse, R120, R68 ;  /* 0x00000078102c723c */ /* 0x040fe20000001844 */
[----:B------:R-:W3:Y:S07]  /*3650*/  LDSM.16.M88.4 R68, [R226+0xa000] ;  /* 0x00a00000e244783b */ /* 0x000eee0000000200 */
[----:B------:R-:W-:Y:S08]  /*3660*/  HMMA.16816.F32 R40, R16, R122, R100 ;  /* 0x0000007a1028723c */ /* 0x000ff00000001864 */
[C---:B--2---:R-:W-:Y:S08]  /*3670*/  HMMA.16816.F32 R16, R8.reuse, R36, R92 ;  /* 0x000000240810723c */ /* 0x044ff0000000185c */
[C---:B------:R-:W-:Y:S01]  /*3680*/  HMMA.16816.F32 R88, R8.reuse, R58, R20 ;  /* 0x0000003a0858723c */ /* 0x040fe20000001814 */
[----:B------:R-:W2:Y:S07]  /*3690*/  LDSM.16.M88.4 R20, [R221+0x16900] ;  /* 0x01690000dd14783b */ /* 0x000eae0000000200 */
[----:B------:R-:W-:Y:S08]  /*36a0*/  HMMA.16816.F32 R36, R8, R38, R84 ;  /* 0x000000260824723c */ /* 0x000ff00000001854 */
[----:B----4-:R-:W-:Y:S01]  /*36b0*/  HMMA.16816.F32 R84, R12, R136, R16 ;  /* 0x000000880c54723c */ /* 0x010fe20000001810 */
[----:B------:R-:W4:Y:S07]  /*36c0*/  LDSM.16.M88.4 R16, [R221+0x17100] ;  /* 0x01710000dd10783b */ /* 0x000f2e0000000200 */
[C---:B-----5:R-:W-:Y:S01]  /*36d0*/  HMMA.16816.F32 R104, R8.reuse, R62, R28 ;  /* 0x0000003e0868723c */ /* 0x060fe2000000181c */
[----:B------:R-:W5:Y:S07]  /*36e0*/  LDSM.16.M88.4 R28, [R221+0x17900] ;  /* 0x01790000dd1c783b */ /* 0x000f6e0000000200 */
[C---:B-1----:R-:W-:Y:S08]  /*36f0*/  HMMA.16816.F32 R120, R8.reuse, R64, R44 ;  /* 0x000000400878723c */ /* 0x042ff0000000182c */
[C---:B------:R-:W-:Y:S01]  /*3700*/  HMMA.16816.F32 R116, R8.reuse, R66, R40 ;  /* 0x000000420874723c */ /* 0x040fe20000001828 */
[----:B------:R-:W-:Y:S07]  /*3710*/  LDSM.16.M88.4 R64, [R220+0xb000] ;  /* 0x00b00000dc40783b */ /* 0x000fee0000000200 */
[C---:B------:R-:W-:Y:S01]  /*3720*/  HMMA.16816.F32 R112, R8.reuse, R60, R32 ;  /* 0x0000003c0870723c */ /* 0x040fe20000001820 */
[----:B------:R-:W-:Y:S07]  /*3730*/  LDSM.16.M88.4 R60, [R220+0xb800] ;  /* 0x00b80000dc3c783b */ /* 0x000fee0000000200 */
[C---:B------:R-:W-:Y:S01]  /*3740*/  HMMA.16816.F32 R100, R8.reuse, R72, R80 ;  /* 0x000000480864723c */ /* 0x040fe20000001850 */
[----:B------:R-:W-:Y:S07]  /*3750*/  LDSM.16.M88.4 R80, [R220+0x9000] ;  /* 0x00900000dc50783b */ /* 0x000fee0000000200 */
[C---:B------:R-:W-:Y:S01]  /*3760*/  HMMA.16816.F32 R108, R8.reuse, R74, R76 ;  /* 0x0000004a086c723c */ /* 0x040fe2000000184c */
[----:B------:R-:W-:Y:S04]  /*3770*/  LDSM.16.M88.4 R76, [R220+0x9800] ;  /* 0x00980000dc4c783b */ /* 0x000fe80000000200 */
[----:B------:R-:W-:Y:S03]  /*3780*/  LDSM.16.M88.4 R72, [R220+0xa000] ;  /* 0x00a00000dc48783b */ /* 0x000fe60000000200 */
[C---:B---3--:R-:W-:Y:S08]  /*3790*/  HMMA.16816.F32 R96, R8.reuse, R68, R52 ;  /* 0x000000440860723c */ /* 0x048ff00000001834 */
[C---:B------:R-:W-:Y:S01]  /*37a0*/  HMMA.16816.F32 R124, R8.reuse, R70, R48 ;  /* 0x00000046087c723c */ /* 0x040fe20000001830 */
[----:B------:R-:W-:Y:S07]  /*37b0*/  LDSM.16.M88.4 R68, [R220+0xa800] ;  /* 0x00a80000dc44783b */ /* 0x000fee0000000200 */
[----:B------:R-:W-:Y:S01]  /*37c0*/  HMMA.16816.F32 R92, R8, R56, R24 ;  /* 0x00000038085c723c */ /* 0x000fe20000001818 */
[----:B------:R-:W1:Y:S01]  /*37d0*/  LDSM.16.M88.4 R8, [R224+0x24100] ;  /* 0x02410000e008783b */ /* 0x000e620000000200 */
[----:B------:R-:W-:-:S06]  /*37e0*/  DEPBAR.LE SB0, 0x0 ;  /* 0x000080000000791a */ /* 0x000fcc0000000000 */
[C---:B------:R-:W-:Y:S08]  /*37f0*/  HMMA.16816.F32 R56, R12.reuse, R138, R36 ;  /* 0x0000008a0c38723c */ /* 0x040ff00000001824 */
[C---:B--2---:R-:W-:Y:S08]  /*3800*/  HMMA.16816.F32 R36, R12.reuse, R20, R120 ;  /* 0x000000140c24723c */ /* 0x044ff00000001878 */
[C---:B------:R-:W-:Y:S08]  /*3810*/  HMMA.16816.F32 R32, R12.reuse, R22, R116 ;  /* 0x000000160c20723c */ /* 0x040ff00000001874 */
[C---:B----4-:R-:W-:Y:S08]  /*3820*/  HMMA.16816.F32 R24, R12.reuse, R16, R112 ;  /* 0x000000100c18723c */ /* 0x050ff00000001870 */
[C---:B------:R-:W-:Y:S08]  /*3830*/  HMMA.16816.F32 R20, R12.reuse, R18, R104 ;  /* 0x000000120c14723c */ /* 0x040ff00000001868 */
[C---:B------:R-:W-:Y:S08]  /*3840*/  HMMA.16816.F32 R52, R12.reuse, R128, R100 ;  /* 0x000000800c34723c */ /* 0x040ff00000001864 */
[C---:B------:R-:W-:Y:S08]  /*3850*/  HMMA.16816.F32 R48, R12.reuse, R130, R108 ;  /* 0x000000820c30723c */ /* 0x040ff0000000186c */
[C---:B------:R-:W-:Y:S08]  /*3860*/  HMMA.16816.F32 R44, R12.reuse, R132, R96 ;  /* 0x000000840c2c723c */ /* 0x040ff00000001860 */
[C---:B------:R-:W-:Y:S08]  /*3870*/  HMMA.16816.F32 R40, R12.reuse, R134, R124 ;  /* 0x000000860c28723c */ /* 0x040ff0000000187c */
[C---:B-----5:R-:W-:Y:S08]  /*3880*/  HMMA.16816.F32 R16, R12.reuse, R28, R92 ;  /* 0x0000001c0c10723c */ /* 0x060ff0000000185c */
[----:B------:R-:W-:Y:S08]  /*3890*/  HMMA.16816.F32 R12, R12, R30, R88 ;  /* 0x0000001e0c0c723c */ /* 0x000ff00000001858 */
[C---:B-1----:R-:W-:Y:S08]  /*38a0*/  HMMA.16816.F32 R36, R8.reuse, R68, R36 ;  /* 0x000000440824723c */ /* 0x042ff00000001824 */
[C---:B------:R-:W-:Y:S08]  /*38b0*/  HMMA.16816.F32 R68, R8.reuse, R70, R32 ;  /* 0x000000460844723c */ /* 0x040ff00000001820 */
[C---:B------:R-:W-:Y:S08]  /*38c0*/  HMMA.16816.F32 R32, R8.reuse, R64, R24 ;  /* 0x000000400820723c */ /* 0x040ff00000001818 */
[C---:B------:R-:W-:Y:S08]  /*38d0*/  HMMA.16816.F32 R52, R8.reuse, R76, R52 ;  /* 0x0000004c0834723c */ /* 0x040ff00000001834 */
[C---:B------:R-:W-:Y:S07]  /*38e0*/  HMMA.16816.F32 R24, R8.reuse, R60, R16 ;  /* 0x0000003c0818723c */ /* 0x040fee0000001810 */
[----:B------:R-:W-:Y:S01]  /*38f0*/  P2R R18, PR, RZ, 0x4 ;  /* 0x00000004ff127803 */ /* 0x000fe20000000000 */
        /* <DEDUP_REMOVED lines=9> */
[----:B------:R-:W-:-:S04]  /*3990*/  IADD3 R0, R149, -0x2, RZ ;  /* 0xfffffffe95007810 */ /* 0x000fc80007ffe0ff */
        /* <DEDUP_REMOVED lines=34> */
.L_x_2239:
[----:B------:R-:W-:Y:S01]  /*3bc0*/  LOP3.LUT R0, R142, 0xffffffe0, RZ, 0xc0, !PT ;  /* 0xffffffe08e007812 */ /* 0x000fe200078ec0ff */
[----:B-1----:R-:W-:Y:S01]  /*3bd0*/  IMAD.IADD R6, R141, 0x1, R140 ;  /* 0x000000018d067824 */ /* 0x002fe200078e028c */
[----:B------:R-:W-:Y:S01]  /*3be0*/  STL [R1+0x54], R224 ;  /* 0x000054e001007387 */ /* 0x000fe20000100800 */
[----:B------:R-:W-:-:S02]  /*3bf0*/  IMAD.SHL.U32 R216, R5, 0x2, RZ ;  /* 0x0000000205d87824 */ /* 0x000fc400078e00ff */
[----:B------:R-:W-:Y:S01]  /*3c00*/  IMAD.IADD R0, R145, 0x1, -R0 ;  /* 0x0000000191007824 */ /* 0x000fe200078e0a00 */
[----:B------:R1:W-:Y:S01]  /*3c10*/  STL [R1+0x50], R223 ;  /* 0x000050df01007387 */ /* 0x0003e20000100800 */
[----:B------:R-:W-:Y:S01]  /*3c20*/  IMAD R217, R4, 0x2, R216 ;  /* 0x0000000204d97824 */ /* 0x000fe200078e02d8 */
[C---:B------:R-:W-:Y:S02]  /*3c30*/  LEA R219, R2.reuse, R216, 0x1 ;  /* 0x000000d802db7211 */ /* 0x040fe400078e08ff */
[----:B------:R-:W-:Y:S01]  /*3c40*/  SHF.R.S32.HI R3, RZ, 0x1f, R0 ;  /* 0x0000001fff037819 */ /* 0x000fe20000011400 */
[----:B------:R-:W-:Y:S01]  /*3c50*/  STL [R1+0x4c], R222 ;  /* 0x00004cde01007387 */ /* 0x000fe20000100800 */
[----:B------:R-:W-:Y:S02]  /*3c60*/  IMAD R218, R2, 0x2, R217 ;  /* 0x0000000202da7824 */ /* 0x000fe400078e02d9 */
[----:B------:R-:W-:Y:S01]  /*3c70*/  LEA.HI R3, R3, R0, RZ, 0x2 ;  /* 0x0000000003037211 */ /* 0x000fe200078f10ff */
[----:B------:R-:W-:Y:S03]  /*3c80*/  STL [R1+0x48], R221 ;  /* 0x000048dd01007387 */ /* 0x000fe60000100800 */
[----:B------:R-:W-:Y:S01]  /*3c90*/  LOP3.LUT R3, R3, 0x7ffffffc, RZ, 0xc0, !PT ;  /* 0x7ffffffc03037812 */ /* 0x000fe200078ec0ff */
[----:B------:R-:W-:Y:S03]  /*3ca0*/  STL [R1+0x44], R220 ;  /* 0x000044dc01007387 */ /* 0x000fe60000100800 */
[----:B------:R-:W-:Y:S01]  /*3cb0*/  IADD3 R0, R0, -R3, RZ ;  /* 0x8000000300007210 */ /* 0x000fe20007ffe0ff */
[----:B------:R-:W-:Y:S04]  /*3cc0*/  STL [R1+0x40], R167 ;  /* 0x000040a701007387 */ /* 0x000fe80000100800 */
[----:B------:R-:W-:Y:S01]  /*3cd0*/  IMAD R0, R0, -0x2, R6 ;  /* 0xfffffffe00007824 */ /* 0x000fe200078e0206 */
[----:B------:R-:W-:Y:S04]  /*3ce0*/  LDSM.16.MT88.4 R72, [R219+0x3100] ;  /* 0x00310000db48783b */ /* 0x000fe80000004200 */
        /* <DEDUP_REMOVED lines=10> */
[----:B------:R-:W0:Y:S01]  /*3d90*/  LDGDEPBAR ;  /* 0x00000000000079af */ /* 0x000e220000000000 */
[----:B------:R-:W-:-:S02]  /*3da0*/  ISETP.GT.AND P1, PT, R0, 0x9, PT ;  /* 0x000000090000780c */ /* 0x000fc40003f24270 */
[----:B------:R-:W-:Y:S01]  /*3db0*/  FSEL R9, R56, -INF , P0 ;  /* 0xff80000038097808 */ /* 0x000fe20000000000 */
[----:B------:R-:W-:Y:S01]  /*3dc0*/  LDSM.16.MT88.4 R84, [R216+0x3900] ;  /* 0x00390000d854783b */ /* 0x000fe20000004200 */
        /* <DEDUP_REMOVED lines=40> */
[C---:B------:R-:W-:Y:S02]  /*4050*/  ISETP.GT.AND P0, PT, R0.reuse, 0x30, PT ;  /* 0x000000300000780c */ /* 0x040fe40003f04270 */
[----:B------:R-:W-:Y:S02]  /*4060*/  FSEL R104, R41, -INF , P1 ;  /* 0xff80000029687808 */ /* 0x000fe40000800000 */
[----:B------:R-:W-:Y:S02]  /*4070*/  FMNMX.FTZ R3, R105, R3, !PT ;  /* 0x0000000369037209 */ /* 0x000fe40007810000 */
[----:B------:R-:W-:Y:S02]  /*4080*/  FMNMX.FTZ R6, R21, R6, !PT ;  /* 0x0000000615067209 */ /* 0x000fe40007810000 */
[----:B------:R-:W-:Y:S02]  /*4090*/  ISETP.GT.AND P2, PT, R0, 0x31, PT ;  /* 0x000000310000780c */ /* 0x000fe40003f44270 */
[----:B------:R-:W-:-:S02]  /*40a0*/  FSEL R205, R36, -INF , P0 ;  /* 0xff80000024cd7808 */ /* 0x000fc40000000000 */
[----:B------:R-:W-:Y:S02]  /*40b0*/  FMNMX.FTZ R3, R104, R3, !PT ;  /* 0x0000000368037209 */ /* 0x000fe40007810000 */
[----:B------:R-:W-:Y:S02]  /*40c0*/  FMNMX.FTZ R6, R28, R6, !PT ;  /* 0x000000061c067209 */ /* 0x000fe40007810000 */
[----:B------:R-:W-:Y:S02]  /*40d0*/  FSEL R115, R43, -INF , P1 ;  /* 0xff8000002b737808 */ /* 0x000fe40000800000 */
[----:B------:R-:W-:Y:S01]  /*40e0*/  ISETP.GT.AND P1, PT, R0, 0x38, PT ;  /* 0x000000380000780c */ /* 0x000fe20003f24270 */
[----:B------:R-:W-:Y:S01]  /*40f0*/  LDSM.16.MT88.4 R40, [R216+0x900] ;  /* 0x00090000d828783b */ /* 0x000fe20000004200 */
        /* <DEDUP_REMOVED lines=20> */
[----:B------:R-:W-:-:S02]  /*4240*/  FSEL R212, R33, -INF , P0 ;  /* 0xff80000021d47808 */ /* 0x000fc40000000000 */
[C---:B------:R-:W-:Y:S02]  /*4250*/  ISETP.GT.AND P1, PT, R0.reuse, 0x48, PT ;  /* 0x000000480000780c */ /* 0x040fe40003f24270 */
        /* <DEDUP_REMOVED lines=15> */
[----:B------:R-:W-:Y:S01]  /*4350*/  FSEL R101, R24, -INF , P1 ;  /* 0xff80000018657808 */ /* 0x000fe20000800000 */
[----:B------:R-:W-:Y:S01]  /*4360*/  IMAD.MOV.U32 R2, RZ, RZ, R50 ;  /* 0x000000ffff027224 */ /* 0x000fe200078e0032 */
[----:B------:R-:W-:Y:S02]  /*4370*/  FMNMX.FTZ R3, R211, R3, !PT ;  /* 0x00000003d3037209 */ /* 0x000fe40007810000 */
[----:B------:R-:W-:-:S02]  /*4380*/  FSEL R207, R39, -INF , P2 ;  /* 0xff80000027cf7808 */ /* 0x000fc40001000000 */
[----:B------:R-:W-:Y:S01]  /*4390*/  FMNMX.FTZ R6, R206, R6, !PT ;  /* 0x00000006ce067209 */ /* 0x000fe20007810000 */
[----:B------:R-:W-:Y:S01]  /*43a0*/  LDSM.16.MT88.4 R36, [R217+0x900] ;  /* 0x00090000d924783b */ /* 0x000fe20000004200 */
[----:B------:R-:W-:Y:S02]  /*43b0*/  FSEL R116, R26, -INF , P1 ;  /* 0xff8000001a747808 */ /* 0x000fe40000800000 */
[----:B------:R-:W-:Y:S02]  /*43c0*/  FSEL R98, R27, -INF , P0 ;  /* 0xff8000001b627808 */ /* 0x000fe40000000000 */
[----:B------:R-:W-:Y:S02]  /*43d0*/  FSEL R109, R25, -INF , P0 ;  /* 0xff800000196d7808 */ /* 0x000fe40000000000 */
[----:B------:R-:W-:Y:S01]  /*43e0*/  ISETP.GT.AND P1, PT, R0, 0x58, PT ;  /* 0x000000580000780c */ /* 0x000fe20003f24270 */
[----:B------:R-:W-:Y:S01]  /*43f0*/  LDSM.16.MT88.4 R24, [R217+0x100] ;  /* 0x00010000d918783b */ /* 0x000fe20000004200 */
[----:B------:R-:W-:-:S02]  /*4400*/  FMNMX.FTZ R3, R101, R3, !PT ;  /* 0x0000000365037209 */ /* 0x000fc40007810000 */
[----:B------:R-:W-:Y:S02]  /*4410*/  ISETP.GT.AND P0, PT, R0, 0x59, PT ;  /* 0x000000590000780c */ /* 0x000fe40003f04270 */
[----:B------:R-:W-:Y:S02]  /*4420*/  FMNMX.FTZ R0, R207, R6, !PT ;  /* 0x00000006cf007209 */ /* 0x000fe40007810000 */
[----:B------:R-:W-:Y:S02]  /*4430*/  FSEL R120, R60, -INF , P1 ;  /* 0xff8000003c787808 */ /* 0x000fe40000800000 */
[----:B------:R-:W-:Y:S02]  /*4440*/  FMNMX.FTZ R164, R109, R3, !PT ;  /* 0x000000036da47209 */ /* 0x000fe40007810000 */
[----:B------:R-:W-:Y:S02]  /*4450*/  FMNMX.FTZ R0, R208, R0, !PT ;  /* 0x00000000d0007209 */ /* 0x000fe40007810000 */
[----:B------:R-:W-:-:S02]  /*4460*/  FSEL R111, R61, -INF , P0 ;  /* 0xff8000003d6f7808 */ /* 0x000fc40000000000 */
[----:B------:R-:W-:Y:S02]  /*4470*/  FMNMX.FTZ R164, R120, R164, !PT ;  /* 0x000000a478a47209 */ /* 0x000fe40007810000 */
[----:B------:R-:W-:Y:S02]  /*4480*/  FMNMX.FTZ R0, R209, R0, !PT ;  /* 0x00000000d1007209 */ /* 0x000fe40007810000 */
[----:B------:R-:W-:Y:S02]  /*4490*/  FMNMX.FTZ R164, R111, R164, !PT ;  /* 0x000000a46fa47209 */ /* 0x000fe40007810000 */
[----:B------:R-:W-:Y:S02]  /*44a0*/  FMNMX.FTZ R0, R102, R0, !PT ;  /* 0x0000000066007209 */ /* 0x000fe40007810000 */
[----:B------:R-:W-:Y:S01]  /*44b0*/  FSEL R110, R62, -INF , P1 ;  /* 0xff8000003e6e7808 */ /* 0x000fe20000800000 */
[----:B------:R-:W2:Y:S01]  /*44c0*/  SHFL.BFLY PT, R3, R164, 0x2, 0x1f ;  /* 0x0c401f00a4037f89 */ /* 0x000ea200000e0000 */
[----:B------:R-:W-:-:S02]  /*44d0*/  FMNMX.FTZ R0, R108, R0, !PT ;  /* 0x000000006c007209 */ /* 0x000fc40007810000 */
[----:B-1----:R-:W-:Y:S02]  /*44e0*/  FSEL R223, R63, -INF , P0 ;  /* 0xff8000003fdf7808 */ /* 0x002fe40000000000 */
[----:B------:R-:W-:Y:S01]  /*44f0*/  FMNMX.FTZ R0, R250, R0, !PT ;  /* 0x00000000fa007209 */ /* 0x000fe20007810000 */
[----:B------:R-:W-:Y:S01]  /*4500*/  LDSM.16.MT88.4 R60, [R219+0x3900] ;  /* 0x00390000db3c783b */ /* 0x000fe20000004200 */
[----:B------:R-:W-:Y:S02]  /*4510*/  ISETP.NE.AND P2, PT, R18, RZ, PT ;  /* 0x000000ff1200720c */ /* 0x000fe40003f45270 */
[----:B------:R-:W-:Y:S01]  /*4520*/  FMNMX.FTZ R0, R50, R0, !PT ;  /* 0x0000000032007209 */ /* 0x000fe20007810000 */
[----:B------:R-:W-:Y:S03]  /*4530*/  LDSM.16.MT88.4 R16, [R216+0x100] ;  /* 0x00010000d810783b */ /* 0x000fe60000004200 */
[----:B------:R-:W-:-:S04]  /*4540*/  FMNMX.FTZ R0, R116, R0, !PT ;  /* 0x0000000074007209 */ /* 0x000fc80007810000 */
[----:B------:R-:W-:-:S04]  /*4550*/  FMNMX.FTZ R0, R98, R0, !PT ;  /* 0x0000000062007209 */ /* 0x000fc80007810000 */
[----:B------:R-:W-:Y:S02]  /*4560*/  FMNMX.FTZ R0, R110, R0, !PT ;  /* 0x000000006e007209 */ /* 0x000fe40007810000 */
[----:B--2---:R-:W-:Y:S02]  /*4570*/  FMNMX.FTZ R164, R164, R3, !PT ;  /* 0x00000003a4a47209 */ /* 0x004fe40007810000 */
        /* <DEDUP_REMOVED lines=17> */
[----:B-1----:R-:W-:Y:S02]  /*4690*/  FFMA.FTZ R6, R13, c[0x0][0x2d0], -R12 ;  /* 0x0000b4000d067a23 */ /* 0x002fe4000001080c */
[----:B------:R-:W-:-:S05]  /*46a0*/  IMAD.MOV.U32 R13, RZ, RZ, R109 ;  /* 0x000000ffff0d7224 */ /* 0x000fca00078e006d */
[----:B------:R-:W-:Y:S01]  /*46b0*/  MUFU.EX2 R214, R6 ;  /* 0x0000000600d67308 */ /* 0x000fe20000000800 */
[----:B--2---:R-:W-:Y:S01]  /*46c0*/  FFMA.FTZ R0, R9, c[0x0][0x2d0], -R12 ;  /* 0x0000b40009007a23 */ /* 0x004fe2000001080c */
[----:B---3--:R-:W-:-:S06]  /*46d0*/  F2FP.PACK_AB R8, R215, R252 ;  /* 0x000000fcd708723e */ /* 0x008fcc00000000ff */
[----:B------:R1:W-:Y:S02]  /*46e0*/  MUFU.EX2 R167, R0 ;  /* 0x0000000000a77308 */ /* 0x0003e40000000800 */
[----:B-1----:R-:W-:-:S06]  /*46f0*/  FFMA.FTZ R0, R10, c[0x0][0x2d0], -R12 ;  /* 0x0000b4000a007a23 */ /* 0x002fcc000001080c */
[----:B------:R1:W2:Y:S02]  /*4700*/  MUFU.EX2 R117, R0 ;  /* 0x0000000000757308 */ /* 0x0002a40000000800 */
[----:B-1----:R-:W-:Y:S01]  /*4710*/  FMUL.FTZ R0, R3, c[0x0][0x2d0] ;  /* 0x0000b40003007a20 */ /* 0x002fe20000410000 */
[----:B--2---:R-:W-:-:S04]  /*4720*/  F2FP.PACK_AB R10, R117, R167 ;  /* 0x000000a7750a723e */ /* 0x004fc800000000ff */
[----:B------:R-:W-:-:S05]  /*4730*/  FSEL R0, R0, RZ, P0 ;  /* 0x000000ff00007208 */ /* 0x000fca0000000000 */
[--C-:B------:R-:W-:Y:S02]  /*4740*/  FFMA.FTZ R5, R14, c[0x0][0x2d0], -R0.reuse ;  /* 0x0000b4000e057a23 */ /* 0x100fe40000010800 */
[--C-:B------:R-:W-:Y:S02]  /*4750*/  FFMA.FTZ R4, R21, c[0x0][0x2d0], -R0.reuse ;  /* 0x0000b40015047a23 */ /* 0x100fe40000010800 */
[----:B------:R1:W-:Y:S08]  /*4760*/  MUFU.EX2 R14, R5 ;  /* 0x00000005000e7308 */ /* 0x0003f00000000800 */
[----:B------:R2:W-:Y:S01]  /*4770*/  MUFU.EX2 R96, R4 ;  /* 0x0000000400607308 */ /* 0x0005e20000000800 */
[----:B-1----:R-:W-:-:S07]  /*4780*/  FFMA.FTZ R5, R15, c[0x0][0x2d0], -R0 ;  /* 0x0000b4000f057a23 */ /* 0x002fce0000010800 */
[----:B------:R1:W3:Y:S01]  /*4790*/  MUFU.EX2 R220, R5 ;  /* 0x0000000500dc7308 */ /* 0x0002e20000000800 */
[----:B--2---:R-:W-:-:S07]  /*47a0*/  FFMA.FTZ R4, R22, c[0x0][0x2d0], -R12 ;  /* 0x0000b40016047a23 */ /* 0x004fce000001080c */
[----:B------:R2:W-:Y:S01]  /*47b0*/  MUFU.EX2 R224, R4 ;  /* 0x0000000400e07308 */ /* 0x0005e20000000800 */
[----:B-1----:R-:W-:Y:S01]  /*47c0*/  FFMA.FTZ R5, R20, c[0x0][0x2d0], -R0 ;  /* 0x0000b40014057a23 */ /* 0x002fe20000010800 */
[----:B---3--:R-:W-:-:S06]  /*47d0*/  F2FP.PACK_AB R9, R220, R14 ;  /* 0x0000000edc09723e */ /* 0x008fcc00000000ff */
[----:B------:R-:W1:Y:S01]  /*47e0*/  MUFU.EX2 R99, R5 ;  /* 0x0000000500637308 */ /* 0x000e620000000800 */
[----:B--2---:R-:W-:-:S07]  /*47f0*/  FFMA.FTZ R4, R23, c[0x0][0x2d0], -R12 ;  /* 0x0000b40017047a23 */ /* 0x004fce000001080c */
[----:B------:R2:W3:Y:S01]  /*4800*/  MUFU.EX2 R15, R4 ;  /* 0x00000004000f7308 */ /* 0x0004e20000000800 */
[----:B-1----:R-:W-:-:S07]  /*4810*/  F2FP.PACK_AB R11, R96, R99 ;  /* 0x00000063600b723e */ /* 0x002fce00000000ff */
[----:B------:R-:W-:Y:S01]  /*4820*/  HMMA.16816.F32 R32, R8, R16, RZ ;  /* 0x000000100820723c */ /* 0x000fe200000018ff */
[----:B--2---:R-:W-:Y:S01]  /*4830*/  FFMA.FTZ R4, R28, c[0x0][0x2d0], -R0 ;  /* 0x0000b4001c047a23 */ /* 0x004fe20000010800 */
[----:B---3--:R-:W-:-:S03]  /*4840*/  F2FP.PACK_AB R6, R15, R224 ;  /* 0x000000e00f06723e */ /* 0x008fc600000000ff */
        /* <DEDUP_REMOVED lines=35> */
[C---:B------:R-:W-:Y:S08]  /*4a80*/  HMMA.16816.F32 R24, R8.reuse, R80, RZ ;  /* 0x000000500818723c */ /* 0x040ff000000018ff */
[----:B------:R-:W-:Y:S01]  /*4a90*/  HMMA.16816.F32 R20, R8, R82, RZ ;  /* 0x000000520814723c */ /* 0x000fe200000018ff */
[----:B------:R-:W-:Y:S07]  /*4aa0*/  LDSM.16.MT88.4 R80, [R218+0x6900] ;  /* 0x00690000da50783b */ /* 0x000fee0000004200 */
[C---:B------:R-:W-:Y:S01]  /*4ab0*/  HMMA.16816.F32 R128, R4.reuse, R66, R36 ;  /* 0x000000420480723c */ /* 0x040fe20000001824 */
[----:B------:R-:W1:Y:S07]  /*4ac0*/  LDSM.16.MT88.4 R36, [R216+0x9100] ;  /* 0x00910000d824783b */ /* 0x000e6e0000004200 */
[C---:B------:R-:W-:Y:S01]  /*4ad0*/  HMMA.16816.F32 R168, R4.reuse, R62, R28 ;  /* 0x0000003e04a8723c */ /* 0x040fe2000000181c */
[----:B------:R-:W2:Y:S07]  /*4ae0*/  LDSM.16.MT88.4 R28, [R218+0x6100] ;  /* 0x00610000da1c783b */ /* 0x000eae0000004200 */
[----:B------:R-:W-:Y:S01]  /*4af0*/  HMMA.16816.F32 R144, R4, R84, R52 ;  /* 0x000000540490723c */ /* 0x000fe20000001834 */
[----:B------:R-:W-:Y:S06]  /*4b00*/  LDSM.16.MT88.4 R52, [R219+0x9100] ;  /* 0x00910000db34783b */ /* 0x000fec0000004200 */
[----:B------:R-:W-:Y:S01]  /*4b10*/  MOV R85, R117 ;  /* 0x0000007500557202 */ /* 0x000fe20000000f00 */
[----:B------:R-:W-:Y:S01]  /*4b20*/  IMAD.MOV.U32 R84, RZ, RZ, R116 ;  /* 0x000000ffff547224 */ /* 0x000fe200078e0074 */
[----:B------:R-:W-:Y:S01]  /*4b30*/  HMMA.16816.F32 R44, R8, R90, RZ ;  /* 0x0000005a082c723c */ /* 0x000fe200000018ff */
[----:B------:R-:W-:Y:S07]  /*4b40*/  LDSM.16.MT88.4 R88, [R217+0x6900] ;  /* 0x00690000d958783b */ /* 0x000fee0000004200 */
[C---:B------:R-:W-:Y:S01]  /*4b50*/  HMMA.16816.F32 R116, R4.reuse, R86, R48 ;  /* 0x000000560474723c */ /* 0x040fe20000001830 */
[----:B------:R-:W3:Y:S06]  /*4b60*/  LDSM.16.MT88.4 R48, [R219+0x6900] ;  /* 0x00690000db30783b */ /* 0x000eec0000004200 */
[----:B------:R-:W-:Y:S01]  /*4b70*/  IMAD.MOV.U32 R87, RZ, RZ, R120 ;  /* 0x000000ffff577224 */ /* 0x000fe200078e0078 */
[----:B------:R-:W-:Y:S01]  /*4b80*/  HMMA.16816.F32 R124, R4, R64, R40 ;  /* 0x00000040047c723c */ /* 0x000fe20000001828 */
[----:B------:R-:W4:Y:S01]  /*4b90*/  LDSM.16.MT88.4 R40, [R217+0x9100] ;  /* 0x00910000d928783b */ /* 0x000f220000004200 */
[----:B------:R-:W-:-:S03]  /*4ba0*/  MOV R86, R111 ;  /* 0x0000006f00567202 */ /* 0x000fc60000000f00 */
[----:B------:R-:W1:Y:S03]  /*4bb0*/  LDSM.16.MT88.4 R64, [R218+0x9100] ;  /* 0x00910000da40783b */ /* 0x000e660000004200 */
[----:B------:R-:W-:Y:S01]  /*4bc0*/  HMMA.16816.F32 R32, R8, R72, RZ ;  /* 0x000000480820723c */ /* 0x000fe200000018ff */
[----:B------:R-:W-:Y:S07]  /*4bd0*/  LDSM.16.MT88.4 R72, [R217+0x9900] ;  /* 0x00990000d948783b */ /* 0x000fee0000004200 */
[C---:B------:R-:W-:Y:S08]  /*4be0*/  HMMA.16816.F32 R156, R4.reuse, R68, R16 ;  /* 0x00000044049c723c */ /* 0x040ff00000001810 */
[C---:B------:R-:W-:Y:S08]  /*4bf0*/  HMMA.16816.F32 R148, R4.reuse, R56, R24 ;  /* 0x000000380494723c */ /* 0x040ff00000001818 */
[----:B------:R-:W-:Y:S08]  /*4c00*/  HMMA.16816.F32 R160, R4, R58, R20 ;  /* 0x0000003a04a0723c */ /* 0x000ff00000001814 */
[C---:B------:R-:W-:Y:S08]  /*4c10*/  HMMA.16816.F32 R16, R8.reuse, R92, RZ ;  /* 0x0000005c0810723c */ /* 0x040ff000000018ff */
[C---:B------:R-:W-:Y:S08]  /*4c20*/  HMMA.16816.F32 R24, R8.reuse, R76, RZ ;  /* 0x0000004c0818723c */ /* 0x040ff000000018ff */
[----:B------:R-:W-:Y:S01]  /*4c30*/  HMMA.16816.F32 R20, R8, R78, RZ ;  /* 0x0000004e0814723c */ /* 0x000fe200000018ff */
[----:B------:R-:W3:Y:S07]  /*4c40*/  LDSM.16.MT88.4 R76, [R216+0x9900] ;  /* 0x00990000d84c783b */ /* 0x000eee0000004200 */
[C---:B------:R-:W-:Y:S01]  /*4c50*/  HMMA.16816.F32 R152, R4.reuse, R70, R44 ;  /* 0x000000460498723c */ /* 0x040fe2000000182c */
[----:B------:R-:W3:Y:S07]  /*4c60*/  LDSM.16.MT88.4 R68, [R219+0x9900] ;  /* 0x00990000db44783b */ /* 0x000eee0000004200 */
[----:B------:R-:W-:Y:S08]  /*4c70*/  HMMA.16816.F32 R136, R4, R60, R32 ;  /* 0x0000003c0488723c */ /* 0x000ff00000001820 */
[C---:B-1----:R-:W-:Y:S08]  /*4c80*/  HMMA.16816.F32 R32, R8.reuse, R36, RZ ;  /* 0x000000240820723c */ /* 0x042ff000000018ff */
[C---:B--2---:R-:W-:Y:S08]  /*4c90*/  HMMA.16816.F32 R56, R8.reuse, R28, RZ ;  /* 0x0000001c0838723c */ /* 0x044ff000000018ff */
[C---:B------:R-:W-:Y:S08]  /*4ca0*/  HMMA.16816.F32 R44, R8.reuse, R30, RZ ;  /* 0x0000001e082c723c */ /* 0x040ff000000018ff */
[C---:B------:R-:W-:Y:S08]  /*4cb0*/  HMMA.16816.F32 R28, R8.reuse, R38, RZ ;  /* 0x00000026081c723c */ /* 0x040ff000000018ff */
[----:B------:R-:W-:Y:S08]  /*4cc0*/  HMMA.16816.F32 R60, R8, R94, RZ ;  /* 0x0000005e083c723c */ /* 0x000ff000000018ff */
[----:B---3--:R-:W-:Y:S07]  /*4cd0*/  HMMA.16816.F32 R120, R4, R48, R16 ;  /* 0x000000300478723c */ /* 0x008fee0000001810 */
[----:B------:R-:W-:Y:S01]  /*4ce0*/  IMAD.MOV.U32 R49, RZ, RZ, R100 ;  /* 0x000000ffff317224 */ /* 0x000fe200078e0064 */
[----:B------:R-:W-:Y:S01]  /*4cf0*/  HMMA.16816.F32 R16, R8, R52, RZ ;  /* 0x000000340810723c */ /* 0x000fe200000018ff */
[----:B------:R-:W-:-:S07]  /*4d00*/  MOV R48, R101 ;  /* 0x0000006500307202 */ /* 0x000fce0000000f00 */
[C---:B------:R-:W-:Y:S07]  /*4d10*/  HMMA.16816.F32 R140, R4.reuse, R88, R24 ;  /* 0x00000058048c723c */ /* 0x040fee0000001818 */
[----:B------:R-:W-:Y:S01]  /*4d20*/  IMAD.MOV.U32 R89, RZ, RZ, R110 ;  /* 0x000000ffff597224 */ /* 0x000fe200078e006e */
[----:B------:R-:W-:Y:S01]  /*4d30*/  HMMA.16816.F32 R132, R4, R90, R20 ;  /* 0x0000005a0484723c */ /* 0x000fe20000001814 */
[----:B------:R-:W-:-:S06]  /*4d40*/  MOV R88, R108 ;  /* 0x0000006c00587202 */ /* 0x000fcc0000000f00 */
[----:B------:R-:W-:Y:S01]  /*4d50*/  IMAD.MOV.U32 R90, RZ, RZ, R103 ;  /* 0x000000ffff5a7224 */ /* 0x000fe200078e0067 */
[----:B----4-:R-:W-:Y:S01]  /*4d60*/  HMMA.16816.F32 R24, R8, R40, RZ ;  /* 0x000000280818723c */ /* 0x010fe200000018ff */
[----:B------:R-:W-:-:S07]  /*4d70*/  IMAD.MOV.U32 R91, RZ, RZ, R102 ;  /* 0x000000ffff5b7224 */ /* 0x000fce00078e0066 */
[C---:B------:R-:W-:Y:S08]  /*4d80*/  HMMA.16816.F32 R20, R8.reuse, R42, RZ ;  /* 0x0000002a0814723c */ /* 0x040ff000000018ff */
[C---:B------:R-:W-:Y:S08]  /*4d90*/  HMMA.16816.F32 R36, R8.reuse, R54, RZ ;  /* 0x000000360824723c */ /* 0x040ff000000018ff */
[C---:B------:R-:W-:Y:S07]  /*4da0*/  HMMA.16816.F32 R52, R8.reuse, R64, RZ ;  /* 0x000000400834723c */ /* 0x040fee00000018ff */
[----:B------:R-:W-:Y:S01]  /*4db0*/  IMAD.MOV.U32 R65, RZ, RZ, R99 ;  /* 0x000000ffff417224 */ /* 0x000fe200078e0063 */
[----:B------:R-:W-:Y:S01]  /*4dc0*/  HMMA.16816.F32 R40, R8, R66, RZ ;  /* 0x000000420828723c */ /* 0x000fe200000018ff */
[----:B------:R-:W1:Y:S07]  /*4dd0*/  LDSM.16.MT88.4 R8, [R218+0x9900] ;  /* 0x00990000da08783b */ /* 0x000e6e0000004200 */
[C---:B------:R-:W-:Y:S07]  /*4de0*/  HMMA.16816.F32 R92, R4.reuse, R76, R32 ;  /* 0x0000004c045c723c */ /* 0x040fee0000001820 */
        /* <DEDUP_REMOVED lines=8> */
[----:B------:R-:W-:-:S04]  /*4e70*/  IMAD.MOV.U32 R50, RZ, RZ, R96 ;  /* 0x000000ffff327224 */ /* 0x000fc800078e0060 */
[----:B------:R-:W-:Y:S01]  /*4e80*/  MOV R31, R49 ;  /* 0x00000031001f7202 */ /* 0x000fe20000000f00 */
[----:B------:R-:W-:Y:S01]  /*4e90*/  IMAD.MOV.U32 R49, RZ, RZ, R2 ;  /* 0x000000ffff317224 */ /* 0x000fe200078e0002 */
[----:B------:R-:W-:Y:S01]  /*4ea0*/  HMMA.16816.F32 R96, R4, R82, R44 ;  /* 0x000000520460723c */ /* 0x000fe2000000182c */
[----:B------:R-:W-:Y:S02]  /*4eb0*/  FFMA.FTZ R2, R107, c[0x0][0x2d0], -R12 ;  /* 0x0000b4006b027a23 */ /* 0x000fe4000001080c */
[----:B------:R-:W-:Y:S01]  /*4ec0*/  IMAD.MOV.U32 R30, RZ, RZ, R86 ;  /* 0x000000ffff1e7224 */ /* 0x000fe200078e0056 */
[----:B------:R-:W-:Y:S01]  /*4ed0*/  MOV R86, R15 ;  /* 0x0000000f00567202 */ /* 0x000fe20000000f00 */
[----:B------:R-:W-:-:S03]  /*4ee0*/  IMAD.MOV.U32 R28, RZ, RZ, R65 ;  /* 0x000000ffff1c7224 */ /* 0x000fc600078e0041 */
[----:B------:R-:W-:Y:S01]  /*4ef0*/  HMMA.16816.F32 R44, R4, R68, R16 ;  /* 0x00000044042c723c */ /* 0x000fe20000001810 */
[----:B------:R-:W2:Y:S01]  /*4f00*/  LDSM.16.MT88.4 R16, [R216+0x1100] ;  /* 0x00110000d810783b */ /* 0x000ea20000004200 */
[----:B------:R-:W-:-:S05]  /*4f10*/  MOV R62, R86 ;  /* 0x00000056003e7202 */ /* 0x000fca0000000f00 */
[----:B------:R-:W-:Y:S01]  /*4f20*/  MOV R69, R252 ;  /* 0x000000fc00457202 */ /* 0x000fe20000000f00 */
[C---:B------:R-:W-:Y:S01]  /*4f30*/  HMMA.16816.F32 R100, R4.reuse, R80, R56 ;  /* 0x000000500464723c */ /* 0x040fe20000001838 */
[----:B------:R3:W-:Y:S07]  /*4f40*/  MUFU.EX2 R252, R2 ;  /* 0x0000000200fc7308 */ /* 0x0007ee0000000800 */
[C---:B------:R-:W-:Y:S01]  /*4f50*/  HMMA.16816.F32 R80, R4.reuse, R72, R24 ;  /* 0x000000480450723c */ /* 0x040fe20000001818 */
[----:B------:R-:W-:Y:S07]  /*4f60*/  LDSM.16.MT88.4 R24, [R219+0x1100] ;  /* 0x00110000db18783b */ /* 0x000fee0000004200 */
[----:B------:R-:W-:Y:S01]  /*4f70*/  HMMA.16816.F32 R72, R4, R74, R20 ;  /* 0x0000004a0448723c */ /* 0x000fe20000001814 */
[----:B---3--:R-:W-:-:S04]  /*4f80*/  FFMA.FTZ R2, R106, c[0x0][0x2d0], -R12 ;  /* 0x0000b4006a027a23 */ /* 0x008fc8000001080c */
[----:B------:R3:W4:Y:S02]  /*4f90*/  MUFU.EX2 R29, R2 ;  /* 0x00000002001d7308 */ /* 0x0007240000000800 */
[----:B------:R-:W-:Y:S01]  /*4fa0*/  IMAD.MOV.U32 R23, RZ, RZ, R48 ;  /* 0x000000ffff177224 */ /* 0x000fe200078e0030 */
[C---:B-1----:R-:W-:Y:S01]  /*4fb0*/  HMMA.16816.F32 R52, R4.reuse, R8, R52 ;  /* 0x000000080434723c */ /* 0x042fe20000001834 */
[----:B------:R-:W-:Y:S01]  /*4fc0*/  IMAD.MOV.U32 R20, RZ, RZ, R85 ;  /* 0x000000ffff147224 */ /* 0x000fe200078e0055 */
[----:B------:R-:W-:Y:S01]  /*4fd0*/  MOV R21, R84 ;  /* 0x0000005400157202 */ /* 0x000fe20000000f00 */
[----:B------:R-:W-:Y:S02]  /*4fe0*/  IMAD.MOV.U32 R85, RZ, RZ, R250 ;  /* 0x000000ffff557224 */ /* 0x000fe400078e00fa */
[----:B------:R-:W-:Y:S02]  /*4ff0*/  IMAD.MOV.U32 R22, RZ, RZ, R87 ;  /* 0x000000ffff167224 */ /* 0x000fe400078e0057 */
[----:B------:R-:W-:Y:S01]  /*5000*/  IMAD.MOV.U32 R87, RZ, RZ, R14 ;  /* 0x000000ffff577224 */ /* 0x000fe200078e000e */
[----:B------:R-:W-:Y:S01]  /*5010*/  HMMA.16816.F32 R40, R4, R10, R40 ;  /* 0x0000000a0428723c */ /* 0x000fe20000001828 */
[----:B------:R-:W1:Y:S01]  /*5020*/  LDSM.16.MT88.4 R8, [R217+0x1100] ;  /* 0x00110000d908783b */ /* 0x000e620000004200 */
[----:B------:R-:W-:-:S02]  /*5030*/  IMAD.MOV.U32 R84, RZ, RZ, R224 ;  /* 0x000000ffff547224 */ /* 0x000fc400078e00e0 */
[----:B------:R-:W-:Y:S02]  /*5040*/  IMAD.MOV.U32 R63, RZ, RZ, R87 ;  /* 0x000000ffff3f7224 */ /* 0x000fe400078e0057 */
[--C-:B---3--:R-:W-:Y:S02]  /*5050*/  FFMA.FTZ R2, R105, c[0x0][0x2d0], -R12.reuse ;  /* 0x0000b40069027a23 */ /* 0x108fe4000001080c */
[----:B------:R-:W-:Y:S02]  /*5060*/  HMMA.16816.F32 R36, R4, R70, R36 ;  /* 0x000000460424723c */ /* 0x000fe40000001824 */
[----:B------:R3:W-:Y:S05]  /*5070*/  MUFU.EX2 R15, R2 ;  /* 0x00000002000f7308 */ /* 0x0007ea0000000800 */
[----:B----4-:R-:W-:Y:S01]  /*5080*/  F2FP.PACK_AB R4, R29, R252 ;  /* 0x000000fc1d04723e */ /* 0x010fe200000000ff */
[----:B---3--:R-:W-:-:S04]  /*5090*/  FFMA.FTZ R2, R104, c[0x0][0x2d0], -R12 ;  /* 0x0000b40068027a23 */ /* 0x008fc8000001080c */
[----:B------:R3:W-:Y:S02]  /*50a0*/  MUFU.EX2 R48, R2 ;  /* 0x0000000200307308 */ /* 0x0007e40000000800 */
[----:B---3--:R-:W-:-:S06]  /*50b0*/  FFMA.FTZ R2, R112, c[0x0][0x2d0], -R0 ;  /* 0x0000b40070027a23 */ /* 0x008fcc0000010800 */
[----:B------:R3:W-:Y:S02]  /*50c0*/  MUFU.EX2 R250, R2 ;  /* 0x0000000200fa7308 */ /* 0x0007e40000000800 */
[----:B---3--:R-:W-:-:S06]  /*50d0*/  FFMA.FTZ R2, R113, c[0x0][0x2d0], -R0 ;  /* 0x0000b40071027a23 */ /* 0x008fcc0000010800 */
[----:B------:R3:W4:Y:S02]  /*50e0*/  MUFU.EX2 R61, R2 ;  /* 0x00000002003d7308 */ /* 0x0007240000000800 */
[----:B---3--:R-:W-:Y:S01]  /*50f0*/  FFMA.FTZ R2, R114, c[0x0][0x2d0], -R0 ;  /* 0x0000b40072027a23 */ /* 0x008fe20000010800 */
[----:B----4-:R-:W-:-:S05]  /*5100*/  F2FP.PACK_AB R5, R61, R250 ;  /* 0x000000fa3d05723e */ /* 0x010fca00000000ff */
[----:B------:R3:W-:Y:S02]  /*5110*/  MUFU.EX2 R14, R2 ;  /* 0x00000002000e7308 */ /* 0x0007e40000000800 */
[----:B---3--:R-:W-:-:S06]  /*5120*/  FFMA.FTZ R2, R115, c[0x0][0x2d0], -R0 ;  /* 0x0000b40073027a23 */ /* 0x008fcc0000010800 */
[----:B------:R3:W4:Y:S02]  /*5130*/  MUFU.EX2 R224, R2 ;  /* 0x0000000200e07308 */ /* 0x0007240000000800 */
[----:B---3--:R-:W-:Y:S01]  /*5140*/  IMAD.MOV.U32 R2, RZ, RZ, R48 ;  /* 0x000000ffff027224 */ /* 0x008fe200078e0030 */
[----:B----4-:R-:W-:Y:S01]  /*5150*/  F2FP.PACK_AB R7, R224, R14 ;  /* 0x0000000ee007723e */ /* 0x010fe200000000ff */
[----:B------:R-:W-:-:S03]  /*5160*/  IMAD.MOV.U32 R48, RZ, RZ, R84 ;  /* 0x000000ffff307224 */ /* 0x000fc600078e0054 */
[----:B------:R-:W-:-:S07]  /*5170*/  F2FP.PACK_AB R6, R2, R15 ;  /* 0x0000000f0206723e */ /* 0x000fce00000000ff */
[C---:B--2---:R-:W-:Y:S07]  /*5180*/  HMMA.16816.F32 R56, R4.reuse, R16, R200 ;  /* 0x000000100438723c */ /* 0x044fee00000018c8 */
[----:B------:R-:W-:Y:S01]  /*5190*/  MOV R203, R85 ;  /* 0x0000005500cb7202 */ /* 0x000fe20000000f00 */
[----:B------:R-:W-:Y:S01]  /*51a0*/  HMMA.16816.F32 R64, R4, R18, R196 ;  /* 0x000000120440723c */ /* 0x000fe200000018c4 */
[----:B------:R-:W2:Y:S01]  /*51b0*/  LDSM.16.MT88.4 R16, [R216+0x4100] ;  /* 0x00410000d810783b */ /* 0x000ea20000004200 */
[----:B------:R-:W-:Y:S01]  /*51c0*/  MOV R202, R33 ;  /* 0x0000002100ca7202 */ /* 0x000fe20000000f00 */
[----:B------:R-:W-:-:S02]  /*51d0*/  IMAD.MOV.U32 R201, RZ, RZ, R34 ;  /* 0x000000ffffc97224 */ /* 0x000fc400078e0022 */
[----:B------:R-:W-:Y:S02]  /*51e0*/  IMAD.MOV.U32 R200, RZ, RZ, R35 ;  /* 0x000000ffffc87224 */ /* 0x000fe400078e0023 */
[----:B------:R-:W-:Y:S01]  /*51f0*/  MOV R196, R50 ;  /* 0x0000003200c47202 */ /* 0x000fe20000000f00 */
[----:B-1----:R-:W-:Y:S01]  /*5200*/  HMMA.16816.F32 R76, R4, R8, R188 ;  /* 0x00000008044c723c */ /* 0x002fe200000018bc */
[----:B------:R-:W-:Y:S01]  /*5210*/  IMAD.MOV.U32 R197, RZ, RZ, R51 ;  /* 0x000000ffffc57224 */ /* 0x000fe200078e0033 */
[----:B------:R-:W-:Y:S01]  /*5220*/  MOV R199, R61 ;  /* 0x0000003d00c77202 */ /* 0x000fe20000000f00 */
[----:B------:R-:W-:-:S04]  /*5230*/  IMAD.MOV.U32 R198, RZ, RZ, R60 ;  /* 0x000000ffffc67224 */ /* 0x000fc800078e003c */
[----:B------:R-:W-:Y:S01]  /*5240*/  MOV R191, R21 ;  /* 0x0000001500bf7202 */ /* 0x000fe20000000f00 */
[----:B------:R-:W-:Y:S01]  /*5250*/  HMMA.16816.F32 R84, R4, R10, R180 ;  /* 0x0000000a0454723c */ /* 0x000fe200000018b4 */
[----:B------:R-:W-:Y:S01]  /*5260*/  IMAD.MOV.U32 R190, RZ, RZ, R22 ;  /* 0x000000ffffbe7224 */ /* 0x000fe200078e0016 */
[----:B------:R-:W-:Y:S01]  /*5270*/  LDSM.16.MT88.4 R8, [R217+0x4100] ;  /* 0x00410000d908783b */ /* 0x000fe20000004200 */
[----:B------:R-:W-:Y:S01]  /*5280*/  IMAD.MOV.U32 R189, RZ, RZ, R23 ;  /* 0x000000ffffbd7224 */ /* 0x000fe200078e0017 */
[----:B------:R-:W-:-:S03]  /*5290*/  MOV R188, R28 ;  /* 0x0000001c00bc7202 */ /* 0x000fc60000000f00 */
[----:B------:R-:W-:Y:S02]  /*52a0*/  IMAD.MOV.U32 R182, RZ, RZ, R20 ;  /* 0x000000ffffb67224 */ /* 0x000fe400078e0014 */
[----:B------:R-:W1:Y:S01]  /*52b0*/  LDSM.16.MT88.4 R20, [R218+0x1100] ;  /* 0x00110000da14783b */ /* 0x000e620000004200 */
[----:B------:R-:W-:Y:S02]  /*52c0*/  IMAD.MOV.U32 R183, RZ, RZ, R69 ;  /* 0x000000ffffb77224 */ /* 0x000fe400078e0045 */
[----:B------:R-:W-:Y:S01]  /*52d0*/  IMAD.MOV.U32 R180, RZ, RZ, R32 ;  /* 0x000000ffffb47224 */ /* 0x000fe200078e0020 */
[----:B------:R-:W-:Y:S01]  /*52e0*/  HMMA.16816.F32 R68, R4, R24, R172 ;  /* 0x000000180444723c */ /* 0x000fe200000018ac */
[----:B------:R-:W3:Y:S01]  /*52f0*/  LDSM.16.MT88.4 R32, [R219+0x4100] ;  /* 0x00410000db20783b */ /* 0x000ee20000004200 */
[----:B------:R-:W-:-:S05]  /*5300*/  IMAD.MOV.U32 R181, RZ, RZ, R29 ;  /* 0x000000ffffb57224 */ /* 0x000fca00078e001d */
[----:B------:R-:W-:Y:S01]  /*5310*/  MOV R175, R48 ;  /* 0x0000003000af7202 */ /* 0x000fe20000000f00 */
[----:B------:R-:W-:Y:S02]  /*5320*/  IMAD.MOV.U32 R174, RZ, RZ, R49 ;  /* 0x000000ffffae7224 */ /* 0x000fe400078e0031 */
[----:B------:R-:W-:Y:S01]  /*5330*/  IMAD.MOV.U32 R172, RZ, RZ, R62 ;  /* 0x000000ffffac7224 */ /* 0x000fe200078e003e */
[----:B--2---:R-:W-:Y:S01]  /*5340*/  HMMA.16816.F32 R112, R4, R16, R144 ;  /* 0x000000100470723c */ /* 0x004fe20000001890 */
[----:B------:R-:W-:-:S07]  /*5350*/  IMAD.MOV.U32 R173, RZ, RZ, R63 ;  /* 0x000000ffffad7224 */ /* 0x000fce00078e003f */
[C---:B------:R-:W-:Y:S01]  /*5360*/  HMMA.16816.F32 R116, R4.reuse, R18, R116 ;  /* 0x000000120474723c */ /* 0x040fe20000001874 */
[----:B------:R-:W2:Y:S07]  /*5370*/  LDSM.16.MT88.4 R16, [R216+0x7100] ;  /* 0x00710000d810783b */ /* 0x000eae0000004200 */
        /* <DEDUP_REMOVED lines=8> */
[C---:B---3--:R-:W-:Y:S07]  /*5400*/  HMMA.16816.F32 R144, R4.reuse, R34, R168 ;  /* 0x000000220490723c */ /* 0x048fee00000018a8 */
[----:B------:R-:W-:Y:S01]  /*5410*/  MOV R168, R196 ;  /* 0x000000c400a87202 */ /* 0x000fe20000000f00 */
[----:B--2---:R-:W-:Y:S01]  /*5420*/  HMMA.16816.F32 R192, R4, R16, R156 ;  /* 0x0000001004c0723c */ /* 0x004fe2000000189c */
[----:B------:R-:W-:Y:S01]  /*5430*/  IMAD.MOV.U32 R169, RZ, RZ, R197 ;  /* 0x000000ffffa97224 */ /* 0x000fe200078e00c5 */
[----:B------:R-:W-:Y:S01]  /*5440*/  MOV R171, R199 ;  /* 0x000000c700ab7202 */ /* 0x000fe20000000f00 */
[----:B------:R-:W-:-:S02]  /*5450*/  IMAD.MOV.U32 R170, RZ, RZ, R198 ;  /* 0x000000ffffaa7224 */ /* 0x000fc400078e00c6 */
[----:B------:R-:W-:Y:S02]  /*5460*/  IMAD.MOV.U32 R35, RZ, RZ, R172 ;  /* 0x000000ffff237224 */ /* 0x000fe400078e00ac */
[----:B------:R-:W-:Y:S01]  /*5470*/  IMAD.MOV.U32 R156, RZ, RZ, R188 ;  /* 0x000000ffff9c7224 */ /* 0x000fe200078e00bc */
[----:B------:R-:W-:Y:S01]  /*5480*/  MOV R157, R189 ;  /* 0x000000bd009d7202 */ /* 0x000fe20000000f00 */
[----:B------:R-:W-:Y:S01]  /*5490*/  IMAD.MOV.U32 R158, RZ, RZ, R190 ;  /* 0x000000ffff9e7224 */ /* 0x000fe200078e00be */
[----:B-1----:R-:W-:Y:S01]  /*54a0*/  HMMA.16816.F32 R196, R4, R22, R160 ;  /* 0x0000001604c4723c */ /* 0x002fe200000018a0 */
[----:B------:R-:W-:Y:S02]  /*54b0*/  IMAD.MOV.U32 R159, RZ, RZ, R191 ;  /* 0x000000ffff9f7224 */ /* 0x000fe400078e00bf */
[----:B------:R-:W-:-:S04]  /*54c0*/  IMAD.MOV.U32 R34, RZ, RZ, R173 ;  /* 0x000000ffff227224 */ /* 0x000fc800078e00ad */
[----:B------:R-:W-:Y:S01]  /*54d0*/  MOV R162, R180 ;  /* 0x000000b400a27202 */ /* 0x000fe20000000f00 */
[C---:B------:R-:W-:Y:S01]  /*54e0*/  HMMA.16816.F32 R188, R4.reuse, R18, R152 ;  /* 0x0000001204bc723c */ /* 0x040fe20000001898 */
[----:B------:R-:W-:Y:S01]  /*54f0*/  IMAD.MOV.U32 R163, RZ, RZ, R181 ;  /* 0x000000ffffa37224 */ /* 0x000fe200078e00b5 */
[----:B------:R-:W-:Y:S01]  /*5500*/  LDSM.16.MT88.4 R16, [R216+0xa100] ;  /* 0x00a10000d810783b */ /* 0x000fe20000004200 */
[----:B------:R-:W-:Y:S02]  /*5510*/  IMAD.MOV.U32 R160, RZ, RZ, R174 ;  /* 0x000000ffffa07224 */ /* 0x000fe400078e00ae */
[----:B------:R-:W-:Y:S02]  /*5520*/  IMAD.MOV.U32 R161, RZ, RZ, R175 ;  /* 0x000000ffffa17224 */ /* 0x000fe400078e00af */
[----:B------:R-:W-:Y:S01]  /*5530*/  MOV R154, R182 ;  /* 0x000000b6009a7202 */ /* 0x000fe20000000f00 */
[----:B------:R-:W-:Y:S01]  /*5540*/  IMAD.MOV.U32 R155, RZ, RZ, R183 ;  /* 0x000000ffff9b7224 */ /* 0x000fe200078e00b7 */
[C---:B------:R-:W-:Y:S07]  /*5550*/  HMMA.16816.F32 R136, R4.reuse, R32, R136 ;  /* 0x000000200488723c */ /* 0x040fee0000001888 */
[----:B------:R-:W-:Y:S01]  /*5560*/  IMAD.MOV.U32 R33, RZ, RZ, R30 ;  /* 0x000000ffff217224 */ /* 0x000fe200078e001e */
[----:B----4-:R-:W-:Y:S01]  /*5570*/  HMMA.16816.F32 R184, R4, R8, R140 ;  /* 0x0000000804b8723c */ /* 0x010fe2000000188c */
[----:B------:R-:W-:-:S02]  /*5580*/  MOV R32, R31 ;  /* 0x0000001f00207202 */ /* 0x000fc40000000f00 */
[----:B------:R-:W1:Y:S05]  /*5590*/  LDSM.16.MT88.4 R28, [R219+0x7100] ;  /* 0x00710000db1c783b */ /* 0x000e6a0000004200 */
[C---:B------:R-:W-:Y:S01]  /*55a0*/  HMMA.16816.F32 R180, R4.reuse, R10, R132 ;  /* 0x0000000a04b4723c */ /* 0x040fe20000001884 */
[----:B------:R-:W2:Y:S07]  /*55b0*/  LDSM.16.MT88.4 R8, [R217+0xa100] ;  /* 0x00a10000d908783b */ /* 0x000eae0000004200 */
[C---:B------:R-:W-:Y:S01]  /*55c0*/  HMMA.16816.F32 R148, R4.reuse, R20, R148 ;  /* 0x000000140494723c */ /* 0x040fe20000001894 */
[----:B------:R-:W3:Y:S07]  /*55d0*/  LDSM.16.MT88.4 R20, [R218+0x7100] ;  /* 0x00710000da14783b */ /* 0x000eee0000004200 */
[C---:B-1----:R-:W-:Y:S07]  /*55e0*/  HMMA.16816.F32 R176, R4.reuse, R28, R120 ;  /* 0x0000001c04b0723c */ /* 0x042fee0000001878 */
[----:B------:R-:W-:Y:S01]  /*55f0*/  IMAD.MOV.U32 R29, RZ, RZ, R159 ;  /* 0x000000ffff1d7224 */ /* 0x000fe200078e009f */
[----:B--2---:R-:W-:Y:S01]  /*5600*/  HMMA.16816.F32 R140, R4, R8, R80 ;  /* 0x00000008048c723c */ /* 0x004fe20000001850 */
[----:B------:R-:W-:-:S07]  /*5610*/  IMAD.MOV.U32 R28, RZ, RZ, R160 ;  /* 0x000000ffff1c7224 */ /* 0x000fce00078e00a0 */
[C---:B------:R-:W-:Y:S01]  /*5620*/  HMMA.16816.F32 R132, R4.reuse, R10, R72 ;  /* 0x0000000a0484723c */ /* 0x040fe20000001848 */
[----:B------:R-:W1:Y:S07]  /*5630*/  LDSM.16.MT88.4 R8, [R218+0xa100] ;  /* 0x00a10000da08783b */ /* 0x000e6e0000004200 */
[C---:B------:R-:W-:Y:S07]  /*5640*/  HMMA.16816.F32 R172, R4.reuse, R30, R108 ;  /* 0x0000001e04ac723c */ /* 0x040fee000000186c */
[----:B------:R-:W-:Y:S01]  /*5650*/  IMAD.MOV.U32 R109, RZ, RZ, R156 ;  /* 0x000000ffff6d7224 */ /* 0x000fe200078e009c */
[----:B------:R-:W-:Y:S01]  /*5660*/  MOV R31, R158 ;  /* 0x0000009e001f7202 */ /* 0x000fe20000000f00 */
[----:B------:R-:W-:Y:S01]  /*5670*/  IMAD.MOV.U32 R108, RZ, RZ, R157 ;  /* 0x000000ffff6c7224 */ /* 0x000fe200078e009d */
[----:B------:R-:W-:Y:S01]  /*5680*/  MOV R110, R155 ;  /* 0x0000009b006e7202 */ /* 0x000fe20000000f00 */
[----:B---3--:R-:W-:Y:S01]  /*5690*/  HMMA.16816.F32 R156, R4, R20, R100 ;  /* 0x00000014049c723c */ /* 0x008fe20000001864 */
[----:B------:R-:W-:Y:S01]  /*56a0*/  IMAD.MOV.U32 R111, RZ, RZ, R154 ;  /* 0x000000ffff6f7224 */ /* 0x000fe200078e009a */
[----:B------:R-:W-:-:S05]  /*56b0*/  MOV R30, R161 ;  /* 0x000000a1001e7202 */ /* 0x000fca0000000f00 */
[----:B------:R-:W-:Y:S01]  /*56c0*/  MOV R21, R168 ;  /* 0x000000a800157202 */ /* 0x000fe20000000f00 */
[----:B------:R-:W-:Y:S01]  /*56d0*/  IMAD.MOV.U32 R100, RZ, RZ, R169 ;  /* 0x000000ffff647224 */ /* 0x000fe200078e00a9 */
[----:B------:R-:W-:Y:S01]  /*56e0*/  MOV R102, R171 ;  /* 0x000000ab00667202 */ /* 0x000fe20000000f00 */
[----:B------:R-:W-:Y:S01]  /*56f0*/  IMAD.MOV.U32 R101, RZ, RZ, R170 ;  /* 0x000000ffff657224 */ /* 0x000fe200078e00aa */
[----:B------:R-:W-:Y:S01]  /*5700*/  HMMA.16816.F32 R152, R4, R18, R88 ;  /* 0x000000120498723c */ /* 0x000fe20000001858 */
[----:B------:R-:W-:Y:S02]  /*5710*/  IMAD.MOV.U32 R20, RZ, RZ, R163 ;  /* 0x000000ffff147224 */ /* 0x000fe400078e00a3 */
[----:B------:R-:W-:-:S05]  /*5720*/  IMAD.MOV.U32 R103, RZ, RZ, R162 ;  /* 0x000000ffff677224 */ /* 0x000fca00078e00a2 */
[C---:B------:R-:W-:Y:S07]  /*5730*/  HMMA.16816.F32 R168, R4.reuse, R22, R96 ;  /* 0x0000001604a8723c */ /* 0x040fee0000001860 */
[----:B------:R-:W-:Y:S01]  /*5740*/  IMAD.MOV.U32 R97, RZ, RZ, R2 ;  /* 0x000000ffff617224 */ /* 0x000fe200078e0002 */
[----:B------:R-:W-:Y:S01]  /*5750*/  MOV R99, R220 ;  /* 0x000000dc00637202 */ /* 0x000fe20000000f00 */
[----:B------:R-:W-:Y:S01]  /*5760*/  FFMA.FTZ R2, R205, c[0x0][0x2d0], -R12 ;  /* 0x0000b400cd027a23 */ /* 0x000fe2000001080c */
[----:B------:R-:W-:Y:S01]  /*5770*/  HMMA.16816.F32 R160, R4, R16, R92 ;  /* 0x0000001004a0723c */ /* 0x000fe2000000185c */
[----:B------:R-:W-:-:S02]  /*5780*/  IMAD.MOV.U32 R98, RZ, RZ, R13 ;  /* 0x000000ffff627224 */ /* 0x000fc400078e000d */
[----:B------:R2:W-:Y:S04]  /*5790*/  MUFU.EX2 R13, R2 ;  /* 0x00000002000d7308 */ /* 0x0005e80000000800 */
[----:B------:R-:W-:Y:S01]  /*57a0*/  MOV R17, R100 ;  /* 0x0000006400117202 */ /* 0x000fe20000000f00 */
[----:B------:R-:W-:Y:S01]  /*57b0*/  IMAD.MOV.U32 R100, RZ, RZ, R108 ;  /* 0x000000ffff647224 */ /* 0x000fe200078e006c */
[----:B------:R-:W-:Y:S01]  /*57c0*/  HMMA.16816.F32 R120, R4, R24, R44 ;  /* 0x000000180478723c */ /* 0x000fe2000000182c */
[----:B------:R-:W-:Y:S02]  /*57d0*/  IMAD.MOV.U32 R108, RZ, RZ, R111 ;  /* 0x000000ffff6c7224 */ /* 0x000fe400078e006f */
[----:B------:R-:W-:-:S05]  /*57e0*/  IMAD.MOV.U32 R111, RZ, RZ, R32 ;  /* 0x000000ffff6f7224 */ /* 0x000fca00078e0020 */
[----:B------:R-:W-:Y:S01]  /*57f0*/  HMMA.16816.F32 R92, R4, R26, R36 ;  /* 0x0000001a045c723c */ /* 0x000fe20000001824 */
[----:B------:R-:W-:Y:S01]  /*5800*/  LDSM.16.MT88.4 R24, [R218+0x1900] ;  /* 0x00190000da18783b */ /* 0x000fe20000004200 */
[----:B--2---:R-:W-:-:S04]  /*5810*/  FFMA.FTZ R2, R204, c[0x0][0x2d0], -R12 ;  /* 0x0000b400cc027a23 */ /* 0x004fc8000001080c */
[----:B------:R2:W-:Y:S02]  /*5820*/  MUFU.EX2 R220, R2 ;  /* 0x0000000200dc7308 */ /* 0x0005e40000000800 */
[----:B-1----:R-:W-:Y:S01]  /*5830*/  HMMA.16816.F32 R72, R4, R8, R52 ;  /* 0x000000080448723c */ /* 0x002fe20000001834 */
[----:B--2---:R-:W-:-:S05]  /*5840*/  FFMA.FTZ R2, R166, c[0x0][0x2d0], -R12 ;  /* 0x0000b400a6027a23 */ /* 0x004fca000001080c */
[----:B------:R1:W2:Y:S02]  /*5850*/  MUFU.EX2 R96, R2 ;  /* 0x0000000200607308 */ /* 0x0002a40000000800 */
[----:B-1----:R-:W-:Y:S02]  /*5860*/  FFMA.FTZ R2, R165, c[0x0][0x2d0], -R12 ;  /* 0x0000b400a5027a23 */ /* 0x002fe4000001080c */
[----:B------:R-:W-:Y:S02]  /*5870*/  IMAD.MOV.U32 R165, RZ, RZ, R97 ;  /* 0x000000ffffa57224 */ /* 0x000fe400078e0061 */
[----:B------:R-:W-:Y:S02]  /*5880*/  IMAD.MOV.U32 R97, RZ, RZ, R98 ;  /* 0x000000ffff617224 */ /* 0x000fe400078e0062 */
[----:B------:R1:W3:Y:S01]  /*5890*/  MUFU.EX2 R88, R2 ;  /* 0x0000000200587308 */ /* 0x0002e20000000800 */
[----:B------:R-:W-:Y:S01]  /*58a0*/  MOV R98, R99 ;  /* 0x0000006300627202 */ /* 0x000fe20000000f00 */
[----:B------:R-:W-:-:S02]  /*58b0*/  IMAD.MOV.U32 R99, RZ, RZ, R20 ;  /* 0x000000ffff637224 */ /* 0x000fc400078e0014 */
        /* <DEDUP_REMOVED lines=8> */
[----:B------:R-:W-:Y:S02]  /*5940*/  IMAD.MOV.U32 R110, RZ, RZ, R35 ;  /* 0x000000ffff6e7224 */ /* 0x000fe400078e0023 */
[----:B------:R-:W-:-:S02]  /*5950*/  IMAD.MOV.U32 R16, RZ, RZ, R20 ;  /* 0x000000ffff107224 */ /* 0x000fc400078e0014 */
[----:B-1----:R-:W-:Y:S02]  /*5960*/  FFMA.FTZ R2, R206, c[0x0][0x2d0], -R0 ;  /* 0x0000b400ce027a23 */ /* 0x002fe40000010800 */
[----:B------:R-:W-:Y:S01]  /*5970*/  IMAD.MOV.U32 R91, RZ, RZ, R99 ;  /* 0x000000ffff5b7224 */ /* 0x000fe200078e0063 */
[----:B------:R-:W-:Y:S01]  /*5980*/  MOV R83, R16 ;  /* 0x0000001000537202 */ /* 0x000fe20000000f00 */
[----:B------:R1:W-:Y:S01]  /*5990*/  MUFU.EX2 R252, R2 ;  /* 0x0000000200fc7308 */ /* 0x0003e20000000800 */
        /* <DEDUP_REMOVED lines=9> */
[----:B-1----:R-:W-:Y:S02]  /*5a30*/  FFMA.FTZ R2, R207, c[0x0][0x2d0], -R0 ;  /* 0x0000b400cf027a23 */ /* 0x002fe40000010800 */
[----:B--2---:R-:W-:Y:S02]  /*5a40*/  IMAD.MOV.U32 R207, RZ, RZ, R96 ;  /* 0x000000ffffcf7224 */ /* 0x004fe400078e0060 */
[----:B------:R-:W-:Y:S01]  /*5a50*/  IMAD.MOV.U32 R96, RZ, RZ, R101 ;  /* 0x000000ffff607224 */ /* 0x000fe200078e0065 */
[----:B------:R-:W-:Y:S01]  /*5a60*/  MOV R101, R109 ;  /* 0x0000006d00657202 */ /* 0x000fe20000000f00 */
[----:B------:R1:W2:Y:S01]  /*5a70*/  MUFU.EX2 R250, R2 ;  /* 0x0000000200fa7308 */ /* 0x0002a20000000800 */
[----:B------:R-:W-:Y:S01]  /*5a80*/  MOV R109, R34 ;  /* 0x00000022006d7202 */ /* 0x000fe20000000f00 */
[----:B------:R-:W-:Y:S01]  /*5a90*/  IMAD.MOV.U32 R90, RZ, RZ, R96 ;  /* 0x000000ffff5a7224 */ /* 0x000fe200078e0060 */
[----:B------:R-:W-:Y:S01]  /*5aa0*/  HMMA.16816.F32 R32, R4, R10, R40 ;  /* 0x0000000a0420723c */ /* 0x000fe20000001828 */
[----:B------:R-:W-:Y:S01]  /*5ab0*/  IMAD.MOV.U32 R96, RZ, RZ, R98 ;  /* 0x000000ffff607224 */ /* 0x000fe200078e0062 */
[----:B------:R-:W-:Y:S01]  /*5ac0*/  MOV R98, R100 ;  /* 0x0000006400627202 */ /* 0x000fe20000000f00 */
[----:B------:R-:W-:Y:S01]  /*5ad0*/  IMAD.MOV.U32 R99, RZ, RZ, R101 ;  /* 0x000000ffff637224 */ /* 0x000fe200078e0065 */
[----:B------:R-:W-:Y:S01]  /*5ae0*/  MOV R101, R30 ;  /* 0x0000001e00657202 */ /* 0x000fe20000000f00 */
[----:B------:R-:W-:Y:S01]  /*5af0*/  IMAD.MOV.U32 R100, RZ, RZ, R102 ;  /* 0x000000ffff647224 */ /* 0x000fe200078e0066 */
[----:B------:R-:W4:Y:S01]  /*5b00*/  LDSM.16.MT88.4 R8, [R219+0x1900] ;  /* 0x00190000db08783b */ /* 0x000f220000004200 */
[----:B------:R-:W-:Y:S01]  /*5b10*/  FFMA.FTZ R4, R208, c[0x0][0x2d0], -R0 ;  /* 0x0000b400d0047a23 */ /* 0x000fe20000010800 */
[----:B---3--:R-:W-:Y:S01]  /*5b20*/  F2FP.PACK_AB R6, R88, R207 ;  /* 0x000000cf5806723e */ /* 0x008fe200000000ff */
[----:B------:R-:W-:-:S02]  /*5b30*/  IMAD.MOV.U32 R208, RZ, RZ, R21 ;  /* 0x000000ffffd07224 */ /* 0x000fc400078e0015 */
[----:B------:R-:W3:Y:S01]  /*5b40*/  LDSM.16.MT88.4 R20, [R216+0x1900] ;  /* 0x00190000d814783b */ /* 0x000ee20000004200 */
[----:B------:R-:W-:Y:S01]  /*5b50*/  IMAD.MOV.U32 R102, RZ, RZ, R31 ;  /* 0x000000ffff667224 */ /* 0x000fe200078e001f */
[----:B------:R-:W-:Y:S01]  /*5b60*/  MOV R31, R214 ;  /* 0x000000d6001f7202 */ /* 0x000fe20000000f00 */
[----:B-1----:R-:W-:Y:S01]  /*5b70*/  FFMA.FTZ R2, R209, c[0x0][0x2d0], -R0 ;  /* 0x0000b400d1027a23 */ /* 0x002fe20000010800 */
[----:B------:R1:W-:Y:S01]  /*5b80*/  MUFU.EX2 R214, R4 ;  /* 0x0000000400d67308 */ /* 0x0003e20000000800 */
[----:B------:R-:W-:Y:S01]  /*5b90*/  IMAD.MOV.U32 R30, RZ, RZ, R215 ;  /* 0x000000ffff1e7224 */ /* 0x000fe200078e00d7 */
[----:B------:R-:W-:Y:S01]  /*5ba0*/  MOV R209, R89 ;  /* 0x0000005900d17202 */ /* 0x000fe20000000f00 */
[----:B------:R-:W-:Y:S01]  /*5bb0*/  IMAD.MOV.U32 R89, RZ, RZ, R17 ;  /* 0x000000ffff597224 */ /* 0x000fe200078e0011 */
[----:B--2---:R-:W-:Y:S01]  /*5bc0*/  F2FP.PACK_AB R5, R250, R252 ;  /* 0x000000fcfa05723e */ /* 0x004fe200000000ff */
[----:B------:R-:W2:Y:S01]  /*5bd0*/  LDSM.16.MT88.4 R16, [R217+0x1900] ;  /* 0x00190000d910783b */ /* 0x000ea20000004200 */
[----:B------:R-:W-:-:S02]  /*5be0*/  IMAD.MOV.U32 R91, RZ, RZ, R102 ;  /* 0x000000ffff5b7224 */ /* 0x000fc400078e0066 */
[----:B------:R-:W4:Y:S01]  /*5bf0*/  MUFU.EX2 R215, R2 ;  /* 0x0000000200d77308 */ /* 0x000f220000000800 */
[----:B-1----:R-:W-:Y:S02]  /*5c00*/  F2FP.PACK_AB R4, R220, R13 ;  /* 0x0000000ddc04723e */ /* 0x002fe400000000ff */
[----:B----4-:R-:W-:Y:S01]  /*5c10*/  F2FP.PACK_AB R7, R215, R214 ;  /* 0x000000d6d707723e */ /* 0x010fe200000000ff */
[----:B------:R-:W-:-:S06]  /*5c20*/  IMAD.MOV.U32 R2, RZ, RZ, R81 ;  /* 0x000000ffff027224 */ /* 0x000fcc00078e0051 */
[C---:B------:R-:W-:Y:S08]  /*5c30*/  HMMA.16816.F32 R80, R4.reuse, R8, R68 ;  /* 0x000000080450723c */ /* 0x040ff00000001844 */
[C---:B---3--:R-:W-:Y:S08]  /*5c40*/  HMMA.16816.F32 R44, R4.reuse, R20, R56 ;  /* 0x00000014042c723c */ /* 0x048ff00000001838 */
[C---:B------:R-:W-:Y:S01]  /*5c50*/  HMMA.16816.F32 R40, R4.reuse, R22, R64 ;  /* 0x000000160428723c */ /* 0x040fe20000001840 */
[----:B------:R-:W1:Y:S07]  /*5c60*/  LDSM.16.MT88.4 R20, [R216+0x4900] ;  /* 0x00490000d814783b */ /* 0x000e6e0000004200 */
[C---:B--2---:R-:W-:Y:S08]  /*5c70*/  HMMA.16816.F32 R36, R4.reuse, R16, R76 ;  /* 0x000000100424723c */ /* 0x044ff0000000184c */
[C---:B------:R-:W-:Y:S01]  /*5c80*/  HMMA.16816.F32 R76, R4.reuse, R10, R60 ;  /* 0x0000000a044c723c */ /* 0x040fe2000000183c */
[----:B------:R-:W2:Y:S07]  /*5c90*/  LDSM.16.MT88.4 R8, [R219+0x4900] ;  /* 0x00490000db08783b */ /* 0x000eae0000004200 */
[C---:B------:R-:W-:Y:S07]  /*5ca0*/  HMMA.16816.F32 R68, R4.reuse, R24, R48 ;  /* 0x000000180444723c */ /* 0x040fee0000001830 */
[----:B------:R-:W-:Y:S01]  /*5cb0*/  IMAD.MOV.U32 R51, RZ, RZ, R204 ;  /* 0x000000ffff337224 */ /* 0x000fe200078e00cc */
[----:B------:R-:W-:Y:S01]  /*5cc0*/  MOV R49, R88 ;  /* 0x0000005800317202 */ /* 0x000fe20000000f00 */
[----:B------:R-:W-:Y:S01]  /*5cd0*/  IMAD.MOV.U32 R50, RZ, RZ, R205 ;  /* 0x000000ffff327224 */ /* 0x000fe200078e00cd */
[----:B------:R-:W-:Y:S01]  /*5ce0*/  MOV R88, R98 ;  /* 0x0000006200587202 */ /* 0x000fe20000000f00 */
[----:B------:R-:W-:Y:S01]  /*5cf0*/  IMAD.MOV.U32 R48, RZ, RZ, R89 ;  /* 0x000000ffff307224 */ /* 0x000fe200078e0059 */
[C---:B------:R-:W-:Y:S01]  /*5d00*/  HMMA.16816.F32 R84, R4.reuse, R18, R84 ;  /* 0x000000120454723c */ /* 0x040fe20000001854 */
[----:B------:R-:W-:Y:S01]  /*5d10*/  IMAD.MOV.U32 R205, RZ, RZ, R96 ;  /* 0x000000ffffcd7224 */ /* 0x000fe200078e0060 */
[----:B------:R-:W3:Y:S01]  /*5d20*/  LDSM.16.MT88.4 R16, [R217+0x4900] ;  /* 0x00490000d910783b */ /* 0x000ee20000004200 */
        /* <DEDUP_REMOVED lines=8> */
[----:B------:R-:W1:Y:S01]  /*5db0*/  LDSM.16.MT88.4 R28, [R218+0x4900] ;  /* 0x00490000da1c783b */ /* 0x000e620000004200 */
[----:B------:R-:W-:Y:S02]  /*5dc0*/  IMAD.MOV.U32 R25, RZ, RZ, R90 ;  /* 0x000000ffff197224 */ /* 0x000fe400078e005a */
[C---:B------:R-:W-:Y:S01]  /*5dd0*/  HMMA.16816.F32 R56, R4.reuse, R22, R116 ;  /* 0x000000160438723c */ /* 0x040fe20000001874 */
[----:B------:R-:W4:Y:S01]  /*5de0*/  LDSM.16.MT88.4 R20, [R216+0x7900] ;  /* 0x00790000d814783b */ /* 0x000f220000004200 */
[----:B------:R-:W-:Y:S02]  /*5df0*/  IMAD.MOV.U32 R90, RZ, RZ, R100 ;  /* 0x000000ffff5a7224 */ /* 0x000fe400078e0064 */
[----:B------:R-:W-:Y:S02]  /*5e00*/  IMAD.MOV.U32 R206, RZ, RZ, R204 ;  /* 0x000000ffffce7224 */ /* 0x000fe400078e00cc */
[----:B------:R-:W-:Y:S01]  /*5e10*/  IMAD.MOV.U32 R204, RZ, RZ, R89 ;  /* 0x000000ffffcc7224 */ /* 0x000fe200078e0059 */
[----:B------:R-:W-:Y:S01]  /*5e20*/  MOV R89, R108 ;  /* 0x0000006c00597202 */ /* 0x000fe20000000f00 */
[C---:B--2---:R-:W-:Y:S07]  /*5e30*/  HMMA.16816.F32 R112, R4.reuse, R8, R136 ;  /* 0x000000080470723c */ /* 0x044fee0000001888 */
[----:B------:R-:W-:Y:S01]  /*5e40*/  IMAD.MOV.U32 R139, RZ, RZ, R166 ;  /* 0x000000ffff8b7224 */ /* 0x000fe200078e00a6 */
[----:B------:R-:W-:Y:S01]  /*5e50*/  HMMA.16816.F32 R64, R4, R26, R104 ;  /* 0x0000001a0440723c */ /* 0x000fe20000001868 */
[----:B------:R-:W-:Y:S01]  /*5e60*/  MOV R166, R88 ;  /* 0x0000005800a67202 */ /* 0x000fe20000000f00 */
[----:B------:R-:W-:Y:S01]  /*5e70*/  IMAD.MOV.U32 R88, RZ, RZ, R90 ;  /* 0x000000ffff587224 */ /* 0x000fe200078e005a */
[----:B------:R-:W-:Y:S01]  /*5e80*/  MOV R138, R110 ;  /* 0x0000006e008a7202 */ /* 0x000fe20000000f00 */
[----:B------:R-:W-:-:S02]  /*5e90*/  IMAD.MOV.U32 R90, RZ, RZ, R109 ;  /* 0x000000ffff5a7224 */ /* 0x000fc400078e006d */
[----:B------:R-:W-:Y:S01]  /*5ea0*/  IMAD.MOV.U32 R137, RZ, RZ, R111 ;  /* 0x000000ffff897224 */ /* 0x000fe200078e006f */
[----:B------:R-:W-:Y:S01]  /*5eb0*/  MOV R107, R103 ;  /* 0x00000067006b7202 */ /* 0x000fe20000000f00 */
[----:B------:R-:W-:Y:S01]  /*5ec0*/  HMMA.16816.F32 R116, R4, R10, R144 ;  /* 0x0000000a0474723c */ /* 0x000fe20000001890 */
[----:B------:R-:W2:Y:S01]  /*5ed0*/  LDSM.16.MT88.4 R8, [R219+0x7900] ;  /* 0x00790000db08783b */ /* 0x000ea20000004200 */
[----:B------:R-:W-:Y:S01]  /*5ee0*/  IMAD.MOV.U32 R136, RZ, RZ, R204 ;  /* 0x000000ffff887224 */ /* 0x000fe200078e00cc */
[----:B------:R-:W-:-:S04]  /*5ef0*/  MOV R204, R90 ;  /* 0x0000005a00cc7202 */ /* 0x000fc80000000f00 */
[----:B------:R-:W-:Y:S01]  /*5f00*/  MOV R146, R98 ;  /* 0x0000006200927202 */ /* 0x000fe20000000f00 */
        /* <DEDUP_REMOVED lines=9> */
[----:B------:R-:W-:Y:S01]  /*5fa0*/  MOV R131, R88 ;  /* 0x0000005800837202 */ /* 0x000fe20000000f00 */
[----:B------:R-:W-:Y:S01]  /*5fb0*/  IMAD.MOV.U32 R128, RZ, RZ, R48 ;  /* 0x000000ffff807224 */ /* 0x000fe200078e0030 */
[----:B------:R-:W-:-:S04]  /*5fc0*/  MOV R129, R25 ;  /* 0x0000001900817202 */ /* 0x000fc80000000f00 */
[----:B------:R-:W-:Y:S01]  /*5fd0*/  MOV R151, R107 ;  /* 0x0000006b00977202 */ /* 0x000fe20000000f00 */
[C---:B------:R-:W-:Y:S01]  /*5fe0*/  HMMA.16816.F32 R52, R4.reuse, R16, R124 ;  /* 0x000000100434723c */ /* 0x040fe2000000187c */
[----:B------:R-:W-:Y:S01]  /*5ff0*/  IMAD.MOV.U32 R150, RZ, RZ, R24 ;  /* 0x000000ffff967224 */ /* 0x000fe200078e0018 */
[----:B------:R-:W1:Y:S01]  /*6000*/  LDSM.16.MT88.4 R16, [R217+0x7900] ;  /* 0x00790000d910783b */ /* 0x000e620000004200 */
[----:B------:R-:W-:Y:S01]  /*6010*/  IMAD.MOV.U32 R28, RZ, RZ, R2 ;  /* 0x000000ffff1c7224 */ /* 0x000fe200078e0002 */
[----:B------:R-:W-:Y:S01]  /*6020*/  MOV R149, R49 ;  /* 0x0000003100957202 */ /* 0x000fe20000000f00 */
[----:B------:R-:W-:Y:S01]  /*6030*/  IMAD.MOV.U32 R2, RZ, RZ, R201 ;  /* 0x000000ffff027224 */ /* 0x000fe200078e00c9 */
[----:B------:R-:W3:Y:S01]  /*6040*/  LDSM.16.MT88.4 R24, [R218+0x7900] ;  /* 0x00790000da18783b */ /* 0x000ee20000004200 */
[----:B------:R-:W-:Y:S01]  /*6050*/  IMAD.MOV.U32 R148, RZ, RZ, R50 ;  /* 0x000000ffff947224 */ /* 0x000fe200078e0032 */
[----:B------:R-:W-:Y:S01]  /*6060*/  HMMA.16816.F32 R104, R4, R30, R196 ;  /* 0x0000001e0468723c */ /* 0x000fe200000018c4 */
[----:B------:R-:W-:-:S06]  /*6070*/  MOV R29, R51 ;  /* 0x00000033001d7202 */ /* 0x000fcc0000000f00 */
[----:B------:R-:W-:Y:S01]  /*6080*/  IMAD.MOV.U32 R198, RZ, RZ, R91 ;  /* 0x000000ffffc67224 */ /* 0x000fe200078e005b */
[----:B------:R-:W-:Y:S01]  /*6090*/  MOV R199, R96 ;  /* 0x0000006000c77202 */ /* 0x000fe20000000f00 */
[----:B------:R-:W-:Y:S01]  /*60a0*/  IMAD.MOV.U32 R31, RZ, RZ, R97 ;  /* 0x000000ffff1f7224 */ /* 0x000fe200078e0061 */
[----:B----4-:R-:W-:Y:S01]  /*60b0*/  HMMA.16816.F32 R88, R4, R22, R188 ;  /* 0x000000160458723c */ /* 0x010fe200000018bc */
[----:B------:R-:W-:-:S07]  /*60c0*/  MOV R30, R200 ;  /* 0x000000c8001e7202 */ /* 0x000fce0000000f00 */
        /* <DEDUP_REMOVED lines=9> */
[C---:B----4-:R-:W-:Y:S07]  /*6160*/  HMMA.16816.F32 R172, R4.reuse, R22, R152 ;  /* 0x0000001604ac723c */ /* 0x050fee0000001898 */
[----:B------:R-:W-:Y:S01]  /*6170*/  MOV R153, R2 ;  /* 0x0000000200997202 */ /* 0x000fe20000000f00 */
[----:B------:R-:W-:Y:S01]  /*6180*/  FFMA.FTZ R2, R213, c[0x0][0x2d0], -R12 ;  /* 0x0000b400d5027a23 */ /* 0x000fe2000001080c */
[C---:B------:R-:W-:Y:S01]  /*6190*/  HMMA.16816.F32 R188, R4.reuse, R26, R168 ;  /* 0x0000001a04bc723c */ /* 0x040fe200000018a8 */
[----:B------:R-:W3:Y:S01]  /*61a0*/  LDSM.16.MT88.4 R24, [R218+0xa900] ;  /* 0x00a90000da18783b */ /* 0x000ee20000004200 */
[----:B------:R-:W-:Y:S01]  /*61b0*/  MOV R155, R206 ;  /* 0x000000ce009b7202 */ /* 0x000fe20000000f00 */
[----:B------:R-:W-:Y:S01]  /*61c0*/  IMAD.MOV.U32 R154, RZ, RZ, R207 ;  /* 0x000000ffff9a7224 */ /* 0x000fe200078e00cf */
[----:B------:R4:W-:Y:S03]  /*61d0*/  MUFU.EX2 R206, R2 ;  /* 0x0000000200ce7308 */ /* 0x0009e60000000800 */
[----:B------:R-:W-:Y:S01]  /*61e0*/  MOV R169, R144 ;  /* 0x0000009000a97202 */ /* 0x000fe20000000f00 */
[----:B------:R-:W-:Y:S01]  /*61f0*/  HMMA.16816.F32 R184, R4, R20, R160 ;  /* 0x0000001404b8723c */ /* 0x000fe200000018a0 */
[----:B------:R-:W-:Y:S01]  /*6200*/  MOV R171, R198 ;  /* 0x000000c600ab7202 */ /* 0x000fe20000000f00 */
[----:B------:R-:W-:-:S02]  /*6210*/  IMAD.MOV.U32 R152, RZ, RZ, R154 ;  /* 0x000000ffff987224 */ /* 0x000fc400078e009a */
[----:B------:R-:W-:Y:S02]  /*6220*/  IMAD.MOV.U32 R168, RZ, RZ, R199 ;  /* 0x000000ffffa87224 */ /* 0x000fe400078e00c7 */
[----:B------:R-:W-:Y:S01]  /*6230*/  IMAD.MOV.U32 R170, RZ, RZ, R145 ;  /* 0x000000ffffaa7224 */ /* 0x000fe200078e0091 */
[----:B------:R-:W-:Y:S01]  /*6240*/  MOV R20, R146 ;  /* 0x0000009200147202 */ /* 0x000fe20000000f00 */
[----:B------:R-:W-:Y:S01]  /*6250*/  IMAD.MOV.U32 R21, RZ, RZ, R147 ;  /* 0x000000ffff157224 */ /* 0x000fe200078e0093 */
[C---:B--2---:R-:W-:Y:S01]  /*6260*/  HMMA.16816.F32 R160, R4.reuse, R8, R120 ;  /* 0x0000000804a0723c */ /* 0x044fe20000001878 */
[----:B----4-:R-:W-:Y:S02]  /*6270*/  FFMA.FTZ R2, R212, c[0x0][0x2d0], -R12 ;  /* 0x0000b400d4027a23 */ /* 0x010fe4000001080c */
[----:B------:R-:W-:Y:S02]  /*6280*/  IMAD.MOV.U32 R154, RZ, RZ, R20 ;  /* 0x000000ffff9a7224 */ /* 0x000fe400078e0014 */
[----:B------:R2:W4:Y:S03]  /*6290*/  MUFU.EX2 R212, R2 ;  /* 0x0000000200d47308 */ /* 0x0005260000000800 */
[----:B------:R-:W-:Y:S01]  /*62a0*/  HMMA.16816.F32 R196, R4, R10, R92 ;  /* 0x0000000a04c4723c */ /* 0x000fe2000000185c */
[----:B------:R-:W4:Y:S01]  /*62b0*/  LDSM.16.MT88.4 R8, [R216+0x2100] ;  /* 0x00210000d808783b */ /* 0x000f220000004200 */
[----:B------:R-:W-:-:S02]  /*62c0*/  IMAD.MOV.U32 R20, RZ, RZ, R168 ;  /* 0x000000ffff147224 */ /* 0x000fc400078e00a8 */
[----:B------:R-:W-:Y:S02]  /*62d0*/  IMAD.MOV.U32 R168, RZ, RZ, R170 ;  /* 0x000000ffffa87224 */ /* 0x000fe400078e00aa */
[----:B------:R-:W-:Y:S02]  /*62e0*/  IMAD.MOV.U32 R170, RZ, RZ, R148 ;  /* 0x000000ffffaa7224 */ /* 0x000fe400078e0094 */
[----:B-1----:R-:W-:Y:S01]  /*62f0*/  HMMA.16816.F32 R156, R4, R16, R140 ;  /* 0x00000010049c723c */ /* 0x002fe2000000188c */
[----:B------:R-:W-:Y:S02]  /*6300*/  IMAD.MOV.U32 R148, RZ, RZ, R150 ;  /* 0x000000ffff947224 */ /* 0x000fe400078e0096 */
[----:B------:R-:W-:Y:S01]  /*6310*/  IMAD.MOV.U32 R150, RZ, RZ, R137 ;  /* 0x000000ffff967224 */ /* 0x000fe200078e0089 */
[----:B------:R-:W-:Y:S01]  /*6320*/  MOV R137, R224 ;  /* 0x000000e000897202 */ /* 0x000fe20000000f00 */
[----:B--2---:R-:W-:-:S03]  /*6330*/  FFMA.FTZ R2, R210, c[0x0][0x2d0], -R12 ;  /* 0x0000b400d2027a23 */ /* 0x004fc6000001080c */
[----:B---3--:R-:W-:Y:S01]  /*6340*/  HMMA.16816.F32 R180, R4, R24, R72 ;  /* 0x0000001804b4723c */ /* 0x008fe20000001848 */
[----:B------:R-:W-:-:S07]  /*6350*/  IMAD.MOV.U32 R143, RZ, RZ, R205 ;  /* 0x000000ffff8f7224 */ /* 0x000fce00078e00cd */
[----:B------:R-:W-:Y:S01]  /*6360*/  HMMA.16816.F32 R144, R4, R18, R132 ;  /* 0x000000120490723c */ /* 0x000fe20000001884 */
[----:B------:R1:W-:Y:S01]  /*6370*/  MUFU.EX2 R213, R2 ;  /* 0x0000000200d57308 */ /* 0x0003e20000000800 */
[----:B------:R-:W-:Y:S01]  /*6380*/  IMAD.MOV.U32 R140, RZ, RZ, R168 ;  /* 0x000000ffff8c7224 */ /* 0x000fe200078e00a8 */
[----:B------:R-:W-:Y:S01]  /*6390*/  LDSM.16.MT88.4 R16, [R218+0x2100] ;  /* 0x00210000da10783b */ /* 0x000fe20000004200 */
[----:B------:R-:W-:Y:S02]  /*63a0*/  IMAD.MOV.U32 R93, RZ, RZ, R170 ;  /* 0x000000ffff5d7224 */ /* 0x000fe400078e00aa */
[----:B------:R-:W-:Y:S01]  /*63b0*/  IMAD.MOV.U32 R95, RZ, RZ, R128 ;  /* 0x000000ffff5f7224 */ /* 0x000fe200078e0080 */
[----:B------:R-:W-:Y:S01]  /*63c0*/  MOV R142, R221 ;  /* 0x000000dd008e7202 */ /* 0x000fe20000000f00 */
[----:B------:R2:W5:Y:S01]  /*63d0*/  LDL.LU R224, [R1+0x54] ;  /* 0x0000540001e07983 */ /* 0x0005620000300800 */
[----:B-1----:R-:W-:-:S04]  /*63e0*/  FFMA.FTZ R2, R211, c[0x0][0x2d0], -R12 ;  /* 0x0000b400d3027a23 */ /* 0x002fc8000001080c */
[----:B------:R1:W3:Y:S02]  /*63f0*/  MUFU.EX2 R207, R2 ;  /* 0x0000000200cf7308 */ /* 0x0002e40000000800 */
[----:B-1----:R-:W-:Y:S01]  /*6400*/  FFMA.FTZ R2, R153, c[0x0][0x2d0], -R0 ;  /* 0x0000b40099027a23 */ /* 0x002fe20000010800 */
[----:B------:R-:W-:Y:S02]  /*6410*/  MOV R153, R155 ;  /* 0x0000009b00997202 */ /* 0x000fe40000000f00 */
[----:B------:R-:W-:Y:S02]  /*6420*/  MOV R155, R21 ;  /* 0x00000015009b7202 */ /* 0x000fe40000000f00 */
[----:B------:R-:W-:Y:S02]  /*6430*/  MOV R21, R169 ;  /* 0x000000a900157202 */ /* 0x000fe40000000f00 */
[----:B------:R-:W-:Y:S02]  /*6440*/  MOV R169, R171 ;  /* 0x000000ab00a97202 */ /* 0x000fe40000000f00 */
[----:B------:R-:W-:-:S02]  /*6450*/  MOV R171, R149 ;  /* 0x0000009500ab7202 */ /* 0x000fc40000000f00 */
[----:B------:R-:W-:Y:S02]  /*6460*/  MOV R149, R151 ;  /* 0x0000009700957202 */ /* 0x000fe40000000f00 */
[----:B------:R-:W-:Y:S01]  /*6470*/  MOV R151, R138 ;  /* 0x0000008a00977202 */ /* 0x000fe20000000f00 */
[----:B------:R-:W-:Y:S02]  /*6480*/  IMAD.MOV.U32 R138, RZ, RZ, R165 ;  /* 0x000000ffff8a7224 */ /* 0x000fe400078e00a5 */
[----:B------:R1:W-:Y:S01]  /*6490*/  MUFU.EX2 R165, R2 ;  /* 0x0000000200a57308 */ /* 0x0003e20000000800 */
[----:B------:R-:W-:Y:S02]  /*64a0*/  IMAD.MOV.U32 R23, RZ, RZ, R153 ;  /* 0x000000ffff177224 */ /* 0x000fe400078e0099 */
[----:B------:R-:W-:Y:S02]  /*64b0*/  IMAD.MOV.U32 R153, RZ, RZ, R155 ;  /* 0x000000ffff997224 */ /* 0x000fe400078e009b */
[----:B------:R-:W-:-:S02]  /*64c0*/  IMAD.MOV.U32 R155, RZ, RZ, R149 ;  /* 0x000000ffff9b7224 */ /* 0x000fc400078e0095 */
[----:B------:R-:W-:Y:S01]  /*64d0*/  IMAD.MOV.U32 R149, RZ, RZ, R151 ;  /* 0x000000ffff957224 */ /* 0x000fe200078e0097 */
[----:B------:R-:W-:Y:S01]  /*64e0*/  MOV R151, R166 ;  /* 0x000000a600977202 */ /* 0x000fe20000000f00 */
[----:B-1----:R-:W-:Y:S01]  /*64f0*/  FFMA.FTZ R2, R152, c[0x0][0x2d0], -R0 ;  /* 0x0000b40098027a23 */ /* 0x002fe20000010800 */
[----:B------:R-:W-:-:S03]  /*6500*/  MOV R152, R154 ;  /* 0x0000009a00987202 */ /* 0x000fc60000000f00 */
[----:B------:R1:W1:Y:S01]  /*6510*/  MUFU.EX2 R166, R2 ;  /* 0x0000000200a67308 */ /* 0x0002620000000800 */
[----:B------:R-:W-:Y:S01]  /*6520*/  MOV R22, R152 ;  /* 0x0000009800167202 */ /* 0x000fe20000000f00 */
[----:B------:R-:W-:Y:S01]  /*6530*/  HMMA.16816.F32 R72, R4, R26, R32 ;  /* 0x0000001a0448723c */ /* 0x000fe20000001820 */
[----:B------:R-:W2:Y:S01]  /*6540*/  LDSM.16.MT88.4 R24, [R217+0x2100] ;  /* 0x00210000d918783b */ /* 0x000ea20000004200 */
[----:B------:R-:W-:Y:S02]  /*6550*/  MOV R92, R21 ;  /* 0x00000015005c7202 */ /* 0x000fe40000000f00 */
[----:B------:R-:W-:Y:S01]  /*6560*/  MOV R141, R169 ;  /* 0x000000a9008d7202 */ /* 0x000fe20000000f00 */
[----:B------:R-:W-:Y:S01]  /*6570*/  LDSM.16.MT88.4 R32, [R217+0x5100] ;  /* 0x00510000d920783b */ /* 0x000fe20000004200 */
[----:B-1----:R-:W-:Y:S02]  /*6580*/  FFMA.FTZ R2, R23, c[0x0][0x2d0], -R0 ;  /* 0x0000b40017027a23 */ /* 0x002fe40000010800 */
[----:B------:R-:W-:-:S02]  /*6590*/  IMAD.MOV.U32 R23, RZ, RZ, R153 ;  /* 0x000000ffff177224 */ /* 0x000fc400078e0099 */
[----:B------:R-:W-:Y:S02]  /*65a0*/  IMAD.MOV.U32 R153, RZ, RZ, R155 ;  /* 0x000000ffff997224 */ /* 0x000fe400078e009b */
[----:B------:R-:W-:Y:S01]  /*65b0*/  IMAD.MOV.U32 R155, RZ, RZ, R149 ;  /* 0x000000ffff9b7224 */ /* 0x000fe200078e0095 */
[----:B------:R-:W-:Y:S02]  /*65c0*/  MOV R149, R204 ;  /* 0x000000cc00957202 */ /* 0x000fe40000000f00 */
[----:B------:R1:W-:Y:S01]  /*65d0*/  MUFU.EX2 R204, R2 ;  /* 0x0000000200cc7308 */ /* 0x0003e20000000800 */
[----:B------:R-:W-:Y:S01]  /*65e0*/  MOV R133, R23 ;  /* 0x0000001700857202 */ /* 0x000fe20000000f00 */
[----:B-1----:R-:W-:-:S06]  /*65f0*/  FFMA.FTZ R2, R22, c[0x0][0x2d0], -R0 ;  /* 0x0000b40016027a23 */ /* 0x002fcc0000010800 */
[----:B------:R1:W1:Y:S02]  /*6600*/  MUFU.EX2 R205, R2 ;  /* 0x0000000200cd7308 */ /* 0x0002640000000800 */
[----:B-1----:R-:W-:Y:S02]  /*6610*/  IMAD.MOV.U32 R2, RZ, RZ, R20 ;  /* 0x000000ffff027224 */ /* 0x002fe400078e0014 */
[----:B------:R-:W1:Y:S01]  /*6620*/  LDSM.16.MT88.4 R20, [R219+0x2100] ;  /* 0x00210000db14783b */ /* 0x000e620000004200 */
[----:B----4-:R-:W-:Y:S02]  /*6630*/  F2FP.PACK_AB R4, R212, R206 ;  /* 0x000000ced404723e */ /* 0x010fe400000000ff */
[----:B---3--:R-:W-:Y:S02]  /*6640*/  F2FP.PACK_AB R6, R207, R213 ;  /* 0x000000d5cf06723e */ /* 0x008fe400000000ff */
[----:B------:R-:W-:Y:S02]  /*6650*/  F2FP.PACK_AB R5, R166, R165 ;  /* 0x000000a5a605723e */ /* 0x000fe400000000ff */
[----:B------:R-:W-:-:S02]  /*6660*/  F2FP.PACK_AB R7, R205, R204 ;  /* 0x000000cccd07723e */ /* 0x000fc400000000ff */
[----:B------:R-:W-:Y:S02]  /*6670*/  MOV R94, R171 ;  /* 0x000000ab005e7202 */ /* 0x000fe40000000f00 */
[----:B------:R-:W-:Y:S02]  /*6680*/  MOV R154, R148 ;  /* 0x00000094009a7202 */ /* 0x000fe40000000f00 */
[----:B------:R-:W-:Y:S01]  /*6690*/  MOV R148, R150 ;  /* 0x0000009600947202 */ /* 0x000fe20000000f00 */
[----:B------:R-:W-:Y:S01]  /*66a0*/  HMMA.16816.F32 R168, R4, R8, R44 ;  /* 0x0000000804a8723c */ /* 0x000fe2000000182c */
[----:B------:R-:W-:Y:S02]  /*66b0*/  MOV R152, R154 ;  /* 0x0000009a00987202 */ /* 0x000fe40000000f00 */
[----:B------:R-:W-:-:S05]  /*66c0*/  MOV R154, R148 ;  /* 0x00000094009a7202 */ /* 0x000fca0000000f00 */
[C---:B------:R-:W-:Y:S01]  /*66d0*/  HMMA.16816.F32 R44, R4.reuse, R10, R40 ;  /* 0x0000000a042c723c */ /* 0x040fe20000001828 */
[----:B------:R-:W3:Y:S01]  /*66e0*/  LDSM.16.MT88.4 R8, [R216+0x5100] ;  /* 0x00510000d808783b */ /* 0x000ee20000004200 */
[----:B------:R-:W-:Y:S01]  /*66f0*/  IMAD.MOV.U32 R132, RZ, RZ, R152 ;  /* 0x000000ffff847224 */ /* 0x000fe200078e0098 */
[----:B------:R-:W-:Y:S01]  /*6700*/  MOV R135, R153 ;  /* 0x0000009900877202 */ /* 0x000fe20000000f00 */
[----:B------:R-:W-:Y:S01]  /*6710*/  IMAD.MOV.U32 R210, RZ, RZ, R154 ;  /* 0x000000ffffd27224 */ /* 0x000fe200078e009a */
[----:B------:R-:W-:Y:S02]  /*6720*/  MOV R211, R155 ;  /* 0x0000009b00d37202 */ /* 0x000fe40000000f00 */
[----:B------:R-:W-:Y:S01]  /*6730*/  MOV R134, R129 ;  /* 0x0000008100867202 */ /* 0x000fe20000000f00 */
[C---:B--2---:R-:W-:Y:S07]  /*6740*/  HMMA.16816.F32 R36, R4.reuse, R24, R36 ;  /* 0x000000180424723c */ /* 0x044fee0000001824 */
[----:B------:R-:W-:Y:S01]  /*6750*/  IMAD.MOV.U32 R24, RZ, RZ, R130 ;  /* 0x000000ffff187224 */ /* 0x000fe200078e0082 */
[----:B------:R-:W-:Y:S01]  /*6760*/  MOV R25, R131 ;  /* 0x0000008300197202 */ /* 0x000fe20000000f00 */
[C---:B-1----:R-:W-:Y:S08]  /*6770*/  HMMA.16816.F32 R152, R4.reuse, R20, R80 ;  /* 0x000000140498723c */ /* 0x042ff00000001850 */
[C---:B------:R-:W-:Y:S01]  /*6780*/  HMMA.16816.F32 R128, R4.reuse, R22, R76 ;  /* 0x000000160480723c */ /* 0x040fe2000000184c */
[----:B------:R-:W1:Y:S07]  /*6790*/  LDSM.16.MT88.4 R20, [R219+0x5100] ;  /* 0x00510000db14783b */ /* 0x000e6e0000004200 */
[C---:B------:R-:W-:Y:S08]  /*67a0*/  HMMA.16816.F32 R68, R4.reuse, R16, R68 ;  /* 0x000000100444723c */ /* 0x040ff00000001844 */
[C---:B---3--:R-:W-:Y:S07]  /*67b0*/  HMMA.16816.F32 R76, R4.reuse, R8, R60 ;  /* 0x00000008044c723c */ /* 0x048fee000000183c */
[----:B------:R-:W-:Y:S01]  /*67c0*/  MOV R63, R92 ;  /* 0x0000005c003f7202 */ /* 0x000fe20000000f00 */
[C---:B------:R-:W-:Y:S01]  /*67d0*/  HMMA.16816.F32 R120, R4.reuse, R18, R64 ;  /* 0x000000120478723c */ /* 0x040fe20000001840 */
[----:B------:R-:W-:Y:S01]  /*67e0*/  IMAD.MOV.U32 R62, RZ, RZ, R93 ;  /* 0x000000ffff3e7224 */ /* 0x000fe200078e005d */
[----:B------:R-:W-:Y:S01]  /*67f0*/  MOV R61, R94 ;  /* 0x0000005e003d7202 */ /* 0x000fe20000000f00 */
[----:B------:R-:W-:Y:S01]  /*6800*/  IMAD.MOV.U32 R60, RZ, RZ, R95 ;  /* 0x000000ffff3c7224 */ /* 0x000fe200078e005f */
[----:B------:R-:W2:Y:S04]  /*6810*/  LDSM.16.MT88.4 R16, [R218+0x5100] ;  /* 0x00510000da10783b */ /* 0x000ea80000004200 */
[----:B------:R-:W-:Y:S01]  /*6820*/  HMMA.16816.F32 R92, R4, R10, R56 ;  /* 0x0000000a045c723c */ /* 0x000fe20000001838 */
[----:B------:R-:W3:Y:S01]  /*6830*/  LDSM.16.MT88.4 R8, [R216+0x8100] ;  /* 0x00810000d808783b */ /* 0x000ee20000004200 */
[----:B------:R-:W-:Y:S01]  /*6840*/  MOV R65, R136 ;  /* 0x0000008800417202 */ /* 0x000fe20000000f00 */
[----:B------:R-:W-:Y:S01]  /*6850*/  IMAD.MOV.U32 R66, RZ, RZ, R137 ;  /* 0x000000ffff427224 */ /* 0x000fe200078e0089 */
[----:B------:R-:W-:Y:S01]  /*6860*/  MOV R67, R138 ;  /* 0x0000008a00437202 */ /* 0x000fe20000000f00 */
[----:B------:R-:W-:-:S03]  /*6870*/  IMAD.MOV.U32 R80, RZ, RZ, R139 ;  /* 0x000000ffff507224 */ /* 0x000fc600078e008b */
[C---:B------:R-:W-:Y:S08]  /*6880*/  HMMA.16816.F32 R40, R4.reuse, R26, R84 ;  /* 0x0000001a0428723c */ /* 0x040ff00000001854 */
[C---:B------:R-:W-:Y:S08]  /*6890*/  HMMA.16816.F32 R84, R4.reuse, R32, R52 ;  /* 0x000000200454723c */ /* 0x040ff00000001834 */
[C---:B------:R-:W-:Y:S08]  /*68a0*/  HMMA.16816.F32 R32, R4.reuse, R34, R100 ;  /* 0x000000220420723c */ /* 0x040ff00000001864 */
[C---:B-1----:R-:W-:Y:S08]  /*68b0*/  HMMA.16816.F32 R100, R4.reuse, R20, R112 ;  /* 0x000000140464723c */ /* 0x042ff00000001870 */
        /* <DEDUP_REMOVED lines=13> */
[C---:B--2---:R-:W-:Y:S01]  /*6990*/  HMMA.16816.F32 R148, R4.reuse, R16, R108 ;  /* 0x000000100494723c */ /* 0x044fe2000000186c */
[----:B------:R-:W-:Y:S01]  /*69a0*/  FFMA.FTZ R2, R2, c[0x0][0x2d0], -R12 ;  /* 0x0000b40002027a23 */ /* 0x000fe2000001080c */
[----:B------:R-:W-:Y:S01]  /*69b0*/  MOV R53, R28 ;  /* 0x0000001c00357202 */ /* 0x000fe20000000f00 */
[----:B------:R-:W-:Y:S01]  /*69c0*/  IMAD.MOV.U32 R52, RZ, RZ, R29 ;  /* 0x000000ffff347224 */ /* 0x000fe200078e001d */
[----:B------:R-:W-:Y:S01]  /*69d0*/  MOV R57, R211 ;  /* 0x000000d300397202 */ /* 0x000fe20000000f00 */
[----:B------:R-:W-:Y:S01]  /*69e0*/  IMAD.MOV.U32 R56, RZ, RZ, R210 ;  /* 0x000000ffff387224 */ /* 0x000fe200078e00d2 */
[----:B------:R-:W-:Y:S01]  /*69f0*/  MOV R59, R25 ;  /* 0x00000019003b7202 */ /* 0x000fe20000000f00 */
[----:B------:R-:W-:Y:S01]  /*6a00*/  IMAD.MOV.U32 R64, RZ, RZ, R24 ;  /* 0x000000ffff407224 */ /* 0x000fe200078e0018 */
[C---:B------:R-:W-:Y:S01]  /*6a10*/  HMMA.16816.F32 R140, R4.reuse, R18, R104 ;  /* 0x00000012048c723c */ /* 0x040fe20000001868 */
[----:B------:R-:W2:Y:S04]  /*6a20*/  LDSM.16.MT88.4 R16, [R218+0x8100] ;  /* 0x00810000da10783b */ /* 0x000ea80000004200 */
[----:B------:R-:W4:Y:S03]  /*6a30*/  LDSM.16.MT88.4 R24, [R217+0xb100] ;  /* 0x00b10000d918783b */ /* 0x000f260000004200 */
[----:B---3--:R-:W-:Y:S01]  /*6a40*/  HMMA.16816.F32 R108, R4, R8, R96 ;  /* 0x00000008046c723c */ /* 0x008fe20000001860 */
[----:B------:R-:W-:Y:S01]  /*6a50*/  MOV R83, R30 ;  /* 0x0000001e00537202 */ /* 0x000fe20000000f00 */
[----:B------:R-:W-:Y:S01]  /*6a60*/  IMAD.MOV.U32 R82, RZ, RZ, R31 ;  /* 0x000000ffff527224 */ /* 0x000fe200078e001f */
[----:B------:R-:W-:Y:S01]  /*6a70*/  MOV R104, R132 ;  /* 0x0000008400687202 */ /* 0x000fe20000000f00 */
[----:B------:R-:W-:Y:S01]  /*6a80*/  IMAD.MOV.U32 R105, RZ, RZ, R133 ;  /* 0x000000ffff697224 */ /* 0x000fe200078e0085 */
[----:B------:R-:W-:-:S03]  /*6a90*/  MOV R106, R134 ;  /* 0x00000086006a7202 */ /* 0x000fc60000000f00 */
[C---:B-1----:R-:W-:Y:S01]  /*6aa0*/  HMMA.16816.F32 R124, R4.reuse, R20, R124 ;  /* 0x00000014047c723c */ /* 0x042fe2000000187c */
[----:B------:R-:W-:Y:S01]  /*6ab0*/  MOV R98, R209 ;  /* 0x000000d100627202 */ /* 0x000fe20000000f00 */
[----:B------:R-:W-:Y:S01]  /*6ac0*/  IMAD.MOV.U32 R99, RZ, RZ, R208 ;  /* 0x000000ffff637224 */ /* 0x000fe200078e00d0 */
[----:B------:R-:W-:Y:S02]  /*6ad0*/  LDSM.16.MT88.4 R28, [R217+0x8100] ;  /* 0x00810000d91c783b */ /* 0x000fe40000004200 */
[----:B------:R-:W-:Y:S01]  /*6ae0*/  MOV R97, R98 ;  /* 0x0000006200617202 */ /* 0x000fe20000000f00 */
[----:B------:R-:W-:Y:S01]  /*6af0*/  IMAD.MOV.U32 R98, RZ, RZ, R99 ;  /* 0x000000ffff627224 */ /* 0x000fe200078e0063 */
[----:B------:R1:W-:Y:S01]  /*6b00*/  MUFU.EX2 R20, R2 ;  /* 0x0000000200147308 */ /* 0x0003e20000000800 */
[----:B------:R-:W-:Y:S01]  /*6b10*/  MOV R99, R104 ;  /* 0x0000006800637202 */ /* 0x000fe20000000f00 */
[----:B------:R-:W-:Y:S01]  /*6b20*/  IMAD.MOV.U32 R107, RZ, RZ, R135 ;  /* 0x000000ffff6b7224 */ /* 0x000fe200078e0087 */
[C---:B------:R-:W-:Y:S01]  /*6b30*/  HMMA.16816.F32 R116, R4.reuse, R10, R88 ;  /* 0x0000000a0474723c */ /* 0x040fe20000001858 */
[----:B------:R-:W-:Y:S01]  /*6b40*/  IMAD.MOV.U32 R104, RZ, RZ, R105 ;  /* 0x000000ffff687224 */ /* 0x000fe200078e0069 */
[----:B------:R-:W-:Y:S01]  /*6b50*/  MOV R105, R106 ;  /* 0x0000006a00697202 */ /* 0x000fe20000000f00 */
[----:B------:R-:W-:Y:S01]  /*6b60*/  IMAD.MOV.U32 R106, RZ, RZ, R107 ;  /* 0x000000ffff6a7224 */ /* 0x000fe200078e006b */
[----:B------:R-:W-:Y:S01]  /*6b70*/  MOV R107, R112 ;  /* 0x00000070006b7202 */ /* 0x000fe20000000f00 */
[----:B------:R3:W5:Y:S01]  /*6b80*/  LDL.LU R223, [R1+0x50] ;  /* 0x0000500001df7983 */ /* 0x0007620000300800 */
[--C-:B-1----:R-:W-:Y:S01]  /*6b90*/  FFMA.FTZ R2, R97, c[0x0][0x2d0], -R12.reuse ;  /* 0x0000b40061027a23 */ /* 0x102fe2000001080c */
[----:B------:R-:W-:Y:S01]  /*6ba0*/  MOV R97, R98 ;  /* 0x0000006200617202 */ /* 0x000fe20000000f00 */
[----:B------:R-:W-:Y:S01]  /*6bb0*/  IMAD.MOV.U32 R98, RZ, RZ, R99 ;  /* 0x000000ffff627224 */ /* 0x000fe200078e0063 */
[C---:B------:R-:W-:Y:S01]  /*6bc0*/  HMMA.16816.F32 R132, R4.reuse, R22, R192 ;  /* 0x000000160484723c */ /* 0x040fe200000018c0 */
        /* <DEDUP_REMOVED lines=9> */
[----:B------:R-:W3:Y:S01]  /*6c60*/  LDSM.16.MT88.4 R8, [R216+0xb100] ;  /* 0x00b10000d808783b */ /* 0x000ee20000004200 */
[----:B--2---:R-:W-:Y:S03]  /*6c70*/  HMMA.16816.F32 R176, R4, R16, R176 ;  /* 0x0000001004b0723c */ /* 0x004fe600000018b0 */
[----:B------:R2:W5:Y:S01]  /*6c80*/  LDL.LU R222, [R1+0x4c] ;  /* 0x00004c0001de7983 */ /* 0x0005620000300800 */
[----:B-1----:R-:W-:Y:S01]  /*6c90*/  FFMA.FTZ R2, R97, c[0x0][0x2d0], -R12 ;  /* 0x0000b40061027a23 */ /* 0x002fe2000001080c */
[----:B------:R-:W-:Y:S01]  /*6ca0*/  MOV R53, R54 ;  /* 0x0000003600357202 */ /* 0x000fe20000000f00 */
[----:B------:R-:W-:-:S02]  /*6cb0*/  IMAD.MOV.U32 R106, RZ, RZ, R107 ;  /* 0x000000ffff6a7224 */ /* 0x000fc400078e006b */
[C---:B------:R-:W-:Y:S01]  /*6cc0*/  HMMA.16816.F32 R188, R4.reuse, R18, R188 ;  /* 0x0000001204bc723c */ /* 0x040fe200000018bc */
        /* <DEDUP_REMOVED lines=9> */
[----:B------:R-:W2:Y:S01]  /*6d60*/  LDSM.16.MT88.4 R16, [R219+0xb100] ;  /* 0x00b10000db10783b */ /* 0x000ea20000004200 */
[----:B----4-:R-:W-:Y:S03]  /*6d70*/  HMMA.16816.F32 R208, R4, R26, R144 ;  /* 0x0000001a04d0723c */ /* 0x010fe60000001890 */
[----:B------:R4:W5:Y:S01]  /*6d80*/  LDL.LU R221, [R1+0x48] ;  /* 0x0000480001dd7983 */ /* 0x0009620000300800 */
        /* <DEDUP_REMOVED lines=49> */
[----:B------:R1:W-:Y:S01]  /*70a0*/  MUFU.EX2 R13, R2 ;  /* 0x00000002000d7308 */ /* 0x0003e20000000800 */
[----:B------:R-:W3:Y:S04]  /*70b0*/  LDSM.16.MT88.4 R8, [R218+0xb100] ;  /* 0x00b10000da08783b */ /* 0x000ee80000004200 */
[----:B------:R-:W3:Y:S02]  /*70c0*/  LDSM.16.MT88.4 R172, [R216+0x2900] ;  /* 0x00290000d8ac783b */ /* 0x000ee40000004200 */
[C---:B--2---:R-:W-:Y:S08]  /*70d0*/  HMMA.16816.F32 R196, R4.reuse, R18, R196 ;  /* 0x0000001204c4723c */ /* 0x044ff000000018c4 */
[----:B------:R-:W-:Y:S01]  /*70e0*/  HMMA.16816.F32 R48, R4, R28, R48 ;  /* 0x0000001c0430723c */ /* 0x000fe20000001830 */
        /* <DEDUP_REMOVED lines=32> */
[----:B------:R1:W2:Y:S01]  /*72f0*/  MUFU.EX2 R14, R2 ;  /* 0x00000002000e7308 */ /* 0x0002a20000000800 */
        /* <DEDUP_REMOVED lines=12> */
[--C-:B-1----:R-:W-:Y:S01]  /*73c0*/  FFMA.FTZ R2, R99, c[0x0][0x2d0], -R0.reuse ;  /* 0x0000b40063027a23 */ /* 0x102fe20000010800 */
[----:B------:R-:W-:Y:S01]  /*73d0*/  MOV R54, R59 ;  /* 0x0000003b00367202 */ /* 0x000fe20000000f00 */
[----:B------:R-:W-:Y:S01]  /*73e0*/  FFMA.FTZ R0, R91, c[0x0][0x2d0], -R0 ;  /* 0x0000b4005b007a23 */ /* 0x000fe20000010800 */
[----:B------:R-:W-:Y:S01]  /*73f0*/  MOV R144, R66 ;  /* 0x0000004200907202 */ /* 0x000fe20000000f00 */
[----:B------:R-:W-:-:S02]  /*7400*/  IMAD.MOV.U32 R99, RZ, RZ, R56 ;  /* 0x000000ffff637224 */ /* 0x000fc400078e0038 */
[----:B------:R-:W-:Y:S01]  /*7410*/  IMAD.MOV.U32 R53, RZ, RZ, R58 ;  /* 0x000000ffff357224 */ /* 0x000fe200078e003a */
[----:B------:R1:W-:Y:S01]  /*7420*/  MUFU.EX2 R12, R0 ;  /* 0x00000000000c7308 */ /* 0x0003e20000000800 */
[----:B------:R-:W-:Y:S01]  /*7430*/  IMAD.MOV.U32 R18, RZ, RZ, R65 ;  /* 0x000000ffff127224 */ /* 0x000fe200078e0041 */
[----:B------:R-:W3:Y:S01]  /*7440*/  LDSM.16.MT88.4 R56, [R217+0x2900] ;  /* 0x00290000d938783b */ /* 0x000ee20000004200 */
[----:B------:R-:W-:Y:S01]  /*7450*/  IMAD.MOV.U32 R145, RZ, RZ, R67 ;  /* 0x000000ffff917224 */ /* 0x000fe200078e0043 */
[----:B------:R-:W-:Y:S01]  /*7460*/  HMMA.16816.F32 R28, R4, R30, R200 ;  /* 0x0000001e041c723c */ /* 0x000fe200000018c8 */
[----:B------:R-:W-:Y:S01]  /*7470*/  IMAD.MOV.U32 R19, RZ, RZ, R63 ;  /* 0x000000ffff137224 */ /* 0x000fe200078e003f */
[----:B------:R-:W-:Y:S04]  /*7480*/  LDSM.16.MT88.4 R88, [R217+0x5900] ;  /* 0x00590000d958783b */ /* 0x000fe80000004200 */
[----:B------:R4:W5:Y:S01]  /*7490*/  LDL.LU R167, [R1+0x40] ;  /* 0x0000400001a77983 */ /* 0x0009620000300800 */
[----:B-1----:R-:W-:-:S03]  /*74a0*/  MOV R0, R64 ;  /* 0x0000004000007202 */ /* 0x002fc60000000f00 */
[----:B------:R-:W1:Y:S01]  /*74b0*/  LDSM.16.MT88.4 R64, [R219+0x2900] ;  /* 0x00290000db40783b */ /* 0x000e620000004200 */
[----:B------:R-:W2:Y:S01]  /*74c0*/  MUFU.EX2 R15, R2 ;  /* 0x00000002000f7308 */ /* 0x000ea20000000800 */
[C---:B------:R-:W-:Y:S08]  /*74d0*/  HMMA.16816.F32 R200, R4.reuse, R24, R156 ;  /* 0x0000001804c8723c */ /* 0x040ff0000000189c */
[----:B------:R-:W-:Y:S07]  /*74e0*/  HMMA.16816.F32 R24, R4, R16, R160 ;  /* 0x000000100418723c */ /* 0x000fee00000018a0 */
[----:B------:R-:W-:-:S02]  /*74f0*/  F2FP.PACK_AB R160, R21, R20 ;  /* 0x0000001415a0723e */ /* 0x000fc400000000ff */
[----:B------:R-:W-:Y:S02]  /*7500*/  F2FP.PACK_AB R162, R22, R23 ;  /* 0x0000001716a2723e */ /* 0x000fe400000000ff */
[----:B--2---:R-:W-:Y:S02]  /*7510*/  F2FP.PACK_AB R161, R14, R13 ;  /* 0x0000000d0ea1723e */ /* 0x004fe400000000ff */
[----:B------:R-:W-:Y:S01]  /*7520*/  F2FP.PACK_AB R163, R12, R15 ;  /* 0x0000000f0ca3723e */ /* 0x000fe200000000ff */
[----:B---3--:R-:W-:Y:S01]  /*7530*/  HMMA.16816.F32 R180, R4, R8, R180 ;  /* 0x0000000804b4723c */ /* 0x008fe200000018b4 */
[----:B------:R-:W-:Y:S01]  /*7540*/  MOV R159, R52 ;  /* 0x00000034009f7202 */ /* 0x000fe20000000f00 */
[----:B------:R-:W-:Y:S01]  /*7550*/  IMAD.MOV.U32 R158, RZ, RZ, R53 ;  /* 0x000000ffff9e7224 */ /* 0x000fe200078e0035 */
[----:B------:R-:W-:Y:S01]  /*7560*/  MOV R157, R54 ;  /* 0x00000036009d7202 */ /* 0x000fe20000000f00 */
[----:B------:R-:W-:-:S04]  /*7570*/  IMAD.MOV.U32 R156, RZ, RZ, R55 ;  /* 0x000000ffff9c7224 */ /* 0x000fc800078e0037 */
[----:B------:R-:W-:Y:S01]  /*7580*/  HMMA.16816.F32 R8, R4, R10, R72 ;  /* 0x0000000a0408723c */ /* 0x000fe20000001848 */
[----:B------:R-:W-:Y:S01]  /*7590*/  MOV R17, R60 ;  /* 0x0000003c00117202 */ /* 0x000fe20000000f00 */
[----:B------:R-:W-:Y:S01]  /*75a0*/  IMAD.MOV.U32 R16, RZ, RZ, R61 ;  /* 0x000000ffff107224 */ /* 0x000fe200078e003d */
[----:B------:R-:W-:Y:S01]  /*75b0*/  MOV R2, R62 ;  /* 0x0000003e00027202 */ /* 0x000fe20000000f00 */
[----:B------:R-:W2:Y:S03]  /*75c0*/  LDSM.16.MT88.4 R72, [R218+0x2900] ;  /* 0x00290000da48783b */ /* 0x000ea60000004200 */
[----:B------:R-:W-:Y:S01]  /*75d0*/  IMAD.MOV.U32 R4, RZ, RZ, R99 ;  /* 0x000000ffff047224 */ /* 0x000fe200078e0063 */
[C---:B------:R-:W-:Y:S08]  /*75e0*/  HMMA.16816.F32 R168, R160.reuse, R172, R168 ;  /* 0x000000aca0a8723c */ /* 0x040ff000000018a8 */
[C---:B------:R-:W-:Y:S07]  /*75f0*/  HMMA.16816.F32 R172, R160.reuse, R174, R44 ;  /* 0x000000aea0ac723c */ /* 0x040fee000000182c */
[----:B------:R-:W-:Y:S01]  /*7600*/  IMAD.MOV.U32 R47, RZ, RZ, R0 ;  /* 0x000000ffff2f7224 */ /* 0x000fe200078e0000 */
[----:B------:R-:W-:Y:S01]  /*7610*/  HMMA.16816.F32 R52, R160, R56, R36 ;  /* 0x00000038a034723c */ /* 0x000fe20000001824 */
[----:B------:R-:W-:-:S06]  /*7620*/  MOV R0, R104 ;  /* 0x0000006800007202 */ /* 0x000fcc0000000f00 */
[----:B------:R-:W-:Y:S01]  /*7630*/  MOV R38, R114 ;  /* 0x0000007200267202 */ /* 0x000fe20000000f00 */
[----:B-1----:R-:W-:Y:S07]  /*7640*/  HMMA.16816.F32 R60, R160, R64, R152 ;  /* 0x00000040a03c723c */ /* 0x002fee0000001898 */
[----:B------:R-:W-:Y:S01]  /*7650*/  MOV R155, R4 ;  /* 0x00000004009b7202 */ /* 0x000fe20000000f00 */
[----:B------:R-:W-:Y:S02]  /*7660*/  IMAD.MOV.U32 R154, RZ, RZ, R105 ;  /* 0x000000ffff9a7224 */ /* 0x000fe400078e0069 */
[----:B------:R-:W-:-:S02]  /*7670*/  IMAD.MOV.U32 R4, RZ, RZ, R147 ;  /* 0x000000ffff047224 */ /* 0x000fc400078e0093 */
[----:B------:R-:W-:Y:S02]  /*7680*/  FADD.FTZ R0, R0, R154 ;  /* 0x0000009a00007221 */ /* 0x000fe40000010000 */
[----:B------:R-:W-:Y:S02]  /*7690*/  FADD.FTZ R4, R4, R38 ;  /* 0x0000002604047221 */ /* 0x000fe40000010000 */
[----:B------:R-:W-:Y:S02]  /*76a0*/  FADD.FTZ R2, R2, R0 ;  /* 0x0000000002027221 */ /* 0x000fe40000010000 */
[----:B------:R-:W-:Y:S01]  /*76b0*/  FADD.FTZ R0, R16, R4 ;  /* 0x0000000410007221 */ /* 0x000fe20000010000 */
[----:B------:R-:W-:Y:S01]  /*76c0*/  HMMA.16816.F32 R56, R160, R58, R40 ;  /* 0x0000003aa038723c */ /* 0x000fe20000001828 */
[----:B------:R-:W-:Y:S02]  /*76d0*/  FADD.FTZ R2, R156, R2 ;  /* 0x000000029c027221 */ /* 0x000fe40000010000 */
[----:B------:R-:W-:Y:S01]  /*76e0*/  FADD.FTZ R0, R158, R0 ;  /* 0x000000009e007221 */ /* 0x000fe20000010000 */
[----:B------:R-:W-:-:S03]  /*76f0*/  MOV R5, R98 ;  /* 0x0000006200057202 */ /* 0x000fc60000000f00 */
[----:B------:R-:W-:Y:S01]  /*7700*/  IMAD.MOV.U32 R40, RZ, RZ, R83 ;  /* 0x000000ffff287224 */ /* 0x000fe200078e0053 */
[----:B------:R-:W-:Y:S01]  /*7710*/  MOV R41, R82 ;  /* 0x0000005200297202 */ /* 0x000fe20000000f00 */
[----:B------:R-:W-:Y:S01]  /*7720*/  FADD.FTZ R2, R155, R2 ;  /* 0x000000029b027221 */ /* 0x000fe20000010000 */
[----:B------:R-:W-:Y:S01]  /*7730*/  MOV R7, R96 ;  /* 0x0000006000077202 */ /* 0x000fe20000000f00 */
[----:B------:R-:W-:Y:S02]  /*7740*/  FADD.FTZ R0, R40, R0 ;  /* 0x0000000028007221 */ /* 0x000fe40000010000 */
[----:B------:R-:W-:Y:S01]  /*7750*/  IMAD.MOV.U32 R6, RZ, RZ, R97 ;  /* 0x000000ffff067224 */ /* 0x000fe200078e0061 */
[----:B------:R-:W-:Y:S01]  /*7760*/  MOV R42, R106 ;  /* 0x0000006a002a7202 */ /* 0x000fe20000000f00 */
[----:B------:R-:W-:Y:S01]  /*7770*/  FADD.FTZ R2, R41, R2 ;  /* 0x0000000229027221 */ /* 0x000fe20000010000 */
[----:B------:R-:W-:Y:S01]  /*7780*/  MOV R36, R112 ;  /* 0x0000007000247202 */ /* 0x000fe20000000f00 */
[----:B------:R-:W-:Y:S01]  /*7790*/  FADD.FTZ R0, R5, R0 ;  /* 0x0000000005007221 */ /* 0x000fe20000010000 */
[----:B------:R-:W-:Y:S01]  /*77a0*/  MOV R44, R146 ;  /* 0x00000092002c7202 */ /* 0x000fe20000000f00 */
[----:B------:R-:W-:Y:S01]  /*77b0*/  FADD.FTZ R2, R6, R2 ;  /* 0x0000000206027221 */ /* 0x000fe20000010000 */
[----:B------:R-:W1:Y:S01]  /*77c0*/  LDSM.16.MT88.4 R80, [R216+0x5900] ;  /* 0x00590000d850783b */ /* 0x000e620000004200 */
[----:B------:R-:W-:-:S02]  /*77d0*/  IMAD.MOV.U32 R43, RZ, RZ, R107 ;  /* 0x000000ffff2b7224 */ /* 0x000fc400078e006b */
[----:B------:R-:W-:Y:S01]  /*77e0*/  FADD.FTZ R0, R7, R0 ;  /* 0x0000000007007221 */ /* 0x000fe20000010000 */
[----:B------:R-:W3:Y:S01]  /*77f0*/  LDSM.16.MT88.4 R96, [R219+0x5900] ;  /* 0x00590000db60783b */ /* 0x000ee20000004200 */
[----:B------:R-:W-:Y:S02]  /*7800*/  IMAD.MOV.U32 R39, RZ, RZ, R115 ;  /* 0x000000ffff277224 */ /* 0x000fe400078e0073 */
[----:B------:R-:W-:Y:S01]  /*7810*/  FADD.FTZ R2, R42, R2 ;  /* 0x000000022a027221 */ /* 0x000fe20000010000 */
[----:B------:R-:W1:Y:S01]  /*7820*/  LDSM.16.MT88.4 R4, [R218+0xb900] ;  /* 0x00b90000da04783b */ /* 0x000e620000004200 */
[----:B------:R-:W-:Y:S02]  /*7830*/  IMAD.MOV.U32 R37, RZ, RZ, R113 ;  /* 0x000000ffff257224 */ /* 0x000fe400078e0071 */
[----:B------:R-:W-:Y:S01]  /*7840*/  FADD.FTZ R0, R43, R0 ;  /* 0x000000002b007221 */ /* 0x000fe20000010000 */
[----:B------:R-:W-:Y:S01]  /*7850*/  MOV R38, R39 ;  /* 0x0000002700267202 */ /* 0x000fe20000000f00 */
[----:B------:R-:W-:Y:S01]  /*7860*/  IMAD.MOV.U32 R45, RZ, RZ, R145 ;  /* 0x000000ffff2d7224 */ /* 0x000fe200078e0091 */
[----:B------:R-:W-:Y:S01]  /*7870*/  MOV R46, R144 ;  /* 0x00000090002e7202 */ /* 0x000fe20000000f00 */
[----:B------:R-:W-:Y:S01]  /*7880*/  FADD.FTZ R2, R36, R2 ;  /* 0x0000000224027221 */ /* 0x000fe20000010000 */
[----:B------:R-:W3:Y:S01]  /*7890*/  LDSM.16.MT88.4 R104, [R218+0x5900] ;  /* 0x00590000da68783b */ /* 0x000ee20000004200 */
[----:B------:R-:W-:-:S02]  /*78a0*/  IMAD.MOV.U32 R39, RZ, RZ, R44 ;  /* 0x000000ffff277224 */ /* 0x000fc400078e002c */
[----:B------:R-:W-:Y:S01]  /*78b0*/  FADD.FTZ R0, R37, R0 ;  /* 0x0000000025007221 */ /* 0x000fe20000010000 */
[----:B------:R-:W-:Y:S01]  /*78c0*/  MOV R44, R45 ;  /* 0x0000002d002c7202 */ /* 0x000fe20000000f00 */
[----:B------:R-:W-:Y:S01]  /*78d0*/  FADD.FTZ R2, R38, R2 ;  /* 0x0000000226027221 */ /* 0x000fe20000010000 */
[----:B------:R-:W-:Y:S01]  /*78e0*/  HMMA.16816.F32 R64, R160, R66, R128 ;  /* 0x00000042a040723c */ /* 0x000fe20000001880 */
[----:B------:R-:W-:Y:S01]  /*78f0*/  IMAD.MOV.U32 R45, RZ, RZ, R46 ;  /* 0x000000ffff2d7224 */ /* 0x000fe200078e002e */
[----:B------:R-:W-:Y:S01]  /*7900*/  LDSM.16.MT88.4 R112, [R216+0x8900] ;  /* 0x00890000d870783b */ /* 0x000fe20000004200 */
[----:B------:R-:W-:Y:S01]  /*7910*/  FADD.FTZ R0, R39, R0 ;  /* 0x0000000027007221 */ /* 0x000fe20000010000 */
[----:B------:R-:W-:Y:S01]  /*7920*/  MOV R46, R47 ;  /* 0x0000002f002e7202 */ /* 0x000fe20000000f00 */
[----:B------:R-:W-:Y:S01]  /*7930*/  FADD.FTZ R2, R44, R2 ;  /* 0x000000022c027221 */ /* 0x000fe20000010000 */
[----:B------:R-:W3:Y:S01]  /*7940*/  LDSM.16.MT88.4 R128, [R219+0x8900] ;  /* 0x00890000db80783b */ /* 0x000ee20000004200 */
[----:B------:R-:W-:-:S02]  /*7950*/  IMAD.MOV.U32 R47, RZ, RZ, R19 ;  /* 0x000000ffff2f7224 */ /* 0x000fc400078e0013 */
[----:B------:R-:W-:Y:S01]  /*7960*/  FADD.FTZ R0, R45, R0 ;  /* 0x000000002d007221 */ /* 0x000fe20000010000 */
[----:B--2---:R-:W-:Y:S01]  /*7970*/  HMMA.16816.F32 R68, R160, R72, R68 ;  /* 0x00000048a044723c */ /* 0x004fe20000001844 */
[----:B------:R-:W-:Y:S01]  /*7980*/  FADD.FTZ R2, R46, R2 ;  /* 0x000000022e027221 */ /* 0x000fe20000010000 */
[----:B------:R-:W-:Y:S01]  /*7990*/  LDSM.16.MT88.4 R144, [R216+0xb900] ;  /* 0x00b90000d890783b */ /* 0x000fe20000004200 */
[----:B------:R-:W-:Y:S01]  /*79a0*/  FADD.FTZ R0, R47, R0 ;  /* 0x000000002f007221 */ /* 0x000fe20000010000 */
[----:B------:R-:W-:Y:S01]  /*79b0*/  MOV R19, R17 ;  /* 0x0000001100137202 */ /* 0x000fe20000000f00 */
[----:B------:R-:W-:Y:S02]  /*79c0*/  FADD.FTZ R2, R18, R2 ;  /* 0x0000000212027221 */ /* 0x000fe40000010000 */
[----:B------:R-:W-:Y:S02]  /*79d0*/  FADD.FTZ R0, R252, R0 ;  /* 0x00000000fc007221 */ /* 0x000fe40000010000 */
[----:B------:R-:W-:-:S02]  /*79e0*/  IMAD.MOV.U32 R16, RZ, RZ, R157 ;  /* 0x000000ffff107224 */ /* 0x000fc400078e009d */
[----:B------:R-:W-:Y:S02]  /*79f0*/  FADD.FTZ R2, R19, R2 ;  /* 0x0000000213027221 */ /* 0x000fe40000010000 */
[----:B------:R-:W-:Y:S01]  /*7a00*/  FADD.FTZ R0, R250, R0 ;  /* 0x00000000fa007221 */ /* 0x000fe20000010000 */
[----:B------:R-:W-:Y:S01]  /*7a10*/  MOV R17, R159 ;  /* 0x0000009f00117202 */ /* 0x000fe20000000f00 */
[----:B------:R-:W-:Y:S01]  /*7a20*/  FADD.FTZ R2, R16, R2 ;  /* 0x0000000210027221 */ /* 0x000fe20000010000 */
[----:B-1----:R-:W-:Y:S01]  /*7a30*/  HMMA.16816.F32 R76, R160, R80, R76 ;  /* 0x00000050a04c723c */ /* 0x002fe2000000184c */
[----:B------:R-:W-:Y:S01]  /*7a40*/  FADD.FTZ R0, R214, R0 ;  /* 0x00000000d6007221 */ /* 0x000fe20000010000 */
[----:B------:R-:W-:Y:S01]  /*7a50*/  LDSM.16.MT88.4 R156, [R219+0xb900] ;  /* 0x00b90000db9c783b */ /* 0x000fe20000004200 */
[----:B------:R-:W-:Y:S02]  /*7a60*/  FADD.FTZ R2, R17, R2 ;  /* 0x0000000211027221 */ /* 0x000fe40000010000 */
[----:B------:R-:W-:-:S02]  /*7a70*/  FADD.FTZ R0, R215, R0 ;  /* 0x00000000d7007221 */ /* 0x000fc40000010000 */
[----:B------:R-:W-:Y:S02]  /*7a80*/  FADD.FTZ R2, R206, R2 ;  /* 0x00000002ce027221 */ /* 0x000fe40000010000 */
[----:B------:R-:W-:Y:S02]  /*7a90*/  FADD.FTZ R0, R165, R0 ;  /* 0x00000000a5007221 */ /* 0x000fe40000010000 */
[----:B------:R-:W-:Y:S01]  /*7aa0*/  FADD.FTZ R2, R212, R2 ;  /* 0x00000002d4027221 */ /* 0x000fe20000010000 */
[----:B------:R-:W-:Y:S01]  /*7ab0*/  HMMA.16816.F32 R80, R160, R82, R92 ;  /* 0x00000052a050723c */ /* 0x000fe2000000185c */
[----:B------:R-:W-:-:S07]  /*7ac0*/  FADD.FTZ R0, R166, R0 ;  /* 0x00000000a6007221 */ /* 0x000fce0000010000 */
[C---:B---3--:R-:W-:Y:S08]  /*7ad0*/  HMMA.16816.F32 R92, R160.reuse, R96, R100 ;  /* 0x00000060a05c723c */ /* 0x048ff00000001864 */
[C---:B------:R-:W-:Y:S07]  /*7ae0*/  HMMA.16816.F32 R180, R160.reuse, R4, R180 ;  /* 0x00000004a0b4723c */ /* 0x040fee00000018b4 */
[----:B------:R-:W-:Y:S01]  /*7af0*/  FADD.FTZ R4, R213, R2 ;  /* 0x00000002d5047221 */ /* 0x000fe20000010000 */
[----:B------:R-:W-:Y:S01]  /*7b00*/  HMMA.16816.F32 R96, R160, R98, R136 ;  /* 0x00000062a060723c */ /* 0x000fe20000001888 */
[----:B------:R-:W1:Y:S01]  /*7b10*/  LDSM.16.MT88.4 R136, [R218+0x8900] ;  /* 0x00890000da88783b */ /* 0x000e620000004200 */
[----:B------:R-:W-:-:S02]  /*7b20*/  FADD.FTZ R2, R204, R0 ;  /* 0x00000000cc027221 */ /* 0x000fc40000010000 */
[----:B------:R-:W-:-:S04]  /*7b30*/  FADD.FTZ R0, R207, R4 ;  /* 0x00000004cf007221 */ /* 0x000fc80000010000 */
[----:B------:R-:W-:Y:S01]  /*7b40*/  HMMA.16816.F32 R72, R160, R74, R120 ;  /* 0x0000004aa048723c */ /* 0x000fe20000001878 */
[----:B------:R-:W2:Y:S01]  /*7b50*/  LDSM.16.MT88.4 R120, [R217+0x8900] ;  /* 0x00890000d978783b */ /* 0x000ea20000004200 */
[----:B------:R-:W-:-:S06]  /*7b60*/  FADD.FTZ R2, R205, R2 ;  /* 0x00000002cd027221 */ /* 0x000fcc0000010000 */
[----:B------:R-:W-:Y:S01]  /*7b70*/  HMMA.16816.F32 R100, R160, R104, R148 ;  /* 0x00000068a064723c */ /* 0x000fe20000001894 */
[----:B------:R-:W3:Y:S01]  /*7b80*/  LDSM.16.MT88.4 R148, [R217+0xb900] ;  /* 0x00b90000d994783b */ /* 0x000ee20000004200 */
[----:B------:R-:W-:Y:S02]  /*7b90*/  FADD.FTZ R0, R20, R0 ;  /* 0x0000000014007221 */ /* 0x000fe40000010000 */
[----:B------:R-:W-:Y:S02]  /*7ba0*/  FADD.FTZ R2, R13, R2 ;  /* 0x000000020d027221 */ /* 0x000fe40000010000 */
[----:B------:R-:W-:Y:S02]  /*7bb0*/  FADD.FTZ R0, R21, R0 ;  /* 0x0000000015007221 */ /* 0x000fe40000010000 */
[----:B------:R-:W-:Y:S02]  /*7bc0*/  FADD.FTZ R2, R14, R2 ;  /* 0x000000020e027221 */ /* 0x000fe40000010000 */
[----:B------:R-:W-:-:S02]  /*7bd0*/  FADD.FTZ R0, R23, R0 ;  /* 0x0000000017007221 */ /* 0x000fc40000010000 */
[----:B------:R-:W-:Y:S02]  /*7be0*/  FADD.FTZ R2, R15, R2 ;  /* 0x000000020f027221 */ /* 0x000fe40000010000 */
[----:B------:R-:W-:Y:S02]  /*7bf0*/  FADD.FTZ R4, R22, R0 ;  /* 0x0000000016047221 */ /* 0x000fe40000010000 */
[----:B------:R-:W-:-:S05]  /*7c00*/  FADD.FTZ R0, R12, R2 ;  /* 0x000000020c007221 */ /* 0x000fca0000010000 */
[----:B------:R4:W-:Y:S04]  /*7c10*/  STL [R1+0x4], R0 ;  /* 0x0000040001007387 */ /* 0x0009e80000100800 */
[----:B------:R4:W-:Y:S01]  /*7c20*/  STL [R1], R4 ;  /* 0x0000000401007387 */ /* 0x0009e20000100800 */
        /* <DEDUP_REMOVED lines=28> */
.L_x_2241:
[----:B------:R-:W2:Y:S01]  /*7df0*/  LDL.64 R12, [R1+0x10] ;  /* 0x00001000010c7983 */ /* 0x000ea20000100a00 */
[----:B-1----:R-:W-:Y:S01]  /*7e00*/  SHF.R.S32.HI R0, RZ, 0x1f, R250 ;  /* 0x0000001fff007819 */ /* 0x002fe200000114fa */
[----:B------:R-:W-:Y:S04]  /*7e10*/  DEPBAR.LE SB0, 0x0 ;  /* 0x000080000000791a */ /* 0x000fe80000000000 */
[----:B------:R-:W-:Y:S01]  /*7e20*/  IMAD R0, R0, c[0x0][0x208], RZ ;  /* 0x0000820000007a24 */ /* 0x000fe200078e02ff */
[----:B------:R-:W-:Y:S01]  /*7e30*/  BAR.SYNC.DEFER_BLOCKING 0x0 ;  /* 0x0000000000007b1d */ /* 0x000fe20000010000 */
[C---:B-1----:R-:W-:Y:S01]  /*7e40*/  IMAD.WIDE.U32 R2, R250.reuse, c[0x0][0x208], RZ ;  /* 0x00008200fa027a25 */ /* 0x042fe200078e00ff */
[----:B------:R-:W-:Y:S02]  /*7e50*/  MOV R29, c[0x0][0x208] ;  /* 0x00008200001d7a02 */ /* 0x000fe40000000f00 */
[----:B------:R-:W-:Y:S01]  /*7e60*/  MOV R45, 0x6 ;  /* 0x00000006002d7802 */ /* 0x000fe20000000f00 */
[----:B------:R-:W-:Y:S01]  /*7e70*/  IMAD R0, R250, c[0x0][0x20c], R0 ;  /* 0x00008300fa007a24 */ /* 0x000fe200078e0200 */
[----:B------:R-:W-:Y:S02]  /*7e80*/  SHF.L.U32 R29, R29, 0x6, RZ ;  /* 0x000000061d1d7819 */ /* 0x000fe400000006ff */
[----:B------:R-:W-:Y:S02]  /*7e90*/  MOV R44, c[0x0][0x208] ;  /* 0x00008200002c7a02 */ /* 0x000fe40000000f00 */
[----:B------:R-:W-:Y:S02]  /*7ea0*/  IADD3 R0, R3, R0, RZ ;  /* 0x0000000003007210 */ /* 0x000fe40007ffe0ff */
[----:B------:R-:W-:Y:S03]  /*7eb0*/  SHF.L.U64.HI R44, R44, R45, c[0x0][0x20c] ;  /* 0x000083002c2c7619 */ /* 0x000fe6000001022d */
[----:B------:R-:W-:Y:S01]  /*7ec0*/  IMAD R0, R0, 0x60, RZ ;  /* 0x0000006000007824 */ /* 0x000fe200078e02ff */
[----:B-----5:R-:W-:Y:S06]  /*7ed0*/  LDSM.16.M88.4 R48, [R222+0x18100] ;  /* 0x01810000de30783b */ /* 0x020fec0000000200 */
[----:B------:R-:W1:Y:S06]  /*7ee0*/  LDSM.16.M88.4 R8, [R167+0xc100] ;  /* 0x00c10000a708783b */ /* 0x000e6c0000000200 */
[----:B------:R-:W3:Y:S06]  /*7ef0*/  LDSM.16.M88.4 R16, [R167+0xc900] ;  /* 0x00c90000a710783b */ /* 0x000eec0000000200 */
[----:B------:R-:W4:Y:S06]  /*7f00*/  LDSM.16.M88.4 R24, [R167+0xd100] ;  /* 0x00d10000a718783b */ /* 0x000f2c0000000200 */
[----:B------:R-:W2:Y:S06]  /*7f10*/  LDSM.16.M88.4 R32, [R167+0xd900] ;  /* 0x00d90000a720783b */ /* 0x000eac0000000200 */
[----:B------:R-:W2:Y:S06]  /*7f20*/  LDSM.16.M88.4 R40, [R167+0xe100] ;  /* 0x00e10000a728783b */ /* 0x000eac0000000200 */
[----:B------:R-:W2:Y:S06]  /*7f30*/  LDSM.16.M88.4 R184, [R167+0xe900] ;  /* 0x00e90000a7b8783b */ /* 0x000eac0000000200 */
[----:B------:R-:W-:Y:S01]  /*7f40*/  LDSM.16.M88.4 R188, [R223+0x18100] ;  /* 0x01810000dfbc783b */ /* 0x000fe20000000200 */
        /* <DEDUP_REMOVED lines=38> */
[----:B------:R1:W-:Y:S06]  /*81b0*/  LDGSTS.E.BYPASS.LTC128B.128 [R251+0x1100], [R2.64], !P3 ;  /* 0x0110000002fb7fae */ /* 0x0003ec000d901d44 */
[----:B------:R1:W-:Y:S01]  /*81c0*/  LDGSTS.E.BYPASS.LTC128B.128 [R251+0x4100], [R2.64+0x80], !P5 ;  /* 0x0410008002fb7fae */ /* 0x0003e2000e901d44 */
[----:B----4-:R-:W-:Y:S05]  /*81d0*/  IADD3 R36, P0, R29, R2, RZ ;  /* 0x000000021d247210 */ /* 0x010fea0007f1e0ff */
[----:B------:R4:W-:Y:S01]  /*81e0*/  LDGSTS.E.BYPASS.LTC128B.128 [R251+0x7100], [R2.64+0x100], !P6 ;  /* 0x0710010002fb7fae */ /* 0x0009e2000f101d44 */
[C---:B---3--:R-:W-:Y:S01]  /*81f0*/  HMMA.16816.F32 R28, R48.reuse, R32, RZ ;  /* 0x00000020301c723c */ /* 0x048fe200000018ff */
[----:B------:R-:W-:Y:S02]  /*8200*/  IADD3.X R37, R44, R3, RZ, P0, !PT ;  /* 0x000000032c257210 */ /* 0x000fe400007fe4ff */
[C---:B------:R-:W-:Y:S02]  /*8210*/  ISETP.GT.AND P0, PT, R250.reuse, RZ, PT ;  /* 0x000000fffa00720c */ /* 0x040fe40003f04270 */
[----:B------:R4:W-:Y:S01]  /*8220*/  LDGSTS.E.BYPASS.LTC128B.128 [R251+0xa100], [R2.64+0x180], !P4 ;  /* 0x0a10018002fb7fae */ /* 0x0009e2000e101d44 */
[----:B------:R-:W-:Y:S02]  /*8230*/  IADD3 R250, R250, -0x1, RZ ;  /* 0xfffffffffafa7810 */ /* 0x000fe40007ffe0ff */
[C---:B------:R-:W-:Y:S03]  /*8240*/  HMMA.16816.F32 R32, R48.reuse, R34, RZ ;  /* 0x000000223020723c */ /* 0x040fe600000018ff */
        /* <DEDUP_REMOVED lines=9> */
[----:B------:R-:W-:Y:S07]  /*82e0*/  LDSM.16.M88.4 R184, [R225+0x18100] ;  /* 0x01810000e1b8783b */ /* 0x000fee0000000200 */
        /* <DEDUP_REMOVED lines=18> */
[----:B------:R-:W3:Y:S06]  /*8410*/  LDSM.16.M88.4 R188, [R221+0xe100] ;  /* 0x00e10000ddbc783b */ /* 0x000eec0000000200 */
[----:B------:R-:W4:Y:S01]  /*8420*/  LDL.64 R214, [R1+0x18] ;  /* 0x0000180001d67983 */ /* 0x000f220000100a00 */
        /* <DEDUP_REMOVED lines=17> */
[----:B------:R-:W2:Y:S06]  /*8540*/  LDSM.16.M88.4 R184, [R220+0x2000] ;  /* 0x00200000dcb8783b */ /* 0x000eac0000000200 */
        /* <DEDUP_REMOVED lines=37> */
[----:B------:R-:W2:Y:S06]  /*87a0*/  LDSM.16.M88.4 R184, [R240] ;  /* 0x00000000f0b8783b */ /* 0x000eac0000000200 */
        /* <DEDUP_REMOVED lines=149> */
[C---:B---3--:R-:W-:Y:S08]  /*9100*/  HMMA.16816.F32 R44, R184.reuse, R208, R44 ;  /* 0x000000d0b82c723c */ /* 0x048ff0000000182c */
[----:B------:R-:W-:Y:S01]  /*9110*/  HMMA.16816.F32 R48, R184, R210, R48 ;  /* 0x000000d2b830723c */ /* 0x000fe20000001830 */
[----:B------:R-:W3:Y:S06]  /*9120*/  LDSM.16.M88.4 R184, [R228] ;  /* 0x00000000e4b8783b */ /* 0x000eec0000000200 */
        /* <DEDUP_REMOVED lines=13> */
[C---:B---3--:R-:W-:Y:S08]  /*9200*/  HMMA.16816.F32 R36, R192.reuse, R184, R36 ;  /* 0x000000b8c024723c */ /* 0x048ff00000001824 */
[C---:B------:R-:W-:Y:S01]  /*9210*/  HMMA.16816.F32 R40, R192.reuse, R186, R40 ;  /* 0x000000bac028723c */ /* 0x040fe20000001828 */
[----:B------:R-:W3:Y:S07]  /*9220*/  LDSM.16.M88.4 R184, [R221+0x16900] ;  /* 0x01690000ddb8783b */ /* 0x000eee0000000200 */
        /* <DEDUP_REMOVED lines=10> */
[C---:B----4-:R-:W-:Y:S08]  /*92d0*/  HMMA.16816.F32 R20, R188.reuse, R204, R20 ;  /* 0x000000ccbc14723c */ /* 0x050ff00000001814 */
[C---:B------:R-:W-:Y:S01]  /*92e0*/  HMMA.16816.F32 R24, R188.reuse, R206, R24 ;  /* 0x000000cebc18723c */ /* 0x040fe20000001818 */
[----:B------:R-:W4:Y:S07]  /*92f0*/  LDSM.16.M88.4 R204, [R220+0x9800] ;  /* 0x00980000dccc783b */ /* 0x000f2e0000000200 */
[C---:B---3--:R-:W-:Y:S08]  /*9300*/  HMMA.16816.F32 R28, R188.reuse, R184, R28 ;  /* 0x000000b8bc1c723c */ /* 0x048ff0000000181c */
[C---:B------:R-:W-:Y:S01]  /*9310*/  HMMA.16816.F32 R32, R188.reuse, R186, R32 ;  /* 0x000000babc20723c */ /* 0x040fe20000001820 */
[----:B------:R-:W3:Y:S07]  /*9320*/  LDSM.16.M88.4 R184, [R220+0xa000] ;  /* 0x00a00000dcb8783b */ /* 0x000eee0000000200 */
        /* <DEDUP_REMOVED lines=8> */
[C---:B----4-:R-:W-:Y:S08]  /*93b0*/  HMMA.16816.F32 R12, R200.reuse, R204, R12 ;  /* 0x000000ccc80c723c */ /* 0x050ff0000000180c */
[C---:B------:R-:W-:Y:S04]  /*93c0*/  HMMA.16816.F32 R16, R200.reuse, R206, R16 ;  /* 0x000000cec810723c */ /* 0x040fe80000001810 */
[----:B------:R-:W-:Y:S02]  /*93d0*/  FMNMX.FTZ R0, R4, R165, !PT ;  /* 0x000000a504007209 */ /* 0x000fe40007810000 */
[----:B------:R-:W-:Y:S02]  /*93e0*/  FMNMX.FTZ R2, R6, R166, !PT ;  /* 0x000000a606027209 */ /* 0x000fe40007810000 */
[C---:B---3--:R-:W-:Y:S04]  /*93f0*/  HMMA.16816.F32 R20, R200.reuse, R184, R20 ;  /* 0x000000b8c814723c */ /* 0x048fe80000001814 */
        /* <DEDUP_REMOVED lines=710> */
.L_x_2240:
        /* <DEDUP_REMOVED lines=157> */
.L_x_2232:
        /* <DEDUP_REMOVED lines=184> */
.L_x_2243:
        /* <DEDUP_REMOVED lines=150> */
.L_x_2245:
[----:B--234-:R-:W-:Y:S05]  /*df10*/  BSYNC B0 ;  /* 0x0000000000007941 */ /* 0x01cfea0003800000 */
.L_x_2244:
        /* <DEDUP_REMOVED lines=30> */
.L_x_2247:
[----:B------:R-:W-:Y:S05]  /*e100*/  BSYNC B0 ;  /* 0x0000000000007941 */ /* 0x000fea0003800000 */
.L_x_2246:
        /* <DEDUP_REMOVED lines=30> */
.L_x_2249:
[----:B------:R-:W-:Y:S05]  /*e2f0*/  BSYNC B0 ;  /* 0x0000000000007941 */ /* 0x000fea0003800000 */
.L_x_2248:
        /* <DEDUP_REMOVED lines=31> */
.L_x_2242:
        /* <DEDUP_REMOVED lines=19> */
.L_x_2250:
        /* <DEDUP_REMOVED lines=42> */
.L_x_2252:
[----:B------:R-:W-:Y:S05]  /*e8c0*/  BSYNC B0 ;  /* 0x0000000000007941 */ /* 0x000fea0003800000 */
.L_x_2251:
        /* <DEDUP_REMOVED lines=73> */
.L_x_2254:
[----:B------:R-:W-:Y:S05]  /*ed60*/  BSYNC B0 ;  /* 0x0000000000007941 */ /* 0x000fea0003800000 */
.L_x_2253:
        /* <DEDUP_REMOVED lines=27> */
.L_x_2256:
[----:B------:R-:W-:Y:S05]  /*ef20*/  BSYNC B0 ;  /* 0x0000000000007941 */ /* 0x000fea0003800000 */
.L_x_2255:
        /* <DEDUP_REMOVED lines=27> */
.L_x_2258:
[----:B------:R-:W-:Y:S05]  /*f0e0*/  BSYNC B0 ;  /* 0x0000000000007941 */ /* 0x000fea0003800000 */
.L_x_2257:
        /* <DEDUP_REMOVED lines=28> */
.L_x_2259:
        /* <DEDUP_REMOVED lines=13> */
.L_x_3026:


//--------------------- .text._ZN7cutlass13device_kernelIN5flash19enable_sm80_to_sm89INS1_16FlashAttnFwdSm80INS1_25CollectiveMainloopFwdSm80ILi8ELi1ELb0EN4cute5tupleIJNS5_1CILi128EEENS7_ILi48EEENS7_ILi256EEEEEELi256ENS_6half_tEfNS_4arch4Sm80ELb0ELb0ELb0ELb1ELb0ELb1ELb1ELb0EEENS1_21CollectiveEpilogueFwdINS6_IJS8_SA_S9_EEENS6_IJNS7_ILi1EEESI_SI_EEESC_SE_Li256ELb1ELb1ELb0ELb0EEENS1_19SingleTileSchedulerILb1ELb0ELb1ELi128EEEEEEEEEvNT_6ParamsE --------------------------
	.section	.text._ZN7cutlass13device_kernelIN5flash19enable_sm80_to_sm89INS1_16FlashAttnFwdSm80INS1_25CollectiveMainloopFwdSm80ILi8ELi1ELb0EN4cute5tupleIJNS5_1CILi128EEENS7_ILi48EEENS7_ILi256EEEEEELi256ENS_6half_tEfNS_4arch4Sm80ELb0ELb0ELb0ELb1ELb0ELb1ELb1ELb0EEENS1_21CollectiveEpilogueFwdINS6_IJS8_SA_S9_EEENS6_IJNS7_ILi1EEESI_SI_EEESC_SE_Li256ELb1ELb1ELb0ELb0EEENS1_19SingleTileSchedulerILb1ELb0ELb1ELi128EEEEEEEEEvNT_6ParamsE,"ax",@progbits
	.sectioninfo	@"SHI_REGISTERS=254"
	.align	128
.text._ZN7cutlass13device_kernelIN5flash19enable_sm80_to_sm89INS1_16FlashAttnFwdSm80INS1_25CollectiveMainloopFwdSm80ILi8ELi1ELb0EN4cute5tupleIJNS5_1CILi128EEENS7_ILi48EEENS7_ILi256EEEEEELi256ENS_6half_tEfNS_4arch4Sm80ELb0ELb0ELb0ELb1ELb0ELb1ELb1ELb0EEENS1_21CollectiveEpilogueFwdINS6_IJS8_SA_S9_EEENS6_IJNS7_ILi1EEESI_SI_EEESC_SE_Li256ELb1ELb1ELb0ELb0EEENS1_19SingleTileSchedulerILb1ELb0ELb1ELi128EEEEEEEEEvNT_6ParamsE:
        .type           _ZN7cutlass13device_kernelIN5flash19enable_sm80_to_sm89INS1_16FlashAttnFwdSm80INS1_25CollectiveMainloopFwdSm80ILi8ELi1ELb0EN4cute5tupleIJNS5_1CILi128EEENS7_ILi48EEENS7_ILi256EEEEEELi256ENS_6half_tEfNS_4arch4Sm80ELb0ELb0ELb0ELb1ELb0ELb1ELb1ELb0EEENS1_21CollectiveEpilogueFwdINS6_IJS8_SA_S9_EEENS6_IJNS7_ILi1EEESI_SI_EEESC_SE_Li256ELb1ELb1ELb0ELb0EEENS1_19SingleTileSchedulerILb1ELb0ELb1ELi128EEEEEEEEEvNT_6ParamsE,@function
        .size           _ZN7cutlass13device_kernelIN5flash19enable_sm80_to_sm89INS1_16FlashAttnFwdSm80INS1_25CollectiveMainloopFwdSm80ILi8ELi1ELb0EN4cute5tupleIJNS5_1CILi128EEENS7_ILi48EEENS7_ILi256EEEEEELi256ENS_6half_tEfNS_4arch4Sm80ELb0ELb0ELb0ELb1ELb0ELb1ELb1ELb0EEENS1_21CollectiveEpilogueFwdINS6_IJS8_SA_S9_EEENS6_IJNS7_ILi1EEESI_SI_EEESC_SE_Li256ELb1ELb1ELb0ELb0EEENS1_19SingleTileSchedulerILb1ELb0ELb1ELi128EEEEEEEEEvNT_6ParamsE,(.L_x_3027 - _ZN7cutlass13device_kernelIN5flash19enable_sm80_to_sm89INS1_16FlashAttnFwdSm80INS1_25CollectiveMainloopFwdSm80ILi8ELi1ELb0EN4cute5tupleIJNS5_1CILi128EEENS7_ILi48EEENS7_ILi256EEEEEELi256ENS_6half_tEfNS_4arch4Sm80ELb0ELb0ELb0ELb1ELb0ELb1ELb1ELb0EEENS1_21CollectiveEpilogueFwdINS6_IJS8_SA_S9_EEENS6_IJNS7_ILi1EEESI_SI_EEESC_SE_Li256ELb1ELb1ELb0ELb0EEENS1_19SingleTileSchedulerILb1ELb0ELb1ELi128EEEEEEEEEvNT_6ParamsE)
        .other          _ZN7cutlass13device_kernelIN5flash19enable_sm80_to_sm89INS1_16FlashAttnFwdSm80INS1_25CollectiveMainloopFwdSm80ILi8ELi1ELb0EN4cute5tupleIJNS5_1CILi128EEENS7_ILi48EEENS7_ILi256EEEEEELi256ENS_6half_tEfNS_4arch4Sm80ELb0ELb0ELb0ELb1ELb0ELb1ELb1ELb0EEENS1_21CollectiveEpilogueFwdINS6_IJS8_SA_S9_EEENS6_IJNS7_ILi1EEESI_SI_EEESC_SE_Li256ELb1ELb1ELb0ELb0EEENS1_19SingleTileSchedulerILb1ELb0ELb1ELi128EEEEEEEEEvNT_6ParamsE,@"STO_CUDA_ENTRY STV_DEFAULT"
_ZN7cutlass13device_kernelIN5flash19enable_sm80_to_sm89INS1_16FlashAttnFwdSm80INS1_25CollectiveMainloopFwdSm80ILi8ELi1ELb0EN4cute5tupleIJNS5_1CILi128EEENS7_ILi48EEENS7_ILi256EEEEEELi256ENS_6half_tEfNS_4arch4Sm80ELb0ELb0ELb0ELb1ELb0ELb1ELb1ELb0EEENS1_21CollectiveEpilogueFwdINS6_IJS8_SA_S9_EEENS6_IJNS7_ILi1EEESI_SI_EEESC_SE_Li256ELb1ELb1ELb0ELb0EEENS1_19SingleTileSchedulerILb1ELb0ELb1ELi128EEEEEEEEEvNT_6ParamsE:
        /* <DEDUP_REMOVED lines=16> */
.L_x_2261:
        /* <DEDUP_REMOVED lines=8> */
.L_x_2263:
[----:B------:R-:W-:-:S05]  /*0180*/  MOV R3, c[0x0][0x54c] ;  /* 0x0001530000037a02 */ /* 0x000fca0000000f00 */
.L_x_2262:
[----:B-----5:R-:W-:Y:S01]  /*0190*/  IMAD R3, R3, c[0x0][0x548], RZ ;  /* 0x0001520003037a24 */ /* 0x020fe200078e02ff */
[----:B------:R-:W-:-:S04]  /*01a0*/  SHF.L.U32 R0, R88, 0x7, RZ ;  /* 0x0000000758007819 */ /* 0x000fc800000006ff */
[----:B------:R-:W-:-:S04]  /*01b0*/  ISETP.GE.AND P0, PT, R0, R3, PT ;  /* 0x000000030000720c */ /* 0x000fc80003f06270 */
[----:B------:R-:W-:Y:S01]  /*01c0*/  SEL R216, R216, 0xffffffff, !P0 ;  /* 0xffffffffd8d87807 */ /* 0x000fe20004000000 */
[----:B------:R-:W-:Y:S05]  /*01d0*/  BRA `(.L_x_2264) ;  /* 0x0000012000007947 */ /* 0x000fea0003800000 */
.L_x_2260:
[----:B---3--:R-:W-:-:S04]  /*01e0*/  ISETP.NE.U32.AND P0, PT, RZ, c[0x0][0x568], PT ;  /* 0x00015a00ff007a0c */ /* 0x008fc80003f05070 */
[----:B------:R-:W-:-:S13]  /*01f0*/  ISETP.NE.AND.EX P0, PT, RZ, c[0x0][0x56c], PT, P0 ;  /* 0x00015b00ff007a0c */ /* 0x000fda0003f05300 */
[----:B------:R-:W-:Y:S05]  /*0200*/  @!P0 BRA `(.L_x_2265) ;  /* 0x0000002000008947 */ /* 0x000fea0003800000 */
[----:B------:R1:W5:Y:S01]  /*0210*/  LDG.E R3, [R2.64] ;  /* 0x0000001202037981 */ /* 0x000362000c1e1900 */
[----:B------:R-:W-:Y:S05]  /*0220*/  BRA `(.L_x_2266) ;  /* 0x0000009000007947 */ /* 0x000fea0003800000 */
.L_x_2265:
        /* <DEDUP_REMOVED lines=8> */
.L_x_2267:
[----:B------:R-:W-:-:S05]  /*02b0*/  MOV R3, c[0x0][0x54c] ;  /* 0x0001530000037a02 */ /* 0x000fca0000000f00 */
.L_x_2266:
[----:B-----5:R-:W-:Y:S01]  /*02c0*/  IMAD R3, R3, c[0x0][0x548], RZ ;  /* 0x0001520003037a24 */ /* 0x020fe200078e02ff */
[----:B------:R-:W-:-:S04]  /*02d0*/  SHF.L.U32 R0, R88, 0x7, RZ ;  /* 0x0000000758007819 */ /* 0x000fc800000006ff */
[----:B------:R-:W-:-:S04]  /*02e0*/  ISETP.GE.AND P0, PT, R0, R3, PT ;  /* 0x000000030000720c */ /* 0x000fc80003f06270 */
[----:B------:R-:W-:-:S04]  /*02f0*/  SEL R216, R216, 0xffffffff, !P0 ;  /* 0xffffffffd8d87807 */ /* 0x000fc80004000000 */
.L_x_2264:
        /* <DEDUP_REMOVED lines=36> */
.L_x_2268:
[----:B--2---:R-:W-:-:S04]  /*0540*/  ISETP.NE.U32.AND P0, PT, RZ, c[0x0][0x368], PT ;  /* 0x0000da00ff007a0c */ /* 0x004fc80003f05070 */
[----:B------:R-:W-:-:S13]  /*0550*/  ISETP.NE.AND.EX P0, PT, RZ, c[0x0][0x36c], PT, P0 ;  /* 0x0000db00ff007a0c */ /* 0x000fda0003f05300 */
[----:B------:R-:W-:Y:S05]  /*0560*/  @!P0 BRA `(.L_x_2269) ;  /* 0x0000003000008947 */ /* 0x000fea0003800000 */
[----:B------:R-:W-:-:S06]  /*0570*/  IMAD.WIDE R4, R216, R7, c[0x0][0x368] ;  /* 0x0000da00d8047625 */ /* 0x000fcc00078e0207 */
[----:B------:R1:W5:Y:S01]  /*0580*/  LDG.E R4, [R4.64] ;  /* 0x0000001204047981 */ /* 0x000362000c1e1900 */
[----:B------:R-:W-:Y:S05]  /*0590*/  BRA `(.L_x_2270) ;  /* 0x0000004000007947 */ /* 0x000fea0003800000 */
.L_x_2269:
[----:B------:R-:W-:Y:S05]  /*05a0*/  @!P5 BRA `(.L_x_2270) ;  /* 0x000000300000d947 */ /* 0x000fea0003800000 */
[----:B------:R-:W2:Y:S04]  /*05b0*/  LDG.E R4, [R10.64] ;  /* 0x000000120a047981 */ /* 0x000ea8000c1e1900 */
[----:B------:R-:W2:Y:S02]  /*05c0*/  LDG.E R3, [R10.64+0x4] ;  /* 0x000004120a037981 */ /* 0x000ea4000c1e1900 */
[----:B--2---:R-:W-:Y:S02]  /*05d0*/  IADD3 R4, -R4, R3, RZ ;  /* 0x0000000304047210 */ /* 0x004fe40007ffe1ff */
.L_x_2270:
        /* <DEDUP_REMOVED lines=321> */
.L_x_2311:
        /* <DEDUP_REMOVED lines=74> */
.L_x_2276:
[----:B------:R-:W-:Y:S05]  /*1e90*/  BSYNC B0 ;  /* 0x0000000000007941 */ /* 0x000fea0003800000 */
.L_x_2275:
        /* <DEDUP_REMOVED lines=68> */
.L_x_2278:
[----:B------:R-:W-:Y:S05]  /*22e0*/  BSYNC B0 ;  /* 0x0000000000007941 */ /* 0x000fea0003800000 */
.L_x_2277:
        /* <DEDUP_REMOVED lines=82> */
.L_x_2282:
[----:B------:R-:W-:Y:S05]  /*2810*/  BSYNC B0 ;  /* 0x0000000000007941 */ /* 0x000fea0003800000 */
.L_x_2281:
        /* <DEDUP_REMOVED lines=56> */
.L_x_2284:
[----:B------:R-:W-:Y:S05]  /*2ba0*/  BSYNC B0 ;  /* 0x0000000000007941 */ /* 0x000fea0003800000 */
.L_x_2283:
        /* <DEDUP_REMOVED lines=56> */
.L_x_2286:
[----:B------:R-:W-:Y:S05]  /*2f30*/  BSYNC B0 ;  /* 0x0000000000007941 */ /* 0x000fea0003800000 */
.L_x_2285:
        /* <DEDUP_REMOVED lines=55> */
.L_x_2280:
[----:B------:R-:W-:Y:S05]  /*32b0*/  BSYNC B1 ;  /* 0x0000000000017941 */ /* 0x000fea0003800000 */
.L_x_2279:
        /* <DEDUP_REMOVED lines=57> */
.L_x_2289:
[----:B------:R-:W-:Y:S05]  /*3650*/  BSYNC B0 ;  /* 0x0000000000007941 */ /* 0x000fea0003800000 */
.L_x_2288:
        /* <DEDUP_REMOVED lines=56> */
.L_x_2291:
[----:B------:R-:W-:Y:S05]  /*39e0*/  BSYNC B0 ;  /* 0x0000000000007941 */ /* 0x000fea0003800000 */
.L_x_2290:
        /* <DEDUP_REMOVED lines=56> */
.L_x_2293:
[----:B------:R-:W-:Y:S05]  /*3d70*/  BSYNC B0 ;  /* 0x0000000000007941 */ /* 0x000fea0003800000 */
.L_x_2292:
        /* <DEDUP_REMOVED lines=56> */
.L_x_2274:
        /* <DEDUP_REMOVED lines=36> */
.L_x_2295:
[----:B------:R-:W-:Y:S05]  /*4340*/  BSYNC B0 ;  /* 0x0000000000007941 */ /* 0x000fea0003800000 */
.L_x_2294:
        /* <DEDUP_REMOVED lines=60> */
.L_x_2297:
[----:B------:R-:W-:Y:S05]  /*4710*/  BSYNC B0 ;  /* 0x0000000000007941 */ /* 0x000fea0003800000 */
.L_x_2296:
        /* <DEDUP_REMOVED lines=143> */
.L_x_2301:
[----:B------:R-:W-:Y:S05]  /*5010*/  BSYNC B0 ;  /* 0x0000000000007941 */ /* 0x000fea0003800000 */
.L_x_2300:
        /* <DEDUP_REMOVED lines=114> */
.L_x_2299:
[----:B------:R-:W-:Y:S05]  /*5740*/  BSYNC B1 ;  /* 0x0000000000017941 */ /* 0x000fea0003800000 */
.L_x_2298:
        /* <DEDUP_REMOVED lines=118> */
.L_x_2303:
[----:B------:R-:W-:Y:S05]  /*5eb0*/  BSYNC B0 ;  /* 0x0000000000007941 */ /* 0x000fea0003800000 */
.L_x_2302:
        /* <DEDUP_REMOVED lines=115> */
.L_x_2273:
        /* <DEDUP_REMOVED lines=18> */
.L_x_2305:
[----:B------:R-:W-:Y:S05]  /*6710*/  BSYNC B0 ;  /* 0x0000000000007941 */ /* 0x000fea0003800000 */
.L_x_2304:
        /* <DEDUP_REMOVED lines=15> */
.L_x_2287:
[----:B------:R-:W-:Y:S05]  /*6810*/  BSYNC B2 ;  /* 0x0000000000027941 */ /* 0x000fea0003800000 */
.L_x_2272:
        /* <DEDUP_REMOVED lines=66> */
.L_x_2307:
[----:B-1----:R-:W-:Y:S05]  /*6c40*/  BSYNC B0 ;  /* 0x0000000000007941 */ /* 0x002fea0003800000 */
.L_x_2306:
        /* <DEDUP_REMOVED lines=28> */
.L_x_2309:
[----:B------:R-:W-:Y:S05]  /*6e10*/  BSYNC B0 ;  /* 0x0000000000007941 */ /* 0x000fea0003800000 */
.L_x_2308:
        /* <DEDUP_REMOVED lines=33> */
.L_x_2310:
[----:B------:R-:W0:Y:S01]  /*7030*/  LDGDEPBAR ;  /* 0x00000000000079af */ /* 0x000e220000000000 */
[----:B------:R-:W-:Y:S01]  /*7040*/  IADD3 R49, R49, -0x1, RZ ;  /* 0xffffffff31317810 */ /* 0x000fe20007ffe0ff */
[----:B------:R-:W-:-:S05]  /*7050*/  @P3 BRA `(.L_x_2311) ;  /* 0xffffa99000003947 */ /* 0x000fca000383ffff */
[----:B------:R-:W-:Y:S06]  /*7060*/  BAR.SYNC.DEFER_BLOCKING 0x0 ;  /* 0x0000000000007b1d */ /* 0x000fec0000010000 */
.L_x_2271:
        /* <DEDUP_REMOVED lines=77> */
[----:B------:R-:W-:Y:S01]  /*7540*/  IMAD.MOV.U32 R0, RZ, RZ, c[0x0][0x2c4] ;  /* 0x0000b100ff007624 */ /* 0x000fe200078e00ff */
[----:B------:R-:W-:Y:S01]  /*7550*/  SHF.R.S32.HI R7, RZ, 0x1f, R132 ;  /* 0x0000001fff077819 */ /* 0x000fe20000011484 */
[----:B------:R-:W-:Y:S01]  /*7560*/  IMAD.WIDE.U32 R4, R132, c[0x0][0x178], RZ ;  /* 0x00005e0084047a25 */ /* 0x000fe200078e00ff */
[-C--:B------:R-:W-:Y:S01]  /*7570*/  LEA.HI R158, R19, R86.reuse, RZ, 0x3 ;  /* 0x00000056139e7211 */ /* 0x080fe200078f18ff */
[----:B------:R-:W-:Y:S01]  /*7580*/  BSSY B0, `(.L_x_2313) ;  /* 0x00000bd000007945 */ /* 0x000fe20003800000 */
[----:B------:R-:W-:Y:S01]  /*7590*/  ISETP.NE.AND P1, PT, R0, 0x1, PT ;  /* 0x000000010000780c */ /* 0x000fe20003f25270 */
[----:B------:R-:W-:Y:S01]  /*75a0*/  IMAD R7, R7, c[0x0][0x178], RZ ;  /* 0x00005e0007077a24 */ /* 0x000fe200078e02ff */
[----:B------:R-:W-:Y:S01]  /*75b0*/  LOP3.LUT R17, R158, 0xfffffff8, RZ, 0xc0, !PT ;  /* 0xfffffff89e117812 */ /* 0x000fe200078ec0ff */
[----:B------:R-:W-:Y:S01]  /*75c0*/  IMAD R0, R109, c[0x0][0x1b8], RZ ;  /* 0x00006e006d007a24 */ /* 0x000fe200078e02ff */
[----:B------:R-:W-:Y:S01]  /*75d0*/  SHF.R.S32.HI R158, RZ, 0x3, R158 ;  /* 0x00000003ff9e7819 */ /* 0x000fe2000001149e */
[----:B------:R-:W-:Y:S01]  /*75e0*/  IMAD R7, R132, c[0x0][0x17c], R7 ;  /* 0x00005f0084077a24 */ /* 0x000fe200078e0207 */
[----:B------:R-:W-:Y:S01]  /*75f0*/  ISETP.NE.U32.AND P0, PT, RZ, c[0x0][0x348], PT ;  /* 0x0000d200ff007a0c */ /* 0x000fe20003f05070 */
[----:B------:R-:W-:Y:S01]  /*7600*/  IMAD.IADD R17, R86, 0x1, -R17 ;  /* 0x0000000156117824 */ /* 0x000fe200078e0a11 */
[----:B------:R-:W-:Y:S01]  /*7610*/  LEA.HI R44, R19, R86, RZ, 0x6 ;  /* 0x00000056132c7211 */ /* 0x000fe200078f30ff */
[----:B------:R-:W-:Y:S01]  /*7620*/  IMAD.IADD R5, R5, 0x1, R7 ;  /* 0x0000000105057824 */ /* 0x000fe200078e0207 */
[----:B------:R-:W-:Y:S01]  /*7630*/  SHF.R.S32.HI R7, RZ, 0x1f, R216 ;  /* 0x0000001fff077819 */ /* 0x000fe200000114d8 */
[----:B------:R-:W-:Y:S01]  /*7640*/  IMAD R11, R17, 0x20, R158 ;  /* 0x00000020110b7824 */ /* 0x000fe200078e029e */
[----:B------:R-:W-:Y:S01]  /*7650*/  ISETP.NE.AND.EX P0, PT, RZ, c[0x0][0x34c], PT, P0 ;  /* 0x0000d300ff007a0c */ /* 0x000fe20003f05300 */
[----:B------:R-:W-:Y:S01]  /*7660*/  IMAD R9, R215, c[0x0][0x1bc], R0 ;  /* 0x00006f00d7097a24 */ /* 0x000fe200078e0200 */
[----:B------:R-:W-:Y:S01]  /*7670*/  LOP3.LUT R217, R217, 0xfffffffd, RZ, 0xc0, !PT ;  /* 0xfffffffdd9d97812 */ /* 0x000fe200078ec0ff */
[----:B------:R-:W-:Y:S01]  /*7680*/  IMAD R11, R88, 0x80, R11 ;  /* 0x00000080580b7824 */ /* 0x000fe200078e020b */
[----:B------:R-:W-:Y:S01]  /*7690*/  SEL R15, R7, RZ, !P0 ;  /* 0x000000ff070f7207 */ /* 0x000fe20004000000 */
[----:B------:R-:W-:Y:S01]  /*76a0*/  IMAD.WIDE.U32 R4, R215, c[0x0][0x1b8], R4 ;  /* 0x00006e00d7047a25 */ /* 0x000fe200078e0004 */
[----:B------:R-:W-:-:S03]  /*76b0*/  SEL R12, R216, RZ, !P0 ;  /* 0x000000ffd80c7207 */ /* 0x000fc60004000000 */
[----:B------:R-:W-:-:S04]  /*76c0*/  @P1 IMAD.HI.U32 R0, R11, c[0x0][0x2c8], RZ ;  /* 0x0000b2000b001a27 */ /* 0x000fc800078e00ff */
[----:B------:R-:W-:Y:S01]  /*76d0*/  IMAD.MOV.U32 R10, RZ, RZ, R11 ;  /* 0x000000ffff0a7224 */ /* 0x000fe200078e000b */
[----:B------:R-:W-:Y:S01]  /*76e0*/  @P1 SHF.R.U32.HI R10, RZ, c[0x0][0x2cc], R0 ;  /* 0x0000b300ff0a1a19 */ /* 0x000fe20000011600 */
[----:B------:R-:W-:Y:S02]  /*76f0*/  IMAD R15, R15, c[0x0][0x1c0], RZ ;  /* 0x000070000f0f7a24 */ /* 0x000fe400078e02ff */
[----:B------:R-:W-:Y:S01]  /*7700*/  IMAD.IADD R5, R5, 0x1, R9 ;  /* 0x0000000105057824 */ /* 0x000fe200078e0209 */
[----:B------:R-:W-:Y:S01]  /*7710*/  SHF.R.S32.HI R9, RZ, 0x1f, R10 ;  /* 0x0000001fff097819 */ /* 0x000fe2000001140a */
[C---:B------:R-:W-:Y:S02]  /*7720*/  IMAD R15, R12.reuse, c[0x0][0x1c4], R15 ;  /* 0x000071000c0f7a24 */ /* 0x040fe400078e020f */
[----:B------:R-:W-:Y:S01]  /*7730*/  IMAD.WIDE.U32 R12, R12, c[0x0][0x1c0], R4 ;  /* 0x000070000c0c7a25 */ /* 0x000fe200078e0004 */
[----:B------:R-:W-:-:S03]  /*7740*/  LEA.HI R5, R19, R86, RZ, 0x4 ;  /* 0x0000005613057211 */ /* 0x000fc600078f20ff */
[----:B------:R-:W-:Y:S01]  /*7750*/  IMAD.MOV R14, RZ, RZ, -R10 ;  /* 0x000000ffff0e7224 */ /* 0x000fe200078e0a0a */
[----:B------:R-:W-:Y:S01]  /*7760*/  SHF.R.S32.HI R6, RZ, 0x4, R5 ;  /* 0x00000004ff067819 */ /* 0x000fe20000011405 */
[----:B------:R-:W-:Y:S02]  /*7770*/  IMAD R9, R9, c[0x0][0x1b0], RZ ;  /* 0x00006c0009097a24 */ /* 0x000fe400078e02ff */
[----:B------:R-:W-:Y:S01]  /*7780*/  IMAD.IADD R13, R13, 0x1, R15 ;  /* 0x000000010d0d7824 */ /* 0x000fe200078e020f */
[C---:B------:R-:W-:Y:S01]  /*7790*/  LEA.HI R15, R5.reuse, R6, RZ, 0x1 ;  /* 0x00000006050f7211 */ /* 0x040fe200078f08ff */
[----:B------:R-:W-:Y:S01]  /*77a0*/  IMAD R14, R14, c[0x0][0x2c4], R11 ;  /* 0x0000b1000e0e7a24 */ /* 0x000fe200078e020b */
[----:B------:R-:W-:Y:S01]  /*77b0*/  LOP3.LUT R5, R5, 0xfffffff0, RZ, 0xc0, !PT ;  /* 0xfffffff005057812 */ /* 0x000fe200078ec0ff */
[----:B------:R-:W-:Y:S01]  /*77c0*/  IMAD R2, R88, 0x80, R158 ;  /* 0x0000008058027824 */ /* 0x000fe200078e029e */
[----:B------:R-:W-:Y:S01]  /*77d0*/  LOP3.LUT R15, R15, 0xfffffffe, RZ, 0xc0, !PT ;  /* 0xfffffffe0f0f7812 */ /* 0x000fe200078ec0ff */
[----:B------:R-:W-:-:S02]  /*77e0*/  IMAD R9, R10, c[0x0][0x1b4], R9 ;  /* 0x00006d000a097a24 */ /* 0x000fc400078e0209 */
[----:B------:R-:W-:Y:S01]  /*77f0*/  IMAD.WIDE.U32 R10, R10, c[0x0][0x1b0], R12 ;  /* 0x00006c000a0a7a25 */ /* 0x000fe200078e000c */
[----:B------:R-:W-:Y:S02]  /*7800*/  SHF.R.S32.HI R13, RZ, 0x1f, R14 ;  /* 0x0000001fff0d7819 */ /* 0x000fe4000001140e */
[----:B------:R-:W-:Y:S01]  /*7810*/  IADD3 R0, R2, 0x20, RZ ;  /* 0x0000002002007810 */ /* 0x000fe20007ffe0ff */
[----:B------:R-:W-:Y:S02]  /*7820*/  IMAD R37, R134, c[0x0][0x2c4], RZ ;  /* 0x0000b10086257a24 */ /* 0x000fe400078e02ff */
[----:B------:R-:W-:Y:S02]  /*7830*/  IMAD R13, R13, c[0x0][0x1a8], RZ ;  /* 0x00006a000d0d7a24 */ /* 0x000fe400078e02ff */
[----:B------:R-:W-:Y:S01]  /*7840*/  IMAD.IADD R11, R11, 0x1, R9 ;  /* 0x000000010b0b7824 */ /* 0x000fe200078e0209 */
[----:B------:R-:W-:Y:S01]  /*7850*/  ISETP.GE.AND P0, PT, R0, R37, PT ;  /* 0x000000250000720c */ /* 0x000fe20003f06270 */
[----:B------:R-:W-:Y:S01]  /*7860*/  IMAD.IADD R6, R6, 0x1, -R15 ;  /* 0x0000000106067824 */ /* 0x000fe200078e0a0f */
[----:B------:R-:W-:Y:S01]  /*7870*/  SHF.R.S32.HI R9, RZ, 0x1f, R3 ;  /* 0x0000001fff097819 */ /* 0x000fe20000011403 */
[C---:B------:R-:W-:Y:S01]  /*7880*/  IMAD R8, R14.reuse, c[0x0][0x1ac], R13 ;  /* 0x00006b000e087a24 */ /* 0x040fe200078e020d */
[----:B------:R-:W-:Y:S01]  /*7890*/  P2R R0, PR, RZ, 0x1 ;  /* 0x00000001ff007803 */ /* 0x000fe20000000000 */
[----:B------:R-:W-:Y:S01]  /*78a0*/  IMAD.WIDE.U32 R14, R14, c[0x0][0x1a8], R10 ;  /* 0x00006a000e0e7a25 */ /* 0x000fe200078e000a */
[----:B------:R-:W-:-:S02]  /*78b0*/  IADD3 R3, P0, R158, R3, RZ ;  /* 0x000000039e037210 */ /* 0x000fc40007f1e0ff */
[----:B------:R-:W-:Y:S01]  /*78c0*/  ISETP.GE.AND P1, PT, R2, R37, PT ;  /* 0x000000250200720c */ /* 0x000fe20003f26270 */
[----:B------:R-:W-:Y:S01]  /*78d0*/  IMAD.IADD R8, R15, 0x1, R8 ;  /* 0x000000010f087824 */ /* 0x000fe200078e0208 */
[----:B------:R-:W-:Y:S01]  /*78e0*/  LEA.HI.X.SX32 R22, R158, R9, 0x1, P0 ;  /* 0x000000099e167211 */ /* 0x000fe200000f0eff */
[----:B------:R-:W-:Y:S01]  /*78f0*/  IMAD.SHL.U32 R42, R17, 0x8, RZ ;  /* 0x00000008112a7824 */ /* 0x000fe200078e00ff */
[----:B------:R-:W-:Y:S01]  /*7900*/  LEA R9, P0, R14, c[0x0][0x160], 0x1 ;  /* 0x000058000e097a11 */ /* 0x000fe200078008ff */
[----:B------:R-:W-:Y:S02]  /*7910*/  IMAD.IADD R12, R86, 0x1, -R5 ;  /* 0x00000001560c7824 */ /* 0x000fe400078e0a05 */
[----:B------:R-:W-:Y:S01]  /*7920*/  IMAD R26, R22, c[0x0][0x1e0], RZ ;  /* 0x00007800161a7a24 */ /* 0x000fe200078e02ff */
[----:B------:R-:W-:Y:S01]  /*7930*/  LEA.HI.X R8, R14, c[0x0][0x164], R8, 0x1, P0 ;  /* 0x000059000e087a11 */ /* 0x000fe200000f0c08 */
[----:B------:R-:W1:Y:S01]  /*7940*/  SHFL.IDX PT, R20, R9, RZ, 0x181f ;  /* 0x00181fff09147589 */ /* 0x000e6200000e0000 */
[----:B------:R-:W-:Y:S01]  /*7950*/  SHF.R.S32.HI R43, RZ, 0x1f, R42 ;  /* 0x0000001fff2b7819 */ /* 0x000fe2000001142a */
[----:B------:R-:W-:-:S02]  /*7960*/  IMAD R22, R22, c[0x0][0x208], RZ ;  /* 0x0000820016167a24 */ /* 0x000fc400078e02ff */
[----:B------:R-:W3:Y:S01]  /*7970*/  SHFL.IDX PT, R21, R8, RZ, 0x181f ;  /* 0x00181fff08157589 */ /* 0x000ee200000e0000 */
[C---:B------:R-:W-:Y:S02]  /*7980*/  IMAD R26, R3.reuse, c[0x0][0x1e4], R26 ;  /* 0x00007900031a7a24 */ /* 0x040fe400078e021a */
[C---:B------:R-:W-:Y:S02]  /*7990*/  IMAD R22, R3.reuse, c[0x0][0x20c], R22 ;  /* 0x0000830003167a24 */ /* 0x040fe400078e0216 */
[----:B------:R-:W-:-:S04]  /*79a0*/  IMAD.WIDE.U32 R30, R3, c[0x0][0x1e0], R42 ;  /* 0x00007800031e7a25 */ /* 0x000fc800078e002a */
[----:B------:R-:W-:Y:S01]  /*79b0*/  IMAD.WIDE.U32 R28, R3, c[0x0][0x208], R42 ;  /* 0x00008200031c7a25 */ /* 0x000fe200078e002a */
[----:B------:R-:W-:-:S03]  /*79c0*/  SHF.R.S32.HI R3, RZ, 0x1f, R12 ;  /* 0x0000001fff037819 */ /* 0x000fc6000001140c */
[----:B------:R-:W-:Y:S01]  /*79d0*/  IMAD.SHL.U32 R40, R17, 0x8, RZ ;  /* 0x0000000811287824 */ /* 0x000fe200078e00ff */
[----:B------:R-:W-:Y:S01]  /*79e0*/  LEA.HI R18, R3, R12, RZ, 0x3 ;  /* 0x0000000c03127211 */ /* 0x000fe200078f18ff */
[----:B------:R-:W-:Y:S02]  /*79f0*/  IMAD.IADD R27, R31, 0x1, R26 ;  /* 0x000000011f1b7824 */ /* 0x000fe400078e021a */
[----:B------:R-:W-:Y:S01]  /*7a00*/  IMAD.IADD R23, R29, 0x1, R22 ;  /* 0x000000011d177824 */ /* 0x000fe200078e0216 */
[----:B------:R-:W-:Y:S01]  /*7a10*/  IADD3 R4, R40, 0x80, RZ ;  /* 0x0000008028047810 */ /* 0x000fe20007ffe0ff */
[----:B------:R-:W-:Y:S01]  /*7a20*/  IMAD.MOV.U32 R26, RZ, RZ, R30 ;  /* 0x000000ffff1a7224 */ /* 0x000fe200078e001e */
[----:B------:R-:W-:Y:S01]  /*7a30*/  LOP3.LUT R3, R18, 0xfffffff8, RZ, 0xc0, !PT ;  /* 0xfffffff812037812 */ /* 0x000fe200078ec0ff */
[----:B------:R-:W-:Y:S01]  /*7a40*/  IMAD.MOV.U32 R22, RZ, RZ, R28 ;  /* 0x000000ffff167224 */ /* 0x000fe200078e001c */
[----:B------:R-:W-:Y:S01]  /*7a50*/  @!P1 SHF.R.S32.HI R5, RZ, 0x1f, R4 ;  /* 0x0000001fff059819 */ /* 0x000fe20000011404 */
[----:B------:R-:W-:Y:S01]  /*7a60*/  IMAD.WIDE.U32 R28, R215, c[0x0][0x1e8], R26 ;  /* 0x00007a00d71c7a25 */ /* 0x000fe200078e001a */
[----:B------:R-:W-:-:S02]  /*7a70*/  ISETP.GE.AND P6, PT, R4, c[0x0][0x198], PT ;  /* 0x0000660004007a0c */ /* 0x000fc40003fc6270 */
[----:B------:R-:W-:Y:S01]  /*7a80*/  @!P1 LEA.HI R10, R5, R4, RZ, 0x3 ;  /* 0x00000004050a9211 */ /* 0x000fe200078f18ff */
[----:B------:R-:W-:Y:S01]  /*7a90*/  IMAD.WIDE.U32 R26, R215, c[0x0][0x210], R22 ;  /* 0x00008400d71a7a25 */ /* 0x000fe200078e0016 */
[C---:B-1----:R-:W-:Y:S02]  /*7aa0*/  @!P1 LEA R22, P0, R40.reuse, R20, 0x1 ;  /* 0x0000001428169211 */ /* 0x042fe400078008ff */
[----:B------:R-:W-:Y:S01]  /*7ab0*/  IADD3 R5, R40, 0xc0, RZ ;  /* 0x000000c028057810 */ /* 0x000fe20007ffe0ff */
[----:B------:R-:W-:Y:S01]  /*7ac0*/  IMAD.IADD R3, R12, 0x1, -R3 ;  /* 0x000000010c037824 */ /* 0x000fe200078e0a03 */
[----:B---3--:R-:W-:Y:S01]  /*7ad0*/  @!P1 LEA.HI.X R23, R40, R21, R43, 0x1, P0 ;  /* 0x0000001528179211 */ /* 0x008fe200000f0c2b */
[----:B------:R-:W-:Y:S01]  /*7ae0*/  IMAD R12, R109, c[0x0][0x210], RZ ;  /* 0x000084006d0c7a24 */ /* 0x000fe200078e02ff */
[----:B------:R-:W-:Y:S01]  /*7af0*/  IADD3 R30, R42, 0x40, RZ ;  /* 0x000000402a1e7810 */ /* 0x000fe20007ffe0ff */
[C---:B------:R-:W-:Y:S01]  /*7b00*/  IMAD.SHL.U32 R15, R3.reuse, 0x40, RZ ;  /* 0x00000040030f7824 */ /* 0x040fe200078e00ff */
[----:B------:R-:W-:Y:S01]  /*7b10*/  LOP3.LUT P0, RZ, R3, 0x2, RZ, 0xc0, !PT ;  /* 0x0000000203ff7812 */ /* 0x000fe2000780c0ff */
[----:B------:R-:W-:Y:S01]  /*7b20*/  IMAD R13, R215, c[0x0][0x214], R12 ;  /* 0x00008500d70d7a24 */ /* 0x000fe200078e020c */
[----:B------:R-:W-:Y:S01]  /*7b30*/  P2R R11, PR, RZ, 0x40 ;  /* 0x00000040ff0b7803 */ /* 0x000fe20000000000 */
[----:B------:R-:W-:Y:S01]  /*7b40*/  IMAD.SHL.U32 R12, R6, 0x8, RZ ;  /* 0x00000008060c7824 */ /* 0x000fe200078e00ff */
[----:B------:R-:W-:Y:S01]  /*7b50*/  @!P1 SHF.R.S32.HI R14, RZ, 0x1f, R5 ;  /* 0x0000001fff0e9819 */ /* 0x000fe20000011405 */
[----:B------:R-:W-:Y:S01]  /*7b60*/  IMAD.SHL.U32 R47, R158, 0x40, RZ ;  /* 0x000000409e2f7824 */ /* 0x000fe200078e00ff */
[----:B------:R-:W-:Y:S01]  /*7b70*/  @!P1 SHF.R.S32.HI R11, RZ, 0x1f, R30 ;  /* 0x0000001fff0b9819 */ /* 0x000fe2000001141e */
[----:B------:R-:W-:Y:S01]  /*7b80*/  IMAD.SHL.U32 R44, R44, 0x8, RZ ;  /* 0x000000082c2c7824 */ /* 0x000fe200078e00ff */
[----:B------:R-:W-:Y:S01]  /*7b90*/  ISETP.GE.AND P4, PT, R5, c[0x0][0x198], PT ;  /* 0x0000660005007a0c */ /* 0x000fe20003f86270 */
[----:B------:R-:W-:Y:S01]  /*7ba0*/  IMAD.SHL.U32 R18, R18, 0x40, RZ ;  /* 0x0000004012127824 */ /* 0x000fe200078e00ff */
[----:B------:R-:W-:Y:S01]  /*7bb0*/  @!P1 LEA.HI R5, R14, R5, RZ, 0x3 ;  /* 0x000000050e059211 */ /* 0x000fe200078f18ff */
[----:B------:R-:W-:Y:S01]  /*7bc0*/  IMAD R222, R109, c[0x0][0x1e8], RZ ;  /* 0x00007a006dde7a24 */ /* 0x000fe200078e02ff */
[----:B------:R-:W-:Y:S01]  /*7bd0*/  LOP3.LUT R15, R15, 0x1c0, RZ, 0xc0, !PT ;  /* 0x000001c00f0f7812 */ /* 0x000fe200078ec0ff */
[----:B------:R-:W-:Y:S01]  /*7be0*/  IMAD.IADD R13, R13, 0x1, R27 ;  /* 0x000000010d0d7824 */ /* 0x000fe200078e021b */
[----:B------:R-:W-:Y:S01]  /*7bf0*/  @!P1 LEA.HI R14, R11, R30, RZ, 0x3 ;  /* 0x0000001e0b0e9211 */ /* 0x000fe200078f18ff */
[----:B------:R-:W-:Y:S01]  /*7c00*/  IMAD R222, R215, c[0x0][0x1ec], R222 ;  /* 0x00007b00d7de7a24 */ /* 0x000fe200078e02de */
[----:B------:R-:W-:-:S02]  /*7c10*/  LOP3.LUT R12, R15, 0x8, R12, 0xf8, !PT ;  /* 0x000000080f0c7812 */ /* 0x000fc400078ef80c */
[----:B------:R-:W-:Y:S01]  /*7c20*/  SHF.R.U32.HI R15, RZ, 0x3, R15 ;  /* 0x00000003ff0f7819 */ /* 0x000fe2000001160f */
[----:B------:R-:W-:Y:S01]  /*7c30*/  IMAD.IADD R223, R222, 0x1, R29 ;  /* 0x00000001dedf7824 */ /* 0x000fe200078e021d */
[----:B------:R-:W-:Y:S01]  /*7c40*/  LOP3.LUT R47, R47, 0x1c0, RZ, 0xc0, !PT ;  /* 0x000001c02f2f7812 */ /* 0x000fe200078ec0ff */
[----:B------:R-:W-:Y:S01]  /*7c50*/  IMAD.MOV.U32 R222, RZ, RZ, R28 ;  /* 0x000000ffffde7224 */ /* 0x000fe200078e001c */
[----:B------:R-:W-:Y:S02]  /*7c60*/  LOP3.LUT P5, RZ, R3, 0x4, RZ, 0xc0, !PT ;  /* 0x0000000403ff7812 */ /* 0x000fe400078ac0ff */
[----:B------:R-:W-:Y:S01]  /*7c70*/  LOP3.LUT R15, R12, R15, RZ, 0x3c, !PT ;  /* 0x0000000f0c0f7212 */ /* 0x000fe200078e3cff */
[----:B------:R-:W-:Y:S01]  /*7c80*/  IMAD.MOV.U32 R12, RZ, RZ, R26 ;  /* 0x000000ffff0c7224 */ /* 0x000fe200078e001a */
[----:B------:R-:W-:Y:S02]  /*7c90*/  LOP3.LUT R44, R44, 0xfffffe00, RZ, 0xc0, !PT ;  /* 0xfffffe002c2c7812 */ /* 0x000fe400078ec0ff */
[----:B------:R-:W-:-:S02]  /*7ca0*/  LOP3.LUT R16, R47, 0x38, R42, 0xf8, !PT ;  /* 0x000000382f107812 */ /* 0x000fc400078ef82a */
[----:B------:R-:W-:Y:S02]  /*7cb0*/  SHF.R.U32.HI R45, RZ, 0x3, R47 ;  /* 0x00000003ff2d7819 */ /* 0x000fe4000001162f */
[----:B------:R-:W-:Y:S02]  /*7cc0*/  ISETP.GE.AND P3, PT, R40, c[0x0][0x198], PT ;  /* 0x0000660028007a0c */ /* 0x000fe40003f66270 */
[----:B------:R-:W-:Y:S02]  /*7cd0*/  LOP3.LUT R16, R44, R16, R45, 0xf6, !PT ;  /* 0x000000102c107212 */ /* 0x000fe400078ef62d */
[----:B------:R-:W-:-:S03]  /*7ce0*/  @!P1 LOP3.LUT R5, R5, 0xfffffff8, RZ, 0xc0, !PT ;  /* 0xfffffff805059812 */ /* 0x000fc600078ec0ff */
[----:B------:R-:W-:-:S06]  /*7cf0*/  @!P1 IMAD.SHL.U32 R27, R16, 0x2, RZ ;  /* 0x00000002101b9824 */ /* 0x000fcc00078e00ff */
[----:B------:R-:W-:Y:S01]  /*7d00*/  @!PT LDS RZ, [RZ] ;  /* 0x00000000fffff984 */ /* 0x000fe20000000800 */
[----:B------:R1:W-:Y:S01]  /*7d10*/  @!P1 LDGSTS.E.BYPASS.LTC128B.128 [R27+0x10080], [R22.64], !P3 ;  /* 0x10080000161b9fae */ /* 0x0003e2000d901d52 */
[----:B--2---:R-:W-:Y:S01]  /*7d20*/  @P2 SHF.R.S32.HI R25, RZ, 0x1f, R24 ;  /* 0x0000001fff192819 */ /* 0x004fe20000011418 */
[----:B------:R-:W-:Y:S02]  /*7d30*/  @!P2 IMAD.MOV.U32 R25, RZ, RZ, R7 ;  /* 0x000000ffff19a224 */ /* 0x000fe400078e0007 */
[----:B------:R-:W-:Y:S02]  /*7d40*/  IMAD.MOV.U32 R7, RZ, RZ, 0x10 ;  /* 0x00000010ff077424 */ /* 0x000fe400078e00ff */
[----:B------:R-:W-:Y:S01]  /*7d50*/  @!P2 IMAD.MOV.U32 R24, RZ, RZ, R216 ;  /* 0x000000ffff18a224 */ /* 0x000fe200078e00d8 */
[----:B------:R-:W-:Y:S02]  /*7d60*/  ISETP.NE.U32.AND P2, PT, RZ, c[0x0][0x350], PT ;  /* 0x0000d400ff007a0c */ /* 0x000fe40003f45070 */
[----:B------:R-:W-:Y:S02]  /*7d70*/  SEL R7, R7, 0xfffffff0, !P0 ;  /* 0xfffffff007077807 */ /* 0x000fe40004000000 */
[----:B------:R-:W-:-:S02]  /*7d80*/  ISETP.NE.AND P0, PT, R0, RZ, PT ;  /* 0x000000ff0000720c */ /* 0x000fc40003f05270 */
[----:B------:R-:W-:Y:S02]  /*7d90*/  ISETP.NE.AND.EX P2, PT, RZ, c[0x0][0x354], PT, P2 ;  /* 0x0000d500ff007a0c */ /* 0x000fe40003f45320 */
[----:B------:R-:W-:Y:S02]  /*7da0*/  P2R R11, PR, RZ, 0x1 ;  /* 0x00000001ff0b7803 */ /* 0x000fe40000000000 */
[----:B------:R-:W-:Y:S02]  /*7db0*/  ISETP.GE.AND P0, PT, R42, c[0x0][0x1d4], PT ;  /* 0x000075002a007a0c */ /* 0x000fe40003f06270 */
[----:B------:R-:W-:Y:S02]  /*7dc0*/  SEL R218, R24, RZ, !P2 ;  /* 0x000000ff18da7207 */ /* 0x000fe40005000000 */
[----:B------:R-:W-:Y:S02]  /*7dd0*/  SEL R3, R25, RZ, !P2 ;  /* 0x000000ff19037207 */ /* 0x000fe40005000000 */
[----:B------:R-:W-:Y:S01]  /*7de0*/  ISETP.GE.AND P2, PT, R30, c[0x0][0x198], PT ;  /* 0x000066001e007a0c */ /* 0x000fe20003f46270 */
[----:B------:R-:W-:Y:S01]  /*7df0*/  IMAD.WIDE.U32 R222, R218, c[0x0][0x1f0], R222 ;  /* 0x00007c00dade7a25 */ /* 0x000fe200078e00de */
[----:B------:R-:W-:-:S02]  /*7e00*/  LOP3.LUT R0, R15, 0xfffffe00, R18, 0xf8, !PT ;  /* 0xfffffe000f007812 */ /* 0x000fc400078ef812 */
[----:B------:R-:W-:Y:S01]  /*7e10*/  @!P1 LOP3.LUT R15, R14, 0xfffffff8, RZ, 0xc0, !PT ;  /* 0xfffffff80e0f9812 */ /* 0x000fe200078ec0ff */
[C---:B------:R-:W-:Y:S01]  /*7e20*/  IMAD R227, R3.reuse, c[0x0][0x1f0], RZ ;  /* 0x00007c0003e37a24 */ /* 0x040fe200078e02ff */
[----:B------:R-:W-:Y:S01]  /*7e30*/  @!P1 LOP3.LUT R25, R10, 0xfffffff8, RZ, 0xc0, !PT ;  /* 0xfffffff80a199812 */ /* 0x000fe200078ec0ff */
[----:B------:R-:W-:Y:S01]  /*7e40*/  IMAD R225, R3, c[0x0][0x218], RZ ;  /* 0x0000860003e17a24 */ /* 0x000fe200078e02ff */
[----:B------:R-:W-:Y:S01]  /*7e50*/  @P0 LOP3.LUT R217, R217, 0x2, RZ, 0xfc, !PT ;  /* 0x00000002d9d90812 */ /* 0x000fe200078efcff */
[--C-:B------:R-:W-:Y:S01]  /*7e60*/  @!P1 IMAD.WIDE R28, R15, 0x2, R20.reuse ;  /* 0x000000020f1c9825 */ /* 0x100fe200078e0214 */
[----:B------:R-:W-:Y:S01]  /*7e70*/  SEL R18, RZ, 0x1, P0 ;  /* 0x00000001ff127807 */ /* 0x000fe20000000000 */
[----:B------:R1:W2:Y:S01]  /*7e80*/  SHFL.IDX PT, R14, R9, 0x1, 0x181f ;  /* 0x00381f00090e7f89 */ /* 0x0002a200000e0000 */
[----:B------:R-:W-:Y:S01]  /*7e90*/  ISETP.GE.AND P0, PT, R30, c[0x0][0x1d4], PT ;  /* 0x000075001e007a0c */ /* 0x000fe20003f06270 */
[--C-:B------:R-:W-:Y:S01]  /*7ea0*/  @!P1 IMAD.WIDE R24, R25, 0x2, R20.reuse ;  /* 0x0000000219189825 */ /* 0x100fe200078e0214 */
[----:B------:R-:W-:Y:S01]  /*7eb0*/  LOP3.LUT R217, R217, 0xfffffffe, RZ, 0xc0, !PT ;  /* 0xfffffffed9d97812 */ /* 0x000fe200078ec0ff */
[----:B------:R1:W-:Y:S01]  /*7ec0*/  @!P1 LDGSTS.E.BYPASS.LTC128B.128 [R27+0x14080], [R28.64], !P2 ;  /* 0x140800001c1b9fae */ /* 0x0003e2000d101d52 */
[C---:B------:R-:W-:Y:S01]  /*7ed0*/  IADD3 R10, R42.reuse, 0x80, RZ ;  /* 0x000000802a0a7810 */ /* 0x040fe20007ffe0ff */
[----:B------:R-:W-:Y:S01]  /*7ee0*/  @!P1 IMAD.WIDE R20, R5, 0x2, R20 ;  /* 0x0000000205149825 */ /* 0x000fe200078e0214 */
[----:B------:R-:W-:Y:S01]  /*7ef0*/  IADD3 R3, R42, 0xc0, RZ ;  /* 0x000000c02a037810 */ /* 0x000fe20007ffe0ff */
[----:B------:R1:W-:Y:S01]  /*7f00*/  @!P1 LDGSTS.E.BYPASS.LTC128B.128 [R27+0x18080], [R24.64], !P6 ;  /* 0x18080000181b9fae */ /* 0x0003e2000f101d52 */
[----:B------:R-:W-:Y:S01]  /*7f10*/  ISETP.GE.AND P6, PT, R10, c[0x0][0x1d4], PT ;  /* 0x000075000a007a0c */ /* 0x000fe20003fc6270 */
[----:B------:R-:W-:-:S02]  /*7f20*/  IMAD.MOV.U32 R5, RZ, RZ, 0x20 ;  /* 0x00000020ff057424 */ /* 0x000fc400078e00ff */
[----:B------:R1:W-:Y:S01]  /*7f30*/  @!P1 LDGSTS.E.BYPASS.LTC128B.128 [R27+0x1c080], [R20.64], !P4 ;  /* 0x1c080000141b9fae */ /* 0x0003e2000e101d52 */
[C---:B------:R-:W-:Y:S01]  /*7f40*/  IMAD R227, R218.reuse, c[0x0][0x1f4], R227 ;  /* 0x00007d00dae37a24 */ /* 0x040fe200078e02e3 */
[----:B------:R-:W-:Y:S01]  /*7f50*/  @P0 LOP3.LUT R217, R217, 0x1, RZ, 0xfc, !PT ;  /* 0x00000001d9d90812 */ /* 0x000fe200078efcff */
[C---:B------:R-:W-:Y:S01]  /*7f60*/  IMAD R225, R218.reuse, c[0x0][0x21c], R225 ;  /* 0x00008700dae17a24 */ /* 0x040fe200078e02e1 */
[----:B------:R-:W-:Y:S01]  /*7f70*/  ISETP.NE.AND P0, PT, R11, RZ, PT ;  /* 0x000000ff0b00720c */ /* 0x000fe20003f05270 */
[----:B------:R-:W-:Y:S01]  /*7f80*/  IMAD.WIDE.U32 R218, R218, c[0x0][0x218], R12 ;  /* 0x00008600dada7a25 */ /* 0x000fe200078e000c */
[----:B------:R1:W3:Y:S01]  /*7f90*/  SHFL.IDX PT, R15, R8, 0x1, 0x181f ;  /* 0x00381f00080f7f89 */ /* 0x0002e200000e0000 */
[----:B------:R-:W-:Y:S02]  /*7fa0*/  SEL R5, R5, 0xffffffe0, !P5 ;  /* 0xffffffe005057807 */ /* 0x000fe40006800000 */
[----:B------:R-:W-:Y:S01]  /*7fb0*/  IMAD.IADD R227, R223, 0x1, R227 ;  /* 0x00000001dfe37824 */ /* 0x000fe200078e02e3 */
[----:B------:R-:W-:Y:S01]  /*7fc0*/  ISETP.GE.AND P5, PT, R3, c[0x0][0x1d4], PT ;  /* 0x0000750003007a0c */ /* 0x000fe20003fa6270 */
[----:B------:R-:W-:-:S06]  /*7fd0*/  IMAD.IADD R225, R219, 0x1, R225 ;  /* 0x00000001dbe17824 */ /* 0x000fcc00078e02e1 */
[----:B------:R-:W-:Y:S05]  /*7fe0*/  @P0 BRA `(.L_x_2314) ;  /* 0x0000016000000947 */ /* 0x000fea0003800000 */
[----:B--2---:R-:W-:Y:S01]  /*7ff0*/  IADD3 R12, R40, 0x80, RZ ;  /* 0x00000080280c7810 */ /* 0x004fe20007ffe0ff */
[----:B-1----:R-:W-:Y:S01]  /*8000*/  IMAD.SHL.U32 R23, R16, 0x2, RZ ;  /* 0x0000000210177824 */ /* 0x002fe200078e00ff */
[C---:B------:R-:W-:Y:S02]  /*8010*/  IADD3 R10, R40.reuse, 0xc0, RZ ;  /* 0x000000c0280a7810 */ /* 0x040fe40007ffe0ff */
[----:B------:R-:W-:Y:S02]  /*8020*/  SHF.R.S32.HI R13, RZ, 0x1f, R30 ;  /* 0x0000001fff0d7819 */ /* 0x000fe4000001141e */
[----:B------:R-:W-:Y:S02]  /*8030*/  LEA R20, P0, R40, R14, 0x1 ;  /* 0x0000000e28147211 */ /* 0x000fe400078008ff */
[----:B------:R-:W-:Y:S02]  /*8040*/  SHF.R.S32.HI R11, RZ, 0x1f, R12 ;  /* 0x0000001fff0b7819 */ /* 0x000fe4000001140c */
[----:B------:R-:W-:-:S02]  /*8050*/  SHF.R.S32.HI R3, RZ, 0x1f, R10 ;  /* 0x0000001fff037819 */ /* 0x000fc4000001140a */
[----:B------:R-:W-:Y:S02]  /*8060*/  LEA.HI R13, R13, R30, RZ, 0x3 ;  /* 0x0000001e0d0d7211 */ /* 0x000fe400078f18ff */
[----:B---3--:R-:W-:Y:S02]  /*8070*/  LEA.HI.X R21, R40, R15, R43, 0x1, P0 ;  /* 0x0000000f28157211 */ /* 0x008fe400000f0c2b */
        /* <DEDUP_REMOVED lines=13> */
.L_x_2314:
[----:B--2---:R-:W-:Y:S05]  /*8150*/  BSYNC B0 ;  /* 0x0000000000007941 */ /* 0x004fea0003800000 */
.L_x_2313:
[----:B-1----:R-:W-:Y:S01]  /*8160*/  IADD3 R10, R2, 0x40, RZ ;  /* 0x00000040020a7810 */ /* 0x002fe20007ffe0ff */
[----:B---3--:R1:W2:Y:S01]  /*8170*/  SHFL.IDX PT, R15, R8, 0x2, 0x181f ;  /* 0x00581f00080f7f89 */ /* 0x0082a200000e0000 */
[----:B------:R-:W-:Y:S02]  /*8180*/  BSSY B0, `(.L_x_2315) ;  /* 0x000001b000007945 */ /* 0x000fe40003800000 */
[----:B------:R-:W-:Y:S01]  /*8190*/  ISETP.GE.AND P0, PT, R10, R37, PT ;  /* 0x000000250a00720c */ /* 0x000fe20003f06270 */
[----:B------:R1:W3:-:S12]  /*81a0*/  SHFL.IDX PT, R14, R9, 0x2, 0x181f ;  /* 0x00581f00090e7f89 */ /* 0x0002d800000e0000 */
[----:B------:R-:W-:Y:S05]  /*81b0*/  @P0 BRA `(.L_x_2316) ;  /* 0x0000017000000947 */ /* 0x000fea0003800000 */
[----:B------:R-:W-:Y:S01]  /*81c0*/  IADD3 R12, R40, 0x80, RZ ;  /* 0x00000080280c7810 */ /* 0x000fe20007ffe0ff */
[----:B------:R-:W-:Y:S01]  /*81d0*/  IMAD.SHL.U32 R23, R16, 0x2, RZ ;  /* 0x0000000210177824 */ /* 0x000fe200078e00ff */
[C---:B------:R-:W-:Y:S02]  /*81e0*/  IADD3 R10, R40.reuse, 0xc0, RZ ;  /* 0x000000c0280a7810 */ /* 0x040fe40007ffe0ff */
[----:B------:R-:W-:Y:S02]  /*81f0*/  SHF.R.S32.HI R13, RZ, 0x1f, R30 ;  /* 0x0000001fff0d7819 */ /* 0x000fe4000001141e */
[----:B---3--:R-:W-:Y:S02]  /*8200*/  LEA R20, P0, R40, R14, 0x1 ;  /* 0x0000000e28147211 */ /* 0x008fe400078008ff */
[----:B------:R-:W-:Y:S02]  /*8210*/  SHF.R.S32.HI R11, RZ, 0x1f, R12 ;  /* 0x0000001fff0b7819 */ /* 0x000fe4000001140c */
[----:B------:R-:W-:-:S02]  /*8220*/  SHF.R.S32.HI R3, RZ, 0x1f, R10 ;  /* 0x0000001fff037819 */ /* 0x000fc4000001140a */
[----:B------:R-:W-:Y:S02]  /*8230*/  LEA.HI R13, R13, R30, RZ, 0x3 ;  /* 0x0000001e0d0d7211 */ /* 0x000fe400078f18ff */
        /* <DEDUP_REMOVED lines=15> */
.L_x_2316:
[----:B------:R-:W-:Y:S05]  /*8330*/  BSYNC B0 ;  /* 0x0000000000007941 */ /* 0x000fea0003800000 */
.L_x_2315:
[----:B------:R-:W-:Y:S01]  /*8340*/  IADD3 R2, R2, 0x60, RZ ;  /* 0x0000006002027810 */ /* 0x000fe20007ffe0ff */
[----:B--2---:R2:W4:Y:S01]  /*8350*/  SHFL.IDX PT, R15, R8, 0x3, 0x181f ;  /* 0x00781f00080f7f89 */ /* 0x00452200000e0000 */
[----:B------:R-:W-:Y:S01]  /*8360*/  MOV R11, 0x30 ;  /* 0x00000030000b7802 */ /* 0x000fe20000000f00 */
[----:B------:R-:W-:Y:S01]  /*8370*/  BSSY B0, `(.L_x_2317) ;  /* 0x000001e000007945 */ /* 0x000fe20003800000 */
[----:B------:R-:W-:Y:S01]  /*8380*/  ISETP.GE.AND P0, PT, R2, R37, PT ;  /* 0x000000250200720c */ /* 0x000fe20003f06270 */
[----:B---3--:R2:W3:Y:S02]  /*8390*/  SHFL.IDX PT, R14, R9, 0x3, 0x181f ;  /* 0x00781f00090e7f89 */ /* 0x0084e400000e0000 */
        /* <DEDUP_REMOVED lines=27> */
.L_x_2318:
[----:B------:R-:W-:Y:S05]  /*8550*/  BSYNC B0 ;  /* 0x0000000000007941 */ /* 0x000fea0003800000 */
.L_x_2317:
[C---:B------:R-:W-:Y:S01]  /*8560*/  IMAD R2, R156.reuse, -0x30, R11 ;  /* 0xffffffd09c027824 */ /* 0x040fe200078e020b */
[----:B------:R-:W0:Y:S01]  /*8570*/  LDGDEPBAR ;  /* 0x00000000000079af */ /* 0x000e220000000000 */
[----:B-1----:R-:W-:Y:S01]  /*8580*/  IADD3 R23, R156, -0x1, RZ ;  /* 0xffffffff9c177810 */ /* 0x002fe20007ffe0ff */
[----:B------:R-:W-:Y:S01]  /*8590*/  IMAD.MOV.U32 R226, RZ, RZ, R222 ;  /* 0x000000ffffe27224 */ /* 0x000fe200078e00de */
[----:B------:R-:W-:Y:S01]  /*85a0*/  LOP3.LUT P3, RZ, R217, 0x2, RZ, 0xc0, !PT ;  /* 0x00000002d9ff7812 */ /* 0x000fe2000786c0ff */
[----:B------:R-:W-:Y:S01]  /*85b0*/  IMAD.IADD R4, R87, 0x1, R2 ;  /* 0x0000000157047824 */ /* 0x000fe200078e0202 */
[----:B------:R-:W-:Y:S01]  /*85c0*/  SHF.R.S32.HI R21, RZ, 0x1f, R23 ;  /* 0x0000001fff157819 */ /* 0x000fe20000011417 */
[----:B------:R-:W-:Y:S01]  /*85d0*/  IMAD.WIDE.U32 R12, R23, R64, R226 ;  /* 0x00000040170c7225 */ /* 0x000fe200078e00e2 */
[----:B------:R-:W-:Y:S01]  /*85e0*/  BAR.SYNC.DEFER_BLOCKING 0x0 ;  /* 0x0000000000007b1d */ /* 0x000fe20000010000 */
[----:B------:R-:W-:-:S02]  /*85f0*/  LOP3.LUT P4, RZ, R217, 0x1, RZ, 0xc0, !PT ;  /* 0x00000001d9ff7812 */ /* 0x000fc4000788c0ff */
[----:B--2---:R-:W-:-:S03]  /*8600*/  IMNMX R9, R4, 0x30, PT ;  /* 0x0000003004097817 */ /* 0x004fc60003800200 */
[----:B------:R-:W-:Y:S01]  /*8610*/  UMOV UR8, 0x5 ;  /* 0x0000000500087882 */ /* 0x000fe20000000000 */
[----:B------:R-:W-:Y:S01]  /*8620*/  BSSY B0, `(.L_x_2319) ;  /* 0x000001e000007945 */ /* 0x000fe20003800000 */
[----:B------:R-:W-:Y:S01]  /*8630*/  IMAD.IADD R10, R9, 0x1, -R158 ;  /* 0x00000001090a7824 */ /* 0x000fe200078e0a9e */
[----:B------:R-:W-:Y:S01]  /*8640*/  ULDC.64 UR4, c[0x0][0x1e0] ;  /* 0x0000780000047ab9 */ /* 0x000fe20000000a00 */
[----:B------:R-:W-:Y:S01]  /*8650*/  IMAD R9, R3, R23, RZ ;  /* 0x0000001703097224 */ /* 0x000fe200078e02ff */
[----:B------:R-:W-:Y:S02]  /*8660*/  USHF.L.U64.HI UR8, UR4, UR8, UR5 ;  /* 0x0000000804087299 */ /* 0x000fe40008010205 */
[----:B------:R-:W-:Y:S01]  /*8670*/  ISETP.GE.AND P0, PT, R10, 0x1, PT ;  /* 0x000000010a00780c */ /* 0x000fe20003f06270 */
[----:B------:R-:W-:Y:S01]  /*8680*/  IMAD R9, R21, R64, R9 ;  /* 0x0000004015097224 */ /* 0x000fe200078e0209 */
[----:B------:R-:W-:-:S03]  /*8690*/  USHF.L.U32 UR5, UR4, 0x5, URZ ;  /* 0x0000000504057899 */ /* 0x000fc6000800063f */
[----:B------:R-:W-:-:S08]  /*86a0*/  IMAD.IADD R9, R13, 0x1, R9 ;  /* 0x000000010d097824 */ /* 0x000fd000078e0209 */
[----:B---3--:R-:W-:Y:S01]  /*86b0*/  @P0 LEA R14, P2, R12, c[0x0][0x1c8], 0x1 ;  /* 0x000072000c0e0a11 */ /* 0x008fe200078408ff */
        /* <DEDUP_REMOVED lines=20> */
.L_x_2320:
[----:B------:R-:W-:Y:S05]  /*8800*/  BSYNC B0 ;  /* 0x0000000000007941 */ /* 0x000fea0003800000 */
.L_x_2319:
[----:B------:R-:W-:Y:S01]  /*8810*/  ISETP.LT.AND P0, PT, RZ, c[0x0][0x27c], PT ;  /* 0x00009f00ff007a0c */ /* 0x000fe20003f01270 */
[----:B------:R-:W0:-:S12]  /*8820*/  LDGDEPBAR ;  /* 0x00000000000079af */ /* 0x000e180000000000 */
[----:B------:R-:W-:Y:S05]  /*8830*/  @P0 BRA `(.L_x_2321) ;  /* 0x0000002000000947 */ /* 0x000fea0003800000 */
[----:B------:R-:W-:-:S04]  /*8840*/  DEPBAR.LE SB0, 0x1 ;  /* 0x000080400000791a */ /* 0x000fc80000000000 */
[----:B------:R-:W-:Y:S05]  /*8850*/  BRA `(.L_x_2322) ;  /* 0x00006ab000007947 */ /* 0x000fea0003800000 */
.L_x_2321:
        /* <DEDUP_REMOVED lines=69> */
.L_x_2325:
[----:B------:R-:W-:Y:S05]  /*8cb0*/  BSYNC B0 ;  /* 0x0000000000007941 */ /* 0x000fea0003800000 */
.L_x_2324:
[----:B-1----:R-:W-:Y:S01]  /*8cc0*/  IMAD R35, R88, -0x80, R37 ;  /* 0xffffff8058237824 */ /* 0x002fe200078e0225 */
[--C-:B-----5:R-:W-:Y:S01]  /*8cd0*/  SHF.R.U64 R48, R24, 0x10, R25.reuse ;  /* 0x0000001018307819 */ /* 0x120fe20000001219 */
        /* <DEDUP_REMOVED lines=57> */
[--C-:B------:R-:W-:Y:S02]  /*9070*/  HADD2.F32 R36, -RZ, R33.reuse.H1_H1 ;  /* 0x30000021ff247230 */ /* 0x100fe40000004100 */
[----:B------:R-:W-:Y:S02]  /*9080*/  HADD2.F32 R43, -RZ, R32.H1_H1 ;  /* 0x30000020ff2b7230 */ /* 0x000fe40000004100 */
[----:B------:R-:W-:Y:S02]  /*9090*/  HADD2.F32 R44, -RZ, R34.H1_H1 ;  /* 0x30000022ff2c7230 */ /* 0x000fe40000004100 */
[----:B------:R-:W-:Y:S02]  /*90a0*/  HADD2.F32 R47, -RZ, R33.H0_H0 ;  /* 0x20000021ff2f7230 */ /* 0x000fe40000004100 */
[--C-:B-1----:R-:W-:Y:S02]  /*90b0*/  HADD2.F32 R37, -RZ, R8.reuse.H0_H0 ;  /* 0x20000008ff257230 */ /* 0x102fe40000004100 */
[----:B------:R-:W-:-:S02]  /*90c0*/  HADD2.F32 R41, -RZ, R8.H1_H1 ;  /* 0x30000008ff297230 */ /* 0x000fc40000004100 */
[--C-:B------:R-:W-:Y:S01]  /*90d0*/  HADD2.F32 R8, -RZ, R9.reuse.H0_H0 ;  /* 0x20000009ff087230 */ /* 0x100fe20000004100 */
[-C--:B------:R-:W-:Y:S01]  /*90e0*/  FMUL.FTZ R46, R37, R36.reuse ;  /* 0x00000024252e7220 */ /* 0x080fe20000410000 */
[----:B------:R-:W-:Y:S01]  /*90f0*/  HADD2.F32 R38, -RZ, R9.H1_H1 ;  /* 0x30000009ff267230 */ /* 0x000fe20000004100 */
[C---:B------:R-:W-:Y:S01]  /*9100*/  FMUL.FTZ R42, R41.reuse, R36 ;  /* 0x00000024292a7220 */ /* 0x040fe20000410000 */
[--C-:B------:R-:W-:Y:S01]  /*9110*/  HADD2.F32 R9, -RZ, R10.reuse.H0_H0 ;  /* 0x2000000aff097230 */ /* 0x100fe20000004100 */
[-C--:B------:R-:W-:Y:S01]  /*9120*/  FFMA.FTZ R41, R41, R44.reuse, R46 ;  /* 0x0000002c29297223 */ /* 0x080fe2000001002e */
[----:B------:R-:W-:Y:S01]  /*9130*/  HADD2.F32 R40, -RZ, R10.H1_H1 ;  /* 0x3000000aff287230 */ /* 0x000fe20000004100 */
[----:B------:R-:W-:Y:S01]  /*9140*/  FFMA.FTZ R42, R37, R44, -R42 ;  /* 0x0000002c252a7223 */ /* 0x000fe2000001082a */
[--C-:B------:R-:W-:Y:S02]  /*9150*/  HADD2.F32 R10, -RZ, R11.reuse.H0_H0 ;  /* 0x2000000bff0a7230 */ /* 0x100fe40000004100 */
[----:B------:R-:W-:-:S02]  /*9160*/  HADD2.F32 R45, -RZ, R11.H1_H1 ;  /* 0x3000000bff2d7230 */ /* 0x000fc40000004100 */
[----:B------:R-:W-:Y:S02]  /*9170*/  HADD2.F32 R11, -RZ, R31.H1_H1 ;  /* 0x3000001fff0b7230 */ /* 0x000fe40000004100 */
[----:B------:R-:W-:-:S03]  /*9180*/  HADD2.F32 R44, -RZ, R34.H0_H0 ;  /* 0x20000022ff2c7230 */ /* 0x000fc60000004100 */
[-C--:B------:R-:W-:Y:S02]  /*9190*/  FMUL.FTZ R36, R38, R11.reuse ;  /* 0x0000000b26247220 */ /* 0x080fe40000410000 */
[C---:B------:R-:W-:Y:S02]  /*91a0*/  FMUL.FTZ R11, R8.reuse, R11 ;  /* 0x0000000b080b7220 */ /* 0x040fe40000410000 */
[-C--:B------:R-:W-:Y:S01]  /*91b0*/  FFMA.FTZ R36, R8, R43.reuse, -R36 ;  /* 0x0000002b08247223 */ /* 0x080fe20000010824 */
[----:B------:R-:W-:Y:S01]  /*91c0*/  HADD2.F32 R8, -RZ, R31.H0_H0 ;  /* 0x2000001fff087230 */ /* 0x000fe20000004100 */
[----:B------:R-:W-:Y:S01]  /*91d0*/  FFMA.FTZ R43, R38, R43, R11 ;  /* 0x0000002b262b7223 */ /* 0x000fe2000001000b */
[----:B------:R-:W-:Y:S01]  /*91e0*/  HADD2.F32 R38, -RZ, R32.H0_H0 ;  /* 0x20000020ff267230 */ /* 0x000fe20000004100 */
[-C--:B------:R-:W-:Y:S02]  /*91f0*/  FMUL.FTZ R11, R40, R47.reuse ;  /* 0x0000002f280b7220 */ /* 0x080fe40000410000 */
[----:B------:R-:W-:-:S02]  /*9200*/  FMUL.FTZ R47, R9, R47 ;  /* 0x0000002f092f7220 */ /* 0x000fc40000410000 */
[-C--:B------:R-:W-:Y:S02]  /*9210*/  FMUL.FTZ R37, R45, R8.reuse ;  /* 0x000000082d257220 */ /* 0x080fe40000410000 */
[----:B------:R-:W-:Y:S02]  /*9220*/  FMUL.FTZ R8, R10, R8 ;  /* 0x000000080a087220 */ /* 0x000fe40000410000 */
[----:B------:R-:W-:Y:S01]  /*9230*/  FFMA.FTZ R11, R9, R44, -R11 ;  /* 0x0000002c090b7223 */ /* 0x000fe2000001080b */
[----:B------:R-:W-:Y:S01]  /*9240*/  F2FP.PACK_AB R9, R43, R36 ;  /* 0x000000242b09723e */ /* 0x000fe200000000ff */
[----:B------:R-:W-:Y:S02]  /*9250*/  FFMA.FTZ R40, R40, R44, R47 ;  /* 0x0000002c28287223 */ /* 0x000fe4000001002f */
[-C--:B------:R-:W-:Y:S02]  /*9260*/  FFMA.FTZ R37, R10, R38.reuse, -R37 ;  /* 0x000000260a257223 */ /* 0x080fe40000010825 */
[----:B------:R-:W-:Y:S01]  /*9270*/  FFMA.FTZ R38, R45, R38, R8 ;  /* 0x000000262d267223 */ /* 0x000fe20000010008 */
[----:B------:R-:W-:-:S02]  /*9280*/  F2FP.PACK_AB R10, R40, R11 ;  /* 0x0000000b280a723e */ /* 0x000fc400000000ff */
[----:B------:R-:W-:Y:S02]  /*9290*/  F2FP.PACK_AB R8, R41, R42 ;  /* 0x0000002a2908723e */ /* 0x000fe400000000ff */
[----:B------:R-:W-:-:S05]  /*92a0*/  F2FP.PACK_AB R11, R38, R37 ;  /* 0x00000025260b723e */ /* 0x000fca00000000ff */
[----:B------:R1:W-:Y:S02]  /*92b0*/  STS.128 [R39+0x10080], R8 ;  /* 0x0100800827007388 */ /* 0x0003e40000000c00 */
.L_x_2329:
[----:B------:R-:W-:Y:S05]  /*92c0*/  BSYNC B0 ;  /* 0x0000000000007941 */ /* 0x000fea0003800000 */
.L_x_2328:
        /* <DEDUP_REMOVED lines=42> */
.L_x_2331:
[----:B------:R-:W-:Y:S05]  /*9570*/  BSYNC B0 ;  /* 0x0000000000007941 */ /* 0x000fea0003800000 */
.L_x_2330:
        /* <DEDUP_REMOVED lines=42> */
.L_x_2333:
[----:B------:R-:W-:Y:S05]  /*9820*/  BSYNC B0 ;  /* 0x0000000000007941 */ /* 0x000fea0003800000 */
.L_x_2332:
[----:B-1----:R-:W-:-:S04]  /*9830*/  IADD3 R8, R20, 0x60, RZ ;  /* 0x0000006014087810 */ /* 0x002fc80007ffe0ff */
        /* <DEDUP_REMOVED lines=40> */
.L_x_2327:
[----:B------:R-:W-:Y:S05]  /*9ac0*/  BSYNC B1 ;  /* 0x0000000000017941 */ /* 0x000fea0003800000 */
.L_x_2326:
        /* <DEDUP_REMOVED lines=11> */
[--C-:B-1----:R-:W-:Y:S02]  /*9b80*/  HADD2.F32 R45, -RZ, R8.reuse.H0_H0 ;  /* 0x20000008ff2d7230 */ /* 0x102fe40000004100 */
[----:B------:R-:W-:Y:S02]  /*9b90*/  HADD2.F32 R41, -RZ, R8.H1_H1 ;  /* 0x30000008ff297230 */ /* 0x000fe40000004100 */
[----:B------:R-:W-:-:S02]  /*9ba0*/  HADD2.F32 R36, -RZ, R9.H0_H0 ;  /* 0x20000009ff247230 */ /* 0x000fc40000004100 */
[--C-:B------:R-:W-:Y:S01]  /*9bb0*/  HADD2.F32 R8, -RZ, R11.reuse.H0_H0 ;  /* 0x2000000bff087230 */ /* 0x100fe20000004100 */
[C---:B------:R-:W-:Y:S01]  /*9bc0*/  FMUL.FTZ R42, R40.reuse, R41 ;  /* 0x00000029282a7220 */ /* 0x040fe20000410000 */
[----:B------:R-:W-:Y:S01]  /*9bd0*/  HADD2.F32 R46, -RZ, R11.H1_H1 ;  /* 0x3000000bff2e7230 */ /* 0x000fe20000004100 */
[-C--:B------:R-:W-:Y:S01]  /*9be0*/  FMUL.FTZ R40, R40, R45.reuse ;  /* 0x0000002d28287220 */ /* 0x080fe20000410000 */
[----:B------:R-:W-:Y:S01]  /*9bf0*/  HADD2.F32 R9, -RZ, R9.H1_H1 ;  /* 0x30000009ff097230 */ /* 0x000fe20000004100 */
[C---:B------:R-:W-:Y:S01]  /*9c00*/  FFMA.FTZ R45, R44.reuse, R45, -R42 ;  /* 0x0000002d2c2d7223 */ /* 0x040fe2000001082a */
[----:B------:R-:W-:Y:S01]  /*9c10*/  HADD2.F32 R11, -RZ, R31.H1_H1 ;  /* 0x3000001fff0b7230 */ /* 0x000fe20000004100 */
[----:B------:R-:W-:Y:S01]  /*9c20*/  FFMA.FTZ R44, R44, R41, R40 ;  /* 0x000000292c2c7223 */ /* 0x000fe20000010028 */
[--C-:B------:R-:W-:Y:S01]  /*9c30*/  HADD2.F32 R38, -RZ, R10.reuse.H0_H0 ;  /* 0x2000000aff267230 */ /* 0x100fe20000004100 */
[----:B------:R-:W-:Y:S01]  /*9c40*/  FMUL.FTZ R41, R49, R46 ;  /* 0x0000002e31297220 */ /* 0x000fe20000410000 */
[----:B------:R-:W-:Y:S01]  /*9c50*/  HADD2.F32 R37, -RZ, R10.H1_H1 ;  /* 0x3000000aff257230 */ /* 0x000fe20000004100 */
[C---:B------:R-:W-:Y:S01]  /*9c60*/  FMUL.FTZ R43, R11.reuse, R9 ;  /* 0x000000090b2b7220 */ /* 0x040fe20000410000 */
[----:B------:R-:W-:Y:S01]  /*9c70*/  HADD2.F32 R10, -RZ, R32.H1_H1 ;  /* 0x30000020ff0a7230 */ /* 0x000fe20000004100 */
[----:B------:R-:W-:Y:S01]  /*9c80*/  FMUL.FTZ R11, R11, R36 ;  /* 0x000000240b0b7220 */ /* 0x000fe20000410000 */
[----:B------:R-:W-:Y:S01]  /*9c90*/  HADD2.F32 R40, -RZ, R34.H0_H0 ;  /* 0x20000022ff287230 */ /* 0x000fe20000004100 */
[----:B------:R-:W-:-:S02]  /*9ca0*/  FMUL.FTZ R42, R49, R8 ;  /* 0x00000008312a7220 */ /* 0x000fc40000410000 */
[C---:B------:R-:W-:Y:S01]  /*9cb0*/  FFMA.FTZ R36, R10.reuse, R36, -R43 ;  /* 0x000000240a247223 */ /* 0x040fe2000001082b */
[----:B------:R-:W-:Y:S01]  /*9cc0*/  HADD2.F32 R43, -RZ, R33.H0_H0 ;  /* 0x20000021ff2b7230 */ /* 0x000fe20000004100 */
[----:B------:R-:W-:Y:S01]  /*9cd0*/  FFMA.FTZ R9, R10, R9, R11 ;  /* 0x000000090a097223 */ /* 0x000fe2000001000b */
[----:B------:R-:W-:-:S03]  /*9ce0*/  HADD2.F32 R11, -RZ, R32.H0_H0 ;  /* 0x20000020ff0b7230 */ /* 0x000fc60000004100 */
        /* <DEDUP_REMOVED lines=11> */
.L_x_2337:
[----:B------:R-:W-:Y:S05]  /*9da0*/  BSYNC B0 ;  /* 0x0000000000007941 */ /* 0x000fea0003800000 */
.L_x_2336:
        /* <DEDUP_REMOVED lines=42> */
.L_x_2339:
[----:B------:R-:W-:Y:S05]  /*a050*/  BSYNC B0 ;  /* 0x0000000000007941 */ /* 0x000fea0003800000 */
.L_x_2338:
        /* <DEDUP_REMOVED lines=42> */
.L_x_2341:
[----:B------:R-:W-:Y:S05]  /*a300*/  BSYNC B0 ;  /* 0x0000000000007941 */ /* 0x000fea0003800000 */
.L_x_2340:
[----:B-1----:R-:W-:-:S04]  /*a310*/  IADD3 R8, R20, 0x60, RZ ;  /* 0x0000006014087810 */ /* 0x002fc80007ffe0ff */
        /* <DEDUP_REMOVED lines=40> */
.L_x_2335:
[----:B------:R-:W-:Y:S05]  /*a5a0*/  BSYNC B1 ;  /* 0x0000000000017941 */ /* 0x000fea0003800000 */
.L_x_2334:
        /* <DEDUP_REMOVED lines=45> */
.L_x_2345:
[----:B------:R-:W-:Y:S05]  /*a880*/  BSYNC B0 ;  /* 0x0000000000007941 */ /* 0x000fea0003800000 */
.L_x_2344:
        /* <DEDUP_REMOVED lines=42> */
.L_x_2347:
[----:B------:R-:W-:Y:S05]  /*ab30*/  BSYNC B0 ;  /* 0x0000000000007941 */ /* 0x000fea0003800000 */
.L_x_2346:
        /* <DEDUP_REMOVED lines=42> */
.L_x_2349:
[----:B------:R-:W-:Y:S05]  /*ade0*/  BSYNC B0 ;  /* 0x0000000000007941 */ /* 0x000fea0003800000 */
.L_x_2348:
        /* <DEDUP_REMOVED lines=41> */
.L_x_2343:
[----:B------:R-:W-:Y:S05]  /*b080*/  BSYNC B1 ;  /* 0x0000000000017941 */ /* 0x000fea0003800000 */
.L_x_2342:
        /* <DEDUP_REMOVED lines=44> */
.L_x_2352:
[----:B------:R-:W-:Y:S05]  /*b350*/  BSYNC B0 ;  /* 0x0000000000007941 */ /* 0x000fea0003800000 */
.L_x_2351:
        /* <DEDUP_REMOVED lines=42> */
.L_x_2354:
[----:B------:R-:W-:Y:S05]  /*b600*/  BSYNC B0 ;  /* 0x0000000000007941 */ /* 0x000fea0003800000 */
.L_x_2353:
        /* <DEDUP_REMOVED lines=28> */
[----:B------:R-:W-:Y:S02]  /*b7d0*/  FMUL.FTZ R29, R22, R11 ;  /* 0x0000000b161d7220 */ /* 0x000fe40000410000 */
[C---:B------:R-:W-:Y:S02]  /*b7e0*/  FMUL.FTZ R25, R8.reuse, R31 ;  /* 0x0000001f08197220 */ /* 0x040fe40000410000 */
[-C--:B------:R-:W-:Y:S02]  /*b7f0*/  FMUL.FTZ R8, R8, R9.reuse ;  /* 0x0000000908087220 */ /* 0x080fe40000410000 */
[----:B------:R-:W-:Y:S02]  /*b800*/  FMUL.FTZ R22, R22, R10 ;  /* 0x0000000a16167220 */ /* 0x000fe40000410000 */
[----:B------:R-:W-:Y:S01]  /*b810*/  FFMA.FTZ R25, R26, R9, -R25 ;  /* 0x000000091a197223 */ /* 0x000fe20000010819 */
[----:B------:R-:W-:Y:S01]  /*b820*/  F2FP.PACK_AB R9, R32, R27 ;  /* 0x0000001b2009723e */ /* 0x000fe200000000ff */
[----:B------:R-:W-:-:S02]  /*b830*/  FFMA.FTZ R33, R33, R30, R36 ;  /* 0x0000001e21217223 */ /* 0x000fc40000010024 */
[----:B------:R-:W-:Y:S02]  /*b840*/  FFMA.FTZ R26, R26, R31, R8 ;  /* 0x0000001f1a1a7223 */ /* 0x000fe40000010008 */
[C---:B------:R-:W-:Y:S01]  /*b850*/  FFMA.FTZ R29, R24.reuse, R10, -R29 ;  /* 0x0000000a181d7223 */ /* 0x040fe2000001081d */
[----:B------:R-:W-:Y:S01]  /*b860*/  F2FP.PACK_AB R8, R33, R34 ;  /* 0x000000222108723e */ /* 0x000fe200000000ff */
[----:B------:R-:W-:Y:S01]  /*b870*/  FFMA.FTZ R22, R24, R11, R22 ;  /* 0x0000000b18167223 */ /* 0x000fe20000010016 */
[----:B------:R-:W-:-:S04]  /*b880*/  F2FP.PACK_AB R10, R26, R25 ;  /* 0x000000191a0a723e */ /* 0x000fc800000000ff */
[----:B------:R-:W-:-:S05]  /*b890*/  F2FP.PACK_AB R11, R22, R29 ;  /* 0x0000001d160b723e */ /* 0x000fca00000000ff */
[----:B------:R1:W-:Y:S02]  /*b8a0*/  STS.128 [R39+0x1b080], R8 ;  /* 0x01b0800827007388 */ /* 0x0003e40000000c00 */
.L_x_2356:
[----:B------:R-:W-:Y:S05]  /*b8b0*/  BSYNC B0 ;  /* 0x0000000000007941 */ /* 0x000fea0003800000 */
.L_x_2355:
[----:B------:R-:W-:-:S04]  /*b8c0*/  IADD3 R20, R20, 0x60, RZ ;  /* 0x0000006014147810 */ /* 0x000fc80007ffe0ff */
[----:B------:R-:W-:-:S13]  /*b8d0*/  ISETP.GE.AND P0, PT, R20, c[0x0][0x27c], PT ;  /* 0x00009f0014007a0c */ /* 0x000fda0003f06270 */
[----:B------:R-:W-:Y:S05]  /*b8e0*/  @P0 BRA `(.L_x_2350) ;  /* 0x00003a1000000947 */ /* 0x000fea0003800000 */
[----:B-1----:R-:W1:Y:S01]  /*b8f0*/  LDS.128 R8, [R39+0x1f080] ;  /* 0x01f0800027087984 */ /* 0x002e620000000c00 */
        /* <DEDUP_REMOVED lines=26> */
[C---:B------:R-:W-:Y:S02]  /*baa0*/  FFMA.FTZ R28, R26.reuse, R25, -R28 ;  /* 0x000000191a1c7223 */ /* 0x040fe4000001081c */
        /* <DEDUP_REMOVED lines=11> */
.L_x_2323:
        /* <DEDUP_REMOVED lines=17> */
[----:B------:R-:W-:Y:S02]  /*bc70*/  @!P0 IADD3 R50, P2, R14, R28, RZ ;  /* 0x0000001c0e328210 */ /* 0x000fe40007f5e0ff */
        /* <DEDUP_REMOVED lines=13> */
.L_x_2358:
[----:B------:R-:W-:Y:S05]  /*bd50*/  BSYNC B0 ;  /* 0x0000000000007941 */ /* 0x000fea0003800000 */
.L_x_2357:
        /* <DEDUP_REMOVED lines=11> */
[----:B-1----:R-:W-:Y:S01]  /*be10*/  IMAD.MOV.U32 R53, RZ, RZ, R32 ;  /* 0x000000ffff357224 */ /* 0x002fe200078e0020 */
[----:B------:R-:W-:Y:S01]  /*be20*/  ISETP.GE.AND P0, PT, R158, R41, PT ;  /* 0x000000299e00720c */ /* 0x000fe20003f06270 */
[----:B------:R-:W-:Y:S01]  /*be30*/  IMAD.MOV.U32 R29, RZ, RZ, R35 ;  /* 0x000000ffff1d7224 */ /* 0x000fe200078e0023 */
        /* <DEDUP_REMOVED lines=52> */
[----:B------:R-:W-:Y:S01]  /*c180*/  HADD2.F32 R74, -RZ, R37.H1_H1 ;  /* 0x30000025ff4a7230 */ /* 0x000fe20000004100 */
[----:B------:R-:W-:Y:S01]  /*c190*/  LEA.HI R8, R8, R9, RZ, 0x3 ;  /* 0x0000000908087211 */ /* 0x000fe200078f18ff */
[----:B------:R-:W-:Y:S01]  /*c1a0*/  HADD2.F32 R73, -RZ, R34.H1_H1 ;  /* 0x30000022ff497230 */ /* 0x000fe20000004100 */
[----:B------:R-:W-:Y:S01]  /*c1b0*/  LOP3.LUT R10, R47, 0x38, R10, 0xf8, !PT ;  /* 0x000000382f0a7812 */ /* 0x000fe200078ef80a */
[----:B------:R-:W-:Y:S01]  /*c1c0*/  HADD2.F32 R61, -RZ, R35.H0_H0 ;  /* 0x20000023ff3d7230 */ /* 0x000fe20000004100 */
[----:B------:R-:W-:Y:S01]  /*c1d0*/  SHF.L.U32 R8, R8, 0xa, RZ ;  /* 0x0000000a08087819 */ /* 0x000fe200000006ff */
[----:B------:R-:W-:Y:S01]  /*c1e0*/  HADD2.F32 R59, -RZ, R32.H0_H0 ;  /* 0x20000020ff3b7230 */ /* 0x000fe20000004100 */
[----:B------:R-:W-:Y:S01]  /*c1f0*/  LOP3.LUT R9, R10, R45, RZ, 0x3c, !PT ;  /* 0x0000002d0a097212 */ /* 0x000fe200078e3cff */
[----:B------:R-:W-:Y:S01]  /*c200*/  HADD2.F32 R58, -RZ, R36.H1_H1 ;  /* 0x30000024ff3a7230 */ /* 0x000fe20000004100 */
[----:B------:R-:W-:Y:S01]  /*c210*/  LOP3.LUT R8, R8, 0x7fffe000, RZ, 0xc0, !PT ;  /* 0x7fffe00008087812 */ /* 0x000fe200078ec0ff */
[----:B------:R-:W-:-:S02]  /*c220*/  HADD2.F32 R72, -RZ, R37.H0_H0 ;  /* 0x20000025ff487230 */ /* 0x000fc40000004100 */
[----:B------:R-:W-:Y:S01]  /*c230*/  HADD2.F32 R71, -RZ, R34.H0_H0 ;  /* 0x20000022ff477230 */ /* 0x000fe20000004100 */
[----:B------:R-:W-:Y:S01]  /*c240*/  IADD3 R8, R9, R8, R44 ;  /* 0x0000000809087210 */ /* 0x000fe20007ffe02c */
[--C-:B------:R-:W-:Y:S02]  /*c250*/  HADD2.F32 R70, -RZ, R38.reuse.H1_H1 ;  /* 0x30000026ff467230 */ /* 0x100fe40000004100 */
[----:B------:R-:W-:Y:S01]  /*c260*/  HADD2.F32 R56, -RZ, R31.H1_H1 ;  /* 0x3000001fff387230 */ /* 0x000fe20000004100 */
[----:B------:R-:W-:Y:S01]  /*c270*/  SHF.L.U32 R46, R8, 0x1, RZ ;  /* 0x00000001082e7819 */ /* 0x000fe200000006ff */
[--C-:B------:R-:W-:Y:S02]  /*c280*/  HADD2.F32 R69, -RZ, R33.reuse.H1_H1 ;  /* 0x30000021ff457230 */ /* 0x100fe40000004100 */
[----:B------:R-:W-:Y:S02]  /*c290*/  HADD2.F32 R68, -RZ, R38.H0_H0 ;  /* 0x20000026ff447230 */ /* 0x000fe40000004100 */
[----:B------:R-:W2:Y:S01]  /*c2a0*/  LDS.128 R8, [R46+0x10080] ;  /* 0x010080002e087984 */ /* 0x000ea20000000c00 */
[----:B------:R-:W-:-:S02]  /*c2b0*/  HADD2.F32 R67, -RZ, R33.H0_H0 ;  /* 0x20000021ff437230 */ /* 0x000fc40000004100 */
[--C-:B-1----:R-:W-:Y:S02]  /*c2c0*/  HADD2.F32 R49, -RZ, R12.reuse.H0_H0 ;  /* 0x2000000cff317230 */ /* 0x102fe40000004100 */
[----:B------:R-:W-:Y:S02]  /*c2d0*/  HADD2.F32 R51, -RZ, R12.H1_H1 ;  /* 0x3000000cff337230 */ /* 0x000fe40000004100 */
[--C-:B------:R-:W-:Y:S02]  /*c2e0*/  HADD2.F32 R12, -RZ, R13.reuse.H0_H0 ;  /* 0x2000000dff0c7230 */ /* 0x100fe40000004100 */
        /* <DEDUP_REMOVED lines=10> */
[----:B------:R-:W-:Y:S01]  /*c390*/  HADD2.F32 R50, -RZ, R9.H1_H1 ;  /* 0x30000009ff327230 */ /* 0x000fe20000004100 */
[-C--:B------:R-:W-:Y:S01]  /*c3a0*/  FMUL.FTZ R9, R49, R66.reuse ;  /* 0x0000004231097220 */ /* 0x080fe20000410000 */
[--C-:B------:R-:W-:Y:S01]  /*c3b0*/  HADD2.F32 R55, -RZ, R10.reuse.H0_H0 ;  /* 0x2000000aff377230 */ /* 0x100fe20000004100 */
[C---:B------:R-:W-:Y:S01]  /*c3c0*/  FMUL.FTZ R66, R63.reuse, R66 ;  /* 0x000000423f427220 */ /* 0x040fe20000410000 */
[----:B------:R-:W-:Y:S01]  /*c3d0*/  HADD2.F32 R10, -RZ, R10.H1_H1 ;  /* 0x3000000aff0a7230 */ /* 0x000fe20000004100 */
[----:B------:R-:W-:Y:S01]  /*c3e0*/  FFMA.FTZ R63, R63, R74, R9 ;  /* 0x0000004a3f3f7223 */ /* 0x000fe20000010009 */
[--C-:B------:R-:W-:Y:S01]  /*c3f0*/  HADD2.F32 R75, -RZ, R11.reuse.H0_H0 ;  /* 0x2000000bff4b7230 */ /* 0x100fe20000004100 */
[C---:B------:R-:W-:Y:S01]  /*c400*/  FMUL.FTZ R62, R8.reuse, R62 ;  /* 0x0000003e083e7220 */ /* 0x040fe20000410000 */
[----:B------:R-:W-:Y:S01]  /*c410*/  HADD2.F32 R11, -RZ, R11.H1_H1 ;  /* 0x3000000bff0b7230 */ /* 0x000fe20000004100 */
[----:B------:R-:W-:-:S02]  /*c420*/  FFMA.FTZ R60, R8, R73, R60 ;  /* 0x00000049083c7223 */ /* 0x000fc4000001003c */
[----:B------:R-:W-:Y:S02]  /*c430*/  FMUL.FTZ R9, R52, R59 ;  /* 0x0000003b34097220 */ /* 0x000fe40000410000 */
[-C--:B------:R-:W-:Y:S02]  /*c440*/  FMUL.FTZ R8, R13, R58.reuse ;  /* 0x0000003a0d087220 */ /* 0x080fe40000410000 */
[----:B------:R-:W-:Y:S02]  /*c450*/  FMUL.FTZ R58, R55, R58 ;  /* 0x0000003a373a7220 */ /* 0x000fe40000410000 */
[C---:B------:R-:W-:Y:S02]  /*c460*/  FMUL.FTZ R61, R57.reuse, R61 ;  /* 0x0000003d393d7220 */ /* 0x040fe40000410000 */
[----:B------:R-:W-:Y:S01]  /*c470*/  FFMA.FTZ R54, R57, R72, R54 ;  /* 0x0000004839367223 */ /* 0x000fe20000010036 */
[----:B------:R-:W-:Y:S01]  /*c480*/  HADD2.F32 R57, -RZ, R36.H0_H0 ;  /* 0x20000024ff397230 */ /* 0x000fe20000004100 */
[----:B------:R-:W-:-:S02]  /*c490*/  FMUL.FTZ R59, R50, R59 ;  /* 0x0000003b323b7220 */ /* 0x000fc40000410000 */
[----:B------:R-:W-:Y:S02]  /*c4a0*/  FFMA.FTZ R9, R50, R71, R9 ;  /* 0x0000004732097223 */ /* 0x000fe40000010009 */
[----:B------:R-:W-:Y:S01]  /*c4b0*/  FFMA.FTZ R55, R55, R70, R8 ;  /* 0x0000004637377223 */ /* 0x000fe20000010008 */
[----:B------:R-:W-:Y:S01]  /*c4c0*/  HADD2.F32 R8, -RZ, R31.H0_H0 ;  /* 0x2000001fff087230 */ /* 0x000fe20000004100 */
[----:B------:R-:W-:Y:S01]  /*c4d0*/  FMUL.FTZ R50, R53, R56 ;  /* 0x0000003835327220 */ /* 0x000fe20000410000 */
[----:B------:R-:W-:Y:S01]  /*c4e0*/  F2FP.PACK_AB R9, R9, R54 ;  /* 0x000000360909723e */ /* 0x000fe200000000ff */
[C---:B------:R-:W-:Y:S02]  /*c4f0*/  FMUL.FTZ R56, R10.reuse, R56 ;  /* 0x000000380a387220 */ /* 0x040fe40000410000 */
[----:B------:R-:W-:Y:S02]  /*c500*/  FFMA.FTZ R10, R10, R69, R50 ;  /* 0x000000450a0a7223 */ /* 0x000fe40000010032 */
[----:B------:R-:W-:-:S02]  /*c510*/  FMUL.FTZ R50, R14, R57 ;  /* 0x000000390e327220 */ /* 0x000fc40000410000 */
[-C--:B------:R-:W-:Y:S01]  /*c520*/  FMUL.FTZ R76, R15, R8.reuse ;  /* 0x000000080f4c7220 */ /* 0x080fe20000410000 */
[----:B------:R-:W-:Y:S01]  /*c530*/  F2FP.PACK_AB R10, R10, R55 ;  /* 0x000000370a0a723e */ /* 0x000fe200000000ff */
        /* <DEDUP_REMOVED lines=20> */
.L_x_2362:
[----:B------:R-:W-:Y:S05]  /*c680*/  BSYNC B0 ;  /* 0x0000000000007941 */ /* 0x000fea0003800000 */
.L_x_2361:
        /* <DEDUP_REMOVED lines=16> */
[----:B------:R-:W-:Y:S01]  /*c790*/  HADD2.F32 R68, -RZ, R28.H0_H0 ;  /* 0x2000001cff447230 */ /* 0x000fe20000004100 */
[----:B------:R-:W-:Y:S01]  /*c7a0*/  SHF.L.U32 R10, R9, 0x3, RZ ;  /* 0x00000003090a7819 */ /* 0x000fe200000006ff */
[----:B------:R-:W-:Y:S01]  /*c7b0*/  HADD2.F32 R67, -RZ, R25.H0_H0 ;  /* 0x20000019ff437230 */ /* 0x000fe20000004100 */
[----:B------:R-:W-:Y:S01]  /*c7c0*/  LEA.HI R8, R8, R9, RZ, 0x3 ;  /* 0x0000000908087211 */ /* 0x000fe200078f18ff */
[--C-:B------:R-:W-:Y:S01]  /*c7d0*/  HADD2.F32 R66, -RZ, R29.reuse.H1_H1 ;  /* 0x3000001dff427230 */ /* 0x100fe20000004100 */
[----:B------:R-:W-:Y:S01]  /*c7e0*/  SHF.L.U32 R12, R12, 0x7, RZ ;  /* 0x000000070c0c7819 */ /* 0x000fe200000006ff */
[----:B------:R-:W-:Y:S01]  /*c7f0*/  HADD2.F32 R52, -RZ, R20.H1_H1 ;  /* 0x30000014ff347230 */ /* 0x000fe20000004100 */
[----:B------:R-:W-:Y:S01]  /*c800*/  LOP3.LUT R10, R47, 0x38, R10, 0xf8, !PT ;  /* 0x000000382f0a7812 */ /* 0x000fe200078ef80a */
[--C-:B------:R-:W-:Y:S01]  /*c810*/  HADD2.F32 R63, -RZ, R24.reuse.H1_H1 ;  /* 0x30000018ff3f7230 */ /* 0x100fe20000004100 */
[----:B------:R-:W-:Y:S01]  /*c820*/  SHF.L.U32 R8, R8, 0xa, RZ ;  /* 0x0000000a08087819 */ /* 0x000fe200000006ff */
[----:B------:R-:W-:Y:S01]  /*c830*/  HADD2.F32 R62, -RZ, R29.H0_H0 ;  /* 0x2000001dff3e7230 */ /* 0x000fe20000004100 */
[----:B------:R-:W-:Y:S01]  /*c840*/  LOP3.LUT R12, R12, 0x7fffe000, RZ, 0xc0, !PT ;  /* 0x7fffe0000c0c7812 */ /* 0x000fe200078ec0ff */
        /* <DEDUP_REMOVED lines=69> */
.L_x_2360:
[----:B------:R-:W-:Y:S05]  /*cca0*/  BSYNC B1 ;  /* 0x0000000000017941 */ /* 0x000fea0003800000 */
.L_x_2359:
        /* <DEDUP_REMOVED lines=106> */
.L_x_2366:
[----:B------:R-:W-:Y:S05]  /*d350*/  BSYNC B0 ;  /* 0x0000000000007941 */ /* 0x000fea0003800000 */
.L_x_2365:
[----:B------:R-:W-:-:S13]  /*d360*/  ISETP.GE.AND P0, PT, R30, c[0x0][0x27c], PT ;  /* 0x00009f001e007a0c */ /* 0x000fda0003f06270 */
[----:B------:R-:W-:Y:S05]  /*d370*/  @P0 BRA `(.L_x_2364) ;  /* 0x000005f000000947 */ /* 0x000fea0003800000 */
[----:B-1----:R-:W-:Y:S01]  /*d380*/  SHF.R.S32.HI R9, RZ, 0x1f, R30 ;  /* 0x0000001fff097819 */ /* 0x002fe2000001141e */
[--C-:B------:R-:W-:Y:S02]  /*d390*/  HADD2.F32 R57, -RZ, R26.reuse.H1_H1 ;  /* 0x3000001aff397230 */ /* 0x100fe40000004100 */
[----:B------:R-:W-:Y:S01]  /*d3a0*/  HADD2.F32 R56, -RZ, R25.H1_H1 ;  /* 0x30000019ff387230 */ /* 0x000fe20000004100 */
[CC--:B------:R-:W-:Y:S01]  /*d3b0*/  LEA.HI R11, R9.reuse, R30.reuse, RZ, 0x3 ;  /* 0x0000001e090b7211 */ /* 0x0c0fe200078f18ff */
[----:B------:R-:W-:Y:S01]  /*d3c0*/  HADD2.F32 R63, -RZ, R26.H0_H0 ;  /* 0x2000001aff3f7230 */ /* 0x000fe20000004100 */
[----:B------:R-:W-:Y:S01]  /*d3d0*/  LEA.HI R12, R9, R30, RZ, 0x6 ;  /* 0x0000001e090c7211 */ /* 0x000fe200078f30ff */
[----:B------:R-:W-:Y:S01]  /*d3e0*/  HADD2.F32 R59, -RZ, R28.H1_H1 ;  /* 0x3000001cff3b7230 */ /* 0x000fe20000004100 */
[----:B------:R-:W-:Y:S01]  /*d3f0*/  LEA.HI.SX32 R9, R11, R46, 0x1d ;  /* 0x0000002e0b097211 */ /* 0x000fe200078feaff */
[--C-:B------:R-:W-:Y:S01]  /*d400*/  HADD2.F32 R60, -RZ, R20.reuse.H1_H1 ;  /* 0x30000014ff3c7230 */ /* 0x100fe20000004100 */
[----:B------:R-:W-:Y:S01]  /*d410*/  SHF.L.U32 R12, R12, 0x7, RZ ;  /* 0x000000070c0c7819 */ /* 0x000fe200000006ff */
[----:B------:R-:W-:Y:S01]  /*d420*/  HADD2.F32 R70, -RZ, R20.H0_H0 ;  /* 0x20000014ff467230 */ /* 0x000fe20000004100 */
[----:B------:R-:W-:Y:S01]  /*d430*/  SHF.R.S32.HI R8, RZ, 0x1f, R9 ;  /* 0x0000001fff087819 */ /* 0x000fe20000011409 */
[----:B------:R-:W-:Y:S01]  /*d440*/  HADD2.F32 R73, -RZ, R27.H0_H0 ;  /* 0x2000001bff497230 */ /* 0x000fe20000004100 */
        /* <DEDUP_REMOVED lines=18> */
[----:B------:R-:W-:Y:S01]  /*d570*/  HADD2.F32 R53, -RZ, R10.H1_H1 ;  /* 0x3000000aff357230 */ /* 0x000fe20000004100 */
[----:B------:R-:W-:Y:S01]  /*d580*/  FMUL.FTZ R69, R57, R44 ;  /* 0x0000002c39457220 */ /* 0x000fe20000410000 */
[----:B------:R-:W-:-:S02]  /*d590*/  HADD2.F32 R10, -RZ, R22.H1_H1 ;  /* 0x30000016ff0a7230 */ /* 0x000fc40000004100 */
[--C-:B------:R-:W-:Y:S02]  /*d5a0*/  HADD2.F32 R54, -RZ, R8.reuse.H0_H0 ;  /* 0x20000008ff367230 */ /* 0x100fe40000004100 */
        /* <DEDUP_REMOVED lines=20> */
[--C-:B------:R-:W-:Y:S01]  /*d6f0*/  HADD2.F32 R13, -RZ, R14.reuse.H0_H0 ;  /* 0x2000000eff0d7230 */ /* 0x100fe20000004100 */
[----:B------:R-:W-:Y:S01]  /*d700*/  FFMA.FTZ R50, R57, R50, R8 ;  /* 0x0000003239327223 */ /* 0x000fe20000010008 */
[----:B------:R-:W-:Y:S01]  /*d710*/  HADD2.F32 R10, -RZ, R27.H1_H1 ;  /* 0x3000001bff0a7230 */ /* 0x000fe20000004100 */
[----:B------:R-:W-:Y:S01]  /*d720*/  FFMA.FTZ R9, R55, R52, R9 ;  /* 0x0000003437097223 */ /* 0x000fe20000010009 */
[----:B------:R-:W-:Y:S01]  /*d730*/  HADD2.F32 R49, -RZ, R14.H1_H1 ;  /* 0x3000000eff317230 */ /* 0x000fe20000004100 */
[----:B------:R-:W-:Y:S01]  /*d740*/  FFMA.FTZ R68, R59, R44, -R68 ;  /* 0x0000002c3b447223 */ /* 0x000fe20000010844 */
[----:B------:R-:W-:Y:S01]  /*d750*/  HADD2.F32 R14, -RZ, R15.H0_H0 ;  /* 0x2000000fff0e7230 */ /* 0x000fe20000004100 */
[C---:B------:R-:W-:Y:S01]  /*d760*/  FMUL.FTZ R8, R10.reuse, R13 ;  /* 0x0000000d0a087220 */ /* 0x040fe20000410000 */
[----:B------:R-:W-:Y:S01]  /*d770*/  HADD2.F32 R54, -RZ, R29.H1_H1 ;  /* 0x3000001dff367230 */ /* 0x000fe20000004100 */
[----:B------:R-:W-:Y:S01]  /*d780*/  FMUL.FTZ R61, R10, R51 ;  /* 0x000000330a3d7220 */ /* 0x000fe20000410000 */
[--C-:B------:R-:W-:Y:S01]  /*d790*/  HADD2.F32 R52, -RZ, R24.reuse.H1_H1 ;  /* 0x30000018ff347230 */ /* 0x100fe20000004100 */
        /* <DEDUP_REMOVED lines=29> */
.L_x_2364:
[----:B------:R-:W-:Y:S05]  /*d970*/  BSYNC B1 ;  /* 0x0000000000017941 */ /* 0x000fea0003800000 */
.L_x_2363:
        /* <DEDUP_REMOVED lines=106> */
.L_x_2370:
[----:B------:R-:W-:Y:S05]  /*e020*/  BSYNC B0 ;  /* 0x0000000000007941 */ /* 0x000fea0003800000 */
.L_x_2369:
        /* <DEDUP_REMOVED lines=97> */
.L_x_2368:
[----:B------:R-:W-:Y:S05]  /*e640*/  BSYNC B1 ;  /* 0x0000000000017941 */ /* 0x000fea0003800000 */
.L_x_2367:
        /* <DEDUP_REMOVED lines=20> */
[----:B------:R-:W-:Y:S01]  /*e790*/  HADD2.F32 R35, -RZ, R35.H0_H0 ;  /* 0x20000023ff237230 */ /* 0x000fe20000004100 */
[----:B------:R-:W-:Y:S01]  /*e7a0*/  SHF.L.U32 R10, R8, 0x3, RZ ;  /* 0x00000003080a7819 */ /* 0x000fe200000006ff */
[--C-:B------:R-:W-:Y:S01]  /*e7b0*/  HADD2.F32 R54, -RZ, R32.reuse.H1_H1 ;  /* 0x30000020ff367230 */ /* 0x100fe20000004100 */
[----:B------:R-:W-:Y:S01]  /*e7c0*/  LEA.HI R8, R9, R8, RZ, 0x3 ;  /* 0x0000000809087211 */ /* 0x000fe200078f18ff */
[----:B------:R-:W-:Y:S01]  /*e7d0*/  HADD2.F32 R32, -RZ, R32.H0_H0 ;  /* 0x20000020ff207230 */ /* 0x000fe20000004100 */
[----:B------:R-:W-:Y:S01]  /*e7e0*/  LOP3.LUT R10, R45, 0x38, R10, 0xf8, !PT ;  /* 0x000000382d0a7812 */ /* 0x000fe200078ef80a */
[----:B------:R-:W-:Y:S01]  /*e7f0*/  HADD2.F32 R37, -RZ, R37.H0_H0 ;  /* 0x20000025ff257230 */ /* 0x000fe20000004100 */
[----:B------:R-:W-:Y:S01]  /*e800*/  SHF.L.U32 R8, R8, 0xa, RZ ;  /* 0x0000000a08087819 */ /* 0x000fe200000006ff */
[----:B------:R-:W-:Y:S01]  /*e810*/  HADD2.F32 R63, -RZ, R38.H0_H0 ;  /* 0x20000026ff3f7230 */ /* 0x000fe20000004100 */
[----:B------:R-:W-:-:S02]  /*e820*/  LOP3.LUT R12, R12, R41, RZ, 0x3c, !PT ;  /* 0x000000290c0c7212 */ /* 0x000fc400078e3cff */
[----:B------:R-:W-:Y:S02]  /*e830*/  LOP3.LUT R9, R10, R41, RZ, 0x3c, !PT ;  /* 0x000000290a097212 */ /* 0x000fe400078e3cff */
[----:B------:R-:W-:Y:S02]  /*e840*/  LOP3.LUT R8, R8, 0x7fffe000, RZ, 0xc0, !PT ;  /* 0x7fffe00008087812 */ /* 0x000fe400078ec0ff */
[----:B------:R-:W-:Y:S02]  /*e850*/  IADD3 R43, R39, R12, RZ ;  /* 0x0000000c272b7210 */ /* 0x000fe40007ffe0ff */
[----:B------:R-:W-:Y:S02]  /*e860*/  IADD3 R8, R9, R8, R39 ;  /* 0x0000000809087210 */ /* 0x000fe40007ffe027 */
[----:B------:R-:W-:Y:S02]  /*e870*/  SHF.L.U32 R43, R43, 0x1, RZ ;  /* 0x000000012b2b7819 */ /* 0x000fe400000006ff */
[----:B------:R-:W-:-:S03]  /*e880*/  SHF.L.U32 R42, R8, 0x1, RZ ;  /* 0x00000001082a7819 */ /* 0x000fc600000006ff */
[----:B------:R-:W1:Y:S04]  /*e890*/  LDS.128 R12, [R43+0x10080] ;  /* 0x010080002b0c7984 */ /* 0x000e680000000c00 */
[----:B------:R-:W2:Y:S01]  /*e8a0*/  LDS.128 R8, [R42+0x10080] ;  /* 0x010080002a087984 */ /* 0x000ea20000000c00 */
[--C-:B-1----:R-:W-:Y:S02]  /*e8b0*/  HADD2.F32 R44, -RZ, R12.reuse.H0_H0 ;  /* 0x2000000cff2c7230 */ /* 0x102fe40000004100 */
[----:B------:R-:W-:Y:S02]  /*e8c0*/  HADD2.F32 R46, -RZ, R12.H1_H1 ;  /* 0x3000000cff2e7230 */ /* 0x000fe40000004100 */
[--C-:B--2---:R-:W-:Y:S01]  /*e8d0*/  HADD2.F32 R50, -RZ, R8.reuse.H0_H0 ;  /* 0x20000008ff327230 */ /* 0x104fe20000004100 */
[C---:B------:R-:W-:Y:S01]  /*e8e0*/  FMUL.FTZ R56, R49.reuse, R44 ;  /* 0x0000002c31387220 */ /* 0x040fe20000410000 */
[--C-:B------:R-:W-:Y:S01]  /*e8f0*/  HADD2.F32 R12, -RZ, R13.reuse.H0_H0 ;  /* 0x2000000dff0c7230 */ /* 0x100fe20000004100 */
[----:B------:R-:W-:Y:S01]  /*e900*/  FMUL.FTZ R58, R54, R46 ;  /* 0x0000002e363a7220 */ /* 0x000fe20000410000 */
[----:B------:R-:W-:Y:S01]  /*e910*/  HADD2.F32 R47, -RZ, R13.H1_H1 ;  /* 0x3000000dff2f7230 */ /* 0x000fe20000004100 */
[-C--:B------:R-:W-:Y:S01]  /*e920*/  FMUL.FTZ R49, R49, R50.reuse ;  /* 0x0000003231317220 */ /* 0x080fe20000410000 */
[----:B------:R-:W-:Y:S01]  /*e930*/  HADD2.F32 R51, -RZ, R8.H1_H1 ;  /* 0x30000008ff337230 */ /* 0x000fe20000004100 */
[----:B------:R-:W-:Y:S01]  /*e940*/  FFMA.FTZ R50, R55, R50, R56 ;  /* 0x0000003237327223 */ /* 0x000fe20000010038 */
[--C-:B------:R-:W-:Y:S01]  /*e950*/  HADD2.F32 R8, -RZ, R9.reuse.H0_H0 ;  /* 0x20000009ff087230 */ /* 0x100fe20000004100 */
[C---:B------:R-:W-:Y:S01]  /*e960*/  FMUL.FTZ R57, R35.reuse, R12 ;  /* 0x0000000c23397220 */ /* 0x040fe20000410000 */
[----:B------:R-:W-:Y:S01]  /*e970*/  HADD2.F32 R52, -RZ, R9.H1_H1 ;  /* 0x30000009ff347230 */ /* 0x000fe20000004100 */
[C---:B------:R-:W-:Y:S01]  /*e980*/  FMUL.FTZ R61, R32.reuse, R47 ;  /* 0x0000002f203d7220 */ /* 0x040fe20000410000 */
[--C-:B------:R-:W-:Y:S01]  /*e990*/  HADD2.F32 R56, -RZ, R34.reuse.H1_H1 ;  /* 0x30000022ff387230 */ /* 0x100fe20000004100 */
        /* <DEDUP_REMOVED lines=8> */
[-C--:B------:R-:W-:Y:S01]  /*ea20*/  FMUL.FTZ R59, R54, R51.reuse ;  /* 0x00000033363b7220 */ /* 0x080fe20000410000 */
[--C-:B------:R-:W-:Y:S01]  /*ea30*/  HADD2.F32 R14, -RZ, R15.reuse.H0_H0 ;  /* 0x2000000fff0e7230 */ /* 0x100fe20000004100 */
[----:B------:R-:W-:Y:S01]  /*ea40*/  FFMA.FTZ R51, R56, R51, R58 ;  /* 0x0000003338337223 */ /* 0x000fe2000001003a */
[----:B------:R-:W-:Y:S01]  /*ea50*/  HADD2.F32 R61, -RZ, R36.H0_H0 ;  /* 0x20000024ff3d7230 */ /* 0x000fe20000004100 */
[----:B------:R-:W-:Y:S01]  /*ea60*/  FMUL.FTZ R60, R8, R13 ;  /* 0x0000000d083c7220 */ /* 0x000fe20000410000 */
[----:B------:R-:W-:Y:S01]  /*ea70*/  HADD2.F32 R9, -RZ, R10.H0_H0 ;  /* 0x2000000aff097230 */ /* 0x000fe20000004100 */
[----:B------:R-:W-:Y:S01]  /*ea80*/  FFMA.FTZ R49, R55, R44, -R49 ;  /* 0x0000002c37317223 */ /* 0x000fe20000010831 */
[----:B------:R-:W-:Y:S01]  /*ea90*/  HADD2.F32 R54, -RZ, R38.H1_H1 ;  /* 0x30000026ff367230 */ /* 0x000fe20000004100 */
[----:B------:R-:W-:Y:S01]  /*eaa0*/  FFMA.FTZ R46, R56, R46, -R59 ;  /* 0x0000002e382e7223 */ /* 0x000fe2000001083b */
[----:B------:R-:W-:Y:S01]  /*eab0*/  HADD2.F32 R53, -RZ, R10.H1_H1 ;  /* 0x3000000aff357230 */ /* 0x000fe20000004100 */
[-C--:B------:R-:W-:Y:S01]  /*eac0*/  FMUL.FTZ R8, R8, R9.reuse ;  /* 0x0000000908087220 */ /* 0x080fe20000410000 */
[----:B------:R-:W-:Y:S01]  /*ead0*/  HADD2.F32 R15, -RZ, R15.H1_H1 ;  /* 0x3000000fff0f7230 */ /* 0x000fe20000004100 */
[----:B------:R-:W-:Y:S01]  /*eae0*/  FFMA.FTZ R60, R54, R9, R60 ;  /* 0x00000009363c7223 */ /* 0x000fe2000001003c */
[----:B------:R-:W-:Y:S01]  /*eaf0*/  HADD2.F32 R10, -RZ, R11.H0_H0 ;  /* 0x2000000bff0a7230 */ /* 0x000fe20000004100 */
[----:B------:R-:W-:Y:S01]  /*eb00*/  FFMA.FTZ R35, R37, R12, -R35 ;  /* 0x0000000c25237223 */ /* 0x000fe20000010823 */
[--C-:B------:R-:W-:Y:S01]  /*eb10*/  HADD2.F32 R58, -RZ, R31.reuse.H1_H1 ;  /* 0x3000001fff3a7230 */ /* 0x100fe20000004100 */
[----:B------:R-:W-:Y:S01]  /*eb20*/  FFMA.FTZ R32, R34, R47, -R32 ;  /* 0x0000002f22207223 */ /* 0x000fe20000010820 */
[----:B------:R-:W-:Y:S01]  /*eb30*/  HADD2.F32 R36, -RZ, R31.H0_H0 ;  /* 0x2000001fff247230 */ /* 0x000fe20000004100 */
[C---:B------:R-:W-:Y:S01]  /*eb40*/  FMUL.FTZ R31, R61.reuse, R14 ;  /* 0x0000000e3d1f7220 */ /* 0x040fe20000410000 */
[----:B------:R-:W-:Y:S01]  /*eb50*/  HADD2.F32 R11, -RZ, R11.H1_H1 ;  /* 0x3000000bff0b7230 */ /* 0x000fe20000004100 */
[----:B------:R-:W-:Y:S01]  /*eb60*/  FMUL.FTZ R62, R58, R48 ;  /* 0x000000303a3e7220 */ /* 0x000fe20000410000 */
[--C-:B------:R-:W-:Y:S01]  /*eb70*/  HADD2.F32 R9, -RZ, R33.reuse.H1_H1 ;  /* 0x30000021ff097230 */ /* 0x100fe20000004100 */
[-C--:B------:R-:W-:Y:S01]  /*eb80*/  FMUL.FTZ R61, R61, R10.reuse ;  /* 0x0000000a3d3d7220 */ /* 0x080fe20000410000 */
[----:B------:R-:W-:Y:S01]  /*eb90*/  HADD2.F32 R38, -RZ, R33.H0_H0 ;  /* 0x20000021ff267230 */ /* 0x000fe20000004100 */
[----:B------:R-:W-:Y:S01]  /*eba0*/  FMUL.FTZ R33, R36, R15 ;  /* 0x0000000f24217220 */ /* 0x000fe20000410000 */
[----:B------:R-:W-:Y:S01]  /*ebb0*/  F2FP.PACK_AB R12, R46, R49 ;  /* 0x000000312e0c723e */ /* 0x000fe200000000ff */
[----:B------:R-:W-:-:S02]  /*ebc0*/  FFMA.FTZ R31, R63, R10, R31 ;  /* 0x0000000a3f1f7223 */ /* 0x000fc4000001001f */
[----:B------:R-:W-:Y:S02]  /*ebd0*/  FMUL.FTZ R58, R58, R53 ;  /* 0x000000353a3a7220 */ /* 0x000fe40000410000 */
[-C--:B------:R-:W-:Y:S02]  /*ebe0*/  FMUL.FTZ R10, R36, R11.reuse ;  /* 0x0000000b240a7220 */ /* 0x080fe40000410000 */
[----:B------:R-:W-:Y:S02]  /*ebf0*/  FFMA.FTZ R36, R38, R11, R33 ;  /* 0x0000000b26247223 */ /* 0x000fe40000010021 */
[----:B------:R-:W-:Y:S01]  /*ec00*/  FFMA.FTZ R54, R54, R13, -R8 ;  /* 0x0000000d36367223 */ /* 0x000fe20000010808 */
[----:B------:R-:W-:Y:S01]  /*ec10*/  F2FP.PACK_AB R13, R32, R35 ;  /* 0x00000023200d723e */ /* 0x000fe200000000ff */
        /* <DEDUP_REMOVED lines=8> */
[----:B------:R-:W-:Y:S02]  /*eca0*/  F2FP.PACK_AB R10, R53, R60 ;  /* 0x0000003c350a723e */ /* 0x000fe400000000ff */
[----:B------:R-:W-:Y:S01]  /*ecb0*/  F2FP.PACK_AB R11, R36, R31 ;  /* 0x0000001f240b723e */ /* 0x000fe200000000ff */
[----:B------:R1:W-:Y:S04]  /*ecc0*/  STS.128 [R43+0x10080], R12 ;  /* 0x0100800c2b007388 */ /* 0x0003e80000000c00 */
[----:B------:R1:W-:Y:S02]  /*ecd0*/  STS.128 [R42+0x10080], R8 ;  /* 0x010080082a007388 */ /* 0x0003e40000000c00 */
.L_x_2372:
[----:B------:R-:W-:Y:S05]  /*ece0*/  BSYNC B0 ;  /* 0x0000000000007941 */ /* 0x000fea0003800000 */
.L_x_2371:
[----:B------:R-:W-:-:S13]  /*ecf0*/  ISETP.GE.AND P0, PT, R30, c[0x0][0x27c], PT ;  /* 0x00009f001e007a0c */ /* 0x000fda0003f06270 */
[----:B------:R-:W-:Y:S05]  /*ed00*/  @P0 BRA `(.L_x_2350) ;  /* 0x000005f000000947 */ /* 0x000fea0003800000 */
[----:B-1----:R-:W-:Y:S01]  /*ed10*/  SHF.R.S32.HI R9, RZ, 0x1f, R30 ;  /* 0x0000001fff097819 */ /* 0x002fe2000001141e */
[----:B------:R-:W-:Y:S02]  /*ed20*/  HADD2.F32 R37, -RZ, R26.H0_H0 ;  /* 0x2000001aff257230 */ /* 0x000fe40000004100 */
[----:B------:R-:W-:Y:S01]  /*ed30*/  HADD2.F32 R43, -RZ, R22.H0_H0 ;  /* 0x20000016ff2b7230 */ /* 0x000fe20000004100 */
        /* <DEDUP_REMOVED lines=10> */
[----:B------:R-:W-:-:S02]  /*ede0*/  LOP3.LUT R11, R10, R41, RZ, 0x3c, !PT ;  /* 0x000000290a0b7212 */ /* 0x000fc400078e3cff */
[----:B------:R-:W-:Y:S02]  /*edf0*/  SHF.L.U32 R12, R12, 0x7, RZ ;  /* 0x000000070c0c7819 */ /* 0x000fe400000006ff */
[----:B------:R-:W-:Y:S02]  /*ee00*/  SHF.L.U32 R10, R9, 0x3, RZ ;  /* 0x00000003090a7819 */ /* 0x000fe400000006ff */
[----:B------:R-:W-:Y:S02]  /*ee10*/  LEA.HI R8, R8, R9, RZ, 0x3 ;  /* 0x0000000908087211 */ /* 0x000fe400078f18ff */
[----:B------:R-:W-:Y:S02]  /*ee20*/  LOP3.LUT R12, R12, 0x7fffe000, RZ, 0xc0, !PT ;  /* 0x7fffe0000c0c7812 */ /* 0x000fe400078ec0ff */
[----:B------:R-:W-:Y:S02]  /*ee30*/  LOP3.LUT R10, R45, 0x38, R10, 0xf8, !PT ;  /* 0x000000382d0a7812 */ /* 0x000fe400078ef80a */
[----:B------:R-:W-:-:S02]  /*ee40*/  SHF.L.U32 R8, R8, 0xa, RZ ;  /* 0x0000000a08087819 */ /* 0x000fc400000006ff */
[--C-:B------:R-:W-:Y:S02]  /*ee50*/  IADD3 R11, R11, R12, R39.reuse ;  /* 0x0000000c0b0b7210 */ /* 0x100fe40007ffe027 */
[----:B------:R-:W-:Y:S02]  /*ee60*/  LOP3.LUT R41, R10, R41, RZ, 0x3c, !PT ;  /* 0x000000290a297212 */ /* 0x000fe400078e3cff */
[----:B------:R-:W-:Y:S02]  /*ee70*/  LOP3.LUT R8, R8, 0x7fffe000, RZ, 0xc0, !PT ;  /* 0x7fffe00008087812 */ /* 0x000fe400078ec0ff */
[----:B------:R-:W-:Y:S02]  /*ee80*/  SHF.L.U32 R30, R11, 0x1, RZ ;  /* 0x000000010b1e7819 */ /* 0x000fe400000006ff */
[----:B------:R-:W-:Y:S01]  /*ee90*/  IADD3 R8, R41, R8, R39 ;  /* 0x0000000829087210 */ /* 0x000fe20007ffe027 */
[--C-:B------:R-:W-:Y:S02]  /*eea0*/  HADD2.F32 R41, -RZ, R28.reuse.H0_H0 ;  /* 0x2000001cff297230 */ /* 0x100fe40000004100 */
[----:B------:R-:W1:Y:S01]  /*eeb0*/  LDS.128 R12, [R30+0x10080] ;  /* 0x010080001e0c7984 */ /* 0x000e620000000c00 */
[----:B------:R-:W-:Y:S01]  /*eec0*/  SHF.L.U32 R31, R8, 0x1, RZ ;  /* 0x00000001081f7819 */ /* 0x000fe200000006ff */
[----:B------:R-:W-:-:S04]  /*eed0*/  HADD2.F32 R28, -RZ, R28.H1_H1 ;  /* 0x3000001cff1c7230 */ /* 0x000fc80000004100 */
        /* <DEDUP_REMOVED lines=66> */
.L_x_2350:
[----:B------:R-:W-:Y:S05]  /*f300*/  BSYNC B2 ;  /* 0x0000000000027941 */ /* 0x000fea0003800000 */
.L_x_2322:
[----:B------:R-:W-:Y:S01]  /*f310*/  IMAD.SHL.U32 R213, R17, 0x40, RZ ;  /* 0x0000004011d57824 */ /* 0x000fe200078e00ff */
[----:B------:R-:W-:Y:S01]  /*f320*/  ISETP.GT.AND P3, PT, R86, 0x7f, PT ;  /* 0x0000007f5600780c */ /* 0x000fe20003f64270 */
[----:B-1----:R-:W-:Y:S01]  /*f330*/  IMAD.SHL.U32 R10, R158, 0x8, RZ ;  /* 0x000000089e0a7824 */ /* 0x002fe200078e00ff */
[----:B------:R-:W-:Y:S01]  /*f340*/  SEL R11, RZ, 0x4, P6 ;  /* 0x00000004ff0b7807 */ /* 0x000fe20003000000 */
[----:B------:R-:W-:Y:S01]  /*f350*/  IMAD R8, R21, c[0x0][0x208], RZ ;  /* 0x0000820015087a24 */ /* 0x000fe200078e02ff */
[----:B------:R-:W-:Y:S01]  /*f360*/  LOP3.LUT R213, R213, 0x1c0, RZ, 0xc0, !PT ;  /* 0x000001c0d5d57812 */ /* 0x000fe200078ec0ff */
[----:B------:R-:W-:Y:S01]  /*f370*/  IMAD.WIDE.U32 R12, R23, c[0x0][0x208], RZ ;  /* 0x00008200170c7a25 */ /* 0x000fe200078e00ff */
[----:B------:R-:W-:Y:S01]  /*f380*/  SEL R15, RZ, 0x8, P5 ;  /* 0x00000008ff0f7807 */ /* 0x000fe20002800000 */
[----:B------:R-:W-:-:S04]  /*f390*/  DEPBAR.LE SB0, 0x0 ;  /* 0x000080000000791a */ /* 0x000fc80000000000 */
[----:B------:R-:W-:Y:S01]  /*f3a0*/  LOP3.LUT R10, R213, 0x8, R10, 0xf8, !PT ;  /* 0x00000008d50a7812 */ /* 0x000fe200078ef80a */
[----:B------:R-:W-:Y:S01]  /*f3b0*/  IMAD R8, R23, c[0x0][0x20c], R8 ;  /* 0x0000830017087a24 */ /* 0x000fe200078e0208 */
[----:B------:R-:W-:Y:S01]  /*f3c0*/  SHF.R.U32.HI R213, RZ, 0x3, R213 ;  /* 0x00000003ffd57819 */ /* 0x000fe200000116d5 */
[----:B------:R-:W-:Y:S01]  /*f3d0*/  IMAD.MOV.U32 R224, RZ, RZ, R218 ;  /* 0x000000ffffe07224 */ /* 0x000fe200078e00da */
[----:B------:R-:W-:Y:S01]  /*f3e0*/  BAR.SYNC.DEFER_BLOCKING 0x0 ;  /* 0x0000000000007b1d */ /* 0x000fe20000010000 */
[----:B------:R-:W-:Y:S01]  /*f3f0*/  IMAD.IADD R8, R13, 0x1, R8 ;  /* 0x000000010d087824 */ /* 0x000fe200078e0208 */
[----:B------:R-:W-:Y:S01]  /*f400*/  LOP3.LUT R213, R10, R213, RZ, 0x3c, !PT ;  /* 0x000000d50ad57212 */ /* 0x000fe200078e3cff */
[----:B------:R-:W-:Y:S01]  /*f410*/  IMAD.WIDE.U32 R12, R12, 0x30, R224 ;  /* 0x000000300c0c7825 */ /* 0x000fe200078e00e0 */
[----:B------:R-:W-:Y:S02]  /*f420*/  SEL R10, RZ, 0x2, P4 ;  /* 0x00000002ff0a7807 */ /* 0x000fe40002000000 */
[----:B------:R-:W-:Y:S01]  /*f430*/  LOP3.LUT P1, RZ, R17, 0x2, RZ, 0xc0, !PT ;  /* 0x0000000211ff7812 */ /* 0x000fe2000782c0ff */
[----:B------:R-:W-:Y:S01]  /*f440*/  IMAD R8, R8, 0x30, RZ ;  /* 0x0000003008087824 */ /* 0x000fe200078e02ff */
[----:B------:R-:W-:Y:S01]  /*f450*/  LEA R32, P0, R12, c[0x0][0x1f8], 0x1 ;  /* 0x00007e000c207a11 */ /* 0x000fe200078008ff */
[----:B------:R-:W-:Y:S01]  /*f460*/  IMAD R213, R6, 0x200, R213 ;  /* 0x0000020006d57824 */ /* 0x000fe200078e02d5 */
[----:B------:R-:W-:Y:S01]  /*f470*/  LEA.HI R6, R19, R86, RZ, 0x5 ;  /* 0x0000005613067211 */ /* 0x000fe200078f28ff */
[----:B------:R-:W-:Y:S01]  /*f480*/  IMAD.IADD R8, R13, 0x1, R8 ;  /* 0x000000010d087824 */ /* 0x000fe200078e0208 */
[----:B------:R-:W-:Y:S01]  /*f490*/  IADD3 R10, R11, R10, R18 ;  /* 0x0000000a0b0a7210 */ /* 0x000fe20007ffe012 */
[----:B------:R-:W-:Y:S01]  /*f4a0*/  @!P3 IMAD.MOV.U32 R11, RZ, RZ, c[0x0][0x208] ;  /* 0x00008200ff0bb624 */ /* 0x000fe200078e00ff */
[----:B------:R-:W-:Y:S01]  /*f4b0*/  P2R R9, PR, RZ, 0x40 ;  /* 0x00000040ff097803 */ /* 0x000fe20000000000 */
[----:B------:R-:W-:Y:S01]  /*f4c0*/  IMAD.SHL.U32 R13, R6, 0x20, RZ ;  /* 0x00000020060d7824 */ /* 0x000fe200078e00ff */
[----:B------:R-:W-:Y:S01]  /*f4d0*/  LEA.HI.X R33, R12, c[0x0][0x1fc], R8, 0x1, P0 ;  /* 0x00007f000c217a11 */ /* 0x000fe200000f0c08 */
[----:B------:R-:W-:Y:S01]  /*f4e0*/  @!P3 IMAD.MOV.U32 R8, RZ, RZ, c[0x0][0x20c] ;  /* 0x00008300ff08b624 */ /* 0x000fe200078e00ff */
[----:B------:R-:W-:Y:S01]  /*f4f0*/  @!P3 LEA R66, P0, R11, R32, 0x6 ;  /* 0x000000200b42b211 */ /* 0x000fe200078030ff */
[----:B------:R-:W-:Y:S01]  /*f500*/  IMAD.IADD R10, R15, 0x1, R10 ;  /* 0x000000010f0a7824 */ /* 0x000fe200078e020a */
[----:B------:R-:W-:Y:S01]  /*f510*/  LOP3.LUT R13, R13, 0x7ffffc00, RZ, 0xc0, !PT ;  /* 0x7ffffc000d0d7812 */ /* 0x000fe200078ec0ff */
[----:B------:R-:W-:Y:S01]  /*f520*/  IMAD.SHL.U32 R213, R213, 0x2, RZ ;  /* 0x00000002d5d57824 */ /* 0x000fe200078e00ff */
[----:B------:R-:W-:Y:S01]  /*f530*/  @!P3 LEA.HI.X R67, R11, R33, R8, 0x6, P0 ;  /* 0x000000210b43b211 */ /* 0x000fe200000f3408 */
[----:B------:R-:W-:Y:S01]  /*f540*/  IMAD.SHL.U32 R220, R16, 0x2, RZ ;  /* 0x0000000210dc7824 */ /* 0x000fe200078e00ff */
[----:B------:R-:W-:Y:S01]  /*f550*/  IADD3 R8, R2, R87, -R158 ;  /* 0x0000005702087210 */ /* 0x000fe20007ffe89e */
[----:B------:R-:W-:Y:S01]  /*f560*/  IMAD.IADD R2, R0, 0x1, R13 ;  /* 0x0000000100027824 */ /* 0x000fe200078e020d */
[----:B------:R-:W-:Y:S01]  /*f570*/  LOP3.LUT P4, RZ, R10, 0x1, RZ, 0xc0, !PT ;  /* 0x000000010aff7812 */ /* 0x000fe2000788c0ff */
[----:B------:R-:W-:Y:S01]  /*f580*/  LDSM.16.M88.4 R20, [R213+0xa080] ;  /* 0x00a08000d514783b */ /* 0x000fe20000000200 */
[C---:B------:R-:W-:Y:S01]  /*f590*/  IADD3 R12, R213.reuse, 0xa080, RZ ;  /* 0x0000a080d50c7810 */ /* 0x040fe20007ffe0ff */
[----:B------:R-:W-:Y:S01]  /*f5a0*/  IMAD.SHL.U32 R60, R2, 0x2, RZ ;  /* 0x00000002023c7824 */ /* 0x000fe200078e00ff */
[----:B------:R-:W-:Y:S01]  /*f5b0*/  ISETP.LT.OR P0, PT, R8, 0x1, !P4 ;  /* 0x000000010800780c */ /* 0x000fe20006701670 */
[----:B------:R-:W-:Y:S01]  /*f5c0*/  LDSM.16.M88.4 R28, [R213+0xb080] ;  /* 0x00b08000d51c783b */ /* 0x000fe20000000200 */
[----:B------:R-:W-:Y:S01]  /*f5d0*/  LEA R214, R2, 0x10080, 0x1 ;  /* 0x0001008002d67811 */ /* 0x000fe200078e08ff */
[----:B------:R-:W-:Y:S01]  /*f5e0*/  IMAD.MOV.U32 R2, RZ, RZ, 0x40 ;  /* 0x00000040ff027424 */ /* 0x000fe200078e00ff */
[----:B------:R-:W-:Y:S01]  /*f5f0*/  IADD3 R211, R213, 0xa0a0, RZ ;  /* 0x0000a0a0d5d37810 */ /* 0x000fe20007ffe0ff */
[----:B------:R-:W1:Y:S01]  /*f600*/  LDSM.16.M88.4 R60, [R60+0x10080] ;  /* 0x010080003c3c783b */ /* 0x000e620000000200 */
[----:B------:R-:W-:Y:S01]  /*f610*/  @P1 IADD3 R211, R12, -0x20, RZ ;  /* 0xffffffe00cd31810 */ /* 0x000fe20007ffe0ff */
[--C-:B------:R-:W-:Y:S01]  /*f620*/  IMAD R212, R7, 0x2, R214.reuse ;  /* 0x0000000207d47824 */ /* 0x100fe200078e02d6 */
[C---:B------:R-:W-:Y:S01]  /*f630*/  LOP3.LUT P2, RZ, R10.reuse, 0x2, RZ, 0xc0, !PT ;  /* 0x000000020aff7812 */ /* 0x040fe2000784c0ff */
[----:B------:R-:W2:Y:S01]  /*f640*/  LDSM.16.M88.4 R12, [R213+0xa880] ;  /* 0x00a88000d50c783b */ /* 0x000ea20000000200 */
[----:B------:R-:W-:Y:S01]  /*f650*/  LOP3.LUT P1, RZ, R10, 0x4, RZ, 0xc0, !PT ;  /* 0x000000040aff7812 */ /* 0x000fe2000782c0ff */
[C---:B------:R-:W-:Y:S01]  /*f660*/  IMAD R210, R5.reuse, 0x2, R214 ;  /* 0x0000000205d27824 */ /* 0x040fe200078e02d6 */
[----:B------:R-:W-:Y:S01]  /*f670*/  @!P3 ISETP.LT.OR P4, PT, R8, 0x21, !P4 ;  /* 0x000000210800b80c */ /* 0x000fe20006781670 */
[----:B------:R-:W-:Y:S01]  /*f680*/  LDSM.16.M88.4 R44, [R212] ;  /* 0x00000000d42c783b */ /* 0x000fe20000000200 */
[----:B------:R-:W-:Y:S01]  /*f690*/  IMAD R209, R5, 0x2, R212 ;  /* 0x0000000205d17824 */ /* 0x000fe200078e02d4 */
[----:B------:R-:W-:-:S02]  /*f6a0*/  IADD3 R203, R211, 0x800, RZ ;  /* 0x00000800d3cb7810 */ /* 0x000fc40007ffe0ff */
[----:B------:R-:W3:Y:S01]  /*f6b0*/  LDSM.16.M88.4 R56, [R211] ;  /* 0x00000000d338783b */ /* 0x000ee20000000200 */
[C---:B------:R-:W-:Y:S02]  /*f6c0*/  IADD3 R202, R211.reuse, 0x1000, RZ ;  /* 0x00001000d3ca7810 */ /* 0x040fe40007ffe0ff */
[C---:B------:R-:W-:Y:S01]  /*f6d0*/  IADD3 R200, R211.reuse, 0x1800, RZ ;  /* 0x00001800d3c87810 */ /* 0x040fe20007ffe0ff */
[----:B------:R-:W4:Y:S01]  /*f6e0*/  LDSM.16.M88.4 R52, [R211+0x800] ;  /* 0x00080000d334783b */ /* 0x000f220000000200 */
[C---:B------:R-:W-:Y:S02]  /*f6f0*/  IADD3 R199, R211.reuse, 0x2000, RZ ;  /* 0x00002000d3c77810 */ /* 0x040fe40007ffe0ff */
[C---:B------:R-:W-:Y:S01]  /*f700*/  IADD3 R198, R211.reuse, 0x2800, RZ ;  /* 0x00002800d3c67810 */ /* 0x040fe20007ffe0ff */
[----:B------:R-:W3:Y:S01]  /*f710*/  LDSM.16.M88.4 R48, [R211+0x1000] ;  /* 0x00100000d330783b */ /* 0x000ee20000000200 */
[C---:B------:R-:W-:Y:S02]  /*f720*/  IADD3 R197, R211.reuse, 0x3000, RZ ;  /* 0x00003000d3c57810 */ /* 0x040fe40007ffe0ff */
[----:B------:R-:W-:Y:S01]  /*f730*/  IADD3 R196, R211, 0x3800, RZ ;  /* 0x00003800d3c47810 */ /* 0x000fe20007ffe0ff */
[----:B------:R-:W-:Y:S01]  /*f740*/  @!PT LDS RZ, [RZ] ;  /* 0x00000000fffff984 */ /* 0x000fe20000000800 */
[----:B------:R-:W-:Y:S01]  /*f750*/  @!PT LDS RZ, [RZ] ;  /* 0x00000000fffff984 */ /* 0x000fe20000000800 */
[----:B------:R-:W-:Y:S01]  /*f760*/  @!PT LDS RZ, [RZ] ;  /* 0x00000000fffff984 */ /* 0x000fe20000000800 */
[----:B------:R3:W-:Y:S01]  /*f770*/  LDGSTS.E.BYPASS.LTC128B.128 [R220+0x4080], [R32.64], !P0 ;  /* 0x0408000020dc7fae */ /* 0x0007e2000c101d52 */
[----:B------:R-:W-:-:S02]  /*f780*/  LOP3.LUT P0, RZ, R17, 0x4, RZ, 0xc0, !PT ;  /* 0x0000000411ff7812 */ /* 0x000fc4000780c0ff */
[----:B------:R-:W-:Y:S02]  /*f790*/  IADD3 R195, R211, 0x4000, RZ ;  /* 0x00004000d3c37810 */ /* 0x000fe40007ffe0ff */
[----:B------:R-:W-:Y:S02]  /*f7a0*/  SEL R2, R2, 0xffffffc0, !P0 ;  /* 0xffffffc002027807 */ /* 0x000fe40004000000 */
[C---:B------:R-:W-:Y:S02]  /*f7b0*/  ISETP.LT.OR P0, PT, R8.reuse, 0x1, !P2 ;  /* 0x000000010800780c */ /* 0x040fe40005701670 */
[----:B------:R-:W-:Y:S01]  /*f7c0*/  @!P3 ISETP.LT.OR P2, PT, R8, 0x21, !P2 ;  /* 0x000000210800b80c */ /* 0x000fe20005741670 */
[--C-:B------:R-:W-:Y:S01]  /*f7d0*/  IMAD.IADD R207, R213, 0x1, R2.reuse ;  /* 0x00000001d5cf7824 */ /* 0x100fe200078e0202 */
[C---:B------:R-:W-:Y:S01]  /*f7e0*/  IADD3 R194, R211.reuse, 0x4800, RZ ;  /* 0x00004800d3c27810 */ /* 0x040fe20007ffe0ff */
[C---:B------:R-:W-:Y:S01]  /*f7f0*/  IMAD.IADD R201, R211.reuse, 0x1, R2 ;  /* 0x00000001d3c97824 */ /* 0x040fe200078e0202 */
[----:B------:R-:W-:-:S02]  /*f800*/  IADD3 R193, R211, 0x5000, RZ ;  /* 0x00005000d3c17810 */ /* 0x000fc40007ffe0ff */
[----:B------:R-:W-:Y:S01]  /*f810*/  IADD3 R192, R211, 0x5800, RZ ;  /* 0x00005800d3c07810 */ /* 0x000fe20007ffe0ff */
[C---:B-1----:R-:W-:Y:S04]  /*f820*/  HMMA.16816.F32 R24, R60.reuse, R20, RZ ;  /* 0x000000143c18723c */ /* 0x042fe800000018ff */
[----:B------:R1:W-:Y:S01]  /*f830*/  LDGSTS.E.BYPASS.LTC128B.128 [R220+0x5880], [R32.64+0x80], !P0 ;  /* 0x0588008020dc7fae */ /* 0x0003e2000c101d52 */
[C---:B------:R-:W-:Y:S02]  /*f840*/  ISETP.LT.OR P0, PT, R8.reuse, 0x1, !P1 ;  /* 0x000000010800780c */ /* 0x040fe40004f01670 */
[----:B------:R-:W-:Y:S01]  /*f850*/  @!P3 ISETP.LT.OR P1, PT, R8, 0x21, !P1 ;  /* 0x000000210800b80c */ /* 0x000fe20004f21670 */
[C---:B--2---:R-:W-:Y:S08]  /*f860*/  HMMA.16816.F32 R16, R60.reuse, R12, RZ ;  /* 0x0000000c3c10723c */ /* 0x044ff000000018ff */
[----:B------:R-:W-:Y:S02]  /*f870*/  HMMA.16816.F32 R20, R60, R22, RZ ;  /* 0x000000163c14723c */ /* 0x000fe400000018ff */
[----:B------:R1:W-:Y:S01]  /*f880*/  LDGSTS.E.BYPASS.LTC128B.128 [R220+0x7080], [R32.64+0x100], !P0 ;  /* 0x0708010020dc7fae */ /* 0x0003e2000c101d52 */
[----:B------:R-:W-:-:S04]  /*f890*/  LOP3.LUT P0, RZ, R10, 0x8, RZ, 0xc0, !PT ;  /* 0x000000080aff7812 */ /* 0x000fc8000780c0ff */
[C---:B------:R-:W-:Y:S01]  /*f8a0*/  ISETP.LT.OR P6, PT, R8.reuse, 0x1, !P0 ;  /* 0x000000010800780c */ /* 0x040fe200047c1670 */
[----:B------:R-:W-:Y:S01]  /*f8b0*/  HMMA.16816.F32 R12, R60, R14, RZ ;  /* 0x0000000e3c0c723c */ /* 0x000fe200000018ff */
[----:B------:R-:W-:-:S07]  /*f8c0*/  @!P3 ISETP.LT.OR P0, PT, R8, 0x21, !P0 ;  /* 0x000000210800b80c */ /* 0x000fce0004701670 */
[----:B---3--:R-:W-:Y:S04]  /*f8d0*/  HMMA.16816.F32 R24, R44, R56, R24 ;  /* 0x000000382c18723c */ /* 0x008fe80000001818 */
[----:B------:R1:W-:Y:S01]  /*f8e0*/  LDGSTS.E.BYPASS.LTC128B.128 [R220+0x8880], [R32.64+0x180], !P6 ;  /* 0x0888018020dc7fae */ /* 0x0003e2000f101d52 */
[----:B------:R-:W-:-:S03]  /*f8f0*/  ISETP.NE.AND P6, PT, R9, RZ, PT ;  /* 0x000000ff0900720c */ /* 0x000fc60003fc5270 */
[----:B------:R-:W-:Y:S01]  /*f900*/  HMMA.16816.F32 R8, R60, R28, RZ ;  /* 0x0000001c3c08723c */ /* 0x000fe200000018ff */
[----:B------:R2:W-:Y:S01]  /*f910*/  @!P3 LDGSTS.E.BYPASS.LTC128B.128 [R220+0x5080], [R66.64], !P4 ;  /* 0x0508000042dcbfae */ /* 0x0005e2000e101d52 */
[----:B------:R-:W-:-:S03]  /*f920*/  ISETP.GE.AND P4, PT, R87, 0x31, PT ;  /* 0x000000315700780c */ /* 0x000fc60003f86270 */
[----:B------:R2:W-:Y:S03]  /*f930*/  @!P3 LDGSTS.E.BYPASS.LTC128B.128 [R220+0x6880], [R66.64+0x80], !P2 ;  /* 0x0688008042dcbfae */ /* 0x0005e6000d101d52 */
[----:B------:R-:W-:Y:S01]  /*f940*/  HMMA.16816.F32 R60, R60, R30, RZ ;  /* 0x0000001e3c3c723c */ /* 0x000fe200000018ff */
[----:B------:R2:W-:Y:S04]  /*f950*/  @!P3 LDGSTS.E.BYPASS.LTC128B.128 [R220+0x8080], [R66.64+0x100], !P1 ;  /* 0x0808010042dcbfae */ /* 0x0005e8000c901d52 */
[----:B------:R2:W-:Y:S03]  /*f960*/  @!P3 LDGSTS.E.BYPASS.LTC128B.128 [R220+0x9880], [R66.64+0x180], !P0 ;  /* 0x0988018042dcbfae */ /* 0x0005e6000c101d52 */
[C---:B------:R-:W-:Y:S01]  /*f970*/  HMMA.16816.F32 R20, R44.reuse, R58, R20 ;  /* 0x0000003a2c14723c */ /* 0x040fe20000001814 */
[----:B------:R-:W-:Y:S04]  /*f980*/  LDSM.16.M88.4 R40, [R210] ;  /* 0x00000000d228783b */ /* 0x000fe80000000200 */
[----:B------:R-:W3:Y:S03]  /*f990*/  LDSM.16.M88.4 R36, [R207+0xa080] ;  /* 0x00a08000cf24783b */ /* 0x000ee60000000200 */
[C---:B----4-:R-:W-:Y:S01]  /*f9a0*/  HMMA.16816.F32 R16, R44.reuse, R52, R16 ;  /* 0x000000342c10723c */ /* 0x050fe20000001810 */
[----:B-1----:R-:W1:Y:S04]  /*f9b0*/  LDSM.16.M88.4 R32, [R207+0xa880] ;  /* 0x00a88000cf20783b */ /* 0x002e680000000200 */
[----:B------:R-:W4:Y:S03]  /*f9c0*/  LDSM.16.M88.4 R28, [R207+0xb080] ;  /* 0x00b08000cf1c783b */ /* 0x000f260000000200 */
[C---:B------:R-:W-:Y:S01]  /*f9d0*/  HMMA.16816.F32 R12, R44.reuse, R54, R12 ;  /* 0x000000362c0c723c */ /* 0x040fe2000000180c */
[----:B------:R-:W-:Y:S04]  /*f9e0*/  LDSM.16.M88.4 R56, [R209] ;  /* 0x00000000d138783b */ /* 0x000fe80000000200 */
[----:B------:R-:W1:Y:S03]  /*f9f0*/  LDSM.16.M88.4 R52, [R201] ;  /* 0x00000000c934783b */ /* 0x000e660000000200 */
[C---:B------:R-:W-:Y:S01]  /*fa00*/  HMMA.16816.F32 R8, R44.reuse, R48, R8 ;  /* 0x000000302c08723c */ /* 0x040fe20000001808 */
[----:B------:R-:W0:Y:S07]  /*fa10*/  LDGDEPBAR ;  /* 0x00000000000079af */ /* 0x000e2e0000000000 */
[----:B------:R-:W-:Y:S01]  /*fa20*/  HMMA.16816.F32 R60, R44, R50, R60 ;  /* 0x000000322c3c723c */ /* 0x000fe2000000183c */
[----:B------:R-:W2:Y:S04]  /*fa30*/  LDSM.16.M88.4 R48, [R201+0x800] ;  /* 0x00080000c930783b */ /* 0x000ea80000000200 */
[----:B------:R-:W2:Y:S03]  /*fa40*/  LDSM.16.M88.4 R44, [R201+0x1000] ;  /* 0x00100000c92c783b */ /* 0x000ea60000000200 */
[C---:B---3--:R-:W-:Y:S08]  /*fa50*/  HMMA.16816.F32 R24, R40.reuse, R36, R24 ;  /* 0x000000242818723c */ /* 0x048ff00000001818 */
[C---:B------:R-:W-:Y:S01]  /*fa60*/  HMMA.16816.F32 R20, R40.reuse, R38, R20 ;  /* 0x000000262814723c */ /* 0x040fe20000001814 */
[----:B------:R-:W-:Y:S07]  /*fa70*/  LDSM.16.M88.4 R36, [R213+0xb880] ;  /* 0x00b88000d524783b */ /* 0x000fee0000000200 */
[C---:B-1----:R-:W-:Y:S08]  /*fa80*/  HMMA.16816.F32 R16, R40.reuse, R32, R16 ;  /* 0x000000202810723c */ /* 0x042ff00000001810 */
[C---:B------:R-:W-:Y:S01]  /*fa90*/  HMMA.16816.F32 R12, R40.reuse, R34, R12 ;  /* 0x00000022280c723c */ /* 0x040fe2000000180c */
[----:B------:R-:W-:Y:S07]  /*faa0*/  LDSM.16.M88.4 R32, [R213+0xc080] ;  /* 0x00c08000d520783b */ /* 0x000fee0000000200 */
[C---:B----4-:R-:W-:Y:S08]  /*fab0*/  HMMA.16816.F32 R8, R40.reuse, R28, R8 ;  /* 0x0000001c2808723c */ /* 0x050ff00000001808 */
[----:B------:R-:W-:Y:S01]  /*fac0*/  HMMA.16816.F32 R60, R40, R30, R60 ;  /* 0x0000001e283c723c */ /* 0x000fe2000000183c */
[----:B------:R-:W1:Y:S04]  /*fad0*/  LDSM.16.M88.4 R40, [R214+0x4000] ;  /* 0x00400000d628783b */ /* 0x000e680000000200 */
[----:B------:R-:W3:Y:S03]  /*fae0*/  LDSM.16.M88.4 R28, [R213+0xc880] ;  /* 0x00c88000d51c783b */ /* 0x000ee60000000200 */
[C---:B------:R-:W-:Y:S08]  /*faf0*/  HMMA.16816.F32 R24, R56.reuse, R52, R24 ;  /* 0x000000343818723c */ /* 0x040ff00000001818 */
[C---:B------:R-:W-:Y:S01]  /*fb00*/  HMMA.16816.F32 R20, R56.reuse, R54, R20 ;  /* 0x000000363814723c */ /* 0x040fe20000001814 */
[----:B------:R-:W-:Y:S07]  /*fb10*/  LDSM.16.M88.4 R52, [R211+0x1800] ;  /* 0x00180000d334783b */ /* 0x000fee0000000200 */
[C---:B--2---:R-:W-:Y:S08]  /*fb20*/  HMMA.16816.F32 R16, R56.reuse, R48, R16 ;  /* 0x000000303810723c */ /* 0x044ff00000001810 */
[C---:B------:R-:W-:Y:S01]  /*fb30*/  HMMA.16816.F32 R12, R56.reuse, R50, R12 ;  /* 0x00000032380c723c */ /* 0x040fe2000000180c */
[----:B------:R-:W-:Y:S07]  /*fb40*/  LDSM.16.M88.4 R48, [R211+0x2000] ;  /* 0x00200000d330783b */ /* 0x000fee0000000200 */
[C---:B------:R-:W-:Y:S08]  /*fb50*/  HMMA.16816.F32 R8, R56.reuse, R44, R8 ;  /* 0x0000002c3808723c */ /* 0x040ff00000001808 */
[----:B------:R-:W-:Y:S01]  /*fb60*/  HMMA.16816.F32 R60, R56, R46, R60 ;  /* 0x0000002e383c723c */ /* 0x000fe2000000183c */
[----:B------:R-:W2:Y:S04]  /*fb70*/  LDSM.16.M88.4 R56, [R212+0x4000] ;  /* 0x00400000d438783b */ /* 0x000ea80000000200 */
[----:B------:R-:W4:Y:S03]  /*fb80*/  LDSM.16.M88.4 R44, [R211+0x2800] ;  /* 0x00280000d32c783b */ /* 0x000f260000000200 */
[C---:B-1----:R-:W-:Y:S08]  /*fb90*/  HMMA.16816.F32 R24, R40.reuse, R36, R24 ;  /* 0x000000242818723c */ /* 0x042ff00000001818 */
[C---:B------:R-:W-:Y:S01]  /*fba0*/  HMMA.16816.F32 R20, R40.reuse, R38, R20 ;  /* 0x000000262814723c */ /* 0x040fe20000001814 */
[----:B------:R-:W-:Y:S07]  /*fbb0*/  LDSM.16.M88.4 R36, [R207+0xb880] ;  /* 0x00b88000cf24783b */ /* 0x000fee0000000200 */
[C---:B------:R-:W-:Y:S08]  /*fbc0*/  HMMA.16816.F32 R16, R40.reuse, R32, R16 ;  /* 0x000000202810723c */ /* 0x040ff00000001810 */
[C---:B------:R-:W-:Y:S01]  /*fbd0*/  HMMA.16816.F32 R12, R40.reuse, R34, R12 ;  /* 0x00000022280c723c */ /* 0x040fe2000000180c */
[----:B------:R-:W-:Y:S07]  /*fbe0*/  LDSM.16.M88.4 R32, [R207+0xc080] ;  /* 0x00c08000cf20783b */ /* 0x000fee0000000200 */
[C---:B---3--:R-:W-:Y:S08]  /*fbf0*/  HMMA.16816.F32 R8, R40.reuse, R28, R8 ;  /* 0x0000001c2808723c */ /* 0x048ff00000001808 */
[----:B------:R-:W-:Y:S01]  /*fc00*/  HMMA.16816.F32 R60, R40, R30, R60 ;  /* 0x0000001e283c723c */ /* 0x000fe2000000183c */
[----:B------:R-:W1:Y:S04]  /*fc10*/  LDSM.16.M88.4 R40, [R210+0x4000] ;  /* 0x00400000d228783b */ /* 0x000e680000000200 */
[----:B------:R-:W3:Y:S03]  /*fc20*/  LDSM.16.M88.4 R28, [R207+0xc880] ;  /* 0x00c88000cf1c783b */ /* 0x000ee60000000200 */
[C---:B--2---:R-:W-:Y:S08]  /*fc30*/  HMMA.16816.F32 R24, R56.reuse, R52, R24 ;  /* 0x000000343818723c */ /* 0x044ff00000001818 */
[C---:B------:R-:W-:Y:S01]  /*fc40*/  HMMA.16816.F32 R20, R56.reuse, R54, R20 ;  /* 0x000000363814723c */ /* 0x040fe20000001814 */
[----:B------:R-:W-:Y:S07]  /*fc50*/  LDSM.16.M88.4 R52, [R201+0x1800] ;  /* 0x00180000c934783b */ /* 0x000fee0000000200 */
[C---:B------:R-:W-:Y:S08]  /*fc60*/  HMMA.16816.F32 R16, R56.reuse, R48, R16 ;  /* 0x000000303810723c */ /* 0x040ff00000001810 */
[C---:B------:R-:W-:Y:S01]  /*fc70*/  HMMA.16816.F32 R12, R56.reuse, R50, R12 ;  /* 0x00000032380c723c */ /* 0x040fe2000000180c */
[----:B------:R-:W-:Y:S07]  /*fc80*/  LDSM.16.M88.4 R48, [R201+0x2000] ;  /* 0x00200000c930783b */ /* 0x000fee0000000200 */
[C---:B----4-:R-:W-:Y:S08]  /*fc90*/  HMMA.16816.F32 R8, R56.reuse, R44, R8 ;  /* 0x0000002c3808723c */ /* 0x050ff00000001808 */
        /* <DEDUP_REMOVED lines=82> */
[----:B------:R-:W4:Y:S01]  /*101c0*/  LDSM.16.M88.4 R44, [R201+0x5800] ;  /* 0x00580000c92c783b */ /* 0x000f220000000200 */
[----:B------:R-:W-:-:S04]  /*101d0*/  DEPBAR.LE SB0, 0x0 ;  /* 0x000080000000791a */ /* 0x000fc80000000000 */
[C---:B-1----:R-:W-:Y:S08]  /*101e0*/  HMMA.16816.F32 R24, R40.reuse, R36, R24 ;  /* 0x000000242818723c */ /* 0x042ff00000001818 */
[C---:B------:R-:W-:Y:S08]  /*101f0*/  HMMA.16816.F32 R20, R40.reuse, R38, R20 ;  /* 0x000000262814723c */ /* 0x040ff00000001814 */
[C---:B------:R-:W-:Y:S08]  /*10200*/  HMMA.16816.F32 R16, R40.reuse, R32, R16 ;  /* 0x000000202810723c */ /* 0x040ff00000001810 */
[C---:B------:R-:W-:Y:S08]  /*10210*/  HMMA.16816.F32 R12, R40.reuse, R34, R12 ;  /* 0x00000022280c723c */ /* 0x040ff0000000180c */
[C---:B---3--:R-:W-:Y:S08]  /*10220*/  HMMA.16816.F32 R8, R40.reuse, R28, R8 ;  /* 0x0000001c2808723c */ /* 0x048ff00000001808 */
[----:B------:R-:W-:Y:S08]  /*10230*/  HMMA.16816.F32 R60, R40, R30, R60 ;  /* 0x0000001e283c723c */ /* 0x000ff0000000183c */
[C---:B--2---:R-:W-:Y:S08]  /*10240*/  HMMA.16816.F32 R24, R56.reuse, R52, R24 ;  /* 0x000000343818723c */ /* 0x044ff00000001818 */
[C---:B------:R-:W-:Y:S08]  /*10250*/  HMMA.16816.F32 R20, R56.reuse, R54, R20 ;  /* 0x000000363814723c */ /* 0x040ff00000001814 */
[C---:B------:R-:W-:Y:S08]  /*10260*/  HMMA.16816.F32 R16, R56.reuse, R48, R16 ;  /* 0x000000303810723c */ /* 0x040ff00000001810 */
[C---:B------:R-:W-:Y:S08]  /*10270*/  HMMA.16816.F32 R12, R56.reuse, R50, R12 ;  /* 0x00000032380c723c */ /* 0x040ff0000000180c */
[C---:B----4-:R-:W-:Y:S08]  /*10280*/  HMMA.16816.F32 R8, R56.reuse, R44, R8 ;  /* 0x0000002c3808723c */ /* 0x050ff00000001808 */
[----:B------:R-:W-:Y:S01]  /*10290*/  HMMA.16816.F32 R60, R56, R46, R60 ;  /* 0x0000002e383c723c */ /* 0x000fe2000000183c */
[----:B------:R-:W-:Y:S06]  /*102a0*/  BAR.SYNC.DEFER_BLOCKING 0x0 ;  /* 0x0000000000007b1d */ /* 0x000fec0000010000 */
[----:B------:R-:W-:Y:S05]  /*102b0*/  @!P4 BRA `(.L_x_2373) ;  /* 0x000002100000c947 */ /* 0x000fea0003800000 */
[----:B------:R-:W-:Y:S02]  /*102c0*/  IADD3 R2, -R158, 0x30, RZ ;  /* 0x000000309e027810 */ /* 0x000fe40007ffe1ff */
        /* <DEDUP_REMOVED lines=32> */
.L_x_2373:
[----:B-1----:R-:W-:Y:S01]  /*104d0*/  LOP3.LUT R3, R6, 0xffffffe0, RZ, 0xc0, !PT ;  /* 0xffffffe006037812 */ /* 0x002fe200078ec0ff */
        /* <DEDUP_REMOVED lines=16> */
[----:B------:R-:W-:Y:S04]  /*105e0*/  LDSM.16.MT88.4 R84, [R204+0x5880] ;  /* 0x00588000cc54783b */ /* 0x000fe80000004200 */
[----:B------:R-:W-:Y:S01]  /*105f0*/  ISETP.GT.AND P0, PT, R4, RZ, PT ;  /* 0x000000ff0400720c */ /* 0x000fe20003f04270 */
[----:B------:R-:W-:Y:S03]  /*10600*/  LDSM.16.MT88.4 R100, [R206+0x7080] ;  /* 0x00708000ce64783b */ /* 0x000fe60000004200 */
[----:B------:R-:W-:Y:S01]  /*10610*/  FSEL R26, R26, -INF , P0 ;  /* 0xff8000001a1a7808 */ /* 0x000fe20000000000 */
[----:B------:R-:W-:Y:S01]  /*10620*/  LDSM.16.MT88.4 R108, [R205+0x7080] ;  /* 0x00708000cd6c783b */ /* 0x000fe20000004200 */
[----:B------:R-:W-:-:S02]  /*10630*/  FSEL R24, R24, -INF , P0 ;  /* 0xff80000018187808 */ /* 0x000fc40000000000 */
[C---:B------:R-:W-:Y:S01]  /*10640*/  ISETP.GT.AND P0, PT, R4.reuse, 0x1, PT ;  /* 0x000000010400780c */ /* 0x040fe20003f04270 */
        /* <DEDUP_REMOVED lines=46> */
[----:B------:R-:W-:Y:S02]  /*10930*/  FMNMX.FTZ R2, R181, R2, !PT ;  /* 0x00000002b5027209 */ /* 0x000fe40007810000 */
[----:B------:R-:W-:Y:S02]  /*10940*/  FMNMX.FTZ R6, R19, R6, !PT ;  /* 0x0000000613067209 */ /* 0x000fe40007810000 */
[----:B------:R-:W-:Y:S02]  /*10950*/  FSEL R171, R62, -INF , P0 ;  /* 0xff8000003eab7808 */ /* 0x000fe40000000000 */
[----:B------:R-:W-:Y:S02]  /*10960*/  ISETP.GT.AND P0, PT, R4, 0x29, PT ;  /* 0x000000290400780c */ /* 0x000fe40003f04270 */
        /* <DEDUP_REMOVED lines=8> */
[----:B------:R-:W-:-:S03]  /*109f0*/  FMNMX.FTZ R2, R173, R2, !PT ;  /* 0x00000002ad027209 */ /* 0x000fc60007810000 */
[----:B------:R-:W-:Y:S01]  /*10a00*/  LDSM.16.MT88.4 R60, [R208+0x5880] ;  /* 0x00588000d03c783b */ /* 0x000fe20000004200 */
[----:B------:R-:W-:-:S04]  /*10a10*/  FMNMX.FTZ R2, R171, R2, !PT ;  /* 0x00000002ab027209 */ /* 0x000fc80007810000 */
[----:B------:R-:W-:-:S05]  /*10a20*/  FMNMX.FTZ R9, R169, R2, !PT ;  /* 0x00000002a9097209 */ /* 0x000fca0007810000 */
[----:B------:R-:W2:Y:S01]  /*10a30*/  SHFL.BFLY PT, R2, R9, 0x2, 0x1f ;  /* 0x0c401f0009027f89 */ /* 0x000ea200000e0000 */
[----:B-1----:R-:W-:-:S05]  /*10a40*/  FMNMX.FTZ R4, R11, R4, !PT ;  /* 0x000000040b047209 */ /* 0x002fca0007810000 */
[----:B------:R-:W1:Y:S01]  /*10a50*/  SHFL.BFLY PT, R3, R4, 0x1, 0x1f ;  /* 0x0c201f0004037f89 */ /* 0x000e6200000e0000 */
[----:B--2---:R-:W-:-:S03]  /*10a60*/  FMNMX.FTZ R2, R9, R2, !PT ;  /* 0x0000000209027209 */ /* 0x004fc60007810000 */
[----:B------:R-:W-:Y:S04]  /*10a70*/  LDSM.16.MT88.4 R8, [R206+0x4880] ;  /* 0x00488000ce08783b */ /* 0x000fe80000004200 */
[----:B------:R-:W2:Y:S01]  /*10a80*/  SHFL.BFLY PT, R157, R2, 0x1, 0x1f ;  /* 0x0c201f00029d7f89 */ /* 0x000ea200000e0000 */
[----:B-1----:R-:W-:-:S03]  /*10a90*/  FMNMX.FTZ R3, R4, R3, !PT ;  /* 0x0000000304037209 */ /* 0x002fc60007810000 */
[----:B------:R-:W-:Y:S01]  /*10aa0*/  LDSM.16.MT88.4 R4, [R204+0x8880] ;  /* 0x00888000cc04783b */ /* 0x000fe20000004200 */
[C---:B------:R-:W-:Y:S01]  /*10ab0*/  FSETP.NEU.FTZ.AND P0, PT, R3.reuse, -INF , PT ;  /* 0xff8000000300780b */ /* 0x040fe20003f1d000 */
[----:B------:R-:W-:-:S05]  /*10ac0*/  FMUL.FTZ R170, R3, c[0x0][0x2d0] ;  /* 0x0000b40003aa7a20 */ /* 0x000fca0000410000 */
[----:B------:R-:W-:Y:S02]  /*10ad0*/  FSEL R170, R170, RZ, P0 ;  /* 0x000000ffaaaa7208 */ /* 0x000fe40000000000 */
[----:B--2---:R-:W-:-:S03]  /*10ae0*/  FMNMX.FTZ R157, R2, R157, !PT ;  /* 0x0000009d029d7209 */ /* 0x004fc60007810000 */
[--C-:B------:R-:W-:Y:S02]  /*10af0*/  FFMA.FTZ R187, R39, c[0x0][0x2d0], -R170.reuse ;  /* 0x0000b40027bb7a23 */ /* 0x100fe400000108aa */
[--C-:B------:R-:W-:Y:S01]  /*10b00*/  FFMA.FTZ R2, R37, c[0x0][0x2d0], -R170.reuse ;  /* 0x0000b40025027a23 */ /* 0x100fe200000108aa */
[C---:B------:R-:W-:Y:S01]  /*10b10*/  FSETP.NEU.FTZ.AND P0, PT, R157.reuse, -INF , PT ;  /* 0xff8000009d00780b */ /* 0x040fe20003f1d000 */
[----:B------:R-:W1:Y:S01]  /*10b20*/  LDSM.16.MT88.4 R36, [R206+0x4080] ;  /* 0x00408000ce24783b */ /* 0x000e620000004200 */
        /* <DEDUP_REMOVED lines=9> */
[--C-:B------:R-:W-:Y:S01]  /*10bc0*/  FFMA.FTZ R188, R29, c[0x0][0x2d0], -R168.reuse ;  /* 0x0000b4001dbc7a23 */ /* 0x100fe200000108a8 */
[----:B------:R-:W-:Y:S01]  /*10bd0*/  LDSM.16.MT88.4 R24, [R208+0x4880] ;  /* 0x00488000d018783b */ /* 0x000fe20000004200 */
[--C-:B------:R-:W-:Y:S02]  /*10be0*/  FFMA.FTZ R191, R35, c[0x0][0x2d0], -R168.reuse ;  /* 0x0000b40023bf7a23 */ /* 0x100fe400000108a8 */
[----:B------:R-:W-:Y:S01]  /*10bf0*/  FFMA.FTZ R184, R33, c[0x0][0x2d0], -R168 ;  /* 0x0000b40021b87a23 */ /* 0x000fe200000108a8 */
[----:B------:R-:W2:Y:S01]  /*10c00*/  LDSM.16.MT88.4 R28, [R208+0x4080] ;  /* 0x00408000d01c783b */ /* 0x000ea20000004200 */
[----:B------:R-:W3:Y:S01]  /*10c10*/  MUFU.EX2 R186, R186 ;  /* 0x000000ba00ba7308 */ /* 0x000ee20000000800 */
[----:B------:R-:W-:-:S02]  /*10c20*/  FFMA.FTZ R221, R23, c[0x0][0x2d0], -R170 ;  /* 0x0000b40017dd7a23 */ /* 0x000fc400000108aa */
[----:B------:R-:W-:Y:S02]  /*10c30*/  FFMA.FTZ R0, R13, c[0x0][0x2d0], -R170 ;  /* 0x0000b4000d007a23 */ /* 0x000fe400000108aa */
[--C-:B------:R-:W-:Y:S02]  /*10c40*/  FFMA.FTZ R230, R21, c[0x0][0x2d0], -R168.reuse ;  /* 0x0000b40015e67a23 */ /* 0x100fe400000108a8 */
[--C-:B------:R-:W-:Y:S01]  /*10c50*/  FFMA.FTZ R229, R19, c[0x0][0x2d0], -R168.reuse ;  /* 0x0000b40013e57a23 */ /* 0x100fe200000108a8 */
[----:B------:R-:W4:Y:S01]  /*10c60*/  MUFU.EX2 R2, R2 ;  /* 0x0000000200027308 */ /* 0x000f220000000800 */
[--C-:B------:R-:W-:Y:S01]  /*10c70*/  FFMA.FTZ R231, R17, c[0x0][0x2d0], -R168.reuse ;  /* 0x0000b40011e77a23 */ /* 0x100fe200000108a8 */
[----:B------:R-:W-:Y:S01]  /*10c80*/  LDSM.16.MT88.4 R20, [R204+0x4880] ;  /* 0x00488000cc14783b */ /* 0x000fe20000004200 */
[----:B------:R-:W-:Y:S02]  /*10c90*/  FFMA.FTZ R228, R15, c[0x0][0x2d0], -R168 ;  /* 0x0000b4000fe47a23 */ /* 0x000fe400000108a8 */
[--C-:B------:R-:W-:Y:S01]  /*10ca0*/  FFMA.FTZ R232, R183, c[0x0][0x2d0], -R170.reuse ;  /* 0x0000b400b7e87a23 */ /* 0x100fe200000108aa */
[----:B------:R-:W1:Y:S01]  /*10cb0*/  LDSM.16.MT88.4 R16, [R205+0x4880] ;  /* 0x00488000cd10783b */ /* 0x000e620000004200 */
[--C-:B------:R-:W-:Y:S01]  /*10cc0*/  FFMA.FTZ R233, R181, c[0x0][0x2d0], -R170.reuse ;  /* 0x0000b400b5e97a23 */ /* 0x100fe200000108aa */
[----:B------:R-:W-:Y:S01]  /*10cd0*/  MUFU.EX2 R185, R185 ;  /* 0x000000b900b97308 */ /* 0x000fe20000000800 */
[----:B---3--:R-:W-:Y:S01]  /*10ce0*/  F2FP.PACK_AB R140, R186, R189 ;  /* 0x000000bdba8c723e */ /* 0x008fe200000000ff */
[----:B------:R-:W3:Y:S01]  /*10cf0*/  LDSM.16.MT88.4 R12, [R208+0x6080] ;  /* 0x00608000d00c783b */ /* 0x000ee20000004200 */
[----:B------:R-:W-:-:S02]  /*10d00*/  FFMA.FTZ R234, R179, c[0x0][0x2d0], -R170 ;  /* 0x0000b400b3ea7a23 */ /* 0x000fc400000108aa */
[----:B------:R-:W-:Y:S01]  /*10d10*/  FFMA.FTZ R239, R177, c[0x0][0x2d0], -R170 ;  /* 0x0000b400b1ef7a23 */ /* 0x000fe200000108aa */
[----:B------:R-:W-:Y:S01]  /*10d20*/  LDSM.16.MT88.4 R180, [R208+0x6880] ;  /* 0x00688000d0b4783b */ /* 0x000fe20000004200 */
[--C-:B------:R-:W-:Y:S01]  /*10d30*/  FFMA.FTZ R235, R175, c[0x0][0x2d0], -R168.reuse ;  /* 0x0000b400afeb7a23 */ /* 0x100fe200000108a8 */
[----:B------:R-:W2:Y:S01]  /*10d40*/  MUFU.EX2 R188, R188 ;  /* 0x000000bc00bc7308 */ /* 0x000ea20000000800 */
[----:B----4-:R-:W-:Y:S01]  /*10d50*/  F2FP.PACK_AB R142, R2, R187 ;  /* 0x000000bb028e723e */ /* 0x010fe200000000ff */
[--C-:B------:R-:W-:Y:S01]  /*10d60*/  FFMA.FTZ R236, R173, c[0x0][0x2d0], -R168.reuse ;  /* 0x0000b400adec7a23 */ /* 0x100fe200000108a8 */
[----:B------:R-:W-:Y:S01]  /*10d70*/  LDSM.16.MT88.4 R176, [R205+0x6880] ;  /* 0x00688000cdb0783b */ /* 0x000fe20000004200 */
[--C-:B------:R-:W-:Y:S02]  /*10d80*/  FFMA.FTZ R237, R171, c[0x0][0x2d0], -R168.reuse ;  /* 0x0000b400abed7a23 */ /* 0x100fe400000108a8 */
[----:B------:R-:W-:Y:S01]  /*10d90*/  FFMA.FTZ R238, R169, c[0x0][0x2d0], -R168 ;  /* 0x0000b400a9ee7a23 */ /* 0x000fe200000108a8 */
[----:B------:R-:W-:Y:S01]  /*10da0*/  LDSM.16.MT88.4 R172, [R204+0x6880] ;  /* 0x00688000ccac783b */ /* 0x000fe20000004200 */
[----:B------:R-:W-:Y:S01]  /*10db0*/  MUFU.EX2 R191, R191 ;  /* 0x000000bf00bf7308 */ /* 0x000fe20000000800 */
[----:B------:R-:W-:-:S02]  /*10dc0*/  FADD.FTZ R186, R189, R186 ;  /* 0x000000babdba7221 */ /* 0x000fc40000010000 */
[----:B------:R-:W-:Y:S02]  /*10dd0*/  LDSM.16.MT88.4 R168, [R208+0x8080] ;  /* 0x00808000d0a8783b */ /* 0x000fe40000004200 */
[----:B------:R-:W-:-:S03]  /*10de0*/  FADD.FTZ R187, R187, R186 ;  /* 0x000000babbbb7221 */ /* 0x000fc60000010000 */
[----:B------:R-:W4:Y:S01]  /*10df0*/  MUFU.EX2 R184, R184 ;  /* 0x000000b800b87308 */ /* 0x000f220000000800 */
[----:B--2---:R-:W-:Y:S01]  /*10e00*/  F2FP.PACK_AB R141, R188, R185 ;  /* 0x000000b9bc8d723e */ /* 0x004fe200000000ff */
[----:B------:R-:W-:Y:S02]  /*10e10*/  FADD.FTZ R188, R185, R188 ;  /* 0x000000bcb9bc7221 */ /* 0x000fe40000010000 */
[----:B------:R-:W-:-:S04]  /*10e20*/  FADD.FTZ R187, R2, R187 ;  /* 0x000000bb02bb7221 */ /* 0x000fc80000010000 */
[----:B------:R-:W-:Y:S01]  /*10e30*/  MUFU.EX2 R190, R190 ;  /* 0x000000be00be7308 */ /* 0x000fe20000000800 */
[----:B----4-:R-:W-:-:S07]  /*10e40*/  F2FP.PACK_AB R143, R184, R191 ;  /* 0x000000bfb88f723e */ /* 0x010fce00000000ff */
[----:B------:R-:W2:Y:S01]  /*10e50*/  MUFU.EX2 R159, R159 ;  /* 0x0000009f009f7308 */ /* 0x000ea20000000800 */
[----:B------:R-:W-:-:S04]  /*10e60*/  FADD.FTZ R191, R191, R188 ;  /* 0x000000bcbfbf7221 */ /* 0x000fc80000010000 */
[----:B------:R-:W-:Y:S01]  /*10e70*/  FADD.FTZ R191, R184, R191 ;  /* 0x000000bfb8bf7221 */ /* 0x000fe20000010000 */
[C---:B-1----:R-:W-:Y:S02]  /*10e80*/  HMMA.16816.F32 R32, R140.reuse, R36, RZ ;  /* 0x000000248c20723c */ /* 0x042fe400000018ff */
[----:B------:R-:W-:Y:S06]  /*10e90*/  MUFU.EX2 R221, R221 ;  /* 0x000000dd00dd7308 */ /* 0x000fec0000000800 */
[C---:B------:R-:W-:Y:S02]  /*10ea0*/  HMMA.16816.F32 R36, R140.reuse, R38, RZ ;  /* 0x000000268c24723c */ /* 0x040fe400000018ff */
[----:B------:R-:W-:Y:S06]  /*10eb0*/  MUFU.EX2 R0, R0 ;  /* 0x0000000000007308 */ /* 0x000fec0000000800 */
[C---:B------:R-:W-:Y:S02]  /*10ec0*/  HMMA.16816.F32 R152, R140.reuse, R28, RZ ;  /* 0x0000001c8c98723c */ /* 0x040fe400000018ff */
[----:B------:R-:W-:Y:S06]  /*10ed0*/  MUFU.EX2 R230, R230 ;  /* 0x000000e600e67308 */ /* 0x000fec0000000800 */
[C---:B------:R-:W-:Y:S02]  /*10ee0*/  HMMA.16816.F32 R40, R140.reuse, R44, RZ ;  /* 0x0000002c8c28723c */ /* 0x040fe400000018ff */
[----:B------:R-:W1:Y:S06]  /*10ef0*/  MUFU.EX2 R229, R229 ;  /* 0x000000e500e57308 */ /* 0x000e6c0000000800 */
[C---:B------:R-:W-:Y:S02]  /*10f00*/  HMMA.16816.F32 R48, R140.reuse, R52, RZ ;  /* 0x000000348c30723c */ /* 0x040fe400000018ff */
[----:B------:R-:W-:Y:S06]  /*10f10*/  MUFU.EX2 R231, R231 ;  /* 0x000000e700e77308 */ /* 0x000fec0000000800 */
[C---:B------:R-:W-:Y:S02]  /*10f20*/  HMMA.16816.F32 R56, R140.reuse, R60, RZ ;  /* 0x0000003c8c38723c */ /* 0x040fe400000018ff */
[----:B------:R-:W4:Y:S06]  /*10f30*/  MUFU.EX2 R228, R228 ;  /* 0x000000e400e47308 */ /* 0x000f2c0000000800 */
[C---:B------:R-:W-:Y:S02]  /*10f40*/  HMMA.16816.F32 R64, R140.reuse, R68, RZ ;  /* 0x000000448c40723c */ /* 0x040fe400000018ff */
[----:B------:R-:W-:Y:S06]  /*10f50*/  MUFU.EX2 R232, R232 ;  /* 0x000000e800e87308 */ /* 0x000fec0000000800 */
[C---:B------:R-:W-:Y:S02]  /*10f60*/  HMMA.16816.F32 R72, R140.reuse, R76, RZ ;  /* 0x0000004c8c48723c */ /* 0x040fe400000018ff */
[----:B------:R-:W1:Y:S06]  /*10f70*/  MUFU.EX2 R233, R233 ;  /* 0x000000e900e97308 */ /* 0x000e6c0000000800 */
[C---:B------:R-:W-:Y:S02]  /*10f80*/  HMMA.16816.F32 R80, R140.reuse, R84, RZ ;  /* 0x000000548c50723c */ /* 0x040fe400000018ff */
[----:B------:R-:W-:Y:S06]  /*10f90*/  MUFU.EX2 R234, R234 ;  /* 0x000000ea00ea7308 */ /* 0x000fec0000000800 */
[C---:B-----5:R-:W-:Y:S02]  /*10fa0*/  HMMA.16816.F32 R88, R140.reuse, R92, RZ ;  /* 0x0000005c8c58723c */ /* 0x060fe400000018ff */
        /* <DEDUP_REMOVED lines=28> */
[----:B-1----:R-:W-:Y:S01]  /*11170*/  F2FP.PACK_AB R5, R229, R230 ;  /* 0x000000e6e505723e */ /* 0x002fe200000000ff */
[----:B------:R-:W-:-:S02]  /*11180*/  FADD.FTZ R190, R190, R187 ;  /* 0x000000bbbebe7221 */ /* 0x000fc40000010000 */
[----:B------:R-:W-:Y:S02]  /*11190*/  FADD.FTZ R230, R230, R191 ;  /* 0x000000bfe6e67221 */ /* 0x000fe40000010000 */
[----:B------:R-:W-:Y:S01]  /*111a0*/  FADD.FTZ R190, R159, R190 ;  /* 0x000000be9fbe7221 */ /* 0x000fe20000010000 */
[----:B------:R-:W-:Y:S01]  /*111b0*/  F2FP.PACK_AB R6, R0, R221 ;  /* 0x000000dd0006723e */ /* 0x000fe200000000ff */
[----:B------:R-:W-:Y:S01]  /*111c0*/  FADD.FTZ R230, R229, R230 ;  /* 0x000000e6e5e67221 */ /* 0x000fe20000010000 */
[----:B----4-:R-:W-:Y:S01]  /*111d0*/  F2FP.PACK_AB R7, R228, R231 ;  /* 0x000000e7e407723e */ /* 0x010fe200000000ff */
[----:B------:R-:W-:Y:S02]  /*111e0*/  FADD.FTZ R221, R221, R190 ;  /* 0x000000bedddd7221 */ /* 0x000fe40000010000 */
[----:B------:R-:W-:Y:S02]  /*111f0*/  FADD.FTZ R231, R231, R230 ;  /* 0x000000e6e7e77221 */ /* 0x000fe40000010000 */
[----:B------:R-:W-:-:S02]  /*11200*/  FADD.FTZ R221, R0, R221 ;  /* 0x000000dd00dd7221 */ /* 0x000fc40000010000 */
[----:B------:R-:W-:Y:S01]  /*11210*/  HMMA.16816.F32 R32, R4, R8, R32 ;  /* 0x000000080420723c */ /* 0x000fe20000001820 */
[----:B------:R-:W-:-:S07]  /*11220*/  FADD.FTZ R228, R228, R231 ;  /* 0x000000e7e4e47221 */ /* 0x000fce0000010000 */
[C---:B------:R-:W-:Y:S01]  /*11230*/  HMMA.16816.F32 R36, R4.reuse, R10, R36 ;  /* 0x0000000a0424723c */ /* 0x040fe20000001824 */
[----:B------:R-:W1:Y:S07]  /*11240*/  LDSM.16.MT88.4 R8, [R205+0x6080] ;  /* 0x00608000cd08783b */ /* 0x000e6e0000004200 */
[C---:B------:R-:W-:Y:S08]  /*11250*/  HMMA.16816.F32 R152, R4.reuse, R24, R152 ;  /* 0x000000180498723c */ /* 0x040ff00000001898 */
[C---:B------:R-:W-:Y:S01]  /*11260*/  HMMA.16816.F32 R28, R4.reuse, R26, R28 ;  /* 0x0000001a041c723c */ /* 0x040fe2000000181c */
[----:B------:R-:W-:Y:S07]  /*11270*/  LDSM.16.MT88.4 R24, [R206+0x7880] ;  /* 0x00788000ce18783b */ /* 0x000fee0000004200 */
        /* <DEDUP_REMOVED lines=106> */
.L_x_2377:
        /* <DEDUP_REMOVED lines=20> */
[--C-:B------:R-:W-:Y:S01]  /*11a60*/  @P1 IMAD.X R166, R163, 0x1, R227.reuse, P0 ;  /* 0x00000001a3a61824 */ /* 0x100fe200000e06e3 */
[----:B------:R-:W-:Y:S05]  /*11a70*/  @P1 IADD3 R165, P0, R159, UR14, RZ ;  /* 0x0000000e9fa51c10 */ /* 0x000fea000ff1e0ff */
[C---:B------:R-:W-:Y:S01]  /*11a80*/  @P1 IMAD.X R162, R163.reuse, 0x1, R156, P0 ;  /* 0x00000001a3a21824 */ /* 0x040fe200000e069c */
        /* <DEDUP_REMOVED lines=10> */
[C---:B------:R-:W-:Y:S02]  /*11b30*/  @P1 LEA R168, P0, R161.reuse, c[0x0][0x1c8], 0x1 ;  /* 0x00007200a1a81a11 */ /* 0x040fe400078008ff */
[----:B------:R-:W-:Y:S02]  /*11b40*/  ISETP.NE.AND P3, PT, R164, RZ, PT ;  /* 0x000000ffa400720c */ /* 0x000fe40003f65270 */
[----:B------:R-:W-:Y:S02]  /*11b50*/  @P1 LEA.HI.X R169, R161, c[0x0][0x1cc], R160, 0x1, P0 ;  /* 0x00007300a1a91a11 */ /* 0x000fe400000f0ca0 */
[----:B------:R-:W-:Y:S05]  /*11b60*/  IADD3 R161, P0, R222, 0xc0, RZ ;  /* 0x000000c0dea17810 */ /* 0x000fea0007f1e0ff */
[--C-:B------:R-:W-:Y:S01]  /*11b70*/  IMAD.X R160, RZ, RZ, R227.reuse, P0 ;  /* 0x000000ffffa07224 */ /* 0x100fe200000e06e3 */
[----:B------:R-:W-:Y:S05]  /*11b80*/  @P1 IADD3 R165, P0, R161, UR14, RZ ;  /* 0x0000000ea1a51c10 */ /* 0x000fea000ff1e0ff */
[----:B------:R-:W-:Y:S01]  /*11b90*/  @P1 IMAD.X R162, R163, 0x1, R160, P0 ;  /* 0x00000001a3a21824 */ /* 0x000fe200000e06a0 */
        /* <DEDUP_REMOVED lines=9> */
[C---:B------:R-:W-:Y:S01]  /*11c30*/  @P0 IMAD.X R156, R163.reuse, 0x1, R156, P2 ;  /* 0x00000001a39c0824 */ /* 0x040fe200010e069c */
[----:B------:R-:W-:Y:S05]  /*11c40*/  @P0 IADD3 R158, P2, R158, UR6, RZ ;  /* 0x000000069e9e0c10 */ /* 0x000fea000ff5e0ff */
[----:B------:R-:W-:Y:S01]  /*11c50*/  @P0 IMAD.X R165, R163, 0x1, R2, P2 ;  /* 0x00000001a3a50824 */ /* 0x000fe200010e0602 */
        /* <DEDUP_REMOVED lines=24> */
.L_x_2375:
[----:B------:R-:W-:Y:S04]  /*11de0*/  DEPBAR.LE SB0, 0x0 ;  /* 0x000080000000791a */ /* 0x000fe80000000000 */
[----:B------:R-:W-:Y:S01]  /*11df0*/  BAR.SYNC.DEFER_BLOCKING 0x0 ;  /* 0x0000000000007b1d */ /* 0x000fe20000010000 */
[----:B------:R-:W-:Y:S01]  /*11e00*/  USHF.R.S32.HI UR6, URZ, 0x1f, UR11 ;  /* 0x0000001f3f067899 */ /* 0x000fe2000801140b */
[----:B------:R-:W-:Y:S01]  /*11e10*/  LOP3.LUT P4, RZ, R217, 0x1, RZ, 0xc0, !PT ;  /* 0x00000001d9ff7812 */ /* 0x000fe2000788c0ff */
[----:B------:R-:W-:Y:S02]  /*11e20*/  UIMAD.WIDE.U32 UR14, UR11, UR4, URZ ;  /* 0x000000040b0e72a5 */ /* 0x000fe4000f8e003f */
[----:B------:R-:W-:Y:S04]  /*11e30*/  UIMAD UR6, UR6, UR4, URZ ;  /* 0x00000004060672a4 */ /* 0x000fe8000f8e023f */
[----:B------:R-:W-:Y:S04]  /*11e40*/  UIMAD UR6, UR11, UR5, UR6 ;  /* 0x000000050b0672a4 */ /* 0x000fe8000f8e0206 */
[----:B------:R-:W-:Y:S02]  /*11e50*/  UIADD3 UR6, UR15, UR6, URZ ;  /* 0x000000060f067290 */ /* 0x000fe4000fffe03f */
[----:B------:R-:W-:Y:S02]  /*11e60*/  UIMAD.WIDE.U32 UR14, UR14, 0x30, URZ ;  /* 0x000000300e0e78a5 */ /* 0x000fe4000f8e003f */
[----:B------:R-:W-:Y:S04]  /*11e70*/  UIMAD UR6, UR6, 0x30, URZ ;  /* 0x00000030060678a4 */ /* 0x000fe8000f8e023f */
[----:B------:R-:W-:Y:S01]  /*11e80*/  UIADD3 UR6, UR15, UR6, URZ ;  /* 0x000000060f067290 */ /* 0x000fe2000fffe03f */
[----:B------:R-:W-:Y:S01]  /*11e90*/  IADD3 R17, P0, R218, UR14, RZ ;  /* 0x0000000eda117c10 */ /* 0x000fe2000ff1e0ff */
[----:B------:R-:W-:Y:S01]  /*11ea0*/  LDSM.16.M88.4 R160, [R214] ;  /* 0x00000000d6a0783b */ /* 0x000fe20000000200 */
[----:B------:R-:W-:Y:S02]  /*11eb0*/  IADD3 R19, P1, R232, UR14, RZ ;  /* 0x0000000ee8137c10 */ /* 0x000fe4000ff3e0ff */
[----:B------:R-:W-:Y:S01]  /*11ec0*/  LEA R24, P2, R17, c[0x0][0x1f8], 0x1 ;  /* 0x00007e0011187a11 */ /* 0x000fe200078408ff */
[----:B------:R-:W1:Y:S01]  /*11ed0*/  LDSM.16.M88.4 R164, [R213+0xa080] ;  /* 0x00a08000d5a4783b */ /* 0x000e620000000200 */
[----:B------:R-:W-:Y:S02]  /*11ee0*/  IADD3.X R0, R225, UR6, RZ, P0, !PT ;  /* 0x00000006e1007c10 */ /* 0x000fe400087fe4ff */
[----:B------:R-:W-:Y:S01]  /*11ef0*/  IADD3.X R2, R229, UR6, RZ, P1, !PT ;  /* 0x00000006e5027c10 */ /* 0x000fe20008ffe4ff */
[----:B------:R-:W2:Y:S01]  /*11f00*/  LDSM.16.M88.4 R168, [R213+0xa880] ;  /* 0x00a88000d5a8783b */ /* 0x000ea20000000200 */
[----:B------:R-:W-:Y:S02]  /*11f10*/  LEA R248, P1, R19, c[0x0][0x1f8], 0x1 ;  /* 0x00007e0013f87a11 */ /* 0x000fe400078208ff */
[----:B------:R-:W-:Y:S01]  /*11f20*/  LEA.HI.X R25, R17, c[0x0][0x1fc], R0, 0x1, P2 ;  /* 0x00007f0011197a11 */ /* 0x000fe200010f0c00 */
[----:B------:R-:W3:Y:S01]  /*11f30*/  LDSM.16.M88.4 R172, [R213+0xb080] ;  /* 0x00b08000d5ac783b */ /* 0x000ee20000000200 */
[----:B------:R-:W-:Y:S02]  /*11f40*/  IADD3 R17, P0, R231, UR14, RZ ;  /* 0x0000000ee7117c10 */ /* 0x000fe4000ff1e0ff */
[----:B------:R-:W-:Y:S01]  /*11f50*/  LEA.HI.X R249, R19, c[0x0][0x1fc], R2, 0x1, P1 ;  /* 0x00007f0013f97a11 */ /* 0x000fe200008f0c02 */
[----:B------:R-:W-:Y:S01]  /*11f60*/  LDSM.16.M88.4 R176, [R211] ;  /* 0x00000000d3b0783b */ /* 0x000fe20000000200 */
[----:B------:R-:W-:Y:S02]  /*11f70*/  IADD3 R19, P1, R230, UR14, RZ ;  /* 0x0000000ee6137c10 */ /* 0x000fe4000ff3e0ff */
[----:B------:R-:W-:Y:S01]  /*11f80*/  IADD3.X R0, R228, UR6, RZ, P0, !PT ;  /* 0x00000006e4007c10 */ /* 0x000fe200087fe4ff */
[----:B------:R-:W-:Y:S01]  /*11f90*/  LDSM.16.M88.4 R180, [R203] ;  /* 0x00000000cbb4783b */ /* 0x000fe20000000200 */
[----:B------:R-:W-:Y:S02]  /*11fa0*/  LEA R246, P0, R17, c[0x0][0x1f8], 0x1 ;  /* 0x00007e0011f67a11 */ /* 0x000fe400078008ff */
[----:B------:R-:W-:Y:S01]  /*11fb0*/  LEA R244, P2, R19, c[0x0][0x1f8], 0x1 ;  /* 0x00007e0013f47a11 */ /* 0x000fe200078408ff */
[----:B------:R-:W-:Y:S01]  /*11fc0*/  LDSM.16.M88.4 R184, [R202] ;  /* 0x00000000cab8783b */ /* 0x000fe20000000200 */
[----:B------:R-:W-:Y:S02]  /*11fd0*/  IADD3.X R16, R221, UR6, RZ, P1, !PT ;  /* 0x00000006dd107c10 */ /* 0x000fe40008ffe4ff */
[----:B------:R-:W-:Y:S02]  /*11fe0*/  LEA.HI.X R247, R17, c[0x0][0x1fc], R0, 0x1, P0 ;  /* 0x00007f0011f77a11 */ /* 0x000fe400000f0c00 */
[C---:B------:R-:W-:Y:S02]  /*11ff0*/  @!P3 LEA R17, P0, R234.reuse, UR14, 0x5 ;  /* 0x0000000eea11bc11 */ /* 0x040fe4000f8028ff */
[----:B------:R-:W-:Y:S02]  /*12000*/  LEA.HI.X R245, R19, c[0x0][0x1fc], R16, 0x1, P2 ;  /* 0x00007f0013f57a11 */ /* 0x000fe400010f0c10 */
[----:B------:R-:W-:Y:S02]  /*12010*/  LOP3.LUT P2, RZ, R217, 0x2, RZ, 0xc0, !PT ;  /* 0x00000002d9ff7812 */ /* 0x000fe4000784c0ff */
[C---:B------:R-:W-:Y:S02]  /*12020*/  @!P3 IADD3 R2, P1, R17.reuse, R218, RZ ;  /* 0x000000da1102b210 */ /* 0x040fe40007f3e0ff */
[----:B------:R-:W-:Y:S02]  /*12030*/  @!P3 LEA.HI.X R0, R234, UR6, R233, 0x5, P0 ;  /* 0x00000006ea00bc11 */ /* 0x000fe400080f2ce9 */
[C---:B------:R-:W-:Y:S03]  /*12040*/  @!P3 IADD3 R16, P0, R17.reuse, R232, RZ ;  /* 0x000000e81110b210 */ /* 0x040fe60007f1e0ff */
[----:B------:R-:W-:Y:S01]  /*12050*/  @!P3 IMAD.X R21, R0, 0x1, R225, P1 ;  /* 0x000000010015b824 */ /* 0x000fe200008e06e1 */
[----:B------:R-:W-:Y:S01]  /*12060*/  @!P3 LEA R250, P1, R2, c[0x0][0x1f8], 0x1 ;  /* 0x00007e0002faba11 */ /* 0x000fe200078208ff */
[C---:B-1----:R-:W-:Y:S03]  /*12070*/  HMMA.16816.F32 R4, R160.reuse, R164, RZ ;  /* 0x000000a4a004723c */ /* 0x042fe600000018ff */
[----:B------:R-:W-:Y:S01]  /*12080*/  @!P3 IMAD.X R19, R0, 0x1, R229, P0 ;  /* 0x000000010013b824 */ /* 0x000fe200000e06e5 */
[----:B------:R-:W-:Y:S02]  /*12090*/  @!P3 LEA R158, P0, R16, c[0x0][0x1f8], 0x1 ;  /* 0x00007e00109eba11 */ /* 0x000fe400078008ff */
[----:B------:R-:W-:Y:S02]  /*120a0*/  @!P3 LEA.HI.X R251, R2, c[0x0][0x1fc], R21, 0x1, P1 ;  /* 0x00007f0002fbba11 */ /* 0x000fe400008f0c15 */
[C---:B------:R-:W-:Y:S01]  /*120b0*/  HMMA.16816.F32 R8, R160.reuse, R166, RZ ;  /* 0x000000a6a008723c */ /* 0x040fe200000018ff */
[----:B------:R-:W1:Y:S03]  /*120c0*/  LDSM.16.M88.4 R164, [R212] ;  /* 0x00000000d4a4783b */ /* 0x000e660000000200 */
[----:B------:R-:W-:Y:S01]  /*120d0*/  @!P3 LEA.HI.X R159, R16, c[0x0][0x1fc], R19, 0x1, P0 ;  /* 0x00007f00109fba11 */ /* 0x000fe200000f0c13 */
[----:B------:R-:W-:Y:S01]  /*120e0*/  @!PT LDS RZ, [RZ] ;  /* 0x00000000fffff984 */ /* 0x000fe20000000800 */
[----:B------:R-:W-:Y:S01]  /*120f0*/  @!PT LDS RZ, [RZ] ;  /* 0x00000000fffff984 */ /* 0x000fe20000000800 */
[----:B------:R-:W-:Y:S01]  /*12100*/  @!PT LDS RZ, [RZ] ;  /* 0x00000000fffff984 */ /* 0x000fe20000000800 */
[----:B------:R4:W-:Y:S01]  /*12110*/  LDGSTS.E.BYPASS.LTC128B.128 [R220+0x4080], [R24.64], !P2 ;  /* 0x0408000018dc7fae */ /* 0x0009e2000d101d4c */
[C---:B------:R-:W-:Y:S02]  /*12120*/  @!P3 IADD3 R2, P1, R17.reuse, R231, RZ ;  /* 0x000000e71102b210 */ /* 0x040fe40007f3e0ff */
[C---:B--2---:R-:W-:Y:S01]  /*12130*/  HMMA.16816.F32 R12, R160.reuse, R168, RZ ;  /* 0x000000a8a00c723c */ /* 0x044fe200000018ff */
[----:B------:R-:W-:Y:S01]  /*12140*/  @!P3 IADD3 R17, P0, R17, R230, RZ ;  /* 0x000000e61111b210 */ /* 0x000fe20007f1e0ff */
[----:B------:R2:W-:Y:S02]  /*12150*/  LDGSTS.E.BYPASS.LTC128B.128 [R220+0x5880], [R248.64], !P4 ;  /* 0x05880000f8dc7fae */ /* 0x0005e4000e101d4c */
[----:B------:R-:W-:Y:S01]  /*12160*/  @!P3 IMAD.X R19, R0, 0x1, R228, P1 ;  /* 0x000000010013b824 */ /* 0x000fe200008e06e4 */
[----:B------:R-:W-:Y:S01]  /*12170*/  @!P3 LEA R242, P1, R2, c[0x0][0x1f8], 0x1 ;  /* 0x00007e0002f2ba11 */ /* 0x000fe200078208ff */
[----:B------:R-:W-:Y:S01]  /*12180*/  @!P3 IMAD.X R0, R0, 0x1, R221, P0 ;  /* 0x000000010000b824 */ /* 0x000fe200000e06dd */
[C---:B------:R-:W-:Y:S01]  /*12190*/  @!P3 LEA R240, P0, R17.reuse, c[0x0][0x1f8], 0x1 ;  /* 0x00007e0011f0ba11 */ /* 0x040fe200078008ff */
[----:B------:R2:W-:Y:S01]  /*121a0*/  LDGSTS.E.BYPASS.LTC128B.128 [R220+0x7080], [R246.64], !P6 ;  /* 0x07080000f6dc7fae */ /* 0x0005e2000f101d4c */
[----:B------:R-:W-:Y:S03]  /*121b0*/  @!P3 LEA.HI.X R243, R2, c[0x0][0x1fc], R19, 0x1, P1 ;  /* 0x00007f0002f3ba11 */ /* 0x000fe600008f0c13 */
[----:B------:R-:W-:Y:S01]  /*121c0*/  @!P3 LEA.HI.X R241, R17, c[0x0][0x1fc], R0, 0x1, P0 ;  /* 0x00007f0011f1ba11 */ /* 0x000fe200000f0c00 */
[----:B------:R2:W-:Y:S01]  /*121d0*/  LDGSTS.E.BYPASS.LTC128B.128 [R220+0x8880], [R244.64], !P5 ;  /* 0x08880000f4dc7fae */ /* 0x0005e2000e901d4c */
[C---:B------:R-:W-:Y:S01]  /*121e0*/  HMMA.16816.F32 R16, R160.reuse, R170, RZ ;  /* 0x000000aaa010723c */ /* 0x040fe200000018ff */
[----:B------:R-:W-:Y:S02]  /*121f0*/  IMAD.MOV.U32 R0, RZ, RZ, R3 ;  /* 0x000000ffff007224 */ /* 0x000fe400078e0003 */
[----:B------:R2:W-:Y:S04]  /*12200*/  @!P3 LDGSTS.E.BYPASS.LTC128B.128 [R220+0x5080], [R250.64], !P2 ;  /* 0x05080000fadcbfae */ /* 0x0005e8000d101d4c */
[----:B------:R2:W-:Y:S01]  /*12210*/  @!P3 LDGSTS.E.BYPASS.LTC128B.128 [R220+0x6880], [R158.64], !P4 ;  /* 0x068800009edcbfae */ /* 0x0005e2000e101d4c */
[C---:B---3--:R-:W-:Y:S01]  /*12220*/  HMMA.16816.F32 R20, R160.reuse, R172, RZ ;  /* 0x000000aca014723c */ /* 0x048fe200000018ff */
[----:B------:R-:W-:Y:S02]  /*12230*/  ISETP.LT.AND P4, PT, RZ, UR11, PT ;  /* 0x0000000bff007c0c */ /* 0x000fe4000bf81270 */
[----:B------:R2:W-:Y:S04]  /*12240*/  @!P3 LDGSTS.E.BYPASS.LTC128B.128 [R220+0x8080], [R242.64], !P6 ;  /* 0x08080000f2dcbfae */ /* 0x0005e8000f101d4c */
[----:B------:R2:W-:Y:S01]  /*12250*/  @!P3 LDGSTS.E.BYPASS.LTC128B.128 [R220+0x9880], [R240.64], !P5 ;  /* 0x09880000f0dcbfae */ /* 0x0005e2000e901d4c */
[----:B----4-:R-:W-:Y:S03]  /*12260*/  HMMA.16816.F32 R24, R160, R174, RZ ;  /* 0x000000aea018723c */ /* 0x010fe600000018ff */
[----:B------:R-:W-:Y:S04]  /*12270*/  LDSM.16.M88.4 R168, [R210] ;  /* 0x00000000d2a8783b */ /* 0x000fe80000000200 */
[----:B------:R-:W0:Y:S01]  /*12280*/  LDGDEPBAR ;  /* 0x00000000000079af */ /* 0x000e220000000000 */
[C---:B-1----:R-:W-:Y:S03]  /*12290*/  HMMA.16816.F32 R4, R164.reuse, R176, R4 ;  /* 0x000000b0a404723c */ /* 0x042fe60000001804 */
[----:B------:R-:W1:Y:S04]  /*122a0*/  LDSM.16.M88.4 R188, [R207+0xa080] ;  /* 0x00a08000cfbc783b */ /* 0x000e680000000200 */
[----:B------:R-:W3:Y:S01]  /*122b0*/  LDSM.16.M88.4 R160, [R207+0xa880] ;  /* 0x00a88000cfa0783b */ /* 0x000ee20000000200 */
[C---:B------:R-:W-:Y:S03]  /*122c0*/  HMMA.16816.F32 R8, R164.reuse, R178, R8 ;  /* 0x000000b2a408723c */ /* 0x040fe60000001808 */
[----:B------:R-:W4:Y:S04]  /*122d0*/  LDSM.16.M88.4 R172, [R207+0xb080] ;  /* 0x00b08000cfac783b */ /* 0x000f280000000200 */
[----:B------:R-:W-:Y:S01]  /*122e0*/  LDSM.16.M88.4 R176, [R209] ;  /* 0x00000000d1b0783b */ /* 0x000fe20000000200 */
[C---:B------:R-:W-:Y:S08]  /*122f0*/  HMMA.16816.F32 R12, R164.reuse, R180, R12 ;  /* 0x000000b4a40c723c */ /* 0x040ff0000000180c */
[C---:B------:R-:W-:Y:S01]  /*12300*/  HMMA.16816.F32 R16, R164.reuse, R182, R16 ;  /* 0x000000b6a410723c */ /* 0x040fe20000001810 */
[----:B------:R-:W5:Y:S07]  /*12310*/  LDSM.16.M88.4 R180, [R201] ;  /* 0x00000000c9b4783b */ /* 0x000f6e0000000200 */
[C---:B------:R-:W-:Y:S08]  /*12320*/  HMMA.16816.F32 R20, R164.reuse, R184, R20 ;  /* 0x000000b8a414723c */ /* 0x040ff00000001814 */
[----:B------:R-:W-:Y:S01]  /*12330*/  HMMA.16816.F32 R24, R164, R186, R24 ;  /* 0x000000baa418723c */ /* 0x000fe20000001818 */
[----:B------:R-:W2:Y:S04]  /*12340*/  LDSM.16.M88.4 R164, [R201+0x800] ;  /* 0x00080000c9a4783b */ /* 0x000ea80000000200 */
[----:B------:R-:W2:Y:S03]  /*12350*/  LDSM.16.M88.4 R184, [R201+0x1000] ;  /* 0x00100000c9b8783b */ /* 0x000ea60000000200 */
[C---:B-1----:R-:W-:Y:S08]  /*12360*/  HMMA.16816.F32 R4, R168.reuse, R188, R4 ;  /* 0x000000bca804723c */ /* 0x042ff00000001804 */
[C---:B------:R-:W-:Y:S01]  /*12370*/  HMMA.16816.F32 R8, R168.reuse, R190, R8 ;  /* 0x000000bea808723c */ /* 0x040fe20000001808 */
[----:B------:R-:W-:Y:S07]  /*12380*/  LDSM.16.M88.4 R188, [R213+0xb880] ;  /* 0x00b88000d5bc783b */ /* 0x000fee0000000200 */
[C---:B---3--:R-:W-:Y:S08]  /*12390*/  HMMA.16816.F32 R12, R168.reuse, R160, R12 ;  /* 0x000000a0a80c723c */ /* 0x048ff0000000180c */
[C---:B------:R-:W-:Y:S01]  /*123a0*/  HMMA.16816.F32 R16, R168.reuse, R162, R16 ;  /* 0x000000a2a810723c */ /* 0x040fe20000001810 */
[----:B------:R-:W1:Y:S07]  /*123b0*/  LDSM.16.M88.4 R160, [R214+0x4000] ;  /* 0x00400000d6a0783b */ /* 0x000e6e0000000200 */
[C---:B----4-:R-:W-:Y:S08]  /*123c0*/  HMMA.16816.F32 R20, R168.reuse, R172, R20 ;  /* 0x000000aca814723c */ /* 0x050ff00000001814 */
[----:B------:R-:W-:Y:S01]  /*123d0*/  HMMA.16816.F32 R24, R168, R174, R24 ;  /* 0x000000aea818723c */ /* 0x000fe20000001818 */
[----:B------:R-:W3:Y:S04]  /*123e0*/  LDSM.16.M88.4 R168, [R213+0xc080] ;  /* 0x00c08000d5a8783b */ /* 0x000ee80000000200 */
[----:B------:R-:W4:Y:S03]  /*123f0*/  LDSM.16.M88.4 R172, [R213+0xc880] ;  /* 0x00c88000d5ac783b */ /* 0x000f260000000200 */
[C---:B-----5:R-:W-:Y:S08]  /*12400*/  HMMA.16816.F32 R4, R176.reuse, R180, R4 ;  /* 0x000000b4b004723c */ /* 0x060ff00000001804 */
[C---:B------:R-:W-:Y:S01]  /*12410*/  HMMA.16816.F32 R8, R176.reuse, R182, R8 ;  /* 0x000000b6b008723c */ /* 0x040fe20000001808 */
[----:B------:R-:W-:Y:S07]  /*12420*/  LDSM.16.M88.4 R180, [R200] ;  /* 0x00000000c8b4783b */ /* 0x000fee0000000200 */
[C---:B--2---:R-:W-:Y:S08]  /*12430*/  HMMA.16816.F32 R12, R176.reuse, R164, R12 ;  /* 0x000000a4b00c723c */ /* 0x044ff0000000180c */
[C---:B------:R-:W-:Y:S01]  /*12440*/  HMMA.16816.F32 R16, R176.reuse, R166, R16 ;  /* 0x000000a6b010723c */ /* 0x040fe20000001810 */
[----:B------:R-:W2:Y:S07]  /*12450*/  LDSM.16.M88.4 R164, [R212+0x4000] ;  /* 0x00400000d4a4783b */ /* 0x000eae0000000200 */
[C---:B------:R-:W-:Y:S08]  /*12460*/  HMMA.16816.F32 R20, R176.reuse, R184, R20 ;  /* 0x000000b8b014723c */ /* 0x040ff00000001814 */
[----:B------:R-:W-:Y:S01]  /*12470*/  HMMA.16816.F32 R24, R176, R186, R24 ;  /* 0x000000bab018723c */ /* 0x000fe20000001818 */
[----:B------:R-:W5:Y:S04]  /*12480*/  LDSM.16.M88.4 R176, [R199] ;  /* 0x00000000c7b0783b */ /* 0x000f680000000200 */
[----:B------:R-:W2:Y:S03]  /*12490*/  LDSM.16.M88.4 R184, [R198] ;  /* 0x00000000c6b8783b */ /* 0x000ea60000000200 */
        /* <DEDUP_REMOVED lines=10> */
[C---:B--2---:R-:W-:Y:S08]  /*12540*/  HMMA.16816.F32 R4, R164.reuse, R180, R4 ;  /* 0x000000b4a404723c */ /* 0x044ff00000001804 */
[C---:B------:R-:W-:Y:S01]  /*12550*/  HMMA.16816.F32 R8, R164.reuse, R182, R8 ;  /* 0x000000b6a408723c */ /* 0x040fe20000001808 */
[----:B------:R-:W-:Y:S07]  /*12560*/  LDSM.16.M88.4 R180, [R201+0x1800] ;  /* 0x00180000c9b4783b */ /* 0x000fee0000000200 */
[C---:B-----5:R-:W-:Y:S08]  /*12570*/  HMMA.16816.F32 R12, R164.reuse, R176, R12 ;  /* 0x000000b0a40c723c */ /* 0x060ff0000000180c */
[C---:B------:R-:W-:Y:S01]  /*12580*/  HMMA.16816.F32 R16, R164.reuse, R178, R16 ;  /* 0x000000b2a410723c */ /* 0x040fe20000001810 */
[----:B------:R-:W2:Y:S07]  /*12590*/  LDSM.16.M88.4 R176, [R209+0x4000] ;  /* 0x00400000d1b0783b */ /* 0x000eae0000000200 */
[C---:B------:R-:W-:Y:S08]  /*125a0*/  HMMA.16816.F32 R20, R164.reuse, R184, R20 ;  /* 0x000000b8a414723c */ /* 0x040ff00000001814 */
[----:B------:R-:W-:Y:S01]  /*125b0*/  HMMA.16816.F32 R24, R164, R186, R24 ;  /* 0x000000baa418723c */ /* 0x000fe20000001818 */
[----:B------:R-:W5:Y:S04]  /*125c0*/  LDSM.16.M88.4 R164, [R201+0x2000] ;  /* 0x00200000c9a4783b */ /* 0x000f680000000200 */
        /* <DEDUP_REMOVED lines=13> */
[----:B------:R-:W-:Y:S07]  /*126a0*/  LDSM.16.M88.4 R180, [R197] ;  /* 0x00000000c5b4783b */ /* 0x000fee0000000200 */
[C---:B-----5:R-:W-:Y:S08]  /*126b0*/  HMMA.16816.F32 R12, R176.reuse, R164, R12 ;  /* 0x000000a4b00c723c */ /* 0x060ff0000000180c */
        /* <DEDUP_REMOVED lines=66> */
[C---:B-1----:R-:W-:Y:S01]  /*12ae0*/  HMMA.16816.F32 R4, R168.reuse, R188, R4 ;  /* 0x000000bca804723c */ /* 0x042fe20000001804 */
[----:B------:R-:W-:Y:S04]  /*12af0*/  DEPBAR.LE SB0, 0x0 ;  /* 0x000080000000791a */ /* 0x000fe80000000000 */
[----:B------:R-:W-:Y:S03]  /*12b00*/  BAR.SYNC.DEFER_BLOCKING 0x0 ;  /* 0x0000000000007b1d */ /* 0x000fe60000010000 */
[C---:B------:R-:W-:Y:S08]  /*12b10*/  HMMA.16816.F32 R8, R168.reuse, R190, R8 ;  /* 0x000000bea808723c */ /* 0x040ff00000001808 */
[C---:B---3--:R-:W-:Y:S08]  /*12b20*/  HMMA.16816.F32 R12, R168.reuse, R160, R12 ;  /* 0x000000a0a80c723c */ /* 0x048ff0000000180c */
[C---:B------:R-:W-:Y:S08]  /*12b30*/  HMMA.16816.F32 R16, R168.reuse, R162, R16 ;  /* 0x000000a2a810723c */ /* 0x040ff00000001810 */
[C---:B----4-:R-:W-:Y:S08]  /*12b40*/  HMMA.16816.F32 R20, R168.reuse, R172, R20 ;  /* 0x000000aca814723c */ /* 0x050ff00000001814 */
[----:B------:R-:W-:Y:S08]  /*12b50*/  HMMA.16816.F32 R24, R168, R174, R24 ;  /* 0x000000aea818723c */ /* 0x000ff00000001818 */
[C---:B--2---:R-:W-:Y:S08]  /*12b60*/  HMMA.16816.F32 R4, R176.reuse, R180, R4 ;  /* 0x000000b4b004723c */ /* 0x044ff00000001804 */
[C---:B------:R-:W-:Y:S08]  /*12b70*/  HMMA.16816.F32 R8, R176.reuse, R182, R8 ;  /* 0x000000b6b008723c */ /* 0x040ff00000001808 */
[C---:B-----5:R-:W-:Y:S08]  /*12b80*/  HMMA.16816.F32 R12, R176.reuse, R164, R12 ;  /* 0x000000a4b00c723c */ /* 0x060ff0000000180c */
[C---:B------:R-:W-:Y:S08]  /*12b90*/  HMMA.16816.F32 R16, R176.reuse, R166, R16 ;  /* 0x000000a6b010723c */ /* 0x040ff00000001810 */
[C---:B------:R-:W-:Y:S08]  /*12ba0*/  HMMA.16816.F32 R20, R176.reuse, R184, R20 ;  /* 0x000000b8b014723c */ /* 0x040ff00000001814 */
[----:B------:R-:W-:Y:S01]  /*12bb0*/  HMMA.16816.F32 R24, R176, R186, R24 ;  /* 0x000000bab018723c */ /* 0x000fe20000001818 */
[----:B------:R-:W-:-:S07]  /*12bc0*/  @P4 BRA `(.L_x_2377) ;  /* 0xffffed5000004947 */ /* 0x000fce000383ffff */
.L_x_2376:
[----:B------:R-:W-:Y:S01]  /*12bd0*/  FMNMX.FTZ R2, R4, R3, !PT ;  /* 0x0000000304027209 */ /* 0x000fe20007810000 */
[----:B-1----:R-:W-:Y:S01]  /*12be0*/  LDSM.16.MT88.4 R164, [R206+0x4080] ;  /* 0x00408000cea4783b */ /* 0x002fe20000004200 */
        /* <DEDUP_REMOVED lines=25> */
[----:B------:R-:W-:Y:S03]  /*12d80*/  LDSM.16.MT88.4 R184, [R208+0x7880] ;  /* 0x00788000d0b8783b */ /* 0x000fe60000004200 */
[----:B------:R-:W-:Y:S02]  /*12d90*/  FMNMX.FTZ R162, R25, R2, !PT ;  /* 0x0000000219a27209 */ /* 0x000fe40007810000 */
[----:B------:R-:W-:Y:S03]  /*12da0*/  FMNMX.FTZ R2, R26, R3, !PT ;  /* 0x000000031a027209 */ /* 0x000fe60007810000 */
[----:B------:R-:W-:Y:S01]  /*12db0*/  SHFL.BFLY PT, R163, R162, 0x2, 0x1f ;  /* 0x0c401f00a2a37f89 */ /* 0x000fe200000e0000 */
[----:B------:R-:W-:Y:S07]  /*12dc0*/  FMNMX.FTZ R158, R27, R2, !PT ;  /* 0x000000021b9e7209 */ /* 0x000fee0007810000 */
[----:B------:R-:W1:Y:S08]  /*12dd0*/  SHFL.BFLY PT, R3, R158, 0x2, 0x1f ;  /* 0x0c401f009e037f89 */ /* 0x000e7000000e0000 */
[----:B------:R-:W0:Y:S01]  /*12de0*/  LDGDEPBAR ;  /* 0x00000000000079af */ /* 0x000e220000000000 */
[----:B-1----:R-:W-:Y:S02]  /*12df0*/  FMNMX.FTZ R159, R158, R3, !PT ;  /* 0x000000039e9f7209 */ /* 0x002fe40007810000 */
[----:B------:R-:W-:Y:S05]  /*12e00*/  FMNMX.FTZ R161, R162, R163, !PT ;  /* 0x000000a3a2a17209 */ /* 0x000fea0007810000 */
[----:B------:R-:W1:Y:S08]  /*12e10*/  SHFL.BFLY PT, R156, R159, 0x1, 0x1f ;  /* 0x0c201f009f9c7f89 */ /* 0x000e7000000e0000 */
[----:B------:R-:W2:Y:S01]  /*12e20*/  SHFL.BFLY PT, R160, R161, 0x1, 0x1f ;  /* 0x0c201f00a1a07f89 */ /* 0x000ea200000e0000 */
[----:B-1----:R-:W-:Y:S05]  /*12e30*/  FMNMX.FTZ R156, R159, R156, !PT ;  /* 0x0000009c9f9c7209 */ /* 0x002fea0007810000 */
[----:B------:R-:W-:Y:S01]  /*12e40*/  FMUL.FTZ R189, R156, c[0x0][0x2d0] ;  /* 0x0000b4009cbd7a20 */ /* 0x000fe20000410000 */
[----:B--2---:R-:W-:Y:S03]  /*12e50*/  FMNMX.FTZ R3, R161, R160, !PT ;  /* 0x000000a0a1037209 */ /* 0x004fe60007810000 */
[--C-:B------:R-:W-:Y:S01]  /*12e60*/  FFMA.FTZ R6, R6, c[0x0][0x2d0], -R189.reuse ;  /* 0x0000b40006067a23 */ /* 0x100fe200000108bd */
[----:B------:R-:W1:Y:S01]  /*12e70*/  LDSM.16.MT88.4 R160, [R208+0x4080] ;  /* 0x00408000d0a0783b */ /* 0x000e620000004200 */
[----:B------:R-:W-:Y:S02]  /*12e80*/  FFMA.FTZ R7, R7, c[0x0][0x2d0], -R189 ;  /* 0x0000b40007077a23 */ /* 0x000fe400000108bd */
[C---:B------:R-:W-:Y:S02]  /*12e90*/  FADD.FTZ R0, -R3.reuse, R0 ;  /* 0x0000000003007221 */ /* 0x040fe40000010100 */
[----:B------:R-:W-:Y:S01]  /*12ea0*/  FMUL.FTZ R191, R3, c[0x0][0x2d0] ;  /* 0x0000b40003bf7a20 */ /* 0x000fe20000410000 */
[----:B------:R-:W-:Y:S01]  /*12eb0*/  MUFU.EX2 R6, R6 ;  /* 0x0000000600067308 */ /* 0x000fe20000000800 */
[----:B------:R-:W-:Y:S02]  /*12ec0*/  FMUL.FTZ R2, R0, c[0x0][0x2d0] ;  /* 0x0000b40000027a20 */ /* 0x000fe40000410000 */
[----:B------:R-:W-:Y:S02]  /*12ed0*/  FADD.FTZ R0, -R156, R157 ;  /* 0x0000009d9c007221 */ /* 0x000fe40000010100 */
[--C-:B------:R-:W-:Y:S02]  /*12ee0*/  FFMA.FTZ R158, R4, c[0x0][0x2d0], -R191.reuse ;  /* 0x0000b400049e7a23 */ /* 0x100fe400000108bf */
[----:B------:R-:W-:Y:S02]  /*12ef0*/  FMUL.FTZ R157, R0, c[0x0][0x2d0] ;  /* 0x0000b400009d7a20 */ /* 0x000fe40000410000 */
[--C-:B------:R-:W-:Y:S01]  /*12f00*/  FFMA.FTZ R5, R5, c[0x0][0x2d0], -R191.reuse ;  /* 0x0000b40005057a23 */ /* 0x100fe200000108bf */
[----:B------:R-:W2:Y:S01]  /*12f10*/  MUFU.EX2 R2, R2 ;  /* 0x0000000200027308 */ /* 0x000ea20000000800 */
[--C-:B------:R-:W-:Y:S02]  /*12f20*/  FFMA.FTZ R159, R8, c[0x0][0x2d0], -R191.reuse ;  /* 0x0000b400089f7a23 */ /* 0x100fe400000108bf */
[----:B------:R-:W-:Y:S02]  /*12f30*/  FFMA.FTZ R188, R9, c[0x0][0x2d0], -R191 ;  /* 0x0000b40009bc7a23 */ /* 0x000fe400000108bf */
[----:B------:R-:W-:Y:S02]  /*12f40*/  FFMA.FTZ R190, R11, c[0x0][0x2d0], -R189 ;  /* 0x0000b4000bbe7a23 */ /* 0x000fe400000108bd */
[----:B------:R-:W-:Y:S02]  /*12f50*/  FFMA.FTZ R244, R24, c[0x0][0x2d0], -R191 ;  /* 0x0000b40018f47a23 */ /* 0x000fe400000108bf */
[----:B------:R-:W-:Y:S01]  /*12f60*/  FFMA.FTZ R246, R26, c[0x0][0x2d0], -R189 ;  /* 0x0000b4001af67a23 */ /* 0x000fe200000108bd */
[----:B------:R3:W4:Y:S01]  /*12f70*/  MUFU.EX2 R0, R157 ;  /* 0x0000009d00007308 */ /* 0x0007220000000800 */
[--C-:B------:R-:W-:Y:S02]  /*12f80*/  FFMA.FTZ R236, R12, c[0x0][0x2d0], -R191.reuse ;  /* 0x0000b4000cec7a23 */ /* 0x100fe400000108bf */
[----:B------:R-:W-:Y:S02]  /*12f90*/  FFMA.FTZ R241, R13, c[0x0][0x2d0], -R191 ;  /* 0x0000b4000df17a23 */ /* 0x000fe400000108bf */
[--C-:B------:R-:W-:Y:S02]  /*12fa0*/  FFMA.FTZ R238, R14, c[0x0][0x2d0], -R189.reuse ;  /* 0x0000b4000eee7a23 */ /* 0x100fe400000108bd */
[----:B------:R-:W-:Y:S02]  /*12fb0*/  FFMA.FTZ R243, R15, c[0x0][0x2d0], -R189 ;  /* 0x0000b4000ff37a23 */ /* 0x000fe400000108bd */
[--C-:B------:R-:W-:Y:S01]  /*12fc0*/  FFMA.FTZ R240, R16, c[0x0][0x2d0], -R191.reuse ;  /* 0x0000b40010f07a23 */ /* 0x100fe200000108bf */
[----:B------:R-:W-:Y:S01]  /*12fd0*/  MUFU.EX2 R158, R158 ;  /* 0x0000009e009e7308 */ /* 0x000fe20000000800 */
[----:B------:R-:W-:Y:S02]  /*12fe0*/  FFMA.FTZ R245, R17, c[0x0][0x2d0], -R191 ;  /* 0x0000b40011f57a23 */ /* 0x000fe400000108bf */
[--C-:B------:R-:W-:Y:S02]  /*12ff0*/  FFMA.FTZ R242, R18, c[0x0][0x2d0], -R189.reuse ;  /* 0x0000b40012f27a23 */ /* 0x100fe400000108bd */
[C---:B--2---:R-:W-:Y:S02]  /*13000*/  FMUL.FTZ R8, R2.reuse, R152 ;  /* 0x0000009802087220 */ /* 0x044fe40000410000 */
[C---:B------:R-:W-:Y:S02]  /*13010*/  FMUL.FTZ R9, R2.reuse, R153 ;  /* 0x0000009902097220 */ /* 0x040fe40000410000 */
[C---:B------:R-:W-:Y:S01]  /*13020*/  FMUL.FTZ R28, R2.reuse, R28 ;  /* 0x0000001c021c7220 */ /* 0x040fe20000410000 */
[----:B------:R-:W2:Y:S01]  /*13030*/  MUFU.EX2 R5, R5 ;  /* 0x0000000500057308 */ /* 0x000ea20000000800 */
[C---:B------:R-:W-:Y:S02]  /*13040*/  FMUL.FTZ R29, R2.reuse, R29 ;  /* 0x0000001d021d7220 */ /* 0x040fe40000410000 */
[----:B------:R-:W-:Y:S02]  /*13050*/  FMUL.FTZ R32, R2, R32 ;  /* 0x0000002002207220 */ /* 0x000fe40000410000 */
[--C-:B---3--:R-:W-:Y:S02]  /*13060*/  FFMA.FTZ R157, R10, c[0x0][0x2d0], -R189.reuse ;  /* 0x0000b4000a9d7a23 */ /* 0x108fe400000108bd */
[C---:B----4-:R-:W-:Y:S02]  /*13070*/  FMUL.FTZ R10, R0.reuse, R154 ;  /* 0x0000009a000a7220 */ /* 0x050fe40000410000 */
[C---:B------:R-:W-:Y:S01]  /*13080*/  FMUL.FTZ R11, R0.reuse, R155 ;  /* 0x0000009b000b7220 */ /* 0x040fe20000410000 */
[----:B------:R-:W-:Y:S01]  /*13090*/  MUFU.EX2 R159, R159 ;  /* 0x0000009f009f7308 */ /* 0x000fe20000000800 */
[C---:B------:R-:W-:Y:S02]  /*130a0*/  FMUL.FTZ R30, R0.reuse, R30 ;  /* 0x0000001e001e7220 */ /* 0x040fe40000410000 */
[----:B------:R-:W-:Y:S02]  /*130b0*/  FMUL.FTZ R31, R0, R31 ;  /* 0x0000001f001f7220 */ /* 0x000fe40000410000 */
[----:B------:R-:W-:Y:S02]  /*130c0*/  FMUL.FTZ R33, R2, R33 ;  /* 0x0000002102217220 */ /* 0x000fe40000410000 */
[C---:B------:R-:W-:Y:S02]  /*130d0*/  FMUL.FTZ R34, R0.reuse, R34 ;  /* 0x0000002200227220 */ /* 0x040fe40000410000 */
[----:B------:R-:W-:Y:S01]  /*130e0*/  FMUL.FTZ R35, R0, R35 ;  /* 0x0000002300237220 */ /* 0x000fe20000410000 */
[----:B------:R-:W3:Y:S01]  /*130f0*/  MUFU.EX2 R188, R188 ;  /* 0x000000bc00bc7308 */ /* 0x000ee20000000800 */
[C---:B------:R-:W-:Y:S02]  /*13100*/  FMUL.FTZ R36, R2.reuse, R36 ;  /* 0x0000002402247220 */ /* 0x040fe40000410000 */
[----:B------:R-:W-:Y:S01]  /*13110*/  FMUL.FTZ R37, R2, R37 ;  /* 0x0000002502257220 */ /* 0x000fe20000410000 */
[----:B--2---:R-:W-:Y:S01]  /*13120*/  F2FP.PACK_AB R152, R5, R158 ;  /* 0x0000009e0598723e */ /* 0x004fe200000000ff */
[C---:B------:R-:W-:Y:S02]  /*13130*/  FMUL.FTZ R38, R0.reuse, R38 ;  /* 0x0000002600267220 */ /* 0x040fe40000410000 */
[----:B------:R-:W-:Y:S02]  /*13140*/  FMUL.FTZ R39, R0, R39 ;  /* 0x0000002700277220 */ /* 0x000fe40000410000 */
[C---:B------:R-:W-:Y:S01]  /*13150*/  FMUL.FTZ R12, R2.reuse, R148 ;  /* 0x00000094020c7220 */ /* 0x040fe20000410000 */
[----:B------:R-:W2:Y:S01]  /*13160*/  MUFU.EX2 R7, R7 ;  /* 0x0000000700077308 */ /* 0x000ea20000000800 */
[----:B------:R-:W-:Y:S02]  /*13170*/  FMUL.FTZ R13, R2, R149 ;  /* 0x00000095020d7220 */ /* 0x000fe40000410000 */
[C---:B------:R-:W-:Y:S02]  /*13180*/  FMUL.FTZ R14, R0.reuse, R150 ;  /* 0x00000096000e7220 */ /* 0x040fe40000410000 */
[----:B------:R-:W-:Y:S02]  /*13190*/  FMUL.FTZ R15, R0, R151 ;  /* 0x00000097000f7220 */ /* 0x000fe40000410000 */
[----:B------:R-:W-:Y:S01]  /*131a0*/  LDSM.16.MT88.4 R148, [R204+0x8880] ;  /* 0x00888000cc94783b */ /* 0x000fe20000004200 */
[C---:B------:R-:W-:Y:S02]  /*131b0*/  FMUL.FTZ R40, R2.reuse, R40 ;  /* 0x0000002802287220 */ /* 0x040fe40000410000 */
[----:B------:R-:W-:Y:S01]  /*131c0*/  MUFU.EX2 R157, R157 ;  /* 0x0000009d009d7308 */ /* 0x000fe20000000800 */
[----:B------:R-:W-:Y:S02]  /*131d0*/  FMUL.FTZ R41, R2, R41 ;  /* 0x0000002902297220 */ /* 0x000fe40000410000 */
[----:B------:R-:W-:Y:S01]  /*131e0*/  FMUL.FTZ R42, R0, R42 ;  /* 0x0000002a002a7220 */ /* 0x000fe20000410000 */
[----:B---3--:R-:W-:Y:S01]  /*131f0*/  F2FP.PACK_AB R154, R188, R159 ;  /* 0x0000009fbc9a723e */ /* 0x008fe200000000ff */
        /* <DEDUP_REMOVED lines=16> */
[----:B------:R-:W2:Y:S01]  /*13300*/  MUFU.EX2 R241, R241 ;  /* 0x000000f100f17308 */ /* 0x000ea20000000800 */
[C---:B------:R-:W-:Y:S02]  /*13310*/  FMUL.FTZ R56, R2.reuse, R56 ;  /* 0x0000003802387220 */ /* 0x040fe40000410000 */
[----:B------:R-:W-:Y:S01]  /*13320*/  FMUL.FTZ R57, R2, R57 ;  /* 0x0000003902397220 */ /* 0x000fe20000410000 */
[----:B---3--:R-:W-:Y:S01]  /*13330*/  F2FP.PACK_AB R155, R190, R157 ;  /* 0x0000009dbe9b723e */ /* 0x008fe200000000ff */
[C---:B------:R-:W-:Y:S02]  /*13340*/  FMUL.FTZ R58, R0.reuse, R58 ;  /* 0x0000003a003a7220 */ /* 0x040fe40000410000 */
[----:B------:R-:W-:Y:S02]  /*13350*/  FMUL.FTZ R59, R0, R59 ;  /* 0x0000003b003b7220 */ /* 0x000fe40000410000 */
[C---:B------:R-:W-:Y:S01]  /*13360*/  FMUL.FTZ R60, R2.reuse, R60 ;  /* 0x0000003c023c7220 */ /* 0x040fe20000410000 */
[----:B------:R-:W-:Y:S01]  /*13370*/  MUFU.EX2 R238, R238 ;  /* 0x000000ee00ee7308 */ /* 0x000fe20000000800 */
[C---:B-1----:R-:W-:Y:S05]  /*13380*/  HMMA.16816.F32 R8, R152.reuse, R160, R8 ;  /* 0x000000a09808723c */ /* 0x042fea0000001808 */
[----:B------:R-:W-:Y:S02]  /*13390*/  FMUL.FTZ R61, R2, R61 ;  /* 0x0000003d023d7220 */ /* 0x000fe40000410000 */
[C---:B------:R-:W-:Y:S01]  /*133a0*/  FMUL.FTZ R62, R0.reuse, R62 ;  /* 0x0000003e003e7220 */ /* 0x040fe20000410000 */
[C---:B------:R-:W-:Y:S01]  /*133b0*/  HMMA.16816.F32 R28, R152.reuse, R162, R28 ;  /* 0x000000a2981c723c */ /* 0x040fe2000000181c */
[----:B------:R-:W1:Y:S01]  /*133c0*/  LDSM.16.MT88.4 R160, [R204+0x4080] ;  /* 0x00408000cca0783b */ /* 0x000e620000004200 */
[----:B------:R-:W3:Y:S02]  /*133d0*/  MUFU.EX2 R243, R243 ;  /* 0x000000f300f37308 */ /* 0x000ee40000000800 */
[----:B------:R-:W-:Y:S02]  /*133e0*/  FMUL.FTZ R63, R0, R63 ;  /* 0x0000003f003f7220 */ /* 0x000fe40000410000 */
[C---:B------:R-:W-:Y:S02]  /*133f0*/  FMUL.FTZ R64, R2.reuse, R64 ;  /* 0x0000004002407220 */ /* 0x040fe40000410000 */
[C---:B------:R-:W-:Y:S04]  /*13400*/  HMMA.16816.F32 R32, R152.reuse, R164, R32 ;  /* 0x000000a49820723c */ /* 0x040fe80000001820 */
[----:B------:R-:W-:Y:S01]  /*13410*/  FMUL.FTZ R65, R2, R65 ;  /* 0x0000004102417220 */ /* 0x000fe20000410000 */
[----:B------:R-:W-:Y:S01]  /*13420*/  MUFU.EX2 R240, R240 ;  /* 0x000000f000f07308 */ /* 0x000fe20000000800 */
[C---:B------:R-:W-:Y:S02]  /*13430*/  FMUL.FTZ R66, R0.reuse, R66 ;  /* 0x0000004200427220 */ /* 0x040fe40000410000 */
[C---:B------:R-:W-:Y:S01]  /*13440*/  HMMA.16816.F32 R36, R152.reuse, R166, R36 ;  /* 0x000000a69824723c */ /* 0x040fe20000001824 */
[----:B------:R-:W4:Y:S03]  /*13450*/  LDSM.16.MT88.4 R164, [R208+0x5880] ;  /* 0x00588000d0a4783b */ /* 0x000f260000004200 */
[----:B------:R-:W-:Y:S02]  /*13460*/  FMUL.FTZ R67, R0, R67 ;  /* 0x0000004300437220 */ /* 0x000fe40000410000 */
[C---:B------:R-:W-:Y:S01]  /*13470*/  FMUL.FTZ R68, R2.reuse, R68 ;  /* 0x0000004402447220 */ /* 0x040fe20000410000 */
[----:B------:R-:W5:Y:S01]  /*13480*/  MUFU.EX2 R245, R245 ;  /* 0x000000f500f57308 */ /* 0x000f620000000800 */
[C---:B------:R-:W-:Y:S04]  /*13490*/  HMMA.16816.F32 R40, R152.reuse, R168, R40 ;  /* 0x000000a89828723c */ /* 0x040fe80000001828 */
[----:B------:R-:W-:Y:S02]  /*134a0*/  FMUL.FTZ R69, R2, R69 ;  /* 0x0000004502457220 */ /* 0x000fe40000410000 */
[C---:B------:R-:W-:Y:S02]  /*134b0*/  FMUL.FTZ R70, R0.reuse, R70 ;  /* 0x0000004600467220 */ /* 0x040fe40000410000 */
[C---:B------:R-:W-:Y:S01]  /*134c0*/  HMMA.16816.F32 R44, R152.reuse, R170, R44 ;  /* 0x000000aa982c723c */ /* 0x040fe2000000182c */
[----:B------:R-:W2:Y:S01]  /*134d0*/  LDSM.16.MT88.4 R168, [R206+0x5880] ;  /* 0x00588000cea8783b */ /* 0x000ea20000004200 */
[----:B------:R-:W-:Y:S02]  /*134e0*/  MUFU.EX2 R242, R242 ;  /* 0x000000f200f27308 */ /* 0x000fe40000000800 */
[----:B------:R-:W-:Y:S02]  /*134f0*/  FMUL.FTZ R71, R0, R71 ;  /* 0x0000004700477220 */ /* 0x000fe40000410000 */
[C---:B------:R-:W-:Y:S02]  /*13500*/  FMUL.FTZ R72, R2.reuse, R72 ;  /* 0x0000004802487220 */ /* 0x040fe40000410000 */
[----:B------:R-:W-:Y:S01]  /*13510*/  FMUL.FTZ R73, R2, R73 ;  /* 0x0000004902497220 */ /* 0x000fe20000410000 */
[C---:B-1----:R-:W-:Y:S03]  /*13520*/  HMMA.16816.F32 R48, R152.reuse, R160, R48 ;  /* 0x000000a09830723c */ /* 0x042fe60000001830 */
[C---:B------:R-:W-:Y:S01]  /*13530*/  FMUL.FTZ R74, R0.reuse, R74 ;  /* 0x0000004a004a7220 */ /* 0x040fe20000410000 */
[----:B------:R-:W-:Y:S01]  /*13540*/  MUFU.EX2 R244, R244 ;  /* 0x000000f400f47308 */ /* 0x000fe20000000800 */
[----:B------:R-:W-:Y:S02]  /*13550*/  FMUL.FTZ R75, R0, R75 ;  /* 0x0000004b004b7220 */ /* 0x000fe40000410000 */
[C---:B------:R-:W-:Y:S01]  /*13560*/  FMUL.FTZ R76, R2.reuse, R76 ;  /* 0x0000004c024c7220 */ /* 0x040fe20000410000 */
[C---:B------:R-:W-:Y:S01]  /*13570*/  HMMA.16816.F32 R52, R152.reuse, R162, R52 ;  /* 0x000000a29834723c */ /* 0x040fe20000001834 */
[----:B------:R-:W1:Y:S03]  /*13580*/  LDSM.16.MT88.4 R160, [R205+0x5880] ;  /* 0x00588000cda0783b */ /* 0x000e660000004200 */
[----:B------:R-:W-:Y:S02]  /*13590*/  FMUL.FTZ R77, R2, R77 ;  /* 0x0000004d024d7220 */ /* 0x000fe40000410000 */
[C---:B------:R-:W-:Y:S01]  /*135a0*/  FMUL.FTZ R78, R0.reuse, R78 ;  /* 0x0000004e004e7220 */ /* 0x040fe20000410000 */
[----:B------:R-:W-:Y:S01]  /*135b0*/  MUFU.EX2 R246, R246 ;  /* 0x000000f600f67308 */ /* 0x000fe20000000800 */
[C---:B----4-:R-:W-:Y:S04]  /*135c0*/  HMMA.16816.F32 R56, R152.reuse, R164, R56 ;  /* 0x000000a49838723c */ /* 0x050fe80000001838 */
[----:B------:R-:W-:Y:S02]  /*135d0*/  FMUL.FTZ R79, R0, R79 ;  /* 0x0000004f004f7220 */ /* 0x000fe40000410000 */
[C---:B------:R-:W-:Y:S02]  /*135e0*/  FMUL.FTZ R80, R2.reuse, R80 ;  /* 0x0000005002507220 */ /* 0x040fe40000410000 */
[C---:B------:R-:W-:Y:S01]  /*135f0*/  HMMA.16816.F32 R60, R152.reuse, R166, R60 ;  /* 0x000000a6983c723c */ /* 0x040fe2000000183c */
[----:B------:R-:W4:Y:S03]  /*13600*/  LDSM.16.MT88.4 R164, [R204+0x5880] ;  /* 0x00588000cca4783b */ /* 0x000f260000004200 */
        /* <DEDUP_REMOVED lines=80> */
[----:B------:R-:W-:Y:S01]  /*13b10*/  FFMA.FTZ R247, R19, c[0x0][0x2d0], -R189 ;  /* 0x0000b40013f77a23 */ /* 0x000fe200000108bd */
[C---:B------:R-:W-:Y:S01]  /*13b20*/  HMMA.16816.F32 R12, R152.reuse, R166, R12 ;  /* 0x000000a6980c723c */ /* 0x040fe2000000180c */
[----:B------:R-:W4:Y:S03]  /*13b30*/  LDSM.16.MT88.4 R164, [R206+0x4880] ;  /* 0x00488000cea4783b */ /* 0x000f260000004200 */
[C---:B------:R-:W-:Y:S01]  /*13b40*/  FMUL.FTZ R136, R2.reuse, R136 ;  /* 0x0000008802887220 */ /* 0x040fe20000410000 */
[----:B------:R-:W1:Y:S01]  /*13b50*/  MUFU.EX2 R247, R247 ;  /* 0x000000f700f77308 */ /* 0x000e620000000800 */
[----:B------:R-:W-:Y:S02]  /*13b60*/  FMUL.FTZ R137, R2, R137 ;  /* 0x0000008902897220 */ /* 0x000fe40000410000 */
[C---:B--2---:R-:W-:Y:S04]  /*13b70*/  HMMA.16816.F32 R132, R152.reuse, R168, R132 ;  /* 0x000000a89884723c */ /* 0x044fe80000001884 */
[C---:B------:R-:W-:Y:S02]  /*13b80*/  FMUL.FTZ R138, R0.reuse, R138 ;  /* 0x0000008a008a7220 */ /* 0x040fe40000410000 */
[----:B------:R-:W-:Y:S02]  /*13b90*/  FMUL.FTZ R139, R0, R139 ;  /* 0x0000008b008b7220 */ /* 0x000fe40000410000 */
[C---:B------:R-:W-:Y:S01]  /*13ba0*/  FMUL.FTZ R16, R2.reuse, R144 ;  /* 0x0000009002107220 */ /* 0x040fe20000410000 */
[----:B------:R-:W-:Y:S03]  /*13bb0*/  F2FP.PACK_AB R144, R241, R236 ;  /* 0x000000ecf190723e */ /* 0x000fe600000000ff */
[----:B------:R-:W-:Y:S01]  /*13bc0*/  FMUL.FTZ R17, R2, R145 ;  /* 0x0000009102117220 */ /* 0x000fe20000410000 */
[C---:B------:R-:W-:Y:S01]  /*13bd0*/  HMMA.16816.F32 R136, R152.reuse, R170, R136 ;  /* 0x000000aa9888723c */ /* 0x040fe20000001888 */
[----:B------:R-:W2:Y:S02]  /*13be0*/  LDSM.16.MT88.4 R168, [R205+0x4880] ;  /* 0x00488000cda8783b */ /* 0x000ea40000004200 */
[C---:B------:R-:W-:Y:S01]  /*13bf0*/  FMUL.FTZ R18, R0.reuse, R146 ;  /* 0x0000009200127220 */ /* 0x040fe20000410000 */
[----:B---3--:R-:W-:Y:S01]  /*13c00*/  F2FP.PACK_AB R145, R243, R238 ;  /* 0x000000eef391723e */ /* 0x008fe200000000ff */
[----:B------:R-:W-:Y:S01]  /*13c10*/  FMUL.FTZ R19, R0, R147 ;  /* 0x0000009300137220 */ /* 0x000fe20000410000 */
[----:B-----5:R-:W-:Y:S01]  /*13c20*/  F2FP.PACK_AB R146, R245, R240 ;  /* 0x000000f0f592723e */ /* 0x020fe200000000ff */
[C---:B------:R-:W-:Y:S01]  /*13c30*/  FMUL.FTZ R140, R2.reuse, R140 ;  /* 0x0000008c028c7220 */ /* 0x040fe20000410000 */
[----:B-1----:R-:W-:Y:S01]  /*13c40*/  F2FP.PACK_AB R147, R247, R242 ;  /* 0x000000f2f793723e */ /* 0x002fe200000000ff */
[----:B------:R-:W-:Y:S03]  /*13c50*/  FMUL.FTZ R141, R2, R141 ;  /* 0x0000008d028d7220 */ /* 0x000fe60000410000 */
[C---:B------:R-:W-:Y:S03]  /*13c60*/  HMMA.16816.F32 R16, R152.reuse, R148, R16 ;  /* 0x000000949810723c */ /* 0x040fe60000001810 */
[C---:B------:R-:W-:Y:S02]  /*13c70*/  FMUL.FTZ R142, R0.reuse, R142 ;  /* 0x0000008e008e7220 */ /* 0x040fe40000410000 */
[----:B------:R-:W-:Y:S02]  /*13c80*/  FMUL.FTZ R143, R0, R143 ;  /* 0x0000008f008f7220 */ /* 0x000fe40000410000 */
[----:B------:R-:W-:Y:S02]  /*13c90*/  FFMA.FTZ R158, R2, R239, R158 ;  /* 0x000000ef029e7223 */ /* 0x000fe4000001009e */
[----:B------:R-:W-:Y:S03]  /*13ca0*/  FFMA.FTZ R6, R0, R237, R6 ;  /* 0x000000ed00067223 */ /* 0x000fe60000010006 */
[----:B------:R-:W-:Y:S01]  /*13cb0*/  HMMA.16816.F32 R140, R152, R150, R140 ;  /* 0x00000096988c723c */ /* 0x000fe2000000188c */
[----:B------:R-:W1:Y:S02]  /*13cc0*/  LDSM.16.MT88.4 R148, [R206+0x6080] ;  /* 0x00608000ce94783b */ /* 0x000e640000004200 */
[----:B------:R-:W-:Y:S02]  /*13cd0*/  FADD.FTZ R158, R5, R158 ;  /* 0x0000009e059e7221 */ /* 0x000fe40000010000 */
[----:B------:R-:W-:Y:S02]  /*13ce0*/  FADD.FTZ R6, R7, R6 ;  /* 0x0000000607067221 */ /* 0x000fe40000010000 */
[----:B------:R-:W-:Y:S01]  /*13cf0*/  FADD.FTZ R5, R159, R158 ;  /* 0x0000009e9f057221 */ /* 0x000fe20000010000 */
[C---:B------:R-:W-:Y:S01]  /*13d00*/  HMMA.16816.F32 R8, R144.reuse, R160, R8 ;  /* 0x000000a09008723c */ /* 0x040fe20000001808 */
[----:B------:R-:W3:Y:S04]  /*13d10*/  LDSM.16.MT88.4 R152, [R205+0x6080] ;  /* 0x00608000cd98783b */ /* 0x000ee80000004200 */
[----:B------:R-:W-:Y:S01]  /*13d20*/  FADD.FTZ R7, R157, R6 ;  /* 0x000000069d077221 */ /* 0x000fe20000010000 */
[----:B------:R-:W-:Y:S01]  /*13d30*/  MOV R157, R156 ;  /* 0x0000009c009d7202 */ /* 0x000fe20000000f00 */
[----:B------:R-:W-:Y:S01]  /*13d40*/  FADD.FTZ R5, R188, R5 ;  /* 0x00000005bc057221 */ /* 0x000fe20000010000 */
[C---:B------:R-:W-:Y:S01]  /*13d50*/  HMMA.16816.F32 R28, R144.reuse, R162, R28 ;  /* 0x000000a2901c723c */ /* 0x040fe2000000181c */
[----:B------:R-:W5:Y:S03]  /*13d60*/  LDSM.16.MT88.4 R160, [R206+0x7880] ;  /* 0x00788000cea0783b */ /* 0x000f660000004200 */
        /* <DEDUP_REMOVED lines=29> */
[----:B------:R-:W-:Y:S07]  /*13f40*/  LDSM.16.MT88.4 R180, [R205+0x9880] ;  /* 0x00988000cdb4783b */ /* 0x000fee0000004200 */
[C---:B------:R-:W-:Y:S07]  /*13f50*/  HMMA.16816.F32 R88, R144.reuse, R184, R88 ;  /* 0x000000b89058723c */ /* 0x040fee0000001858 */
[--C-:B------:R-:W-:Y:S01]  /*13f60*/  FFMA.FTZ R184, R20, c[0x0][0x2d0], -R191.reuse ;  /* 0x0000b40014b87a23 */ /* 0x100fe200000108bf */
[C---:B------:R-:W-:Y:S04]  /*13f70*/  HMMA.16816.F32 R92, R144.reuse, R186, R92 ;  /* 0x000000ba905c723c */ /* 0x040fe8000000185c */
[--C-:B------:R-:W-:Y:S01]  /*13f80*/  FFMA.FTZ R185, R21, c[0x0][0x2d0], -R191.reuse ;  /* 0x0000b40015b97a23 */ /* 0x100fe200000108bf */
[----:B------:R-:W-:Y:S01]  /*13f90*/  MUFU.EX2 R184, R184 ;  /* 0x000000b800b87308 */ /* 0x000fe20000000800 */
[----:B------:R-:W-:Y:S02]  /*13fa0*/  FFMA.FTZ R191, R25, c[0x0][0x2d0], -R191 ;  /* 0x0000b40019bf7a23 */ /* 0x000fe400000108bf */
[C---:B-----5:R-:W-:Y:S04]  /*13fb0*/  HMMA.16816.F32 R96, R144.reuse, R160, R96 ;  /* 0x000000a09060723c */ /* 0x060fe80000001860 */
[--C-:B------:R-:W-:Y:S02]  /*13fc0*/  FFMA.FTZ R186, R22, c[0x0][0x2d0], -R189.reuse ;  /* 0x0000b40016ba7a23 */ /* 0x100fe400000108bd */
[--C-:B------:R-:W-:Y:S01]  /*13fd0*/  FFMA.FTZ R187, R23, c[0x0][0x2d0], -R189.reuse ;  /* 0x0000b40017bb7a23 */ /* 0x100fe200000108bd */
[----:B------:R-:W3:Y:S01]  /*13fe0*/  MUFU.EX2 R185, R185 ;  /* 0x000000b900b97308 */ /* 0x000ee20000000800 */
[C---:B------:R-:W-:Y:S01]  /*13ff0*/  HMMA.16816.F32 R100, R144.reuse, R162, R100 ;  /* 0x000000a29064723c */ /* 0x040fe20000001864 */
[----:B------:R-:W5:Y:S03]  /*14000*/  LDSM.16.MT88.4 R160, [R206+0x9080] ;  /* 0x00908000cea0783b */ /* 0x000f660000004200 */
[----:B------:R-:W-:Y:S04]  /*14010*/  FFMA.FTZ R189, R27, c[0x0][0x2d0], -R189 ;  /* 0x0000b4001bbd7a23 */ /* 0x000fe800000108bd */
[C---:B----4-:R-:W-:Y:S01]  /*14020*/  HMMA.16816.F32 R104, R144.reuse, R164, R104 ;  /* 0x000000a49068723c */ /* 0x050fe20000001868 */
[----:B------:R-:W-:Y:S01]  /*14030*/  LDSM.16.MT88.4 R20, [R204+0x9080] ;  /* 0x00908000cc14783b */ /* 0x000fe20000004200 */
[----:B------:R-:W-:Y:S06]  /*14040*/  MUFU.EX2 R186, R186 ;  /* 0x000000ba00ba7308 */ /* 0x000fec0000000800 */
[C---:B------:R-:W-:Y:S01]  /*14050*/  HMMA.16816.F32 R108, R144.reuse, R166, R108 ;  /* 0x000000a6906c723c */ /* 0x040fe2000000186c */
[----:B------:R-:W4:Y:S03]  /*14060*/  LDSM.16.MT88.4 R164, [R205+0x9080] ;  /* 0x00908000cda4783b */ /* 0x000f260000004200 */
[----:B------:R-:W3:Y:S04]  /*14070*/  MUFU.EX2 R187, R187 ;  /* 0x000000bb00bb7308 */ /* 0x000ee80000000800 */
[C---:B-1----:R-:W-:Y:S01]  /*14080*/  HMMA.16816.F32 R112, R144.reuse, R148, R112 ;  /* 0x000000949070723c */ /* 0x042fe20000001870 */
[----:B------:R-:W-:Y:S05]  /*14090*/  LDSM.16.MT88.4 R24, [R205+0x5080] ;  /* 0x00508000cd18783b */ /* 0x000fea0000004200 */
[----:B------:R-:W1:Y:S02]  /*140a0*/  MUFU.EX2 R191, R191 ;  /* 0x000000bf00bf7308 */ /* 0x000e640000000800 */
[C---:B------:R-:W-:Y:S01]  /*140b0*/  HMMA.16816.F32 R116, R144.reuse, R150, R116 ;  /* 0x000000969074723c */ /* 0x040fe20000001874 */
[----:B------:R-:W1:Y:S07]  /*140c0*/  LDSM.16.MT88.4 R148, [R208+0x5080] ;  /* 0x00508000d094783b */ /* 0x000e6e0000004200 */
[C---:B--2---:R-:W-:Y:S01]  /*140d0*/  HMMA.16816.F32 R120, R144.reuse, R152, R120 ;  /* 0x000000989078723c */ /* 0x044fe20000001878 */
[----:B------:R-:W2:Y:S07]  /*140e0*/  MUFU.EX2 R189, R189 ;  /* 0x000000bd00bd7308 */ /* 0x000eae0000000800 */
[C---:B------:R-:W-:Y:S08]  /*140f0*/  HMMA.16816.F32 R124, R144.reuse, R154, R124 ;  /* 0x0000009a907c723c */ /* 0x040ff0000000187c */
[C---:B-----5:R-:W-:Y:S08]  /*14100*/  HMMA.16816.F32 R128, R144.reuse, R160, R128 ;  /* 0x000000a09080723c */ /* 0x060ff00000001880 */
[C---:B------:R-:W-:Y:S01]  /*14110*/  HMMA.16816.F32 R12, R144.reuse, R162, R12 ;  /* 0x000000a2900c723c */ /* 0x040fe2000000180c */
[----:B------:R-:W5:Y:S07]  /*14120*/  LDSM.16.MT88.4 R160, [R204+0x5080] ;  /* 0x00508000cca0783b */ /* 0x000f6e0000004200 */
[C---:B----4-:R-:W-:Y:S08]  /*14130*/  HMMA.16816.F32 R132, R144.reuse, R164, R132 ;  /* 0x000000a49084723c */ /* 0x050ff00000001884 */
[C---:B------:R-:W-:Y:S01]  /*14140*/  HMMA.16816.F32 R136, R144.reuse, R166, R136 ;  /* 0x000000a69088723c */ /* 0x040fe20000001888 */
[----:B------:R-:W-:Y:S07]  /*14150*/  LDSM.16.MT88.4 R164, [R208+0x8080] ;  /* 0x00808000d0a4783b */ /* 0x000fee0000004200 */
[C---:B------:R-:W-:Y:S07]  /*14160*/  HMMA.16816.F32 R16, R144.reuse, R20, R16 ;  /* 0x000000149010723c */ /* 0x040fee0000001810 */
[----:B---3--:R-:W-:Y:S01]  /*14170*/  F2FP.PACK_AB R20, R185, R184 ;  /* 0x000000b8b914723e */ /* 0x008fe200000000ff */
[----:B------:R-:W-:Y:S01]  /*14180*/  HMMA.16816.F32 R140, R144, R22, R140 ;  /* 0x00000016908c723c */ /* 0x000fe2000000188c */
[----:B------:R-:W3:Y:S03]  /*14190*/  LDSM.16.MT88.4 R144, [R208+0x6880] ;  /* 0x00688000d090783b */ /* 0x000ee60000004200 */
[----:B------:R-:W-:Y:S01]  /*141a0*/  F2FP.PACK_AB R21, R187, R186 ;  /* 0x000000babb15723e */ /* 0x000fe200000000ff */
[----:B------:R-:W-:Y:S02]  /*141b0*/  FADD.FTZ R184, R184, R245 ;  /* 0x000000f5b8b87221 */ /* 0x000fe40000010000 */
[----:B-1----:R-:W-:Y:S01]  /*141c0*/  F2FP.PACK_AB R22, R191, R244 ;  /* 0x000000f4bf16723e */ /* 0x002fe200000000ff */
[----:B------:R-:W-:Y:S01]  /*141d0*/  FADD.FTZ R186, R186, R247 ;  /* 0x000000f7baba7221 */ /* 0x000fe20000010000 */
[----:B--2---:R-:W-:Y:S03]  /*141e0*/  F2FP.PACK_AB R23, R189, R246 ;  /* 0x000000f6bd17723e */ /* 0x004fe600000000ff */
[----:B------:R-:W-:Y:S02]  /*141f0*/  FADD.FTZ R185, R185, R184 ;  /* 0x000000b8b9b97221 */ /* 0x000fe40000010000 */
[----:B------:R-:W-:Y:S02]  /*14200*/  FADD.FTZ R187, R187, R186 ;  /* 0x000000babbbb7221 */ /* 0x000fe40000010000 */
[C---:B------:R-:W-:Y:S01]  /*14210*/  HMMA.16816.F32 R152, R20.reuse, R148, R8 ;  /* 0x000000941498723c */ /* 0x040fe20000001808 */
[----:B------:R-:W1:Y:S04]  /*14220*/  LDSM.16.MT88.4 R8, [R206+0x6880] ;  /* 0x00688000ce08783b */ /* 0x000e680000004200 */
[----:B------:R-:W-:Y:S02]  /*14230*/  FADD.FTZ R244, R244, R185 ;  /* 0x000000b9f4f47221 */ /* 0x000fe40000010000 */
[----:B------:R-:W-:Y:S01]  /*14240*/  FADD.FTZ R246, R246, R187 ;  /* 0x000000bbf6f67221 */ /* 0x000fe20000010000 */
[C---:B------:R-:W-:Y:S01]  /*14250*/  HMMA.16816.F32 R28, R20.reuse, R150, R28 ;  /* 0x00000096141c723c */ /* 0x040fe2000000181c */
[----:B------:R-:W-:Y:S03]  /*14260*/  LDSM.16.MT88.4 R148, [R204+0x6880] ;  /* 0x00688000cc94783b */ /* 0x000fe60000004200 */
[----:B------:R-:W-:Y:S02]  /*14270*/  FADD.FTZ R239, R191, R244 ;  /* 0x000000f4bfef7221 */ /* 0x000fe40000010000 */
[----:B------:R-:W-:Y:S02]  /*14280*/  FADD.FTZ R237, R189, R246 ;  /* 0x000000f6bded7221 */ /* 0x000fe40000010000 */
[C---:B------:R-:W-:Y:S08]  /*14290*/  HMMA.16816.F32 R32, R20.reuse, R168, R32 ;  /* 0x000000a81420723c */ /* 0x040ff00000001820 */
[C---:B------:R-:W-:Y:S01]  /*142a0*/  HMMA.16816.F32 R36, R20.reuse, R170, R36 ;  /* 0x000000aa1424723c */ /* 0x040fe20000001824 */
[----:B------:R-:W-:Y:S07]  /*142b0*/  LDSM.16.MT88.4 R168, [R206+0x8080] ;  /* 0x00808000cea8783b */ /* 0x000fee0000004200 */
[C---:B------:R-:W-:Y:S08]  /*142c0*/  HMMA.16816.F32 R40, R20.reuse, R24, R40 ;  /* 0x000000181428723c */ /* 0x040ff00000001828 */
[C---:B------:R-:W-:Y:S01]  /*142d0*/  HMMA.16816.F32 R44, R20.reuse, R26, R44 ;  /* 0x0000001a142c723c */ /* 0x040fe2000000182c */
[----:B------:R-:W2:Y:S07]  /*142e0*/  LDSM.16.MT88.4 R24, [R205+0x6880] ;  /* 0x00688000cd18783b */ /* 0x000eae0000004200 */
[C---:B-----5:R-:W-:Y:S08]  /*142f0*/  HMMA.16816.F32 R48, R20.reuse, R160, R48 ;  /* 0x000000a01430723c */ /* 0x060ff00000001830 */
[C---:B------:R-:W-:Y:S01]  /*14300*/  HMMA.16816.F32 R52, R20.reuse, R162, R52 ;  /* 0x000000a21434723c */ /* 0x040fe20000001834 */
[----:B------:R-:W4:Y:S07]  /*14310*/  LDSM.16.MT88.4 R160, [R205+0x8080] ;  /* 0x00808000cda0783b */ /* 0x000f2e0000004200 */
[C---:B---3--:R-:W-:Y:S08]  /*14320*/  HMMA.16816.F32 R56, R20.reuse, R144, R56 ;  /* 0x000000901438723c */ /* 0x048ff00000001838 */
[C---:B------:R-:W-:Y:S01]  /*14330*/  HMMA.16816.F32 R60, R20.reuse, R146, R60 ;  /* 0x00000092143c723c */ /* 0x040fe2000000183c */
[----:B------:R-:W3:Y:S07]  /*14340*/  LDSM.16.MT88.4 R144, [R206+0x9880] ;  /* 0x00988000ce90783b */ /* 0x000eee0000004200 */
[C---:B-1----:R-:W-:Y:S08]  /*14350*/  HMMA.16816.F32 R64, R20.reuse, R8, R64 ;  /* 0x000000081440723c */ /* 0x042ff00000001840 */
[C---:B------:R-:W-:Y:S01]  /*14360*/  HMMA.16816.F32 R68, R20.reuse, R10, R68 ;  /* 0x0000000a1444723c */ /* 0x040fe20000001844 */
[----:B------:R-:W1:Y:S07]  /*14370*/  LDSM.16.MT88.4 R8, [R204+0x9880] ;  /* 0x00988000cc08783b */ /* 0x000e6e0000004200 */
        /* <DEDUP_REMOVED lines=19> */
[----:B------:R-:W-:Y:S01]  /*144b0*/  HMMA.16816.F32 R140, R20, R10, R140 ;  /* 0x0000000a148c723c */ /* 0x000fe2000000188c */
[----:B------:R-:W-:-:S07]  /*144c0*/  @P4 BRA `(.L_x_2375) ;  /* 0xffffd91000004947 */ /* 0x000fce000383ffff */
.L_x_2374:
        /* <DEDUP_REMOVED lines=18> */
[----:B------:R-:W2:Y:S08]  /*145f0*/  @P1 MUFU.LG2 R5, R5 ;  /* 0x0000000500051308 */ /* 0x000eb00000000c00 */
[----:B------:R-:W-:Y:S01]  /*14600*/  @P0 MUFU.RCP R2, R0 ;  /* 0x0000000000020308 */ /* 0x000fe20000001000 */
[C---:B-1----:R-:W-:Y:S02]  /*14610*/  FMUL.FTZ R152, R4.reuse, R152 ;  /* 0x0000009804987220 */ /* 0x042fe40000410000 */
[----:B------:R-:W-:-:S02]  /*14620*/  FMUL.FTZ R153, R4, R153 ;  /* 0x0000009904997220 */ /* 0x000fc40000410000 */
[C---:B------:R-:W-:Y:S02]  /*14630*/  FMUL.FTZ R28, R4.reuse, R28 ;  /* 0x0000001c041c7220 */ /* 0x040fe40000410000 */
[C---:B------:R-:W-:Y:S01]  /*14640*/  FMUL.FTZ R29, R4.reuse, R29 ;  /* 0x0000001d041d7220 */ /* 0x040fe20000410000 */
[----:B------:R-:W1:Y:S01]  /*14650*/  @P0 MUFU.LG2 R0, R0 ;  /* 0x0000000000000308 */ /* 0x000e620000000c00 */
[----:B--2---:R-:W-:Y:S02]  /*14660*/  @P1 FMUL.FTZ R14, R5, 0.69314718246459960938 ;  /* 0x3f317218050e1820 */ /* 0x004fe40000410000 */
[----:B------:R-:W-:Y:S02]  /*14670*/  @P1 FMUL.FTZ R5, R15, c[0x0][0x2d0] ;  /* 0x0000b4000f051a20 */ /* 0x000fe40000410000 */
[C---:B------:R-:W-:Y:S02]  /*14680*/  FMUL.FTZ R32, R4.reuse, R32 ;  /* 0x0000002004207220 */ /* 0x040fe40000410000 */
[----:B------:R-:W-:-:S02]  /*14690*/  FMUL.FTZ R33, R4, R33 ;  /* 0x0000002104217220 */ /* 0x000fc40000410000 */
[C---:B------:R-:W-:Y:S02]  /*146a0*/  FMUL.FTZ R36, R4.reuse, R36 ;  /* 0x0000002404247220 */ /* 0x040fe40000410000 */
[C---:B------:R-:W-:Y:S02]  /*146b0*/  FMUL.FTZ R37, R4.reuse, R37 ;  /* 0x0000002504257220 */ /* 0x040fe40000410000 */
[C---:B------:R-:W-:Y:S02]  /*146c0*/  FMUL.FTZ R40, R4.reuse, R40 ;  /* 0x0000002804287220 */ /* 0x040fe40000410000 */
[----:B------:R-:W-:Y:S02]  /*146d0*/  FMUL.FTZ R41, R4, R41 ;  /* 0x0000002904297220 */ /* 0x000fe40000410000 */
[----:B-1----:R-:W-:Y:S02]  /*146e0*/  @P0 FMUL.FTZ R15, R0, 0.69314718246459960938 ;  /* 0x3f317218000f0820 */ /* 0x002fe40000410000 */
        /* <DEDUP_REMOVED lines=121> */
.L_x_2312:
        /* <DEDUP_REMOVED lines=160> */
[----:B------:R-:W-:Y:S04]  /*15880*/  STS [R17+0xc000], R148 ;  /* 0x00c0009411007388 */ /* 0x000fe80000000800 */
[----:B------:R-:W-:Y:S01]  /*15890*/  STS [R17+0xc400], R150 ;  /* 0x00c4009611007388 */ /* 0x000fe20000000800 */
[----:B-1----:R-:W-:-:S03]  /*158a0*/  IMAD.MOV.U32 R5, RZ, RZ, 0x4 ;  /* 0x00000004ff057424 */ /* 0x002fc600078e00ff */
[----:B------:R-:W-:Y:S04]  /*158b0*/  STS [R21+0xc080], R8 ;  /* 0x00c0800815007388 */ /* 0x000fe80000000800 */
        /* <DEDUP_REMOVED lines=11> */
[----:B------:R-:W3:Y:S04]  /*15970*/  @P0 LDG.E R9, [R14.64] ;  /* 0x000000040e090981 */ /* 0x000ee8000c1e1900 */
[----:B------:R2:W5:Y:S01]  /*15980*/  @P1 LDG.E R4, [R18.64] ;  /* 0x0000000412041981 */ /* 0x000562000c1e1900 */
[----:B-1----:R-:W-:Y:S02]  /*15990*/  CS2R R20, SRZ ;  /* 0x0000000000147805 */ /* 0x002fe4000001ff00 */
[--C-:B---3--:R-:W-:Y:S01]  /*159a0*/  @P0 SHF.R.S32.HI R21, RZ, 0x1f, R9.reuse ;  /* 0x0000001fff150819 */ /* 0x108fe20000011409 */
[----:B------:R-:W-:Y:S01]  /*159b0*/  @P0 IMAD.MOV.U32 R20, RZ, RZ, R9 ;  /* 0x000000ffff140224 */ /* 0x000fe200078e0009 */
[----:B------:R-:W-:Y:S05]  /*159c0*/  @P1 BRA `(.L_x_2379) ;  /* 0x0000004000001947 */ /* 0x000fea0003800000 */
[----:B--2---:R-:W-:Y:S05]  /*159d0*/  @!P0 BRA `(.L_x_2379) ;  /* 0x0000003000008947 */ /* 0x004fea0003800000 */
[----:B-----5:R-:W2:Y:S04]  /*159e0*/  LDG.E R4, [R14.64] ;  /* 0x000000040e047981 */ /* 0x020ea8000c1e1900 */
[----:B------:R-:W2:Y:S02]  /*159f0*/  LDG.E R5, [R14.64+0x4] ;  /* 0x000004040e057981 */ /* 0x000ea4000c1e1900 */
[----:B--2---:R-:W-:-:S02]  /*15a00*/  IADD3 R4, -R4, R5, RZ ;  /* 0x0000000504047210 */ /* 0x004fc40007ffe1ff */
.L_x_2379:
[----:B--2---:R-:W-:Y:S01]  /*15a10*/  LOP3.LUT R7, R7, 0xffffffe0, RZ, 0xc0, !PT ;  /* 0xffffffe007077812 */ /* 0x004fe200078ec0ff */
        /* <DEDUP_REMOVED lines=44> */
[----:B------:R-:W-:-:S04]  /*15ce0*/  IMAD.WIDE.U32 R18, R216, c[0x0][0x498], R18 ;  /* 0x00012600d8127a25 */ /* 0x000fc800078e0012 */
[----:B------:R-:W-:Y:S01]  /*15cf0*/  IMAD R9, R9, c[0x0][0x4e8], R8 ;  /* 0x00013a0009097a24 */ /* 0x000fe200078e0208 */
[----:B------:R-:W-:Y:S01]  /*15d00*/  IADD3 R20, P0, R7, R18, RZ ;  /* 0x0000001207147210 */ /* 0x000fe20007f1e0ff */
[----:B------:R-:W-:Y:S02]  /*15d10*/  IMAD R15, R2, c[0x0][0x498], RZ ;  /* 0x00012600020f7a24 */ /* 0x000fe400078e02ff */
[----:B------:R-:W-:Y:S01]  /*15d20*/  IMAD R17, R215, c[0x0][0x3ec], R0 ;  /* 0x0000fb00d7117a24 */ /* 0x000fe200078e0200 */
[----:B------:R-:W-:Y:S01]  /*15d30*/  LEA R0, R5, R14, 0x5 ;  /* 0x0000000e05007211 */ /* 0x000fe200078e28ff */
[----:B------:R-:W-:Y:S01]  /*15d40*/  IMAD R15, R216, c[0x0][0x49c], R15 ;  /* 0x00012700d80f7a24 */ /* 0x000fe200078e020f */
[----:B------:R-:W-:Y:S02]  /*15d50*/  SHF.R.S32.HI R18, RZ, 0x1f, R9 ;  /* 0x0000001fff127819 */ /* 0x000fe40000011409 */
[----:B------:R-:W-:Y:S01]  /*15d60*/  IADD3 R11, R11, R17, RZ ;  /* 0x000000110b0b7210 */ /* 0x000fe20007ffe0ff */
[----:B------:R-:W-:Y:S01]  /*15d70*/  IMAD R8, R73, 0x80, R0 ;  /* 0x0000008049087824 */ /* 0x000fe200078e0200 */
[----:B------:R-:W-:Y:S01]  /*15d80*/  IADD3.X R21, R16, R19, R15, P0, !PT ;  /* 0x0000001310157210 */ /* 0x000fe200007fe40f */
[----:B------:R-:W-:-:S02]  /*15d90*/  IMAD R18, R18, c[0x0][0x488], RZ ;  /* 0x0001220012127a24 */ /* 0x000fc400078e02ff */
[----:B------:R-:W-:Y:S02]  /*15da0*/  IMAD.SHL.U32 R0, R14, 0x40, RZ ;  /* 0x000000400e007824 */ /* 0x000fe400078e00ff */
        /* <DEDUP_REMOVED lines=90> */
.L_x_2381:
[----:B--234-:R-:W-:Y:S05]  /*16350*/  BSYNC B0 ;  /* 0x0000000000007941 */ /* 0x01cfea0003800000 */
.L_x_2380:
        /* <DEDUP_REMOVED lines=30> */
.L_x_2383:
[----:B------:R-:W-:Y:S05]  /*16540*/  BSYNC B0 ;  /* 0x0000000000007941 */ /* 0x000fea0003800000 */
.L_x_2382:
        /* <DEDUP_REMOVED lines=30> */
.L_x_2385:
[----:B------:R-:W-:Y:S05]  /*16730*/  BSYNC B0 ;  /* 0x0000000000007941 */ /* 0x000fea0003800000 */
.L_x_2384:
        /* <DEDUP_REMOVED lines=31> */
.L_x_2378:
        /* <DEDUP_REMOVED lines=18> */
.L_x_2386:
        /* <DEDUP_REMOVED lines=41> */
.L_x_2388:
[----:B------:R-:W-:Y:S05]  /*16ce0*/  BSYNC B0 ;  /* 0x0000000000007941 */ /* 0x000fea0003800000 */
.L_x_2387:
        /* <DEDUP_REMOVED lines=72> */
.L_x_2390:
[----:B------:R-:W-:Y:S05]  /*17170*/  BSYNC B0 ;  /* 0x0000000000007941 */ /* 0x000fea0003800000 */
.L_x_2389:
        /* <DEDUP_REMOVED lines=27> */
.L_x_2392:
[----:B------:R-:W-:Y:S05]  /*17330*/  BSYNC B0 ;  /* 0x0000000000007941 */ /* 0x000fea0003800000 */
.L_x_2391:
        /* <DEDUP_REMOVED lines=27> */
.L_x_2394:
[----:B------:R-:W-:Y:S05]  /*174f0*/  BSYNC B0 ;  /* 0x0000000000007941 */ /* 0x000fea0003800000 */
.L_x_2393:
        /* <DEDUP_REMOVED lines=28> */
.L_x_2395:
        /* <DEDUP_REMOVED lines=12> */
.L_x_3027:


//--------------------- .text._ZN7cutlass13device_kernelIN5flash19enable_sm80_to_sm89INS1_16FlashAttnFwdSm80INS1_25CollectiveMainloopFwdSm80ILi8ELi1ELb0EN4cute5tupleIJNS5_1CILi128EEENS7_ILi64EEENS7_ILi256EEEEEELi256ENS_6half_tEfNS_4arch4Sm80ELb0ELb1ELb0ELb0ELb0ELb0ELb1ELb0EEENS1_21CollectiveEpilogueFwdINS6_IJS8_SA_S9_EEENS6_IJNS7_ILi1EEESI_SI_EEESC_SE_Li256ELb0ELb1ELb0ELb0EEENS1_19SingleTileSchedulerILb0ELb0ELb1ELi128EEEEEEEEEvNT_6ParamsE --------------------------
	.section	.text._ZN7cutlass13device_kernelIN5flash19enable_sm80_to_sm89INS1_16FlashAttnFwdSm80INS1_25CollectiveMainloopFwdSm80ILi8ELi1ELb0EN4cute5tupleIJNS5_1CILi128EEENS7_ILi64EEENS7_ILi256EEEEEELi256ENS_6half_tEfNS_4arch4Sm80ELb0ELb1ELb0ELb0ELb0ELb0ELb1ELb0EEENS1_21CollectiveEpilogueFwdINS6_IJS8_SA_S9_EEENS6_IJNS7_ILi1EEESI_SI_EEESC_SE_Li256ELb0ELb1ELb0ELb0EEENS1_19SingleTileSchedulerILb0ELb0ELb1ELi128EEEEEEEEEvNT_6ParamsE,"ax",@progbits
	.sectioninfo	@"SHI_REGISTERS=255"
	.align	128
.text._ZN7cutlass13device_kernelIN5flash19enable_sm80_to_sm89INS1_16FlashAttnFwdSm80INS1_25CollectiveMainloopFwdSm80ILi8ELi1ELb0EN4cute5tupleIJNS5_1CILi128EEENS7_ILi64EEENS7_ILi256EEEEEELi256ENS_6half_tEfNS_4arch4Sm80ELb0ELb1ELb0ELb0ELb0ELb0ELb1ELb0EEENS1_21CollectiveEpilogueFwdINS6_IJS8_SA_S9_EEENS6_IJNS7_ILi1EEESI_SI_EEESC_SE_Li256ELb0ELb1ELb0ELb0EEENS1_19SingleTileSchedulerILb0ELb0ELb1ELi128EEEEEEEEEvNT_6ParamsE:
        .type           _ZN7cutlass13device_kernelIN5flash19enable_sm80_to_sm89INS1_16FlashAttnFwdSm80INS1_25CollectiveMainloopFwdSm80ILi8ELi1ELb0EN4cute5tupleIJNS5_1CILi128EEENS7_ILi64EEENS7_ILi256EEEEEELi256ENS_6half_tEfNS_4arch4Sm80ELb0ELb1ELb0ELb0ELb0ELb0ELb1ELb0EEENS1_21CollectiveEpilogueFwdINS6_IJS8_SA_S9_EEENS6_IJNS7_ILi1EEESI_SI_EEESC_SE_Li256ELb0ELb1ELb0ELb0EEENS1_19SingleTileSchedulerILb0ELb0ELb1ELi128EEEEEEEEEvNT_6ParamsE,@function
        .size           _ZN7cutlass13device_kernelIN5flash19enable_sm80_to_sm89INS1_16FlashAttnFwdSm80INS1_25CollectiveMainloopFwdSm80ILi8ELi1ELb0EN4cute5tupleIJNS5_1CILi128EEENS7_ILi64EEENS7_ILi256EEEEEELi256ENS_6half_tEfNS_4arch4Sm80ELb0ELb1ELb0ELb0ELb0ELb0ELb1ELb0EEENS1_21CollectiveEpilogueFwdINS6_IJS8_SA_S9_EEENS6_IJNS7_ILi1EEESI_SI_EEESC_SE_Li256ELb0ELb1ELb0ELb0EEENS1_19SingleTileSchedulerILb0ELb0ELb1ELi128EEEEEEEEEvNT_6ParamsE,(.L_x_3028 - _ZN7cutlass13device_kernelIN5flash19enable_sm80_to_sm89INS1_16FlashAttnFwdSm80INS1_25CollectiveMainloopFwdSm80ILi8ELi1ELb0EN4cute5tupleIJNS5_1CILi128EEENS7_ILi64EEENS7_ILi256EEEEEELi256ENS_6half_tEfNS_4arch4Sm80ELb0ELb1ELb0ELb0ELb0ELb0ELb1ELb0EEENS1_21CollectiveEpilogueFwdINS6_IJS8_SA_S9_EEENS6_IJNS7_ILi1EEESI_SI_EEESC_SE_Li256ELb0ELb1ELb0ELb0EEENS1_19SingleTileSchedulerILb0ELb0ELb1ELi128EEEEEEEEEvNT_6ParamsE)
        .other          _ZN7cutlass13device_kernelIN5flash19enable_sm80_to_sm89INS1_16FlashAttnFwdSm80INS1_25CollectiveMainloopFwdSm80ILi8ELi1ELb0EN4cute5tupleIJNS5_1CILi128EEENS7_ILi64EEENS7_ILi256EEEEEELi256ENS_6half_tEfNS_4arch4Sm80ELb0ELb1ELb0ELb0ELb0ELb0ELb1ELb0EEENS1_21CollectiveEpilogueFwdINS6_IJS8_SA_S9_EEENS6_IJNS7_ILi1EEESI_SI_EEESC_SE_Li256ELb0ELb1ELb0ELb0EEENS1_19SingleTileSchedulerILb0ELb0ELb1ELi128EEEEEEEEEvNT_6ParamsE,@"STO_CUDA_ENTRY STV_DEFAULT"
_ZN7cutlass13device_kernelIN5flash19enable_sm80_to_sm89INS1_16FlashAttnFwdSm80INS1_25CollectiveMainloopFwdSm80ILi8ELi1ELb0EN4cute5tupleIJNS5_1CILi128EEENS7_ILi64EEENS7_ILi256EEEEEELi256ENS_6half_tEfNS_4arch4Sm80ELb0ELb1ELb0ELb0ELb0ELb0ELb1ELb0EEENS1_21CollectiveEpilogueFwdINS6_IJS8_SA_S9_EEENS6_IJNS7_ILi1EEESI_SI_EEESC_SE_Li256ELb0ELb1ELb0ELb0EEENS1_19SingleTileSchedulerILb0ELb0ELb1ELi128EEEEEEEEEvNT_6ParamsE:
        /* <DEDUP_REMOVED lines=30> */
.L_x_2397:
[----:B------:R-:W-:-:S13]  /*01e0*/  ISETP.NE.AND P0, PT, R117, c[0x0][0x32c], PT ;  /* 0x0000cb0075007a0c */ /* 0x000fda0003f05270 */
[----:B------:R-:W-:-:S05]  /*01f0*/  @P0 IMAD.HI.U32 R2, R0, c[0x0][0x330], RZ ;  /* 0x0000cc0000020a27 */ /* 0x000fca00078e00ff */
[----:B------:R-:W-:Y:S02]  /*0200*/  @P0 SHF.R.U32.HI R0, RZ, c[0x0][0x334], R2 ;  /* 0x0000cd00ff000a19 */ /* 0x000fe40000011602 */
.L_x_2398:
[----:B------:R-:W-:-:S05]  /*0210*/  MOV R2, c[0x0][0x32c] ;  /* 0x0000cb0000027a02 */ /* 0x000fca0000000f00 */
[----:B------:R-:W-:-:S05]  /*0220*/  IMAD R0, R0, R2, c[0x0][0x32c] ;  /* 0x0000cb0000007624 */ /* 0x000fca00078e0202 */
[----:B------:R-:W-:-:S03]  /*0230*/  IMNMX R3, R3, R0, PT ;  /* 0x0000000003037217 */ /* 0x000fc60003800200 */
.L_x_2396:
        /* <DEDUP_REMOVED lines=27> */
.L_x_2400:
[----:B------:R-:W-:-:S04]  /*03f0*/  MOV R2, c[0x0][0x32c] ;  /* 0x0000cb0000027a02 */ /* 0x000fc80000000f00 */
[----:B------:R-:W-:-:S13]  /*0400*/  ISETP.NE.AND P0, PT, R2, 0x1, PT ;  /* 0x000000010200780c */ /* 0x000fda0003f05270 */
[----:B------:R-:W-:-:S05]  /*0410*/  @P0 IMAD.HI.U32 R2, R0, c[0x0][0x330], RZ ;  /* 0x0000cc0000020a27 */ /* 0x000fca00078e00ff */
[----:B------:R-:W-:-:S05]  /*0420*/  @P0 SHF.R.U32.HI R0, RZ, c[0x0][0x334], R2 ;  /* 0x0000cd00ff000a19 */ /* 0x000fca0000011602 */
.L_x_2401:
[----:B------:R-:W-:-:S05]  /*0430*/  IMAD R0, R0, c[0x0][0x32c], RZ ;  /* 0x0000cb0000007a24 */ /* 0x000fca00078e02ff */
[----:B------:R-:W-:-:S04]  /*0440*/  IMNMX R3, R3, R0, !PT ;  /* 0x0000000003037217 */ /* 0x000fc80007800200 */
.L_x_2399:
        /* <DEDUP_REMOVED lines=297> */
[----:B------:R-:W-:Y:S01]  /*16e0*/  IMAD R6, R12, R30, R3 ;  /* 0x0000001e0c067224 */ /* 0x000fe200078e0203 */
[----:B------:R-:W-:Y:S01]  /*16f0*/  P2R R20, PR, RZ, 0x40 ;  /* 0x00000040ff147803 */ /* 0x000fe20000000000 */
[----:B------:R-:W-:Y:S01]  /*1700*/  IMAD R3, R5, c[0x0][0x218], RZ ;  /* 0x0000860005037a24 */ /* 0x000fe200078e02ff */
[----:B------:R-:W-:Y:S01]  /*1710*/  STL.64 [R1+0x20], R38 ;  /* 0x0000202601007387 */ /* 0x000fe20000100a00 */
[----:B------:R-:W-:-:S02]  /*1720*/  IMAD R0, R16, 0x200, R13 ;  /* 0x0000020010007824 */ /* 0x000fc400078e020d */
[----:B------:R-:W-:Y:S02]  /*1730*/  IMAD R7, R12, c[0x0][0x208], RZ ;  /* 0x000082000c077a24 */ /* 0x000fe400078e02ff */
[----:B------:R-:W-:Y:S02]  /*1740*/  IMAD R12, R4, c[0x0][0x21c], R3 ;  /* 0x00008700040c7a24 */ /* 0x000fe400078e0203 */
[----:B------:R-:W-:Y:S02]  /*1750*/  IMAD.MOV.U32 R14, RZ, RZ, 0x5 ;  /* 0x00000005ff0e7424 */ /* 0x000fe400078e00ff */
[----:B------:R-:W-:Y:S01]  /*1760*/  IMAD.SHL.U32 R192, R0, 0x2, RZ ;  /* 0x0000000200c07824 */ /* 0x000fe200078e00ff */
[----:B------:R-:W-:Y:S01]  /*1770*/  BAR.SYNC.DEFER_BLOCKING 0x0 ;  /* 0x0000000000007b1d */ /* 0x000fe20000010000 */
[----:B------:R-:W-:Y:S01]  /*1780*/  IMAD R13, R21, c[0x0][0x20c], R7 ;  /* 0x00008300150d7a24 */ /* 0x000fe200078e0207 */
[----:B------:R-:W-:Y:S01]  /*1790*/  SHF.L.U64.HI R52, R29, R14, c[0x0][0x1e4] ;  /* 0x000079001d347619 */ /* 0x000fe2000001020e */
[----:B------:R-:W-:Y:S01]  /*17a0*/  IMAD.WIDE.U32 R14, R21, c[0x0][0x208], RZ ;  /* 0x00008200150e7a25 */ /* 0x000fe200078e00ff */
[----:B------:R-:W-:-:S02]  /*17b0*/  IADD3 R5, R192, 0x8100, RZ ;  /* 0x00008100c0057810 */ /* 0x000fc40007ffe0ff */
[----:B------:R-:W-:Y:S01]  /*17c0*/  IADD3 R203, R192, 0x8120, RZ ;  /* 0x00008120c0cb7810 */ /* 0x000fe20007ffe0ff */
[----:B------:R-:W-:Y:S01]  /*17d0*/  IMAD.WIDE.U32 R40, R4, c[0x0][0x218], R10 ;  /* 0x0000860004287a25 */ /* 0x000fe200078e000a */
[----:B------:R-:W-:-:S03]  /*17e0*/  @P3 IADD3 R203, R5, -0x20, RZ ;  /* 0xffffffe005cb3810 */ /* 0x000fc60007ffe0ff */
[----:B-1----:R-:W-:Y:S01]  /*17f0*/  IMAD.WIDE.U32 R8, R21, R30, R38 ;  /* 0x0000001e15087225 */ /* 0x002fe200078e0026 */
[----:B------:R-:W-:Y:S01]  /*1800*/  P2R R21, PR, RZ, 0x1 ;  /* 0x00000001ff157803 */ /* 0x000fe20000000000 */
[----:B------:R-:W-:Y:S01]  /*1810*/  STL.64 [R1+0x30], R40 ;  /* 0x0000302801007387 */ /* 0x000fe20000100a00 */
[----:B------:R-:W-:Y:S01]  /*1820*/  IADD3 R218, R203, 0x800, RZ ;  /* 0x00000800cbda7810 */ /* 0x000fe20007ffe0ff */
[----:B------:R-:W-:Y:S01]  /*1830*/  IMAD.IADD R3, R9, 0x1, R6 ;  /* 0x0000000109037824 */ /* 0x000fe200078e0206 */
[C---:B------:R-:W-:Y:S01]  /*1840*/  @P4 LEA R6, P1, R8.reuse, c[0x0][0x1c8], 0x1 ;  /* 0x0000720008064a11 */ /* 0x040fe200078208ff */
[----:B------:R-:W-:Y:S01]  /*1850*/  IMAD.IADD R10, R15, 0x1, R13 ;  /* 0x000000010f0a7824 */ /* 0x000fe200078e020d */
[----:B------:R-:W-:Y:S01]  /*1860*/  SEL R15, RZ, 0x2, P6 ;  /* 0x00000002ff0f7807 */ /* 0x000fe20003000000 */
[----:B------:R-:W-:Y:S01]  /*1870*/  IMAD.IADD R37, R41, 0x1, R12 ;  /* 0x0000000129257824 */ /* 0x000fe200078e020c */
[----:B------:R-:W-:Y:S02]  /*1880*/  @P4 LEA.HI.X R7, R8, c[0x0][0x1cc], R3, 0x1, P1 ;  /* 0x0000730008074a11 */ /* 0x000fe400008f0c03 */
[----:B------:R-:W-:Y:S01]  /*1890*/  @P2 IADD3 R0, P1, R35, R8, RZ ;  /* 0x0000000823002210 */ /* 0x000fe20007f3e0ff */
[----:B------:R-:W-:Y:S01]  /*18a0*/  @P0 IMAD.WIDE.U32 R8, R17, R30, R38 ;  /* 0x0000001e11080225 */ /* 0x000fe200078e0026 */
[----:B------:R-:W-:Y:S01]  /*18b0*/  STL [R1+0xc], R37 ;  /* 0x00000c2501007387 */ /* 0x000fe20000100800 */
[----:B------:R-:W-:-:S02]  /*18c0*/  IADD3 R217, R203, 0x1000, RZ ;  /* 0x00001000cbd97810 */ /* 0x000fc40007ffe0ff */
[----:B------:R-:W-:Y:S01]  /*18d0*/  @P2 IMAD.X R5, R52, 0x1, R3, P1 ;  /* 0x0000000134052824 */ /* 0x000fe200008e0603 */
[----:B------:R-:W-:Y:S02]  /*18e0*/  @P2 LEA R4, P3, R0, c[0x0][0x1c8], 0x1 ;  /* 0x0000720000042a11 */ /* 0x000fe400078608ff */
[----:B------:R-:W-:Y:S02]  /*18f0*/  LEA R3, P1, R14, R40, 0x6 ;  /* 0x000000280e037211 */ /* 0x000fe400078230ff */
[----:B------:R-:W-:Y:S01]  /*1900*/  @P2 LEA.HI.X R5, R0, c[0x0][0x1cc], R5, 0x1, P3 ;  /* 0x0000730000052a11 */ /* 0x000fe200018f0c05 */
[----:B------:R-:W-:Y:S01]  /*1910*/  @P0 IMAD.IADD R0, R9, 0x1, R23 ;  /* 0x0000000109000824 */ /* 0x000fe200078e0217 */
[----:B------:R-:W-:Y:S02]  /*1920*/  @P0 LEA R104, P4, R8, c[0x0][0x1c8], 0x1 ;  /* 0x0000720008680a11 */ /* 0x000fe400078808ff */
[----:B------:R-:W-:Y:S02]  /*1930*/  LEA.HI.X R10, R14, R37, R10, 0x6, P1 ;  /* 0x000000250e0a7211 */ /* 0x000fe400008f340a */
[----:B------:R-:W-:-:S02]  /*1940*/  LEA R12, P1, R3, c[0x0][0x1f8], 0x1 ;  /* 0x00007e00030c7a11 */ /* 0x000fc400078208ff */
[----:B------:R-:W-:Y:S02]  /*1950*/  @P0 LEA.HI.X R105, R8, c[0x0][0x1cc], R0, 0x1, P4 ;  /* 0x0000730008690a11 */ /* 0x000fe400020f0c00 */
[----:B------:R-:W-:Y:S02]  /*1960*/  LOP3.LUT R0, R24, 0xfffffff0, RZ, 0xc0, !PT ;  /* 0xfffffff018007812 */ /* 0x000fe400078ec0ff */
[----:B------:R-:W-:Y:S02]  /*1970*/  LEA.HI.X R13, R3, c[0x0][0x1fc], R10, 0x1, P1 ;  /* 0x00007f00030d7a11 */ /* 0x000fe400008f0c0a */
[----:B------:R-:W-:Y:S01]  /*1980*/  ISETP.GE.AND P3, PT, R2, c[0x0][0x1d4], PT ;  /* 0x0000750002007a0c */ /* 0x000fe20003f66270 */
[----:B------:R-:W-:Y:S01]  /*1990*/  IMAD.IADD R0, R113, 0x1, -R0 ;  /* 0x0000000171007824 */ /* 0x000fe200078e0a00 */
[----:B------:R-:W-:Y:S02]  /*19a0*/  ISETP.GE.AND P1, PT, R18, 0x1, PT ;  /* 0x000000011200780c */ /* 0x000fe40003f26270 */
[----:B------:R-:W-:-:S02]  /*19b0*/  ISETP.GE.AND P4, PT, R26, c[0x0][0x1d4], PT ;  /* 0x000075001a007a0c */ /* 0x000fc40003f86270 */
[----:B------:R-:W-:Y:S02]  /*19c0*/  SHF.R.S32.HI R3, RZ, 0x1f, R0 ;  /* 0x0000001fff037819 */ /* 0x000fe40000011400 */
[----:B------:R-:W-:Y:S02]  /*19d0*/  IADD3 R216, R203, 0x1800, RZ ;  /* 0x00001800cbd87810 */ /* 0x000fe40007ffe0ff */
[----:B------:R-:W-:Y:S02]  /*19e0*/  LEA.HI R3, R3, R0, RZ, 0x3 ;  /* 0x0000000003037211 */ /* 0x000fe400078f18ff */
[----:B------:R-:W-:Y:S02]  /*19f0*/  IADD3 R215, R203, 0x2000, RZ ;  /* 0x00002000cbd77810 */ /* 0x000fe40007ffe0ff */
[----:B------:R-:W-:Y:S01]  /*1a00*/  LOP3.LUT R2, R3, 0xfffffff8, RZ, 0xc0, !PT ;  /* 0xfffffff803027812 */ /* 0x000fe200078ec0ff */
[----:B------:R-:W-:Y:S01]  /*1a10*/  @!PT LDS RZ, [RZ] ;  /* 0x00000000fffff984 */ /* 0x000fe20000000800 */
[----:B------:R-:W-:Y:S01]  /*1a20*/  @!PT LDS RZ, [RZ] ;  /* 0x00000000fffff984 */ /* 0x000fe20000000800 */
[----:B------:R-:W-:Y:S01]  /*1a30*/  @!PT LDS RZ, [RZ] ;  /* 0x00000000fffff984 */ /* 0x000fe20000000800 */
[----:B------:R1:W-:Y:S01]  /*1a40*/  @P1 LDGSTS.E.BYPASS.LTC128B.128 [R233+0x8100], [R6.64], !P3 ;  /* 0x0810000006e91fae */ /* 0x0003e2000d901d48 */
[----:B------:R-:W-:-:S02]  /*1a50*/  IADD3 R214, R203, 0x2800, RZ ;  /* 0x00002800cbd67810 */ /* 0x000fc40007ffe0ff */
[C---:B------:R-:W-:Y:S01]  /*1a60*/  IADD3 R213, R203.reuse, 0x3000, RZ ;  /* 0x00003000cbd57810 */ /* 0x040fe20007ffe0ff */
[----:B------:R1:W-:Y:S01]  /*1a70*/  @P1 LDGSTS.E.BYPASS.LTC128B.128 [R233+0xa100], [R6.64+0x80], !P6 ;  /* 0x0a10008006e91fae */ /* 0x0003e2000f101d48 */
[----:B------:R-:W-:Y:S01]  /*1a80*/  IMAD.IADD R14, R0, 0x1, -R2 ;  /* 0x00000001000e7824 */ /* 0x000fe200078e0a02 */
[C---:B------:R-:W-:Y:S01]  /*1a90*/  IADD3 R212, R203.reuse, 0x3800, RZ ;  /* 0x00003800cbd47810 */ /* 0x040fe20007ffe0ff */
[----:B------:R-:W-:Y:S01]  /*1aa0*/  IMAD.MOV.U32 R0, RZ, RZ, c[0x0][0x208] ;  /* 0x00008200ff007624 */ /* 0x000fe200078e00ff */
[----:B------:R1:W-:Y:S01]  /*1ab0*/  @P1 LDGSTS.E.BYPASS.LTC128B.128 [R233+0xc100], [R6.64+0x100], !P5 ;  /* 0x0c10010006e91fae */ /* 0x0003e2000e901d48 */
[----:B------:R-:W-:Y:S01]  /*1ac0*/  IMAD.SHL.U32 R2, R16, 0x8, RZ ;  /* 0x0000000810027824 */ /* 0x000fe200078e00ff */
[C---:B------:R-:W-:Y:S01]  /*1ad0*/  IADD3 R211, R203.reuse, 0x4000, RZ ;  /* 0x00004000cbd37810 */ /* 0x040fe20007ffe0ff */
        /* <DEDUP_REMOVED lines=40> */
[----:B------:R-:W-:-:S04]  /*1d60*/  LEA.HI R3, R111, R113, RZ, 0x2 ;  /* 0x000000716f037211 */ /* 0x000fc800078f10ff */
[C---:B------:R-:W-:Y:S01]  /*1d70*/  LOP3.LUT P0, RZ, R2.reuse, 0x2, RZ, 0xc0, !PT ;  /* 0x0000000202ff7812 */ /* 0x040fe2000780c0ff */
[----:B------:R-:W-:Y:S01]  /*1d80*/  LDSM.16.M88.4 R24, [R192+0x8100] ;  /* 0x00810000c018783b */ /* 0x000fe20000000200 */
[----:B------:R-:W-:Y:S02]  /*1d90*/  LOP3.LUT P2, RZ, R2, 0x4, RZ, 0xc0, !PT ;  /* 0x0000000402ff7812 */ /* 0x000fe4000784c0ff */
[----:B------:R-:W-:Y:S01]  /*1da0*/  LOP3.LUT R3, R3, 0xfffffffc, RZ, 0xc0, !PT ;  /* 0xfffffffc03037812 */ /* 0x000fe200078ec0ff */
[----:B------:R-:W-:Y:S04]  /*1db0*/  LDSM.16.M88.4 R36, [R192+0x8900] ;  /* 0x00890000c024783b */ /* 0x000fe80000000200 */
[----:B------:R-:W-:Y:S01]  /*1dc0*/  LDSM.16.M88.4 R28, [R192+0x9100] ;  /* 0x00910000c01c783b */ /* 0x000fe20000000200 */
[----:B------:R-:W-:-:S03]  /*1dd0*/  IMAD.IADD R3, R113, 0x1, -R3 ;  /* 0x0000000171037824 */ /* 0x000fc600078e0a03 */
        /* <DEDUP_REMOVED lines=28> */
[----:B------:R-:W-:Y:S02]  /*1fa0*/  IMAD.IADD R198, R192, 0x1, R2 ;  /* 0x00000001c0c67824 */ /* 0x000fe400078e0202 */
[----:B------:R-:W-:Y:S01]  /*1fb0*/  IMAD.IADD R197, R2, 0x1, R203 ;  /* 0x0000000102c57824 */ /* 0x000fe200078e02cb */
[----:B------:R-:W-:-:S05]  /*1fc0*/  LOP3.LUT R2, R110, 0xffffffe0, RZ, 0xc0, !PT ;  /* 0xffffffe06e027812 */ /* 0x000fca00078ec0ff */
[----:B------:R-:W-:Y:S02]  /*1fd0*/  IMAD.IADD R2, R113, 0x1, -R2 ;  /* 0x0000000171027824 */ /* 0x000fe400078e0a02 */
        /* <DEDUP_REMOVED lines=15> */
[C---:B------:R-:W-:Y:S01]  /*20d0*/  HMMA.16816.F32 R24, R8.reuse, R36, RZ ;  /* 0x000000240818723c */ /* 0x040fe200000018ff */
[----:B------:R-:W-:Y:S01]  /*20e0*/  @P0 LEA.HI.X R109, R35, R105, R52, 0x1, P1 ;  /* 0x00000069236d0211 */ /* 0x000fe200008f0c34 */
[----:B------:R-:W-:Y:S01]  /*20f0*/  IMAD R201, R0, 0x2, R200 ;  /* 0x0000000200c97824 */ /* 0x000fe200078e02c8 */
[----:B------:R-:W-:Y:S04]  /*2100*/  LDSM.16.M88.4 R52, [R198+0x8900] ;  /* 0x00890000c634783b */ /* 0x000fe80000000200 */
[----:B------:R-:W-:Y:S01]  /*2110*/  LDSM.16.M88.4 R96, [R203+0x5800] ;  /* 0x00580000cb60783b */ /* 0x000fe20000000200 */
[C---:B------:R-:W-:Y:S03]  /*2120*/  HMMA.16816.F32 R36, R8.reuse, R38, RZ ;  /* 0x000000260824723c */ /* 0x040fe600000018ff */
[----:B------:R-:W-:Y:S04]  /*2130*/  LDSM.16.M88.4 R88, [R203+0x5000] ;  /* 0x00500000cb58783b */ /* 0x000fe80000000200 */
[----:B------:R-:W-:Y:S01]  /*2140*/  LDSM.16.M88.4 R100, [R192+0xf100] ;  /* 0x00f10000c064783b */ /* 0x000fe20000000200 */
[----:B------:R-:W-:Y:S01]  /*2150*/  HMMA.16816.F32 R32, R8, R28, RZ ;  /* 0x0000001c0820723c */ /* 0x000fe200000018ff */
[----:B-1----:R-:W-:-:S02]  /*2160*/  SHF.R.S32.HI R6, RZ, 0x1f, R107 ;  /* 0x0000001fff067819 */ /* 0x002fc4000001146b */
[----:B------:R-:W0:Y:S01]  /*2170*/  LDGDEPBAR ;  /* 0x00000000000079af */ /* 0x000e220000000000 */
[----:B------:R-:W-:Y:S02]  /*2180*/  LEA.HI R7, R3, R3, RZ, 0x1 ;  /* 0x0000000303077211 */ /* 0x000fe400078f08ff */
[----:B------:R-:W-:Y:S02]  /*2190*/  LEA.HI R6, R6, R107, RZ, 0x3 ;  /* 0x0000006b06067211 */ /* 0x000fe400078f18ff */
[----:B------:R-:W-:Y:S01]  /*21a0*/  HMMA.16816.F32 R28, R8, R30, RZ ;  /* 0x0000001e081c723c */ /* 0x000fe200000018ff */
[----:B------:R-:W-:Y:S01]  /*21b0*/  LDSM.16.M88.4 R8, [R202+0x10100] ;  /* 0x01010000ca08783b */ /* 0x000fe20000000200 */
[----:B------:R-:W-:Y:S02]  /*21c0*/  LOP3.LUT R6, R6, 0xffffff8, RZ, 0xc0, !PT ;  /* 0x0ffffff806067812 */ /* 0x000fe400078ec0ff */
[----:B------:R-:W-:-:S04]  /*21d0*/  LOP3.LUT R7, R7, 0x1ffffffe, RZ, 0xc0, !PT ;  /* 0x1ffffffe07077812 */ /* 0x000fc800078ec0ff */
[----:B--2---:R-:W-:Y:S01]  /*21e0*/  HMMA.16816.F32 R68, R16, R40, R20 ;  /* 0x000000281044723c */ /* 0x004fe20000001814 */
[----:B------:R-:W-:-:S07]  /*21f0*/  IMAD.IADD R7, R3, 0x1, -R7 ;  /* 0x0000000103077824 */ /* 0x000fce00078e0a07 */
[C---:B------:R-:W-:Y:S01]  /*2200*/  HMMA.16816.F32 R64, R16.reuse, R42, R12 ;  /* 0x0000002a1040723c */ /* 0x040fe2000000180c */
[----:B------:R-:W1:Y:S04]  /*2210*/  LDSM.16.M88.4 R40, [R198+0x8100] ;  /* 0x00810000c628783b */ /* 0x000e680000000200 */
[----:B------:R-:W-:Y:S03]  /*2220*/  LDSM.16.M88.4 R12, [R201+0x10100] ;  /* 0x01010000c90c783b */ /* 0x000fe60000000200 */
[C---:B------:R-:W-:Y:S01]  /*2230*/  HMMA.16816.F32 R60, R16.reuse, R48, R24 ;  /* 0x00000030103c723c */ /* 0x040fe20000001818 */
[----:B------:R-:W-:Y:S07]  /*2240*/  LDSM.16.M88.4 R24, [R198+0x9900] ;  /* 0x00990000c618783b */ /* 0x000fee0000000200 */
[C---:B------:R-:W-:Y:S01]  /*2250*/  HMMA.16816.F32 R48, R16.reuse, R50, R36 ;  /* 0x000000321030723c */ /* 0x040fe20000001824 */
[----:B------:R-:W2:Y:S07]  /*2260*/  LDSM.16.M88.4 R36, [R198+0x9100] ;  /* 0x00910000c624783b */ /* 0x000eae0000000200 */
[C---:B------:R-:W-:Y:S08]  /*2270*/  HMMA.16816.F32 R44, R16.reuse, R76, R32 ;  /* 0x0000004c102c723c */ /* 0x040ff00000001820 */
[C---:B------:R-:W-:Y:S01]  /*2280*/  HMMA.16816.F32 R32, R16.reuse, R78, R28 ;  /* 0x0000004e1020723c */ /* 0x040fe2000000181c */
[----:B------:R-:W3:Y:S07]  /*2290*/  LDSM.16.M88.4 R76, [R197] ;  /* 0x00000000c54c783b */ /* 0x000eee0000000200 */
[C---:B------:R-:W-:Y:S01]  /*22a0*/  HMMA.16816.F32 R20, R16.reuse, R82, R72 ;  /* 0x000000521014723c */ /* 0x040fe20000001848 */
[----:B------:R-:W4:Y:S07]  /*22b0*/  LDSM.16.M88.4 R72, [R197+0x800] ;  /* 0x00080000c548783b */ /* 0x000f2e0000000200 */
[----:B------:R-:W-:Y:S08]  /*22c0*/  HMMA.16816.F32 R28, R16, R80, R56 ;  /* 0x00000050101c723c */ /* 0x000ff00000001838 */
[C---:B-1----:R-:W-:Y:S01]  /*22d0*/  HMMA.16816.F32 R16, R8.reuse, R40, R68 ;  /* 0x000000280810723c */ /* 0x042fe20000001844 */
[----:B------:R-:W-:Y:S07]  /*22e0*/  LDSM.16.M88.4 R68, [R197+0x1800] ;  /* 0x00180000c544783b */ /* 0x000fee0000000200 */
[C---:B------:R-:W-:Y:S01]  /*22f0*/  HMMA.16816.F32 R40, R8.reuse, R42, R64 ;  /* 0x0000002a0828723c */ /* 0x040fe20000001840 */
[----:B------:R-:W1:Y:S07]  /*2300*/  LDSM.16.M88.4 R64, [R197+0x1000] ;  /* 0x00100000c540783b */ /* 0x000e6e0000000200 */
[C---:B------:R-:W-:Y:S08]  /*2310*/  HMMA.16816.F32 R60, R8.reuse, R52, R60 ;  /* 0x00000034083c723c */ /* 0x040ff0000000183c */
[C---:B------:R-:W-:Y:S08]  /*2320*/  HMMA.16816.F32 R56, R8.reuse, R54, R48 ;  /* 0x000000360838723c */ /* 0x040ff00000001830 */
[C---:B--2---:R-:W-:Y:S08]  /*2330*/  HMMA.16816.F32 R48, R8.reuse, R36, R44 ;  /* 0x000000240830723c */ /* 0x044ff0000000182c */
[C---:B------:R-:W-:Y:S08]  /*2340*/  HMMA.16816.F32 R52, R8.reuse, R38, R32 ;  /* 0x000000260834723c */ /* 0x040ff00000001820 */
[C---:B------:R-:W-:Y:S01]  /*2350*/  HMMA.16816.F32 R36, R8.reuse, R24, R28 ;  /* 0x000000180824723c */ /* 0x040fe2000000181c */
[----:B------:R-:W-:Y:S07]  /*2360*/  LDSM.16.M88.4 R28, [R192+0xa100] ;  /* 0x00a10000c01c783b */ /* 0x000fee0000000200 */
[----:B------:R-:W-:Y:S01]  /*2370*/  HMMA.16816.F32 R32, R8, R26, R20 ;  /* 0x0000001a0820723c */ /* 0x000fe20000001814 */
[----:B------:R-:W2:Y:S07]  /*2380*/  LDSM.16.M88.4 R8, [R199+0x14100] ;  /* 0x01410000c708783b */ /* 0x000eae0000000200 */
[C---:B---3--:R-:W-:Y:S08]  /*2390*/  HMMA.16816.F32 R24, R12.reuse, R76, R16 ;  /* 0x0000004c0c18723c */ /* 0x048ff00000001810 */
[C---:B------:R-:W-:Y:S01]  /*23a0*/  HMMA.16816.F32 R20, R12.reuse, R78, R40 ;  /* 0x0000004e0c14723c */ /* 0x040fe20000001828 */
[----:B------:R-:W3:Y:S04]  /*23b0*/  LDSM.16.M88.4 R40, [R192+0xa900] ;  /* 0x00a90000c028783b */ /* 0x000ee80000000200 */
[----:B------:R-:W-:Y:S03]  /*23c0*/  LDSM.16.M88.4 R76, [R192+0xb900] ;  /* 0x00b90000c04c783b */ /* 0x000fe60000000200 */
[C---:B----4-:R-:W-:Y:S08]  /*23d0*/  HMMA.16816.F32 R16, R12.reuse, R72, R60 ;  /* 0x000000480c10723c */ /* 0x050ff0000000183c */
[C---:B------:R-:W-:Y:S01]  /*23e0*/  HMMA.16816.F32 R44, R12.reuse, R74, R56 ;  /* 0x0000004a0c2c723c */ /* 0x040fe20000001838 */
[----:B------:R-:W4:Y:S07]  /*23f0*/  LDSM.16.M88.4 R72, [R192+0xb100] ;  /* 0x00b10000c048783b */ /* 0x000f2e0000000200 */
[C---:B-1----:R-:W-:Y:S08]  /*2400*/  HMMA.16816.F32 R60, R12.reuse, R66, R52 ;  /* 0x000000420c3c723c */ /* 0x042ff00000001834 */
[C---:B------:R-:W-:Y:S08]  /*2410*/  HMMA.16816.F32 R48, R12.reuse, R64, R48 ;  /* 0x000000400c30723c */ /* 0x040ff00000001830 */
[C---:B------:R-:W-:Y:S01]  /*2420*/  HMMA.16816.F32 R52, R12.reuse, R68, R36 ;  /* 0x000000440c34723c */ /* 0x040fe20000001824 */
[----:B------:R-:W-:Y:S07]  /*2430*/  LDSM.16.M88.4 R36, [R203+0x2800] ;  /* 0x00280000cb24783b */ /* 0x000fee0000000200 */
[----:B------:R-:W-:Y:S01]  /*2440*/  HMMA.16816.F32 R68, R12, R70, R32 ;  /* 0x000000460c44723c */ /* 0x000fe20000001820 */
[----:B------:R-:W1:Y:S04]  /*2450*/  LDSM.16.M88.4 R12, [R200+0x14100] ;  /* 0x01410000c80c783b */ /* 0x000e680000000200 */
[----:B------:R-:W5:Y:S03]  /*2460*/  LDSM.16.M88.4 R32, [R203+0x3000] ;  /* 0x00300000cb20783b */ /* 0x000f660000000200 */
[C---:B--2---:R-:W-:Y:S08]  /*2470*/  HMMA.16816.F32 R64, R8.reuse, R28, R24 ;  /* 0x0000001c0840723c */ /* 0x044ff00000001818 */
[C---:B------:R-:W-:Y:S08]  /*2480*/  HMMA.16816.F32 R56, R8.reuse, R30, R20 ;  /* 0x0000001e0838723c */ /* 0x040ff00000001814 */
[C---:B---3--:R-:W-:Y:S08]  /*2490*/  HMMA.16816.F32 R28, R8.reuse, R40, R16 ;  /* 0x00000028081c723c */ /* 0x048ff00000001810 */
[C---:B----4-:R-:W-:Y:S08]  /*24a0*/  HMMA.16816.F32 R20, R8.reuse, R72, R48 ;  /* 0x000000480814723c */ /* 0x050ff00000001830 */
[C---:B------:R-:W-:Y:S01]  /*24b0*/  HMMA.16816.F32 R16, R8.reuse, R74, R60 ;  /* 0x0000004a0810723c */ /* 0x040fe2000000183c */
[----:B------:R-:W2:Y:S04]  /*24c0*/  LDSM.16.M88.4 R60, [R203+0x3800] ;  /* 0x00380000cb3c783b */ /* 0x000ea80000000200 */
[----:B------:R-:W-:Y:S03]  /*24d0*/  LDSM.16.M88.4 R72, [R198+0xa100] ;  /* 0x00a10000c648783b */ /* 0x000fe60000000200 */
[C---:B------:R-:W-:Y:S01]  /*24e0*/  HMMA.16816.F32 R24, R8.reuse, R42, R44 ;  /* 0x0000002a0818723c */ /* 0x040fe2000000182c */
[----:B------:R-:W-:Y:S07]  /*24f0*/  LDSM.16.M88.4 R44, [R198+0xb100] ;  /* 0x00b10000c62c783b */ /* 0x000fee0000000200 */
[C---:B------:R-:W-:Y:S08]  /*2500*/  HMMA.16816.F32 R52, R8.reuse, R76, R52 ;  /* 0x0000004c0834723c */ /* 0x040ff00000001834 */
[----:B------:R-:W-:Y:S01]  /*2510*/  HMMA.16816.F32 R48, R8, R78, R68 ;  /* 0x0000004e0830723c */ /* 0x000fe20000001844 */
[----:B------:R-:W3:Y:S07]  /*2520*/  LDSM.16.M88.4 R8, [R202+0x14100] ;  /* 0x01410000ca08783b */ /* 0x000eee0000000200 */
[C---:B-1----:R-:W-:Y:S01]  /*2530*/  HMMA.16816.F32 R80, R12.reuse, R84, R64 ;  /* 0x000000540c50723c */ /* 0x042fe20000001840 */
[----:B------:R-:W1:Y:S07]  /*2540*/  LDSM.16.M88.4 R64, [R198+0xa900] ;  /* 0x00a90000c640783b */ /* 0x000e6e0000000200 */
[C---:B------:R-:W-:Y:S08]  /*2550*/  HMMA.16816.F32 R76, R12.reuse, R86, R56 ;  /* 0x000000560c4c723c */ /* 0x040ff00000001838 */
[C---:B-----5:R-:W-:Y:S08]  /*2560*/  HMMA.16816.F32 R56, R12.reuse, R32, R20 ;  /* 0x000000200c38723c */ /* 0x060ff00000001814 */
[C---:B------:R-:W-:Y:S01]  /*2570*/  HMMA.16816.F32 R40, R12.reuse, R34, R16 ;  /* 0x000000220c28723c */ /* 0x040fe20000001810 */
[----:B------:R-:W4:Y:S04]  /*2580*/  LDSM.16.M88.4 R32, [R198+0xb900] ;  /* 0x00b90000c620783b */ /* 0x000f280000000200 */
[----:B------:R-:W-:Y:S03]  /*2590*/  LDSM.16.M88.4 R16, [R201+0x14100] ;  /* 0x01410000c910783b */ /* 0x000fe60000000200 */
[C---:B------:R-:W-:Y:S01]  /*25a0*/  HMMA.16816.F32 R68, R12.reuse, R38, R24 ;  /* 0x000000260c44723c */ /* 0x040fe20000001818 */
[----:B------:R-:W5:Y:S07]  /*25b0*/  LDSM.16.M88.4 R24, [R197+0x2000] ;  /* 0x00200000c518783b */ /* 0x000f6e0000000200 */
[C---:B------:R-:W-:Y:S08]  /*25c0*/  HMMA.16816.F32 R84, R12.reuse, R36, R28 ;  /* 0x000000240c54723c */ /* 0x040ff0000000181c */
[C---:B--2---:R-:W-:Y:S08]  /*25d0*/  HMMA.16816.F32 R36, R12.reuse, R60, R52 ;  /* 0x0000003c0c24723c */ /* 0x044ff00000001834 */
[----:B------:R-:W-:Y:S08]  /*25e0*/  HMMA.16816.F32 R28, R12, R62, R48 ;  /* 0x0000003e0c1c723c */ /* 0x000ff00000001830 */
[C---:B---3--:R-:W-:Y:S01]  /*25f0*/  HMMA.16816.F32 R12, R8.reuse, R74, R76 ;  /* 0x0000004a080c723c */ /* 0x048fe2000000184c */
[----:B------:R-:W2:Y:S07]  /*2600*/  LDSM.16.M88.4 R76, [R197+0x2800] ;  /* 0x00280000c54c783b */ /* 0x000eae0000000200 */
[C---:B------:R-:W-:Y:S01]  /*2610*/  HMMA.16816.F32 R20, R8.reuse, R72, R80 ;  /* 0x000000480814723c */ /* 0x040fe20000001850 */
[----:B------:R-:W3:Y:S07]  /*2620*/  LDSM.16.M88.4 R80, [R197+0x3000] ;  /* 0x00300000c550783b */ /* 0x000eee0000000200 */
[C---:B-1----:R-:W-:Y:S01]  /*2630*/  HMMA.16816.F32 R60, R8.reuse, R64, R84 ;  /* 0x00000040083c723c */ /* 0x042fe20000001854 */
[----:B------:R-:W1:Y:S07]  /*2640*/  LDSM.16.M88.4 R84, [R197+0x3800] ;  /* 0x00380000c554783b */ /* 0x000e6e0000000200 */
[C---:B------:R-:W-:Y:S01]  /*2650*/  HMMA.16816.F32 R68, R8.reuse, R66, R68 ;  /* 0x000000420844723c */ /* 0x040fe20000001844 */
[----:B------:R-:W-:Y:S07]  /*2660*/  LDSM.16.M88.4 R64, [R192+0xd100] ;  /* 0x00d10000c040783b */ /* 0x000fee0000000200 */
[C---:B------:R-:W-:Y:S08]  /*2670*/  HMMA.16816.F32 R72, R8.reuse, R44, R56 ;  /* 0x0000002c0848723c */ /* 0x040ff00000001838 */
[C---:B----4-:R-:W-:Y:S08]  /*2680*/  HMMA.16816.F32 R48, R8.reuse, R34, R28 ;  /* 0x000000220830723c */ /* 0x050ff0000000181c */
[C---:B------:R-:W-:Y:S08]  /*2690*/  HMMA.16816.F32 R56, R8.reuse, R46, R40 ;  /* 0x0000002e0838723c */ /* 0x040ff00000001828 */
[----:B------:R-:W-:Y:S01]  /*26a0*/  HMMA.16816.F32 R52, R8, R32, R36 ;  /* 0x000000200834723c */ /* 0x000fe20000001824 */
[----:B------:R-:W-:Y:S04]  /*26b0*/  LDSM.16.M88.4 R36, [R192+0xc100] ;  /* 0x00c10000c024783b */ /* 0x000fe80000000200 */
[----:B------:R-:W-:Y:S03]  /*26c0*/  LDSM.16.M88.4 R32, [R192+0xc900] ;  /* 0x00c90000c020783b */ /* 0x000fe60000000200 */
[C---:B-----5:R-:W-:Y:S01]  /*26d0*/  HMMA.16816.F32 R28, R16.reuse, R26, R12 ;  /* 0x0000001a101c723c */ /* 0x060fe2000000180c */
[----:B------:R-:W4:Y:S04]  /*26e0*/  LDSM.16.M88.4 R12, [R199+0x18100] ;  /* 0x01810000c70c783b */ /* 0x000f280000000200 */
[----:B------:R-:W-:Y:S03]  /*26f0*/  LDSM.16.M88.4 R8, [R200+0x18100] ;  /* 0x01810000c808783b */ /* 0x000fe60000000200 */
[C---:B------:R-:W-:Y:S08]  /*2700*/  HMMA.16816.F32 R40, R16.reuse, R24, R20 ;  /* 0x000000181028723c */ /* 0x040ff00000001814 */
[C---:B--2---:R-:W-:Y:S01]  /*2710*/  HMMA.16816.F32 R20, R16.reuse, R78, R68 ;  /* 0x0000004e1014723c */ /* 0x044fe20000001844 */
[----:B------:R-:W2:Y:S07]  /*2720*/  LDSM.16.M88.4 R68, [R192+0xd900] ;  /* 0x00d90000c044783b */ /* 0x000eae0000000200 */
[C---:B------:R-:W-:Y:S01]  /*2730*/  HMMA.16816.F32 R24, R16.reuse, R76, R60 ;  /* 0x0000004c1018723c */ /* 0x040fe2000000183c */
[----:B------:R-:W-:Y:S07]  /*2740*/  LDSM.16.M88.4 R76, [R198+0xc900] ;  /* 0x00c90000c64c783b */ /* 0x000fee0000000200 */
[C---:B---3--:R-:W-:Y:S08]  /*2750*/  HMMA.16816.F32 R60, R16.reuse, R82, R56 ;  /* 0x00000052103c723c */ /* 0x048ff00000001838 */
[C---:B------:R-:W-:Y:S01]  /*2760*/  HMMA.16816.F32 R44, R16.reuse, R80, R72 ;  /* 0x00000050102c723c */ /* 0x040fe20000001848 */
[----:B------:R-:W3:Y:S04]  /*2770*/  LDSM.16.M88.4 R72, [R203+0x4000] ;  /* 0x00400000cb48783b */ /* 0x000ee80000000200 */
[----:B------:R-:W-:Y:S03]  /*2780*/  LDSM.16.M88.4 R80, [R198+0xc100] ;  /* 0x00c10000c650783b */ /* 0x000fe60000000200 */
[C---:B-1----:R-:W-:Y:S08]  /*2790*/  HMMA.16816.F32 R56, R16.reuse, R84, R52 ;  /* 0x000000541038723c */ /* 0x042ff00000001834 */
[----:B------:R-:W-:Y:S01]  /*27a0*/  HMMA.16816.F32 R48, R16, R86, R48 ;  /* 0x000000561030723c */ /* 0x000fe20000001830 */
[----:B------:R-:W1:Y:S04]  /*27b0*/  LDSM.16.M88.4 R16, [R202+0x18100] ;  /* 0x01810000ca10783b */ /* 0x000e680000000200 */
[----:B------:R-:W5:Y:S03]  /*27c0*/  LDSM.16.M88.4 R84, [R198+0xd100] ;  /* 0x00d10000c654783b */ /* 0x000f660000000200 */
[C---:B----4-:R-:W-:Y:S08]  /*27d0*/  HMMA.16816.F32 R52, R12.reuse, R36, R40 ;  /* 0x000000240c34723c */ /* 0x050ff00000001828 */
[C---:B------:R-:W-:Y:S08]  /*27e0*/  HMMA.16816.F32 R40, R12.reuse, R38, R28 ;  /* 0x000000260c28723c */ /* 0x040ff0000000181c */
[C---:B------:R-:W-:Y:S08]  /*27f0*/  HMMA.16816.F32 R36, R12.reuse, R32, R24 ;  /* 0x000000200c24723c */ /* 0x040ff00000001818 */
[C---:B------:R-:W-:Y:S08]  /*2800*/  HMMA.16816.F32 R32, R12.reuse, R34, R20 ;  /* 0x000000220c20723c */ /* 0x040ff00000001814 */
[C---:B------:R-:W-:Y:S08]  /*2810*/  HMMA.16816.F32 R28, R12.reuse, R64, R44 ;  /* 0x000000400c1c723c */ /* 0x040ff0000000182c */
[C---:B------:R-:W-:Y:S08]  /*2820*/  HMMA.16816.F32 R24, R12.reuse, R66, R60 ;  /* 0x000000420c18723c */ /* 0x040ff0000000183c */
[C---:B--2---:R-:W-:Y:S08]  /*2830*/  HMMA.16816.F32 R20, R12.reuse, R68, R56 ;  /* 0x000000440c14723c */ /* 0x044ff00000001838 */
[----:B------:R-:W-:Y:S08]  /*2840*/  HMMA.16816.F32 R12, R12, R70, R48 ;  /* 0x000000460c0c723c */ /* 0x000ff00000001830 */
[C---:B---3--:R-:W-:Y:S08]  /*2850*/  HMMA.16816.F32 R68, R8.reuse, R72, R52 ;  /* 0x000000480844723c */ /* 0x048ff00000001834 */
[C---:B------:R-:W-:Y:S01]  /*2860*/  HMMA.16816.F32 R64, R8.reuse, R74, R40 ;  /* 0x0000004a0840723c */ /* 0x040fe20000001828 */
[----:B------:R-:W2:Y:S07]  /*2870*/  LDSM.16.M88.4 R72, [R198+0xd900] ;  /* 0x00d90000c648783b */ /* 0x000eae0000000200 */
[C---:B------:R-:W-:Y:S01]  /*2880*/  HMMA.16816.F32 R60, R8.reuse, R92, R36 ;  /* 0x0000005c083c723c */ /* 0x040fe20000001824 */
[----:B------:R-:W-:Y:S07]  /*2890*/  LDSM.16.M88.4 R36, [R197+0x4000] ;  /* 0x00400000c524783b */ /* 0x000fee0000000200 */
[C---:B------:R-:W-:Y:S01]  /*28a0*/  HMMA.16816.F32 R56, R8.reuse, R94, R32 ;  /* 0x0000005e0838723c */ /* 0x040fe20000001820 */
[----:B------:R-:W-:Y:S07]  /*28b0*/  LDSM.16.M88.4 R92, [R192+0xe100] ;  /* 0x00e10000c05c783b */ /* 0x000fee0000000200 */
[C---:B------:R-:W-:Y:S01]  /*28c0*/  HMMA.16816.F32 R40, R8.reuse, R98, R12 ;  /* 0x000000620828723c */ /* 0x040fe2000000180c */
[----:B------:R-:W3:Y:S07]  /*28d0*/  LDSM.16.M88.4 R12, [R201+0x18100] ;  /* 0x01810000c90c783b */ /* 0x000eee0000000200 */
[C---:B------:R-:W-:Y:S08]  /*28e0*/  HMMA.16816.F32 R48, R8.reuse, R90, R24 ;  /* 0x0000005a0830723c */ /* 0x040ff00000001818 */
[C---:B------:R-:W-:Y:S01]  /*28f0*/  HMMA.16816.F32 R52, R8.reuse, R88, R28 ;  /* 0x000000580834723c */ /* 0x040fe2000000181c */
[----:B------:R-:W4:Y:S07]  /*2900*/  LDSM.16.M88.4 R88, [R197+0x4800] ;  /* 0x00480000c558783b */ /* 0x000f2e0000000200 */
[----:B------:R-:W-:Y:S01]  /*2910*/  HMMA.16816.F32 R44, R8, R96, R20 ;  /* 0x00000060082c723c */ /* 0x000fe20000001814 */
[----:B------:R-:W2:Y:S04]  /*2920*/  LDSM.16.M88.4 R96, [R197+0x5000] ;  /* 0x00500000c560783b */ /* 0x000ea80000000200 */
[----:B------:R-:W-:Y:S03]  /*2930*/  LDSM.16.M88.4 R8, [R199+0x1c100] ;  /* 0x01c10000c708783b */ /* 0x000fe60000000200 */
[C---:B-1----:R-:W-:Y:S08]  /*2940*/  HMMA.16816.F32 R32, R16.reuse, R80, R68 ;  /* 0x000000501020723c */ /* 0x042ff00000001844 */
[C---:B------:R-:W-:Y:S08]  /*2950*/  HMMA.16816.F32 R24, R16.reuse, R76, R60 ;  /* 0x0000004c1018723c */ /* 0x040ff0000000183c */
[C---:B------:R-:W-:Y:S01]  /*2960*/  HMMA.16816.F32 R20, R16.reuse, R78, R56 ;  /* 0x0000004e1014723c */ /* 0x040fe20000001838 */
[----:B------:R-:W1:Y:S07]  /*2970*/  LDSM.16.M88.4 R76, [R197+0x5800] ;  /* 0x00580000c54c783b */ /* 0x000e6e0000000200 */
[C---:B------:R-:W-:Y:S01]  /*2980*/  HMMA.16816.F32 R28, R16.reuse, R82, R64 ;  /* 0x00000052101c723c */ /* 0x040fe20000001840 */
[----:B------:R-:W-:Y:S07]  /*2990*/  LDSM.16.M88.4 R80, [R203+0x7000] ;  /* 0x00700000cb50783b */ /* 0x000fee0000000200 */
[C---:B-----5:R-:W-:Y:S08]  /*29a0*/  HMMA.16816.F32 R68, R16.reuse, R86, R48 ;  /* 0x000000561044723c */ /* 0x060ff00000001830 */
[C---:B--2---:R-:W-:Y:S08]  /*29b0*/  HMMA.16816.F32 R64, R16.reuse, R72, R44 ;  /* 0x000000481040723c */ /* 0x044ff0000000182c */
[C---:B------:R-:W-:Y:S01]  /*29c0*/  HMMA.16816.F32 R60, R16.reuse, R74, R40 ;  /* 0x0000004a103c723c */ /* 0x040fe20000001828 */
[----:B------:R-:W2:Y:S04]  /*29d0*/  LDSM.16.M88.4 R72, [R192+0xe900] ;  /* 0x00e90000c048783b */ /* 0x000ea80000000200 */
[----:B------:R-:W5:Y:S03]  /*29e0*/  LDSM.16.M88.4 R40, [R192+0xf900] ;  /* 0x00f90000c028783b */ /* 0x000f660000000200 */
[----:B------:R-:W-:Y:S01]  /*29f0*/  HMMA.16816.F32 R52, R16, R84, R52 ;  /* 0x000000541034723c */ /* 0x000fe20000001834 */
[----:B------:R-:W-:Y:S04]  /*2a00*/  LDSM.16.M88.4 R16, [R200+0x1c100] ;  /* 0x01c10000c810783b */ /* 0x000fe80000000200 */
[----:B------:R-:W1:Y:S03]  /*2a10*/  LDSM.16.M88.4 R84, [R203+0x6000] ;  /* 0x00600000cb54783b */ /* 0x000e660000000200 */
[C---:B---3--:R-:W-:Y:S08]  /*2a20*/  HMMA.16816.F32 R56, R12.reuse, R36, R32 ;  /* 0x000000240c38723c */ /* 0x048ff00000001820 */
[C---:B------:R-:W-:Y:S08]  /*2a30*/  HMMA.16816.F32 R48, R12.reuse, R38, R28 ;  /* 0x000000260c30723c */ /* 0x040ff0000000181c */
[C---:B----4-:R-:W-:Y:S08]  /*2a40*/  HMMA.16816.F32 R44, R12.reuse, R88, R24 ;  /* 0x000000580c2c723c */ /* 0x050ff00000001818 */
[C---:B------:R-:W-:Y:S01]  /*2a50*/  HMMA.16816.F32 R28, R12.reuse, R98, R68 ;  /* 0x000000620c1c723c */ /* 0x040fe20000001844 */
[----:B------:R-:W3:Y:S07]  /*2a60*/  LDSM.16.M88.4 R68, [R203+0x6800] ;  /* 0x00680000cb44783b */ /* 0x000eee0000000200 */
[C---:B------:R-:W-:Y:S08]  /*2a70*/  HMMA.16816.F32 R36, R12.reuse, R90, R20 ;  /* 0x0000005a0c24723c */ /* 0x040ff00000001814 */
[C---:B-1----:R-:W-:Y:S08]  /*2a80*/  HMMA.16816.F32 R24, R12.reuse, R76, R64 ;  /* 0x0000004c0c18723c */ /* 0x042ff00000001840 */
[C---:B------:R-:W-:Y:S08]  /*2a90*/  HMMA.16816.F32 R32, R12.reuse, R96, R52 ;  /* 0x000000600c20723c */ /* 0x040ff00000001834 */
        /* <DEDUP_REMOVED lines=8> */
[----:B------:R-:W-:Y:S01]  /*2b20*/  HMMA.16816.F32 R24, R8, R42, R20 ;  /* 0x0000002a0818723c */ /* 0x000fe20000001814 */
[----:B------:R-:W-:Y:S07]  /*2b30*/  LDSM.16.M88.4 R40, [R198+0xe900] ;  /* 0x00e90000c628783b */ /* 0x000fee0000000200 */
[----:B------:R-:W-:Y:S01]  /*2b40*/  HMMA.16816.F32 R20, R16, R84, R12 ;  /* 0x000000541014723c */ /* 0x000fe2000000180c */
[----:B------:R-:W2:Y:S07]  /*2b50*/  LDSM.16.M88.4 R12, [R202+0x1c100] ;  /* 0x01c10000ca0c783b */ /* 0x000eae0000000200 */
[C---:B------:R-:W-:Y:S01]  /*2b60*/  HMMA.16816.F32 R48, R8.reuse, R74, R36 ;  /* 0x0000004a0830723c */ /* 0x040fe20000001824 */
[----:B------:R-:W-:Y:S07]  /*2b70*/  LDSM.16.M88.4 R72, [R197+0x6000] ;  /* 0x00600000c548783b */ /* 0x000fee0000000200 */
[----:B------:R-:W-:Y:S01]  /*2b80*/  HMMA.16816.F32 R44, R8, R100, R32 ;  /* 0x00000064082c723c */ /* 0x000fe20000001820 */
[----:B------:R-:W-:Y:S07]  /*2b90*/  LDSM.16.M88.4 R8, [R201+0x1c100] ;  /* 0x01c10000c908783b */ /* 0x000fee0000000200 */
[C---:B------:R-:W-:Y:S08]  /*2ba0*/  HMMA.16816.F32 R32, R16.reuse, R86, R56 ;  /* 0x000000561020723c */ /* 0x040ff00000001838 */
[C---:B---3--:R-:W-:Y:S01]  /*2bb0*/  HMMA.16816.F32 R36, R16.reuse, R68, R52 ;  /* 0x000000441024723c */ /* 0x048fe20000001834 */
[----:B------:R-:W3:Y:S07]  /*2bc0*/  LDSM.16.M88.4 R52, [R198+0xf100] ;  /* 0x00f10000c634783b */ /* 0x000eee0000000200 */
[C---:B------:R-:W-:Y:S01]  /*2bd0*/  HMMA.16816.F32 R56, R16.reuse, R82, R64 ;  /* 0x000000521038723c */ /* 0x040fe20000001840 */
[----:B------:R-:W4:Y:S07]  /*2be0*/  LDSM.16.M88.4 R64, [R198+0xf900] ;  /* 0x00f90000c640783b */ /* 0x000f2e0000000200 */
[C---:B------:R-:W-:Y:S01]  /*2bf0*/  HMMA.16816.F32 R48, R16.reuse, R70, R48 ;  /* 0x000000461030723c */ /* 0x040fe20000001830 */
[----:B------:R-:W5:Y:S07]  /*2c00*/  LDSM.16.M88.4 R68, [R197+0x6800] ;  /* 0x00680000c544783b */ /* 0x000f6e0000000200 */
[C---:B------:R-:W-:Y:S08]  /*2c10*/  HMMA.16816.F32 R44, R16.reuse, R80, R44 ;  /* 0x00000050102c723c */ /* 0x040ff0000000182c */
[C---:B-1----:R-:W-:Y:S08]  /*2c20*/  HMMA.16816.F32 R60, R16.reuse, R76, R60 ;  /* 0x0000004c103c723c */ /* 0x042ff0000000183c */
[----:B------:R-:W-:Y:S08]  /*2c30*/  HMMA.16816.F32 R24, R16, R78, R24 ;  /* 0x0000004e1018723c */ /* 0x000ff00000001818 */
[C---:B--2---:R-:W-:Y:S08]  /*2c40*/  HMMA.16816.F32 R16, R12.reuse, R28, R20 ;  /* 0x0000001c0c10723c */ /* 0x044ff00000001814 */
[C---:B------:R-:W-:Y:S08]  /*2c50*/  HMMA.16816.F32 R20, R12.reuse, R30, R32 ;  /* 0x0000001e0c14723c */ /* 0x040ff00000001820 */
[C---:B------:R-:W-:Y:S08]  /*2c60*/  HMMA.16816.F32 R28, R12.reuse, R40, R36 ;  /* 0x000000280c1c723c */ /* 0x040ff00000001824 */
[C---:B------:R-:W-:Y:S08]  /*2c70*/  HMMA.16816.F32 R40, R12.reuse, R42, R48 ;  /* 0x0000002a0c28723c */ /* 0x040ff00000001830 */
[C---:B---3--:R-:W-:Y:S08]  /*2c80*/  HMMA.16816.F32 R32, R12.reuse, R52, R44 ;  /* 0x000000340c20723c */ /* 0x048ff0000000182c */
[C---:B------:R-:W-:Y:S08]  /*2c90*/  HMMA.16816.F32 R36, R12.reuse, R54, R56 ;  /* 0x000000360c24723c */ /* 0x040ff00000001838 */
[C---:B----4-:R-:W-:Y:S08]  /*2ca0*/  HMMA.16816.F32 R48, R12.reuse, R64, R60 ;  /* 0x000000400c30723c */ /* 0x050ff0000000183c */
[----:B------:R-:W-:Y:S01]  /*2cb0*/  HMMA.16816.F32 R44, R12, R66, R24 ;  /* 0x000000420c2c723c */ /* 0x000fe20000001818 */
[----:B------:R-:W1:Y:S06]  /*2cc0*/  LDSM.16.M88.4 R24, [R197+0x7000] ;  /* 0x00700000c518783b */ /* 0x000e6c0000000200 */
[----:B------:R-:W-:Y:S01]  /*2cd0*/  SHF.R.S32.HI R12, RZ, 0x1f, R2 ;  /* 0x0000001fff0c7819 */ /* 0x000fe20000011402 */
[----:B------:R-:W-:Y:S01]  /*2ce0*/  IMAD.IADD R13, R107, 0x1, -R6 ;  /* 0x000000016b0d7824 */ /* 0x000fe200078e0a06 */
[----:B------:R-:W-:Y:S01]  /*2cf0*/  HMMA.16816.F32 R52, R8, R72, R16 ;  /* 0x000000480834723c */ /* 0x000fe20000001810 */
[----:B------:R-:W2:Y:S01]  /*2d00*/  LDSM.16.M88.4 R16, [R197+0x7800] ;  /* 0x00780000c510783b */ /* 0x000ea20000000200 */
[----:B------:R-:W-:Y:S01]  /*2d10*/  LEA.HI R6, R12, R2, RZ, 0x2 ;  /* 0x000000020c067211 */ /* 0x000fe200078f10ff */
[----:B------:R-:W-:-:S04]  /*2d20*/  DEPBAR.LE SB0, 0x0 ;  /* 0x000080000000791a */ /* 0x000fc80000000000 */
[----:B------:R-:W-:Y:S01]  /*2d30*/  LEA.HI.SX32 R12, R6, R186, 0x1e ;  /* 0x000000ba060c7211 */ /* 0x000fe200078ff2ff */
[----:B------:R-:W-:Y:S01]  /*2d40*/  BAR.SYNC.DEFER_BLOCKING 0x0 ;  /* 0x0000000000007b1d */ /* 0x000fe20000010000 */
[----:B------:R-:W-:Y:S03]  /*2d50*/  HMMA.16816.F32 R72, R8, R74, R20 ;  /* 0x0000004a0848723c */ /* 0x000fe60000001814 */
[----:B------:R-:W-:-:S04]  /*2d60*/  IMAD R3, R13, 0x10, R12 ;  /* 0x000000100d037824 */ /* 0x000fc800078e020c */
[----:B------:R-:W-:Y:S01]  /*2d70*/  IMAD R3, R7, 0x8, R3 ;  /* 0x0000000807037824 */ /* 0x000fe200078e0203 */
[C---:B-----5:R-:W-:Y:S03]  /*2d80*/  HMMA.16816.F32 R28, R8.reuse, R68, R28 ;  /* 0x00000044081c723c */ /* 0x060fe6000000181c */
[----:B------:R-:W-:Y:S01]  /*2d90*/  @P2 IMAD.HI.U32 R7, R3, c[0x0][0x2c8], RZ ;  /* 0x0000b20003072a27 */ /* 0x000fe200078e00ff */
[----:B------:R3:W-:Y:S03]  /*2da0*/  STL [R1+0x3c], R3 ;  /* 0x00003c0301007387 */ /* 0x0007e60000100800 */
[----:B------:R-:W-:Y:S01]  /*2db0*/  IMAD.MOV.U32 R12, RZ, RZ, R3 ;  /* 0x000000ffff0c7224 */ /* 0x000fe200078e0003 */
[----:B------:R-:W-:Y:S01]  /*2dc0*/  @P2 SHF.R.U32.HI R12, RZ, c[0x0][0x2cc], R7 ;  /* 0x0000b300ff0c2a19 */ /* 0x000fe20000011607 */
[C---:B------:R-:W-:Y:S01]  /*2dd0*/  HMMA.16816.F32 R40, R8.reuse, R70, R40 ;  /* 0x000000460828723c */ /* 0x040fe20000001828 */
[----:B------:R-:W-:Y:S01]  /*2de0*/  ISETP.LE.AND P2, PT, R117, c[0x0][0x32c], PT ;  /* 0x0000cb0075007a0c */ /* 0x000fe20003f43270 */
[----:B------:R-:W-:Y:S01]  /*2df0*/  @!PT LDS RZ, [RZ] ;  /* 0x00000000fffff984 */ /* 0x000fe20000000800 */
[----:B------:R-:W-:Y:S01]  /*2e00*/  @!PT LDS RZ, [RZ] ;  /* 0x00000000fffff984 */ /* 0x000fe20000000800 */
[----:B------:R-:W-:Y:S01]  /*2e10*/  @!PT LDS RZ, [RZ] ;  /* 0x00000000fffff984 */ /* 0x000fe20000000800 */
[----:B------:R4:W-:Y:S06]  /*2e20*/  @P0 LDGSTS.E.BYPASS.LTC128B.128 [R233+0x8100], [R104.64], !P3 ;  /* 0x0810000068e90fae */ /* 0x0009ec000d901d48 */
[C---:B-1----:R-:W-:Y:S01]  /*2e30*/  HMMA.16816.F32 R32, R8.reuse, R24, R32 ;  /* 0x000000180820723c */ /* 0x042fe20000001820 */
[----:B------:R4:W-:Y:S04]  /*2e40*/  @P0 LDGSTS.E.BYPASS.LTC128B.128 [R233+0xa100], [R104.64+0x80], !P6 ;  /* 0x0a10008068e90fae */ /* 0x0009e8000f101d48 */
[----:B------:R4:W-:Y:S03]  /*2e50*/  @P0 LDGSTS.E.BYPASS.LTC128B.128 [R233+0xc100], [R104.64+0x100], !P5 ;  /* 0x0c10010068e90fae */ /* 0x0009e6000e901d48 */
[----:B------:R-:W-:Y:S01]  /*2e60*/  HMMA.16816.F32 R36, R8, R26, R36 ;  /* 0x0000001a0824723c */ /* 0x000fe20000001824 */
[----:B------:R4:W-:Y:S01]  /*2e70*/  @P0 LDGSTS.E.BYPASS.LTC128B.128 [R233+0xe100], [R104.64+0x180], !P4 ;  /* 0x0e10018068e90fae */ /* 0x0009e2000e101d48 */
[----:B---3--:R-:W-:-:S03]  /*2e80*/  LOP3.LUT R3, R6, 0x7ffffffc, RZ, 0xc0, !PT ;  /* 0x7ffffffc06037812 */ /* 0x008fc600078ec0ff */
[----:B------:R-:W1:Y:S03]  /*2e90*/  SHFL.IDX PT, R6, R12, RZ, 0x1c1f ;  /* 0x001c1fff0c067589 */ /* 0x000e6600000e0000 */
[C---:B--2---:R-:W-:Y:S01]  /*2ea0*/  HMMA.16816.F32 R20, R8.reuse, R16, R48 ;  /* 0x000000100814723c */ /* 0x044fe20000001830 */
[----:B------:R-:W-:Y:S01]  /*2eb0*/  IMAD.IADD R3, R2, 0x1, -R3 ;  /* 0x0000000102037824 */ /* 0x000fe200078e0a03 */
[----:B------:R-:W-:Y:S01]  /*2ec0*/  IADD3 R2, -R106, c[0x0][0x1d0], R117 ;  /* 0x000074006a027a10 */ /* 0x000fe20007ffe175 */
[----:B------:R4:W-:Y:S02]  /*2ed0*/  @P0 LDGSTS.E.BYPASS.LTC128B.128 [R233+0x9100], [R108.64], !P3 ;  /* 0x091000006ce90fae */ /* 0x0009e4000d901d48 */
[----:B------:R-:W-:Y:S02]  /*2ee0*/  IMAD.SHL.U32 R56, R3, 0x2, RZ ;  /* 0x0000000203387824 */ /* 0x000fe400078e00ff */
[----:B------:R4:W-:Y:S01]  /*2ef0*/  @P0 LDGSTS.E.BYPASS.LTC128B.128 [R233+0xb100], [R108.64+0x80], !P6 ;  /* 0x0b1000806ce90fae */ /* 0x0009e2000f101d48 */
[----:B------:R-:W-:Y:S02]  /*2f00*/  HMMA.16816.F32 R24, R8, R18, R44 ;  /* 0x000000120818723c */ /* 0x000fe4000000182c */
[----:B------:R-:W-:Y:S01]  /*2f10*/  IADD3 R2, R2, -c[0x0][0x168], -R56 ;  /* 0x80005a0002027a10 */ /* 0x000fe20007ffe838 */
[----:B------:R4:W-:Y:S01]  /*2f20*/  STL [R1+0x4], R56 ;  /* 0x0000043801007387 */ /* 0x0009e20000100800 */
[----:B------:R-:W-:-:S02]  /*2f30*/  IADD3 R7, -R56, c[0x0][0x1d0], -R106 ;  /* 0x0000740038077a10 */ /* 0x000fc40007ffe96a */
[C---:B------:R-:W-:Y:S01]  /*2f40*/  IADD3 R13, R2.reuse, c[0x0][0x328], RZ ;  /* 0x0000ca00020d7a10 */ /* 0x040fe20007ffe0ff */
[----:B------:R4:W-:Y:S01]  /*2f50*/  @P0 LDGSTS.E.BYPASS.LTC128B.128 [R233+0xd100], [R108.64+0x100], !P5 ;  /* 0x0d1001006ce90fae */ /* 0x0009e2000e901d48 */
[----:B------:R-:W-:-:S03]  /*2f60*/  IADD3 R8, R2, UR6, RZ ;  /* 0x0000000602087c10 */ /* 0x000fc6000fffe0ff */
[----:B------:R4:W-:Y:S01]  /*2f70*/  @P0 LDGSTS.E.BYPASS.LTC128B.128 [R233+0xf100], [R108.64+0x180], !P4 ;  /* 0x0f1001806ce90fae */ /* 0x0009e2000e101d48 */
[----:B-1----:R-:W-:-:S03]  /*2f80*/  IMAD.IADD R3, R13, 0x1, R6 ;  /* 0x000000010d037824 */ /* 0x002fc600078e0206 */
[----:B------:R-:W0:Y:S01]  /*2f90*/  LDGDEPBAR ;  /* 0x00000000000079af */ /* 0x000e220000000000 */
[----:B------:R-:W-:Y:S01]  /*2fa0*/  IMAD.IADD R2, R8, 0x1, R6 ;  /* 0x0000000108027824 */ /* 0x000fe200078e0206 */
[----:B------:R-:W-:Y:S01]  /*2fb0*/  IMNMX R3, R3, R7, PT ;  /* 0x0000000703037217 */ /* 0x000fe20003800200 */
[----:B------:R-:W-:Y:S05]  /*2fc0*/  @!P2 BRA `(.L_x_2403) ;  /* 0x000001400000a947 */ /* 0x000fea0003800000 */
[----:B------:R-:W-:Y:S01]  /*2fd0*/  IADD3 R6, R6, c[0x0][0x1d0], RZ ;  /* 0x0000740006067a10 */ /* 0x000fe20007ffe0ff */
        /* <DEDUP_REMOVED lines=10> */
.L_x_2405:
[----:B------:R-:W-:-:S13]  /*3080*/  ISETP.NE.AND P0, PT, R117, c[0x0][0x32c], PT ;  /* 0x0000cb0075007a0c */ /* 0x000fda0003f05270 */
[----:B------:R-:W-:-:S05]  /*3090*/  @P0 IMAD.HI.U32 R9, R6, c[0x0][0x330], RZ ;  /* 0x0000cc0006090a27 */ /* 0x000fca00078e00ff */
[----:B------:R-:W-:Y:S02]  /*30a0*/  @P0 SHF.R.U32.HI R6, RZ, c[0x0][0x334], R9 ;  /* 0x0000cd00ff060a19 */ /* 0x000fe40000011609 */
.L_x_2406:
[----:B------:R-:W-:Y:S05]  /*30b0*/  BSYNC B0 ;  /* 0x0000000000007941 */ /* 0x000fea0003800000 */
.L_x_2404:
[----:B------:R-:W-:-:S04]  /*30c0*/  IMAD R6, R6, c[0x0][0x32c], -R106 ;  /* 0x0000cb0006067a24 */ /* 0x000fc800078e0a6a */
[----:B------:R-:W-:-:S05]  /*30d0*/  IMAD.IADD R6, R6, 0x1, -R56 ;  /* 0x0000000106067824 */ /* 0x000fca00078e0a38 */
[----:B------:R-:W-:Y:S02]  /*30e0*/  IADD3 R9, R6, c[0x0][0x32c], RZ ;  /* 0x0000cb0006097a10 */ /* 0x000fe40007ffe0ff */
[----:B------:R-:W-:Y:S02]  /*30f0*/  IMNMX R2, R2, R6, !PT ;  /* 0x0000000602027217 */ /* 0x000fe40007800200 */
[----:B------:R-:W-:Y:S02]  /*3100*/  IMNMX R3, R3, R9, PT ;  /* 0x0000000903037217 */ /* 0x000fe40003800200 */
.L_x_2403:
[----:B------:R-:W-:Y:S01]  /*3110*/  ISETP.GT.AND P1, PT, R187, RZ, PT ;  /* 0x000000ffbb00720c */ /* 0x000fe20003f24270 */
        /* <DEDUP_REMOVED lines=47> */
[----:B-1----:R-:W-:-:S03]  /*3410*/  IMAD.IADD R2, R8, 0x1, R6 ;  /* 0x0000000108027824 */ /* 0x002fc600078e0206 */
[----:B------:R-:W-:Y:S01]  /*3420*/  ISETP.LT.OR P0, PT, R3, 0x3a, P0 ;  /* 0x0000003a0300780c */ /* 0x000fe20000701670 */
[----:B------:R-:W-:-:S03]  /*3430*/  IMAD.IADD R3, R13, 0x1, R6 ;  /* 0x000000010d037824 */ /* 0x000fc600078e0206 */
[----:B------:R-:W-:Y:S02]  /*3440*/  FSEL R181, R25, -INF , !P0 ;  /* 0xff80000019b57808 */ /* 0x000fe40004000000 */
        /* <DEDUP_REMOVED lines=13> */
.L_x_2409:
[----:B------:R-:W-:-:S13]  /*3520*/  ISETP.NE.AND P0, PT, R117, c[0x0][0x32c], PT ;  /* 0x0000cb0075007a0c */ /* 0x000fda0003f05270 */
[----:B------:R-:W-:-:S05]  /*3530*/  @P0 IMAD.HI.U32 R7, R6, c[0x0][0x330], RZ ;  /* 0x0000cc0006070a27 */ /* 0x000fca00078e00ff */
[----:B------:R-:W-:Y:S02]  /*3540*/  @P0 SHF.R.U32.HI R6, RZ, c[0x0][0x334], R7 ;  /* 0x0000cd00ff060a19 */ /* 0x000fe40000011607 */
.L_x_2410:
[----:B------:R-:W-:Y:S05]  /*3550*/  BSYNC B0 ;  /* 0x0000000000007941 */ /* 0x000fea0003800000 */
.L_x_2408:
[----:B------:R-:W-:-:S04]  /*3560*/  IMAD R6, R6, c[0x0][0x32c], -R106 ;  /* 0x0000cb0006067a24 */ /* 0x000fc800078e0a6a */
[----:B------:R-:W-:-:S05]  /*3570*/  IMAD.IADD R6, R6, 0x1, -R56 ;  /* 0x0000000106067824 */ /* 0x000fca00078e0a38 */
[----:B------:R-:W-:Y:S02]  /*3580*/  IADD3 R7, R6, c[0x0][0x32c], RZ ;  /* 0x0000cb0006077a10 */ /* 0x000fe40007ffe0ff */
[----:B------:R-:W-:Y:S02]  /*3590*/  IMNMX R2, R2, R6, !PT ;  /* 0x0000000602027217 */ /* 0x000fe40007800200 */
[----:B------:R-:W-:Y:S02]  /*35a0*/  IMNMX R3, R3, R7, PT ;  /* 0x0000000703037217 */ /* 0x000fe40003800200 */
.L_x_2407:
[----:B------:R-:W-:Y:S01]  /*35b0*/  ISETP.GT.AND P0, PT, R2, 0x8, P1 ;  /* 0x000000080200780c */ /* 0x000fe20000f04270 */
[----:B------:R-:W-:Y:S01]  /*35c0*/  IMAD.SHL.U32 R193, R5, 0x2, RZ ;  /* 0x0000000205c17824 */ /* 0x000fe200078e00ff */
[----:B------:R-:W-:Y:S02]  /*35d0*/  FMNMX.FTZ R156, R11, R14, !PT ;  /* 0x0000000e0b9c7209 */ /* 0x000fe40007810000 */
[----:B------:R-:W-:Y:S01]  /*35e0*/  ISETP.LT.OR P0, PT, R3, 0x9, P0 ;  /* 0x000000090300780c */ /* 0x000fe20000701670 */
[----:B------:R-:W-:Y:S01]  /*35f0*/  IMAD R196, R0, 0x2, R193 ;  /* 0x0000000200c47824 */ /* 0x000fe200078e02c1 */
        /* <DEDUP_REMOVED lines=27> */
[----:B------:R-:W-:Y:S01]  /*37b0*/  ISETP.GT.AND P0, PT, R2, 0x20, P1 ;  /* 0x000000200200780c */ /* 0x000fe20000f04270 */
[----:B------:R-:W-:Y:S01]  /*37c0*/  LDSM.16.MT88.4 R40, [R193+0x2100] ;  /* 0x00210000c128783b */ /* 0x000fe20000004200 */
[----:B------:R-:W-:Y:S02]  /*37d0*/  FMNMX.FTZ R156, R180, R156, !PT ;  /* 0x0000009cb49c7209 */ /* 0x000fe40007810000 */
[----:B------:R-:W-:Y:S02]  /*37e0*/  ISETP.LT.OR P0, PT, R3, 0x21, P0 ;  /* 0x000000210300780c */ /* 0x000fe40000701670 */
[----:B------:R-:W-:-:S02]  /*37f0*/  FMNMX.FTZ R156, R178, R156, !PT ;  /* 0x0000009cb29c7209 */ /* 0x000fc40007810000 */
[----:B------:R-:W-:Y:S02]  /*3800*/  FSEL R152, R34, -INF , !P0 ;  /* 0xff80000022987808 */ /* 0x000fe40004000000 */
[----:B------:R-:W-:Y:S02]  /*3810*/  ISETP.GT.AND P0, PT, R2, 0x21, P1 ;  /* 0x000000210200780c */ /* 0x000fe40000f04270 */
[----:B------:R-:W-:Y:S02]  /*3820*/  FMNMX.FTZ R156, R181, R156, !PT ;  /* 0x0000009cb59c7209 */ /* 0x000fe40007810000 */
[----:B------:R-:W-:Y:S02]  /*3830*/  ISETP.LT.OR P0, PT, R3, 0x22, P0 ;  /* 0x000000220300780c */ /* 0x000fe40000701670 */
[----:B------:R-:W-:Y:S01]  /*3840*/  LEA R194, R4, R193, 0x1 ;  /* 0x000000c104c27211 */ /* 0x000fe200078e08ff */
[----:B------:R-:W1:Y:S01]  /*3850*/  SHFL.BFLY PT, R7, R156, 0x2, 0x1f ;  /* 0x0c401f009c077f89 */ /* 0x000e6200000e0000 */
[----:B------:R-:W-:-:S02]  /*3860*/  FSEL R154, R35, -INF , !P0 ;  /* 0xff800000239a7808 */ /* 0x000fc40004000000 */
[----:B------:R-:W-:Y:S01]  /*3870*/  ISETP.GT.AND P0, PT, R2, 0x28, P1 ;  /* 0x000000280200780c */ /* 0x000fe20000f04270 */
[----:B------:R-:W-:Y:S01]  /*3880*/  IMAD R195, R0, 0x2, R194 ;  /* 0x0000000200c37824 */ /* 0x000fe200078e02c2 */
[----:B------:R-:W-:Y:S02]  /*3890*/  LDSM.16.MT88.4 R32, [R196+0x2100] ;  /* 0x00210000c420783b */ /* 0x000fe40000004200 */
[----:B------:R-:W-:Y:S02]  /*38a0*/  ISETP.LT.OR P0, PT, R3, 0x29, P0 ;  /* 0x000000290300780c */ /* 0x000fe40000701670 */
[----:B------:R-:W-:Y:S02]  /*38b0*/  LDSM.16.MT88.4 R28, [R195+0x100] ;  /* 0x00010000c31c783b */ /* 0x000fe40000004200 */
[----:B------:R-:W-:Y:S02]  /*38c0*/  FSEL R153, R38, -INF , !P0 ;  /* 0xff80000026997808 */ /* 0x000fe40004000000 */
[----:B------:R-:W-:-:S04]  /*38d0*/  ISETP.GT.AND P0, PT, R2, 0x29, P1 ;  /* 0x000000290200780c */ /* 0x000fc80000f04270 */
[----:B------:R-:W-:-:S04]  /*38e0*/  ISETP.LT.OR P0, PT, R3, 0x2a, P0 ;  /* 0x0000002a0300780c */ /* 0x000fc80000701670 */
[----:B------:R-:W-:Y:S02]  /*38f0*/  FSEL R158, R39, -INF , !P0 ;  /* 0xff800000279e7808 */ /* 0x000fe40004000000 */
[----:B------:R-:W-:Y:S01]  /*3900*/  ISETP.GT.AND P0, PT, R2, 0x30, P1 ;  /* 0x000000300200780c */ /* 0x000fe20000f04270 */
[----:B------:R-:W-:Y:S01]  /*3910*/  LDSM.16.MT88.4 R36, [R194+0x2100] ;  /* 0x00210000c224783b */ /* 0x000fe20000004200 */
[----:B-1----:R-:W-:Y:S02]  /*3920*/  FMNMX.FTZ R156, R156, R7, !PT ;  /* 0x000000079c9c7209 */ /* 0x002fe40007810000 */
        /* <DEDUP_REMOVED lines=17> */
[----:B------:R-:W-:Y:S02]  /*3a40*/  FMNMX.FTZ R6, R13, R6, !PT ;  /* 0x000000060d067209 */ /* 0x000fe40007810000 */
[----:B------:R-:W-:Y:S02]  /*3a50*/  ISETP.GT.AND P0, PT, R2, 0x39, P1 ;  /* 0x000000390200780c */ /* 0x000fe40000f04270 */
[----:B------:R-:W-:Y:S02]  /*3a60*/  FMNMX.FTZ R6, R44, R6, !PT ;  /* 0x000000062c067209 */ /* 0x000fe40007810000 */
[----:B------:R-:W-:Y:S02]  /*3a70*/  ISETP.LT.OR P0, PT, R3, 0x3a, P0 ;  /* 0x0000003a0300780c */ /* 0x000fe40000701670 */
[----:B------:R-:W-:Y:S02]  /*3a80*/  FMNMX.FTZ R6, R46, R6, !PT ;  /* 0x000000062e067209 */ /* 0x000fe40007810000 */
[----:B------:R-:W-:-:S02]  /*3a90*/  FSEL R235, R27, -INF , !P0 ;  /* 0xff8000001beb7808 */ /* 0x000fc40004000000 */
[----:B------:R-:W-:Y:S01]  /*3aa0*/  FMNMX.FTZ R6, R45, R6, !PT ;  /* 0x000000062d067209 */ /* 0x000fe20007810000 */
[----:B------:R-:W-:Y:S03]  /*3ab0*/  LDSM.16.MT88.4 R24, [R195+0x2100] ;  /* 0x00210000c318783b */ /* 0x000fe60000004200 */
        /* <DEDUP_REMOVED lines=17> */
[----:B------:R-:W-:Y:S01]  /*3bd0*/  FFMA.FTZ R0, R49, c[0x0][0x2d0], -R8 ;  /* 0x0000b40031007a23 */ /* 0x000fe20000010808 */
[----:B------:R-:W1:Y:S01]  /*3be0*/  SHFL.BFLY PT, R6, R2, 0x1, 0x1f ;  /* 0x0c201f0002067f89 */ /* 0x000e6200000e0000 */
[----:B------:R2:W-:Y:S01]  /*3bf0*/  MUFU.EX2 R184, R3 ;  /* 0x0000000300b87308 */ /* 0x0005e20000000800 */
[----:B------:R-:W-:-:S07]  /*3c00*/  IMAD.MOV.U32 R49, RZ, RZ, R187 ;  /* 0x000000ffff317224 */ /* 0x000fce00078e00bb */
        /* <DEDUP_REMOVED lines=10> */
[----:B--2---:R-:W-:-:S07]  /*3cb0*/  FFMA.FTZ R0, R51, c[0x0][0x2d0], -R8 ;  /* 0x0000b40033007a23 */ /* 0x004fce0000010808 */
[----:B------:R2:W3:Y:S01]  /*3cc0*/  MUFU.EX2 R17, R6 ;  /* 0x0000000600117308 */ /* 0x0004e20000000800 */
[----:B-1----:R-:W-:-:S07]  /*3cd0*/  FMUL.FTZ R2, R3, c[0x0][0x2d0] ;  /* 0x0000b40003027a20 */ /* 0x002fce0000410000 */
[----:B------:R1:W-:Y:S01]  /*3ce0*/  MUFU.EX2 R189, R0 ;  /* 0x0000000000bd7308 */ /* 0x0003e20000000800 */
[----:B------:R-:W-:-:S05]  /*3cf0*/  FSEL R2, R2, RZ, P0 ;  /* 0x000000ff02027208 */ /* 0x000fca0000000000 */
[--C-:B------:R-:W-:Y:S02]  /*3d00*/  FFMA.FTZ R4, R10, c[0x0][0x2d0], -R2.reuse ;  /* 0x0000b4000a047a23 */ /* 0x100fe40000010802 */
[----:B--2---:R-:W-:Y:S02]  /*3d10*/  FFMA.FTZ R6, R9, c[0x0][0x2d0], -R2 ;  /* 0x0000b40009067a23 */ /* 0x004fe40000010802 */
[----:B------:R2:W-:Y:S01]  /*3d20*/  MUFU.EX2 R190, R4 ;  /* 0x0000000400be7308 */ /* 0x0005e20000000800 */
[----:B---3--:R-:W-:Y:S02]  /*3d30*/  IMAD.MOV.U32 R9, RZ, RZ, R17 ;  /* 0x000000ffff097224 */ /* 0x008fe400078e0011 */
[----:B------:R-:W3:Y:S01]  /*3d40*/  LDSM.16.MT88.4 R16, [R194+0x100] ;  /* 0x00010000c210783b */ /* 0x000ee20000004200 */
[----:B-1----:R-:W-:-:S04]  /*3d50*/  FFMA.FTZ R0, R50, c[0x0][0x2d0], -R8 ;  /* 0x0000b40032007a23 */ /* 0x002fc80000010808 */
[----:B------:R1:W5:Y:S01]  /*3d60*/  MUFU.EX2 R185, R6 ;  /* 0x0000000600b97308 */ /* 0x0003620000000800 */
[----:B--2---:R-:W-:-:S07]  /*3d70*/  FFMA.FTZ R4, R12, c[0x0][0x2d0], -R2 ;  /* 0x0000b4000c047a23 */ /* 0x004fce0000010802 */
[----:B------:R2:W-:Y:S01]  /*3d80*/  MUFU.EX2 R182, R0 ;  /* 0x0000000000b67308 */ /* 0x0005e20000000800 */
[----:B-1----:R-:W-:-:S07]  /*3d90*/  F2FP.PACK_AB R6, R9, R11 ;  /* 0x0000000b0906723e */ /* 0x002fce00000000ff */
[----:B------:R1:W-:Y:S01]  /*3da0*/  MUFU.EX2 R188, R4 ;  /* 0x0000000400bc7308 */ /* 0x0003e20000000800 */
[----:B-----5:R-:W-:Y:S01]  /*3db0*/  F2FP.PACK_AB R5, R190, R185 ;  /* 0x000000b9be05723e */ /* 0x020fe200000000ff */
[----:B------:R-:W-:Y:S02]  /*3dc0*/  IMAD.MOV.U32 R48, RZ, RZ, R185 ;  /* 0x000000ffff307224 */ /* 0x000fe400078e00b9 */
[----:B--2---:R-:W-:-:S04]  /*3dd0*/  FFMA.FTZ R0, R44, c[0x0][0x2d0], -R2 ;  /* 0x0000b4002c007a23 */ /* 0x004fc80000010802 */
[----:B------:R2:W-:Y:S01]  /*3de0*/  MUFU.EX2 R223, R0 ;  /* 0x0000000000df7308 */ /* 0x0005e20000000800 */
[--C-:B-1----:R-:W-:Y:S02]  /*3df0*/  FFMA.FTZ R4, R13, c[0x0][0x2d0], -R2.reuse ;  /* 0x0000b4000d047a23 */ /* 0x102fe40000010802 */
[----:B------:R-:W1:Y:S05]  /*3e00*/  LDSM.16.MT88.4 R12, [R196+0x100] ;  /* 0x00010000c40c783b */ /* 0x000e6a0000004200 */
[----:B------:R5:W4:Y:S01]  /*3e10*/  MUFU.EX2 R220, R4 ;  /* 0x0000000400dc7308 */ /* 0x000b220000000800 */
[----:B--2---:R-:W-:Y:S01]  /*3e20*/  FFMA.FTZ R0, R46, c[0x0][0x2d0], -R2 ;  /* 0x0000b4002e007a23 */ /* 0x004fe20000010802 */
[----:B-----5:R-:W-:-:S02]  /*3e30*/  F2FP.PACK_AB R4, R219, R184 ;  /* 0x000000b8db04723e */ /* 0x020fc400000000ff */
[----:B----4-:R-:W-:-:S07]  /*3e40*/  F2FP.PACK_AB R7, R220, R188 ;  /* 0x000000bcdc07723e */ /* 0x010fce00000000ff */
[C---:B------:R-:W-:Y:S08]  /*3e50*/  HMMA.16816.F32 R76, R4.reuse, R20, RZ ;  /* 0x00000014044c723c */ /* 0x040ff000000018ff */
        /* <DEDUP_REMOVED lines=25> */
[----:B------:R-:W1:Y:S07]  /*3ff0*/  LDSM.16.MT88.4 R24, [R194+0x900] ;  /* 0x00090000c218783b */ /* 0x000e6e0000004200 */
[C---:B----4-:R-:W-:Y:S01]  /*4000*/  HMMA.16816.F32 R168, R4.reuse, R40, RZ ;  /* 0x0000002804a8723c */ /* 0x050fe200000018ff */
[----:B------:R4:W1:Y:S06]  /*4010*/  MUFU.EX2 R41, R0 ;  /* 0x0000000000297308 */ /* 0x00086c0000000800 */
[----:B------:R-:W-:Y:S01]  /*4020*/  MOV R40, R186 ;  /* 0x000000ba00287202 */ /* 0x000fe20000000f00 */
[C---:B-----5:R-:W-:Y:S08]  /*4030*/  HMMA.16816.F32 R140, R4.reuse, R28, RZ ;  /* 0x0000001c048c723c */ /* 0x060ff000000018ff */
[C---:B------:R-:W-:Y:S01]  /*4040*/  HMMA.16816.F32 R172, R4.reuse, R30, RZ ;  /* 0x0000001e04ac723c */ /* 0x040fe200000018ff */
[--C-:B----4-:R-:W-:Y:S01]  /*4050*/  FFMA.FTZ R0, R45, c[0x0][0x2d0], -R2.reuse ;  /* 0x0000b4002d007a23 */ /* 0x110fe20000010802 */
[----:B------:R-:W4:Y:S03]  /*4060*/  LDSM.16.MT88.4 R28, [R193+0x900] ;  /* 0x00090000c11c783b */ /* 0x000f260000004200 */
[----:B------:R5:W-:Y:S03]  /*4070*/  MUFU.EX2 R183, R0 ;  /* 0x0000000000b77308 */ /* 0x000be60000000800 */
[C---:B------:R-:W-:Y:S08]  /*4080*/  HMMA.16816.F32 R64, R4.reuse, R36, RZ ;  /* 0x000000240440723c */ /* 0x040ff000000018ff */
[----:B------:R-:W-:Y:S01]  /*4090*/  HMMA.16816.F32 R52, R4, R38, RZ ;  /* 0x000000260434723c */ /* 0x000fe200000018ff */
[----:B------:R-:W-:Y:S01]  /*40a0*/  LDSM.16.MT88.4 R36, [R196+0x900] ;  /* 0x00090000c424783b */ /* 0x000fe20000004200 */
[----:B-----5:R-:W-:-:S06]  /*40b0*/  FFMA.FTZ R0, R47, c[0x0][0x2d0], -R2 ;  /* 0x0000b4002f007a23 */ /* 0x020fcc0000010802 */
[C---:B------:R-:W-:Y:S01]  /*40c0*/  HMMA.16816.F32 R60, R4.reuse, R32, RZ ;  /* 0x00000020043c723c */ /* 0x040fe200000018ff */
[----:B------:R-:W5:Y:S07]  /*40d0*/  MUFU.EX2 R10, R0 ;  /* 0x00000000000a7308 */ /* 0x000f6e0000000800 */
[C---:B------:R-:W-:Y:S01]  /*40e0*/  HMMA.16816.F32 R84, R4.reuse, R34, RZ ;  /* 0x000000220454723c */ /* 0x040fe200000018ff */
[----:B------:R-:W-:Y:S07]  /*40f0*/  LDSM.16.MT88.4 R32, [R195+0x2900] ;  /* 0x00290000c320783b */ /* 0x000fee0000004200 */
[C---:B------:R-:W-:Y:S07]  /*4100*/  HMMA.16816.F32 R164, R4.reuse, R42, RZ ;  /* 0x0000002a04a4723c */ /* 0x040fee00000018ff */
[----:B------:R-:W-:Y:S01]  /*4110*/  IMAD.MOV.U32 R43, RZ, RZ, R184 ;  /* 0x000000ffff2b7224 */ /* 0x000fe200078e00b8 */
[C---:B--2---:R-:W-:Y:S08]  /*4120*/  HMMA.16816.F32 R144, R4.reuse, R20, RZ ;  /* 0x000000140490723c */ /* 0x044ff000000018ff */
[C---:B------:R-:W-:Y:S01]  /*4130*/  HMMA.16816.F32 R160, R4.reuse, R22, RZ ;  /* 0x0000001604a0723c */ /* 0x040fe200000018ff */
[----:B------:R-:W-:Y:S07]  /*4140*/  LDSM.16.MT88.4 R20, [R195+0x900] ;  /* 0x00090000c314783b */ /* 0x000fee0000004200 */
[C---:B---3--:R-:W-:Y:S08]  /*4150*/  HMMA.16816.F32 R136, R4.reuse, R16, RZ ;  /* 0x000000100488723c */ /* 0x048ff000000018ff */
[C---:B------:R-:W-:Y:S01]  /*4160*/  HMMA.16816.F32 R44, R4.reuse, R18, RZ ;  /* 0x00000012042c723c */ /* 0x040fe200000018ff */
[----:B------:R-:W2:Y:S07]  /*4170*/  LDSM.16.MT88.4 R16, [R193+0x2900] ;  /* 0x00290000c110783b */ /* 0x000eae0000004200 */
[C---:B-1----:R-:W-:Y:S08]  /*4180*/  HMMA.16816.F32 R236, R4.reuse, R12, RZ ;  /* 0x0000000c04ec723c */ /* 0x042ff000000018ff */
[----:B------:R-:W-:Y:S07]  /*4190*/  HMMA.16816.F32 R240, R4, R14, RZ ;  /* 0x0000000e04f0723c */ /* 0x000fee00000018ff */
[----:B------:R-:W-:-:S02]  /*41a0*/  F2FP.PACK_AB R4, R221, R222 ;  /* 0x000000dedd04723e */ /* 0x000fc400000000ff */
[----:B------:R-:W-:Y:S02]  /*41b0*/  F2FP.PACK_AB R6, R182, R189 ;  /* 0x000000bdb606723e */ /* 0x000fe400000000ff */
[----:B------:R-:W-:Y:S02]  /*41c0*/  F2FP.PACK_AB R5, R41, R223 ;  /* 0x000000df2905723e */ /* 0x000fe400000000ff */
[----:B-----5:R-:W-:-:S07]  /*41d0*/  F2FP.PACK_AB R7, R10, R183 ;  /* 0x000000b70a07723e */ /* 0x020fce00000000ff */
[C---:B------:R-:W-:Y:S08]  /*41e0*/  HMMA.16816.F32 R12, R4.reuse, R24, R72 ;  /* 0x00000018040c723c */ /* 0x040ff00000001848 */
[C---:B----4-:R-:W-:Y:S08]  /*41f0*/  HMMA.16816.F32 R224, R4.reuse, R28, R76 ;  /* 0x0000001c04e0723c */ /* 0x050ff0000000184c */
[C---:B------:R-:W-:Y:S01]  /*4200*/  HMMA.16816.F32 R248, R4.reuse, R30, R100 ;  /* 0x0000001e04f8723c */ /* 0x040fe20000001864 */
[----:B------:R-:W-:Y:S07]  /*4210*/  LDSM.16.MT88.4 R28, [R193+0x4900] ;  /* 0x00490000c11c783b */ /* 0x000fee0000004200 */
[----:B------:R-:W-:Y:S01]  /*4220*/  IMAD.MOV.U32 R78, RZ, RZ, R13 ;  /* 0x000000ffff4e7224 */ /* 0x000fe200078e000d */
[----:B------:R-:W-:Y:S01]  /*4230*/  MOV R76, R15 ;  /* 0x0000000f004c7202 */ /* 0x000fe20000000f00 */
[----:B------:R-:W-:Y:S01]  /*4240*/  IMAD.MOV.U32 R77, RZ, RZ, R14 ;  /* 0x000000ffff4d7224 */ /* 0x000fe200078e000e */
[C---:B------:R-:W-:Y:S01]  /*4250*/  HMMA.16816.F32 R244, R4.reuse, R26, R96 ;  /* 0x0000001a04f4723c */ /* 0x040fe20000001860 */
[----:B------:R-:W-:Y:S01]  /*4260*/  IMAD.MOV.U32 R0, RZ, RZ, R12 ;  /* 0x000000ffff007224 */ /* 0x000fe200078e000c */
[----:B------:R-:W-:Y:S03]  /*4270*/  LDSM.16.MT88.4 R24, [R196+0x2900] ;  /* 0x00290000c418783b */ /* 0x000fe60000004200 */
[----:B------:R-:W-:Y:S01]  /*4280*/  MOV R50, R226 ;  /* 0x000000e200327202 */ /* 0x000fe20000000f00 */
[----:B------:R-:W1:Y:S01]  /*4290*/  LDSM.16.MT88.4 R12, [R194+0x2900] ;  /* 0x00290000c20c783b */ /* 0x000e620000004200 */
[----:B------:R-:W-:Y:S01]  /*42a0*/  IMAD.MOV.U32 R42, RZ, RZ, R225 ;  /* 0x000000ffff2a7224 */ /* 0x000fe200078e00e1 */
[----:B--2---:R-:W-:Y:S01]  /*42b0*/  HMMA.16816.F32 R96, R4, R16, R68 ;  /* 0x000000100460723c */ /* 0x004fe20000001844 */
[----:B------:R-:W-:Y:S01]  /*42c0*/  IMAD.MOV.U32 R234, RZ, RZ, R227 ;  /* 0x000000ffffea7224 */ /* 0x000fe200078e00e3 */
[----:B------:R-:W-:-:S06]  /*42d0*/  MOV R79, R224 ;  /* 0x000000e0004f7202 */ /* 0x000fcc0000000f00 */
[C---:B------:R-:W-:Y:S01]  /*42e0*/  HMMA.16816.F32 R100, R4.reuse, R18, R88 ;  /* 0x000000120464723c */ /* 0x040fe20000001858 */
[----:B------:R-:W2:Y:S06]  /*42f0*/  LDSM.16.MT88.4 R16, [R194+0x4900] ;  /* 0x00490000c210783b */ /* 0x000eac0000004200 */
[----:B------:R-:W-:Y:S01]  /*4300*/  MOV R89, R183 ;  /* 0x000000b700597202 */ /* 0x000fe20000000f00 */
[----:B------:R-:W-:Y:S01]  /*4310*/  HMMA.16816.F32 R228, R4, R36, R112 ;  /* 0x0000002404e4723c */ /* 0x000fe20000001870 */
[----:B------:R-:W-:Y:S02]  /*4320*/  IMAD.MOV.U32 R90, RZ, RZ, R182 ;  /* 0x000000ffff5a7224 */ /* 0x000fe400078e00b6 */
[----:B------:R-:W-:-:S02]  /*4330*/  IMAD.MOV.U32 R91, RZ, RZ, R42 ;  /* 0x000000ffff5b7224 */ /* 0x000fc400078e002a */
[----:B------:R-:W-:Y:S02]  /*4340*/  IMAD.MOV.U32 R88, RZ, RZ, R190 ;  /* 0x000000ffff587224 */ /* 0x000fe400078e00be */
[----:B------:R-:W-:Y:S01]  /*4350*/  IMAD.MOV.U32 R36, RZ, RZ, R181 ;  /* 0x000000ffff247224 */ /* 0x000fe200078e00b5 */
[----:B------:R-:W-:Y:S01]  /*4360*/  HMMA.16816.F32 R184, R4, R38, R120 ;  /* 0x0000002604b8723c */ /* 0x000fe20000001878 */
[----:B------:R-:W-:-:S06]  /*4370*/  IMAD.MOV.U32 R37, RZ, RZ, R50 ;  /* 0x000000ffff257224 */ /* 0x000fcc00078e0032 */
[----:B------:R-:W-:Y:S01]  /*4380*/  MOV R39, R180 ;  /* 0x000000b400277202 */ /* 0x000fe20000000f00 */
[----:B------:R-:W-:Y:S01]  /*4390*/  HMMA.16816.F32 R120, R4, R34, R80 ;  /* 0x000000220478723c */ /* 0x000fe20000001850 */
[----:B------:R-:W-:-:S06]  /*43a0*/  IMAD.MOV.U32 R38, RZ, RZ, R191 ;  /* 0x000000ffff267224 */ /* 0x000fcc00078e00bf */
[----:B------:R-:W-:Y:S01]  /*43b0*/  IMAD.MOV.U32 R34, RZ, RZ, R43 ;  /* 0x000000ffff227224 */ /* 0x000fe200078e002b */
[----:B-1----:R-:W-:Y:S01]  /*43c0*/  HMMA.16816.F32 R224, R4, R12, R64 ;  /* 0x0000000c04e0723c */ /* 0x002fe20000001840 */
[----:B------:R-:W-:Y:S02]  /*43d0*/  MOV R35, R88 ;  /* 0x0000005800237202 */ /* 0x000fe40000000f00 */
[----:B------:R-:W-:-:S04]  /*43e0*/  MOV R88, R79 ;  /* 0x0000004f00587202 */ /* 0x000fc80000000f00 */
[----:B------:R-:W-:Y:S01]  /*43f0*/  MOV R67, R223 ;  /* 0x000000df00437202 */ /* 0x000fe20000000f00 */
[----:B------:R-:W-:Y:S01]  /*4400*/  HMMA.16816.F32 R180, R4, R14, R52 ;  /* 0x0000000e04b4723c */ /* 0x000fe20000001834 */
[----:B------:R-:W1:Y:S01]  /*4410*/  LDSM.16.MT88.4 R12, [R196+0x4900] ;  /* 0x00490000c40c783b */ /* 0x000e620000004200 */
[----:B------:R-:W-:Y:S01]  /*4420*/  IMAD.MOV.U32 R66, RZ, RZ, R222 ;  /* 0x000000ffff427224 */ /* 0x000fe200078e00de */
[----:B------:R-:W-:Y:S01]  /*4430*/  MOV R64, R220 ;  /* 0x000000dc00407202 */ /* 0x000fe20000000f00 */
[----:B------:R-:W-:-:S04]  /*4440*/  IMAD.MOV.U32 R65, RZ, RZ, R221 ;  /* 0x000000ffff417224 */ /* 0x000fc800078e00dd */
[C---:B------:R-:W-:Y:S07]  /*4450*/  HMMA.16816.F32 R72, R4.reuse, R28, R104 ;  /* 0x0000001c0448723c */ /* 0x040fee0000001868 */
[----:B------:R-:W-:Y:S01]  /*4460*/  IMAD.MOV.U32 R106, RZ, RZ, R40 ;  /* 0x000000ffff6a7224 */ /* 0x000fe200078e0028 */
[----:B------:R-:W-:Y:S01]  /*4470*/  HMMA.16816.F32 R108, R4, R20, R108 ;  /* 0x00000014046c723c */ /* 0x000fe2000000186c */
[----:B------:R-:W-:Y:S01]  /*4480*/  IMAD.MOV.U32 R105, RZ, RZ, R41 ;  /* 0x000000ffff697224 */ /* 0x000fe200078e0029 */
[----:B------:R-:W-:-:S02]  /*4490*/  MOV R107, R48 ;  /* 0x00000030006b7202 */ /* 0x000fc40000000f00 */
[----:B------:R-:W-:-:S04]  /*44a0*/  MOV R104, R49 ;  /* 0x0000003100687202 */ /* 0x000fc80000000f00 */
[C---:B------:R-:W-:Y:S01]  /*44b0*/  HMMA.16816.F32 R92, R4.reuse, R22, R92 ;  /* 0x00000016045c723c */ /* 0x040fe2000000185c */
[----:B------:R-:W3:Y:S07]  /*44c0*/  LDSM.16.MT88.4 R20, [R195+0x4900] ;  /* 0x00490000c314783b */ /* 0x000eee0000004200 */
[C---:B--2---:R-:W-:Y:S08]  /*44d0*/  HMMA.16816.F32 R40, R4.reuse, R16, R124 ;  /* 0x000000100428723c */ /* 0x044ff0000000187c */
[C---:B------:R-:W-:Y:S01]  /*44e0*/  HMMA.16816.F32 R52, R4.reuse, R18, R128 ;  /* 0x000000120434723c */ /* 0x040fe20000001880 */
[----:B------:R-:W2:Y:S07]  /*44f0*/  LDSM.16.MT88.4 R16, [R196+0x6900] ;  /* 0x00690000c410783b */ /* 0x000eae0000004200 */
[C---:B------:R-:W-:Y:S07]  /*4500*/  HMMA.16816.F32 R220, R4.reuse, R24, R60 ;  /* 0x0000001804dc723c */ /* 0x040fee000000183c */
[----:B------:R-:W-:Y:S01]  /*4510*/  MOV R62, R189 ;  /* 0x000000bd003e7202 */ /* 0x000fe20000000f00 */
[----:B------:R-:W-:Y:S01]  /*4520*/  IMAD.MOV.U32 R63, RZ, RZ, R188 ;  /* 0x000000ffff3f7224 */ /* 0x000fe200078e00bc */
[C---:B-1----:R-:W-:Y:S07]  /*4530*/  HMMA.16816.F32 R48, R4.reuse, R12, R132 ;  /* 0x0000000c0430723c */ /* 0x042fee0000001884 */
[----:B------:R-:W-:Y:S01]  /*4540*/  IMAD.MOV.U32 R132, RZ, RZ, R0 ;  /* 0x000000ffff847224 */ /* 0x000fe200078e0000 */
[----:B------:R-:W-:Y:S01]  /*4550*/  HMMA.16816.F32 R188, R4, R32, R56 ;  /* 0x0000002004bc723c */ /* 0x000fe20000001838 */
[----:B------:R-:W-:Y:S01]  /*4560*/  FFMA.FTZ R0, R155, c[0x0][0x2d0], -R8 ;  /* 0x0000b4009b007a23 */ /* 0x000fe20000010808 */
[----:B------:R-:W-:Y:S01]  /*4570*/  MOV R135, R76 ;  /* 0x0000004c00877202 */ /* 0x000fe20000000f00 */
[----:B------:R-:W-:-:S02]  /*4580*/  IMAD.MOV.U32 R133, RZ, RZ, R78 ;  /* 0x000000ffff857224 */ /* 0x000fc400078e004e */
[----:B------:R-:W-:Y:S02]  /*4590*/  IMAD.MOV.U32 R134, RZ, RZ, R77 ;  /* 0x000000ffff867224 */ /* 0x000fe400078e004d */
[----:B------:R-:W-:Y:S01]  /*45a0*/  IMAD.MOV.U32 R33, RZ, RZ, R90 ;  /* 0x000000ffff217224 */ /* 0x000fe200078e005a */
[C---:B------:R-:W-:Y:S01]  /*45b0*/  HMMA.16816.F32 R56, R4.reuse, R30, R116 ;  /* 0x0000001e0438723c */ /* 0x040fe20000001874 */
[----:B------:R-:W1:Y:S01]  /*45c0*/  LDSM.16.MT88.4 R28, [R194+0x6900] ;  /* 0x00690000c21c783b */ /* 0x000e620000004200 */
[----:B------:R-:W-:Y:S02]  /*45d0*/  IMAD.MOV.U32 R90, RZ, RZ, R37 ;  /* 0x000000ffff5a7224 */ /* 0x000fe400078e0025 */
[----:B------:R-:W-:Y:S01]  /*45e0*/  IMAD.MOV.U32 R32, RZ, RZ, R89 ;  /* 0x000000ffff207224 */ /* 0x000fe200078e0059 */
[----:B------:R-:W-:Y:S01]  /*45f0*/  MOV R89, R91 ;  /* 0x0000005b00597202 */ /* 0x000fe20000000f00 */
[----:B------:R-:W-:Y:S02]  /*4600*/  IMAD.MOV.U32 R91, RZ, RZ, R234 ;  /* 0x000000ffff5b7224 */ /* 0x000fe400078e00ea */
[C---:B------:R-:W-:Y:S01]  /*4610*/  HMMA.16816.F32 R68, R4.reuse, R14, R148 ;  /* 0x0000000e0444723c */ /* 0x040fe20000001894 */
[----:B------:R-:W4:Y:S01]  /*4620*/  LDSM.16.MT88.4 R12, [R195+0x6900] ;  /* 0x00690000c30c783b */ /* 0x000f220000004200 */
[----:B------:R5:W2:Y:S05]  /*4630*/  MUFU.EX2 R148, R0 ;  /* 0x0000000000947308 */ /* 0x000aaa0000000800 */
[----:B------:R-:W-:Y:S01]  /*4640*/  IMAD.MOV.U32 R150, RZ, RZ, R63 ;  /* 0x000000ffff967224 */ /* 0x000fe200078e003f */
[----:B------:R-:W-:Y:S01]  /*4650*/  HMMA.16816.F32 R112, R4, R26, R84 ;  /* 0x0000001a0470723c */ /* 0x000fe20000001854 */
[----:B------:R-:W4:Y:S01]  /*4660*/  LDSM.16.MT88.4 R24, [R193+0x6900] ;  /* 0x00690000c118783b */ /* 0x000f220000004200 */
[----:B------:R-:W-:-:S06]  /*4670*/  IMAD.MOV.U32 R151, RZ, RZ, R62 ;  /* 0x000000ffff977224 */ /* 0x000fcc00078e003e */
[----:B---3--:R-:W-:Y:S01]  /*4680*/  HMMA.16816.F32 R60, R4, R20, R168 ;  /* 0x00000014043c723c */ /* 0x008fe200000018a8 */
[----:B-----5:R-:W-:-:S04]  /*4690*/  FFMA.FTZ R0, R157, c[0x0][0x2d0], -R8 ;  /* 0x0000b4009d007a23 */ /* 0x020fc80000010808 */
[----:B------:R3:W5:Y:S02]  /*46a0*/  MUFU.EX2 R149, R0 ;  /* 0x0000000000957308 */ /* 0x0007640000000800 */
[----:B------:R-:W-:Y:S01]  /*46b0*/  IMAD.MOV.U32 R169, RZ, RZ, R150 ;  /* 0x000000ffffa97224 */ /* 0x000fe200078e0096 */
[C---:B--2---:R-:W-:Y:S01]  /*46c0*/  HMMA.16816.F32 R76, R4.reuse, R16, R136 ;  /* 0x00000010044c723c */ /* 0x044fe20000001888 */
[----:B------:R-:W-:Y:S01]  /*46d0*/  IMAD.MOV.U32 R170, RZ, RZ, R151 ;  /* 0x000000ffffaa7224 */ /* 0x000fe200078e0097 */
[----:B------:R-:W-:Y:S01]  /*46e0*/  MOV R171, R104 ;  /* 0x0000006800ab7202 */ /* 0x000fe20000000f00 */
[----:B------:R-:W-:Y:S01]  /*46f0*/  IMAD.MOV.U32 R104, RZ, RZ, R64 ;  /* 0x000000ffff687224 */ /* 0x000fe200078e0040 */
[----:B------:R-:W-:Y:S01]  /*4700*/  MOV R150, R107 ;  /* 0x0000006b00967202 */ /* 0x000fe20000000f00 */
[----:B------:R-:W-:Y:S02]  /*4710*/  IMAD.MOV.U32 R107, RZ, RZ, R67 ;  /* 0x000000ffff6b7224 */ /* 0x000fe400078e0043 */
[----:B------:R-:W-:Y:S01]  /*4720*/  MOV R138, R148 ;  /* 0x00000094008a7202 */ /* 0x000fe20000000f00 */
[----:B------:R-:W-:Y:S01]  /*4730*/  IMAD.MOV.U32 R148, RZ, RZ, R105 ;  /* 0x000000ffff947224 */ /* 0x000fe200078e0069 */
[----:B------:R-:W-:Y:S01]  /*4740*/  MOV R105, R65 ;  /* 0x0000004100697202 */ /* 0x000fe20000000f00 */
[----:B-1----:R-:W-:Y:S01]  /*4750*/  HMMA.16816.F32 R84, R4, R28, R144 ;  /* 0x0000001c0454723c */ /* 0x002fe20000001890 */
[----:B------:R-:W-:Y:S01]  /*4760*/  IMAD.MOV.U32 R151, RZ, RZ, R34 ;  /* 0x000000ffff977224 */ /* 0x000fe200078e0022 */
[----:B------:R-:W-:Y:S01]  /*4770*/  MOV R34, R219 ;  /* 0x000000db00227202 */ /* 0x000fe20000000f00 */
[----:B------:R-:W-:-:S02]  /*4780*/  IMAD.MOV.U32 R155, RZ, RZ, R150 ;  /* 0x000000ffff9b7224 */ /* 0x000fc400078e0096 */
[----:B---3--:R-:W-:Y:S02]  /*4790*/  FFMA.FTZ R0, R159, c[0x0][0x2d0], -R8 ;  /* 0x0000b4009f007a23 */ /* 0x008fe40000010808 */
[----:B-----5:R-:W-:Y:S01]  /*47a0*/  IMAD.MOV.U32 R137, RZ, RZ, R149 ;  /* 0x000000ffff897224 */ /* 0x020fe200078e0095 */
[C---:B------:R-:W-:Y:S01]  /*47b0*/  HMMA.16816.F32 R128, R4.reuse, R30, R160 ;  /* 0x0000001e0480723c */ /* 0x040fe200000018a0 */
[----:B------:R1:W2:Y:S01]  /*47c0*/  MUFU.EX2 R37, R0 ;  /* 0x0000000000257308 */ /* 0x0002a20000000800 */
[----:B------:R-:W-:Y:S01]  /*47d0*/  IMAD.MOV.U32 R149, RZ, RZ, R106 ;  /* 0x000000ffff957224 */ /* 0x000fe200078e006a */
[----:B------:R-:W3:Y:S01]  /*47e0*/  LDSM.16.MT88.4 R28, [R193+0x1100] ;  /* 0x00110000c11c783b */ /* 0x000ee20000004200 */
[----:B------:R-:W-:Y:S02]  /*47f0*/  IMAD.MOV.U32 R106, RZ, RZ, R66 ;  /* 0x000000ffff6a7224 */ /* 0x000fe400078e0042 */
[----:B------:R-:W-:Y:S02]  /*4800*/  IMAD.MOV.U32 R150, RZ, RZ, R35 ;  /* 0x000000ffff967224 */ /* 0x000fe400078e0023 */
[----:B------:R-:W-:Y:S01]  /*4810*/  HMMA.16816.F32 R124, R4, R22, R164 ;  /* 0x00000016047c723c */ /* 0x000fe200000018a4 */
[----:B------:R-:W-:Y:S01]  /*4820*/  LDSM.16.MT88.4 R20, [R196+0x1100] ;  /* 0x00110000c414783b */ /* 0x000fe20000004200 */
[----:B------:R-:W-:-:S05]  /*4830*/  IMAD.MOV.U32 R145, RZ, RZ, R155 ;  /* 0x000000ffff917224 */ /* 0x000fca00078e009b */
[----:B------:R-:W-:Y:S01]  /*4840*/  MOV R166, R170 ;  /* 0x000000aa00a67202 */ /* 0x000fe20000000f00 */
[C---:B------:R-:W-:Y:S01]  /*4850*/  HMMA.16816.F32 R64, R4.reuse, R18, R44 ;  /* 0x000000120440723c */ /* 0x040fe2000000182c */
[----:B-1----:R-:W-:Y:S01]  /*4860*/  FFMA.FTZ R0, R176, c[0x0][0x2d0], -R8 ;  /* 0x0000b400b0007a23 */ /* 0x002fe20000010808 */
[----:B------:R-:W-:Y:S01]  /*4870*/  LDSM.16.MT88.4 R16, [R195+0x1100] ;  /* 0x00110000c310783b */ /* 0x000fe20000004200 */
[----:B------:R-:W-:Y:S02]  /*4880*/  IMAD.MOV.U32 R165, RZ, RZ, R171 ;  /* 0x000000ffffa57224 */ /* 0x000fe400078e00ab */
[----:B------:R1:W5:Y:S01]  /*4890*/  MUFU.EX2 R168, R0 ;  /* 0x0000000000a87308 */ /* 0x0003620000000800 */
[----:B------:R-:W-:Y:S01]  /*48a0*/  IMAD.MOV.U32 R164, RZ, RZ, R148 ;  /* 0x000000ffffa47224 */ /* 0x000fe200078e0094 */
[----:B------:R-:W-:Y:S01]  /*48b0*/  MOV R148, R107 ;  /* 0x0000006b00947202 */ /* 0x000fe20000000f00 */
[----:B----4-:R-:W-:Y:S01]  /*48c0*/  HMMA.16816.F32 R44, R4, R12, R236 ;  /* 0x0000000c042c723c */ /* 0x010fe200000018ec */
[----:B------:R-:W-:-:S02]  /*48d0*/  IMAD.MOV.U32 R170, RZ, RZ, R105 ;  /* 0x000000ffffaa7224 */ /* 0x000fc400078e0069 */
[----:B------:R-:W-:Y:S01]  /*48e0*/  IMAD.MOV.U32 R171, RZ, RZ, R106 ;  /* 0x000000ffffab7224 */ /* 0x000fe200078e006a */
[----:B------:R-:W-:Y:S01]  /*48f0*/  MOV R106, R39 ;  /* 0x00000027006a7202 */ /* 0x000fe20000000f00 */
[----:B------:R-:W-:Y:S02]  /*4900*/  IMAD.MOV.U32 R105, RZ, RZ, R38 ;  /* 0x000000ffff697224 */ /* 0x000fe400078e0026 */
[----:B------:R-:W-:Y:S01]  /*4910*/  IMAD.MOV.U32 R107, RZ, RZ, R36 ;  /* 0x000000ffff6b7224 */ /* 0x000fe200078e0024 */
[----:B------:R-:W-:Y:S01]  /*4920*/  HMMA.16816.F32 R80, R4, R24, R140 ;  /* 0x000000180450723c */ /* 0x000fe2000000188c */
[----:B--2---:R-:W-:Y:S02]  /*4930*/  IMAD.MOV.U32 R239, RZ, RZ, R37 ;  /* 0x000000ffffef7224 */ /* 0x004fe400078e0025 */
[----:B------:R-:W-:Y:S01]  /*4940*/  IMAD.MOV.U32 R167, RZ, RZ, R169 ;  /* 0x000000ffffa77224 */ /* 0x000fe200078e00a9 */
[----:B------:R-:W-:Y:S01]  /*4950*/  MOV R169, R104 ;  /* 0x0000006800a97202 */ /* 0x000fe20000000f00 */
[----:B-1----:R-:W-:-:S02]  /*4960*/  FFMA.FTZ R0, R152, c[0x0][0x2d0], -R2 ;  /* 0x0000b40098007a23 */ /* 0x002fc40000010802 */
[----:B-----5:R-:W-:Y:S01]  /*4970*/  IMAD.MOV.U32 R238, RZ, RZ, R168 ;  /* 0x000000ffffee7224 */ /* 0x020fe200078e00a8 */
[C---:B------:R-:W-:Y:S01]  /*4980*/  HMMA.16816.F32 R116, R4.reuse, R26, R172 ;  /* 0x0000001a0474723c */ /* 0x040fe200000018ac */
[----:B------:R1:W-:Y:S01]  /*4990*/  MUFU.EX2 R234, R0 ;  /* 0x0000000000ea7308 */ /* 0x0003e20000000800 */
[----:B------:R-:W2:Y:S01]  /*49a0*/  LDSM.16.MT88.4 R24, [R194+0x1100] ;  /* 0x00110000c218783b */ /* 0x000ea20000004200 */
[----:B------:R-:W-:Y:S01]  /*49b0*/  MOV R143, R149 ;  /* 0x00000095008f7202 */ /* 0x000fe20000000f00 */
[----:B------:R-:W-:Y:S01]  /*49c0*/  IMAD.MOV.U32 R168, RZ, RZ, R151 ;  /* 0x000000ffffa87224 */ /* 0x000fe200078e0097 */
[----:B------:R-:W-:Y:S01]  /*49d0*/  MOV R151, R32 ;  /* 0x0000002000977202 */ /* 0x000fe20000000f00 */
[----:B------:R-:W-:Y:S01]  /*49e0*/  IMAD.MOV.U32 R149, RZ, RZ, R34 ;  /* 0x000000ffff957224 */ /* 0x000fe200078e0022 */
[----:B------:R-:W-:Y:S01]  /*49f0*/  MOV R146, R143 ;  /* 0x0000008f00927202 */ /* 0x000fe20000000f00 */
[----:B------:R-:W-:Y:S01]  /*4a00*/  HMMA.16816.F32 R36, R4, R14, R240 ;  /* 0x0000000e0424723c */ /* 0x000fe200000018f0 */
[----:B------:R-:W4:Y:S01]  /*4a10*/  LDSM.16.MT88.4 R12, [R193+0x3100] ;  /* 0x00310000c10c783b */ /* 0x000f220000004200 */
[----:B------:R-:W-:Y:S01]  /*4a20*/  IMAD.MOV.U32 R104, RZ, RZ, R33 ;  /* 0x000000ffff687224 */ /* 0x000fe200078e0021 */
[----:B------:R-:W-:Y:S01]  /*4a30*/  MOV R147, R151 ;  /* 0x0000009700937202 */ /* 0x000fe20000000f00 */
[----:B------:R-:W-:Y:S01]  /*4a40*/  IMAD.MOV.U32 R237, RZ, RZ, R105 ;  /* 0x000000ffffed7224 */ /* 0x000fe200078e0069 */
[----:B------:R-:W-:Y:S01]  /*4a50*/  LDSM.16.MT88.4 R32, [R194+0x3100] ;  /* 0x00310000c220783b */ /* 0x000fe20000004200 */
[----:B------:R-:W-:Y:S01]  /*4a60*/  MOV R152, R169 ;  /* 0x000000a900987202 */ /* 0x000fe20000000f00 */
[----:B------:R-:W-:Y:S01]  /*4a70*/  IMAD.MOV.U32 R155, RZ, RZ, R104 ;  /* 0x000000ffff9b7224 */ /* 0x000fe200078e0068 */
[----:B------:R-:W-:Y:S01]  /*4a80*/  F2FP.PACK_AB R4, R137, R138 ;  /* 0x0000008a8904723e */ /* 0x000fe200000000ff */
[----:B-1----:R-:W-:Y:S01]  /*4a90*/  FFMA.FTZ R0, R154, c[0x0][0x2d0], -R2 ;  /* 0x0000b4009a007a23 */ /* 0x002fe20000010802 */
[----:B------:R-:W-:Y:S01]  /*4aa0*/  F2FP.PACK_AB R6, R238, R239 ;  /* 0x000000efee06723e */ /* 0x000fe200000000ff */
[----:B------:R-:W-:Y:S01]  /*4ab0*/  IMAD.MOV.U32 R236, RZ, RZ, R107 ;  /* 0x000000ffffec7224 */ /* 0x000fe200078e006b */
[----:B------:R-:W-:Y:S01]  /*4ac0*/  MOV R154, R148 ;  /* 0x00000094009a7202 */ /* 0x000fe20000000f00 */
[----:B------:R1:W5:Y:S01]  /*4ad0*/  MUFU.EX2 R219, R0 ;  /* 0x0000000000db7308 */ /* 0x0003620000000800 */
[----:B------:R-:W-:Y:S01]  /*4ae0*/  MOV R169, R106 ;  /* 0x0000006a00a97202 */ /* 0x000fe20000000f00 */
[----:B------:R-:W-:Y:S01]  /*4af0*/  IMAD.MOV.U32 R139, RZ, RZ, R170 ;  /* 0x000000ffff8b7224 */ /* 0x000fe200078e00aa */
[----:B------:R-:W-:Y:S01]  /*4b00*/  MOV R170, R178 ;  /* 0x000000b200aa7202 */ /* 0x000fe20000000f00 */
[----:B------:R-:W-:-:S02]  /*4b10*/  IMAD.MOV.U32 R144, RZ, RZ, R168 ;  /* 0x000000ffff907224 */ /* 0x000fc400078e00a8 */
[----:B------:R-:W-:Y:S02]  /*4b20*/  IMAD.MOV.U32 R136, RZ, RZ, R171 ;  /* 0x000000ffff887224 */ /* 0x000fe400078e00ab */
[----:B------:R-:W-:Y:S02]  /*4b30*/  IMAD.MOV.U32 R171, RZ, RZ, R179 ;  /* 0x000000ffffab7224 */ /* 0x000fe400078e00b3 */
[--C-:B-1----:R-:W-:Y:S01]  /*4b40*/  FFMA.FTZ R0, R153, c[0x0][0x2d0], -R2.reuse ;  /* 0x0000b40099007a23 */ /* 0x102fe20000010802 */
[----:B-----5:R-:W-:Y:S01]  /*4b50*/  F2FP.PACK_AB R5, R219, R234 ;  /* 0x000000eadb05723e */ /* 0x020fe200000000ff */
[----:B------:R-:W-:Y:S02]  /*4b60*/  IMAD.MOV.U32 R153, RZ, RZ, R149 ;  /* 0x000000ffff997224 */ /* 0x000fe400078e0095 */
[----:B------:R1:W-:Y:S02]  /*4b70*/  MUFU.EX2 R159, R0 ;  /* 0x00000000009f7308 */ /* 0x0003e40000000800 */
[----:B-1----:R-:W-:-:S02]  /*4b80*/  FFMA.FTZ R0, R158, c[0x0][0x2d0], -R2 ;  /* 0x0000b4009e007a23 */ /* 0x002fc40000010802 */
[----:B------:R-:W-:-:S04]  /*4b90*/  IMAD.MOV.U32 R158, RZ, RZ, R150 ;  /* 0x000000ffff9e7224 */ /* 0x000fc800078e0096 */
[----:B------:R-:W1:Y:S02]  /*4ba0*/  MUFU.EX2 R157, R0 ;  /* 0x00000000009d7308 */ /* 0x000e640000000800 */
[----:B-1----:R-:W-:Y:S01]  /*4bb0*/  F2FP.PACK_AB R7, R157, R159 ;  /* 0x0000009f9d07723e */ /* 0x002fe200000000ff */
[----:B------:R-:W-:-:S06]  /*4bc0*/  FFMA.FTZ R0, R177, c[0x0][0x2d0], -R8 ;  /* 0x0000b400b1007a23 */ /* 0x000fcc0000010808 */
[C---:B---3--:R-:W-:Y:S08]  /*4bd0*/  HMMA.16816.F32 R160, R4.reuse, R28, R88 ;  /* 0x0000001c04a0723c */ /* 0x048ff00000001858 */
[C---:B------:R-:W-:Y:S01]  /*4be0*/  HMMA.16816.F32 R88, R4.reuse, R30, R248 ;  /* 0x0000001e0458723c */ /* 0x040fe200000018f8 */
[----:B------:R-:W1:Y:S01]  /*4bf0*/  LDSM.16.MT88.4 R28, [R196+0x3100] ;  /* 0x00310000c41c783b */ /* 0x000e620000004200 */
[----:B------:R3:W-:Y:S05]  /*4c00*/  MUFU.EX2 R250, R0 ;  /* 0x0000000000fa7308 */ /* 0x0007ea0000000800 */
[----:B------:R-:W-:Y:S01]  /*4c10*/  IMAD.MOV.U32 R251, RZ, RZ, R239 ;  /* 0x000000fffffb7224 */ /* 0x000fe200078e00ef */
[----:B--2---:R-:W-:Y:S01]  /*4c20*/  HMMA.16816.F32 R132, R4, R24, R132 ;  /* 0x000000180484723c */ /* 0x004fe20000001884 */
[----:B------:R-:W-:Y:S01]  /*4c30*/  MOV R239, R145 ;  /* 0x0000009100ef7202 */ /* 0x000fe20000000f00 */
[----:B------:R-:W-:-:S06]  /*4c40*/  IMAD.MOV.U32 R145, RZ, RZ, R167 ;  /* 0x000000ffff917224 */ /* 0x000fcc00078e00a7 */
[----:B------:R-:W-:Y:S01]  /*4c50*/  HMMA.16816.F32 R244, R4, R26, R244 ;  /* 0x0000001a04f4723c */ /* 0x000fe200000018f4 */
[----:B------:R-:W2:Y:S01]  /*4c60*/  LDSM.16.MT88.4 R24, [R195+0x3100] ;  /* 0x00310000c318783b */ /* 0x000ea20000004200 */
[----:B---3--:R-:W-:-:S04]  /*4c70*/  FFMA.FTZ R0, R169, c[0x0][0x2d0], -R8 ;  /* 0x0000b400a9007a23 */ /* 0x008fc80000010808 */
[----:B------:R3:W5:Y:S02]  /*4c80*/  MUFU.EX2 R249, R0 ;  /* 0x0000000000f97308 */ /* 0x0007640000000800 */
[C---:B----4-:R-:W-:Y:S08]  /*4c90*/  HMMA.16816.F32 R96, R4.reuse, R12, R96 ;  /* 0x0000000c0460723c */ /* 0x050ff00000001860 */
[----:B------:R-:W-:Y:S01]  /*4ca0*/  HMMA.16816.F32 R100, R4, R14, R100 ;  /* 0x0000000e0464723c */ /* 0x000fe20000001864 */
[----:B------:R-:W4:Y:S01]  /*4cb0*/  LDSM.16.MT88.4 R12, [R194+0x5100] ;  /* 0x00510000c20c783b */ /* 0x000f220000004200 */
[----:B---3--:R-:W-:-:S06]  /*4cc0*/  FFMA.FTZ R0, R170, c[0x0][0x2d0], -R8 ;  /* 0x0000b400aa007a23 */ /* 0x008fcc0000010808 */
[C---:B------:R-:W-:Y:S01]  /*4cd0*/  HMMA.16816.F32 R140, R4.reuse, R20, R228 ;  /* 0x00000014048c723c */ /* 0x040fe200000018e4 */
[----:B------:R3:W-:Y:S07]  /*4ce0*/  MUFU.EX2 R248, R0 ;  /* 0x0000000000f87308 */ /* 0x0007ee0000000800 */
[C---:B------:R-:W-:Y:S01]  /*4cf0*/  HMMA.16816.F32 R228, R4.reuse, R22, R184 ;  /* 0x0000001604e4723c */ /* 0x040fe200000018b8 */
[----:B------:R-:W2:Y:S07]  /*4d00*/  LDSM.16.MT88.4 R20, [R193+0x5100] ;  /* 0x00510000c114783b */ /* 0x000eae0000004200 */
[----:B------:R-:W-:Y:S01]  /*4d10*/  HMMA.16816.F32 R148, R4, R16, R108 ;  /* 0x000000100494723c */ /* 0x000fe2000000186c */
[----:B---3--:R-:W-:Y:S01]  /*4d20*/  FFMA.FTZ R0, R236, c[0x0][0x2d0], -R8 ;  /* 0x0000b400ec007a23 */ /* 0x008fe20000010808 */
[----:B------:R-:W-:-:S02]  /*4d30*/  MOV R236, R139 ;  /* 0x0000008b00ec7202 */ /* 0x000fc40000000f00 */
[----:B------:R-:W-:-:S04]  /*4d40*/  MOV R139, R10 ;  /* 0x0000000a008b7202 */ /* 0x000fc80000000f00 */
[C---:B------:R-:W-:Y:S01]  /*4d50*/  HMMA.16816.F32 R92, R4.reuse, R18, R92 ;  /* 0x00000012045c723c */ /* 0x040fe2000000185c */
[----:B------:R-:W3:Y:S07]  /*4d60*/  LDSM.16.MT88.4 R16, [R196+0x5100] ;  /* 0x00510000c410783b */ /* 0x000eee0000004200 */
[C---:B-1----:R-:W-:Y:S08]  /*4d70*/  HMMA.16816.F32 R108, R4.reuse, R28, R220 ;  /* 0x0000001c046c723c */ /* 0x042ff000000018dc */
[C---:B------:R-:W-:Y:S01]  /*4d80*/  HMMA.16816.F32 R112, R4.reuse, R30, R112 ;  /* 0x0000001e0470723c */ /* 0x040fe20000001870 */
[----:B------:R-:W1:Y:S07]  /*4d90*/  LDSM.16.MT88.4 R28, [R195+0x5100] ;  /* 0x00510000c31c783b */ /* 0x000e6e0000004200 */
[C---:B------:R-:W-:Y:S08]  /*4da0*/  HMMA.16816.F32 R104, R4.reuse, R32, R224 ;  /* 0x000000200468723c */ /* 0x040ff000000018e0 */
[C---:B--2---:R-:W-:Y:S08]  /*4db0*/  HMMA.16816.F32 R224, R4.reuse, R26, R120 ;  /* 0x0000001a04e0723c */ /* 0x044ff00000001878 */
[C---:B----4-:R-:W-:Y:S01]  /*4dc0*/  HMMA.16816.F32 R120, R4.reuse, R12, R40 ;  /* 0x0000000c0478723c */ /* 0x050fe20000001828 */
[----:B------:R-:W-:Y:S07]  /*4dd0*/  LDSM.16.MT88.4 R40, [R193+0x3900] ;  /* 0x00390000c128783b */ /* 0x000fee0000004200 */
[C---:B------:R-:W-:Y:S01]  /*4de0*/  HMMA.16816.F32 R184, R4.reuse, R14, R52 ;  /* 0x0000000e04b8723c */ /* 0x040fe20000001834 */
[----:B------:R-:W2:Y:S06]  /*4df0*/  LDSM.16.MT88.4 R12, [R196+0x7100] ;  /* 0x00710000c40c783b */ /* 0x000eac0000004200 */
[----:B------:R-:W-:Y:S01]  /*4e00*/  MOV R53, R236 ;  /* 0x000000ec00357202 */ /* 0x000fe20000000f00 */
[C---:B------:R-:W-:Y:S01]  /*4e10*/  HMMA.16816.F32 R188, R4.reuse, R24, R188 ;  /* 0x0000001804bc723c */ /* 0x040fe200000018bc */
[----:B------:R-:W4:Y:S07]  /*4e20*/  LDSM.16.MT88.4 R24, [R193+0x7100] ;  /* 0x00710000c118783b */ /* 0x000f2e0000004200 */
[C---:B------:R-:W-:Y:S07]  /*4e30*/  HMMA.16816.F32 R240, R4.reuse, R20, R72 ;  /* 0x0000001404f0723c */ /* 0x040fee0000001848 */
[----:B------:R-:W-:Y:S01]  /*4e40*/  MOV R75, R238 ;  /* 0x000000ee004b7202 */ /* 0x000fe20000000f00 */
[----:B------:R-:W-:Y:S01]  /*4e50*/  HMMA.16816.F32 R220, R4, R22, R56 ;  /* 0x0000001604dc723c */ /* 0x000fe20000001838 */
[----:B------:R-:W2:Y:S01]  /*4e60*/  LDSM.16.MT88.4 R20, [R194+0x7100] ;  /* 0x00710000c214783b */ /* 0x000ea20000004200 */
[----:B------:R-:W-:-:S02]  /*4e70*/  IMAD.MOV.U32 R74, RZ, RZ, R237 ;  /* 0x000000ffff4a7224 */ /* 0x000fc400078e00ed */
[----:B------:R-:W-:Y:S01]  /*4e80*/  IMAD.MOV.U32 R238, RZ, RZ, R144 ;  /* 0x000000ffffee7224 */ /* 0x000fe200078e0090 */
[----:B------:R-:W-:Y:S01]  /*4e90*/  LDSM.16.MT88.4 R56, [R196+0x3900] ;  /* 0x00390000c438783b */ /* 0x000fe20000004200 */
[----:B------:R-:W-:Y:S02]  /*4ea0*/  IMAD.MOV.U32 R237, RZ, RZ, R152 ;  /* 0x000000ffffed7224 */ /* 0x000fe400078e0098 */
[C---:B------:R-:W-:Y:S01]  /*4eb0*/  HMMA.16816.F32 R32, R4.reuse, R34, R180 ;  /* 0x000000220420723c */ /* 0x040fe200000018b4 */
[----:B------:R-:W-:Y:S02]  /*4ec0*/  IMAD.MOV.U32 R144, RZ, RZ, R11 ;  /* 0x000000ffff907224 */ /* 0x000fe400078e000b */
[----:B------:R-:W-:Y:S02]  /*4ed0*/  IMAD.MOV.U32 R152, RZ, RZ, R9 ;  /* 0x000000ffff987224 */ /* 0x000fe400078e0009 */
[----:B------:R-:W2:Y:S01]  /*4ee0*/  LDSM.16.MT88.4 R8, [R195+0x7100] ;  /* 0x00710000c308783b */ /* 0x000ea20000004200 */
[----:B------:R-:W-:Y:S01]  /*4ef0*/  IMAD.MOV.U32 R73, RZ, RZ, R171 ;  /* 0x000000ffff497224 */ /* 0x000fe200078e00ab */
[----:B------:R-:W-:Y:S01]  /*4f00*/  MOV R181, R153 ;  /* 0x0000009900b57202 */ /* 0x000fe20000000f00 */
[----:B------:R-:W-:Y:S01]  /*4f10*/  IMAD.MOV.U32 R153, RZ, RZ, R146 ;  /* 0x000000ffff997224 */ /* 0x000fe200078e0092 */
[----:B---3--:R-:W-:Y:S01]  /*4f20*/  HMMA.16816.F32 R176, R4, R16, R48 ;  /* 0x0000001004b0723c */ /* 0x008fe20000001830 */
[----:B------:R-:W-:Y:S01]  /*4f30*/  IMAD.MOV.U32 R146, RZ, RZ, R166 ;  /* 0x000000ffff927224 */ /* 0x000fe200078e00a6 */
[----:B------:R-:W3:Y:S01]  /*4f40*/  LDSM.16.MT88.4 R48, [R194+0x3900] ;  /* 0x00390000c230783b */ /* 0x000ee20000004200 */
[----:B------:R-:W-:-:S02]  /*4f50*/  IMAD.MOV.U32 R182, RZ, RZ, R154 ;  /* 0x000000ffffb67224 */ /* 0x000fc400078e009a */
[----:B------:R-:W-:Y:S02]  /*4f60*/  IMAD.MOV.U32 R180, RZ, RZ, R158 ;  /* 0x000000ffffb47224 */ /* 0x000fe400078e009e */
[----:B------:R-:W-:Y:S01]  /*4f70*/  IMAD.MOV.U32 R183, RZ, RZ, R136 ;  /* 0x000000ffffb77224 */ /* 0x000fe200078e0088 */
[C---:B------:R-:W-:Y:S01]  /*4f80*/  HMMA.16816.F32 R172, R4.reuse, R18, R68 ;  /* 0x0000001204ac723c */ /* 0x040fe20000001844 */
[----:B------:R4:W2:Y:S01]  /*4f90*/  MUFU.EX2 R158, R0 ;  /* 0x00000000009e7308 */ /* 0x0008a20000000800 */
[----:B------:R-:W-:Y:S01]  /*4fa0*/  MOV R55, R182 ;  /* 0x000000b600377202 */ /* 0x000fe20000000f00 */
[----:B------:R-:W-:Y:S01]  /*4fb0*/  IMAD.MOV.U32 R54, RZ, RZ, R183 ;  /* 0x000000ffff367224 */ /* 0x000fe200078e00b7 */
[----:B------:R-:W-:Y:S01]  /*4fc0*/  MOV R136, R165 ;  /* 0x000000a500887202 */ /* 0x000fe20000000f00 */
[----:B------:R-:W-:Y:S02]  /*4fd0*/  IMAD.MOV.U32 R52, RZ, RZ, R237 ;  /* 0x000000ffff347224 */ /* 0x000fe400078e00ed */
[----:B------:R-:W-:Y:S01]  /*4fe0*/  IMAD.MOV.U32 R69, RZ, RZ, R144 ;  /* 0x000000ffff457224 */ /* 0x000fe200078e0090 */
[----:B-1----:R-:W-:Y:S01]  /*4ff0*/  HMMA.16816.F32 R168, R4, R28, R60 ;  /* 0x0000001c04a8723c */ /* 0x002fe2000000183c */
[----:B------:R-:W-:Y:S01]  /*5000*/  MOV R70, R145 ;  /* 0x0000009100467202 */ /* 0x000fe20000000f00 */
[----:B------:R-:W-:Y:S01]  /*5010*/  IMAD.MOV.U32 R68, RZ, RZ, R180 ;  /* 0x000000ffff447224 */ /* 0x000fe200078e00b4 */
[----:B------:R-:W-:Y:S01]  /*5020*/  MOV R71, R152 ;  /* 0x0000009800477202 */ /* 0x000fe20000000f00 */
[----:B------:R-:W-:-:S02]  /*5030*/  IMAD.MOV.U32 R154, RZ, RZ, R164 ;  /* 0x000000ffff9a7224 */ /* 0x000fc400078e00a4 */
[----:B------:R-:W-:Y:S01]  /*5040*/  LDSM.16.MT88.4 R164, [R193+0x1900] ;  /* 0x00190000c1a4783b */ /* 0x000fe20000004200 */
[----:B------:R-:W-:Y:S01]  /*5050*/  IMAD.MOV.U32 R61, RZ, RZ, R146 ;  /* 0x000000ffff3d7224 */ /* 0x000fe200078e0092 */
[----:B------:R-:W-:Y:S01]  /*5060*/  MOV R60, R147 ;  /* 0x00000093003c7202 */ /* 0x000fe20000000f00 */
[----:B----4-:R-:W-:Y:S01]  /*5070*/  FFMA.FTZ R0, R252, c[0x0][0x2d0], -R2 ;  /* 0x0000b400fc007a23 */ /* 0x010fe20000010802 */
[----:B------:R-:W1:Y:S01]  /*5080*/  LDSM.16.MT88.4 R144, [R196+0x1900] ;  /* 0x00190000c490783b */ /* 0x000e620000004200 */
[----:B------:R-:W-:Y:S01]  /*5090*/  IMAD.MOV.U32 R63, RZ, RZ, R181 ;  /* 0x000000ffff3f7224 */ /* 0x000fe200078e00b5 */
[----:B------:R-:W-:Y:S01]  /*50a0*/  HMMA.16816.F32 R124, R4, R30, R124 ;  /* 0x0000001e047c723c */ /* 0x000fe2000000187c */
[----:B------:R4:W-:Y:S01]  /*50b0*/  MUFU.EX2 R19, R0 ;  /* 0x0000000000137308 */ /* 0x0009e20000000800 */
[----:B------:R-:W-:Y:S01]  /*50c0*/  MOV R62, R136 ;  /* 0x00000088003e7202 */ /* 0x000fe20000000f00 */
[----:B------:R-:W-:Y:S02]  /*50d0*/  IMAD.MOV.U32 R252, RZ, RZ, R155 ;  /* 0x000000fffffc7224 */ /* 0x000fe400078e009b */
[----:B------:R-:W-:-:S03]  /*50e0*/  IMAD.MOV.U32 R72, RZ, RZ, R154 ;  /* 0x000000ffff487224 */ /* 0x000fc600078e009a */
[C---:B--2---:R-:W-:Y:S08]  /*50f0*/  HMMA.16816.F32 R180, R4.reuse, R12, R76 ;  /* 0x0000000c04b4723c */ /* 0x044ff0000000184c */
[----:B------:R-:W-:Y:S01]  /*5100*/  HMMA.16816.F32 R12, R4, R14, R64 ;  /* 0x0000000e040c723c */ /* 0x000fe20000001840 */
[----:B----4-:R-:W-:Y:S01]  /*5110*/  FFMA.FTZ R0, R73, c[0x0][0x2d0], -R2 ;  /* 0x0000b40049007a23 */ /* 0x010fe20000010802 */
[----:B------:R-:W-:Y:S01]  /*5120*/  LDSM.16.MT88.4 R64, [R195+0x3900] ;  /* 0x00390000c340783b */ /* 0x000fe20000004200 */
[----:B------:R-:W-:-:S02]  /*5130*/  MOV R73, R153 ;  /* 0x0000009900497202 */ /* 0x000fc40000000f00 */
[----:B------:R2:W4:Y:S01]  /*5140*/  MUFU.EX2 R18, R0 ;  /* 0x0000000000127308 */ /* 0x0005220000000800 */
[----:B------:R-:W-:Y:S02]  /*5150*/  LDSM.16.MT88.4 R152, [R195+0x1900] ;  /* 0x00190000c398783b */ /* 0x000fe40000004200 */
[C---:B------:R-:W-:Y:S07]  /*5160*/  HMMA.16816.F32 R28, R4.reuse, R24, R80 ;  /* 0x00000018041c723c */ /* 0x040fee0000001850 */
[----:B------:R-:W-:Y:S01]  /*5170*/  IMAD.MOV.U32 R81, RZ, RZ, R137 ;  /* 0x000000ffff517224 */ /* 0x000fe200078e0089 */
[----:B------:R-:W-:Y:S01]  /*5180*/  MOV R82, R138 ;  /* 0x0000008a00527202 */ /* 0x000fe20000000f00 */
[----:B------:R-:W-:Y:S01]  /*5190*/  IMAD.MOV.U32 R83, RZ, RZ, R139 ;  /* 0x000000ffff537224 */ /* 0x000fe200078e008b */
[----:B------:R-:W-:Y:S01]  /*51a0*/  HMMA.16816.F32 R24, R4, R26, R116 ;  /* 0x0000001a0418723c */ /* 0x000fe20000001874 */
[----:B------:R-:W1:Y:S01]  /*51b0*/  LDSM.16.MT88.4 R136, [R194+0x1900] ;  /* 0x00190000c288783b */ /* 0x000e620000004200 */
[----:B--2---:R-:W-:-:S02]  /*51c0*/  FFMA.FTZ R0, R74, c[0x0][0x2d0], -R2 ;  /* 0x0000b4004a007a23 */ /* 0x004fc40000010802 */
[----:B------:R-:W-:Y:S01]  /*51d0*/  FFMA.FTZ R2, R235, c[0x0][0x2d0], -R2 ;  /* 0x0000b400eb027a23 */ /* 0x000fe20000010802 */
[----:B------:R-:W-:Y:S01]  /*51e0*/  MOV R235, R75 ;  /* 0x0000004b00eb7202 */ /* 0x000fe20000000f00 */
[----:B------:R2:W-:Y:S02]  /*51f0*/  MUFU.EX2 R17, R0 ;  /* 0x0000000000117308 */ /* 0x0005e40000000800 */
[----:B------:R-:W-:Y:S01]  /*5200*/  HMMA.16816.F32 R116, R4, R20, R84 ;  /* 0x000000140474723c */ /* 0x000fe20000001854 */
[----:B------:R-:W-:Y:S01]  /*5210*/  MOV R75, R238 ;  /* 0x000000ee004b7202 */ /* 0x000fe20000000f00 */
[----:B------:R-:W-:-:S04]  /*5220*/  IMAD.MOV.U32 R74, RZ, RZ, R239 ;  /* 0x000000ffff4a7224 */ /* 0x000fc800078e00ef */
[----:B------:R-:W3:Y:S02]  /*5230*/  MUFU.EX2 R16, R2 ;  /* 0x0000000200107308 */ /* 0x000ee40000000800 */
[C---:B------:R-:W-:Y:S07]  /*5240*/  HMMA.16816.F32 R20, R4.reuse, R22, R128 ;  /* 0x000000160414723c */ /* 0x040fee0000001880 */
[----:B-----5:R-:W-:Y:S01]  /*5250*/  F2FP.PACK_AB R128, R249, R250 ;  /* 0x000000faf980723e */ /* 0x020fe200000000ff */
[----:B------:R-:W-:Y:S01]  /*5260*/  HMMA.16816.F32 R236, R4, R8, R44 ;  /* 0x0000000804ec723c */ /* 0x000fe2000000182c */
[----:B------:R-:W-:Y:S01]  /*5270*/  F2FP.PACK_AB R130, R158, R248 ;  /* 0x000000f89e82723e */ /* 0x000fe200000000ff */
[----:B--2---:R-:W-:Y:S01]  /*5280*/  IMAD.MOV.U32 R0, RZ, RZ, R74 ;  /* 0x000000ffff007224 */ /* 0x004fe200078e004a */
[----:B----4-:R-:W-:-:S02]  /*5290*/  F2FP.PACK_AB R129, R18, R19 ;  /* 0x000000131281723e */ /* 0x010fc400000000ff */
[----:B---3--:R-:W-:-:S03]  /*52a0*/  F2FP.PACK_AB R131, R16, R17 ;  /* 0x000000111083723e */ /* 0x008fc600000000ff */
[----:B------:R-:W-:Y:S01]  /*52b0*/  HMMA.16816.F32 R8, R4, R10, R36 ;  /* 0x0000000a0408723c */ /* 0x000fe20000001824 */
[----:B------:R-:W-:Y:S01]  /*52c0*/  MOV R2, R75 ;  /* 0x0000004b00027202 */ /* 0x000fe20000000f00 */
[----:B------:R-:W-:Y:S06]  /*52d0*/  LDSM.16.MT88.4 R4, [R195+0x7900] ;  /* 0x00790000c304783b */ /* 0x000fec0000004200 */
[C---:B------:R-:W-:Y:S01]  /*52e0*/  HMMA.16816.F32 R44, R128.reuse, R48, R104 ;  /* 0x00000030802c723c */ /* 0x040fe20000001868 */
        /* <DEDUP_REMOVED lines=17> */
[----:B------:R-:W-:Y:S01]  /*5400*/  HMMA.16816.F32 R132, R128, R136, R132 ;  /* 0x000000888084723c */ /* 0x000fe20000001884 */
[----:B------:R-:W-:-:S07]  /*5410*/  IMAD.MOV.U32 R228, RZ, RZ, R72 ;  /* 0x000000ffffe47224 */ /* 0x000fce00078e0048 */
[C---:B------:R-:W-:Y:S07]  /*5420*/  HMMA.16816.F32 R60, R128.reuse, R64, R188 ;  /* 0x00000040803c723c */ /* 0x040fee00000018bc */
[----:B------:R-:W-:Y:S01]  /*5430*/  IMAD.MOV.U32 R189, RZ, RZ, R69 ;  /* 0x000000ffffbd7224 */ /* 0x000fe200078e0045 */
[----:B------:R-:W-:Y:S01]  /*5440*/  HMMA.16816.F32 R136, R128, R138, R244 ;  /* 0x0000008a8088723c */ /* 0x000fe200000018f4 */
[----:B------:R-:W-:Y:S01]  /*5450*/  IMAD.MOV.U32 R191, RZ, RZ, R71 ;  /* 0x000000ffffbf7224 */ /* 0x000fe200078e0047 */
[----:B------:R-:W-:Y:S01]  /*5460*/  MOV R190, R70 ;  /* 0x0000004600be7202 */ /* 0x000fe20000000f00 */
[----:B------:R-:W-:-:S04]  /*5470*/  FADD.FTZ R2, R189, R2 ;  /* 0x00000002bd027221 */ /* 0x000fc80000010000 */
[----:B------:R-:W-:Y:S01]  /*5480*/  MOV R246, R81 ;  /* 0x0000005100f67202 */ /* 0x000fe20000000f00 */
[----:B------:R-:W-:Y:S01]  /*5490*/  IMAD.MOV.U32 R245, RZ, RZ, R82 ;  /* 0x000000fffff57224 */ /* 0x000fe200078e0052 */
[----:B------:R-:W-:Y:S01]  /*54a0*/  MOV R244, R83 ;  /* 0x0000005300f47202 */ /* 0x000fe20000000f00 */
[----:B------:R-:W-:Y:S01]  /*54b0*/  FADD.FTZ R2, R191, R2 ;  /* 0x00000002bf027221 */ /* 0x000fe20000010000 */
[----:B------:R-:W1:Y:S01]  /*54c0*/  LDSM.16.MT88.4 R80, [R194+0x5900] ;  /* 0x00590000c250783b */ /* 0x000e620000004200 */
[----:B------:R-:W-:Y:S01]  /*54d0*/  HMMA.16816.F32 R36, R128, R40, R96 ;  /* 0x000000288024723c */ /* 0x000fe20000001860 */
[----:B------:R-:W-:Y:S01]  /*54e0*/  FADD.FTZ R0, R190, R0 ;  /* 0x00000000be007221 */ /* 0x000fe20000010000 */
[----:B------:R-:W-:Y:S01]  /*54f0*/  MOV R247, R73 ;  /* 0x0000004900f77202 */ /* 0x000fe20000000f00 */
[----:B------:R-:W-:Y:S01]  /*5500*/  FADD.FTZ R2, R33, R2 ;  /* 0x0000000221027221 */ /* 0x000fe20000010000 */
[----:B------:R-:W2:Y:S01]  /*5510*/  LDSM.16.MT88.4 R96, [R195+0x5900] ;  /* 0x00590000c360783b */ /* 0x000ea20000004200 */
[----:B------:R-:W-:-:S02]  /*5520*/  FADD.FTZ R0, R32, R0 ;  /* 0x0000000020007221 */ /* 0x000fc40000010000 */
[----:B------:R-:W-:Y:S01]  /*5530*/  FADD.FTZ R2, R35, R2 ;  /* 0x0000000223027221 */ /* 0x000fe20000010000 */
[C---:B------:R-:W-:Y:S01]  /*5540*/  HMMA.16816.F32 R160, R128.reuse, R164, R160 ;  /* 0x000000a480a0723c */ /* 0x040fe200000018a0 */
[----:B------:R-:W-:Y:S01]  /*5550*/  LDSM.16.MT88.4 R72, [R193+0x5900] ;  /* 0x00590000c148783b */ /* 0x000fe20000004200 */
[----:B------:R-:W-:Y:S02]  /*5560*/  FADD.FTZ R0, R34, R0 ;  /* 0x0000000022007221 */ /* 0x000fe40000010000 */
[----:B------:R-:W-:Y:S02]  /*5570*/  FADD.FTZ R2, R229, R2 ;  /* 0x00000002e5027221 */ /* 0x000fe40000010000 */
[----:B------:R-:W-:Y:S02]  /*5580*/  FADD.FTZ R0, R228, R0 ;  /* 0x00000000e4007221 */ /* 0x000fe40000010000 */
[----:B------:R-:W-:Y:S01]  /*5590*/  FADD.FTZ R2, R231, R2 ;  /* 0x00000002e7027221 */ /* 0x000fe20000010000 */
[----:B------:R-:W-:Y:S01]  /*55a0*/  HMMA.16816.F32 R56, R128, R58, R112 ;  /* 0x0000003a8038723c */ /* 0x000fe20000001870 */
[----:B------:R-:W3:Y:S01]  /*55b0*/  LDSM.16.MT88.4 R112, [R194+0x7900] ;  /* 0x00790000c270783b */ /* 0x000ee20000004200 */
[----:B------:R-:W-:-:S02]  /*55c0*/  FADD.FTZ R0, R230, R0 ;  /* 0x00000000e6007221 */ /* 0x000fc40000010000 */
[----:B------:R-:W-:Y:S02]  /*55d0*/  FADD.FTZ R2, R245, R2 ;  /* 0x00000002f5027221 */ /* 0x000fe40000010000 */
[----:B------:R-:W-:Y:S02]  /*55e0*/  FADD.FTZ R0, R244, R0 ;  /* 0x00000000f4007221 */ /* 0x000fe40000010000 */
[----:B------:R-:W-:Y:S01]  /*55f0*/  FADD.FTZ R2, R246, R2 ;  /* 0x00000002f6027221 */ /* 0x000fe20000010000 */
[C---:B------:R-:W-:Y:S01]  /*5600*/  HMMA.16816.F32 R164, R128.reuse, R166, R88 ;  /* 0x000000a680a4723c */ /* 0x040fe20000001858 */
[----:B------:R-:W4:Y:S01]  /*5610*/  LDSM.16.MT88.4 R88, [R196+0x5900] ;  /* 0x00590000c458783b */ /* 0x000f220000004200 */
[----:B------:R-:W-:Y:S02]  /*5620*/  FADD.FTZ R0, R234, R0 ;  /* 0x00000000ea007221 */ /* 0x000fe40000010000 */
[----:B------:R-:W-:Y:S01]  /*5630*/  FADD.FTZ R2, R251, R2 ;  /* 0x00000002fb027221 */ /* 0x000fe20000010000 */
[----:B------:R-:W-:Y:S01]  /*5640*/  MOV R251, c[0x0][0x2c4] ;  /* 0x0000b10000fb7a02 */ /* 0x000fe20000000f00 */
[----:B------:R-:W-:Y:S01]  /*5650*/  FADD.FTZ R0, R219, R0 ;  /* 0x00000000db007221 */ /* 0x000fe20000010000 */
[----:B------:R-:W-:Y:S01]  /*5660*/  IADD3 R219, R252, -0x2, RZ ;  /* 0xfffffffefcdb7810 */ /* 0x000fe20007ffe0ff */
[C---:B------:R-:W-:Y:S01]  /*5670*/  HMMA.16816.F32 R148, R128.reuse, R152, R148 ;  /* 0x000000988094723c */ /* 0x040fe20000001894 */
[----:B------:R-:W-:Y:S01]  /*5680*/  ISETP.NE.AND P2, PT, R251, 0x1, PT ;  /* 0x00000001fb00780c */ /* 0x000fe20003f45270 */
[----:B------:R-:W-:Y:S01]  /*5690*/  FADD.FTZ R0, R159, R0 ;  /* 0x000000009f007221 */ /* 0x000fe20000010000 */
[----:B------:R-:W5:Y:S05]  /*56a0*/  S2R R251, SR_CTAID.X ;  /* 0x0000000000fb7919 */ /* 0x000f6a0000002500 */
[C---:B-1----:R-:W-:Y:S01]  /*56b0*/  HMMA.16816.F32 R76, R128.reuse, R80, R120 ;  /* 0x00000050804c723c */ /* 0x042fe20000001878 */
[----:B------:R-:W1:Y:S07]  /*56c0*/  LDSM.16.MT88.4 R120, [R196+0x7900] ;  /* 0x00790000c478783b */ /* 0x000e6e0000004200 */
[C---:B------:R-:W-:Y:S08]  /*56d0*/  HMMA.16816.F32 R152, R128.reuse, R154, R92 ;  /* 0x0000009a8098723c */ /* 0x040ff0000000185c */
[----:B--2---:R-:W-:Y:S01]  /*56e0*/  HMMA.16816.F32 R92, R128, R96, R168 ;  /* 0x00000060805c723c */ /* 0x004fe200000018a8 */
[----:B-----5:R-:W-:-:S07]  /*56f0*/  IMAD.SHL.U32 R251, R251, 0x80, RZ ;  /* 0x00000080fbfb7824 */ /* 0x020fce00078e00ff */
[C---:B------:R-:W-:Y:S08]  /*5700*/  HMMA.16816.F32 R96, R128.reuse, R98, R124 ;  /* 0x000000628060723c */ /* 0x040ff0000000187c */
[C---:B------:R-:W-:Y:S07]  /*5710*/  HMMA.16816.F32 R124, R128.reuse, R4, R236 ;  /* 0x00000004807c723c */ /* 0x040fee00000018ec */
[----:B------:R-:W-:Y:S01]  /*5720*/  @P2 IMAD.HI.U32 R5, R251, c[0x0][0x2c8], RZ ;  /* 0x0000b200fb052a27 */ /* 0x000fe200078e00ff */
[C---:B------:R-:W-:Y:S03]  /*5730*/  HMMA.16816.F32 R40, R128.reuse, R42, R100 ;  /* 0x0000002a8028723c */ /* 0x040fe60000001864 */
[----:B------:R-:W-:Y:S01]  /*5740*/  IMAD.MOV.U32 R251, RZ, RZ, 0x1 ;  /* 0x00000001fffb7424 */ /* 0x000fe200078e00ff */
[----:B------:R-:W-:Y:S01]  /*5750*/  @P2 SHF.R.U32.HI R247, RZ, c[0x0][0x2cc], R5 ;  /* 0x0000b300fff72a19 */ /* 0x000fe20000011605 */
[----:B------:R-:W-:Y:S01]  /*5760*/  FADD.FTZ R4, R235, R2 ;  /* 0x00000002eb047221 */ /* 0x000fe20000010000 */
[----:B------:R-:W-:Y:S01]  /*5770*/  MOV R235, c[0x0][0x1d0] ;  /* 0x0000740000eb7a02 */ /* 0x000fe20000000f00 */
[----:B------:R-:W-:Y:S01]  /*5780*/  FADD.FTZ R2, R157, R0 ;  /* 0x000000009d027221 */ /* 0x000fe20000010000 */
[----:B------:R-:W-:Y:S01]  /*5790*/  ISETP.LE.AND P1, PT, R251, c[0x0][0x32c], PT ;  /* 0x0000cb00fb007a0c */ /* 0x000fe20003f23270 */
[----:B------:R-:W-:Y:S01]  /*57a0*/  FADD.FTZ R0, R250, R4 ;  /* 0x00000004fa007221 */ /* 0x000fe20000010000 */
[----:B------:R-:W-:Y:S01]  /*57b0*/  IADD3 R235, R235, -c[0x0][0x168], RZ ;  /* 0x80005a00ebeb7a10 */ /* 0x000fe20007ffe0ff */
[----:B------:R-:W-:Y:S01]  /*57c0*/  FADD.FTZ R4, R19, R2 ;  /* 0x0000000213047221 */ /* 0x000fe20000010000 */
[----:B---3--:R-:W-:Y:S01]  /*57d0*/  HMMA.16816.F32 R108, R128, R112, R116 ;  /* 0x00000070806c723c */ /* 0x008fe20000001874 */
[----:B------:R-:W-:-:S02]  /*57e0*/  FADD.FTZ R2, R249, R0 ;  /* 0x00000000f9027221 */ /* 0x000fc40000010000 */
[----:B------:R-:W-:Y:S01]  /*57f0*/  FADD.FTZ R0, R18, R4 ;  /* 0x0000000412007221 */ /* 0x000fe20000010000 */
[----:B------:R-:W-:Y:S01]  /*5800*/  IADD3 R4, R235, R247, RZ ;  /* 0x000000f7eb047210 */ /* 0x000fe20007ffe0ff */
[----:B------:R-:W-:Y:S02]  /*5810*/  FADD.FTZ R2, R248, R2 ;  /* 0x00000002f8027221 */ /* 0x000fe40000010000 */
[----:B------:R-:W-:Y:S01]  /*5820*/  FADD.FTZ R0, R17, R0 ;  /* 0x0000000011007221 */ /* 0x000fe20000010000 */
[----:B------:R-:W-:Y:S03]  /*5830*/  HMMA.16816.F32 R68, R128, R72, R240 ;  /* 0x000000488044723c */ /* 0x000fe600000018f0 */
[----:B------:R-:W-:Y:S01]  /*5840*/  FADD.FTZ R244, R16, R0 ;  /* 0x0000000010f47221 */ /* 0x000fe20000010000 */
[----:B------:R-:W-:-:S03]  /*5850*/  IADD3 R0, R4, c[0x0][0x328], RZ ;  /* 0x0000ca0004007a10 */ /* 0x000fc60007ffe0ff */
[----:B------:R-:W-:Y:S01]  /*5860*/  FADD.FTZ R243, R158, R2 ;  /* 0x000000029ef37221 */ /* 0x000fe20000010000 */
        /* <DEDUP_REMOVED lines=12> */
[C---:B------:R-:W-:Y:S02]  /*5930*/  ISETP.GT.AND P0, PT, R4.reuse, RZ, PT ;  /* 0x000000ff0400720c */ /* 0x040fe40003f04270 */
        /* <DEDUP_REMOVED lines=8> */
.L_x_2412:
[----:B------:R-:W-:-:S13]  /*59c0*/  ISETP.NE.AND P0, PT, R251, c[0x0][0x32c], PT ;  /* 0x0000cb00fb007a0c */ /* 0x000fda0003f05270 */
[----:B------:R-:W-:-:S05]  /*59d0*/  @P0 IMAD.HI.U32 R4, R2, c[0x0][0x330], RZ ;  /* 0x0000cc0002040a27 */ /* 0x000fca00078e00ff */
[----:B------:R-:W-:Y:S02]  /*59e0*/  @P0 SHF.R.U32.HI R2, RZ, c[0x0][0x334], R4 ;  /* 0x0000cd00ff020a19 */ /* 0x000fe40000011604 */
.L_x_2413:
[----:B------:R-:W-:-:S05]  /*59f0*/  MOV R4, c[0x0][0x32c] ;  /* 0x0000cb0000047a02 */ /* 0x000fca0000000f00 */
[----:B------:R-:W-:-:S05]  /*5a00*/  IMAD R2, R2, R4, c[0x0][0x32c] ;  /* 0x0000cb0002027624 */ /* 0x000fca00078e0204 */
[----:B------:R-:W-:-:S04]  /*5a10*/  IMNMX R0, R0, R2, PT ;  /* 0x0000000200007217 */ /* 0x000fc80003800200 */
.L_x_2411:
        /* <DEDUP_REMOVED lines=9> */
[----:B------:R-:W4:Y:S04]  /*5ab0*/  LDL R8, [R1+0x3c] ;  /* 0x00003c0001087983 */ /* 0x000f280000100800 */
[----:B------:R-:W5:Y:S04]  /*5ac0*/  LDL.64 R6, [R1+0x28] ;  /* 0x0000280001067983 */ /* 0x000f680000100a00 */
[----:B-1----:R-:W4:Y:S01]  /*5ad0*/  LDL.64 R4, [R1+0x20] ;  /* 0x0000200001047983 */ /* 0x002f220000100a00 */
[----:B------:R-:W-:Y:S01]  /*5ae0*/  IMAD.MOV.U32 R158, RZ, RZ, R3 ;  /* 0x000000ffff9e7224 */ /* 0x000fe200078e0003 */
[----:B------:R-:W-:Y:S01]  /*5af0*/  MOV R157, R156 ;  /* 0x0000009c009d7202 */ /* 0x000fe20000000f00 */
[----:B------:R-:W-:Y:S01]  /*5b00*/  IMAD.MOV.U32 R222, RZ, RZ, R219 ;  /* 0x000000ffffde7224 */ /* 0x000fe200078e00db */
[----:B--2---:R-:W-:-:S05]  /*5b10*/  IADD3 R0, P0, R12, 0x40, RZ ;  /* 0x000000400c007810 */ /* 0x004fca0007f1e0ff */
[--C-:B---3--:R-:W-:Y:S01]  /*5b20*/  IMAD.X R9, RZ, RZ, R11.reuse, P0 ;  /* 0x000000ffff097224 */ /* 0x108fe200000e060b */
[C---:B------:R-:W-:Y:S01]  /*5b30*/  IADD3 R2, P0, R12.reuse, 0x80, RZ ;  /* 0x000000800c027810 */ /* 0x040fe20007f1e0ff */
[----:B------:R1:W-:Y:S04]  /*5b40*/  STL [R1+0x18], R0 ;  /* 0x0000180001007387 */ /* 0x0003e80000100800 */
[----:B------:R-:W-:Y:S04]  /*5b50*/  STL [R1+0x14], R9 ;  /* 0x0000140901007387 */ /* 0x000fe80000100800 */
[----:B------:R-:W-:Y:S01]  /*5b60*/  STL [R1+0x10], R2 ;  /* 0x0000100201007387 */ /* 0x000fe20000100800 */
[----:B-1----:R-:W-:Y:S01]  /*5b70*/  IMAD.X R0, RZ, RZ, R11, P0 ;  /* 0x000000ffff007224 */ /* 0x002fe200000e060b */
[----:B------:R-:W-:-:S04]  /*5b80*/  IADD3 R252, P0, R12, 0xc0, RZ ;  /* 0x000000c00cfc7810 */ /* 0x000fc80007f1e0ff */
[----:B------:R1:W-:Y:S01]  /*5b90*/  STL [R1], R0 ;  /* 0x0000000001007387 */ /* 0x0003e20000100800 */
[----:B------:R-:W-:Y:S01]  /*5ba0*/  IMAD.X R251, RZ, RZ, R11, P0 ;  /* 0x000000fffffb7224 */ /* 0x000fe200000e060b */
[----:B-----5:R-:W-:-:S04]  /*5bb0*/  IADD3 R250, P0, R6, 0x40, RZ ;  /* 0x0000004006fa7810 */ /* 0x020fc80007f1e0ff */
[----:B----4-:R-:W-:Y:S02]  /*5bc0*/  IADD3.X R249, RZ, R5, RZ, P0, !PT ;  /* 0x00000005fff97210 */ /* 0x010fe400007fe4ff */
[----:B------:R-:W-:-:S05]  /*5bd0*/  IADD3 R248, P0, R6, 0x80, RZ ;  /* 0x0000008006f87810 */ /* 0x000fca0007f1e0ff */
[----:B------:R-:W-:Y:S01]  /*5be0*/  IMAD.X R247, RZ, RZ, R5, P0 ;  /* 0x000000fffff77224 */ /* 0x000fe200000e0605 */
[----:B------:R-:W-:-:S04]  /*5bf0*/  IADD3 R246, P0, R6, 0xc0, RZ ;  /* 0x000000c006f67810 */ /* 0x000fc80007f1e0ff */
[----:B------:R-:W-:Y:S01]  /*5c00*/  IADD3.X R245, RZ, R5, RZ, P0, !PT ;  /* 0x00000005fff57210 */ /* 0x000fe200007fe4ff */
[----:B-1----:R-:W-:-:S05]  /*5c10*/  @P2 IMAD.HI.U32 R0, R8, c[0x0][0x2c8], RZ ;  /* 0x0000b20008002a27 */ /* 0x002fca00078e00ff */
[----:B------:R-:W-:-:S05]  /*5c20*/  @P2 SHF.R.U32.HI R0, RZ, c[0x0][0x2cc], R0 ;  /* 0x0000b300ff002a19 */ /* 0x000fca0000011600 */
[----:B------:R1:W-:Y:S02]  /*5c30*/  @P2 STL [R1+0x38], R0 ;  /* 0x0000380001002387 */ /* 0x0003e40000100800 */
.L_x_2423:
[----:B------:R-:W2:Y:S01]  /*5c40*/  LDL.64 R16, [R1+0x30] ;  /* 0x0000300001107983 */ /* 0x000ea20000100a00 */
[----:B------:R-:W-:Y:S01]  /*5c50*/  ISETP.GT.AND P1, PT, R232, R222, PT ;  /* 0x000000dee800720c */ /* 0x000fe20003f24270 */
[----:B------:R-:W-:Y:S01]  /*5c60*/  IMAD.MOV.U32 R13, RZ, RZ, c[0x0][0x208] ;  /* 0x00008200ff0d7624 */ /* 0x000fe200078e00ff */
[----:B------:R-:W-:Y:S04]  /*5c70*/  DEPBAR.LE SB0, 0x0 ;  /* 0x000080000000791a */ /* 0x000fe80000000000 */
[----:B------:R-:W3:Y:S01]  /*5c80*/  LDL.64 R14, [R1+0x8] ;  /* 0x00000800010e7983 */ /* 0x000ee20000100a00 */
[----:B------:R-:W-:Y:S02]  /*5c90*/  IMAD.MOV.U32 R18, RZ, RZ, c[0x0][0x20c] ;  /* 0x00008300ff127624 */ /* 0x000fe400078e00ff */
[----:B------:R-:W-:Y:S01]  /*5ca0*/  IMAD.MOV.U32 R219, RZ, RZ, 0x5 ;  /* 0x00000005ffdb7424 */ /* 0x000fe200078e00ff */
[----:B------:R-:W4:Y:S01]  /*5cb0*/  LDL R12, [R1+0x18] ;  /* 0x00001800010c7983 */ /* 0x000f220000100800 */
[----:B------:R-:W-:Y:S02]  /*5cc0*/  IMAD.MOV.U32 R223, RZ, RZ, c[0x0][0x1e0] ;  /* 0x00007800ffdf7624 */ /* 0x000fe400078e00ff */
[----:B-1----:R-:W-:Y:S01]  /*5cd0*/  @!P1 SHF.R.S32.HI R0, RZ, 0x1f, R222 ;  /* 0x0000001fff009819 */ /* 0x002fe200000114de */
[----:B------:R-:W5:Y:S01]  /*5ce0*/  LDL R11, [R1+0x14] ;  /* 0x00001400010b7983 */ /* 0x000f620000100800 */
[----:B------:R-:W-:Y:S03]  /*5cf0*/  @!P1 IMAD.WIDE.U32 R4, R222, c[0x0][0x208], RZ ;  /* 0x00008200de049a25 */ /* 0x000fe600078e00ff */
[----:B------:R-:W5:Y:S01]  /*5d00*/  LDL R10, [R1+0x10] ;  /* 0x00001000010a7983 */ /* 0x000f620000100800 */
[----:B------:R-:W-:Y:S02]  /*5d10*/  @!P1 IMAD R0, R0, c[0x0][0x208], RZ ;  /* 0x0000820000009a24 */ /* 0x000fe400078e02ff */
[----:B------:R-:W-:Y:S01]  /*5d20*/  @!P1 IMAD.SHL.U32 R2, R4, 0x40, RZ ;  /* 0x0000004004029824 */ /* 0x000fe200078e00ff */
[----:B------:R-:W5:Y:S01]  /*5d30*/  LDL R9, [R1] ;  /* 0x0000000001097983 */ /* 0x000f620000100800 */
[----:B------:R-:W-:Y:S02]  /*5d40*/  @!P1 IMAD R0, R222, c[0x0][0x20c], R0 ;  /* 0x00008300de009a24 */ /* 0x000fe400078e0200 */
[----:B------:R-:W-:Y:S01]  /*5d50*/  IMAD.SHL.U32 R223, R223, 0x20, RZ ;  /* 0x00000020dfdf7824 */ /* 0x000fe200078e00ff */
[----:B------:R-:W5:Y:S01]  /*5d60*/  LDL.64 R236, [R1+0x28] ;  /* 0x0000280001ec7983 */ /* 0x000f620000100a00 */
[----:B------:R-:W-:Y:S02]  /*5d70*/  @!P1 IMAD.IADD R0, R5, 0x1, R0 ;  /* 0x0000000105009824 */ /* 0x000fe400078e0200 */
[----:B------:R-:W-:Y:S01]  /*5d80*/  IMAD.MOV.U32 R159, RZ, RZ, c[0x0][0x1e0] ;  /* 0x00007800ff9f7624 */ /* 0x000fe200078e00ff */
[----:B------:R-:W5:Y:S02]  /*5d90*/  LDL.64 R224, [R1+0x20] ;  /* 0x0000200001e07983 */ /* 0x000f640000100a00 */
[----:B------:R-:W-:Y:S02]  /*5da0*/  @!P1 SHF.L.U64.HI R0, R4, 0x6, R0 ;  /* 0x0000000604009819 */ /* 0x000fe40000010200 */
[----:B------:R-:W-:Y:S01]  /*5db0*/  BAR.SYNC.DEFER_BLOCKING 0x0 ;  /* 0x0000000000007b1d */ /* 0x000fe20000010000 */
[----:B------:R-:W-:Y:S05]  /*5dc0*/  SHF.L.U64.HI R159, R159, R219, c[0x0][0x1e4] ;  /* 0x000079009f9f7619 */ /* 0x000fea00000102db */
[----:B------:R-:W-:Y:S04]  /*5dd0*/  LDSM.16.M88.4 R32, [R199+0x10100] ;  /* 0x01010000c720783b */ /* 0x000fe80000000200 */
[----:B------:R-:W-:Y:S04]  /*5de0*/  LDSM.16.M88.4 R24, [R192+0x9100] ;  /* 0x00910000c018783b */ /* 0x000fe80000000200 */
[----:B------:R-:W-:Y:S04]  /*5df0*/  LDSM.16.M88.4 R168, [R192+0x9900] ;  /* 0x00990000c0a8783b */ /* 0x000fe80000000200 */
[----:B------:R-:W-:Y:S04]  /*5e00*/  LDSM.16.M88.4 R172, [R200+0x10100] ;  /* 0x01010000c8ac783b */ /* 0x000fe80000000200 */
[----:B------:R-:W-:Y:S04]  /*5e10*/  LDSM.16.M88.4 R176, [R203] ;  /* 0x00000000cbb0783b */ /* 0x000fe80000000200 */
[----:B------:R-:W-:Y:S04]  /*5e20*/  LDSM.16.M88.4 R180, [R218] ;  /* 0x00000000dab4783b */ /* 0x000fe80000000200 */
[----:B------:R-:W-:Y:S04]  /*5e30*/  LDSM.16.M88.4 R184, [R217] ;  /* 0x00000000d9b8783b */ /* 0x000fe80000000200 */
[----:B------:R-:W-:Y:S04]  /*5e40*/  LDSM.16.M88.4 R188, [R216] ;  /* 0x00000000d8bc783b */ /* 0x000fe80000000200 */
[----:B------:R-:W5:Y:S01]  /*5e50*/  LDL R219, [R1+0x4] ;  /* 0x0000040001db7983 */ /* 0x000f620000100800 */
[----:B--2---:R-:W-:Y:S05]  /*5e60*/  @!P1 IADD3 R3, P0, R2, R16, RZ ;  /* 0x0000001002039210 */ /* 0x004fea0007f1e0ff */
[----:B---3--:R-:W-:Y:S01]  /*5e70*/  @!P1 IMAD.X R6, R0, 0x1, R15, P0 ;  /* 0x0000000100069824 */ /* 0x008fe200000e060f */
[----:B----4-:R-:W-:Y:S05]  /*5e80*/  @!P1 IADD3 R4, P0, R2, R12, RZ ;  /* 0x0000000c02049210 */ /* 0x010fea0007f1e0ff */
[----:B-----5:R-:W-:Y:S01]  /*5e90*/  @!P1 IMAD.X R7, R0, 0x1, R11, P0 ;  /* 0x0000000100079824 */ /* 0x020fe200000e060b */
        /* <DEDUP_REMOVED lines=14> */
[----:B------:R-:W-:Y:S02]  /*5f80*/  @!P1 IADD3 R3, P0, R2, R16, RZ ;  /* 0x0000001002039210 */ /* 0x000fe40007f1e0ff */
[----:B------:R-:W-:Y:S03]  /*5f90*/  LDSM.16.M88.4 R16, [R192+0x8900] ;  /* 0x00890000c010783b */ /* 0x000fe60000000200 */
[----:B------:R-:W-:Y:S01]  /*5fa0*/  @!P1 IMAD.X R4, R0, 0x1, R15, P0 ;  /* 0x0000000100049824 */ /* 0x000fe200000e060f */
[C---:B------:R-:W-:Y:S04]  /*5fb0*/  @!P1 LEA R20, P0, R3.reuse, c[0x0][0x1f8], 0x1 ;  /* 0x00007e0003149a11 */ /* 0x040fe800078008ff */
[----:B------:R-:W-:Y:S02]  /*5fc0*/  @!P1 LEA.HI.X R21, R3, c[0x0][0x1fc], R4, 0x1, P0 ;  /* 0x00007f0003159a11 */ /* 0x000fe400000f0c04 */
[----:B------:R-:W-:Y:S05]  /*5fd0*/  @!P1 IADD3 R3, P0, R2, R12, RZ ;  /* 0x0000000c02039210 */ /* 0x000fea0007f1e0ff */
[----:B------:R-:W-:Y:S01]  /*5fe0*/  @!P1 IMAD.X R4, R0, 0x1, R11, P0 ;  /* 0x0000000100049824 */ /* 0x000fe200000e060b */
[C---:B------:R-:W-:Y:S04]  /*5ff0*/  @!P1 LEA R14, P0, R3.reuse, c[0x0][0x1f8], 0x1 ;  /* 0x00007e00030e9a11 */ /* 0x040fe800078008ff */
[----:B------:R-:W-:Y:S02]  /*6000*/  @!P1 LEA.HI.X R15, R3, c[0x0][0x1fc], R4, 0x1, P0 ;  /* 0x00007f00030f9a11 */ /* 0x000fe400000f0c04 */
[----:B------:R-:W-:Y:S05]  /*6010*/  @!P1 IADD3 R3, P0, R2, R10, RZ ;  /* 0x0000000a02039210 */ /* 0x000fea0007f1e0ff */
[----:B------:R-:W-:Y:S01]  /*6020*/  @!P1 IMAD.X R4, R0, 0x1, R9, P0 ;  /* 0x0000000100049824 */ /* 0x000fe200000e0609 */
[C---:B------:R-:W-:Y:S01]  /*6030*/  @!P1 LEA R12, P0, R3.reuse, c[0x0][0x1f8], 0x1 ;  /* 0x00007e00030c9a11 */ /* 0x040fe200078008ff */
[----:B------:R-:W1:Y:S03]  /*6040*/  LDSM.16.M88.4 R8, [R192+0x8100] ;  /* 0x00810000c008783b */ /* 0x000e660000000200 */
[----:B------:R-:W-:Y:S01]  /*6050*/  @!P1 LEA.HI.X R13, R3, c[0x0][0x1fc], R4, 0x1, P0 ;  /* 0x00007f00030d9a11 */ /* 0x000fe200000f0c04 */
[----:B------:R-:W-:Y:S01]  /*6060*/  @!PT LDS RZ, [RZ] ;  /* 0x00000000fffff984 */ /* 0x000fe20000000800 */
[----:B------:R-:W-:Y:S01]  /*6070*/  @!PT LDS RZ, [RZ] ;  /* 0x00000000fffff984 */ /* 0x000fe20000000800 */
[----:B------:R-:W-:Y:S01]  /*6080*/  @!PT LDS RZ, [RZ] ;  /* 0x00000000fffff984 */ /* 0x000fe20000000800 */
[----:B------:R2:W-:Y:S01]  /*6090*/  @!P1 LDGSTS.E.BYPASS.LTC128B.128 [R233+0x100], [R220.64], !P3 ;  /* 0x00100000dce99fae */ /* 0x0005e2000d901d48 */
[----:B------:R-:W-:Y:S03]  /*60a0*/  @!P1 IADD3 R2, P0, R2, R252, RZ ;  /* 0x000000fc02029210 */ /* 0x000fe60007f1e0ff */
[----:B------:R3:W-:Y:S02]  /*60b0*/  @!P1 LDGSTS.E.BYPASS.LTC128B.128 [R233+0x2100], [R30.64], !P6 ;  /* 0x021000001ee99fae */ /* 0x0007e4000f101d48 */
[----:B------:R-:W-:Y:S01]  /*60c0*/  @!P1 IMAD.X R0, R0, 0x1, R251, P0 ;  /* 0x0000000100009824 */ /* 0x000fe200000e06fb */
[C---:B------:R-:W-:Y:S01]  /*60d0*/  @!P1 LEA R6, P0, R2.reuse, c[0x0][0x1f8], 0x1 ;  /* 0x00007e0002069a11 */ /* 0x040fe200078008ff */
[----:B------:R3:W-:Y:S03]  /*60e0*/  @!P1 LDGSTS.E.BYPASS.LTC128B.128 [R233+0x4100], [R28.64], !P5 ;  /* 0x041000001ce99fae */ /* 0x0007e6000e901d48 */
[----:B------:R-:W-:Y:S01]  /*60f0*/  @!P1 LEA.HI.X R7, R2, c[0x0][0x1fc], R0, 0x1, P0 ;  /* 0x00007f0002079a11 */ /* 0x000fe200000f0c00 */
[----:B------:R4:W-:Y:S01]  /*6100*/  @!P1 LDGSTS.E.BYPASS.LTC128B.128 [R233+0x6100], [R22.64], !P4 ;  /* 0x0610000016e99fae */ /* 0x0009e2000e101d48 */
[C---:B------:R-:W-:Y:S03]  /*6110*/  ISETP.GT.AND P0, PT, R222.reuse, R232, PT ;  /* 0x000000e8de00720c */ /* 0x040fe60003f04270 */
[----:B------:R4:W-:Y:S04]  /*6120*/  @!P1 LDGSTS.E.BYPASS.LTC128B.128 [R233+0x1100], [R20.64], !P3 ;  /* 0x0110000014e99fae */ /* 0x0009e8000d901d48 */
[----:B------:R5:W-:Y:S04]  /*6130*/  @!P1 LDGSTS.E.BYPASS.LTC128B.128 [R233+0x3100], [R14.64], !P6 ;  /* 0x031000000ee99fae */ /* 0x000be8000f101d48 */
[----:B------:R5:W-:Y:S02]  /*6140*/  @!P1 LDGSTS.E.BYPASS.LTC128B.128 [R233+0x5100], [R12.64], !P5 ;  /* 0x051000000ce99fae */ /* 0x000be4000e901d48 */
[----:B------:R-:W-:Y:S02]  /*6150*/  @P0 IADD3 R4, R222, -0x1, RZ ;  /* 0xffffffffde040810 */ /* 0x000fe40007ffe0ff */
[----:B------:R1:W-:Y:S02]  /*6160*/  @!P1 LDGSTS.E.BYPASS.LTC128B.128 [R233+0x7100], [R6.64], !P4 ;  /* 0x0710000006e99fae */ /* 0x0003e4000e101d48 */
[----:B------:R-:W-:Y:S02]  /*6170*/  @P0 SHF.R.S32.HI R0, RZ, 0x1f, R4 ;  /* 0x0000001fff000819 */ /* 0x000fe40000011404 */
[----:B------:R-:W0:Y:S03]  /*6180*/  LDGDEPBAR ;  /* 0x00000000000079af */ /* 0x000e260000000000 */
[----:B------:R-:W-:Y:S04]  /*6190*/  @P0 IMAD R0, R0, c[0x0][0x1e0], RZ ;  /* 0x0000780000000a24 */ /* 0x000fe800078e02ff */
[C---:B------:R-:W-:Y:S02]  /*61a0*/  @P0 IMAD R0, R4.reuse, c[0x0][0x1e4], R0 ;  /* 0x0000790004000a24 */ /* 0x040fe400078e0200 */
[----:B------:R-:W-:Y:S04]  /*61b0*/  @P0 IMAD.WIDE.U32 R4, R4, c[0x0][0x1e0], RZ ;  /* 0x0000780004040a25 */ /* 0x000fe800078e00ff */
[----:B------:R-:W-:Y:S02]  /*61c0*/  @P0 IMAD.SHL.U32 R2, R4, 0x40, RZ ;  /* 0x0000004004020824 */ /* 0x000fe400078e00ff */
[----:B------:R-:W-:Y:S03]  /*61d0*/  @P0 IMAD.IADD R0, R5, 0x1, R0 ;  /* 0x0000000105000824 */ /* 0x000fe600078e0200 */
[----:B------:R-:W-:Y:S02]  /*61e0*/  @P0 IADD3 R3, P2, R2, R236, RZ ;  /* 0x000000ec02030210 */ /* 0x000fe40007f5e0ff */
[----:B------:R-:W-:Y:S05]  /*61f0*/  @P0 SHF.L.U64.HI R0, R4, 0x6, R0 ;  /* 0x0000000604000819 */ /* 0x000fea0000010200 */
[----:B------:R-:W-:Y:S01]  /*6200*/  @P0 IMAD.X R4, R0, 0x1, R225, P2 ;  /* 0x0000000100040824 */ /* 0x000fe200010e06e1 */
[C---:B------:R-:W-:Y:S04]  /*6210*/  @P0 LEA R234, P2, R3.reuse, c[0x0][0x1c8], 0x1 ;  /* 0x0000720003ea0a11 */ /* 0x040fe800078408ff */
[----:B------:R-:W-:Y:S02]  /*6220*/  @P0 LEA.HI.X R235, R3, c[0x0][0x1cc], R4, 0x1, P2 ;  /* 0x0000730003eb0a11 */ /* 0x000fe400010f0c04 */
[C---:B-1----:R-:W-:Y:S03]  /*6230*/  HMMA.16816.F32 R4, R32.reuse, R8, RZ ;  /* 0x000000082004723c */ /* 0x042fe600000018ff */
[----:B------:R-:W-:Y:S05]  /*6240*/  @P0 IADD3 R3, P1, R2, R250, RZ ;  /* 0x000000fa02030210 */ /* 0x000fea0007f3e0ff */
[C---:B------:R-:W-:Y:S01]  /*6250*/  HMMA.16816.F32 R8, R32.reuse, R10, RZ ;  /* 0x0000000a2008723c */ /* 0x040fe200000018ff */
[----:B------:R-:W-:Y:S03]  /*6260*/  @P0 IMAD.X R156, R0, 0x1, R249, P1 ;  /* 0x00000001009c0824 */ /* 0x000fe600008e06f9 */
[C---:B------:R-:W-:Y:S04]  /*6270*/  @P0 LEA R230, P1, R3.reuse, c[0x0][0x1c8], 0x1 ;  /* 0x0000720003e60a11 */ /* 0x040fe800078208ff */
[C---:B-----5:R-:W-:Y:S01]  /*6280*/  HMMA.16816.F32 R12, R32.reuse, R16, RZ ;  /* 0x00000010200c723c */ /* 0x060fe200000018ff */
[----:B------:R-:W-:Y:S03]  /*6290*/  @P0 LEA.HI.X R231, R3, c[0x0][0x1cc], R156, 0x1, P1 ;  /* 0x0000730003e70a11 */ /* 0x000fe600008f0c9c */
[----:B------:R-:W-:Y:S04]  /*62a0*/  @P0 IADD3 R3, P1, R2, R248, RZ ;  /* 0x000000f802030210 */ /* 0x000fe80007f3e0ff */
[C---:B------:R-:W-:Y:S01]  /*62b0*/  HMMA.16816.F32 R16, R32.reuse, R18, RZ ;  /* 0x000000122010723c */ /* 0x040fe200000018ff */
[----:B------:R-:W-:Y:S03]  /*62c0*/  @P0 IMAD.X R156, R0, 0x1, R247, P1 ;  /* 0x00000001009c0824 */ /* 0x000fe600008e06f7 */
[C---:B------:R-:W-:Y:S04]  /*62d0*/  @P0 LEA R228, P1, R3.reuse, c[0x0][0x1c8], 0x1 ;  /* 0x0000720003e40a11 */ /* 0x040fe800078208ff */
[C---:B----4-:R-:W-:Y:S01]  /*62e0*/  HMMA.16816.F32 R20, R32.reuse, R24, RZ ;  /* 0x000000182014723c */ /* 0x050fe200000018ff */
[----:B------:R-:W-:Y:S03]  /*62f0*/  @P0 LEA.HI.X R229, R3, c[0x0][0x1cc], R156, 0x1, P1 ;  /* 0x0000730003e50a11 */ /* 0x000fe600008f0c9c */
[----:B------:R-:W-:Y:S04]  /*6300*/  @P0 IADD3 R3, P1, R2, R246, RZ ;  /* 0x000000f602030210 */ /* 0x000fe80007f3e0ff */
[C---:B------:R-:W-:Y:S01]  /*6310*/  HMMA.16816.F32 R24, R32.reuse, R26, RZ ;  /* 0x0000001a2018723c */ /* 0x040fe200000018ff */
[----:B------:R-:W-:Y:S03]  /*6320*/  @P0 IMAD.X R156, R0, 0x1, R245, P1 ;  /* 0x00000001009c0824 */ /* 0x000fe600008e06f5 */
[C---:B------:R-:W-:Y:S04]  /*6330*/  @P0 LEA R226, P1, R3.reuse, c[0x0][0x1c8], 0x1 ;  /* 0x0000720003e20a11 */ /* 0x040fe800078208ff */
[C---:B---3--:R-:W-:Y:S01]  /*6340*/  HMMA.16816.F32 R28, R32.reuse, R168, RZ ;  /* 0x000000a8201c723c */ /* 0x048fe200000018ff */
[----:B------:R-:W-:Y:S03]  /*6350*/  @P0 LEA.HI.X R227, R3, c[0x0][0x1cc], R156, 0x1, P1 ;  /* 0x0000730003e30a11 */ /* 0x000fe600008f0c9c */
[----:B------:R-:W-:Y:S02]  /*6360*/  @P0 IADD3 R2, P1, R223, R2, RZ ;  /* 0x00000002df020210 */ /* 0x000fe40007f3e0ff */
[----:B------:R-:W3:Y:S02]  /*6370*/  LDL R223, [R1+0x38] ;  /* 0x0000380001df7983 */ /* 0x000ee40000100800 */
[----:B------:R-:W-:Y:S01]  /*6380*/  HMMA.16816.F32 R32, R32, R170, RZ ;  /* 0x000000aa2020723c */ /* 0x000fe200000018ff */
[----:B------:R-:W-:Y:S01]  /*6390*/  @P0 IMAD.X R0, R159, 0x1, R0, P1 ;  /* 0x000000019f000824 */ /* 0x000fe200008e0600 */
[----:B------:R-:W-:Y:S02]  /*63a0*/  LDSM.16.M88.4 R168, [R202+0x10100] ;  /* 0x01010000caa8783b */ /* 0x000fe40000000200 */
[----:B------:R-:W-:Y:S01]  /*63b0*/  IMAD.MOV.U32 R159, RZ, RZ, c[0x0][0x2c4] ;  /* 0x0000b100ff9f7624 */ /* 0x000fe200078e00ff */
[----:B------:R-:W-:Y:S03]  /*63c0*/  @P0 IADD3 R3, P1, R2, R236, RZ ;  /* 0x000000ec02030210 */ /* 0x000fe60007f3e0ff */
[C---:B------:R-:W-:Y:S05]  /*63d0*/  HMMA.16816.F32 R4, R172.reuse, R176, R4 ;  /* 0x000000b0ac04723c */ /* 0x040fea0000001804 */
[----:B------:R-:W-:Y:S01]  /*63e0*/  ISETP.NE.AND P2, PT, R159, 0x1, PT ;  /* 0x000000019f00780c */ /* 0x000fe20003f45270 */
[----:B------:R-:W-:Y:S01]  /*63f0*/  @P0 IMAD.X R156, R0, 0x1, R225, P1 ;  /* 0x00000001009c0824 */ /* 0x000fe200008e06e1 */
[----:B------:R1:W3:Y:S01]  /*6400*/  LDL R159, [R1+0x3c] ;  /* 0x00003c00019f7983 */ /* 0x0002e20000100800 */
[C---:B------:R-:W-:Y:S03]  /*6410*/  HMMA.16816.F32 R8, R172.reuse, R178, R8 ;  /* 0x000000b2ac08723c */ /* 0x040fe60000001808 */
[----:B------:R-:W-:Y:S01]  /*6420*/  LDSM.16.M88.4 R176, [R198+0x8900] ;  /* 0x00890000c6b0783b */ /* 0x000fe20000000200 */
[C---:B------:R-:W-:Y:S04]  /*6430*/  @P0 LEA R224, P1, R3.reuse, c[0x0][0x1c8], 0x1 ;  /* 0x0000720003e00a11 */ /* 0x040fe800078208ff */
[C---:B------:R-:W-:Y:S04]  /*6440*/  HMMA.16816.F32 R12, R172.reuse, R180, R12 ;  /* 0x000000b4ac0c723c */ /* 0x040fe8000000180c */
[----:B------:R-:W-:Y:S02]  /*6450*/  @P0 LEA.HI.X R225, R3, c[0x0][0x1cc], R156, 0x1, P1 ;  /* 0x0000730003e10a11 */ /* 0x000fe400008f0c9c */
[----:B------:R-:W-:Y:S02]  /*6460*/  @P0 IADD3 R3, P1, R2, R250, RZ ;  /* 0x000000fa02030210 */ /* 0x000fe40007f3e0ff */
[C---:B------:R-:W-:Y:S04]  /*6470*/  HMMA.16816.F32 R16, R172.reuse, R182, R16 ;  /* 0x000000b6ac10723c */ /* 0x040fe80000001810 */
[----:B------:R-:W-:Y:S01]  /*6480*/  @P0 IMAD.X R156, R0, 0x1, R249, P1 ;  /* 0x00000001009c0824 */ /* 0x000fe200008e06f9 */
[C---:B--2---:R-:W-:Y:S03]  /*6490*/  @P0 LEA R220, P1, R3.reuse, c[0x0][0x1c8], 0x1 ;  /* 0x0000720003dc0a11 */ /* 0x044fe600078208ff */
[C---:B------:R-:W-:Y:S04]  /*64a0*/  HMMA.16816.F32 R20, R172.reuse, R184, R20 ;  /* 0x000000b8ac14723c */ /* 0x040fe80000001814 */
[----:B------:R-:W-:Y:S02]  /*64b0*/  @P0 LEA.HI.X R221, R3, c[0x0][0x1cc], R156, 0x1, P1 ;  /* 0x0000730003dd0a11 */ /* 0x000fe400008f0c9c */
[----:B------:R-:W-:Y:S02]  /*64c0*/  @P0 IADD3 R3, P1, R2, R248, RZ ;  /* 0x000000f802030210 */ /* 0x000fe40007f3e0ff */
[C---:B------:R-:W-:Y:S04]  /*64d0*/  HMMA.16816.F32 R24, R172.reuse, R186, R24 ;  /* 0x000000baac18723c */ /* 0x040fe80000001818 */
[----:B------:R-:W-:Y:S01]  /*64e0*/  @P0 IMAD.X R156, R0, 0x1, R247, P1 ;  /* 0x00000001009c0824 */ /* 0x000fe200008e06f7 */
[C---:B------:R-:W-:Y:S03]  /*64f0*/  @P0 LEA R182, P1, R3.reuse, c[0x0][0x1c8], 0x1 ;  /* 0x0000720003b60a11 */ /* 0x040fe600078208ff */
[C---:B------:R-:W-:Y:S04]  /*6500*/  HMMA.16816.F32 R28, R172.reuse, R188, R28 ;  /* 0x000000bcac1c723c */ /* 0x040fe8000000181c */
[----:B------:R-:W-:Y:S01]  /*6510*/  @P0 LEA.HI.X R183, R3, c[0x0][0x1cc], R156, 0x1, P1 ;  /* 0x0000730003b70a11 */ /* 0x000fe200008f0c9c */
[----:B------:R-:W-:Y:S01]  /*6520*/  IMAD.SHL.U32 R156, R222, 0x40, RZ ;  /* 0x00000040de9c7824 */ /* 0x000fe200078e00ff */
[----:B------:R-:W-:Y:S02]  /*6530*/  @P0 IADD3 R2, P1, R2, R246, RZ ;  /* 0x000000f602020210 */ /* 0x000fe40007f3e0ff */
[----:B------:R-:W-:Y:S01]  /*6540*/  HMMA.16816.F32 R32, R172, R190, R32 ;  /* 0x000000beac20723c */ /* 0x000fe20000001820 */
[----:B------:R-:W2:Y:S03]  /*6550*/  LDSM.16.M88.4 R172, [R198+0x8100] ;  /* 0x00810000c6ac783b */ /* 0x000ea60000000200 */
[----:B------:R-:W-:Y:S01]  /*6560*/  @P0 IMAD.X R0, R0, 0x1, R245, P1 ;  /* 0x0000000100000824 */ /* 0x000fe200008e06f5 */
[C---:B------:R-:W-:Y:S04]  /*6570*/  @P0 LEA R180, P1, R2.reuse, c[0x0][0x1c8], 0x1 ;  /* 0x0000720002b40a11 */ /* 0x040fe800078208ff */
[----:B------:R-:W-:Y:S03]  /*6580*/  @P0 LEA.HI.X R181, R2, c[0x0][0x1cc], R0, 0x1, P1 ;  /* 0x0000730002b50a11 */ /* 0x000fe600008f0c00 */
[----:B------:R-:W-:Y:S04]  /*6590*/  IADD3 R0, -R219, 0x1, -R156 ;  /* 0x00000001db007810 */ /* 0x000fe80007ffe99c */
[----:B------:R-:W-:Y:S04]  /*65a0*/  IADD3 R0, R0, c[0x0][0x1d0], RZ ;  /* 0x0000740000007a10 */ /* 0x000fe80007ffe0ff */
[----:B------:R-:W-:Y:S01]  /*65b0*/  IADD3 R0, R0, -c[0x0][0x168], RZ ;  /* 0x80005a0000007a10 */ /* 0x000fe20007ffe0ff */
[C---:B--2---:R-:W-:Y:S08]  /*65c0*/  HMMA.16816.F32 R4, R168.reuse, R172, R4 ;  /* 0x000000aca804723c */ /* 0x044ff00000001804 */
[C---:B------:R-:W-:Y:S01]  /*65d0*/  HMMA.16816.F32 R8, R168.reuse, R174, R8 ;  /* 0x000000aea808723c */ /* 0x040fe20000001808 */
[----:B------:R-:W2:Y:S07]  /*65e0*/  LDSM.16.M88.4 R172, [R198+0x9100] ;  /* 0x00910000c6ac783b */ /* 0x000eae0000000200 */
[C---:B------:R-:W-:Y:S08]  /*65f0*/  HMMA.16816.F32 R12, R168.reuse, R176, R12 ;  /* 0x000000b0a80c723c */ /* 0x040ff0000000180c */
[C---:B------:R-:W-:Y:S01]  /*6600*/  HMMA.16816.F32 R16, R168.reuse, R178, R16 ;  /* 0x000000b2a810723c */ /* 0x040fe20000001810 */
[----:B------:R-:W4:Y:S07]  /*6610*/  LDSM.16.M88.4 R176, [R198+0x9900] ;  /* 0x00990000c6b0783b */ /* 0x000f2e0000000200 */
[C---:B--2---:R-:W-:Y:S08]  /*6620*/  HMMA.16816.F32 R20, R168.reuse, R172, R20 ;  /* 0x000000aca814723c */ /* 0x044ff00000001814 */
[C---:B------:R-:W-:Y:S01]  /*6630*/  HMMA.16816.F32 R24, R168.reuse, R174, R24 ;  /* 0x000000aea818723c */ /* 0x040fe20000001818 */
[----:B------:R-:W-:Y:S07]  /*6640*/  LDSM.16.M88.4 R172, [R197] ;  /* 0x00000000c5ac783b */ /* 0x000fee0000000200 */
[C---:B----4-:R-:W-:Y:S08]  /*6650*/  HMMA.16816.F32 R28, R168.reuse, R176, R28 ;  /* 0x000000b0a81c723c */ /* 0x050ff0000000181c */
[----:B------:R-:W-:Y:S01]  /*6660*/  HMMA.16816.F32 R32, R168, R178, R32 ;  /* 0x000000b2a820723c */ /* 0x000fe20000001820 */
[----:B------:R-:W2:Y:S04]  /*6670*/  LDSM.16.M88.4 R168, [R201+0x10100] ;  /* 0x01010000c9a8783b */ /* 0x000ea80000000200 */
[----:B------:R-:W4:Y:S03]  /*6680*/  LDSM.16.M88.4 R176, [R197+0x800] ;  /* 0x00080000c5b0783b */ /* 0x000f260000000200 */
[C---:B--2---:R-:W-:Y:S08]  /*6690*/  HMMA.16816.F32 R4, R168.reuse, R172, R4 ;  /* 0x000000aca804723c */ /* 0x044ff00000001804 */
[C---:B------:R-:W-:Y:S01]  /*66a0*/  HMMA.16816.F32 R8, R168.reuse, R174, R8 ;  /* 0x000000aea808723c */ /* 0x040fe20000001808 */
[----:B------:R-:W2:Y:S07]  /*66b0*/  LDSM.16.M88.4 R172, [R197+0x1000] ;  /* 0x00100000c5ac783b */ /* 0x000eae0000000200 */
[C---:B----4-:R-:W-:Y:S08]  /*66c0*/  HMMA.16816.F32 R12, R168.reuse, R176, R12 ;  /* 0x000000b0a80c723c */ /* 0x050ff0000000180c */
[C---:B------:R-:W-:Y:S01]  /*66d0*/  HMMA.16816.F32 R16, R168.reuse, R178, R16 ;  /* 0x000000b2a810723c */ /* 0x040fe20000001810 */
[----:B------:R-:W4:Y:S07]  /*66e0*/  LDSM.16.M88.4 R176, [R197+0x1800] ;  /* 0x00180000c5b0783b */ /* 0x000f2e0000000200 */
[C---:B--2---:R-:W-:Y:S08]  /*66f0*/  HMMA.16816.F32 R20, R168.reuse, R172, R20 ;  /* 0x000000aca814723c */ /* 0x044ff00000001814 */
[C---:B------:R-:W-:Y:S01]  /*6700*/  HMMA.16816.F32 R24, R168.reuse, R174, R24 ;  /* 0x000000aea818723c */ /* 0x040fe20000001818 */
[----:B------:R-:W-:Y:S07]  /*6710*/  LDSM.16.M88.4 R172, [R192+0xa100] ;  /* 0x00a10000c0ac783b */ /* 0x000fee0000000200 */
[C---:B----4-:R-:W-:Y:S08]  /*6720*/  HMMA.16816.F32 R28, R168.reuse, R176, R28 ;  /* 0x000000b0a81c723c */ /* 0x050ff0000000181c */
[----:B------:R-:W-:Y:S01]  /*6730*/  HMMA.16816.F32 R32, R168, R178, R32 ;  /* 0x000000b2a820723c */ /* 0x000fe20000001820 */
[----:B------:R-:W2:Y:S04]  /*6740*/  LDSM.16.M88.4 R168, [R199+0x14100] ;  /* 0x01410000c7a8783b */ /* 0x000ea80000000200 */
[----:B------:R-:W4:Y:S01]  /*6750*/  LDSM.16.M88.4 R176, [R192+0xa900] ;  /* 0x00a90000c0b0783b */ /* 0x000f220000000200 */
[----:B---3--:R-:W-:Y:S02]  /*6760*/  @P2 IMAD.MOV.U32 R159, RZ, RZ, R223 ;  /* 0x000000ffff9f2224 */ /* 0x008fe400078e00df */
[----:B------:R-:W-:Y:S03]  /*6770*/  IMAD.MOV.U32 R223, RZ, RZ, 0x1 ;  /* 0x00000001ffdf7424 */ /* 0x000fe600078e00ff */
[----:B------:R-:W-:Y:S02]  /*6780*/  SHFL.IDX PT, R3, R159, RZ, 0x1c1f ;  /* 0x001c1fff9f037589 */ /* 0x000fe400000e0000 */
[----:B------:R-:W-:Y:S01]  /*6790*/  ISETP.LE.AND P2, PT, R223, c[0x0][0x32c], PT ;  /* 0x0000cb00df007a0c */ /* 0x000fe20003f43270 */
[C---:B--2---:R-:W-:Y:S08]  /*67a0*/  HMMA.16816.F32 R4, R168.reuse, R172, R4 ;  /* 0x000000aca804723c */ /* 0x044ff00000001804 */
[C---:B------:R-:W-:Y:S01]  /*67b0*/  HMMA.16816.F32 R8, R168.reuse, R174, R8 ;  /* 0x000000aea808723c */ /* 0x040fe20000001808 */
[----:B------:R-:W2:Y:S07]  /*67c0*/  LDSM.16.M88.4 R172, [R192+0xb100] ;  /* 0x00b10000c0ac783b */ /* 0x000eae0000000200 */
[C---:B----4-:R-:W-:Y:S08]  /*67d0*/  HMMA.16816.F32 R12, R168.reuse, R176, R12 ;  /* 0x000000b0a80c723c */ /* 0x050ff0000000180c */
[C---:B------:R-:W-:Y:S01]  /*67e0*/  HMMA.16816.F32 R16, R168.reuse, R178, R16 ;  /* 0x000000b2a810723c */ /* 0x040fe20000001810 */
[----:B------:R-:W3:Y:S07]  /*67f0*/  LDSM.16.M88.4 R176, [R192+0xb900] ;  /* 0x00b90000c0b0783b */ /* 0x000eee0000000200 */
[C---:B--2---:R-:W-:Y:S08]  /*6800*/  HMMA.16816.F32 R20, R168.reuse, R172, R20 ;  /* 0x000000aca814723c */ /* 0x044ff00000001814 */
[C---:B------:R-:W-:Y:S01]  /*6810*/  HMMA.16816.F32 R24, R168.reuse, R174, R24 ;  /* 0x000000aea818723c */ /* 0x040fe20000001818 */
[----:B------:R-:W-:Y:S07]  /*6820*/  LDSM.16.M88.4 R172, [R215] ;  /* 0x00000000d7ac783b */ /* 0x000fee0000000200 */
[C---:B---3--:R-:W-:Y:S08]  /*6830*/  HMMA.16816.F32 R28, R168.reuse, R176, R28 ;  /* 0x000000b0a81c723c */ /* 0x048ff0000000181c */
[----:B------:R-:W-:Y:S01]  /*6840*/  HMMA.16816.F32 R32, R168, R178, R32 ;  /* 0x000000b2a820723c */ /* 0x000fe20000001820 */
[----:B------:R-:W2:Y:S04]  /*6850*/  LDSM.16.M88.4 R168, [R200+0x14100] ;  /* 0x01410000c8a8783b */ /* 0x000ea80000000200 */
[----:B------:R-:W3:Y:S03]  /*6860*/  LDSM.16.M88.4 R176, [R214] ;  /* 0x00000000d6b0783b */ /* 0x000ee60000000200 */
[C---:B--2---:R-:W-:Y:S08]  /*6870*/  HMMA.16816.F32 R4, R168.reuse, R172, R4 ;  /* 0x000000aca804723c */ /* 0x044ff00000001804 */
[C---:B------:R-:W-:Y:S01]  /*6880*/  HMMA.16816.F32 R8, R168.reuse, R174, R8 ;  /* 0x000000aea808723c */ /* 0x040fe20000001808 */
[----:B------:R-:W2:Y:S07]  /*6890*/  LDSM.16.M88.4 R172, [R213] ;  /* 0x00000000d5ac783b */ /* 0x000eae0000000200 */
[C---:B---3--:R-:W-:Y:S08]  /*68a0*/  HMMA.16816.F32 R12, R168.reuse, R176, R12 ;  /* 0x000000b0a80c723c */ /* 0x048ff0000000180c */
[C---:B------:R-:W-:Y:S01]  /*68b0*/  HMMA.16816.F32 R16, R168.reuse, R178, R16 ;  /* 0x000000b2a810723c */ /* 0x040fe20000001810 */
[----:B------:R-:W3:Y:S07]  /*68c0*/  LDSM.16.M88.4 R176, [R212] ;  /* 0x00000000d4b0783b */ /* 0x000eee0000000200 */
[C---:B--2---:R-:W-:Y:S08]  /*68d0*/  HMMA.16816.F32 R20, R168.reuse, R172, R20 ;  /* 0x000000aca814723c */ /* 0x044ff00000001814 */
[C---:B------:R-:W-:Y:S01]  /*68e0*/  HMMA.16816.F32 R24, R168.reuse, R174, R24 ;  /* 0x000000aea818723c */ /* 0x040fe20000001818 */
[----:B------:R-:W-:Y:S07]  /*68f0*/  LDSM.16.M88.4 R172, [R198+0xa100] ;  /* 0x00a10000c6ac783b */ /* 0x000fee0000000200 */
[C---:B---3--:R-:W-:Y:S08]  /*6900*/  HMMA.16816.F32 R28, R168.reuse, R176, R28 ;  /* 0x000000b0a81c723c */ /* 0x048ff0000000181c */
[----:B------:R-:W-:Y:S01]  /*6910*/  HMMA.16816.F32 R32, R168, R178, R32 ;  /* 0x000000b2a820723c */ /* 0x000fe20000001820 */
[----:B------:R-:W2:Y:S04]  /*6920*/  LDSM.16.M88.4 R168, [R202+0x14100] ;  /* 0x01410000caa8783b */ /* 0x000ea80000000200 */
[----:B------:R-:W3:Y:S03]  /*6930*/  LDSM.16.M88.4 R176, [R198+0xa900] ;  /* 0x00a90000c6b0783b */ /* 0x000ee60000000200 */
[C---:B--2---:R-:W-:Y:S08]  /*6940*/  HMMA.16816.F32 R4, R168.reuse, R172, R4 ;  /* 0x000000aca804723c */ /* 0x044ff00000001804 */
[C---:B------:R-:W-:Y:S01]  /*6950*/  HMMA.16816.F32 R8, R168.reuse, R174, R8 ;  /* 0x000000aea808723c */ /* 0x040fe20000001808 */
[----:B------:R-:W2:Y:S07]  /*6960*/  LDSM.16.M88.4 R172, [R198+0xb100] ;  /* 0x00b10000c6ac783b */ /* 0x000eae0000000200 */
[C---:B---3--:R-:W-:Y:S08]  /*6970*/  HMMA.16816.F32 R12, R168.reuse, R176, R12 ;  /* 0x000000b0a80c723c */ /* 0x048ff0000000180c */
[C---:B------:R-:W-:Y:S01]  /*6980*/  HMMA.16816.F32 R16, R168.reuse, R178, R16 ;  /* 0x000000b2a810723c */ /* 0x040fe20000001810 */
[----:B------:R-:W3:Y:S07]  /*6990*/  LDSM.16.M88.4 R176, [R198+0xb900] ;  /* 0x00b90000c6b0783b */ /* 0x000eee0000000200 */
        /* <DEDUP_REMOVED lines=116> */
[----:B------:R-:W3:Y:S01]  /*70e0*/  LDSM.16.M88.4 R176, [R197+0x7800] ;  /* 0x00780000c5b0783b */ /* 0x000ee20000000200 */
[----:B------:R-:W-:Y:S04]  /*70f0*/  DEPBAR.LE SB0, 0x0 ;  /* 0x000080000000791a */ /* 0x000fe80000000000 */
[----:B------:R-:W-:Y:S02]  /*7100*/  BAR.SYNC.DEFER_BLOCKING 0x0 ;  /* 0x0000000000007b1d */ /* 0x000fe40000010000 */
[C---:B--2---:R-:W-:Y:S04]  /*7110*/  HMMA.16816.F32 R20, R168.reuse, R172, R20 ;  /* 0x000000aca814723c */ /* 0x044fe80000001814 */
[----:B------:R-:W-:Y:S01]  /*7120*/  @!PT LDS RZ, [RZ] ;  /* 0x00000000fffff984 */ /* 0x000fe20000000800 */
[----:B------:R-:W-:Y:S01]  /*7130*/  @!PT LDS RZ, [RZ] ;  /* 0x00000000fffff984 */ /* 0x000fe20000000800 */
[----:B------:R-:W-:Y:S01]  /*7140*/  @!PT LDS RZ, [RZ] ;  /* 0x00000000fffff984 */ /* 0x000fe20000000800 */
[----:B------:R1:W-:Y:S04]  /*7150*/  @P0 LDGSTS.E.BYPASS.LTC128B.128 [R233+0x8100], [R234.64], !P3 ;  /* 0x08100000eae90fae */ /* 0x0003e8000d901d48 */
[C---:B------:R-:W-:Y:S01]  /*7160*/  HMMA.16816.F32 R24, R168.reuse, R174, R24 ;  /* 0x000000aea818723c */ /* 0x040fe20000001818 */
[----:B------:R1:W-:Y:S04]  /*7170*/  @P0 LDGSTS.E.BYPASS.LTC128B.128 [R233+0xa100], [R230.64], !P6 ;  /* 0x0a100000e6e90fae */ /* 0x0003e8000f101d48 */
[----:B------:R1:W-:Y:S03]  /*7180*/  @P0 LDGSTS.E.BYPASS.LTC128B.128 [R233+0xc100], [R228.64], !P5 ;  /* 0x0c100000e4e90fae */ /* 0x0003e6000e901d48 */
[C---:B---3--:R-:W-:Y:S01]  /*7190*/  HMMA.16816.F32 R28, R168.reuse, R176, R28 ;  /* 0x000000b0a81c723c */ /* 0x048fe2000000181c */
[----:B------:R1:W-:Y:S04]  /*71a0*/  @P0 LDGSTS.E.BYPASS.LTC128B.128 [R233+0xe100], [R226.64], !P4 ;  /* 0x0e100000e2e90fae */ /* 0x0003e8000e101d48 */
[----:B------:R1:W-:Y:S03]  /*71b0*/  @P0 LDGSTS.E.BYPASS.LTC128B.128 [R233+0x9100], [R224.64], !P3 ;  /* 0x09100000e0e90fae */ /* 0x0003e6000d901d48 */
[----:B------:R-:W-:Y:S01]  /*71c0*/  HMMA.16816.F32 R32, R168, R178, R32 ;  /* 0x000000b2a820723c */ /* 0x000fe20000001820 */
[----:B------:R1:W-:Y:S04]  /*71d0*/  @P0 LDGSTS.E.BYPASS.LTC128B.128 [R233+0xb100], [R220.64], !P6 ;  /* 0x0b100000dce90fae */ /* 0x0003e8000f101d48 */
[----:B------:R1:W-:Y:S02]  /*71e0*/  @P0 LDGSTS.E.BYPASS.LTC128B.128 [R233+0xd100], [R182.64], !P5 ;  /* 0x0d100000b6e90fae */ /* 0x0003e4000e901d48 */
[C---:B------:R-:W-:Y:S02]  /*71f0*/  IADD3 R169, R0.reuse, c[0x0][0x328], RZ ;  /* 0x0000ca0000a97a10 */ /* 0x040fe40007ffe0ff */
[----:B------:R1:W-:Y:S03]  /*7200*/  @P0 LDGSTS.E.BYPASS.LTC128B.128 [R233+0xf100], [R180.64], !P4 ;  /* 0x0f100000b4e90fae */ /* 0x0003e6000e101d48 */
[----:B------:R-:W-:Y:S01]  /*7210*/  IADD3 R168, R0, UR6, RZ ;  /* 0x0000000600a87c10 */ /* 0x000fe2000fffe0ff */
[----:B------:R-:W0:Y:S01]  /*7220*/  LDGDEPBAR ;  /* 0x00000000000079af */ /* 0x000e220000000000 */
[--C-:B------:R-:W-:Y:S03]  /*7230*/  IMAD.IADD R2, R169, 0x1, R3.reuse ;  /* 0x00000001a9027824 */ /* 0x100fe600078e0203 */
[----:B------:R-:W-:Y:S01]  /*7240*/  IMAD.IADD R0, R168, 0x1, R3 ;  /* 0x00000001a8007824 */ /* 0x000fe200078e0203 */
        /* <DEDUP_REMOVED lines=15> */
.L_x_2417:
[----:B------:R-:W-:Y:S04]  /*7340*/  MOV R170, c[0x0][0x32c] ;  /* 0x0000cb0000aa7a02 */ /* 0x000fe80000000f00 */
[----:B------:R-:W-:Y:S11]  /*7350*/  ISETP.NE.AND P0, PT, R170, 0x1, PT ;  /* 0x00000001aa00780c */ /* 0x000ff60003f05270 */
[----:B------:R-:W-:Y:S02]  /*7360*/  @!UPT UIADD3 URZ, URZ, URZ, URZ ;  /* 0x0000003f3f3ff290 */ /* 0x000fe4000fffe03f */
[----:B------:R-:W-:Y:S05]  /*7370*/  @P0 IMAD.HI.U32 R170, R3, c[0x0][0x330], RZ ;  /* 0x0000cc0003aa0a27 */ /* 0x000fea00078e00ff */
[----:B------:R-:W-:Y:S02]  /*7380*/  @P0 SHF.R.U32.HI R3, RZ, c[0x0][0x334], R170 ;  /* 0x0000cd00ff030a19 */ /* 0x000fe400000116aa */
.L_x_2418:
[----:B------:R-:W-:Y:S05]  /*7390*/  BSYNC B0 ;  /* 0x0000000000007941 */ /* 0x000fea0003800000 */
.L_x_2416:
[----:B------:R-:W-:Y:S04]  /*73a0*/  IMAD R3, R3, c[0x0][0x32c], -R156 ;  /* 0x0000cb0003037a24 */ /* 0x000fe800078e0a9c */
[----:B------:R-:W-:Y:S05]  /*73b0*/  IMAD.IADD R3, R3, 0x1, -R219 ;  /* 0x0000000103037824 */ /* 0x000fea00078e0adb */
[----:B------:R-:W-:Y:S02]  /*73c0*/  IADD3 R170, R3, c[0x0][0x32c], RZ ;  /* 0x0000cb0003aa7a10 */ /* 0x000fe40007ffe0ff */
[----:B------:R-:W-:Y:S02]  /*73d0*/  IMNMX R0, R0, R3, !PT ;  /* 0x0000000300007217 */ /* 0x000fe40007800200 */
[----:B------:R-:W-:Y:S02]  /*73e0*/  IMNMX R2, R2, R170, PT ;  /* 0x000000aa02027217 */ /* 0x000fe40003800200 */
.L_x_2415:
[----:B------:R-:W-:Y:S01]  /*73f0*/  ISETP.GT.AND P1, PT, R222, -0x1, PT ;  /* 0xffffffffde00780c */ /* 0x000fe20003f24270 */
[----:B------:R-:W2:Y:S03]  /*7400*/  SHFL.IDX PT, R3, R159, 0x1, 0x1c1f ;  /* 0x003c1f009f037f89 */ /* 0x000ea600000e0000 */
        /* <DEDUP_REMOVED lines=26> */
[----:B-1----:R-:W-:Y:S02]  /*75b0*/  FSEL R181, R20, -INF , !P0 ;  /* 0xff80000014b57808 */ /* 0x002fe40004000000 */
        /* <DEDUP_REMOVED lines=19> */
[--C-:B--2---:R-:W-:Y:S03]  /*76f0*/  IMAD.IADD R0, R168, 0x1, R3.reuse ;  /* 0x00000001a8007824 */ /* 0x104fe600078e0203 */
        /* <DEDUP_REMOVED lines=18> */
.L_x_2421:
[----:B------:R-:W-:Y:S04]  /*7820*/  MOV R12, c[0x0][0x32c] ;  /* 0x0000cb00000c7a02 */ /* 0x000fe80000000f00 */
[----:B------:R-:W-:Y:S11]  /*7830*/  ISETP.NE.AND P0, PT, R12, 0x1, PT ;  /* 0x000000010c00780c */ /* 0x000ff60003f05270 */
[----:B------:R-:W-:Y:S02]  /*7840*/  @!UPT UIADD3 URZ, URZ, URZ, URZ ;  /* 0x0000003f3f3ff290 */ /* 0x000fe4000fffe03f */
[----:B------:R-:W-:Y:S05]  /*7850*/  @P0 IMAD.HI.U32 R12, R3, c[0x0][0x330], RZ ;  /* 0x0000cc00030c0a27 */ /* 0x000fea00078e00ff */
[----:B------:R-:W-:Y:S02]  /*7860*/  @P0 SHF.R.U32.HI R3, RZ, c[0x0][0x334], R12 ;  /* 0x0000cd00ff030a19 */ /* 0x000fe4000001160c */
.L_x_2422:
[----:B------:R-:W-:Y:S05]  /*7870*/  BSYNC B0 ;  /* 0x0000000000007941 */ /* 0x000fea0003800000 */
.L_x_2420:
[----:B------:R-:W-:Y:S04]  /*7880*/  IMAD R156, R3, c[0x0][0x32c], -R156 ;  /* 0x0000cb00039c7a24 */ /* 0x000fe800078e0a9c */
[----:B------:R-:W-:Y:S05]  /*7890*/  IMAD.IADD R156, R156, 0x1, -R219 ;  /* 0x000000019c9c7824 */ /* 0x000fea00078e0adb */
[----:B------:R-:W-:Y:S02]  /*78a0*/  IADD3 R3, R156, c[0x0][0x32c], RZ ;  /* 0x0000cb009c037a10 */ /* 0x000fe40007ffe0ff */
[----:B------:R-:W-:Y:S02]  /*78b0*/  IMNMX R0, R0, R156, !PT ;  /* 0x0000009c00007217 */ /* 0x000fe40007800200 */
[----:B------:R-:W-:Y:S02]  /*78c0*/  IMNMX R2, R2, R3, PT ;  /* 0x0000000302027217 */ /* 0x000fe40003800200 */
.L_x_2419:
[----:B------:R-:W-:Y:S02]  /*78d0*/  ISETP.GT.AND P0, PT, R0, RZ, P1 ;  /* 0x000000ff0000720c */ /* 0x000fe40000f04270 */
        /* <DEDUP_REMOVED lines=110> */
[----:B------:R-:W-:Y:S01]  /*7fc0*/  MUFU.EX2 R227, R10 ;  /* 0x0000000a00e37308 */ /* 0x000fe20000000800 */
        /* <DEDUP_REMOVED lines=26> */
[----:B------:R-:W-:Y:S02]  /*8170*/  FMUL.FTZ R53, R2, R53 ;  /* 0x0000003502357220 */ /* 0x000fe40000410000 */
[C---:B--2---:R-:W-:Y:S02]  /*8180*/  FMUL.FTZ R10, R0.reuse, R166 ;  /* 0x000000a6000a7220 */ /* 0x044fe40000410000 */
[C---:B------:R-:W-:Y:S02]  /*8190*/  FMUL.FTZ R11, R0.reuse, R167 ;  /* 0x000000a7000b7220 */ /* 0x040fe40000410000 */
[C---:B------:R-:W-:Y:S01]  /*81a0*/  FMUL.FTZ R18, R0.reuse, R138 ;  /* 0x0000008a00127220 */ /* 0x040fe20000410000 */
[----:B------:R2:W-:Y:S01]  /*81b0*/  MUFU.EX2 R229, R6 ;  /* 0x0000000600e57308 */ /* 0x0005e20000000800 */
[C---:B------:R-:W-:Y:S01]  /*81c0*/  FMUL.FTZ R19, R0.reuse, R139 ;  /* 0x0000008b00137220 */ /* 0x040fe20000410000 */
[----:B------:R-:W-:Y:S01]  /*81d0*/  LDSM.16.MT88.4 R164, [R193+0x1900] ;  /* 0x00190000c1a4783b */ /* 0x000fe20000004200 */
[----:B------:R-:W-:Y:S02]  /*81e0*/  FMUL.FTZ R26, R0, R146 ;  /* 0x00000092001a7220 */ /* 0x000fe40000410000 */
[----:B---3--:R-:W-:Y:S02]  /*81f0*/  FMUL.FTZ R4, R2, R160 ;  /* 0x000000a002047220 */ /* 0x008fe40000410000 */
[C---:B------:R-:W-:Y:S02]  /*8200*/  FMUL.FTZ R27, R0.reuse, R147 ;  /* 0x00000093001b7220 */ /* 0x040fe40000410000 */
[C---:B------:R-:W-:Y:S01]  /*8210*/  FMUL.FTZ R34, R0.reuse, R154 ;  /* 0x0000009a00227220 */ /* 0x040fe20000410000 */
[----:B------:R-:W3:Y:S01]  /*8220*/  MUFU.EX2 R228, R7 ;  /* 0x0000000700e47308 */ /* 0x000ee20000000800 */
[----:B------:R-:W-:Y:S01]  /*8230*/  LDSM.16.MT88.4 R136, [R193+0x2100] ;  /* 0x00210000c188783b */ /* 0x000fe20000004200 */
[----:B------:R-:W-:Y:S01]  /*8240*/  FMUL.FTZ R35, R0, R155 ;  /* 0x0000009b00237220 */ /* 0x000fe20000410000 */
[----:B-1----:R-:W-:Y:S01]  /*8250*/  F2FP.PACK_AB R168, R242, R239 ;  /* 0x000000eff2a8723e */ /* 0x002fe200000000ff */
[----:B------:R-:W-:Y:S02]  /*8260*/  FMUL.FTZ R5, R2, R161 ;  /* 0x000000a102057220 */ /* 0x000fe40000410000 */
[C---:B------:R-:W-:Y:S02]  /*8270*/  FMUL.FTZ R38, R0.reuse, R38 ;  /* 0x0000002600267220 */ /* 0x040fe40000410000 */
[C---:B------:R-:W-:Y:S01]  /*8280*/  FMUL.FTZ R39, R0.reuse, R39 ;  /* 0x0000002700277220 */ /* 0x040fe20000410000 */
[----:B------:R-:W-:Y:S01]  /*8290*/  LDSM.16.MT88.4 R152, [R194+0x2900] ;  /* 0x00290000c298783b */ /* 0x000fe20000004200 */
[C---:B------:R-:W-:Y:S02]  /*82a0*/  FMUL.FTZ R42, R0.reuse, R42 ;  /* 0x0000002a002a7220 */ /* 0x040fe40000410000 */
[C---:B------:R-:W-:Y:S02]  /*82b0*/  FMUL.FTZ R43, R0.reuse, R43 ;  /* 0x0000002b002b7220 */ /* 0x040fe40000410000 */
[C---:B--2---:R-:W-:Y:S02]  /*82c0*/  FMUL.FTZ R6, R0.reuse, R162 ;  /* 0x000000a200067220 */ /* 0x044fe40000410000 */
[C---:B------:R-:W-:Y:S02]  /*82d0*/  FMUL.FTZ R46, R0.reuse, R46 ;  /* 0x0000002e002e7220 */ /* 0x040fe40000410000 */
[C---:B------:R-:W-:Y:S02]  /*82e0*/  FMUL.FTZ R47, R0.reuse, R47 ;  /* 0x0000002f002f7220 */ /* 0x040fe40000410000 */
[C---:B------:R-:W-:Y:S02]  /*82f0*/  FMUL.FTZ R50, R0.reuse, R50 ;  /* 0x0000003200327220 */ /* 0x040fe40000410000 */
[----:B------:R-:W-:Y:S01]  /*8300*/  FMUL.FTZ R51, R0, R51 ;  /* 0x0000003300337220 */ /* 0x000fe20000410000 */
[----:B---3--:R-:W-:Y:S01]  /*8310*/  F2FP.PACK_AB R169, R228, R229 ;  /* 0x000000e5e4a9723e */ /* 0x008fe200000000ff */
[----:B------:R-:W-:Y:S02]  /*8320*/  FMUL.FTZ R7, R0, R163 ;  /* 0x000000a300077220 */ /* 0x000fe40000410000 */
[--C-:B------:R-:W-:Y:S02]  /*8330*/  FFMA.FTZ R144, R180, c[0x0][0x2d0], -R157.reuse ;  /* 0x0000b400b4907a23 */ /* 0x100fe4000001089d */
[C---:B------:R-:W-:Y:S02]  /*8340*/  FMUL.FTZ R54, R0.reuse, R54 ;  /* 0x0000003600367220 */ /* 0x040fe40000410000 */
[----:B------:R-:W-:Y:S01]  /*8350*/  FMUL.FTZ R55, R0, R55 ;  /* 0x0000003700377220 */ /* 0x000fe20000410000 */
        /* <DEDUP_REMOVED lines=20> */
[----:B------:R-:W2:Y:S01]  /*84a0*/  LDSM.16.MT88.4 R140, [R194+0x2100] ;  /* 0x00210000c28c783b */ /* 0x000ea20000004200 */
[----:B------:R-:W-:Y:S02]  /*84b0*/  FMUL.FTZ R63, R0, R63 ;  /* 0x0000003f003f7220 */ /* 0x000fe40000410000 */
[C---:B------:R-:W-:Y:S02]  /*84c0*/  FMUL.FTZ R64, R2.reuse, R64 ;  /* 0x0000004002407220 */ /* 0x040fe40000410000 */
[C---:B------:R-:W-:Y:S03]  /*84d0*/  HMMA.16816.F32 R20, R168.reuse, R28, R20 ;  /* 0x0000001ca814723c */ /* 0x040fe60000001814 */
[----:B------:R-:W-:Y:S02]  /*84e0*/  FMUL.FTZ R65, R2, R65 ;  /* 0x0000004102417220 */ /* 0x000fe40000410000 */
[----:B------:R-:W-:Y:S02]  /*84f0*/  FMUL.FTZ R66, R0, R66 ;  /* 0x0000004200427220 */ /* 0x000fe40000410000 */
[C---:B------:R-:W-:Y:S01]  /*8500*/  FMUL.FTZ R28, R2.reuse, R148 ;  /* 0x00000094021c7220 */ /* 0x040fe20000410000 */
[C---:B------:R-:W-:Y:S04]  /*8510*/  HMMA.16816.F32 R24, R168.reuse, R30, R24 ;  /* 0x0000001ea818723c */ /* 0x040fe80000001818 */
[----:B------:R-:W-:Y:S02]  /*8520*/  FMUL.FTZ R29, R2, R149 ;  /* 0x00000095021d7220 */ /* 0x000fe40000410000 */
[C---:B------:R-:W-:Y:S02]  /*8530*/  FMUL.FTZ R67, R0.reuse, R67 ;  /* 0x0000004300437220 */ /* 0x040fe40000410000 */
[C---:B------:R-:W-:Y:S04]  /*8540*/  FMUL.FTZ R30, R0.reuse, R150 ;  /* 0x00000096001e7220 */ /* 0x040fe80000410000 */
[----:B------:R-:W-:Y:S02]  /*8550*/  FMUL.FTZ R31, R0, R151 ;  /* 0x00000097001f7220 */ /* 0x000fe40000410000 */
[----:B------:R-:W-:Y:S01]  /*8560*/  LDSM.16.MT88.4 R148, [R195+0x900] ;  /* 0x00090000c394783b */ /* 0x000fe20000004200 */
[C---:B------:R-:W-:Y:S02]  /*8570*/  FMUL.FTZ R68, R2.reuse, R68 ;  /* 0x0000004402447220 */ /* 0x040fe40000410000 */
[----:B------:R-:W-:Y:S02]  /*8580*/  FMUL.FTZ R69, R2, R69 ;  /* 0x0000004502457220 */ /* 0x000fe40000410000 */
        /* <DEDUP_REMOVED lines=8> */
[C---:B------:R-:W-:Y:S04]  /*8610*/  HMMA.16816.F32 R36, R168.reuse, R136, R36 ;  /* 0x00000088a824723c */ /* 0x040fe80000001824 */
[----:B------:R-:W-:Y:S02]  /*8620*/  FMUL.FTZ R75, R0, R75 ;  /* 0x0000004b004b7220 */ /* 0x000fe40000410000 */
[C---:B------:R-:W-:Y:S02]  /*8630*/  FMUL.FTZ R76, R2.reuse, R76 ;  /* 0x0000004c024c7220 */ /* 0x040fe40000410000 */
[C---:B------:R-:W-:Y:S01]  /*8640*/  HMMA.16816.F32 R40, R168.reuse, R138, R40 ;  /* 0x0000008aa828723c */ /* 0x040fe20000001828 */
[----:B------:R-:W3:Y:S03]  /*8650*/  LDSM.16.MT88.4 R136, [R195+0x2100] ;  /* 0x00210000c388783b */ /* 0x000ee60000004200 */
        /* <DEDUP_REMOVED lines=18> */
[C---:B---3--:R-:W-:Y:S04]  /*8780*/  HMMA.16816.F32 R60, R168.reuse, R136, R60 ;  /* 0x00000088a83c723c */ /* 0x048fe8000000183c */
        /* <DEDUP_REMOVED lines=32> */
[C---:B------:R-:W-:Y:S04]  /*8990*/  HMMA.16816.F32 R96, R168.reuse, R142, R96 ;  /* 0x0000008ea860723c */ /* 0x040fe80000001860 */
[----:B------:R-:W-:Y:S02]  /*89a0*/  FMUL.FTZ R109, R2, R109 ;  /* 0x0000006d026d7220 */ /* 0x000fe40000410000 */
[C---:B------:R-:W-:Y:S02]  /*89b0*/  FMUL.FTZ R110, R0.reuse, R110 ;  /* 0x0000006e006e7220 */ /* 0x040fe40000410000 */
[----:B------:R-:W-:Y:S01]  /*89c0*/  FMUL.FTZ R111, R0, R111 ;  /* 0x0000006f006f7220 */ /* 0x000fe20000410000 */
[C---:B-1----:R-:W-:Y:S03]  /*89d0*/  HMMA.16816.F32 R100, R168.reuse, R132, R100 ;  /* 0x00000084a864723c */ /* 0x042fe60000001864 */
[--C-:B------:R-:W-:Y:S02]  /*89e0*/  FFMA.FTZ R140, R173, c[0x0][0x2d0], -R172.reuse ;  /* 0x0000b400ad8c7a23 */ /* 0x100fe400000108ac */
[----:B------:R-:W-:Y:S02]  /*89f0*/  FMUL.FTZ R112, R2, R112 ;  /* 0x0000007002707220 */ /* 0x000fe40000410000 */
[----:B------:R1:W-:Y:S01]  /*8a00*/  MUFU.EX2 R238, R140 ;  /* 0x0000008c00ee7308 */ /* 0x0003e20000000800 */
[C---:B------:R-:W-:Y:S04]  /*8a10*/  HMMA.16816.F32 R104, R168.reuse, R134, R104 ;  /* 0x00000086a868723c */ /* 0x040fe80000001868 */
[--C-:B------:R-:W-:Y:S02]  /*8a20*/  FFMA.FTZ R132, R176, c[0x0][0x2d0], -R172.reuse ;  /* 0x0000b400b0847a23 */ /* 0x100fe400000108ac */
[----:B------:R-:W-:Y:S02]  /*8a30*/  FMUL.FTZ R113, R2, R113 ;  /* 0x0000007102717220 */ /* 0x000fe40000410000 */
[C---:B---3--:R-:W-:Y:S01]  /*8a40*/  HMMA.16816.F32 R108, R168.reuse, R136, R108 ;  /* 0x00000088a86c723c */ /* 0x048fe2000000186c */
[----:B------:R2:W-:Y:S03]  /*8a50*/  MUFU.EX2 R236, R132 ;  /* 0x0000008400ec7308 */ /* 0x0005e60000000800 */
[C---:B------:R-:W-:Y:S02]  /*8a60*/  FMUL.FTZ R114, R0.reuse, R114 ;  /* 0x0000007200727220 */ /* 0x040fe40000410000 */
[----:B------:R-:W-:Y:S02]  /*8a70*/  FMUL.FTZ R115, R0, R115 ;  /* 0x0000007300737220 */ /* 0x000fe40000410000 */
[--C-:B------:R-:W-:Y:S04]  /*8a80*/  FFMA.FTZ R136, R175, c[0x0][0x2d0], -R157.reuse ;  /* 0x0000b400af887a23 */ /* 0x100fe8000001089d */
[----:B------:R3:W-:Y:S01]  /*8a90*/  MUFU.EX2 R190, R136 ;  /* 0x0000008800be7308 */ /* 0x0007e20000000800 */
[C---:B------:R-:W-:Y:S03]  /*8aa0*/  HMMA.16816.F32 R112, R168.reuse, R138, R112 ;  /* 0x0000008aa870723c */ /* 0x040fe60000001870 */
[--C-:B-1----:R-:W-:Y:S02]  /*8ab0*/  FFMA.FTZ R140, R174, c[0x0][0x2d0], -R172.reuse ;  /* 0x0000b400ae8c7a23 */ /* 0x102fe400000108ac */
[C---:B------:R-:W-:Y:S02]  /*8ac0*/  FMUL.FTZ R116, R2.reuse, R116 ;  /* 0x0000007402747220 */ /* 0x040fe40000410000 */
[----:B------:R-:W-:Y:S02]  /*8ad0*/  FMUL.FTZ R117, R2, R117 ;  /* 0x0000007502757220 */ /* 0x000fe40000410000 */
[----:B------:R1:W4:Y:S03]  /*8ae0*/  MUFU.EX2 R237, R140 ;  /* 0x0000008c00ed7308 */ /* 0x0003260000000800 */
[--C-:B--2---:R-:W-:Y:S02]  /*8af0*/  FFMA.FTZ R132, R179, c[0x0][0x2d0], -R172.reuse ;  /* 0x0000b400b3847a23 */ /* 0x104fe400000108ac */
[C---:B------:R-:W-:Y:S02]  /*8b00*/  FMUL.FTZ R118, R0.reuse, R118 ;  /* 0x0000007600767220 */ /* 0x040fe40000410000 */
[----:B------:R-:W-:Y:S02]  /*8b10*/  FMUL.FTZ R119, R0, R119 ;  /* 0x0000007700777220 */ /* 0x000fe40000410000 */
[C---:B------:R-:W-:Y:S01]  /*8b20*/  FMUL.FTZ R120, R2.reuse, R120 ;  /* 0x0000007802787220 */ /* 0x040fe20000410000 */
[----:B------:R2:W-:Y:S01]  /*8b30*/  MUFU.EX2 R235, R132 ;  /* 0x0000008400eb7308 */ /* 0x0005e20000000800 */
[----:B------:R-:W-:Y:S02]  /*8b40*/  FMUL.FTZ R121, R2, R121 ;  /* 0x0000007902797220 */ /* 0x000fe40000410000 */
[C---:B------:R-:W-:Y:S02]  /*8b50*/  FMUL.FTZ R122, R0.reuse, R122 ;  /* 0x0000007a007a7220 */ /* 0x040fe40000410000 */
[--C-:B---3--:R-:W-:Y:S02]  /*8b60*/  FFMA.FTZ R136, R177, c[0x0][0x2d0], -R157.reuse ;  /* 0x0000b400b1887a23 */ /* 0x108fe4000001089d */
[----:B------:R-:W-:Y:S02]  /*8b70*/  FMUL.FTZ R123, R0, R123 ;  /* 0x0000007b007b7220 */ /* 0x000fe40000410000 */
[C---:B------:R-:W-:Y:S01]  /*8b80*/  FMUL.FTZ R124, R2.reuse, R124 ;  /* 0x0000007c027c7220 */ /* 0x040fe20000410000 */
[----:B------:R3:W5:Y:S01]  /*8b90*/  MUFU.EX2 R189, R136 ;  /* 0x0000008800bd7308 */ /* 0x0007620000000800 */
[----:B------:R-:W-:Y:S02]  /*8ba0*/  FMUL.FTZ R125, R2, R125 ;  /* 0x0000007d027d7220 */ /* 0x000fe40000410000 */
[----:B------:R-:W-:Y:S01]  /*8bb0*/  FMUL.FTZ R126, R0, R126 ;  /* 0x0000007e007e7220 */ /* 0x000fe20000410000 */
[----:B-1----:R-:W1:Y:S01]  /*8bc0*/  LDSM.16.MT88.4 R140, [R196+0x6100] ;  /* 0x00610000c48c783b */ /* 0x002e620000004200 */
[--C-:B------:R-:W-:Y:S02]  /*8bd0*/  FFMA.FTZ R158, R188, c[0x0][0x2d0], -R157.reuse ;  /* 0x0000b400bc9e7a23 */ /* 0x100fe4000001089d */
[----:B------:R-:W-:Y:S02]  /*8be0*/  FMUL.FTZ R127, R0, R127 ;  /* 0x0000007f007f7220 */ /* 0x000fe40000410000 */
[C---:B------:R-:W-:Y:S01]  /*8bf0*/  FMUL.FTZ R128, R2.reuse, R128 ;  /* 0x0000008002807220 */ /* 0x040fe20000410000 */
[----:B------:R-:W-:Y:S01]  /*8c00*/  MUFU.EX2 R174, R158 ;  /* 0x0000009e00ae7308 */ /* 0x000fe20000000800 */
[----:B------:R-:W-:Y:S02]  /*8c10*/  FMUL.FTZ R129, R2, R129 ;  /* 0x0000008102817220 */ /* 0x000fe40000410000 */
[C---:B------:R-:W-:Y:S01]  /*8c20*/  FMUL.FTZ R130, R0.reuse, R130 ;  /* 0x0000008200827220 */ /* 0x040fe20000410000 */
[----:B--2---:R-:W2:Y:S01]  /*8c30*/  LDSM.16.MT88.4 R132, [R195+0x6100] ;  /* 0x00610000c384783b */ /* 0x004ea20000004200 */
[----:B------:R-:W-:Y:S02]  /*8c40*/  FMUL.FTZ R131, R0, R131 ;  /* 0x0000008300837220 */ /* 0x000fe40000410000 */
[--C-:B---3--:R-:W-:Y:S03]  /*8c50*/  FFMA.FTZ R136, R178, c[0x0][0x2d0], -R157.reuse ;  /* 0x0000b400b2887a23 */ /* 0x108fe6000001089d */
[----:B------:R3:W-:Y:S10]  /*8c60*/  MUFU.EX2 R178, R144 ;  /* 0x0000009000b27308 */ /* 0x0007f40000000800 */
[----:B------:R2:W2:Y:S01]  /*8c70*/  MUFU.EX2 R179, R136 ;  /* 0x0000008800b37308 */ /* 0x0004a20000000800 */
[C---:B-1----:R-:W-:Y:S01]  /*8c80*/  HMMA.16816.F32 R116, R168.reuse, R140, R116 ;  /* 0x0000008ca874723c */ /* 0x042fe20000001874 */
[----:B---3--:R-:W-:Y:S07]  /*8c90*/  LDSM.16.MT88.4 R144, [R196+0x900] ;  /* 0x00090000c490783b */ /* 0x008fee0000004200 */
[C---:B------:R-:W-:Y:S01]  /*8ca0*/  HMMA.16816.F32 R120, R168.reuse, R142, R120 ;  /* 0x0000008ea878723c */ /* 0x040fe20000001878 */
[----:B------:R-:W-:Y:S07]  /*8cb0*/  LDSM.16.MT88.4 R140, [R194+0x900] ;  /* 0x00090000c28c783b */ /* 0x000fee0000004200 */
[C---:B--2---:R-:W-:Y:S01]  /*8cc0*/  HMMA.16816.F32 R124, R168.reuse, R132, R124 ;  /* 0x00000084a87c723c */ /* 0x044fe2000000187c */
[----:B------:R-:W1:Y:S06]  /*8cd0*/  LDSM.16.MT88.4 R136, [R193+0x900] ;  /* 0x00090000c188783b */ /* 0x000e6c0000004200 */
[----:B----4-:R-:W-:Y:S01]  /*8ce0*/  F2FP.PACK_AB R132, R237, R238 ;  /* 0x000000eeed84723e */ /* 0x010fe200000000ff */
[----:B------:R-:W-:Y:S04]  /*8cf0*/  HMMA.16816.F32 R128, R168, R134, R128 ;  /* 0x00000086a880723c */ /* 0x000fe80000001880 */
[----:B-----5:R-:W-:Y:S03]  /*8d00*/  F2FP.PACK_AB R133, R189, R190 ;  /* 0x000000bebd85723e */ /* 0x020fe600000000ff */
        /* <DEDUP_REMOVED lines=23> */
[C---:B---3--:R-:W-:Y:S07]  /*8e80*/  HMMA.16816.F32 R60, R132.reuse, R144, R60 ;  /* 0x00000090843c723c */ /* 0x048fee000000183c */
[--C-:B------:R-:W-:Y:S01]  /*8e90*/  FFMA.FTZ R144, R181, c[0x0][0x2d0], -R172.reuse ;  /* 0x0000b400b5907a23 */ /* 0x100fe200000108ac */
[C---:B------:R-:W-:Y:S03]  /*8ea0*/  HMMA.16816.F32 R64, R132.reuse, R146, R64 ;  /* 0x000000928440723c */ /* 0x040fe60000001840 */
[----:B------:R3:W-:Y:S05]  /*8eb0*/  MUFU.EX2 R234, R144 ;  /* 0x0000009000ea7308 */ /* 0x0007ea0000000800 */
[C---:B-1----:R-:W-:Y:S08]  /*8ec0*/  HMMA.16816.F32 R68, R132.reuse, R136, R68 ;  /* 0x000000888444723c */ /* 0x042ff00000001844 */
[C---:B------:R-:W-:Y:S01]  /*8ed0*/  HMMA.16816.F32 R72, R132.reuse, R138, R72 ;  /* 0x0000008a8448723c */ /* 0x040fe20000001848 */
[----:B------:R-:W1:Y:S07]  /*8ee0*/  LDSM.16.MT88.4 R136, [R193+0x6900] ;  /* 0x00690000c188783b */ /* 0x000e6e0000004200 */
[C---:B------:R-:W-:Y:S04]  /*8ef0*/  HMMA.16816.F32 R76, R132.reuse, R148, R76 ;  /* 0x00000094844c723c */ /* 0x040fe8000000184c */
[--C-:B---3--:R-:W-:Y:S03]  /*8f00*/  FFMA.FTZ R144, R183, c[0x0][0x2d0], -R172.reuse ;  /* 0x0000b400b7907a23 */ /* 0x108fe600000108ac */
[--C-:B------:R-:W-:Y:S01]  /*8f10*/  FFMA.FTZ R148, R186, c[0x0][0x2d0], -R172.reuse ;  /* 0x0000b400ba947a23 */ /* 0x100fe200000108ac */
[C---:B------:R-:W-:Y:S01]  /*8f20*/  HMMA.16816.F32 R80, R132.reuse, R150, R80 ;  /* 0x000000968450723c */ /* 0x040fe20000001850 */
[----:B------:R3:W5:Y:S07]  /*8f30*/  MUFU.EX2 R231, R144 ;  /* 0x0000009000e77308 */ /* 0x00076e0000000800 */
[C---:B----4-:R-:W-:Y:S03]  /*8f40*/  HMMA.16816.F32 R84, R132.reuse, R152, R84 ;  /* 0x000000988454723c */ /* 0x050fe60000001854 */
[----:B------:R4:W-:Y:S05]  /*8f50*/  MUFU.EX2 R230, R148 ;  /* 0x0000009400e67308 */ /* 0x0009ea0000000800 */
[C---:B------:R-:W-:Y:S01]  /*8f60*/  HMMA.16816.F32 R88, R132.reuse, R154, R88 ;  /* 0x0000009a8458723c */ /* 0x040fe20000001858 */
[----:B------:R-:W-:Y:S07]  /*8f70*/  LDSM.16.MT88.4 R152, [R195+0x6900] ;  /* 0x00690000c398783b */ /* 0x000fee0000004200 */
[C---:B--2---:R-:W-:Y:S01]  /*8f80*/  HMMA.16816.F32 R92, R132.reuse, R140, R92 ;  /* 0x0000008c845c723c */ /* 0x044fe2000000185c */
[----:B---3--:R-:W2:Y:S06]  /*8f90*/  LDSM.16.MT88.4 R144, [R194+0x6900] ;  /* 0x00690000c290783b */ /* 0x008eac0000004200 */
[--C-:B------:R-:W-:Y:S01]  /*8fa0*/  FFMA.FTZ R140, R182, c[0x0][0x2d0], -R157.reuse ;  /* 0x0000b400b68c7a23 */ /* 0x100fe2000001089d */
[C---:B------:R-:W-:Y:S03]  /*8fb0*/  HMMA.16816.F32 R96, R132.reuse, R142, R96 ;  /* 0x0000008e8460723c */ /* 0x040fe60000001860 */
[----:B------:R3:W-:Y:S01]  /*8fc0*/  MUFU.EX2 R177, R140 ;  /* 0x0000008c00b17308 */ /* 0x0007e20000000800 */
[--C-:B----4-:R-:W-:Y:S02]  /*8fd0*/  FFMA.FTZ R148, R187, c[0x0][0x2d0], -R172.reuse ;  /* 0x0000b400bb947a23 */ /* 0x110fe400000108ac */
[----:B------:R-:W4:Y:S02]  /*8fe0*/  LDL R187, [R1+0x1c] ;  /* 0x00001c0001bb7983 */ /* 0x000f240000100800 */
[C---:B-1----:R-:W-:Y:S05]  /*8ff0*/  HMMA.16816.F32 R100, R132.reuse, R136, R100 ;  /* 0x000000888464723c */ /* 0x042fea0000001864 */
[----:B------:R1:W1:Y:S02]  /*9000*/  MUFU.EX2 R186, R148 ;  /* 0x0000009400ba7308 */ /* 0x0002640000000800 */
[--C-:B------:R-:W-:Y:S01]  /*9010*/  FFMA.FTZ R136, R185, c[0x0][0x2d0], -R157.reuse ;  /* 0x0000b400b9887a23 */ /* 0x100fe2000001089d */
[C---:B------:R-:W-:Y:S07]  /*9020*/  HMMA.16816.F32 R104, R132.reuse, R138, R104 ;  /* 0x0000008a8468723c */ /* 0x040fee0000001868 */
[----:B------:R5:W-:Y:S01]  /*9030*/  MUFU.EX2 R175, R136 ;  /* 0x0000008800af7308 */ /* 0x000be20000000800 */
[--C-:B---3--:R-:W-:Y:S01]  /*9040*/  FFMA.FTZ R140, R184, c[0x0][0x2d0], -R157.reuse ;  /* 0x0000b400b88c7a23 */ /* 0x108fe2000001089d */
[C---:B--2---:R-:W-:Y:S08]  /*9050*/  HMMA.16816.F32 R108, R132.reuse, R144, R108 ;  /* 0x00000090846c723c */ /* 0x044ff0000000186c */
[----:B------:R2:W3:Y:S01]  /*9060*/  MUFU.EX2 R176, R140 ;  /* 0x0000008c00b07308 */ /* 0x0004e20000000800 */
[----:B-1----:R-:W1:Y:S01]  /*9070*/  LDSM.16.MT88.4 R148, [R196+0x6900] ;  /* 0x00690000c494783b */ /* 0x002e620000004200 */
[C---:B------:R-:W-:Y:S07]  /*9080*/  HMMA.16816.F32 R112, R132.reuse, R146, R112 ;  /* 0x000000928470723c */ /* 0x040fee0000001870 */
[----:B------:R-:W-:Y:S08]  /*9090*/  LDSM.16.MT88.4 R144, [R196+0x1100] ;  /* 0x00110000c490783b */ /* 0x000ff00000004200 */
[----:B-----5:R-:W5:Y:S08]  /*90a0*/  LDSM.16.MT88.4 R136, [R193+0x1100] ;  /* 0x00110000c188783b */ /* 0x020f700000004200 */
[----:B--2---:R-:W2:Y:S01]  /*90b0*/  LDSM.16.MT88.4 R140, [R194+0x1100] ;  /* 0x00110000c28c783b */ /* 0x004ea20000004200 */
[C---:B-1----:R-:W-:Y:S08]  /*90c0*/  HMMA.16816.F32 R116, R132.reuse, R148, R116 ;  /* 0x000000948474723c */ /* 0x042ff00000001874 */
[C---:B------:R-:W-:Y:S01]  /*90d0*/  HMMA.16816.F32 R120, R132.reuse, R150, R120 ;  /* 0x000000968478723c */ /* 0x040fe20000001878 */
[----:B------:R-:W1:Y:S07]  /*90e0*/  LDSM.16.MT88.4 R148, [R195+0x1100] ;  /* 0x00110000c394783b */ /* 0x000e6e0000004200 */
[C---:B------:R-:W-:Y:S08]  /*90f0*/  HMMA.16816.F32 R124, R132.reuse, R152, R124 ;  /* 0x00000098847c723c */ /* 0x040ff0000000187c */
[----:B------:R-:W-:Y:S01]  /*9100*/  HMMA.16816.F32 R128, R132, R154, R128 ;  /* 0x0000009a8480723c */ /* 0x000fe20000001880 */
[----:B------:R-:W-:Y:S06]  /*9110*/  LDSM.16.MT88.4 R152, [R194+0x3100] ;  /* 0x00310000c298783b */ /* 0x000fec0000004200 */
[----:B------:R-:W-:Y:S02]  /*9120*/  F2FP.PACK_AB R132, R231, R234 ;  /* 0x000000eae784723e */ /* 0x000fe400000000ff */
[----:B------:R-:W-:Y:S03]  /*9130*/  F2FP.PACK_AB R134, R186, R230 ;  /* 0x000000e6ba86723e */ /* 0x000fe600000000ff */
[----:B---3--:R-:W-:Y:S02]  /*9140*/  F2FP.PACK_AB R133, R176, R177 ;  /* 0x000000b1b085723e */ /* 0x008fe400000000ff */
[----:B------:R-:W-:Y:S07]  /*9150*/  F2FP.PACK_AB R135, R174, R175 ;  /* 0x000000afae87723e */ /* 0x000fee00000000ff */
        /* <DEDUP_REMOVED lines=8> */
[----:B------:R-:W5:Y:S07]  /*91e0*/  LDSM.16.MT88.4 R144, [R195+0x3100] ;  /* 0x00310000c390783b */ /* 0x000f6e0000004200 */
[C---:B-1----:R-:W-:Y:S08]  /*91f0*/  HMMA.16816.F32 R28, R132.reuse, R148, R28 ;  /* 0x00000094841c723c */ /* 0x042ff0000000181c */
[C---:B------:R-:W-:Y:S01]  /*9200*/  HMMA.16816.F32 R32, R132.reuse, R150, R32 ;  /* 0x000000968420723c */ /* 0x040fe20000001820 */
[----:B------:R-:W-:Y:S07]  /*9210*/  LDSM.16.MT88.4 R148, [R194+0x5100] ;  /* 0x00510000c294783b */ /* 0x000fee0000004200 */
[C---:B---3--:R-:W-:Y:S08]  /*9220*/  HMMA.16816.F32 R36, R132.reuse, R136, R36 ;  /* 0x000000888424723c */ /* 0x048ff00000001824 */
        /* <DEDUP_REMOVED lines=8> */
[C---:B-----5:R-:W-:Y:S07]  /*92b0*/  HMMA.16816.F32 R60, R132.reuse, R144, R60 ;  /* 0x00000090843c723c */ /* 0x060fee000000183c */
[--C-:B------:R-:W-:Y:S01]  /*92c0*/  FFMA.FTZ R144, R220, c[0x0][0x2d0], -R172.reuse ;  /* 0x0000b400dc907a23 */ /* 0x100fe200000108ac */
[C---:B------:R-:W-:Y:S03]  /*92d0*/  HMMA.16816.F32 R64, R132.reuse, R146, R64 ;  /* 0x000000928440723c */ /* 0x040fe60000001840 */
[----:B------:R5:W-:Y:S05]  /*92e0*/  MUFU.EX2 R182, R144 ;  /* 0x0000009000b67308 */ /* 0x000bea0000000800 */
[C---:B-1----:R-:W-:Y:S07]  /*92f0*/  HMMA.16816.F32 R68, R132.reuse, R136, R68 ;  /* 0x000000888444723c */ /* 0x042fee0000001844 */
[--C-:B------:R-:W-:Y:S01]  /*9300*/  FFMA.FTZ R136, R191, c[0x0][0x2d0], -R172.reuse ;  /* 0x0000b400bf887a23 */ /* 0x100fe200000108ac */
[C---:B------:R-:W-:Y:S03]  /*9310*/  HMMA.16816.F32 R72, R132.reuse, R138, R72 ;  /* 0x0000008a8448723c */ /* 0x040fe60000001848 */
[----:B------:R1:W1:Y:S05]  /*9320*/  MUFU.EX2 R183, R136 ;  /* 0x0000008800b77308 */ /* 0x00026a0000000800 */
[C---:B------:R-:W-:Y:S01]  /*9330*/  HMMA.16816.F32 R76, R132.reuse, R148, R76 ;  /* 0x00000094844c723c */ /* 0x040fe2000000184c */
[----:B-----5:R-:W-:Y:S06]  /*9340*/  LDSM.16.MT88.4 R144, [R194+0x7100] ;  /* 0x00710000c290783b */ /* 0x020fec0000004200 */
[--C-:B------:R-:W-:Y:S01]  /*9350*/  FFMA.FTZ R148, R224, c[0x0][0x2d0], -R172.reuse ;  /* 0x0000b400e0947a23 */ /* 0x100fe200000108ac */
[C---:B------:R-:W-:Y:S03]  /*9360*/  HMMA.16816.F32 R80, R132.reuse, R150, R80 ;  /* 0x000000968450723c */ /* 0x040fe60000001850 */
[----:B------:R5:W-:Y:S01]  /*9370*/  MUFU.EX2 R181, R148 ;  /* 0x0000009400b57308 */ /* 0x000be20000000800 */
[----:B------:R-:W-:Y:S04]  /*9380*/  FFMA.FTZ R172, R225, c[0x0][0x2d0], -R172 ;  /* 0x0000b400e1ac7a23 */ /* 0x000fe800000108ac */
[C---:B---3--:R-:W-:Y:S01]  /*9390*/  HMMA.16816.F32 R84, R132.reuse, R152, R84 ;  /* 0x000000988454723c */ /* 0x048fe20000001854 */
[----:B-1----:R-:W1:Y:S03]  /*93a0*/  LDSM.16.MT88.4 R136, [R193+0x7100] ;  /* 0x00710000c188783b */ /* 0x002e660000004200 */
[----:B------:R-:W-:Y:S01]  /*93b0*/  F2FP.PACK_AB R168, R182, R183 ;  /* 0x000000b7b6a8723e */ /* 0x000fe200000000ff */
[----:B------:R-:W3:Y:S02]  /*93c0*/  MUFU.EX2 R180, R172 ;  /* 0x000000ac00b47308 */ /* 0x000ee40000000800 */
[--C-:B------:R-:W-:Y:S01]  /*93d0*/  FFMA.FTZ R152, R221, c[0x0][0x2d0], -R157.reuse ;  /* 0x0000b400dd987a23 */ /* 0x100fe2000001089d */
[C---:B------:R-:W-:Y:S07]  /*93e0*/  HMMA.16816.F32 R88, R132.reuse, R154, R88 ;  /* 0x0000009a8458723c */ /* 0x040fee0000001858 */
[----:B------:R1:W-:Y:S01]  /*93f0*/  MUFU.EX2 R172, R152 ;  /* 0x0000009800ac7308 */ /* 0x0003e20000000800 */
[C---:B--2---:R-:W-:Y:S01]  /*9400*/  HMMA.16816.F32 R92, R132.reuse, R140, R92 ;  /* 0x0000008c845c723c */ /* 0x044fe2000000185c */
[----:B-----5:R-:W2:Y:S06]  /*9410*/  LDSM.16.MT88.4 R148, [R196+0x7100] ;  /* 0x00710000c494783b */ /* 0x020eac0000004200 */
[--C-:B------:R-:W-:Y:S01]  /*9420*/  FFMA.FTZ R140, R219, c[0x0][0x2d0], -R157.reuse ;  /* 0x0000b400db8c7a23 */ /* 0x100fe2000001089d */
[C---:B------:R-:W-:Y:S03]  /*9430*/  HMMA.16816.F32 R96, R132.reuse, R142, R96 ;  /* 0x0000008e8460723c */ /* 0x040fe60000001860 */
[----:B------:R5:W5:Y:S01]  /*9440*/  MUFU.EX2 R173, R140 ;  /* 0x0000008c00ad7308 */ /* 0x000b620000000800 */
[----:B----4-:R-:W-:Y:S02]  /*9450*/  ISETP.GT.AND P0, PT, R222, R187, PT ;  /* 0x000000bbde00720c */ /* 0x010fe40003f04270 */
[----:B---3--:R-:W-:Y:S02]  /*9460*/  F2FP.PACK_AB R170, R180, R181 ;  /* 0x000000b5b4aa723e */ /* 0x008fe400000000ff */
[----:B------:R-:W-:Y:S04]  /*9470*/  IADD3 R219, R222, -0x1, RZ ;  /* 0xffffffffdedb7810 */ /* 0x000fe80007ffe0ff */
[----:B------:R-:W-:Y:S01]  /*9480*/  MOV R222, R219 ;  /* 0x000000db00de7202 */ /* 0x000fe20000000f00 */
[----:B-1----:R-:W-:Y:S01]  /*9490*/  LDSM.16.MT88.4 R152, [R195+0x1900] ;  /* 0x00190000c398783b */ /* 0x002fe20000004200 */
[C---:B------:R-:W-:Y:S07]  /*94a0*/  HMMA.16816.F32 R100, R132.reuse, R136, R100 ;  /* 0x000000888464723c */ /* 0x040fee0000001864 */
[--C-:B------:R-:W-:Y:S01]  /*94b0*/  FFMA.FTZ R136, R223, c[0x0][0x2d0], -R157.reuse ;  /* 0x0000b400df887a23 */ /* 0x100fe2000001089d */
[C---:B------:R-:W-:Y:S01]  /*94c0*/  HMMA.16816.F32 R104, R132.reuse, R138, R104 ;  /* 0x0000008a8468723c */ /* 0x040fe20000001868 */
[----:B-----5:R-:W1:Y:S02]  /*94d0*/  LDSM.16.MT88.4 R140, [R195+0x7100] ;  /* 0x00710000c38c783b */ /* 0x020e640000004200 */
[----:B------:R3:W-:Y:S01]  /*94e0*/  MUFU.EX2 R158, R136 ;  /* 0x00000088009e7308 */ /* 0x0007e20000000800 */
[----:B------:R-:W-:Y:S01]  /*94f0*/  F2FP.PACK_AB R169, R172, R173 ;  /* 0x000000adaca9723e */ /* 0x000fe200000000ff */
[----:B------:R-:W-:Y:S03]  /*9500*/  FFMA.FTZ R157, R159, c[0x0][0x2d0], -R157 ;  /* 0x0000b4009f9d7a23 */ /* 0x000fe6000001089d */
[C---:B------:R-:W-:Y:S05]  /*9510*/  HMMA.16816.F32 R108, R132.reuse, R144, R108 ;  /* 0x00000090846c723c */ /* 0x040fea000000186c */
[----:B------:R-:W4:Y:S03]  /*9520*/  MUFU.EX2 R157, R157 ;  /* 0x0000009d009d7308 */ /* 0x000f260000000800 */
[C---:B------:R-:W-:Y:S01]  /*9530*/  HMMA.16816.F32 R112, R132.reuse, R146, R112 ;  /* 0x000000928470723c */ /* 0x040fe20000001870 */
[----:B------:R-:W-:Y:S07]  /*9540*/  LDSM.16.MT88.4 R144, [R196+0x1900] ;  /* 0x00190000c490783b */ /* 0x000fee0000004200 */
[C---:B--2---:R-:W-:Y:S01]  /*9550*/  HMMA.16816.F32 R116, R132.reuse, R148, R116 ;  /* 0x000000948474723c */ /* 0x044fe20000001874 */
[----:B---3--:R-:W2:Y:S07]  /*9560*/  LDSM.16.MT88.4 R136, [R194+0x1900] ;  /* 0x00190000c288783b */ /* 0x008eae0000004200 */
[C---:B------:R-:W-:Y:S04]  /*9570*/  HMMA.16816.F32 R120, R132.reuse, R150, R120 ;  /* 0x000000968478723c */ /* 0x040fe80000001878 */
[----:B----4-:R-:W-:Y:S04]  /*9580*/  F2FP.PACK_AB R171, R157, R158 ;  /* 0x0000009e9dab723e */ /* 0x010fe800000000ff */
[C---:B-1----:R-:W-:Y:S08]  /*9590*/  HMMA.16816.F32 R124, R132.reuse, R140, R124 ;  /* 0x0000008c847c723c */ /* 0x042ff0000000187c */
[----:B------:R-:W-:Y:S08]  /*95a0*/  HMMA.16816.F32 R128, R132, R142, R128 ;  /* 0x0000008e8480723c */ /* 0x000ff00000001880 */
[C---:B------:R-:W-:Y:S01]  /*95b0*/  HMMA.16816.F32 R160, R168.reuse, R164, R4 ;  /* 0x000000a4a8a0723c */ /* 0x040fe20000001804 */
[----:B------:R-:W1:Y:S07]  /*95c0*/  LDSM.16.MT88.4 R4, [R193+0x3900] ;  /* 0x00390000c104783b */ /* 0x000e6e0000004200 */
[C---:B------:R-:W-:Y:S01]  /*95d0*/  HMMA.16816.F32 R164, R168.reuse, R166, R8 ;  /* 0x000000a6a8a4723c */ /* 0x040fe20000001808 */
[----:B------:R-:W3:Y:S07]  /*95e0*/  LDSM.16.MT88.4 R8, [R194+0x3900] ;  /* 0x00390000c208783b */ /* 0x000eee0000004200 */
[C---:B--2---:R-:W-:Y:S01]  /*95f0*/  HMMA.16816.F32 R132, R168.reuse, R136, R12 ;  /* 0x00000088a884723c */ /* 0x044fe2000000180c */
        /* <DEDUP_REMOVED lines=11> */
[C---:B---3--:R-:W-:Y:S08]  /*96b0*/  HMMA.16816.F32 R44, R168.reuse, R8, R44 ;  /* 0x00000008a82c723c */ /* 0x048ff0000000182c */
[C---:B------:R-:W-:Y:S01]  /*96c0*/  HMMA.16816.F32 R48, R168.reuse, R10, R48 ;  /* 0x0000000aa830723c */ /* 0x040fe20000001830 */
[----:B------:R-:W3:Y:S07]  /*96d0*/  LDSM.16.MT88.4 R8, [R196+0x5900] ;  /* 0x00590000c408783b */ /* 0x000eee0000004200 */
        /* <DEDUP_REMOVED lines=12> */
[C---:B---3--:R-:W-:Y:S08]  /*97a0*/  HMMA.16816.F32 R84, R168.reuse, R8, R84 ;  /* 0x00000008a854723c */ /* 0x048ff00000001854 */
[C---:B------:R-:W-:Y:S01]  /*97b0*/  HMMA.16816.F32 R88, R168.reuse, R10, R88 ;  /* 0x0000000aa858723c */ /* 0x040fe20000001858 */
[----:B------:R-:W3:Y:S07]  /*97c0*/  LDSM.16.MT88.4 R8, [R195+0x7900] ;  /* 0x00790000c308783b */ /* 0x000eee0000004200 */
[C---:B--2---:R-:W-:Y:S07]  /*97d0*/  HMMA.16816.F32 R92, R168.reuse, R12, R92 ;  /* 0x0000000ca85c723c */ /* 0x044fee000000185c */
[----:B------:R-:W-:Y:S01]  /*97e0*/  FFMA.FTZ R12, R2, R243, R239 ;  /* 0x000000f3020c7223 */ /* 0x000fe200000100ef */
[C---:B------:R-:W-:Y:S04]  /*97f0*/  HMMA.16816.F32 R96, R168.reuse, R14, R96 ;  /* 0x0000000ea860723c */ /* 0x040fe80000001860 */
[----:B------:R-:W-:Y:S02]  /*9800*/  FFMA.FTZ R2, R0, R244, R229 ;  /* 0x000000f400027223 */ /* 0x000fe400000100e5 */
        /* <DEDUP_REMOVED lines=41> */
.L_x_2414:
        /* <DEDUP_REMOVED lines=22> */
.L_x_2425:
[----:B------:R-:W-:-:S04]  /*9c00*/  MOV R4, c[0x0][0x32c] ;  /* 0x0000cb0000047a02 */ /* 0x000fc80000000f00 */
[----:B------:R-:W-:-:S13]  /*9c10*/  ISETP.NE.AND P0, PT, R4, 0x1, PT ;  /* 0x000000010400780c */ /* 0x000fda0003f05270 */
[----:B------:R-:W-:-:S05]  /*9c20*/  @P0 IMAD.HI.U32 R4, R0, c[0x0][0x330], RZ ;  /* 0x0000cc0000040a27 */ /* 0x000fca00078e00ff */
[----:B------:R-:W-:-:S05]  /*9c30*/  @P0 SHF.R.U32.HI R0, RZ, c[0x0][0x334], R4 ;  /* 0x0000cd00ff000a19 */ /* 0x000fca0000011604 */
.L_x_2426:
[----:B------:R-:W-:-:S05]  /*9c40*/  IMAD R0, R0, c[0x0][0x32c], RZ ;  /* 0x0000cb0000007a24 */ /* 0x000fca00078e02ff */
[----:B------:R-:W-:-:S04]  /*9c50*/  IMNMX R2, R2, R0, !PT ;  /* 0x0000000002027217 */ /* 0x000fc80007800200 */
.L_x_2424:
        /* <DEDUP_REMOVED lines=18> */
[----:B------:R1:W-:Y:S04]  /*9d80*/  STL [R1], R0 ;  /* 0x0000000001007387 */ /* 0x0003e80000100800 */
[----:B------:R-:W-:Y:S01]  /*9d90*/  IMAD.X R250, RZ, RZ, R9, P0 ;  /* 0x000000fffffa7224 */ /* 0x000fe200000e0609 */
[----:B------:R-:W-:-:S05]  /*9da0*/  IADD3 R249, P0, R10, 0xc0, RZ ;  /* 0x000000c00af97810 */ /* 0x000fca0007f1e0ff */
[----:B------:R-:W-:Y:S01]  /*9db0*/  IMAD.X R248, RZ, RZ, R9, P0 ;  /* 0x000000fffff87224 */ /* 0x000fe200000e0609 */
[----:B----4-:R-:W-:-:S04]  /*9dc0*/  IADD3 R247, P0, R6, 0x40, RZ ;  /* 0x0000004006f77810 */ /* 0x010fc80007f1e0ff */
[----:B-----5:R-:W-:Y:S02]  /*9dd0*/  IADD3.X R246, RZ, R5, RZ, P0, !PT ;  /* 0x00000005fff67210 */ /* 0x020fe400007fe4ff */
[----:B------:R-:W-:-:S05]  /*9de0*/  IADD3 R245, P0, R6, 0x80, RZ ;  /* 0x0000008006f57810 */ /* 0x000fca0007f1e0ff */
[----:B------:R-:W-:Y:S01]  /*9df0*/  IMAD.X R242, RZ, RZ, R5, P0 ;  /* 0x000000fffff27224 */ /* 0x000fe200000e0605 */
[----:B------:R-:W-:-:S04]  /*9e00*/  IADD3 R241, P0, R6, 0xc0, RZ ;  /* 0x000000c006f17810 */ /* 0x000fc80007f1e0ff */
[----:B-1----:R-:W-:Y:S02]  /*9e10*/  IADD3.X R240, RZ, R5, RZ, P0, !PT ;  /* 0x00000005fff07210 */ /* 0x002fe400007fe4ff */
.L_x_2428:
[----:B------:R-:W2:Y:S01]  /*9e20*/  LDL.64 R14, [R1+0x30] ;  /* 0x00003000010e7983 */ /* 0x000ea20000100a00 */
[----:B------:R-:W-:Y:S01]  /*9e30*/  ISETP.GT.AND P1, PT, R232, R220, PT ;  /* 0x000000dce800720c */ /* 0x000fe20003f24270 */
[----:B------:R-:W-:Y:S04]  /*9e40*/  DEPBAR.LE SB0, 0x0 ;  /* 0x000080000000791a */ /* 0x000fe80000000000 */
[----:B------:R-:W3:Y:S01]  /*9e50*/  LDL R10, [R1] ;  /* 0x00000000010a7983 */ /* 0x000ee20000100800 */
[C---:B------:R-:W-:Y:S02]  /*9e60*/  IADD3 R219, R220.reuse, -0x1, RZ ;  /* 0xffffffffdcdb7810 */ /* 0x040fe40007ffe0ff */
[----:B------:R-:W-:Y:S02]  /*9e70*/  MOV R11, c[0x0][0x208] ;  /* 0x00008200000b7a02 */ /* 0x000fe40000000f00 */
[----:B------:R-:W-:Y:S01]  /*9e80*/  MOV R16, c[0x0][0x20c] ;  /* 0x0000830000107a02 */ /* 0x000fe20000000f00 */
[----:B------:R-:W4:Y:S01]  /*9e90*/  LDL.64 R12, [R1+0x8] ;  /* 0x00000800010c7983 */ /* 0x000f220000100a00 */
[----:B------:R-:W-:Y:S01]  /*9ea0*/  MOV R221, 0x5 ;  /* 0x0000000500dd7802 */ /* 0x000fe20000000f00 */
[----:B------:R-:W-:Y:S01]  /*9eb0*/  @!P1 IMAD.WIDE.U32 R4, R220, c[0x0][0x208], RZ ;  /* 0x00008200dc049a25 */ /* 0x000fe200078e00ff */
[----:B------:R-:W-:Y:S02]  /*9ec0*/  @!P1 SHF.R.S32.HI R0, RZ, 0x1f, R220 ;  /* 0x0000001fff009819 */ /* 0x000fe400000114dc */
[----:B------:R-:W-:Y:S01]  /*9ed0*/  MOV R159, c[0x0][0x1e0] ;  /* 0x00007800009f7a02 */ /* 0x000fe20000000f00 */
[----:B------:R-:W5:Y:S01]  /*9ee0*/  LDL.64 R224, [R1+0x28] ;  /* 0x0000280001e07983 */ /* 0x000f620000100a00 */
[----:B------:R-:W-:Y:S01]  /*9ef0*/  @!P1 SHF.L.U32 R2, R4, 0x6, RZ ;  /* 0x0000000604029819 */ /* 0x000fe200000006ff */
[----:B------:R-:W-:Y:S01]  /*9f00*/  @!P1 IMAD R0, R0, c[0x0][0x208], RZ ;  /* 0x0000820000009a24 */ /* 0x000fe200078e02ff */
[----:B------:R-:W-:Y:S02]  /*9f10*/  SHF.L.U64.HI R159, R159, R221, c[0x0][0x1e4] ;  /* 0x000079009f9f7619 */ /* 0x000fe400000102dd */
[----:B------:R-:W-:Y:S01]  /*9f20*/  MOV R236, c[0x0][0x1e0] ;  /* 0x0000780000ec7a02 */ /* 0x000fe20000000f00 */
[----:B------:R-:W5:Y:S01]  /*9f30*/  LDL.64 R222, [R1+0x20] ;  /* 0x0000200001de7983 */ /* 0x000f620000100a00 */
[----:B------:R-:W-:Y:S02]  /*9f40*/  @!P1 IMAD R0, R220, c[0x0][0x20c], R0 ;  /* 0x00008300dc009a24 */ /* 0x000fe400078e0200 */
[----:B------:R-:W-:Y:S03]  /*9f50*/  SHF.L.U32 R236, R236, 0x5, RZ ;  /* 0x00000005ecec7819 */ /* 0x000fe600000006ff */
[----:B------:R-:W-:Y:S01]  /*9f60*/  @!P1 IADD3 R0, R5, R0, RZ ;  /* 0x0000000005009210 */ /* 0x000fe20007ffe0ff */
[----:B------:R-:W-:Y:S03]  /*9f70*/  BAR.SYNC.DEFER_BLOCKING 0x0 ;  /* 0x0000000000007b1d */ /* 0x000fe60000010000 */
[----:B------:R-:W-:Y:S03]  /*9f80*/  @!P1 SHF.L.U64.HI R0, R4, 0x6, R0 ;  /* 0x0000000604009819 */ /* 0x000fe60000010200 */
[----:B------:R-:W-:Y:S06]  /*9f90*/  LDSM.16.M88.4 R32, [R199+0x10100] ;  /* 0x01010000c720783b */ /* 0x000fec0000000200 */
[----:B------:R-:W-:Y:S06]  /*9fa0*/  LDSM.16.M88.4 R24, [R192+0x9100] ;  /* 0x00910000c018783b */ /* 0x000fec0000000200 */
[----:B------:R-:W-:Y:S06]  /*9fb0*/  LDSM.16.M88.4 R168, [R192+0x9900] ;  /* 0x00990000c0a8783b */ /* 0x000fec0000000200 */
[----:B------:R-:W-:Y:S06]  /*9fc0*/  LDSM.16.M88.4 R172, [R200+0x10100] ;  /* 0x01010000c8ac783b */ /* 0x000fec0000000200 */
[----:B------:R-:W-:Y:S06]  /*9fd0*/  LDSM.16.M88.4 R176, [R203] ;  /* 0x00000000cbb0783b */ /* 0x000fec0000000200 */
[----:B------:R-:W-:Y:S06]  /*9fe0*/  LDSM.16.M88.4 R180, [R218] ;  /* 0x00000000dab4783b */ /* 0x000fec0000000200 */
[----:B------:R-:W-:Y:S06]  /*9ff0*/  LDSM.16.M88.4 R184, [R217] ;  /* 0x00000000d9b8783b */ /* 0x000fec0000000200 */
[----:B------:R-:W-:Y:S01]  /*a000*/  LDSM.16.M88.4 R188, [R216] ;  /* 0x00000000d8bc783b */ /* 0x000fe20000000200 */
[----:B--2---:R-:W-:Y:S04]  /*a010*/  @!P1 IADD3 R3, P0, R2, R14, RZ ;  /* 0x0000000e02039210 */ /* 0x004fe80007f1e0ff */
[----:B----4-:R-:W-:Y:S02]  /*a020*/  @!P1 IADD3.X R7, R0, R13, RZ, P0, !PT ;  /* 0x0000000d00079210 */ /* 0x010fe400007fe4ff */
[----:B---3--:R-:W-:Y:S04]  /*a030*/  @!P1 IADD3 R4, P0, R2, R10, RZ ;  /* 0x0000000a02049210 */ /* 0x008fe80007f1e0ff */
[----:B------:R-:W-:Y:S02]  /*a040*/  @!P1 IADD3.X R8, R0, R252, RZ, P0, !PT ;  /* 0x000000fc00089210 */ /* 0x000fe400007fe4ff */
        /* <DEDUP_REMOVED lines=21> */
[----:B-----5:R-:W-:Y:S04]  /*a1a0*/  @P0 IADD3 R4, P2, R156, R224, RZ ;  /* 0x000000e09c040210 */ /* 0x020fe80007f5e0ff */
[----:B------:R-:W-:Y:S02]  /*a1b0*/  @P0 IADD3.X R5, R3, R223, RZ, P2, !PT ;  /* 0x000000df03050210 */ /* 0x000fe400017fe4ff */
        /* <DEDUP_REMOVED lines=9> */
[----:B------:R-:W-:Y:S02]  /*a250*/  @!P1 IADD3 R4, P2, R2, R10, RZ ;  /* 0x0000000a02049210 */ /* 0x000fe40007f5e0ff */
[----:B------:R-:W1:Y:S02]  /*a260*/  LDSM.16.M88.4 R8, [R192+0x8100] ;  /* 0x00810000c008783b */ /* 0x000e640000000200 */
[----:B------:R-:W-:Y:S02]  /*a270*/  @!P1 IADD3.X R5, R0, R252, RZ, P2, !PT ;  /* 0x000000fc00059210 */ /* 0x000fe400017fe4ff */
[C---:B------:R-:W-:Y:S02]  /*a280*/  @!P1 LEA R12, P2, R4.reuse, c[0x0][0x1f8], 0x1 ;  /* 0x00007e00040c9a11 */ /* 0x040fe400078408ff */
[----:B------:R-:W-:Y:S01]  /*a290*/  @!PT LDS RZ, [RZ] ;  /* 0x00000000fffff984 */ /* 0x000fe20000000800 */
[----:B------:R-:W-:Y:S01]  /*a2a0*/  @!PT LDS RZ, [RZ] ;  /* 0x00000000fffff984 */ /* 0x000fe20000000800 */
[----:B------:R-:W-:Y:S01]  /*a2b0*/  @!PT LDS RZ, [RZ] ;  /* 0x00000000fffff984 */ /* 0x000fe20000000800 */
[----:B------:R2:W-:Y:S02]  /*a2c0*/  @!P1 LDGSTS.E.BYPASS.LTC128B.128 [R233+0x100], [R6.64], !P3 ;  /* 0x0010000006e99fae */ /* 0x0005e4000d901d48 */
[----:B------:R-:W-:Y:S02]  /*a2d0*/  @!P1 LEA.HI.X R13, R4, c[0x0][0x1fc], R5, 0x1, P2 ;  /* 0x00007f00040d9a11 */ /* 0x000fe400010f0c05 */
[----:B------:R-:W-:Y:S02]  /*a2e0*/  @!P1 IADD3 R4, P2, R2, R251, RZ ;  /* 0x000000fb02049210 */ /* 0x000fe40007f5e0ff */
[----:B------:R3:W-:Y:S02]  /*a2f0*/  @!P1 LDGSTS.E.BYPASS.LTC128B.128 [R233+0x2100], [R28.64], !P6 ;  /* 0x021000001ce99fae */ /* 0x0007e4000f101d48 */
[----:B------:R-:W-:Y:S04]  /*a300*/  @!P1 IADD3.X R5, R0, R250, RZ, P2, !PT ;  /* 0x000000fa00059210 */ /* 0x000fe800017fe4ff */
[----:B------:R4:W-:Y:S06]  /*a310*/  @!P1 LDGSTS.E.BYPASS.LTC128B.128 [R233+0x4100], [R22.64], !P5 ;  /* 0x0410000016e99fae */ /* 0x0009ec000e901d48 */
[----:B------:R4:W-:Y:S06]  /*a320*/  @!P1 LDGSTS.E.BYPASS.LTC128B.128 [R233+0x6100], [R20.64], !P4 ;  /* 0x0610000014e99fae */ /* 0x0009ec000e101d48 */
[----:B------:R5:W-:Y:S01]  /*a330*/  @!P1 LDGSTS.E.BYPASS.LTC128B.128 [R233+0x1100], [R14.64], !P3 ;  /* 0x011000000ee99fae */ /* 0x000be2000d901d48 */
[C---:B--2---:R-:W-:Y:S05]  /*a340*/  @!P1 LEA R6, P2, R4.reuse, c[0x0][0x1f8], 0x1 ;  /* 0x00007e0004069a11 */ /* 0x044fea00078408ff */
[----:B------:R5:W-:Y:S01]  /*a350*/  @!P1 LDGSTS.E.BYPASS.LTC128B.128 [R233+0x3100], [R12.64], !P6 ;  /* 0x031000000ce99fae */ /* 0x000be2000f101d48 */
[----:B------:R-:W-:Y:S02]  /*a360*/  @!P1 LEA.HI.X R7, R4, c[0x0][0x1fc], R5, 0x1, P2 ;  /* 0x00007f0004079a11 */ /* 0x000fe400010f0c05 */
[----:B------:R-:W-:Y:S03]  /*a370*/  @!P1 IADD3 R2, P2, R2, R249, RZ ;  /* 0x000000f902029210 */ /* 0x000fe60007f5e0ff */
[----:B------:R1:W-:Y:S01]  /*a380*/  @!P1 LDGSTS.E.BYPASS.LTC128B.128 [R233+0x5100], [R6.64], !P5 ;  /* 0x0510000006e99fae */ /* 0x0003e2000e901d48 */
[----:B------:R-:W-:Y:S02]  /*a390*/  @!P1 IADD3.X R0, R0, R248, RZ, P2, !PT ;  /* 0x000000f800009210 */ /* 0x000fe400017fe4ff */
[C---:B------:R-:W-:Y:S04]  /*a3a0*/  @!P1 LEA R4, P2, R2.reuse, c[0x0][0x1f8], 0x1 ;  /* 0x00007e0002049a11 */ /* 0x040fe800078408ff */
[----:B------:R-:W-:Y:S05]  /*a3b0*/  @!P1 LEA.HI.X R5, R2, c[0x0][0x1fc], R0, 0x1, P2 ;  /* 0x00007f0002059a11 */ /* 0x000fea00010f0c00 */
[----:B------:R1:W-:Y:S01]  /*a3c0*/  @!P1 LDGSTS.E.BYPASS.LTC128B.128 [R233+0x7100], [R4.64], !P4 ;  /* 0x0710000004e99fae */ /* 0x0003e2000e101d48 */
[----:B------:R-:W-:Y:S04]  /*a3d0*/  @P0 IADD3 R0, P1, R156, R247, RZ ;  /* 0x000000f79c000210 */ /* 0x000fe80007f3e0ff */
[C---:B------:R-:W-:Y:S01]  /*a3e0*/  @P0 IADD3.X R2, R3.reuse, R246, RZ, P1, !PT ;  /* 0x000000f603020210 */ /* 0x040fe20000ffe4ff */
[----:B------:R-:W0:Y:S01]  /*a3f0*/  LDGDEPBAR ;  /* 0x00000000000079af */ /* 0x000e220000000000 */
[C---:B------:R-:W-:Y:S04]  /*a400*/  @P0 LEA R230, P1, R0.reuse, c[0x0][0x1c8], 0x1 ;  /* 0x0000720000e60a11 */ /* 0x040fe800078208ff */
[----:B------:R-:W-:Y:S02]  /*a410*/  @P0 LEA.HI.X R231, R0, c[0x0][0x1cc], R2, 0x1, P1 ;  /* 0x0000730000e70a11 */ /* 0x000fe400008f0c02 */
[----:B------:R-:W-:Y:S04]  /*a420*/  @P0 IADD3 R0, P1, R156, R245, RZ ;  /* 0x000000f59c000210 */ /* 0x000fe80007f3e0ff */
[C---:B------:R-:W-:Y:S02]  /*a430*/  @P0 IADD3.X R2, R3.reuse, R242, RZ, P1, !PT ;  /* 0x000000f203020210 */ /* 0x040fe40000ffe4ff */
[C---:B------:R-:W-:Y:S04]  /*a440*/  @P0 LEA R228, P1, R0.reuse, c[0x0][0x1c8], 0x1 ;  /* 0x0000720000e40a11 */ /* 0x040fe800078208ff */
[----:B------:R-:W-:Y:S02]  /*a450*/  @P0 LEA.HI.X R229, R0, c[0x0][0x1cc], R2, 0x1, P1 ;  /* 0x0000730000e50a11 */ /* 0x000fe400008f0c02 */
[----:B------:R-:W-:Y:S01]  /*a460*/  @P0 IADD3 R0, P1, R156, R241, RZ ;  /* 0x000000f19c000210 */ /* 0x000fe20007f3e0ff */
[C---:B-1----:R-:W-:Y:S03]  /*a470*/  HMMA.16816.F32 R4, R32.reuse, R8, RZ ;  /* 0x000000082004723c */ /* 0x042fe600000018ff */
[----:B------:R-:W-:Y:S02]  /*a480*/  @P0 IADD3.X R2, R3, R240, RZ, P1, !PT ;  /* 0x000000f003020210 */ /* 0x000fe40000ffe4ff */
[C---:B------:R-:W-:Y:S03]  /*a490*/  @P0 LEA R226, P1, R0.reuse, c[0x0][0x1c8], 0x1 ;  /* 0x0000720000e20a11 */ /* 0x040fe600078208ff */
[C---:B------:R-:W-:Y:S01]  /*a4a0*/  HMMA.16816.F32 R8, R32.reuse, R10, RZ ;  /* 0x0000000a2008723c */ /* 0x040fe200000018ff */
[----:B------:R-:W-:Y:S03]  /*a4b0*/  @P0 LEA.HI.X R227, R0, c[0x0][0x1cc], R2, 0x1, P1 ;  /* 0x0000730000e30a11 */ /* 0x000fe600008f0c02 */
[----:B------:R-:W-:Y:S04]  /*a4c0*/  @P0 IADD3 R0, P1, R236, R156, RZ ;  /* 0x0000009cec000210 */ /* 0x000fe80007f3e0ff */
[C---:B-----5:R-:W-:Y:S01]  /*a4d0*/  HMMA.16816.F32 R12, R32.reuse, R16, RZ ;  /* 0x00000010200c723c */ /* 0x060fe200000018ff */
[----:B------:R-:W-:Y:S03]  /*a4e0*/  @P0 IADD3.X R3, R159, R3, RZ, P1, !PT ;  /* 0x000000039f030210 */ /* 0x000fe60000ffe4ff */
[----:B------:R-:W-:Y:S04]  /*a4f0*/  @P0 IADD3 R2, P1, R0, R224, RZ ;  /* 0x000000e000020210 */ /* 0x000fe80007f3e0ff */
[C---:B------:R-:W-:Y:S01]  /*a500*/  HMMA.16816.F32 R16, R32.reuse, R18, RZ ;  /* 0x000000122010723c */ /* 0x040fe200000018ff */
[C---:B------:R-:W-:Y:S03]  /*a510*/  @P0 IADD3.X R156, R3.reuse, R223, RZ, P1, !PT ;  /* 0x000000df039c0210 */ /* 0x040fe60000ffe4ff */
[C---:B------:R-:W-:Y:S04]  /*a520*/  @P0 LEA R224, P1, R2.reuse, c[0x0][0x1c8], 0x1 ;  /* 0x0000720002e00a11 */ /* 0x040fe800078208ff */
[C---:B----4-:R-:W-:Y:S01]  /*a530*/  HMMA.16816.F32 R20, R32.reuse, R24, RZ ;  /* 0x000000182014723c */ /* 0x050fe200000018ff */
[----:B------:R-:W-:Y:S03]  /*a540*/  @P0 LEA.HI.X R225, R2, c[0x0][0x1cc], R156, 0x1, P1 ;  /* 0x0000730002e10a11 */ /* 0x000fe600008f0c9c */
[----:B------:R-:W-:Y:S04]  /*a550*/  @P0 IADD3 R2, P1, R0, R247, RZ ;  /* 0x000000f700020210 */ /* 0x000fe80007f3e0ff */
[C---:B------:R-:W-:Y:S01]  /*a560*/  HMMA.16816.F32 R24, R32.reuse, R26, RZ ;  /* 0x0000001a2018723c */ /* 0x040fe200000018ff */
[C---:B------:R-:W-:Y:S03]  /*a570*/  @P0 IADD3.X R156, R3.reuse, R246, RZ, P1, !PT ;  /* 0x000000f6039c0210 */ /* 0x040fe60000ffe4ff */
[C---:B------:R-:W-:Y:S04]  /*a580*/  @P0 LEA R222, P1, R2.reuse, c[0x0][0x1c8], 0x1 ;  /* 0x0000720002de0a11 */ /* 0x040fe800078208ff */
[C---:B---3--:R-:W-:Y:S01]  /*a590*/  HMMA.16816.F32 R28, R32.reuse, R168, RZ ;  /* 0x000000a8201c723c */ /* 0x048fe200000018ff */
[----:B------:R-:W-:Y:S03]  /*a5a0*/  @P0 LEA.HI.X R223, R2, c[0x0][0x1cc], R156, 0x1, P1 ;  /* 0x0000730002df0a11 */ /* 0x000fe600008f0c9c */
[----:B------:R-:W-:Y:S04]  /*a5b0*/  @P0 IADD3 R2, P1, R0, R245, RZ ;  /* 0x000000f500020210 */ /* 0x000fe80007f3e0ff */
[----:B------:R-:W-:Y:S01]  /*a5c0*/  HMMA.16816.F32 R32, R32, R170, RZ ;  /* 0x000000aa2020723c */ /* 0x000fe200000018ff */
[----:B------:R-:W-:Y:S03]  /*a5d0*/  LDSM.16.M88.4 R168, [R202+0x10100] ;  /* 0x01010000caa8783b */ /* 0x000fe60000000200 */
[C---:B------:R-:W-:Y:S04]  /*a5e0*/  @P0 IADD3.X R156, R3.reuse, R242, RZ, P1, !PT ;  /* 0x000000f2039c0210 */ /* 0x040fe80000ffe4ff */
[C---:B------:R-:W-:Y:S08]  /*a5f0*/  HMMA.16816.F32 R4, R172.reuse, R176, R4 ;  /* 0x000000b0ac04723c */ /* 0x040ff00000001804 */
[C---:B------:R-:W-:Y:S01]  /*a600*/  HMMA.16816.F32 R8, R172.reuse, R178, R8 ;  /* 0x000000b2ac08723c */ /* 0x040fe20000001808 */
[----:B------:R-:W-:Y:S07]  /*a610*/  LDSM.16.M88.4 R176, [R198+0x8900] ;  /* 0x00890000c6b0783b */ /* 0x000fee0000000200 */
[C---:B------:R-:W-:Y:S08]  /*a620*/  HMMA.16816.F32 R12, R172.reuse, R180, R12 ;  /* 0x000000b4ac0c723c */ /* 0x040ff0000000180c */
[C---:B------:R-:W-:Y:S08]  /*a630*/  HMMA.16816.F32 R16, R172.reuse, R182, R16 ;  /* 0x000000b6ac10723c */ /* 0x040ff00000001810 */
[C---:B------:R-:W-:Y:S07]  /*a640*/  HMMA.16816.F32 R20, R172.reuse, R184, R20 ;  /* 0x000000b8ac14723c */ /* 0x040fee0000001814 */
[C---:B------:R-:W-:Y:S01]  /*a650*/  @P0 LEA R184, P1, R2.reuse, c[0x0][0x1c8], 0x1 ;  /* 0x0000720002b80a11 */ /* 0x040fe200078208ff */
[C---:B------:R-:W-:Y:S04]  /*a660*/  HMMA.16816.F32 R24, R172.reuse, R186, R24 ;  /* 0x000000baac18723c */ /* 0x040fe80000001818 */
[----:B------:R-:W-:Y:S02]  /*a670*/  @P0 LEA.HI.X R185, R2, c[0x0][0x1cc], R156, 0x1, P1 ;  /* 0x0000730002b90a11 */ /* 0x000fe400008f0c9c */
[----:B------:R-:W-:Y:S02]  /*a680*/  @P0 IADD3 R0, P1, R0, R241, RZ ;  /* 0x000000f100000210 */ /* 0x000fe40007f3e0ff */
[C---:B------:R-:W-:Y:S04]  /*a690*/  HMMA.16816.F32 R28, R172.reuse, R188, R28 ;  /* 0x000000bcac1c723c */ /* 0x040fe8000000181c */
[----:B------:R-:W-:Y:S02]  /*a6a0*/  @P0 IADD3.X R3, R3, R240, RZ, P1, !PT ;  /* 0x000000f003030210 */ /* 0x000fe40000ffe4ff */
[C---:B------:R-:W-:Y:S02]  /*a6b0*/  @P0 LEA R182, P1, R0.reuse, c[0x0][0x1c8], 0x1 ;  /* 0x0000720000b60a11 */ /* 0x040fe400078208ff */
[----:B------:R-:W-:Y:S01]  /*a6c0*/  HMMA.16816.F32 R32, R172, R190, R32 ;  /* 0x000000beac20723c */ /* 0x000fe20000001820 */
[----:B------:R-:W1:Y:S03]  /*a6d0*/  LDSM.16.M88.4 R172, [R198+0x8100] ;  /* 0x00810000c6ac783b */ /* 0x000e660000000200 */
[----:B------:R-:W-:Y:S04]  /*a6e0*/  @P0 LEA.HI.X R183, R0, c[0x0][0x1cc], R3, 0x1, P1 ;  /* 0x0000730000b70a11 */ /* 0x000fe800008f0c03 */
        /* <DEDUP_REMOVED lines=174> */
[----:B------:R-:W2:Y:S01]  /*b1d0*/  LDSM.16.M88.4 R176, [R197+0x7800] ;  /* 0x00780000c5b0783b */ /* 0x000ea20000000200 */
[----:B------:R-:W-:Y:S04]  /*b1e0*/  DEPBAR.LE SB0, 0x0 ;  /* 0x000080000000791a */ /* 0x000fe80000000000 */
[----:B------:R-:W-:Y:S01]  /*b1f0*/  FMNMX.FTZ R0, R4, R157, !PT ;  /* 0x0000009d04007209 */ /* 0x000fe20007810000 */
[----:B------:R-:W-:Y:S01]  /*b200*/  BAR.SYNC.DEFER_BLOCKING 0x0 ;  /* 0x0000000000007b1d */ /* 0x000fe20000010000 */
[----:B------:R-:W-:Y:S04]  /*b210*/  FMNMX.FTZ R2, R6, R158, !PT ;  /* 0x0000009e06027209 */ /* 0x000fe80007810000 */
[----:B------:R-:W-:Y:S02]  /*b220*/  FMNMX.FTZ R0, R5, R0, !PT ;  /* 0x0000000005007209 */ /* 0x000fe40007810000 */
[----:B------:R-:W-:Y:S02]  /*b230*/  FMNMX.FTZ R2, R7, R2, !PT ;  /* 0x0000000207027209 */ /* 0x000fe40007810000 */
[----:B------:R-:W-:Y:S02]  /*b240*/  FMNMX.FTZ R0, R8, R0, !PT ;  /* 0x0000000008007209 */ /* 0x000fe40007810000 */
[----:B------:R-:W-:Y:S02]  /*b250*/  FMNMX.FTZ R2, R10, R2, !PT ;  /* 0x000000020a027209 */ /* 0x000fe40007810000 */
[----:B------:R-:W-:Y:S02]  /*b260*/  FMNMX.FTZ R0, R9, R0, !PT ;  /* 0x0000000009007209 */ /* 0x000fe40007810000 */
[----:B------:R-:W-:Y:S02]  /*b270*/  FMNMX.FTZ R2, R11, R2, !PT ;  /* 0x000000020b027209 */ /* 0x000fe40007810000 */
[----:B------:R-:W-:Y:S01]  /*b280*/  FMNMX.FTZ R0, R12, R0, !PT ;  /* 0x000000000c007209 */ /* 0x000fe20007810000 */
[C---:B-1----:R-:W-:Y:S05]  /*b290*/  HMMA.16816.F32 R20, R168.reuse, R172, R20 ;  /* 0x000000aca814723c */ /* 0x042fea0000001814 */
[----:B------:R-:W-:Y:S01]  /*b2a0*/  FMNMX.FTZ R0, R13, R0, !PT ;  /* 0x000000000d007209 */ /* 0x000fe20007810000 */
[----:B------:R-:W-:Y:S01]  /*b2b0*/  @!PT LDS RZ, [RZ] ;  /* 0x00000000fffff984 */ /* 0x000fe20000000800 */
[----:B------:R-:W-:Y:S01]  /*b2c0*/  @!PT LDS RZ, [RZ] ;  /* 0x00000000fffff984 */ /* 0x000fe20000000800 */
[----:B------:R-:W-:Y:S01]  /*b2d0*/  @!PT LDS RZ, [RZ] ;  /* 0x00000000fffff984 */ /* 0x000fe20000000800 */
[----:B------:R1:W-:Y:S01]  /*b2e0*/  @P0 LDGSTS.E.BYPASS.LTC128B.128 [R233+0x8100], [R234.64], !P3 ;  /* 0x08100000eae90fae */ /* 0x0003e2000d901d48 */
[----:B------:R-:W-:Y:S01]  /*b2f0*/  FMNMX.FTZ R2, R14, R2, !PT ;  /* 0x000000020e027209 */ /* 0x000fe20007810000 */
[C---:B------:R-:W-:Y:S04]  /*b300*/  HMMA.16816.F32 R24, R168.reuse, R174, R24 ;  /* 0x000000aea818723c */ /* 0x040fe80000001818 */
[----:B------:R3:W-:Y:S01]  /*b310*/  @P0 LDGSTS.E.BYPASS.LTC128B.128 [R233+0xa100], [R230.64], !P6 ;  /* 0x0a100000e6e90fae */ /* 0x0007e2000f101d48 */
[----:B------:R-:W-:Y:S02]  /*b320*/  FMNMX.FTZ R0, R16, R0, !PT ;  /* 0x0000000010007209 */ /* 0x000fe40007810000 */
[----:B------:R-:W-:Y:S01]  /*b330*/  FMNMX.FTZ R2, R15, R2, !PT ;  /* 0x000000020f027209 */ /* 0x000fe20007810000 */
[C---:B--2---:R-:W-:Y:S02]  /*b340*/  HMMA.16816.F32 R28, R168.reuse, R176, R28 ;  /* 0x000000b0a81c723c */ /* 0x044fe4000000181c */
[----:B------:R3:W-:Y:S02]  /*b350*/  @P0 LDGSTS.E.BYPASS.LTC128B.128 [R233+0xc100], [R228.64], !P5 ;  /* 0x0c100000e4e90fae */ /* 0x0007e4000e901d48 */
[----:B------:R-:W-:Y:S02]  /*b360*/  FMNMX.FTZ R0, R17, R0, !PT ;  /* 0x0000000011007209 */ /* 0x000fe40007810000 */
[----:B------:R-:W-:Y:S02]  /*b370*/  FMNMX.FTZ R2, R18, R2, !PT ;  /* 0x0000000212027209 */ /* 0x000fe40007810000 */
[----:B------:R-:W-:Y:S01]  /*b380*/  HMMA.16816.F32 R32, R168, R178, R32 ;  /* 0x000000b2a820723c */ /* 0x000fe20000001820 */
[----:B------:R3:W-:Y:S03]  /*b390*/  @P0 LDGSTS.E.BYPASS.LTC128B.128 [R233+0xe100], [R226.64], !P4 ;  /* 0x0e100000e2e90fae */ /* 0x0007e6000e101d48 */
[----:B------:R-:W-:Y:S02]  /*b3a0*/  FMNMX.FTZ R0, R20, R0, !PT ;  /* 0x0000000014007209 */ /* 0x000fe40007810000 */
[----:B------:R-:W-:Y:S01]  /*b3b0*/  FMNMX.FTZ R2, R19, R2, !PT ;  /* 0x0000000213027209 */ /* 0x000fe20007810000 */
[----:B------:R3:W-:Y:S01]  /*b3c0*/  @P0 LDGSTS.E.BYPASS.LTC128B.128 [R233+0x9100], [R224.64], !P3 ;  /* 0x09100000e0e90fae */ /* 0x0007e2000d901d48 */
[----:B------:R-:W-:Y:S04]  /*b3d0*/  FMNMX.FTZ R0, R21, R0, !PT ;  /* 0x0000000015007209 */ /* 0x000fe80007810000 */
[----:B------:R-:W-:Y:S01]  /*b3e0*/  FMNMX.FTZ R0, R24, R0, !PT ;  /* 0x0000000018007209 */ /* 0x000fe20007810000 */
[----:B------:R3:W-:Y:S01]  /*b3f0*/  @P0 LDGSTS.E.BYPASS.LTC128B.128 [R233+0xb100], [R222.64], !P6 ;  /* 0x0b100000dee90fae */ /* 0x0007e2000f101d48 */
[----:B------:R-:W-:Y:S02]  /*b400*/  FMNMX.FTZ R2, R22, R2, !PT ;  /* 0x0000000216027209 */ /* 0x000fe40007810000 */
[----:B------:R-:W-:Y:S02]  /*b410*/  FMNMX.FTZ R0, R25, R0, !PT ;  /* 0x0000000019007209 */ /* 0x000fe40007810000 */
        /* <DEDUP_REMOVED lines=9> */
[----:B------:R-:W-:Y:S01]  /*b4b0*/  LDSM.16.MT88.4 R168, [R193+0x100] ;  /* 0x00010000c1a8783b */ /* 0x000fe20000004200 */
[----:B------:R-:W-:Y:S02]  /*b4c0*/  FMNMX.FTZ R156, R33, R156, !PT ;  /* 0x0000009c219c7209 */ /* 0x000fe40007810000 */
[----:B------:R-:W-:Y:S03]  /*b4d0*/  FMNMX.FTZ R0, R31, R2, !PT ;  /* 0x000000021f007209 */ /* 0x000fe60007810000 */
[----:B------:R-:W5:Y:S01]  /*b4e0*/  SHFL.BFLY PT, R3, R156, 0x2, 0x1f ;  /* 0x0c401f009c037f89 */ /* 0x000f6200000e0000 */
[----:B------:R-:W-:Y:S04]  /*b4f0*/  FMNMX.FTZ R0, R34, R0, !PT ;  /* 0x0000000022007209 */ /* 0x000fe80007810000 */
[----:B------:R-:W-:Y:S01]  /*b500*/  FMNMX.FTZ R0, R35, R0, !PT ;  /* 0x0000000023007209 */ /* 0x000fe20007810000 */
[----:B------:R-:W-:Y:S06]  /*b510*/  LDSM.16.MT88.4 R172, [R194+0x100] ;  /* 0x00010000c2ac783b */ /* 0x000fec0000004200 */
[----:B------:R-:W2:Y:S06]  /*b520*/  SHFL.BFLY PT, R2, R0, 0x2, 0x1f ;  /* 0x0c401f0000027f89 */ /* 0x000eac00000e0000 */
[----:B------:R-:W-:Y:S01]  /*b530*/  LDSM.16.MT88.4 R176, [R196+0x100] ;  /* 0x00010000c4b0783b */ /* 0x000fe20000004200 */
[----:B-----5:R-:W-:Y:S05]  /*b540*/  FMNMX.FTZ R156, R156, R3, !PT ;  /* 0x000000039c9c7209 */ /* 0x020fea0007810000 */
[----:B-1----:R-:W5:Y:S06]  /*b550*/  LDL R235, [R1+0x10] ;  /* 0x0000100001eb7983 */ /* 0x002f6c0000100800 */
[----:B------:R-:W1:Y:S01]  /*b560*/  SHFL.BFLY PT, R159, R156, 0x1, 0x1f ;  /* 0x0c201f009c9f7f89 */ /* 0x000e6200000e0000 */
[----:B--2---:R-:W-:Y:S05]  /*b570*/  FMNMX.FTZ R0, R0, R2, !PT ;  /* 0x0000000200007209 */ /* 0x004fea0007810000 */
[----:B------:R-:W0:Y:S06]  /*b580*/  LDGDEPBAR ;  /* 0x00000000000079af */ /* 0x000e2c0000000000 */
[----:B------:R-:W2:Y:S01]  /*b590*/  SHFL.BFLY PT, R3, R0, 0x1, 0x1f ;  /* 0x0c201f0000037f89 */ /* 0x000ea200000e0000 */
[----:B-1----:R-:W-:Y:S05]  /*b5a0*/  FMNMX.FTZ R156, R156, R159, !PT ;  /* 0x0000009f9c9c7209 */ /* 0x002fea0007810000 */
[C---:B------:R-:W-:Y:S02]  /*b5b0*/  FADD.FTZ R2, -R156.reuse, R157 ;  /* 0x0000009d9c027221 */ /* 0x040fe40000010100 */
[----:B------:R-:W-:Y:S04]  /*b5c0*/  FMUL.FTZ R181, R156, c[0x0][0x2d0] ;  /* 0x0000b4009cb57a20 */ /* 0x000fe80000410000 */
[--C-:B------:R-:W-:Y:S01]  /*b5d0*/  FFMA.FTZ R8, R8, c[0x0][0x2d0], -R181.reuse ;  /* 0x0000b40008087a23 */ /* 0x100fe200000108b5 */
[----:B--2---:R-:W-:Y:S01]  /*b5e0*/  FMNMX.FTZ R3, R0, R3, !PT ;  /* 0x0000000300037209 */ /* 0x004fe20007810000 */
[----:B------:R-:W-:Y:S02]  /*b5f0*/  FMUL.FTZ R0, R2, c[0x0][0x2d0] ;  /* 0x0000b40002007a20 */ /* 0x000fe40000410000 */
[--C-:B------:R-:W-:Y:S01]  /*b600*/  FFMA.FTZ R9, R9, c[0x0][0x2d0], -R181.reuse ;  /* 0x0000b40009097a23 */ /* 0x100fe200000108b5 */
[----:B------:R-:W-:Y:S01]  /*b610*/  MUFU.EX2 R238, R8 ;  /* 0x0000000800ee7308 */ /* 0x000fe20000000800 */
[----:B------:R-:W-:Y:S02]  /*b620*/  FMUL.FTZ R157, R3, c[0x0][0x2d0] ;  /* 0x0000b400039d7a20 */ /* 0x000fe40000410000 */
[----:B------:R-:W-:Y:S02]  /*b630*/  FFMA.FTZ R4, R4, c[0x0][0x2d0], -R181 ;  /* 0x0000b40004047a23 */ /* 0x000fe400000108b5 */
[--C-:B------:R-:W-:Y:S02]  /*b640*/  FFMA.FTZ R10, R10, c[0x0][0x2d0], -R157.reuse ;  /* 0x0000b4000a0a7a23 */ /* 0x100fe4000001089d */
[----:B------:R-:W-:Y:S02]  /*b650*/  FFMA.FTZ R11, R11, c[0x0][0x2d0], -R157 ;  /* 0x0000b4000b0b7a23 */ /* 0x000fe4000001089d */
[----:B------:R-:W-:Y:S01]  /*b660*/  FFMA.FTZ R5, R5, c[0x0][0x2d0], -R181 ;  /* 0x0000b40005057a23 */ /* 0x000fe200000108b5 */
[----:B------:R1:W2:Y:S01]  /*b670*/  MUFU.EX2 R2, R0 ;  /* 0x0000000000027308 */ /* 0x0002a20000000800 */
[--C-:B------:R-:W-:Y:S02]  /*b680*/  FFMA.FTZ R6, R6, c[0x0][0x2d0], -R157.reuse ;  /* 0x0000b40006067a23 */ /* 0x100fe4000001089d */
[----:B------:R-:W-:Y:S02]  /*b690*/  FFMA.FTZ R7, R7, c[0x0][0x2d0], -R157 ;  /* 0x0000b40007077a23 */ /* 0x000fe4000001089d */
[--C-:B------:R-:W-:Y:S02]  /*b6a0*/  FFMA.FTZ R12, R12, c[0x0][0x2d0], -R181.reuse ;  /* 0x0000b4000c0c7a23 */ /* 0x100fe400000108b5 */
[----:B------:R-:W-:Y:S02]  /*b6b0*/  FFMA.FTZ R13, R13, c[0x0][0x2d0], -R181 ;  /* 0x0000b4000d0d7a23 */ /* 0x000fe400000108b5 */
[--C-:B------:R-:W-:Y:S01]  /*b6c0*/  FFMA.FTZ R14, R14, c[0x0][0x2d0], -R157.reuse ;  /* 0x0000b4000e0e7a23 */ /* 0x100fe2000001089d */
[----:B------:R3:W-:Y:S01]  /*b6d0*/  MUFU.EX2 R236, R4 ;  /* 0x0000000400ec7308 */ /* 0x0007e20000000800 */
[----:B------:R-:W-:Y:S02]  /*b6e0*/  FFMA.FTZ R15, R15, c[0x0][0x2d0], -R157 ;  /* 0x0000b4000f0f7a23 */ /* 0x000fe4000001089d */
[--C-:B------:R-:W-:Y:S02]  /*b6f0*/  FFMA.FTZ R16, R16, c[0x0][0x2d0], -R181.reuse ;  /* 0x0000b40010107a23 */ /* 0x100fe400000108b5 */
[----:B------:R-:W-:Y:S02]  /*b700*/  FFMA.FTZ R17, R17, c[0x0][0x2d0], -R181 ;  /* 0x0000b40011117a23 */ /* 0x000fe400000108b5 */
[----:B------:R-:W-:Y:S02]  /*b710*/  FFMA.FTZ R18, R18, c[0x0][0x2d0], -R157 ;  /* 0x0000b40012127a23 */ /* 0x000fe4000001089d */
[--C-:B------:R-:W-:Y:S01]  /*b720*/  FFMA.FTZ R20, R20, c[0x0][0x2d0], -R181.reuse ;  /* 0x0000b40014147a23 */ /* 0x100fe200000108b5 */
[----:B------:R-:W4:Y:S01]  /*b730*/  MUFU.EX2 R239, R5 ;  /* 0x0000000500ef7308 */ /* 0x000f220000000800 */
[----:B------:R-:W-:Y:S02]  /*b740*/  FFMA.FTZ R21, R21, c[0x0][0x2d0], -R181 ;  /* 0x0000b40015157a23 */ /* 0x000fe400000108b5 */
[--C-:B------:R-:W-:Y:S02]  /*b750*/  FFMA.FTZ R22, R22, c[0x0][0x2d0], -R157.reuse ;  /* 0x0000b40016167a23 */ /* 0x100fe4000001089d */
[----:B-1----:R-:W-:Y:S02]  /*b760*/  FADD.FTZ R0, -R3, R158 ;  /* 0x0000009e03007221 */ /* 0x002fe40000010100 */
[----:B--2---:R-:W-:Y:S02]  /*b770*/  FMUL.FTZ R8, R2, R164 ;  /* 0x000000a402087220 */ /* 0x004fe40000410000 */
[----:B------:R-:W-:Y:S01]  /*b780*/  FMUL.FTZ R0, R0, c[0x0][0x2d0] ;  /* 0x0000b40000007a20 */ /* 0x000fe20000410000 */
[----:B------:R1:W-:Y:S01]  /*b790*/  MUFU.EX2 R237, R9 ;  /* 0x0000000900ed7308 */ /* 0x0003e20000000800 */
[C---:B------:R-:W-:Y:S02]  /*b7a0*/  FMUL.FTZ R132, R2.reuse, R132 ;  /* 0x0000008402847220 */ /* 0x040fe40000410000 */
[C---:B------:R-:W-:Y:S02]  /*b7b0*/  FMUL.FTZ R133, R2.reuse, R133 ;  /* 0x0000008502857220 */ /* 0x040fe40000410000 */
[C---:B---3--:R-:W-:Y:S02]  /*b7c0*/  FMUL.FTZ R4, R2.reuse, R160 ;  /* 0x000000a002047220 */ /* 0x048fe40000410000 */
[C---:B------:R-:W-:Y:S02]  /*b7d0*/  FMUL.FTZ R136, R2.reuse, R136 ;  /* 0x0000008802887220 */ /* 0x040fe40000410000 */
[C---:B------:R-:W-:Y:S01]  /*b7e0*/  FMUL.FTZ R137, R2.reuse, R137 ;  /* 0x0000008902897220 */ /* 0x040fe20000410000 */
[----:B------:R-:W2:Y:S01]  /*b7f0*/  MUFU.EX2 R0, R0 ;  /* 0x0000000000007308 */ /* 0x000ea20000000800 */
[C---:B------:R-:W-:Y:S02]  /*b800*/  FMUL.FTZ R140, R2.reuse, R140 ;  /* 0x0000008c028c7220 */ /* 0x040fe40000410000 */
[C---:B------:R-:W-:Y:S01]  /*b810*/  FMUL.FTZ R141, R2.reuse, R141 ;  /* 0x0000008d028d7220 */ /* 0x040fe20000410000 */
[----:B----4-:R-:W-:Y:S01]  /*b820*/  F2FP.PACK_AB R160, R239, R236 ;  /* 0x000000ecefa0723e */ /* 0x010fe200000000ff */
[C---:B------:R-:W-:Y:S02]  /*b830*/  FMUL.FTZ R5, R2.reuse, R161 ;  /* 0x000000a102057220 */ /* 0x040fe40000410000 */
[C---:B------:R-:W-:Y:S02]  /*b840*/  FMUL.FTZ R144, R2.reuse, R144 ;  /* 0x0000009002907220 */ /* 0x040fe40000410000 */
[C---:B------:R-:W-:Y:S01]  /*b850*/  FMUL.FTZ R145, R2.reuse, R145 ;  /* 0x0000009102917220 */ /* 0x040fe20000410000 */
[----:B------:R3:W-:Y:S01]  /*b860*/  MUFU.EX2 R186, R6 ;  /* 0x0000000600ba7308 */ /* 0x0007e20000000800 */
[--C-:B------:R-:W-:Y:S02]  /*b870*/  FFMA.FTZ R158, R19, c[0x0][0x2d0], -R157.reuse ;  /* 0x0000b400139e7a23 */ /* 0x100fe4000001089d */
[----:B------:R-:W-:Y:S02]  /*b880*/  FFMA.FTZ R23, R23, c[0x0][0x2d0], -R157 ;  /* 0x0000b40017177a23 */ /* 0x000fe4000001089d */
[----:B-1----:R-:W-:Y:S02]  /*b890*/  FMUL.FTZ R9, R2, R165 ;  /* 0x000000a502097220 */ /* 0x002fe40000410000 */
[--C-:B------:R-:W-:Y:S02]  /*b8a0*/  FFMA.FTZ R24, R24, c[0x0][0x2d0], -R181.reuse ;  /* 0x0000b40018187a23 */ /* 0x100fe400000108b5 */
[----:B------:R-:W-:Y:S01]  /*b8b0*/  FFMA.FTZ R25, R25, c[0x0][0x2d0], -R181 ;  /* 0x0000b40019197a23 */ /* 0x000fe200000108b5 */
[----:B------:R-:W1:Y:S01]  /*b8c0*/  MUFU.EX2 R187, R7 ;  /* 0x0000000700bb7308 */ /* 0x000e620000000800 */
[--C-:B------:R-:W-:Y:S02]  /*b8d0*/  FFMA.FTZ R26, R26, c[0x0][0x2d0], -R157.reuse ;  /* 0x0000b4001a1a7a23 */ /* 0x100fe4000001089d */
[----:B------:R-:W-:Y:S02]  /*b8e0*/  FFMA.FTZ R27, R27, c[0x0][0x2d0], -R157 ;  /* 0x0000b4001b1b7a23 */ /* 0x000fe4000001089d */
[C---:B--2---:R-:W-:Y:S02]  /*b8f0*/  FMUL.FTZ R134, R0.reuse, R134 ;  /* 0x0000008600867220 */ /* 0x044fe40000410000 */
[C---:B------:R-:W-:Y:S02]  /*b900*/  FMUL.FTZ R135, R0.reuse, R135 ;  /* 0x0000008700877220 */ /* 0x040fe40000410000 */
[C---:B------:R-:W-:Y:S01]  /*b910*/  FMUL.FTZ R138, R0.reuse, R138 ;  /* 0x0000008a008a7220 */ /* 0x040fe20000410000 */
[----:B------:R2:W-:Y:S01]  /*b920*/  MUFU.EX2 R183, R10 ;  /* 0x0000000a00b77308 */ /* 0x0005e20000000800 */
[C---:B------:R-:W-:Y:S02]  /*b930*/  FMUL.FTZ R139, R0.reuse, R139 ;  /* 0x0000008b008b7220 */ /* 0x040fe40000410000 */
[C---:B------:R-:W-:Y:S02]  /*b940*/  FMUL.FTZ R142, R0.reuse, R142 ;  /* 0x0000008e008e7220 */ /* 0x040fe40000410000 */
[C---:B---3--:R-:W-:Y:S01]  /*b950*/  FMUL.FTZ R6, R0.reuse, R162 ;  /* 0x000000a200067220 */ /* 0x048fe20000410000 */
[----:B------:R-:W-:Y:S01]  /*b960*/  F2FP.PACK_AB R162, R237, R238 ;  /* 0x000000eeeda2723e */ /* 0x000fe200000000ff */
[C---:B------:R-:W-:Y:S02]  /*b970*/  FMUL.FTZ R143, R0.reuse, R143 ;  /* 0x0000008f008f7220 */ /* 0x040fe40000410000 */
[C---:B------:R-:W-:Y:S01]  /*b980*/  FMUL.FTZ R146, R0.reuse, R146 ;  /* 0x0000009200927220 */ /* 0x040fe20000410000 */
[----:B------:R-:W3:Y:S01]  /*b990*/  MUFU.EX2 R182, R11 ;  /* 0x0000000b00b67308 */ /* 0x000ee20000000800 */
[----:B------:R-:W-:Y:S02]  /*b9a0*/  FMUL.FTZ R147, R0, R147 ;  /* 0x0000009300937220 */ /* 0x000fe40000410000 */
[--C-:B------:R-:W-:Y:S01]  /*b9b0*/  FFMA.FTZ R28, R28, c[0x0][0x2d0], -R181.reuse ;  /* 0x0000b4001c1c7a23 */ /* 0x100fe200000108b5 */
[----:B-1----:R-:W-:Y:S01]  /*b9c0*/  F2FP.PACK_AB R161, R187, R186 ;  /* 0x000000babba1723e */ /* 0x002fe200000000ff */
[----:B------:R-:W-:Y:S02]  /*b9d0*/  FMUL.FTZ R7, R0, R163 ;  /* 0x000000a300077220 */ /* 0x000fe40000410000 */
[----:B------:R-:W-:Y:S02]  /*b9e0*/  FFMA.FTZ R29, R29, c[0x0][0x2d0], -R181 ;  /* 0x0000b4001d1d7a23 */ /* 0x000fe400000108b5 */
[--C-:B------:R-:W-:Y:S01]  /*b9f0*/  FFMA.FTZ R30, R30, c[0x0][0x2d0], -R157.reuse ;  /* 0x0000b4001e1e7a23 */ /* 0x100fe2000001089d */
[----:B------:R-:W-:Y:S01]  /*ba00*/  MUFU.EX2 R221, R12 ;  /* 0x0000000c00dd7308 */ /* 0x000fe20000000800 */
[----:B------:R-:W-:Y:S02]  /*ba10*/  FFMA.FTZ R31, R31, c[0x0][0x2d0], -R157 ;  /* 0x0000b4001f1f7a23 */ /* 0x000fe4000001089d */
[----:B------:R-:W-:Y:S02]  /*ba20*/  FMUL.FTZ R148, R2, R148 ;  /* 0x0000009402947220 */ /* 0x000fe40000410000 */
[----:B--2---:R-:W-:Y:S02]  /*ba30*/  FMUL.FTZ R10, R0, R166 ;  /* 0x000000a6000a7220 */ /* 0x004fe40000410000 */
[----:B------:R-:W-:Y:S02]  /*ba40*/  FMUL.FTZ R149, R2, R149 ;  /* 0x0000009502957220 */ /* 0x000fe40000410000 */
[C---:B------:R-:W-:Y:S01]  /*ba50*/  FMUL.FTZ R150, R0.reuse, R150 ;  /* 0x0000009600967220 */ /* 0x040fe20000410000 */
[----:B------:R-:W1:Y:S01]  /*ba60*/  MUFU.EX2 R191, R13 ;  /* 0x0000000d00bf7308 */ /* 0x000e620000000800 */
[----:B------:R-:W-:Y:S02]  /*ba70*/  FMUL.FTZ R151, R0, R151 ;  /* 0x0000009700977220 */ /* 0x000fe40000410000 */
[----:B------:R-:W-:Y:S01]  /*ba80*/  FMUL.FTZ R152, R2, R152 ;  /* 0x0000009802987220 */ /* 0x000fe20000410000 */
[----:B---3--:R-:W-:Y:S01]  /*ba90*/  F2FP.PACK_AB R163, R182, R183 ;  /* 0x000000b7b6a3723e */ /* 0x008fe200000000ff */
[----:B------:R-:W-:Y:S02]  /*baa0*/  FMUL.FTZ R11, R0, R167 ;  /* 0x000000a7000b7220 */ /* 0x000fe40000410000 */
[----:B------:R-:W2:Y:S01]  /*bab0*/  LDSM.16.MT88.4 R164, [R195+0x100] ;  /* 0x00010000c3a4783b */ /* 0x000ea20000004200 */
[----:B------:R-:W-:Y:S02]  /*bac0*/  FMUL.FTZ R153, R2, R153 ;  /* 0x0000009902997220 */ /* 0x000fe40000410000 */
[----:B------:R-:W-:Y:S01]  /*bad0*/  MUFU.EX2 R180, R14 ;  /* 0x0000000e00b47308 */ /* 0x000fe20000000800 */
[C---:B------:R-:W-:Y:S05]  /*bae0*/  HMMA.16816.F32 R4, R160.reuse, R168, R4 ;  /* 0x000000a8a004723c */ /* 0x040fea0000001804 */
[C---:B------:R-:W-:Y:S02]  /*baf0*/  FMUL.FTZ R154, R0.reuse, R154 ;  /* 0x0000009a009a7220 */ /* 0x040fe40000410000 */
[----:B------:R-:W-:Y:S01]  /*bb00*/  FMUL.FTZ R155, R0, R155 ;  /* 0x0000009b009b7220 */ /* 0x000fe20000410000 */
[C---:B------:R-:W-:Y:S01]  /*bb10*/  HMMA.16816.F32 R8, R160.reuse, R170, R8 ;  /* 0x000000aaa008723c */ /* 0x040fe20000001808 */
[----:B------:R-:W3:Y:S01]  /*bb20*/  LDSM.16.MT88.4 R168, [R193+0x2100] ;  /* 0x00210000c1a8783b */ /* 0x000ee20000004200 */
[----:B------:R-:W-:Y:S02]  /*bb30*/  MUFU.EX2 R190, R16 ;  /* 0x0000001000be7308 */ /* 0x000fe40000000800 */
[C---:B------:R-:W-:Y:S02]  /*bb40*/  FMUL.FTZ R36, R2.reuse, R36 ;  /* 0x0000002402247220 */ /* 0x040fe40000410000 */
[----:B------:R-:W-:Y:S02]  /*bb50*/  FMUL.FTZ R37, R2, R37 ;  /* 0x0000002502257220 */ /* 0x000fe40000410000 */
[C---:B------:R-:W-:Y:S04]  /*bb60*/  HMMA.16816.F32 R132, R160.reuse, R172, R132 ;  /* 0x000000aca084723c */ /* 0x040fe80000001884 */
[----:B------:R-:W-:Y:S01]  /*bb70*/  MUFU.EX2 R189, R17 ;  /* 0x0000001100bd7308 */ /* 0x000fe20000000800 */
[C---:B------:R-:W-:Y:S02]  /*bb80*/  FMUL.FTZ R38, R0.reuse, R38 ;  /* 0x0000002600267220 */ /* 0x040fe40000410000 */
[----:B------:R-:W-:Y:S01]  /*bb90*/  FMUL.FTZ R39, R0, R39 ;  /* 0x0000002700277220 */ /* 0x000fe20000410000 */
[C---:B------:R-:W-:Y:S01]  /*bba0*/  HMMA.16816.F32 R136, R160.reuse, R174, R136 ;  /* 0x000000aea088723c */ /* 0x040fe20000001888 */
[----:B------:R-:W4:Y:S03]  /*bbb0*/  LDSM.16.MT88.4 R172, [R194+0x2100] ;  /* 0x00210000c2ac783b */ /* 0x000f260000004200 */
[C---:B------:R-:W-:Y:S02]  /*bbc0*/  FMUL.FTZ R40, R2.reuse, R40 ;  /* 0x0000002802287220 */ /* 0x040fe40000410000 */
[----:B------:R-:W-:Y:S01]  /*bbd0*/  MUFU.EX2 R188, R20 ;  /* 0x0000001400bc7308 */ /* 0x000fe20000000800 */
[----:B------:R-:W-:Y:S01]  /*bbe0*/  FMUL.FTZ R41, R2, R41 ;  /* 0x0000002902297220 */ /* 0x000fe20000410000 */
[C---:B------:R-:W-:Y:S04]  /*bbf0*/  HMMA.16816.F32 R140, R160.reuse, R176, R140 ;  /* 0x000000b0a08c723c */ /* 0x040fe8000000188c */
[C---:B------:R-:W-:Y:S02]  /*bc00*/  FMUL.FTZ R42, R0.reuse, R42 ;  /* 0x0000002a002a7220 */ /* 0x040fe40000410000 */
[----:B------:R-:W-:Y:S02]  /*bc10*/  FMUL.FTZ R43, R0, R43 ;  /* 0x0000002b002b7220 */ /* 0x000fe40000410000 */
[C---:B------:R-:W-:Y:S01]  /*bc20*/  HMMA.16816.F32 R144, R160.reuse, R178, R144 ;  /* 0x000000b2a090723c */ /* 0x040fe20000001890 */
[----:B------:R1:W1:Y:S03]  /*bc30*/  MUFU.EX2 R179, R15 ;  /* 0x0000000f00b37308 */ /* 0x0002660000000800 */
[C---:B------:R-:W-:Y:S02]  /*bc40*/  FMUL.FTZ R44, R2.reuse, R44 ;  /* 0x0000002c022c7220 */ /* 0x040fe40000410000 */
[----:B------:R-:W-:Y:S02]  /*bc50*/  FMUL.FTZ R45, R2, R45 ;  /* 0x0000002d022d7220 */ /* 0x000fe40000410000 */
[C---:B--2---:R-:W-:Y:S03]  /*bc60*/  HMMA.16816.F32 R148, R160.reuse, R164, R148 ;  /* 0x000000a4a094723c */ /* 0x044fe60000001894 */
[----:B------:R2:W-:Y:S01]  /*bc70*/  MUFU.EX2 R178, R18 ;  /* 0x0000001200b27308 */ /* 0x0005e20000000800 */
[C---:B------:R-:W-:Y:S02]  /*bc80*/  FMUL.FTZ R46, R0.reuse, R46 ;  /* 0x0000002e002e7220 */ /* 0x040fe40000410000 */
[----:B------:R-:W-:Y:S02]  /*bc90*/  FMUL.FTZ R47, R0, R47 ;  /* 0x0000002f002f7220 */ /* 0x000fe40000410000 */
[C---:B------:R-:W-:Y:S01]  /*bca0*/  HMMA.16816.F32 R152, R160.reuse, R166, R152 ;  /* 0x000000a6a098723c */ /* 0x040fe20000001898 */
[----:B------:R-:W4:Y:S03]  /*bcb0*/  LDSM.16.MT88.4 R164, [R196+0x2100] ;  /* 0x00210000c4a4783b */ /* 0x000f260000004200 */
[C---:B------:R-:W-:Y:S01]  /*bcc0*/  FMUL.FTZ R48, R2.reuse, R48 ;  /* 0x0000003002307220 */ /* 0x040fe20000410000 */
[----:B------:R-:W-:Y:S01]  /*bcd0*/  MUFU.EX2 R185, R21 ;  /* 0x0000001500b97308 */ /* 0x000fe20000000800 */
[----:B------:R-:W-:Y:S02]  /*bce0*/  FMUL.FTZ R49, R2, R49 ;  /* 0x0000003102317220 */ /* 0x000fe40000410000 */
[C---:B---3--:R-:W-:Y:S01]  /*bcf0*/  HMMA.16816.F32 R36, R160.reuse, R168, R36 ;  /* 0x000000a8a024723c */ /* 0x048fe20000001824 */
[----:B-1----:R-:W-:Y:S03]  /*bd00*/  LDSM.16.MT88.4 R12, [R195+0x6100] ;  /* 0x00610000c30c783b */ /* 0x002fe60000004200 */
[C---:B------:R-:W-:Y:S02]  /*bd10*/  FMUL.FTZ R50, R0.reuse, R50 ;  /* 0x0000003200327220 */ /* 0x040fe40000410000 */
[----:B------:R-:W-:Y:S01]  /*bd20*/  FMUL.FTZ R51, R0, R51 ;  /* 0x0000003300337220 */ /* 0x000fe20000410000 */
[----:B------:R-:W-:Y:S01]  /*bd30*/  MUFU.EX2 R176, R22 ;  /* 0x0000001600b07308 */ /* 0x000fe20000000800 */
[C---:B------:R-:W-:Y:S01]  /*bd40*/  HMMA.16816.F32 R40, R160.reuse, R170, R40 ;  /* 0x000000aaa028723c */ /* 0x040fe20000001828 */
[----:B------:R-:W1:Y:S03]  /*bd50*/  LDSM.16.MT88.4 R168, [R195+0x2100] ;  /* 0x00210000c3a8783b */ /* 0x000e660000004200 */
[C---:B------:R-:W-:Y:S02]  /*bd60*/  FMUL.FTZ R52, R2.reuse, R52 ;  /* 0x0000003402347220 */ /* 0x040fe40000410000 */
[----:B------:R-:W-:Y:S01]  /*bd70*/  FMUL.FTZ R53, R2, R53 ;  /* 0x0000003502357220 */ /* 0x000fe20000410000 */
[----:B--2---:R-:W-:Y:S01]  /*bd80*/  LDSM.16.MT88.4 R16, [R194+0x900] ;  /* 0x00090000c210783b */ /* 0x004fe20000004200 */
[C---:B----4-:R-:W-:Y:S01]  /*bd90*/  HMMA.16816.F32 R44, R160.reuse, R172, R44 ;  /* 0x000000aca02c723c */ /* 0x050fe2000000182c */
[----:B------:R-:W-:Y:S03]  /*bda0*/  MUFU.EX2 R184, R24 ;  /* 0x0000001800b87308 */ /* 0x000fe60000000800 */
[C---:B------:R-:W-:Y:S02]  /*bdb0*/  FMUL.FTZ R54, R0.reuse, R54 ;  /* 0x0000003600367220 */ /* 0x040fe40000410000 */
[----:B------:R-:W-:Y:S02]  /*bdc0*/  FMUL.FTZ R55, R0, R55 ;  /* 0x0000003700377220 */ /* 0x000fe40000410000 */
[C---:B------:R-:W-:Y:S01]  /*bdd0*/  HMMA.16816.F32 R48, R160.reuse, R174, R48 ;  /* 0x000000aea030723c */ /* 0x040fe20000001830 */
[----:B------:R-:W2:Y:S02]  /*bde0*/  LDSM.16.MT88.4 R172, [R193+0x4100] ;  /* 0x00410000c1ac783b */ /* 0x000ea40000004200 */
[----:B------:R-:W-:Y:S01]  /*bdf0*/  MUFU.EX2 R159, R30 ;  /* 0x0000001e009f7308 */ /* 0x000fe20000000800 */
[C---:B------:R-:W-:Y:S02]  /*be00*/  FMUL.FTZ R56, R2.reuse, R56 ;  /* 0x0000003802387220 */ /* 0x040fe40000410000 */
[----:B------:R-:W-:Y:S02]  /*be10*/  FMUL.FTZ R57, R2, R57 ;  /* 0x0000003902397220 */ /* 0x000fe40000410000 */
[C---:B------:R-:W-:Y:S01]  /*be20*/  FMUL.FTZ R58, R0.reuse, R58 ;  /* 0x0000003a003a7220 */ /* 0x040fe20000410000 */
[C---:B------:R-:W-:Y:S03]  /*be30*/  HMMA.16816.F32 R52, R160.reuse, R164, R52 ;  /* 0x000000a4a034723c */ /* 0x040fe60000001834 */
[----:B------:R-:W-:Y:S01]  /*be40*/  FMUL.FTZ R59, R0, R59 ;  /* 0x0000003b003b7220 */ /* 0x000fe20000410000 */
[----:B------:R-:W3:Y:S01]  /*be50*/  MUFU.EX2 R177, R158 ;  /* 0x0000009e00b17308 */ /* 0x000ee20000000800 */
[C---:B------:R-:W-:Y:S02]  /*be60*/  FMUL.FTZ R60, R2.reuse, R60 ;  /* 0x0000003c023c7220 */ /* 0x040fe40000410000 */
[----:B------:R-:W-:Y:S02]  /*be70*/  FMUL.FTZ R61, R2, R61 ;  /* 0x0000003d023d7220 */ /* 0x000fe40000410000 */
[C---:B------:R-:W-:Y:S01]  /*be80*/  FMUL.FTZ R62, R0.reuse, R62 ;  /* 0x0000003e003e7220 */ /* 0x040fe20000410000 */
[C---:B------:R-:W-:Y:S01]  /*be90*/  HMMA.16816.F32 R56, R160.reuse, R166, R56 ;  /* 0x000000a6a038723c */ /* 0x040fe20000001838 */
[----:B------:R-:W4:Y:S02]  /*bea0*/  LDSM.16.MT88.4 R164, [R194+0x4100] ;  /* 0x00410000c2a4783b */ /* 0x000f240000004200 */
[----:B------:R-:W-:Y:S01]  /*beb0*/  FMUL.FTZ R63, R0, R63 ;  /* 0x0000003f003f7220 */ /* 0x000fe20000410000 */
[----:B------:R-:W-:Y:S01]  /*bec0*/  MUFU.EX2 R158, R31 ;  /* 0x0000001f009e7308 */ /* 0x000fe20000000800 */
        /* <DEDUP_REMOVED lines=11> */
[----:B------:R-:W-:Y:S01]  /*bf80*/  FMUL.FTZ R72, R2, R72 ;  /* 0x0000004802487220 */ /* 0x000fe20000410000 */
[----:B-----5:R-:W-:Y:S01]  /*bf90*/  ISETP.GT.AND P0, PT, R220, R235, PT ;  /* 0x000000ebdc00720c */ /* 0x020fe20003f04270 */
[----:B------:R-:W-:Y:S01]  /*bfa0*/  FMUL.FTZ R73, R2, R73 ;  /* 0x0000004902497220 */ /* 0x000fe20000410000 */
[----:B------:R-:W-:Y:S01]  /*bfb0*/  MOV R220, R219 ;  /* 0x000000db00dc7202 */ /* 0x000fe20000000f00 */
[C---:B------:R-:W-:Y:S01]  /*bfc0*/  FMUL.FTZ R74, R0.reuse, R74 ;  /* 0x0000004a004a7220 */ /* 0x040fe20000410000 */
[C---:B--2---:R-:W-:Y:S03]  /*bfd0*/  HMMA.16816.F32 R68, R160.reuse, R172, R68 ;  /* 0x000000aca044723c */ /* 0x044fe60000001844 */
[----:B------:R-:W-:Y:S02]  /*bfe0*/  FMUL.FTZ R75, R0, R75 ;  /* 0x0000004b004b7220 */ /* 0x000fe40000410000 */
[C---:B------:R-:W-:Y:S02]  /*bff0*/  FMUL.FTZ R76, R2.reuse, R76 ;  /* 0x0000004c024c7220 */ /* 0x040fe40000410000 */
[----:B------:R-:W-:Y:S02]  /*c000*/  FMUL.FTZ R77, R2, R77 ;  /* 0x0000004d024d7220 */ /* 0x000fe40000410000 */
[C---:B------:R-:W-:Y:S01]  /*c010*/  FMUL.FTZ R78, R0.reuse, R78 ;  /* 0x0000004e004e7220 */ /* 0x040fe20000410000 */
[C---:B------:R-:W-:Y:S01]  /*c020*/  HMMA.16816.F32 R72, R160.reuse, R174, R72 ;  /* 0x000000aea048723c */ /* 0x040fe20000001848 */
[----:B------:R-:W2:Y:S02]  /*c030*/  LDSM.16.MT88.4 R172, [R195+0x4100] ;  /* 0x00410000c3ac783b */ /* 0x000ea40000004200 */
        /* <DEDUP_REMOVED lines=65> */
[----:B------:R-:W-:Y:S02]  /*c450*/  LDSM.16.MT88.4 R172, [R194+0x2900] ;  /* 0x00290000c2ac783b */ /* 0x000fe40000004200 */
[----:B------:R-:W-:Y:S02]  /*c460*/  FMUL.FTZ R127, R0, R127 ;  /* 0x0000007f007f7220 */ /* 0x000fe40000410000 */
[C---:B------:R-:W-:Y:S02]  /*c470*/  FMUL.FTZ R128, R2.reuse, R128 ;  /* 0x0000008002807220 */ /* 0x040fe40000410000 */
[----:B------:R-:W-:Y:S02]  /*c480*/  FMUL.FTZ R129, R2, R129 ;  /* 0x0000008102817220 */ /* 0x000fe40000410000 */
[C---:B------:R-:W-:Y:S01]  /*c490*/  FMUL.FTZ R130, R0.reuse, R130 ;  /* 0x0000008200827220 */ /* 0x040fe20000410000 */
[C---:B------:R-:W-:Y:S03]  /*c4a0*/  HMMA.16816.F32 R124, R160.reuse, R12, R124 ;  /* 0x0000000ca07c723c */ /* 0x040fe6000000187c */
[----:B------:R-:W-:Y:S02]  /*c4b0*/  FMUL.FTZ R131, R0, R131 ;  /* 0x0000008300837220 */ /* 0x000fe40000410000 */
[--C-:B------:R-:W-:Y:S02]  /*c4c0*/  FFMA.FTZ R32, R32, c[0x0][0x2d0], -R181.reuse ;  /* 0x0000b40020207a23 */ /* 0x100fe400000108b5 */
[----:B------:R-:W-:Y:S01]  /*c4d0*/  F2FP.PACK_AB R12, R191, R221 ;  /* 0x000000ddbf0c723e */ /* 0x000fe200000000ff */
[----:B------:R-:W-:Y:S01]  /*c4e0*/  FFMA.FTZ R33, R33, c[0x0][0x2d0], -R181 ;  /* 0x0000b40021217a23 */ /* 0x000fe200000108b5 */
[----:B------:R-:W-:Y:S01]  /*c4f0*/  F2FP.PACK_AB R13, R179, R180 ;  /* 0x000000b4b30d723e */ /* 0x000fe200000000ff */
[----:B------:R-:W-:Y:S01]  /*c500*/  HMMA.16816.F32 R128, R160, R14, R128 ;  /* 0x0000000ea080723c */ /* 0x000fe20000001880 */
[----:B------:R-:W2:Y:S01]  /*c510*/  LDSM.16.MT88.4 R160, [R195+0x900] ;  /* 0x00090000c3a0783b */ /* 0x000ea20000004200 */
[----:B------:R-:W-:Y:S01]  /*c520*/  MUFU.EX2 R32, R32 ;  /* 0x0000002000207308 */ /* 0x000fe20000000800 */
[--C-:B------:R-:W-:Y:S02]  /*c530*/  FFMA.FTZ R34, R34, c[0x0][0x2d0], -R157.reuse ;  /* 0x0000b40022227a23 */ /* 0x100fe4000001089d */
[----:B------:R-:W-:Y:S02]  /*c540*/  FFMA.FTZ R157, R35, c[0x0][0x2d0], -R157 ;  /* 0x0000b400239d7a23 */ /* 0x000fe4000001089d */
[----:B------:R-:W-:Y:S01]  /*c550*/  F2FP.PACK_AB R14, R189, R190 ;  /* 0x000000bebd0e723e */ /* 0x000fe200000000ff */
[----:B------:R-:W-:Y:S01]  /*c560*/  FFMA.FTZ R2, R2, R243, R236 ;  /* 0x000000f302027223 */ /* 0x000fe200000100ec */
[----:B---3--:R-:W-:Y:S03]  /*c570*/  F2FP.PACK_AB R15, R177, R178 ;  /* 0x000000b2b10f723e */ /* 0x008fe600000000ff */
[----:B------:R-:W-:Y:S01]  /*c580*/  MUFU.EX2 R33, R33 ;  /* 0x0000002100217308 */ /* 0x000fe20000000800 */
[----:B------:R-:W-:Y:S02]  /*c590*/  FFMA.FTZ R0, R0, R244, R186 ;  /* 0x000000f400007223 */ /* 0x000fe400000100ba */
[----:B------:R-:W-:Y:S01]  /*c5a0*/  FADD.FTZ R2, R239, R2 ;  /* 0x00000002ef027221 */ /* 0x000fe20000010000 */
[C---:B----4-:R-:W-:Y:S05]  /*c5b0*/  HMMA.16816.F32 R4, R12.reuse, R164, R4 ;  /* 0x000000a40c04723c */ /* 0x050fea0000001804 */
[----:B------:R-:W-:Y:S01]  /*c5c0*/  FADD.FTZ R0, R187, R0 ;  /* 0x00000000bb007221 */ /* 0x000fe20000010000 */
[----:B------:R-:W-:Y:S01]  /*c5d0*/  MUFU.EX2 R34, R34 ;  /* 0x0000002200227308 */ /* 0x000fe20000000800 */
[----:B------:R-:W-:Y:S01]  /*c5e0*/  FADD.FTZ R2, R238, R2 ;  /* 0x00000002ee027221 */ /* 0x000fe20000010000 */
[C---:B------:R-:W-:Y:S01]  /*c5f0*/  HMMA.16816.F32 R8, R12.reuse, R166, R8 ;  /* 0x000000a60c08723c */ /* 0x040fe20000001808 */
[----:B------:R-:W3:Y:S03]  /*c600*/  LDSM.16.MT88.4 R164, [R193+0x2900] ;  /* 0x00290000c1a4783b */ /* 0x000ee60000004200 */
[----:B------:R-:W-:Y:S02]  /*c610*/  FADD.FTZ R0, R183, R0 ;  /* 0x00000000b7007221 */ /* 0x000fe40000010000 */
[----:B------:R-:W-:Y:S02]  /*c620*/  FADD.FTZ R2, R237, R2 ;  /* 0x00000002ed027221 */ /* 0x000fe40000010000 */
[C---:B------:R-:W-:Y:S01]  /*c630*/  HMMA.16816.F32 R132, R12.reuse, R16, R132 ;  /* 0x000000100c84723c */ /* 0x040fe20000001884 */
[----:B------:R-:W-:Y:S03]  /*c640*/  MUFU.EX2 R157, R157 ;  /* 0x0000009d009d7308 */ /* 0x000fe60000000800 */
        /* <DEDUP_REMOVED lines=21> */
[----:B------:R-:W-:Y:S04]  /*c7a0*/  FADD.FTZ R2, R184, R2 ;  /* 0x00000002b8027221 */ /* 0x000fe80000010000 */
[C---:B------:R-:W-:Y:S01]  /*c7b0*/  HMMA.16816.F32 R40, R12.reuse, R166, R40 ;  /* 0x000000a60c28723c */ /* 0x040fe20000001828 */
[----:B------:R-:W3:Y:S07]  /*c7c0*/  LDSM.16.MT88.4 R164, [R194+0x4900] ;  /* 0x00490000c2a4783b */ /* 0x000eee0000004200 */
[C---:B------:R-:W-:Y:S08]  /*c7d0*/  HMMA.16816.F32 R44, R12.reuse, R172, R44 ;  /* 0x000000ac0c2c723c */ /* 0x040ff0000000182c */
[C---:B------:R-:W-:Y:S01]  /*c7e0*/  HMMA.16816.F32 R48, R12.reuse, R174, R48 ;  /* 0x000000ae0c30723c */ /* 0x040fe20000001830 */
[----:B------:R-:W5:Y:S07]  /*c7f0*/  LDSM.16.MT88.4 R172, [R196+0x4900] ;  /* 0x00490000c4ac783b */ /* 0x000f6e0000004200 */
[C---:B----4-:R-:W-:Y:S08]  /*c800*/  HMMA.16816.F32 R52, R12.reuse, R16, R52 ;  /* 0x000000100c34723c */ /* 0x050ff00000001834 */
        /* <DEDUP_REMOVED lines=9> */
[C---:B------:R-:W-:Y:S01]  /*c8a0*/  HMMA.16816.F32 R80, R12.reuse, R166, R80 ;  /* 0x000000a60c50723c */ /* 0x040fe20000001850 */
[----:B------:R-:W2:Y:S07]  /*c8b0*/  LDSM.16.MT88.4 R164, [R194+0x6900] ;  /* 0x00690000c2a4783b */ /* 0x000eae0000004200 */
[C---:B-----5:R-:W-:Y:S01]  /*c8c0*/  HMMA.16816.F32 R84, R12.reuse, R172, R84 ;  /* 0x000000ac0c54723c */ /* 0x060fe20000001854 */
[----:B------:R-:W-:Y:S07]  /*c8d0*/  MUFU.EX2 R173, R26 ;  /* 0x0000001a00ad7308 */ /* 0x000fee0000000800 */
[C---:B------:R-:W-:Y:S03]  /*c8e0*/  HMMA.16816.F32 R88, R12.reuse, R174, R88 ;  /* 0x000000ae0c58723c */ /* 0x040fe60000001858 */
[----:B------:R3:W5:Y:S05]  /*c8f0*/  MUFU.EX2 R174, R23 ;  /* 0x0000001700ae7308 */ /* 0x00076a0000000800 */
[C---:B----4-:R-:W-:Y:S05]  /*c900*/  HMMA.16816.F32 R92, R12.reuse, R16, R92 ;  /* 0x000000100c5c723c */ /* 0x050fea000000185c */
[----:B------:R-:W4:Y:S03]  /*c910*/  MUFU.EX2 R175, R25 ;  /* 0x0000001900af7308 */ /* 0x000f260000000800 */
[C---:B------:R-:W-:Y:S01]  /*c920*/  HMMA.16816.F32 R96, R12.reuse, R18, R96 ;  /* 0x000000120c60723c */ /* 0x040fe20000001860 */
[----:B------:R-:W-:Y:S06]  /*c930*/  LDSM.16.MT88.4 R16, [R195+0x6900] ;  /* 0x00690000c310783b */ /* 0x000fec0000004200 */
[----:B------:R2:W2:Y:S01]  /*c940*/  MUFU.EX2 R172, R27 ;  /* 0x0000001b00ac7308 */ /* 0x0004a20000000800 */
[C---:B-1----:R-:W-:Y:S01]  /*c950*/  HMMA.16816.F32 R100, R12.reuse, R160, R100 ;  /* 0x000000a00c64723c */ /* 0x042fe20000001864 */
[----:B---3--:R-:W1:Y:S03]  /*c960*/  LDSM.16.MT88.4 R20, [R196+0x6900] ;  /* 0x00690000c414783b */ /* 0x008e660000004200 */
[----:B-----5:R-:W-:Y:S04]  /*c970*/  FADD.FTZ R0, R174, R0 ;  /* 0x00000000ae007221 */ /* 0x020fe80000010000 */
[C---:B------:R-:W-:Y:S01]  /*c980*/  HMMA.16816.F32 R104, R12.reuse, R162, R104 ;  /* 0x000000a20c68723c */ /* 0x040fe20000001868 */
[----:B------:R-:W3:Y:S03]  /*c990*/  LDSM.16.MT88.4 R160, [R193+0x1100] ;  /* 0x00110000c1a0783b */ /* 0x000ee60000004200 */
[----:B------:R-:W-:Y:S02]  /*c9a0*/  FADD.FTZ R0, R173, R0 ;  /* 0x00000000ad007221 */ /* 0x000fe40000010000 */
[----:B----4-:R-:W-:Y:S02]  /*c9b0*/  FADD.FTZ R2, R175, R2 ;  /* 0x00000002af027221 */ /* 0x010fe40000010000 */
[C---:B--2---:R-:W-:Y:S01]  /*c9c0*/  HMMA.16816.F32 R108, R12.reuse, R164, R108 ;  /* 0x000000a40c6c723c */ /* 0x044fe2000000186c */
[----:B------:R-:W2:Y:S07]  /*c9d0*/  LDSM.16.MT88.4 R24, [R196+0x1100] ;  /* 0x00110000c418783b */ /* 0x000eae0000004200 */
[C---:B------:R-:W-:Y:S04]  /*c9e0*/  HMMA.16816.F32 R112, R12.reuse, R166, R112 ;  /* 0x000000a60c70723c */ /* 0x040fe80000001870 */
[----:B------:R-:W-:Y:S01]  /*c9f0*/  FADD.FTZ R0, R172, R0 ;  /* 0x00000000ac007221 */ /* 0x000fe20000010000 */
[----:B------:R-:W-:Y:S03]  /*ca00*/  LDSM.16.MT88.4 R164, [R196+0x3100] ;  /* 0x00310000c4a4783b */ /* 0x000fe60000004200 */
[C---:B-1----:R-:W-:Y:S08]  /*ca10*/  HMMA.16816.F32 R116, R12.reuse, R20, R116 ;  /* 0x000000140c74723c */ /* 0x042ff00000001874 */
[C---:B------:R-:W-:Y:S01]  /*ca20*/  HMMA.16816.F32 R120, R12.reuse, R22, R120 ;  /* 0x000000160c78723c */ /* 0x040fe20000001878 */
[----:B------:R-:W-:Y:S07]  /*ca30*/  LDSM.16.MT88.4 R20, [R193+0x3100] ;  /* 0x00310000c114783b */ /* 0x000fee0000004200 */
[C---:B------:R-:W-:Y:S08]  /*ca40*/  HMMA.16816.F32 R124, R12.reuse, R16, R124 ;  /* 0x000000100c7c723c */ /* 0x040ff0000000187c */
[----:B------:R-:W-:Y:S01]  /*ca50*/  HMMA.16816.F32 R128, R12, R18, R128 ;  /* 0x000000120c80723c */ /* 0x000fe20000001880 */
[----:B------:R-:W1:Y:S06]  /*ca60*/  LDSM.16.MT88.4 R16, [R195+0x1100] ;  /* 0x00110000c310783b */ /* 0x000e6c0000004200 */
[----:B------:R-:W-:Y:S02]  /*ca70*/  F2FP.PACK_AB R12, R185, R188 ;  /* 0x000000bcb90c723e */ /* 0x000fe400000000ff */
[----:B------:R-:W-:Y:S03]  /*ca80*/  F2FP.PACK_AB R13, R174, R176 ;  /* 0x000000b0ae0d723e */ /* 0x000fe600000000ff */
[----:B------:R-:W-:Y:S02]  /*ca90*/  F2FP.PACK_AB R14, R175, R184 ;  /* 0x000000b8af0e723e */ /* 0x000fe400000000ff */
[----:B------:R-:W-:Y:S07]  /*caa0*/  F2FP.PACK_AB R15, R172, R173 ;  /* 0x000000adac0f723e */ /* 0x000fee00000000ff */
[C---:B---3--:R-:W-:Y:S08]  /*cab0*/  HMMA.16816.F32 R4, R12.reuse, R160, R4 ;  /* 0x000000a00c04723c */ /* 0x048ff00000001804 */
[C---:B------:R-:W-:Y:S01]  /*cac0*/  HMMA.16816.F32 R8, R12.reuse, R162, R8 ;  /* 0x000000a20c08723c */ /* 0x040fe20000001808 */
[----:B------:R-:W3:Y:S07]  /*cad0*/  LDSM.16.MT88.4 R160, [R194+0x3100] ;  /* 0x00310000c2a0783b */ /* 0x000eee0000004200 */
[C---:B------:R-:W-:Y:S01]  /*cae0*/  HMMA.16816.F32 R132, R12.reuse, R168, R132 ;  /* 0x000000a80c84723c */ /* 0x040fe20000001884 */
[----:B------:R-:W4:Y:S07]  /*caf0*/  MUFU.EX2 R169, R28 ;  /* 0x0000001c00a97308 */ /* 0x000f2e0000000800 */
[C---:B------:R-:W-:Y:S03]  /*cb00*/  HMMA.16816.F32 R136, R12.reuse, R170, R136 ;  /* 0x000000aa0c88723c */ /* 0x040fe60000001888 */
[----:B------:R5:W3:Y:S05]  /*cb10*/  MUFU.EX2 R168, R29 ;  /* 0x0000001d00a87308 */ /* 0x000aea0000000800 */
[C---:B--2---:R-:W-:Y:S08]  /*cb20*/  HMMA.16816.F32 R140, R12.reuse, R24, R140 ;  /* 0x000000180c8c723c */ /* 0x044ff0000000188c */
[C---:B------:R-:W-:Y:S01]  /*cb30*/  HMMA.16816.F32 R144, R12.reuse, R26, R144 ;  /* 0x0000001a0c90723c */ /* 0x040fe20000001890 */
[----:B------:R-:W2:Y:S03]  /*cb40*/  LDSM.16.MT88.4 R24, [R195+0x3100] ;  /* 0x00310000c318783b */ /* 0x000ea60000004200 */
[----:B----4-:R-:W-:Y:S04]  /*cb50*/  FADD.FTZ R2, R169, R2 ;  /* 0x00000002a9027221 */ /* 0x010fe80000010000 */
[C---:B-1----:R-:W-:Y:S01]  /*cb60*/  HMMA.16816.F32 R148, R12.reuse, R16, R148 ;  /* 0x000000100c94723c */ /* 0x042fe20000001894 */
[----:B-----5:R-:W-:Y:S07]  /*cb70*/  LDSM.16.MT88.4 R28, [R195+0x7100] ;  /* 0x00710000c31c783b */ /* 0x020fee0000004200 */
[C---:B------:R-:W-:Y:S01]  /*cb80*/  HMMA.16816.F32 R152, R12.reuse, R18, R152 ;  /* 0x000000120c98723c */ /* 0x040fe20000001898 */
[----:B------:R-:W1:Y:S07]  /*cb90*/  LDSM.16.MT88.4 R16, [R193+0x5100] ;  /* 0x00510000c110783b */ /* 0x000e6e0000004200 */
        /* <DEDUP_REMOVED lines=8> */
[----:B------:R-:W5:Y:S07]  /*cc20*/  LDSM.16.MT88.4 R164, [R195+0x5100] ;  /* 0x00510000c3a4783b */ /* 0x000f6e0000004200 */
[C---:B--2---:R-:W-:Y:S08]  /*cc30*/  HMMA.16816.F32 R60, R12.reuse, R24, R60 ;  /* 0x000000180c3c723c */ /* 0x044ff0000000183c */
[C---:B------:R-:W-:Y:S01]  /*cc40*/  HMMA.16816.F32 R64, R12.reuse, R26, R64 ;  /* 0x0000001a0c40723c */ /* 0x040fe20000001840 */
[----:B------:R-:W-:Y:S07]  /*cc50*/  LDSM.16.MT88.4 R24, [R196+0x7100] ;  /* 0x00710000c418783b */ /* 0x000fee0000004200 */
[C---:B-1----:R-:W-:Y:S08]  /*cc60*/  HMMA.16816.F32 R68, R12.reuse, R16, R68 ;  /* 0x000000100c44723c */ /* 0x042ff00000001844 */
[C---:B------:R-:W-:Y:S01]  /*cc70*/  HMMA.16816.F32 R72, R12.reuse, R18, R72 ;  /* 0x000000120c48723c */ /* 0x040fe20000001848 */
[----:B------:R-:W1:Y:S07]  /*cc80*/  LDSM.16.MT88.4 R16, [R193+0x7100] ;  /* 0x00710000c110783b */ /* 0x000e6e0000004200 */
[C---:B----4-:R-:W-:Y:S08]  /*cc90*/  HMMA.16816.F32 R76, R12.reuse, R20, R76 ;  /* 0x000000140c4c723c */ /* 0x050ff0000000184c */
[C---:B------:R-:W-:Y:S01]  /*cca0*/  HMMA.16816.F32 R80, R12.reuse, R22, R80 ;  /* 0x000000160c50723c */ /* 0x040fe20000001850 */
[----:B------:R-:W2:Y:S07]  /*ccb0*/  LDSM.16.MT88.4 R20, [R194+0x7100] ;  /* 0x00710000c214783b */ /* 0x000eae0000004200 */
[C---:B---3--:R-:W-:Y:S08]  /*ccc0*/  HMMA.16816.F32 R84, R12.reuse, R160, R84 ;  /* 0x000000a00c54723c */ /* 0x048ff00000001854 */
[C---:B------:R-:W-:Y:S08]  /*ccd0*/  HMMA.16816.F32 R88, R12.reuse, R162, R88 ;  /* 0x000000a20c58723c */ /* 0x040ff00000001858 */
[C---:B-----5:R-:W-:Y:S08]  /*cce0*/  HMMA.16816.F32 R92, R12.reuse, R164, R92 ;  /* 0x000000a40c5c723c */ /* 0x060ff0000000185c */
        /* <DEDUP_REMOVED lines=11> */
[C---:B------:R-:W-:Y:S08]  /*cda0*/  HMMA.16816.F32 R124, R12.reuse, R28, R124 ;  /* 0x0000001c0c7c723c */ /* 0x040ff0000000187c */
[----:B------:R-:W-:Y:S07]  /*cdb0*/  HMMA.16816.F32 R128, R12, R30, R128 ;  /* 0x0000001e0c80723c */ /* 0x000fee0000001880 */
[----:B------:R-:W-:Y:S02]  /*cdc0*/  F2FP.PACK_AB R12, R168, R169 ;  /* 0x000000a9a80c723e */ /* 0x000fe400000000ff */
[----:B------:R-:W-:Y:S03]  /*cdd0*/  F2FP.PACK_AB R13, R158, R159 ;  /* 0x0000009f9e0d723e */ /* 0x000fe600000000ff */
[----:B------:R-:W-:Y:S02]  /*cde0*/  F2FP.PACK_AB R14, R33, R32 ;  /* 0x00000020210e723e */ /* 0x000fe400000000ff */
[----:B------:R-:W-:Y:S07]  /*cdf0*/  F2FP.PACK_AB R15, R157, R34 ;  /* 0x000000229d0f723e */ /* 0x000fee00000000ff */
[C---:B---3--:R-:W-:Y:S01]  /*ce00*/  HMMA.16816.F32 R160, R12.reuse, R164, R4 ;  /* 0x000000a40ca0723c */ /* 0x048fe20000001804 */
[----:B------:R-:W3:Y:S07]  /*ce10*/  LDSM.16.MT88.4 R4, [R193+0x3900] ;  /* 0x00390000c104783b */ /* 0x000eee0000004200 */
        /* <DEDUP_REMOVED lines=13> */
[----:B------:R-:W3:Y:S07]  /*cef0*/  LDSM.16.MT88.4 R4, [R194+0x5900] ;  /* 0x00590000c204783b */ /* 0x000eee0000004200 */
        /* <DEDUP_REMOVED lines=19> */
[C---:B------:R-:W-:Y:S08]  /*d030*/  HMMA.16816.F32 R96, R12.reuse, R18, R96 ;  /* 0x000000120c60723c */ /* 0x040ff00000001860 */
[C---:B--2---:R-:W-:Y:S08]  /*d040*/  HMMA.16816.F32 R100, R12.reuse, R20, R100 ;  /* 0x000000140c64723c */ /* 0x044ff00000001864 */
[C---:B------:R-:W-:Y:S08]  /*d050*/  HMMA.16816.F32 R104, R12.reuse, R22, R104 ;  /* 0x000000160c68723c */ /* 0x040ff00000001868 */
[C---:B----4-:R-:W-:Y:S08]  /*d060*/  HMMA.16816.F32 R108, R12.reuse, R24, R108 ;  /* 0x000000180c6c723c */ /* 0x050ff0000000186c */
[C---:B------:R-:W-:Y:S08]  /*d070*/  HMMA.16816.F32 R112, R12.reuse, R26, R112 ;  /* 0x0000001a0c70723c */ /* 0x040ff00000001870 */
[C---:B---3--:R-:W-:Y:S07]  /*d080*/  HMMA.16816.F32 R116, R12.reuse, R4, R116 ;  /* 0x000000040c74723c */ /* 0x048fee0000001874 */
[----:B------:R-:W-:Y:S01]  /*d090*/  FADD.FTZ R4, R159, R0 ;  /* 0x000000009f047221 */ /* 0x000fe20000010000 */
[C---:B------:R-:W-:Y:S04]  /*d0a0*/  HMMA.16816.F32 R120, R12.reuse, R6, R120 ;  /* 0x000000060c78723c */ /* 0x040fe80000001878 */
[----:B------:R-:W-:Y:S02]  /*d0b0*/  FADD.FTZ R0, R168, R2 ;  /* 0x00000002a8007221 */ /* 0x000fe40000010000 */
[----:B------:R-:W-:Y:S01]  /*d0c0*/  FADD.FTZ R4, R158, R4 ;  /* 0x000000049e047221 */ /* 0x000fe20000010000 */
[----:B------:R-:W-:Y:S01]  /*d0d0*/  MOV R158, R3 ;  /* 0x00000003009e7202 */ /* 0x000fe20000000f00 */
[C---:B-----5:R-:W-:Y:S04]  /*d0e0*/  HMMA.16816.F32 R124, R12.reuse, R8, R124 ;  /* 0x000000080c7c723c */ /* 0x060fe8000000187c */
[----:B------:R-:W-:Y:S02]  /*d0f0*/  FADD.FTZ R2, R32, R0 ;  /* 0x0000000020027221 */ /* 0x000fe40000010000 */
[----:B------:R-:W-:Y:S02]  /*d100*/  FADD.FTZ R0, R34, R4 ;  /* 0x0000000422007221 */ /* 0x000fe40000010000 */
[----:B------:R-:W-:Y:S04]  /*d110*/  HMMA.16816.F32 R128, R12, R10, R128 ;  /* 0x0000000a0c80723c */ /* 0x000fe80000001880 */
[----:B------:R-:W-:Y:S02]  /*d120*/  FADD.FTZ R243, R33, R2 ;  /* 0x0000000221f37221 */ /* 0x000fe40000010000 */
[----:B------:R-:W-:Y:S01]  /*d130*/  FADD.FTZ R244, R157, R0 ;  /* 0x000000009df47221 */ /* 0x000fe20000010000 */
[----:B------:R-:W-:Y:S01]  /*d140*/  MOV R157, R156 ;  /* 0x0000009c009d7202 */ /* 0x000fe20000000f00 */
[----:B------:R-:W-:-:S05]  /*d150*/  @P0 BRA `(.L_x_2428) ;  /* 0xffffccc000000947 */ /* 0x000fca000383ffff */
.L_x_2427:
        /* <DEDUP_REMOVED lines=29> */
.L_x_2438:
[----:B------:R-:W2:Y:S01]  /*d330*/  LDL.64 R8, [R1+0x8] ;  /* 0x0000080001087983 */ /* 0x000ea20000100a00 */
[----:B------:R-:W-:Y:S01]  /*d340*/  IMAD.MOV.U32 R3, RZ, RZ, 0x6 ;  /* 0x00000006ff037424 */ /* 0x000fe200078e00ff */
[----:B------:R-:W-:Y:S01]  /*d350*/  SHF.R.S32.HI R2, RZ, 0x1f, R219 ;  /* 0x0000001fff027819 */ /* 0x000fe200000114db */
[----:B------:R-:W-:Y:S01]  /*d360*/  IMAD.MOV.U32 R0, RZ, RZ, c[0x0][0x208] ;  /* 0x00008200ff007624 */ /* 0x000fe200078e00ff */
[----:B------:R-:W3:Y:S01]  /*d370*/  LDL.64 R10, [R1+0x30] ;  /* 0x00003000010a7983 */ /* 0x000ee20000100a00 */
[----:B------:R-:W-:Y:S01]  /*d380*/  IMAD.MOV.U32 R16, RZ, RZ, c[0x0][0x208] ;  /* 0x00008200ff107624 */ /* 0x000fe200078e00ff */
[----:B------:R-:W-:Y:S04]  /*d390*/  DEPBAR.LE SB0, 0x0 ;  /* 0x000080000000791a */ /* 0x000fe80000000000 */
[----:B------:R-:W-:Y:S01]  /*d3a0*/  SHF.L.U64.HI R0, R0, R3, c[0x0][0x20c] ;  /* 0x0000830000007619 */ /* 0x000fe20000010203 */
[----:B------:R-:W-:Y:S01]  /*d3b0*/  IMAD.SHL.U32 R16, R16, 0x40, RZ ;  /* 0x0000004010107824 */ /* 0x000fe200078e00ff */
[----:B------:R-:W-:Y:S01]  /*d3c0*/  BAR.SYNC.DEFER_BLOCKING 0x0 ;  /* 0x0000000000007b1d */ /* 0x000fe20000010000 */
[----:B------:R-:W-:Y:S02]  /*d3d0*/  IMAD.MOV.U32 R252, RZ, RZ, c[0x0][0x1e0] ;  /* 0x00007800fffc7624 */ /* 0x000fe400078e00ff */
[----:B------:R-:W-:Y:S02]  /*d3e0*/  IMAD R0, R0, R219, RZ ;  /* 0x000000db00007224 */ /* 0x000fe400078e02ff */
[CC--:B------:R-:W-:Y:S04]  /*d3f0*/  IMAD.WIDE.U32 R6, R219.reuse, R16.reuse, R236 ;  /* 0x00000010db067225 */ /* 0x0c0fe800078e00ec */
[-C--:B------:R-:W-:Y:S02]  /*d400*/  IMAD R0, R2, R16.reuse, R0 ;  /* 0x0000001002007224 */ /* 0x080fe400078e0200 */
[----:B------:R-:W-:Y:S04]  /*d410*/  IMAD.WIDE.U32 R2, R219, R16, R238 ;  /* 0x00000010db027225 */ /* 0x000fe800078e00ee */
[----:B------:R-:W-:Y:S02]  /*d420*/  IMAD.IADD R3, R0, 0x1, R3 ;  /* 0x0000000100037824 */ /* 0x000fe400078e0203 */
[----:B------:R-:W-:Y:S02]  /*d430*/  IMAD.MOV.U32 R240, RZ, RZ, 0x5 ;  /* 0x00000005fff07424 */ /* 0x000fe400078e00ff */
[----:B------:R-:W-:Y:S02]  /*d440*/  IMAD.MOV.U32 R159, RZ, RZ, c[0x0][0x1e0] ;  /* 0x00007800ff9f7624 */ /* 0x000fe400078e00ff */
[----:B------:R-:W-:Y:S01]  /*d450*/  IMAD.SHL.U32 R252, R252, 0x20, RZ ;  /* 0x00000020fcfc7824 */ /* 0x000fe200078e00ff */
[----:B------:R-:W-:Y:S02]  /*d460*/  LDSM.16.M88.4 R32, [R199+0x10100] ;  /* 0x01010000c720783b */ /* 0x000fe40000000200 */
[----:B------:R-:W-:Y:S02]  /*d470*/  SHF.L.U64.HI R159, R159, R240, c[0x0][0x1e4] ;  /* 0x000079009f9f7619 */ /* 0x000fe400000102f0 */
[----:B------:R-:W-:Y:S04]  /*d480*/  LDSM.16.M88.4 R24, [R192+0x9100] ;  /* 0x00910000c018783b */ /* 0x000fe80000000200 */
[----:B------:R-:W-:Y:S04]  /*d490*/  LDSM.16.M88.4 R168, [R192+0x9900] ;  /* 0x00990000c0a8783b */ /* 0x000fe80000000200 */
[----:B------:R-:W-:Y:S04]  /*d4a0*/  LDSM.16.M88.4 R172, [R200+0x10100] ;  /* 0x01010000c8ac783b */ /* 0x000fe80000000200 */
[----:B------:R-:W-:Y:S04]  /*d4b0*/  LDSM.16.M88.4 R176, [R203] ;  /* 0x00000000cbb0783b */ /* 0x000fe80000000200 */
[----:B------:R-:W-:Y:S04]  /*d4c0*/  LDSM.16.M88.4 R180, [R218] ;  /* 0x00000000dab4783b */ /* 0x000fe80000000200 */
[----:B------:R-:W-:Y:S04]  /*d4d0*/  LDSM.16.M88.4 R184, [R217] ;  /* 0x00000000d9b8783b */ /* 0x000fe80000000200 */
[----:B------:R-:W-:Y:S04]  /*d4e0*/  LDSM.16.M88.4 R188, [R216] ;  /* 0x00000000d8bc783b */ /* 0x000fe80000000200 */
[----:B------:R-:W4:Y:S01]  /*d4f0*/  LDL.64 R250, [R1+0x20] ;  /* 0x0000200001fa7983 */ /* 0x000f220000100a00 */
        /* <DEDUP_REMOVED lines=8> */
[----:B------:R-:W-:Y:S03]  /*d580*/  LEA R230, P0, R6, c[0x0][0x1f8], 0x1 ;  /* 0x00007e0006e67a11 */ /* 0x000fe600078008ff */
[----:B------:R-:W-:Y:S01]  /*d590*/  IMAD.IADD R3, R0, 0x1, R3 ;  /* 0x0000000100037824 */ /* 0x000fe200078e0203 */
[----:B------:R-:W-:Y:S01]  /*d5a0*/  LEA.HI.X R231, R6, c[0x0][0x1fc], R4, 0x1, P0 ;  /* 0x00007f0006e77a11 */ /* 0x000fe200000f0c04 */
[C---:B------:R-:W-:Y:S01]  /*d5b0*/  IMAD.WIDE.U32 R4, R219.reuse, R16, UR4 ;  /* 0x00000004db047e25 */ /* 0x040fe2000f8e0010 */
[----:B------:R-:W-:Y:S01]  /*d5c0*/  LEA R228, P0, R2, c[0x0][0x1f8], 0x1 ;  /* 0x00007e0002e47a11 */ /* 0x000fe200078008ff */
[----:B------:R-:W-:Y:S02]  /*d5d0*/  LDSM.16.M88.4 R16, [R192+0x8900] ;  /* 0x00890000c010783b */ /* 0x000fe40000000200 */
[----:B------:R-:W-:Y:S01]  /*d5e0*/  IMAD.IADD R0, R0, 0x1, R5 ;  /* 0x0000000100007824 */ /* 0x000fe200078e0205 */
[----:B------:R-:W-:Y:S02]  /*d5f0*/  LEA.HI.X R229, R2, c[0x0][0x1fc], R3, 0x1, P0 ;  /* 0x00007f0002e57a11 */ /* 0x000fe400000f0c03 */
[-C--:B---3--:R-:W-:Y:S05]  /*d600*/  IADD3 R2, P0, R10, R4.reuse, RZ ;  /* 0x000000040a027210 */ /* 0x088fea0007f1e0ff */
[----:B------:R-:W-:Y:S01]  /*d610*/  IMAD.X R3, R0, 0x1, R9, P0 ;  /* 0x0000000100037824 */ /* 0x000fe200000e0609 */
[C---:B------:R-:W-:Y:S01]  /*d620*/  LEA R226, P0, R2.reuse, c[0x0][0x1f8], 0x1 ;  /* 0x00007e0002e27a11 */ /* 0x040fe200078008ff */
[----:B------:R-:W1:Y:S03]  /*d630*/  LDSM.16.M88.4 R8, [R192+0x8100] ;  /* 0x00810000c008783b */ /* 0x000e660000000200 */
[----:B------:R-:W-:Y:S01]  /*d640*/  LEA.HI.X R227, R2, c[0x0][0x1fc], R3, 0x1, P0 ;  /* 0x00007f0002e37a11 */ /* 0x000fe200000f0c03 */
[----:B------:R-:W-:Y:S01]  /*d650*/  @!PT LDS RZ, [RZ] ;  /* 0x00000000fffff984 */ /* 0x000fe20000000800 */
[----:B------:R-:W-:Y:S01]  /*d660*/  @!PT LDS RZ, [RZ] ;  /* 0x00000000fffff984 */ /* 0x000fe20000000800 */
[----:B------:R-:W-:Y:S01]  /*d670*/  @!PT LDS RZ, [RZ] ;  /* 0x00000000fffff984 */ /* 0x000fe20000000800 */
[----:B------:R2:W-:Y:S01]  /*d680*/  LDGSTS.E.BYPASS.LTC128B.128 [R233+0x100], [R14.64], !P3 ;  /* 0x001000000ee97fae */ /* 0x0005e2000d901d48 */
[-C--:B------:R-:W-:Y:S03]  /*d690*/  IADD3 R2, P0, R238, R4.reuse, RZ ;  /* 0x00000004ee027210 */ /* 0x080fe60007f1e0ff */
[----:B------:R2:W-:Y:S02]  /*d6a0*/  LDGSTS.E.BYPASS.LTC128B.128 [R233+0x2100], [R12.64], !P6 ;  /* 0x021000000ce97fae */ /* 0x0005e4000f101d48 */
[----:B------:R-:W-:Y:S01]  /*d6b0*/  IMAD.X R3, R0, 0x1, R239, P0 ;  /* 0x0000000100037824 */ /* 0x000fe200000e06ef */
[C---:B------:R-:W-:Y:S01]  /*d6c0*/  LEA R224, P0, R2.reuse, c[0x0][0x1f8], 0x1 ;  /* 0x00007e0002e07a11 */ /* 0x040fe200078008ff */
[----:B------:R3:W-:Y:S03]  /*d6d0*/  LDGSTS.E.BYPASS.LTC128B.128 [R233+0x4100], [R230.64], !P5 ;  /* 0x04100000e6e97fae */ /* 0x0007e6000e901d48 */
[----:B------:R-:W-:Y:S01]  /*d6e0*/  LEA.HI.X R225, R2, c[0x0][0x1fc], R3, 0x1, P0 ;  /* 0x00007f0002e17a11 */ /* 0x000fe200000f0c03 */
[----:B------:R3:W-:Y:S01]  /*d6f0*/  LDGSTS.E.BYPASS.LTC128B.128 [R233+0x6100], [R228.64], !P4 ;  /* 0x06100000e4e97fae */ /* 0x0007e2000e101d48 */
[-C--:B------:R-:W-:Y:S03]  /*d700*/  IADD3 R2, P0, R236, R4.reuse, RZ ;  /* 0x00000004ec027210 */ /* 0x080fe60007f1e0ff */
[----:B------:R3:W-:Y:S02]  /*d710*/  LDGSTS.E.BYPASS.LTC128B.128 [R233+0x1100], [R226.64], !P3 ;  /* 0x01100000e2e97fae */ /* 0x0007e4000d901d48 */
[----:B------:R-:W-:Y:S01]  /*d720*/  IMAD.X R3, R0, 0x1, R237, P0 ;  /* 0x0000000100037824 */ /* 0x000fe200000e06ed */
[C---:B------:R-:W-:Y:S01]  /*d730*/  LEA R222, P0, R2.reuse, c[0x0][0x1f8], 0x1 ;  /* 0x00007e0002de7a11 */ /* 0x040fe200078008ff */
[----:B------:R5:W-:Y:S03]  /*d740*/  LDGSTS.E.BYPASS.LTC128B.128 [R233+0x3100], [R224.64], !P6 ;  /* 0x03100000e0e97fae */ /* 0x000be6000f101d48 */
[----:B------:R-:W-:Y:S02]  /*d750*/  LEA.HI.X R223, R2, c[0x0][0x1fc], R3, 0x1, P0 ;  /* 0x00007f0002df7a11 */ /* 0x000fe400000f0c03 */
[----:B------:R-:W-:Y:S03]  /*d760*/  IADD3 R4, P0, R234, R4, RZ ;  /* 0x00000004ea047210 */ /* 0x000fe60007f1e0ff */
[----:B------:R3:W-:Y:S02]  /*d770*/  LDGSTS.E.BYPASS.LTC128B.128 [R233+0x5100], [R222.64], !P5 ;  /* 0x05100000dee97fae */ /* 0x0007e4000e901d48 */
[----:B------:R-:W-:Y:S01]  /*d780*/  IMAD.X R0, R0, 0x1, R235, P0 ;  /* 0x0000000100007824 */ /* 0x000fe200000e06eb */
[C---:B------:R-:W-:Y:S04]  /*d790*/  LEA R220, P0, R4.reuse, c[0x0][0x1f8], 0x1 ;  /* 0x00007e0004dc7a11 */ /* 0x040fe800078008ff */
[----:B------:R-:W-:Y:S02]  /*d7a0*/  LEA.HI.X R221, R4, c[0x0][0x1fc], R0, 0x1, P0 ;  /* 0x00007f0004dd7a11 */ /* 0x000fe400000f0c00 */
[C---:B-1----:R-:W-:Y:S03]  /*d7b0*/  HMMA.16816.F32 R4, R32.reuse, R8, RZ ;  /* 0x000000082004723c */ /* 0x042fe600000018ff */
[----:B------:R3:W-:Y:S01]  /*d7c0*/  LDGSTS.E.BYPASS.LTC128B.128 [R233+0x7100], [R220.64], !P4 ;  /* 0x07100000dce97fae */ /* 0x0007e2000e101d48 */
[C---:B------:R-:W-:Y:S03]  /*d7d0*/  ISETP.GT.AND P0, PT, R219.reuse, R232, PT ;  /* 0x000000e8db00720c */ /* 0x040fe60003f04270 */
[----:B------:R-:W0:Y:S01]  /*d7e0*/  LDGDEPBAR ;  /* 0x00000000000079af */ /* 0x000e220000000000 */
[C---:B------:R-:W-:Y:S03]  /*d7f0*/  HMMA.16816.F32 R8, R32.reuse, R10, RZ ;  /* 0x0000000a2008723c */ /* 0x040fe600000018ff */
[----:B-----5:R-:W5:Y:S01]  /*d800*/  LDL R224, [R1+0x4] ;  /* 0x0000040001e07983 */ /* 0x020f620000100800 */
[----:B------:R-:W-:Y:S04]  /*d810*/  IMAD.MOV.U32 R225, RZ, RZ, 0x1 ;  /* 0x00000001ffe17424 */ /* 0x000fe800078e00ff */
[C---:B--2---:R-:W-:Y:S08]  /*d820*/  HMMA.16816.F32 R12, R32.reuse, R16, RZ ;  /* 0x00000010200c723c */ /* 0x044ff000000018ff */
[C---:B------:R-:W-:Y:S08]  /*d830*/  HMMA.16816.F32 R16, R32.reuse, R18, RZ ;  /* 0x000000122010723c */ /* 0x040ff000000018ff */
[C---:B------:R-:W-:Y:S08]  /*d840*/  HMMA.16816.F32 R20, R32.reuse, R24, RZ ;  /* 0x000000182014723c */ /* 0x040ff000000018ff */
[C---:B------:R-:W-:Y:S08]  /*d850*/  HMMA.16816.F32 R24, R32.reuse, R26, RZ ;  /* 0x0000001a2018723c */ /* 0x040ff000000018ff */
[C---:B------:R-:W-:Y:S07]  /*d860*/  HMMA.16816.F32 R28, R32.reuse, R168, RZ ;  /* 0x000000a8201c723c */ /* 0x040fee00000018ff */
[----:B------:R-:W-:Y:S01]  /*d870*/  @P0 IADD3 R168, R219, -0x1, RZ ;  /* 0xffffffffdba80810 */ /* 0x000fe20007ffe0ff */
[----:B------:R-:W-:Y:S01]  /*d880*/  HMMA.16816.F32 R32, R32, R170, RZ ;  /* 0x000000aa2020723c */ /* 0x000fe200000018ff */
[----:B------:R-:W2:Y:S03]  /*d890*/  LDL.64 R170, [R1+0x28] ;  /* 0x0000280001aa7983 */ /* 0x000ea60000100a00 */
[----:B------:R-:W-:Y:S04]  /*d8a0*/  @P0 SHF.R.S32.HI R0, RZ, 0x1f, R168 ;  /* 0x0000001fff000819 */ /* 0x000fe800000114a8 */
[C---:B------:R-:W-:Y:S05]  /*d8b0*/  HMMA.16816.F32 R4, R172.reuse, R176, R4 ;  /* 0x000000b0ac04723c */ /* 0x040fea0000001804 */
[----:B------:R-:W-:Y:S03]  /*d8c0*/  @P0 IMAD R0, R0, c[0x0][0x1e0], RZ ;  /* 0x0000780000000a24 */ /* 0x000fe600078e02ff */
[C---:B------:R-:W-:Y:S04]  /*d8d0*/  HMMA.16816.F32 R8, R172.reuse, R178, R8 ;  /* 0x000000b2ac08723c */ /* 0x040fe80000001808 */
[C---:B------:R-:W-:Y:S02]  /*d8e0*/  @P0 IMAD R0, R168.reuse, c[0x0][0x1e4], R0 ;  /* 0x00007900a8000a24 */ /* 0x040fe400078e0200 */
[----:B------:R-:W-:Y:S02]  /*d8f0*/  @P0 IMAD.WIDE.U32 R168, R168, c[0x0][0x1e0], RZ ;  /* 0x00007800a8a80a25 */ /* 0x000fe400078e00ff */
[C---:B------:R-:W-:Y:S04]  /*d900*/  HMMA.16816.F32 R12, R172.reuse, R180, R12 ;  /* 0x000000b4ac0c723c */ /* 0x040fe8000000180c */
[----:B------:R-:W-:Y:S02]  /*d910*/  @P0 IMAD.IADD R0, R169, 0x1, R0 ;  /* 0x00000001a9000824 */ /* 0x000fe400078e0200 */
[C---:B------:R-:W-:Y:S02]  /*d920*/  @P0 IMAD.SHL.U32 R2, R168.reuse, 0x40, RZ ;  /* 0x00000040a8020824 */ /* 0x040fe400078e00ff */
[C---:B------:R-:W-:Y:S04]  /*d930*/  HMMA.16816.F32 R16, R172.reuse, R182, R16 ;  /* 0x000000b6ac10723c */ /* 0x040fe80000001810 */
[----:B------:R-:W-:Y:S04]  /*d940*/  @P0 SHF.L.U64.HI R0, R168, 0x6, R0 ;  /* 0x00000006a8000819 */ /* 0x000fe80000010200 */
[C---:B------:R-:W-:Y:S08]  /*d950*/  HMMA.16816.F32 R20, R172.reuse, R184, R20 ;  /* 0x000000b8ac14723c */ /* 0x040ff00000001814 */
[C---:B------:R-:W-:Y:S08]  /*d960*/  HMMA.16816.F32 R24, R172.reuse, R186, R24 ;  /* 0x000000baac18723c */ /* 0x040ff00000001818 */
[C---:B------:R-:W-:Y:S08]  /*d970*/  HMMA.16816.F32 R28, R172.reuse, R188, R28 ;  /* 0x000000bcac1c723c */ /* 0x040ff0000000181c */
[----:B------:R-:W-:Y:S01]  /*d980*/  HMMA.16816.F32 R32, R172, R190, R32 ;  /* 0x000000beac20723c */ /* 0x000fe20000001820 */
[----:B------:R-:W-:Y:S03]  /*d990*/  LDSM.16.M88.4 R172, [R198+0x8100] ;  /* 0x00810000c6ac783b */ /* 0x000fe60000000200 */
[----:B--2---:R-:W-:Y:S05]  /*d9a0*/  @P0 IADD3 R3, P1, R2, R170, RZ ;  /* 0x000000aa02030210 */ /* 0x004fea0007f3e0ff */
[----:B----4-:R-:W-:Y:S03]  /*d9b0*/  @P0 IMAD.X R156, R0, 0x1, R251, P1 ;  /* 0x00000001009c0824 */ /* 0x010fe600008e06fb */
[C---:B------:R-:W-:Y:S04]  /*d9c0*/  @P0 LEA R176, P1, R3.reuse, c[0x0][0x1c8], 0x1 ;  /* 0x0000720003b00a11 */ /* 0x040fe800078208ff */
[----:B------:R-:W-:Y:S02]  /*d9d0*/  @P0 LEA.HI.X R177, R3, c[0x0][0x1cc], R156, 0x1, P1 ;  /* 0x0000730003b10a11 */ /* 0x000fe400008f0c9c */
[----:B------:R-:W-:Y:S05]  /*d9e0*/  @P0 IADD3 R3, P1, R2, R248, RZ ;  /* 0x000000f802030210 */ /* 0x000fea0007f3e0ff */
[----:B------:R-:W-:Y:S01]  /*d9f0*/  @P0 IMAD.X R156, R0, 0x1, R247, P1 ;  /* 0x00000001009c0824 */ /* 0x000fe200008e06f7 */
        /* <DEDUP_REMOVED lines=12> */
[----:B------:R-:W-:Y:S01]  /*dac0*/  @P0 IADD3 R0, P1, R156, R170, RZ ;  /* 0x000000aa9c000210 */ /* 0x000fe20007f3e0ff */
[----:B------:R-:W-:Y:S01]  /*dad0*/  IMAD.MOV.U32 R159, RZ, RZ, c[0x0][0x2c4] ;  /* 0x0000b100ff9f7624 */ /* 0x000fe200078e00ff */
[----:B------:R-:W1:Y:S03]  /*dae0*/  LDSM.16.M88.4 R168, [R202+0x10100] ;  /* 0x01010000caa8783b */ /* 0x000e660000000200 */
[----:B------:R-:W-:Y:S01]  /*daf0*/  @P0 IMAD.X R2, R3, 0x1, R251, P1 ;  /* 0x0000000103020824 */ /* 0x000fe200008e06fb */
[----:B------:R-:W-:Y:S02]  /*db00*/  ISETP.NE.AND P2, PT, R159, 0x1, PT ;  /* 0x000000019f00780c */ /* 0x000fe40003f45270 */
[----:B------:R3:W2:Y:S01]  /*db10*/  LDL R159, [R1+0x3c] ;  /* 0x00003c00019f7983 */ /* 0x0006a20000100800 */
[C---:B------:R-:W-:Y:S04]  /*db20*/  @P0 LEA R180, P1, R0.reuse, c[0x0][0x1c8], 0x1 ;  /* 0x0000720000b40a11 */ /* 0x040fe800078208ff */
[----:B------:R-:W-:Y:S02]  /*db30*/  @P0 LEA.HI.X R181, R0, c[0x0][0x1cc], R2, 0x1, P1 ;  /* 0x0000730000b50a11 */ /* 0x000fe400008f0c02 */
[----:B------:R-:W-:Y:S05]  /*db40*/  @P0 IADD3 R0, P1, R156, R248, RZ ;  /* 0x000000f89c000210 */ /* 0x000fea0007f3e0ff */
[C---:B------:R-:W-:Y:S01]  /*db50*/  @P0 IMAD.X R2, R3.reuse, 0x1, R247, P1 ;  /* 0x0000000103020824 */ /* 0x040fe200008e06f7 */
[C---:B------:R-:W-:Y:S04]  /*db60*/  @P0 LEA R182, P1, R0.reuse, c[0x0][0x1c8], 0x1 ;  /* 0x0000720000b60a11 */ /* 0x040fe800078208ff */
[----:B------:R-:W-:Y:S02]  /*db70*/  @P0 LEA.HI.X R183, R0, c[0x0][0x1cc], R2, 0x1, P1 ;  /* 0x0000730000b70a11 */ /* 0x000fe400008f0c02 */
[----:B------:R-:W-:Y:S05]  /*db80*/  @P0 IADD3 R0, P1, R156, R246, RZ ;  /* 0x000000f69c000210 */ /* 0x000fea0007f3e0ff */
[----:B------:R-:W-:Y:S01]  /*db90*/  @P0 IMAD.X R2, R3, 0x1, R245, P1 ;  /* 0x0000000103020824 */ /* 0x000fe200008e06f5 */
[C---:B------:R-:W-:Y:S04]  /*dba0*/  @P0 LEA R178, P1, R0.reuse, c[0x0][0x1c8], 0x1 ;  /* 0x0000720000b20a11 */ /* 0x040fe800078208ff */
[----:B------:R-:W-:Y:S02]  /*dbb0*/  @P0 LEA.HI.X R179, R0, c[0x0][0x1cc], R2, 0x1, P1 ;  /* 0x0000730000b30a11 */ /* 0x000fe400008f0c02 */
[----:B------:R-:W-:Y:S01]  /*dbc0*/  @P0 IADD3 R0, P1, R156, R242, RZ ;  /* 0x000000f29c000210 */ /* 0x000fe20007f3e0ff */
[----:B------:R-:W-:Y:S01]  /*dbd0*/  IMAD.SHL.U32 R156, R219, 0x40, RZ ;  /* 0x00000040db9c7824 */ /* 0x000fe200078e00ff */
[C---:B-1----:R-:W-:Y:S05]  /*dbe0*/  HMMA.16816.F32 R4, R168.reuse, R172, R4 ;  /* 0x000000aca804723c */ /* 0x042fea0000001804 */
[----:B------:R-:W-:Y:S03]  /*dbf0*/  @P0 IMAD.X R2, R3, 0x1, R241, P1 ;  /* 0x0000000103020824 */ /* 0x000fe600008e06f1 */
        /* <DEDUP_REMOVED lines=10> */
[----:B------:R-:W-:Y:S04]  /*dca0*/  LDSM.16.M88.4 R168, [R201+0x10100] ;  /* 0x01010000c9a8783b */ /* 0x000fe80000000200 */
[----:B------:R-:W1:Y:S03]  /*dcb0*/  LDSM.16.M88.4 R172, [R197] ;  /* 0x00000000c5ac783b */ /* 0x000e660000000200 */
[C---:B-1----:R-:W-:Y:S08]  /*dcc0*/  HMMA.16816.F32 R4, R168.reuse, R172, R4 ;  /* 0x000000aca804723c */ /* 0x042ff00000001804 */
[C---:B------:R-:W-:Y:S01]  /*dcd0*/  HMMA.16816.F32 R8, R168.reuse, R174, R8 ;  /* 0x000000aea808723c */ /* 0x040fe20000001808 */
[----:B------:R-:W1:Y:S07]  /*dce0*/  LDSM.16.M88.4 R172, [R197+0x800] ;  /* 0x00080000c5ac783b */ /* 0x000e6e0000000200 */
[C---:B-1----:R-:W-:Y:S08]  /*dcf0*/  HMMA.16816.F32 R12, R168.reuse, R172, R12 ;  /* 0x000000aca80c723c */ /* 0x042ff0000000180c */
[C---:B------:R-:W-:Y:S01]  /*dd00*/  HMMA.16816.F32 R16, R168.reuse, R174, R16 ;  /* 0x000000aea810723c */ /* 0x040fe20000001810 */
[----:B------:R-:W1:Y:S03]  /*dd10*/  LDSM.16.M88.4 R172, [R197+0x1000] ;  /* 0x00100000c5ac783b */ /* 0x000e660000000200 */
[----:B--2---:R-:W-:Y:S02]  /*dd20*/  @P2 SHF.R.U32.HI R159, RZ, c[0x0][0x2cc], R249 ;  /* 0x0000b300ff9f2a19 */ /* 0x004fe400000116f9 */
[----:B------:R-:W-:Y:S03]  /*dd30*/  ISETP.LE.AND P2, PT, R225, c[0x0][0x32c], PT ;  /* 0x0000cb00e1007a0c */ /* 0x000fe60003f43270 */
[----:B------:R-:W-:Y:S01]  /*dd40*/  SHFL.IDX PT, R3, R159, RZ, 0x1c1f ;  /* 0x001c1fff9f037589 */ /* 0x000fe200000e0000 */
[C---:B-1----:R-:W-:Y:S08]  /*dd50*/  HMMA.16816.F32 R20, R168.reuse, R172, R20 ;  /* 0x000000aca814723c */ /* 0x042ff00000001814 */
[C---:B------:R-:W-:Y:S01]  /*dd60*/  HMMA.16816.F32 R24, R168.reuse, R174, R24 ;  /* 0x000000aea818723c */ /* 0x040fe20000001818 */
[----:B------:R-:W1:Y:S07]  /*dd70*/  LDSM.16.M88.4 R172, [R197+0x1800] ;  /* 0x00180000c5ac783b */ /* 0x000e6e0000000200 */
[C---:B-1----:R-:W-:Y:S08]  /*dd80*/  HMMA.16816.F32 R28, R168.reuse, R172, R28 ;  /* 0x000000aca81c723c */ /* 0x042ff0000000181c */
[----:B------:R-:W-:Y:S01]  /*dd90*/  HMMA.16816.F32 R32, R168, R174, R32 ;  /* 0x000000aea820723c */ /* 0x000fe20000001820 */
[----:B------:R-:W-:Y:S04]  /*dda0*/  LDSM.16.M88.4 R168, [R199+0x14100] ;  /* 0x01410000c7a8783b */ /* 0x000fe80000000200 */
[----:B------:R-:W1:Y:S03]  /*ddb0*/  LDSM.16.M88.4 R172, [R192+0xa100] ;  /* 0x00a10000c0ac783b */ /* 0x000e660000000200 */
        /* <DEDUP_REMOVED lines=152> */
[----:B------:R-:W-:Y:S04]  /*e740*/  DEPBAR.LE SB0, 0x0 ;  /* 0x000080000000791a */ /* 0x000fe80000000000 */
[----:B------:R-:W-:Y:S06]  /*e750*/  BAR.SYNC.DEFER_BLOCKING 0x0 ;  /* 0x0000000000007b1d */ /* 0x000fec0000010000 */
[----:B------:R-:W-:Y:S01]  /*e760*/  @!PT LDS RZ, [RZ] ;  /* 0x00000000fffff984 */ /* 0x000fe20000000800 */
[----:B------:R-:W-:Y:S01]  /*e770*/  @!PT LDS RZ, [RZ] ;  /* 0x00000000fffff984 */ /* 0x000fe20000000800 */
[----:B------:R-:W-:Y:S01]  /*e780*/  @!PT LDS RZ, [RZ] ;  /* 0x00000000fffff984 */ /* 0x000fe20000000800 */
[----:B------:R2:W-:Y:S04]  /*e790*/  @P0 LDGSTS.E.BYPASS.LTC128B.128 [R233+0x8100], [R176.64], !P3 ;  /* 0x08100000b0e90fae */ /* 0x0005e8000d901d48 */
[----:B------:R3:W-:Y:S04]  /*e7a0*/  @P0 LDGSTS.E.BYPASS.LTC128B.128 [R233+0xa100], [R188.64], !P6 ;  /* 0x0a100000bce90fae */ /* 0x0007e8000f101d48 */
[----:B------:R3:W-:Y:S01]  /*e7b0*/  @P0 LDGSTS.E.BYPASS.LTC128B.128 [R233+0xc100], [R186.64], !P5 ;  /* 0x0c100000bae90fae */ /* 0x0007e2000e901d48 */
[C---:B-1----:R-:W-:Y:S03]  /*e7c0*/  HMMA.16816.F32 R28, R168.reuse, R172, R28 ;  /* 0x000000aca81c723c */ /* 0x042fe6000000181c */
[----:B------:R3:W-:Y:S04]  /*e7d0*/  @P0 LDGSTS.E.BYPASS.LTC128B.128 [R233+0xe100], [R184.64], !P4 ;  /* 0x0e100000b8e90fae */ /* 0x0007e8000e101d48 */
[----:B------:R3:W-:Y:S01]  /*e7e0*/  @P0 LDGSTS.E.BYPASS.LTC128B.128 [R233+0x9100], [R180.64], !P3 ;  /* 0x09100000b4e90fae */ /* 0x0007e2000d901d48 */
[----:B------:R-:W-:Y:S03]  /*e7f0*/  HMMA.16816.F32 R32, R168, R174, R32 ;  /* 0x000000aea820723c */ /* 0x000fe60000001820 */
[----:B------:R3:W-:Y:S04]  /*e800*/  @P0 LDGSTS.E.BYPASS.LTC128B.128 [R233+0xb100], [R182.64], !P6 ;  /* 0x0b100000b6e90fae */ /* 0x0007e8000f101d48 */
[----:B------:R3:W-:Y:S01]  /*e810*/  @P0 LDGSTS.E.BYPASS.LTC128B.128 [R233+0xd100], [R178.64], !P5 ;  /* 0x0d100000b2e90fae */ /* 0x0007e2000e901d48 */
[C---:B--2---:R-:W-:Y:S04]  /*e820*/  @P0 LEA R176, P1, R0.reuse, c[0x0][0x1c8], 0x1 ;  /* 0x0000720000b00a11 */ /* 0x044fe800078208ff */
[----:B------:R-:W-:Y:S02]  /*e830*/  @P0 LEA.HI.X R177, R0, c[0x0][0x1cc], R2, 0x1, P1 ;  /* 0x0000730000b10a11 */ /* 0x000fe400008f0c02 */
[----:B-----5:R-:W-:Y:S03]  /*e840*/  IADD3 R0, -R224, 0x1, -R156 ;  /* 0x00000001e0007810 */ /* 0x020fe60007ffe99c */
[----:B------:R3:W-:Y:S01]  /*e850*/  @P0 LDGSTS.E.BYPASS.LTC128B.128 [R233+0xf100], [R176.64], !P4 ;  /* 0x0f100000b0e90fae */ /* 0x0007e2000e101d48 */
[----:B------:R-:W-:Y:S03]  /*e860*/  IADD3 R0, R0, c[0x0][0x1d0], RZ ;  /* 0x0000740000007a10 */ /* 0x000fe60007ffe0ff */
[----:B------:R-:W0:Y:S01]  /*e870*/  LDGDEPBAR ;  /* 0x00000000000079af */ /* 0x000e220000000000 */
[----:B------:R-:W-:Y:S04]  /*e880*/  IADD3 R0, R0, -c[0x0][0x168], RZ ;  /* 0x80005a0000007a10 */ /* 0x000fe80007ffe0ff */
[C---:B------:R-:W-:Y:S02]  /*e890*/  IADD3 R169, R0.reuse, c[0x0][0x328], RZ ;  /* 0x0000ca0000a97a10 */ /* 0x040fe40007ffe0ff */
[----:B------:R-:W-:Y:S03]  /*e8a0*/  IADD3 R168, R0, UR6, RZ ;  /* 0x0000000600a87c10 */ /* 0x000fe6000fffe0ff */
[--C-:B------:R-:W-:Y:S02]  /*e8b0*/  IMAD.IADD R2, R169, 0x1, R3.reuse ;  /* 0x00000001a9027824 */ /* 0x100fe400078e0203 */
        /* <DEDUP_REMOVED lines=16> */
.L_x_2432:
[----:B------:R-:W-:Y:S04]  /*e9c0*/  MOV R170, c[0x0][0x32c] ;  /* 0x0000cb0000aa7a02 */ /* 0x000fe80000000f00 */
[----:B------:R-:W-:Y:S11]  /*e9d0*/  ISETP.NE.AND P0, PT, R170, 0x1, PT ;  /* 0x00000001aa00780c */ /* 0x000ff60003f05270 */
[----:B------:R-:W-:Y:S02]  /*e9e0*/  @!UPT UIADD3 URZ, URZ, URZ, URZ ;  /* 0x0000003f3f3ff290 */ /* 0x000fe4000fffe03f */
[----:B------:R-:W-:Y:S05]  /*e9f0*/  @P0 IMAD.HI.U32 R170, R3, c[0x0][0x330], RZ ;  /* 0x0000cc0003aa0a27 */ /* 0x000fea00078e00ff */
[----:B------:R-:W-:Y:S02]  /*ea00*/  @P0 SHF.R.U32.HI R3, RZ, c[0x0][0x334], R170 ;  /* 0x0000cd00ff030a19 */ /* 0x000fe400000116aa */
.L_x_2433:
[----:B------:R-:W-:Y:S05]  /*ea10*/  BSYNC B0 ;  /* 0x0000000000007941 */ /* 0x000fea0003800000 */
.L_x_2431:
[----:B------:R-:W-:Y:S04]  /*ea20*/  IMAD R3, R3, c[0x0][0x32c], -R156 ;  /* 0x0000cb0003037a24 */ /* 0x000fe800078e0a9c */
[----:B------:R-:W-:Y:S05]  /*ea30*/  IMAD.IADD R3, R3, 0x1, -R224 ;  /* 0x0000000103037824 */ /* 0x000fea00078e0ae0 */
[----:B------:R-:W-:Y:S02]  /*ea40*/  IADD3 R170, R3, c[0x0][0x32c], RZ ;  /* 0x0000cb0003aa7a10 */ /* 0x000fe40007ffe0ff */
[----:B------:R-:W-:Y:S02]  /*ea50*/  IMNMX R0, R0, R3, !PT ;  /* 0x0000000300007217 */ /* 0x000fe40007800200 */
[----:B------:R-:W-:Y:S02]  /*ea60*/  IMNMX R2, R2, R170, PT ;  /* 0x000000aa02027217 */ /* 0x000fe40003800200 */
.L_x_2430:
[----:B------:R-:W-:Y:S01]  /*ea70*/  ISETP.GT.AND P1, PT, R219, -0x1, PT ;  /* 0xffffffffdb00780c */ /* 0x000fe20003f24270 */
        /* <DEDUP_REMOVED lines=30> */
[----:B---3--:R-:W-:Y:S02]  /*ec60*/  FSEL R177, R21, -INF , !P0 ;  /* 0xff80000015b17808 */ /* 0x008fe40004000000 */
        /* <DEDUP_REMOVED lines=35> */
.L_x_2436:
[----:B------:R-:W-:Y:S04]  /*eea0*/  MOV R12, c[0x0][0x32c] ;  /* 0x0000cb00000c7a02 */ /* 0x000fe80000000f00 */
[----:B------:R-:W-:Y:S11]  /*eeb0*/  ISETP.NE.AND P0, PT, R12, 0x1, PT ;  /* 0x000000010c00780c */ /* 0x000ff60003f05270 */
[----:B------:R-:W-:Y:S02]  /*eec0*/  @!UPT UIADD3 URZ, URZ, URZ, URZ ;  /* 0x0000003f3f3ff290 */ /* 0x000fe4000fffe03f */
[----:B------:R-:W-:Y:S05]  /*eed0*/  @P0 IMAD.HI.U32 R12, R3, c[0x0][0x330], RZ ;  /* 0x0000cc00030c0a27 */ /* 0x000fea00078e00ff */
[----:B------:R-:W-:Y:S02]  /*eee0*/  @P0 SHF.R.U32.HI R3, RZ, c[0x0][0x334], R12 ;  /* 0x0000cd00ff030a19 */ /* 0x000fe4000001160c */
.L_x_2437:
[----:B------:R-:W-:Y:S05]  /*eef0*/  BSYNC B0 ;  /* 0x0000000000007941 */ /* 0x000fea0003800000 */
.L_x_2435:
[----:B------:R-:W-:Y:S04]  /*ef00*/  IMAD R156, R3, c[0x0][0x32c], -R156 ;  /* 0x0000cb00039c7a24 */ /* 0x000fe800078e0a9c */
[----:B------:R-:W-:Y:S05]  /*ef10*/  IMAD.IADD R156, R156, 0x1, -R224 ;  /* 0x000000019c9c7824 */ /* 0x000fea00078e0ae0 */
[----:B------:R-:W-:Y:S02]  /*ef20*/  IADD3 R3, R156, c[0x0][0x32c], RZ ;  /* 0x0000cb009c037a10 */ /* 0x000fe40007ffe0ff */
[----:B------:R-:W-:Y:S02]  /*ef30*/  IMNMX R0, R0, R156, !PT ;  /* 0x0000009c00007217 */ /* 0x000fe40007800200 */
[----:B------:R-:W-:Y:S02]  /*ef40*/  IMNMX R2, R2, R3, PT ;  /* 0x0000000302027217 */ /* 0x000fe40003800200 */
.L_x_2434:
        /* <DEDUP_REMOVED lines=67> */
[----:B------:R-:W-:Y:S01]  /*f380*/  SHFL.BFLY PT, R13, R3, 0x2, 0x1f ;  /* 0x0c401f00030d7f89 */ /* 0x000fe200000e0000 */
        /* <DEDUP_REMOVED lines=18> */
[----:B------:R-:W-:Y:S05]  /*f4b0*/  FMNMX.FTZ R3, R3, R13, !PT ;  /* 0x0000000d03037209 */ /* 0x000fea0007810000 */
        /* <DEDUP_REMOVED lines=13> */
[--C-:B------:R-:W-:Y:S02]  /*f590*/  FFMA.FTZ R5, R5, c[0x0][0x2d0], -R13.reuse ;  /* 0x0000b40005057a23 */ /* 0x100fe4000001080d */
[--C-:B------:R-:W-:Y:S01]  /*f5a0*/  FFMA.FTZ R15, R170, c[0x0][0x2d0], -R13.reuse ;  /* 0x0000b400aa0f7a23 */ /* 0x100fe2000001080d */
[----:B-1----:R-:W-:Y:S04]  /*f5b0*/  FMNMX.FTZ R3, R2, R3, !PT ;  /* 0x0000000302037209 */ /* 0x002fe80007810000 */
        /* <DEDUP_REMOVED lines=8> */
[----:B------:R-:W-:Y:S02]  /*f640*/  FFMA.FTZ R7, R7, c[0x0][0x2d0], -R14 ;  /* 0x0000b40007077a23 */ /* 0x000fe4000001080e */
[----:B------:R-:W-:Y:S01]  /*f650*/  MUFU.EX2 R191, R10 ;  /* 0x0000000a00bf7308 */ /* 0x000fe20000000800 */
        /* <DEDUP_REMOVED lines=39> */
[C---:B------:R-:W-:Y:S02]  /*f8d0*/  FMUL.FTZ R143, R0.reuse, R143 ;  /* 0x0000008f008f7220 */ /* 0x040fe40000410000 */
[----:B------:R-:W-:Y:S01]  /*f8e0*/  FMUL.FTZ R146, R0, R146 ;  /* 0x0000009200927220 */ /* 0x000fe20000410000 */
[----:B-1----:R-:W-:Y:S01]  /*f8f0*/  F2FP.PACK_AB R16, R240, R229 ;  /* 0x000000e5f010723e */ /* 0x002fe200000000ff */
[----:B------:R-:W-:Y:S02]  /*f900*/  FMUL.FTZ R5, R2, R161 ;  /* 0x000000a102057220 */ /* 0x000fe40000410000 */
[C---:B------:R-:W-:Y:S02]  /*f910*/  FMUL.FTZ R147, R0.reuse, R147 ;  /* 0x0000009300937220 */ /* 0x040fe40000410000 */
[C---:B------:R-:W-:Y:S01]  /*f920*/  FMUL.FTZ R150, R0.reuse, R150 ;  /* 0x0000009600967220 */ /* 0x040fe20000410000 */
[----:B------:R1:W-:Y:S01]  /*f930*/  MUFU.EX2 R228, R15 ;  /* 0x0000000f00e47308 */ /* 0x0003e20000000800 */
        /* <DEDUP_REMOVED lines=8> */
[C---:B------:R-:W-:Y:S02]  /*f9c0*/  FMUL.FTZ R7, R0.reuse, R163 ;  /* 0x000000a300077220 */ /* 0x040fe40000410000 */
[----:B------:R-:W-:Y:S02]  /*f9d0*/  FMUL.FTZ R43, R0, R43 ;  /* 0x0000002b002b7220 */ /* 0x000fe40000410000 */
[C---:B------:R-:W-:Y:S02]  /*f9e0*/  FMUL.FTZ R44, R2.reuse, R44 ;  /* 0x0000002c022c7220 */ /* 0x040fe40000410000 */
[----:B------:R-:W-:Y:S01]  /*f9f0*/  FMUL.FTZ R45, R2, R45 ;  /* 0x0000002d022d7220 */ /* 0x000fe20000410000 */
[C---:B------:R-:W-:Y:S05]  /*fa00*/  HMMA.16816.F32 R4, R16.reuse, R20, R4 ;  /* 0x000000141004723c */ /* 0x040fea0000001804 */
[C---:B------:R-:W-:Y:S02]  /*fa10*/  FMUL.FTZ R46, R0.reuse, R46 ;  /* 0x0000002e002e7220 */ /* 0x040fe40000410000 */
[----:B------:R-:W-:Y:S01]  /*fa20*/  FMUL.FTZ R47, R0, R47 ;  /* 0x0000002f002f7220 */ /* 0x000fe20000410000 */
[C---:B------:R-:W-:Y:S01]  /*fa30*/  HMMA.16816.F32 R8, R16.reuse, R22, R8 ;  /* 0x000000161008723c */ /* 0x040fe20000001808 */
[----:B------:R-:W2:Y:S03]  /*fa40*/  LDSM.16.MT88.4 R20, [R195+0x100] ;  /* 0x00010000c314783b */ /* 0x000ea60000004200 */
        /* <DEDUP_REMOVED lines=17> */
[C---:B--2---:R-:W-:Y:S03]  /*fb60*/  HMMA.16816.F32 R148, R16.reuse, R20, R148 ;  /* 0x000000141094723c */ /* 0x044fe60000001894 */
[----:B------:R-:W-:Y:S02]  /*fb70*/  FMUL.FTZ R59, R0, R59 ;  /* 0x0000003b003b7220 */ /* 0x000fe40000410000 */
[C---:B------:R-:W-:Y:S02]  /*fb80*/  FMUL.FTZ R60, R2.reuse, R60 ;  /* 0x0000003c023c7220 */ /* 0x040fe40000410000 */
[----:B------:R-:W-:Y:S01]  /*fb90*/  FMUL.FTZ R61, R2, R61 ;  /* 0x0000003d023d7220 */ /* 0x000fe20000410000 */
[C---:B------:R-:W-:Y:S01]  /*fba0*/  HMMA.16816.F32 R152, R16.reuse, R22, R152 ;  /* 0x000000161098723c */ /* 0x040fe20000001898 */
[----:B------:R-:W2:Y:S03]  /*fbb0*/  LDSM.16.MT88.4 R20, [R196+0x2100] ;  /* 0x00210000c414783b */ /* 0x000ea60000004200 */
[--C-:B-1----:R-:W-:Y:S02]  /*fbc0*/  FFMA.FTZ R15, R171, c[0x0][0x2d0], -R13.reuse ;  /* 0x0000b400ab0f7a23 */ /* 0x102fe4000001080d */
[C---:B------:R-:W-:Y:S02]  /*fbd0*/  FMUL.FTZ R62, R0.reuse, R62 ;  /* 0x0000003e003e7220 */ /* 0x040fe40000410000 */
[C---:B---3--:R-:W-:Y:S01]  /*fbe0*/  HMMA.16816.F32 R36, R16.reuse, R24, R36 ;  /* 0x000000181024723c */ /* 0x048fe20000001824 */
[----:B------:R1:W3:Y:S03]  /*fbf0*/  MUFU.EX2 R227, R15 ;  /* 0x0000000f00e37308 */ /* 0x0002e60000000800 */
[----:B------:R-:W-:Y:S02]  /*fc00*/  FMUL.FTZ R63, R0, R63 ;  /* 0x0000003f003f7220 */ /* 0x000fe40000410000 */
[C---:B------:R-:W-:Y:S02]  /*fc10*/  FMUL.FTZ R64, R2.reuse, R64 ;  /* 0x0000004002407220 */ /* 0x040fe40000410000 */
[C---:B------:R-:W-:Y:S01]  /*fc20*/  HMMA.16816.F32 R40, R16.reuse, R26, R40 ;  /* 0x0000001a1028723c */ /* 0x040fe20000001828 */
[----:B------:R-:W5:Y:S03]  /*fc30*/  LDSM.16.MT88.4 R24, [R195+0x2100] ;  /* 0x00210000c318783b */ /* 0x000f660000004200 */
[----:B------:R-:W-:Y:S02]  /*fc40*/  FMUL.FTZ R65, R2, R65 ;  /* 0x0000004102417220 */ /* 0x000fe40000410000 */
[C---:B------:R-:W-:Y:S02]  /*fc50*/  FMUL.FTZ R66, R0.reuse, R66 ;  /* 0x0000004200427220 */ /* 0x040fe40000410000 */
[C---:B----4-:R-:W-:Y:S04]  /*fc60*/  HMMA.16816.F32 R44, R16.reuse, R28, R44 ;  /* 0x0000001c102c723c */ /* 0x050fe8000000182c */
[----:B------:R-:W-:Y:S02]  /*fc70*/  FMUL.FTZ R67, R0, R67 ;  /* 0x0000004300437220 */ /* 0x000fe40000410000 */
[----:B------:R-:W-:Y:S02]  /*fc80*/  FMUL.FTZ R68, R2, R68 ;  /* 0x0000004402447220 */ /* 0x000fe40000410000 */
[C---:B------:R-:W-:Y:S01]  /*fc90*/  HMMA.16816.F32 R48, R16.reuse, R30, R48 ;  /* 0x0000001e1030723c */ /* 0x040fe20000001830 */
[----:B------:R-:W4:Y:S03]  /*fca0*/  LDSM.16.MT88.4 R28, [R193+0x4100] ;  /* 0x00410000c11c783b */ /* 0x000f260000004200 */
[--C-:B-1----:R-:W-:Y:S02]  /*fcb0*/  FFMA.FTZ R15, R172, c[0x0][0x2d0], -R13.reuse ;  /* 0x0000b400ac0f7a23 */ /* 0x102fe4000001080d */
[----:B------:R-:W-:Y:S02]  /*fcc0*/  FMUL.FTZ R69, R2, R69 ;  /* 0x0000004502457220 */ /* 0x000fe40000410000 */
[----:B------:R1:W-:Y:S01]  /*fcd0*/  MUFU.EX2 R226, R15 ;  /* 0x0000000f00e27308 */ /* 0x0003e20000000800 */
[C---:B--2---:R-:W-:Y:S03]  /*fce0*/  HMMA.16816.F32 R52, R16.reuse, R20, R52 ;  /* 0x000000141034723c */ /* 0x044fe60000001834 */
[C---:B------:R-:W-:Y:S02]  /*fcf0*/  FMUL.FTZ R70, R0.reuse, R70 ;  /* 0x0000004600467220 */ /* 0x040fe40000410000 */
[----:B------:R-:W-:Y:S02]  /*fd00*/  FMUL.FTZ R71, R0, R71 ;  /* 0x0000004700477220 */ /* 0x000fe40000410000 */
[C---:B------:R-:W-:Y:S01]  /*fd10*/  FMUL.FTZ R72, R2.reuse, R72 ;  /* 0x0000004802487220 */ /* 0x040fe20000410000 */
[C---:B------:R-:W-:Y:S01]  /*fd20*/  HMMA.16816.F32 R56, R16.reuse, R22, R56 ;  /* 0x000000161038723c */ /* 0x040fe20000001838 */
[----:B------:R-:W2:Y:S03]  /*fd30*/  LDSM.16.MT88.4 R20, [R194+0x4100] ;  /* 0x00410000c214783b */ /* 0x000ea60000004200 */
[----:B------:R-:W-:Y:S02]  /*fd40*/  FMUL.FTZ R73, R2, R73 ;  /* 0x0000004902497220 */ /* 0x000fe40000410000 */
[C---:B------:R-:W-:Y:S02]  /*fd50*/  FMUL.FTZ R74, R0.reuse, R74 ;  /* 0x0000004a004a7220 */ /* 0x040fe40000410000 */
[C---:B-----5:R-:W-:Y:S04]  /*fd60*/  HMMA.16816.F32 R60, R16.reuse, R24, R60 ;  /* 0x00000018103c723c */ /* 0x060fe8000000183c */
[----:B------:R-:W-:Y:S02]  /*fd70*/  FMUL.FTZ R75, R0, R75 ;  /* 0x0000004b004b7220 */ /* 0x000fe40000410000 */
[C---:B------:R-:W-:Y:S02]  /*fd80*/  FMUL.FTZ R76, R2.reuse, R76 ;  /* 0x0000004c024c7220 */ /* 0x040fe40000410000 */
[C---:B------:R-:W-:Y:S01]  /*fd90*/  HMMA.16816.F32 R64, R16.reuse, R26, R64 ;  /* 0x0000001a1040723c */ /* 0x040fe20000001840 */
[----:B------:R-:W5:Y:S03]  /*fda0*/  LDSM.16.MT88.4 R24, [R196+0x4100] ;  /* 0x00410000c418783b */ /* 0x000f660000004200 */
[--C-:B-1----:R-:W-:Y:S02]  /*fdb0*/  FFMA.FTZ R15, R173, c[0x0][0x2d0], -R13.reuse ;  /* 0x0000b400ad0f7a23 */ /* 0x102fe4000001080d */
[----:B------:R-:W-:Y:S02]  /*fdc0*/  FMUL.FTZ R77, R2, R77 ;  /* 0x0000004d024d7220 */ /* 0x000fe40000410000 */
[C---:B----4-:R-:W-:Y:S01]  /*fdd0*/  HMMA.16816.F32 R68, R16.reuse, R28, R68 ;  /* 0x0000001c1044723c */ /* 0x050fe20000001844 */
[----:B------:R1:W4:Y:S03]  /*fde0*/  MUFU.EX2 R225, R15 ;  /* 0x0000000f00e17308 */ /* 0x0003260000000800 */
[C---:B------:R-:W-:Y:S02]  /*fdf0*/  FMUL.FTZ R78, R0.reuse, R78 ;  /* 0x0000004e004e7220 */ /* 0x040fe40000410000 */
[----:B------:R-:W-:Y:S02]  /*fe00*/  FMUL.FTZ R79, R0, R79 ;  /* 0x0000004f004f7220 */ /* 0x000fe40000410000 */
[C---:B------:R-:W-:Y:S01]  /*fe10*/  HMMA.16816.F32 R72, R16.reuse, R30, R72 ;  /* 0x0000001e1048723c */ /* 0x040fe20000001848 */
[----:B------:R-:W3:Y:S03]  /*fe20*/  LDSM.16.MT88.4 R28, [R195+0x4100] ;  /* 0x00410000c31c783b */ /* 0x000ee60000004200 */
[C---:B------:R-:W-:Y:S02]  /*fe30*/  FMUL.FTZ R80, R2.reuse, R80 ;  /* 0x0000005002507220 */ /* 0x040fe40000410000 */
[----:B------:R-:W-:Y:S02]  /*fe40*/  FMUL.FTZ R81, R2, R81 ;  /* 0x0000005102517220 */ /* 0x000fe40000410000 */
[C---:B------:R-:W-:Y:S01]  /*fe50*/  FMUL.FTZ R82, R0.reuse, R82 ;  /* 0x0000005200527220 */ /* 0x040fe20000410000 */
[C---:B--2---:R-:W-:Y:S03]  /*fe60*/  HMMA.16816.F32 R76, R16.reuse, R20, R76 ;  /* 0x00000014104c723c */ /* 0x044fe6000000184c */
[----:B------:R-:W-:Y:S02]  /*fe70*/  FMUL.FTZ R83, R0, R83 ;  /* 0x0000005300537220 */ /* 0x000fe40000410000 */
[C---:B------:R-:W-:Y:S02]  /*fe80*/  FMUL.FTZ R84, R2.reuse, R84 ;  /* 0x0000005402547220 */ /* 0x040fe40000410000 */
[----:B------:R-:W-:Y:S02]  /*fe90*/  FMUL.FTZ R85, R2, R85 ;  /* 0x0000005502557220 */ /* 0x000fe40000410000 */
[--C-:B-1----:R-:W-:Y:S01]  /*fea0*/  FFMA.FTZ R15, R32, c[0x0][0x2d0], -R14.reuse ;  /* 0x0000b400200f7a23 */ /* 0x102fe2000001080e */
[C---:B------:R-:W-:Y:S01]  /*feb0*/  HMMA.16816.F32 R80, R16.reuse, R22, R80 ;  /* 0x000000161050723c */ /* 0x040fe20000001850 */
[----:B------:R-:W1:Y:S02]  /*fec0*/  LDSM.16.MT88.4 R20, [R193+0x6100] ;  /* 0x00610000c114783b */ /* 0x000e640000004200 */
[----:B------:R2:W-:Y:S01]  /*fed0*/  MUFU.EX2 R182, R15 ;  /* 0x0000000f00b67308 */ /* 0x0005e20000000800 */
[C---:B------:R-:W-:Y:S02]  /*fee0*/  FMUL.FTZ R86, R0.reuse, R86 ;  /* 0x0000005600567220 */ /* 0x040fe40000410000 */
[----:B------:R-:W-:Y:S02]  /*fef0*/  FMUL.FTZ R87, R0, R87 ;  /* 0x0000005700577220 */ /* 0x000fe40000410000 */
[C---:B------:R-:W-:Y:S04]  /*ff00*/  FMUL.FTZ R88, R2.reuse, R88 ;  /* 0x0000005802587220 */ /* 0x040fe80000410000 */
[----:B------:R-:W-:Y:S01]  /*ff10*/  FMUL.FTZ R89, R2, R89 ;  /* 0x0000005902597220 */ /* 0x000fe20000410000 */
[C---:B-----5:R-:W-:Y:S03]  /*ff20*/  HMMA.16816.F32 R84, R16.reuse, R24, R84 ;  /* 0x000000181054723c */ /* 0x060fe60000001854 */
[C---:B------:R-:W-:Y:S02]  /*ff30*/  FMUL.FTZ R90, R0.reuse, R90 ;  /* 0x0000005a005a7220 */ /* 0x040fe40000410000 */
[----:B------:R-:W-:Y:S02]  /*ff40*/  FMUL.FTZ R91, R0, R91 ;  /* 0x0000005b005b7220 */ /* 0x000fe40000410000 */
[C---:B------:R-:W-:Y:S02]  /*ff50*/  FMUL.FTZ R92, R2.reuse, R92 ;  /* 0x0000005c025c7220 */ /* 0x040fe40000410000 */
[----:B------:R-:W-:Y:S03]  /*ff60*/  FMUL.FTZ R93, R2, R93 ;  /* 0x0000005d025d7220 */ /* 0x000fe60000410000 */
[C---:B------:R-:W-:Y:S01]  /*ff70*/  HMMA.16816.F32 R88, R16.reuse, R26, R88 ;  /* 0x0000001a1058723c */ /* 0x040fe20000001858 */
[----:B------:R-:W5:Y:S02]  /*ff80*/  LDSM.16.MT88.4 R24, [R194+0x6100] ;  /* 0x00610000c218783b */ /* 0x000f640000004200 */
[C---:B------:R-:W-:Y:S02]  /*ff90*/  FMUL.FTZ R94, R0.reuse, R94 ;  /* 0x0000005e005e7220 */ /* 0x040fe40000410000 */
[----:B------:R-:W-:Y:S02]  /*ffa0*/  FMUL.FTZ R95, R0, R95 ;  /* 0x0000005f005f7220 */ /* 0x000fe40000410000 */
[--C-:B--2---:R-:W-:Y:S02]  /*ffb0*/  FFMA.FTZ R15, R33, c[0x0][0x2d0], -R14.reuse ;  /* 0x0000b400210f7a23 */ /* 0x104fe4000001080e */
[----:B------:R-:W-:Y:S02]  /*ffc0*/  LDSM.16.MT88.4 R32, [R196+0x900] ;  /* 0x00090000c420783b */ /* 0x000fe40000004200 */
[----:B------:R2:W1:Y:S01]  /*ffd0*/  MUFU.EX2 R181, R15 ;  /* 0x0000000f00b57308 */ /* 0x0004620000000800 */
[C---:B---3--:R-:W-:Y:S03]  /*ffe0*/  HMMA.16816.F32 R92, R16.reuse, R28, R92 ;  /* 0x0000001c105c723c */ /* 0x048fe6000000185c */
[C---:B------:R-:W-:Y:S02]  /*fff0*/  FMUL.FTZ R96, R2.reuse, R96 ;  /* 0x0000006002607220 */ /* 0x040fe40000410000 */
[----:B------:R-:W-:Y:S02]  /*10000*/  FMUL.FTZ R97, R2, R97 ;  /* 0x0000006102617220 */ /* 0x000fe40000410000 */
[C---:B------:R-:W-:Y:S02]  /*10010*/  FMUL.FTZ R98, R0.reuse, R98 ;  /* 0x0000006200627220 */ /* 0x040fe40000410000 */
[----:B------:R-:W-:Y:S03]  /*10020*/  FMUL.FTZ R99, R0, R99 ;  /* 0x0000006300637220 */ /* 0x000fe60000410000 */
[C---:B------:R-:W-:Y:S02]  /*10030*/  FMUL.FTZ R100, R2.reuse, R100 ;  /* 0x0000006402647220 */ /* 0x040fe40000410000 */
[----:B------:R-:W-:Y:S02]  /*10040*/  FMUL.FTZ R101, R2, R101 ;  /* 0x0000006502657220 */ /* 0x000fe40000410000 */
        /* <DEDUP_REMOVED lines=9> */
[--C-:B--2---:R-:W-:Y:S02]  /*100e0*/  FFMA.FTZ R15, R159, c[0x0][0x2d0], -R14.reuse ;  /* 0x0000b4009f0f7a23 */ /* 0x104fe4000001080e */
[C---:B------:R-:W-:Y:S02]  /*100f0*/  FMUL.FTZ R108, R2.reuse, R108 ;  /* 0x0000006c026c7220 */ /* 0x040fe40000410000 */
[----:B------:R1:W-:Y:S01]  /*10100*/  MUFU.EX2 R173, R15 ;  /* 0x0000000f00ad7308 */ /* 0x0003e20000000800 */
[C---:B------:R-:W-:Y:S01]  /*10110*/  HMMA.16816.F32 R104, R16.reuse, R22, R104 ;  /* 0x000000161068723c */ /* 0x040fe20000001868 */
[----:B------:R-:W2:Y:S02]  /*10120*/  LDSM.16.MT88.4 R20, [R195+0x6100] ;  /* 0x00610000c314783b */ /* 0x000ea40000004200 */
[----:B------:R-:W-:Y:S02]  /*10130*/  FMUL.FTZ R109, R2, R109 ;  /* 0x0000006d026d7220 */ /* 0x000fe40000410000 */
[C---:B------:R-:W-:Y:S02]  /*10140*/  FMUL.FTZ R110, R0.reuse, R110 ;  /* 0x0000006e006e7220 */ /* 0x040fe40000410000 */
[----:B------:R-:W-:Y:S02]  /*10150*/  FMUL.FTZ R111, R0, R111 ;  /* 0x0000006f006f7220 */ /* 0x000fe40000410000 */
[C---:B------:R-:W-:Y:S03]  /*10160*/  FMUL.FTZ R112, R2.reuse, R112 ;  /* 0x0000007002707220 */ /* 0x040fe60000410000 */
[----:B------:R-:W-:Y:S02]  /*10170*/  FMUL.FTZ R113, R2, R113 ;  /* 0x0000007102717220 */ /* 0x000fe40000410000 */
        /* <DEDUP_REMOVED lines=9> */
[C---:B------:R-:W-:Y:S02]  /*10210*/  FMUL.FTZ R120, R2.reuse, R120 ;  /* 0x0000007802787220 */ /* 0x040fe40000410000 */
[----:B------:R-:W-:Y:S03]  /*10220*/  FMUL.FTZ R121, R2, R121 ;  /* 0x0000007902797220 */ /* 0x000fe60000410000 */
[C---:B---3--:R-:W-:Y:S03]  /*10230*/  HMMA.16816.F32 R116, R16.reuse, R28, R116 ;  /* 0x0000001c1074723c */ /* 0x048fe60000001874 */
[C---:B------:R-:W-:Y:S02]  /*10240*/  FMUL.FTZ R122, R0.reuse, R122 ;  /* 0x0000007a007a7220 */ /* 0x040fe40000410000 */
[----:B------:R-:W-:Y:S02]  /*10250*/  FMUL.FTZ R123, R0, R123 ;  /* 0x0000007b007b7220 */ /* 0x000fe40000410000 */
[--C-:B-1----:R-:W-:Y:S02]  /*10260*/  FFMA.FTZ R15, R168, c[0x0][0x2d0], -R14.reuse ;  /* 0x0000b400a80f7a23 */ /* 0x102fe4000001080e */
        /* <DEDUP_REMOVED lines=9> */
[C---:B--2---:R-:W-:Y:S03]  /*10300*/  HMMA.16816.F32 R124, R16.reuse, R20, R124 ;  /* 0x00000014107c723c */ /* 0x044fe6000000187c */
[C---:B------:R-:W-:Y:S02]  /*10310*/  FMUL.FTZ R130, R0.reuse, R130 ;  /* 0x0000008200827220 */ /* 0x040fe40000410000 */
[----:B------:R-:W-:Y:S02]  /*10320*/  FMUL.FTZ R131, R0, R131 ;  /* 0x0000008300837220 */ /* 0x000fe40000410000 */
[--C-:B-1----:R-:W-:Y:S05]  /*10330*/  FFMA.FTZ R15, R174, c[0x0][0x2d0], -R13.reuse ;  /* 0x0000b400ae0f7a23 */ /* 0x102fea000001080d */
[----:B------:R-:W-:Y:S01]  /*10340*/  HMMA.16816.F32 R128, R16, R22, R128 ;  /* 0x000000161080723c */ /* 0x000fe20000001880 */
[----:B------:R-:W1:Y:S01]  /*10350*/  LDSM.16.MT88.4 R20, [R195+0x900] ;  /* 0x00090000c314783b */ /* 0x000e620000004200 */
[----:B------:R2:W-:Y:S05]  /*10360*/  MUFU.EX2 R224, R15 ;  /* 0x0000000f00e07308 */ /* 0x0005ea0000000800 */
[----:B------:R-:W-:Y:S02]  /*10370*/  F2FP.PACK_AB R16, R227, R228 ;  /* 0x000000e4e310723e */ /* 0x000fe400000000ff */
[----:B----4-:R-:W-:Y:S03]  /*10380*/  F2FP.PACK_AB R18, R225, R226 ;  /* 0x000000e2e112723e */ /* 0x010fe600000000ff */
[----:B------:R-:W-:Y:S02]  /*10390*/  F2FP.PACK_AB R17, R181, R182 ;  /* 0x000000b6b511723e */ /* 0x000fe400000000ff */
[----:B---3--:R-:W-:Y:S07]  /*103a0*/  F2FP.PACK_AB R19, R172, R173 ;  /* 0x000000adac13723e */ /* 0x008fee00000000ff */
[C---:B-----5:R-:W-:Y:S03]  /*103b0*/  HMMA.16816.F32 R4, R16.reuse, R24, R4 ;  /* 0x000000181004723c */ /* 0x060fe60000001804 */
[--C-:B--2---:R-:W-:Y:S05]  /*103c0*/  FFMA.FTZ R15, R177, c[0x0][0x2d0], -R13.reuse ;  /* 0x0000b400b10f7a23 */ /* 0x104fea000001080d */
[C---:B------:R-:W-:Y:S01]  /*103d0*/  HMMA.16816.F32 R8, R16.reuse, R26, R8 ;  /* 0x0000001a1008723c */ /* 0x040fe20000001808 */
[----:B------:R-:W2:Y:S01]  /*103e0*/  LDSM.16.MT88.4 R24, [R193+0x2900] ;  /* 0x00290000c118783b */ /* 0x000ea20000004200 */
        /* <DEDUP_REMOVED lines=17> */
[C---:B-----5:R-:W-:Y:S08]  /*10500*/  HMMA.16816.F32 R44, R16.reuse, R28, R44 ;  /* 0x0000001c102c723c */ /* 0x060ff0000000182c */
[C---:B------:R-:W-:Y:S01]  /*10510*/  HMMA.16816.F32 R48, R16.reuse, R30, R48 ;  /* 0x0000001e1030723c */ /* 0x040fe20000001830 */
[----:B------:R-:W5:Y:S07]  /*10520*/  LDSM.16.MT88.4 R28, [R194+0x4900] ;  /* 0x00490000c21c783b */ /* 0x000f6e0000004200 */
[C---:B---3--:R-:W-:Y:S04]  /*10530*/  HMMA.16816.F32 R52, R16.reuse, R32, R52 ;  /* 0x000000201034723c */ /* 0x048fe80000001834 */
[--C-:B----4-:R-:W-:Y:S04]  /*10540*/  FFMA.FTZ R15, R169, c[0x0][0x2d0], -R14.reuse ;  /* 0x0000b400a90f7a23 */ /* 0x110fe8000001080e */
        /* <DEDUP_REMOVED lines=36> */
[----:B------:R-:W-:Y:S01]  /*10790*/  HMMA.16816.F32 R128, R16, R22, R128 ;  /* 0x000000161080723c */ /* 0x000fe20000001880 */
[----:B------:R-:W1:Y:S06]  /*107a0*/  LDSM.16.MT88.4 R20, [R195+0x1100] ;  /* 0x00110000c314783b */ /* 0x000e6c0000004200 */
[----:B------:R-:W-:Y:S02]  /*107b0*/  F2FP.PACK_AB R16, R223, R224 ;  /* 0x000000e0df10723e */ /* 0x000fe400000000ff */
[----:B------:R-:W-:Y:S03]  /*107c0*/  F2FP.PACK_AB R18, R178, R222 ;  /* 0x000000deb212723e */ /* 0x000fe600000000ff */
[----:B------:R-:W-:Y:S01]  /*107d0*/  F2FP.PACK_AB R17, R170, R171 ;  /* 0x000000abaa11723e */ /* 0x000fe200000000ff */
[--C-:B----4-:R-:W-:Y:S01]  /*107e0*/  FFMA.FTZ R15, R185, c[0x0][0x2d0], -R13.reuse ;  /* 0x0000b400b90f7a23 */ /* 0x110fe2000001080d */
[----:B------:R-:W-:Y:S03]  /*107f0*/  F2FP.PACK_AB R19, R168, R169 ;  /* 0x000000a9a813723e */ /* 0x000fe600000000ff */
[----:B------:R4:W1:Y:S04]  /*10800*/  MUFU.EX2 R176, R15 ;  /* 0x0000000f00b07308 */ /* 0x0008680000000800 */
[C---:B--2---:R-:W-:Y:S08]  /*10810*/  HMMA.16816.F32 R4, R16.reuse, R24, R4 ;  /* 0x000000181004723c */ /* 0x044ff00000001804 */
[C---:B------:R-:W-:Y:S01]  /*10820*/  HMMA.16816.F32 R8, R16.reuse, R26, R8 ;  /* 0x0000001a1008723c */ /* 0x040fe20000001808 */
[----:B------:R-:W2:Y:S07]  /*10830*/  LDSM.16.MT88.4 R24, [R193+0x3100] ;  /* 0x00310000c118783b */ /* 0x000eae0000004200 */
[C---:B-----5:R-:W-:Y:S04]  /*10840*/  HMMA.16816.F32 R132, R16.reuse, R28, R132 ;  /* 0x0000001c1084723c */ /* 0x060fe80000001884 */
[--C-:B----4-:R-:W-:Y:S02]  /*10850*/  FFMA.FTZ R15, R188, c[0x0][0x2d0], -R13.reuse ;  /* 0x0000b400bc0f7a23 */ /* 0x110fe4000001080d */
[----:B------:R-:W-:Y:S02]  /*10860*/  FFMA.FTZ R13, R189, c[0x0][0x2d0], -R13 ;  /* 0x0000b400bd0d7a23 */ /* 0x000fe4000001080d */
[C---:B------:R-:W-:Y:S01]  /*10870*/  HMMA.16816.F32 R136, R16.reuse, R30, R136 ;  /* 0x0000001e1088723c */ /* 0x040fe20000001888 */
[----:B------:R-:W4:Y:S01]  /*10880*/  LDSM.16.MT88.4 R28, [R194+0x3100] ;  /* 0x00310000c21c783b */ /* 0x000f220000004200 */
[----:B------:R5:W-:Y:S06]  /*10890*/  MUFU.EX2 R174, R13 ;  /* 0x0000000d00ae7308 */ /* 0x000bec0000000800 */
[C---:B---3--:R-:W-:Y:S04]  /*108a0*/  HMMA.16816.F32 R140, R16.reuse, R32, R140 ;  /* 0x00000020108c723c */ /* 0x048fe8000000188c */
[----:B------:R-:W-:Y:S04]  /*108b0*/  MUFU.EX2 R175, R15 ;  /* 0x0000000f00af7308 */ /* 0x000fe80000000800 */
[C---:B------:R-:W-:Y:S01]  /*108c0*/  HMMA.16816.F32 R144, R16.reuse, R34, R144 ;  /* 0x000000221090723c */ /* 0x040fe20000001890 */
[----:B------:R-:W3:Y:S07]  /*108d0*/  LDSM.16.MT88.4 R32, [R196+0x3100] ;  /* 0x00310000c420783b */ /* 0x000eee0000004200 */
[C---:B-1----:R-:W-:Y:S04]  /*108e0*/  HMMA.16816.F32 R148, R16.reuse, R20, R148 ;  /* 0x000000141094723c */ /* 0x042fe80000001894 */
[--C-:B-----5:R-:W-:Y:S04]  /*108f0*/  FFMA.FTZ R13, R183, c[0x0][0x2d0], -R14.reuse ;  /* 0x0000b400b70d7a23 */ /* 0x120fe8000001080e */
[C---:B------:R-:W-:Y:S01]  /*10900*/  HMMA.16816.F32 R152, R16.reuse, R22, R152 ;  /* 0x000000161098723c */ /* 0x040fe20000001898 */
[----:B------:R-:W1:Y:S01]  /*10910*/  LDSM.16.MT88.4 R20, [R195+0x3100] ;  /* 0x00310000c314783b */ /* 0x000e620000004200 */
[----:B------:R5:W-:Y:S06]  /*10920*/  MUFU.EX2 R159, R13 ;  /* 0x0000000d009f7308 */ /* 0x000bec0000000800 */
[C---:B--2---:R-:W-:Y:S08]  /*10930*/  HMMA.16816.F32 R36, R16.reuse, R24, R36 ;  /* 0x000000181024723c */ /* 0x044ff00000001824 */
[C---:B------:R-:W-:Y:S01]  /*10940*/  HMMA.16816.F32 R40, R16.reuse, R26, R40 ;  /* 0x0000001a1028723c */ /* 0x040fe20000001828 */
[----:B------:R-:W2:Y:S07]  /*10950*/  LDSM.16.MT88.4 R24, [R193+0x5100] ;  /* 0x00510000c118783b */ /* 0x000eae0000004200 */
[C---:B----4-:R-:W-:Y:S04]  /*10960*/  HMMA.16816.F32 R44, R16.reuse, R28, R44 ;  /* 0x0000001c102c723c */ /* 0x050fe8000000182c */
[--C-:B-----5:R-:W-:Y:S04]  /*10970*/  FFMA.FTZ R13, R186, c[0x0][0x2d0], -R14.reuse ;  /* 0x0000b400ba0d7a23 */ /* 0x120fe8000001080e */
[C---:B------:R-:W-:Y:S01]  /*10980*/  HMMA.16816.F32 R48, R16.reuse, R30, R48 ;  /* 0x0000001e1030723c */ /* 0x040fe20000001830 */
[----:B------:R-:W4:Y:S01]  /*10990*/  LDSM.16.MT88.4 R28, [R194+0x5100] ;  /* 0x00510000c21c783b */ /* 0x000f220000004200 */
[----:B------:R5:W2:Y:S06]  /*109a0*/  MUFU.EX2 R158, R13 ;  /* 0x0000000d009e7308 */ /* 0x000aac0000000800 */
[C---:B---3--:R-:W-:Y:S08]  /*109b0*/  HMMA.16816.F32 R52, R16.reuse, R32, R52 ;  /* 0x000000201034723c */ /* 0x048ff00000001834 */
[C---:B------:R-:W-:Y:S01]  /*109c0*/  HMMA.16816.F32 R56, R16.reuse, R34, R56 ;  /* 0x000000221038723c */ /* 0x040fe20000001838 */
[----:B------:R-:W3:Y:S07]  /*109d0*/  LDSM.16.MT88.4 R32, [R196+0x5100] ;  /* 0x00510000c420783b */ /* 0x000eee0000004200 */
[C---:B-1----:R-:W-:Y:S04]  /*109e0*/  HMMA.16816.F32 R60, R16.reuse, R20, R60 ;  /* 0x00000014103c723c */ /* 0x042fe8000000183c */
[--C-:B-----5:R-:W-:Y:S02]  /*109f0*/  FFMA.FTZ R13, R187, c[0x0][0x2d0], -R14.reuse ;  /* 0x0000b400bb0d7a23 */ /* 0x120fe4000001080e */
[----:B------:R-:W-:Y:S01]  /*10a00*/  FFMA.FTZ R14, R12, c[0x0][0x2d0], -R14 ;  /* 0x0000b4000c0e7a23 */ /* 0x000fe2000001080e */
[----:B------:R-:W-:Y:S01]  /*10a10*/  F2FP.PACK_AB R12, R176, R177 ;  /* 0x000000b1b00c723e */ /* 0x000fe200000000ff */
[C---:B------:R-:W-:Y:S01]  /*10a20*/  HMMA.16816.F32 R64, R16.reuse, R22, R64 ;  /* 0x000000161040723c */ /* 0x040fe20000001840 */
[----:B------:R-:W1:Y:S01]  /*10a30*/  LDSM.16.MT88.4 R20, [R195+0x5100] ;  /* 0x00510000c314783b */ /* 0x000e620000004200 */
[----:B------:R5:W-:Y:S06]  /*10a40*/  MUFU.EX2 R157, R13 ;  /* 0x0000000d009d7308 */ /* 0x000bec0000000800 */
[C---:B--2---:R-:W-:Y:S08]  /*10a50*/  HMMA.16816.F32 R68, R16.reuse, R24, R68 ;  /* 0x000000181044723c */ /* 0x044ff00000001844 */
[C---:B------:R-:W-:Y:S01]  /*10a60*/  HMMA.16816.F32 R72, R16.reuse, R26, R72 ;  /* 0x0000001a1048723c */ /* 0x040fe20000001848 */
[----:B------:R-:W2:Y:S07]  /*10a70*/  LDSM.16.MT88.4 R24, [R193+0x7100] ;  /* 0x00710000c118783b */ /* 0x000eae0000004200 */
[C---:B----4-:R-:W-:Y:S04]  /*10a80*/  HMMA.16816.F32 R76, R16.reuse, R28, R76 ;  /* 0x0000001c104c723c */ /* 0x050fe8000000184c */
[----:B-----5:R-:W-:Y:S04]  /*10a90*/  F2FP.PACK_AB R13, R158, R159 ;  /* 0x0000009f9e0d723e */ /* 0x020fe800000000ff */
        /* <DEDUP_REMOVED lines=11> */
[C---:B----4-:R-:W-:Y:S01]  /*10b50*/  HMMA.16816.F32 R108, R16.reuse, R28, R108 ;  /* 0x0000001c106c723c */ /* 0x050fe2000000186c */
[----:B------:R3:W4:Y:S07]  /*10b60*/  MUFU.EX2 R28, R14 ;  /* 0x0000000e001c7308 */ /* 0x00072e0000000800 */
[C---:B------:R-:W-:Y:S08]  /*10b70*/  HMMA.16816.F32 R112, R16.reuse, R30, R112 ;  /* 0x0000001e1070723c */ /* 0x040ff00000001870 */
[C---:B-1----:R-:W-:Y:S08]  /*10b80*/  HMMA.16816.F32 R116, R16.reuse, R20, R116 ;  /* 0x000000141074723c */ /* 0x042ff00000001874 */
[C---:B------:R-:W-:Y:S01]  /*10b90*/  HMMA.16816.F32 R120, R16.reuse, R22, R120 ;  /* 0x000000161078723c */ /* 0x040fe20000001878 */
[----:B------:R-:W-:Y:S03]  /*10ba0*/  LDSM.16.MT88.4 R20, [R194+0x3900] ;  /* 0x00390000c214783b */ /* 0x000fe60000004200 */
[----:B---3--:R-:W-:Y:S02]  /*10bb0*/  F2FP.PACK_AB R14, R174, R175 ;  /* 0x000000afae0e723e */ /* 0x008fe400000000ff */
[----:B----4-:R-:W-:Y:S02]  /*10bc0*/  F2FP.PACK_AB R15, R28, R157 ;  /* 0x0000009d1c0f723e */ /* 0x010fe400000000ff */
[C---:B------:R-:W-:Y:S08]  /*10bd0*/  HMMA.16816.F32 R124, R16.reuse, R32, R124 ;  /* 0x00000020107c723c */ /* 0x040ff0000000187c */
[----:B------:R-:W-:Y:S01]  /*10be0*/  HMMA.16816.F32 R128, R16, R34, R128 ;  /* 0x000000221080723c */ /* 0x000fe20000001880 */
[----:B------:R-:W1:Y:S07]  /*10bf0*/  LDSM.16.MT88.4 R16, [R196+0x1900] ;  /* 0x00190000c410783b */ /* 0x000e6e0000004200 */
[C---:B------:R-:W-:Y:S01]  /*10c00*/  HMMA.16816.F32 R160, R12.reuse, R164, R4 ;  /* 0x000000a40ca0723c */ /* 0x040fe20000001804 */
[----:B------:R-:W3:Y:S07]  /*10c10*/  LDSM.16.MT88.4 R4, [R195+0x1900] ;  /* 0x00190000c304783b */ /* 0x000eee0000004200 */
[C---:B------:R-:W-:Y:S01]  /*10c20*/  HMMA.16816.F32 R164, R12.reuse, R166, R8 ;  /* 0x000000a60ca4723c */ /* 0x040fe20000001808 */
[----:B------:R-:W4:Y:S07]  /*10c30*/  LDSM.16.MT88.4 R8, [R193+0x3900] ;  /* 0x00390000c108783b */ /* 0x000f2e0000004200 */
[C---:B--2---:R-:W-:Y:S08]  /*10c40*/  HMMA.16816.F32 R132, R12.reuse, R24, R132 ;  /* 0x000000180c84723c */ /* 0x044ff00000001884 */
[C---:B------:R-:W-:Y:S08]  /*10c50*/  HMMA.16816.F32 R136, R12.reuse, R26, R136 ;  /* 0x0000001a0c88723c */ /* 0x040ff00000001888 */
[C---:B-1----:R-:W-:Y:S08]  /*10c60*/  HMMA.16816.F32 R140, R12.reuse, R16, R140 ;  /* 0x000000100c8c723c */ /* 0x042ff0000000188c */
[C---:B------:R-:W-:Y:S01]  /*10c70*/  HMMA.16816.F32 R144, R12.reuse, R18, R144 ;  /* 0x000000120c90723c */ /* 0x040fe20000001890 */
[----:B------:R-:W1:Y:S07]  /*10c80*/  LDSM.16.MT88.4 R16, [R196+0x3900] ;  /* 0x00390000c410783b */ /* 0x000e6e0000004200 */
        /* <DEDUP_REMOVED lines=27> */
[C---:B---3--:R-:W-:Y:S07]  /*10e40*/  HMMA.16816.F32 R100, R12.reuse, R8, R100 ;  /* 0x000000080c64723c */ /* 0x048fee0000001864 */
[----:B------:R-:W-:Y:S01]  /*10e50*/  FFMA.FTZ R8, R2, R243, R229 ;  /* 0x000000f302087223 */ /* 0x000fe200000100e5 */
[C---:B------:R-:W-:Y:S04]  /*10e60*/  HMMA.16816.F32 R104, R12.reuse, R10, R104 ;  /* 0x0000000a0c68723c */ /* 0x040fe80000001868 */
[----:B------:R-:W-:Y:S02]  /*10e70*/  FFMA.FTZ R2, R0, R244, R221 ;  /* 0x000000f400027223 */ /* 0x000fe400000100dd */
        /* <DEDUP_REMOVED lines=34> */
[----:B------:R-:W-:Y:S01]  /*110a0*/  FADD.FTZ R2, R157, R0 ;  /* 0x000000009d027221 */ /* 0x000fe20000010000 */
[----:B------:R-:W-:Y:S01]  /*110b0*/  IADD3 R0, R219, -0x1, RZ ;  /* 0xffffffffdb007810 */ /* 0x000fe20007ffe0ff */
[----:B------:R-:W-:Y:S01]  /*110c0*/  FADD.FTZ R243, R174, R4 ;  /* 0x00000004aef37221 */ /* 0x000fe20000010000 */
[----:B------:R-:W-:Y:S01]  /*110d0*/  MOV R157, R156 ;  /* 0x0000009c009d7202 */ /* 0x000fe20000000f00 */
[----:B------:R-:W-:Y:S01]  /*110e0*/  FADD.FTZ R244, R28, R2 ;  /* 0x000000021cf47221 */ /* 0x000fe20000010000 */
[----:B------:R-:W-:Y:S01]  /*110f0*/  MOV R219, R0 ;  /* 0x0000000000db7202 */ /* 0x000fe20000000f00 */
[----:B------:R-:W-:-:S05]  /*11100*/  @P0 BRA `(.L_x_2438) ;  /* 0xffffc22000000947 */ /* 0x000fca000383ffff */
.L_x_2429:
[----:B------:R-:W2:Y:S01]  /*11110*/  SHFL.BFLY PT, R6, R243, 0x2, 0x1f ;  /* 0x0c401f00f3067f89 */ /* 0x000ea200000e0000 */
[----:B------:R-:W-:-:S03]  /*11120*/  PLOP3.LUT P2, PT, PT, PT, PT, 0x8, 0x0 ;  /* 0x000000000000781c */ /* 0x000fc60003f4e170 */
[----:B------:R-:W3:Y:S01]  /*11130*/  SHFL.BFLY PT, R0, R244, 0x2, 0x1f ;  /* 0x0c401f00f4007f89 */ /* 0x000ee200000e0000 */
[----:B--2---:R-:W-:Y:S02]  /*11140*/  FADD.FTZ R6, R6, R243 ;  /* 0x000000f306067221 */ /* 0x004fe40000010000 */
[----:B---3--:R-:W-:-:S03]  /*11150*/  FADD.FTZ R0, R0, R244 ;  /* 0x000000f400007221 */ /* 0x008fc60000010000 */
[----:B------:R-:W2:Y:S04]  /*11160*/  SHFL.BFLY PT, R2, R6, 0x1, 0x1f ;  /* 0x0c201f0006027f89 */ /* 0x000ea800000e0000 */
[----:B------:R-:W3:Y:S01]  /*11170*/  SHFL.BFLY PT, R7, R0, 0x1, 0x1f ;  /* 0x0c201f0000077f89 */ /* 0x000ee200000e0000 */
[----:B--2---:R-:W-:Y:S01]  /*11180*/  FADD.FTZ R6, R6, R2 ;  /* 0x0000000206067221 */ /* 0x004fe20000010000 */
[----:B------:R-:W-:Y:S01]  /*11190*/  MOV R2, RZ ;  /* 0x000000ff00027202 */ /* 0x000fe20000000f00 */
[----:B---3--:R-:W-:-:S03]  /*111a0*/  FADD.FTZ R7, R0, R7 ;  /* 0x0000000700077221 */ /* 0x008fc60000010000 */
[----:B------:R-:W-:Y:S02]  /*111b0*/  FSETP.NE.FTZ.AND P1, PT, R6, RZ, PT ;  /* 0x000000ff0600720b */ /* 0x000fe40003f35000 */
[----:B------:R-:W-:Y:S02]  /*111c0*/  MOV R0, RZ ;  /* 0x000000ff00007202 */ /* 0x000fe40000000f00 */
[----:B------:R-:W-:-:S09]  /*111d0*/  FSETP.NE.FTZ.AND P0, PT, R7, RZ, PT ;  /* 0x000000ff0700720b */ /* 0x000fd20003f15000 */
[----:B------:R-:W2:Y:S01]  /*111e0*/  @P1 MUFU.RCP R2, R6 ;  /* 0x0000000600021308 */ /* 0x000ea20000001000 */
[----:B-1----:R-:W-:-:S05]  /*111f0*/  @P1 MOV R4, 0x3f317218 ;  /* 0x3f31721800041802 */ /* 0x002fca0000000f00 */
[----:B------:R-:W-:Y:S02]  /*11200*/  @P1 FMUL.FTZ R5, R4, c[0x0][0x2d0] ;  /* 0x0000b40004051a20 */ /* 0x000fe40000410000 */
[----:B------:R-:W-:Y:S08]  /*11210*/  @P0 MUFU.RCP R0, R7 ;  /* 0x0000000700000308 */ /* 0x000ff00000001000 */
[----:B------:R-:W1:Y:S01]  /*11220*/  @P1 MUFU.LG2 R6, R6 ;  /* 0x0000000600061308 */ /* 0x000e620000000c00 */
[----:B--2---:R-:W-:-:S02]  /*11230*/  FMUL.FTZ R10, R2, R40 ;  /* 0x00000028020a7220 */ /* 0x004fc40000410000 */
[C---:B------:R-:W-:Y:S02]  /*11240*/  FMUL.FTZ R8, R2.reuse, R44 ;  /* 0x0000002c02087220 */ /* 0x040fe40000410000 */
[C---:B------:R-:W-:Y:S02]  /*11250*/  FMUL.FTZ R160, R2.reuse, R160 ;  /* 0x000000a002a07220 */ /* 0x040fe40000410000 */
[C---:B------:R-:W-:Y:S01]  /*11260*/  FMUL.FTZ R161, R2.reuse, R161 ;  /* 0x000000a102a17220 */ /* 0x040fe20000410000 */
[----:B------:R-:W2:Y:S01]  /*11270*/  @P0 MUFU.LG2 R7, R7 ;  /* 0x0000000700070308 */ /* 0x000ea20000000c00 */
        /* <DEDUP_REMOVED lines=63> */
[----:B-1----:R-:W-:Y:S02]  /*11670*/  @P1 FMUL.FTZ R6, R6, 0.69314718246459960938 ;  /* 0x3f31721806061820 */ /* 0x002fe40000410000 */
[----:B--2---:R-:W-:Y:S02]  /*11680*/  @P0 FMUL.FTZ R4, R7, 0.69314718246459960938 ;  /* 0x3f31721807040820 */ /* 0x004fe40000410000 */
        /* <DEDUP_REMOVED lines=67> */
.L_x_2402:
        /* <DEDUP_REMOVED lines=311> */
.L_x_2441:
[----:B--234-:R-:W-:Y:S05]  /*12e30*/  BSYNC B0 ;  /* 0x0000000000007941 */ /* 0x01cfea0003800000 */
.L_x_2440:
        /* <DEDUP_REMOVED lines=30> */
.L_x_2443:
[----:B------:R-:W-:Y:S05]  /*13020*/  BSYNC B0 ;  /* 0x0000000000007941 */ /* 0x000fea0003800000 */
.L_x_2442:
        /* <DEDUP_REMOVED lines=30> */
.L_x_2445:
[----:B------:R-:W-:Y:S05]  /*13210*/  BSYNC B0 ;  /* 0x0000000000007941 */ /* 0x000fea0003800000 */
.L_x_2444:
        /* <DEDUP_REMOVED lines=31> */
.L_x_2439:
        /* <DEDUP_REMOVED lines=40> */
.L_x_2447:
[----:B------:R-:W-:Y:S05]  /*13690*/  BSYNC B0 ;  /* 0x0000000000007941 */ /* 0x000fea0003800000 */
.L_x_2446:
        /* <DEDUP_REMOVED lines=70> */
.L_x_2449:
[----:B------:R-:W-:Y:S05]  /*13b00*/  BSYNC B0 ;  /* 0x0000000000007941 */ /* 0x000fea0003800000 */
.L_x_2448:
        /* <DEDUP_REMOVED lines=27> */
.L_x_2451:
[----:B------:R-:W-:Y:S05]  /*13cc0*/  BSYNC B0 ;  /* 0x0000000000007941 */ /* 0x000fea0003800000 */
.L_x_2450:
        /* <DEDUP_REMOVED lines=27> */
.L_x_2453:
[----:B------:R-:W-:Y:S05]  /*13e80*/  BSYNC B0 ;  /* 0x0000000000007941 */ /* 0x000fea0003800000 */
.L_x_2452:
        /* <DEDUP_REMOVED lines=28> */
.L_x_2454:
        /* <DEDUP_REMOVED lines=11> */
.L_x_3028:


//--------------------- .text._ZN7cutlass13device_kernelIN5flash19enable_sm80_to_sm89INS1_16FlashAttnFwdSm80INS1_25CollectiveMainloopFwdSm80ILi8ELi1ELb0EN4cute5tupleIJNS5_1CILi128EEENS7_ILi64EEENS7_ILi256EEEEEELi256ENS_6half_tEfNS_4arch4Sm80ELb0ELb1ELb0ELb1ELb0ELb0ELb1ELb0EEENS1_21CollectiveEpilogueFwdINS6_IJS8_SA_S9_EEENS6_IJNS7_ILi1EEESI_SI_EEESC_SE_Li256ELb1ELb1ELb0ELb0EEENS1_19SingleTileSchedulerILb1ELb0ELb1ELi128EEEEEEEEEvNT_6ParamsE --------------------------
	.section	.text._ZN7cutlass13device_kernelIN5flash19enable_sm80_to_sm89INS1_16FlashAttnFwdSm80INS1_25CollectiveMainloopFwdSm80ILi8ELi1ELb0EN4cute5tupleIJNS5_1CILi128EEENS7_ILi64EEENS7_ILi256EEEEEELi256ENS_6half_tEfNS_4arch4Sm80ELb0ELb1ELb0ELb1ELb0ELb0ELb1ELb0EEENS1_21CollectiveEpilogueFwdINS6_IJS8_SA_S9_EEENS6_IJNS7_ILi1EEESI_SI_EEESC_SE_Li256ELb1ELb1ELb0ELb0EEENS1_19SingleTileSchedulerILb1ELb0ELb1ELi128EEEEEEEEEvNT_6ParamsE,"ax",@progbits
	.sectioninfo	@"SHI_REGISTERS=255"
	.align	128
.text._ZN7cutlass13device_kernelIN5flash19enable_sm80_to_sm89INS1_16FlashAttnFwdSm80INS1_25CollectiveMainloopFwdSm80ILi8ELi1ELb0EN4cute5tupleIJNS5_1CILi128EEENS7_ILi64EEENS7_ILi256EEEEEELi256ENS_6half_tEfNS_4arch4Sm80ELb0ELb1ELb0ELb1ELb0ELb0ELb1ELb0EEENS1_21CollectiveEpilogueFwdINS6_IJS8_SA_S9_EEENS6_IJNS7_ILi1EEESI_SI_EEESC_SE_Li256ELb1ELb1ELb0ELb0EEENS1_19SingleTileSchedulerILb1ELb0ELb1ELi128EEEEEEEEEvNT_6ParamsE:
        .type           _ZN7cutlass13device_kernelIN5flash19enable_sm80_to_sm89INS1_16FlashAttnFwdSm80INS1_25CollectiveMainloopFwdSm80ILi8ELi1ELb0EN4cute5tupleIJNS5_1CILi128EEENS7_ILi64EEENS7_ILi256EEEEEELi256ENS_6half_tEfNS_4arch4Sm80ELb0ELb1ELb0ELb1ELb0ELb0ELb1ELb0EEENS1_21CollectiveEpilogueFwdINS6_IJS8_SA_S9_EEENS6_IJNS7_ILi1EEESI_SI_EEESC_SE_Li256ELb1ELb1ELb0ELb0EEENS1_19SingleTileSchedulerILb1ELb0ELb1ELi128EEEEEEEEEvNT_6ParamsE,@function
        .size           _ZN7cutlass13device_kernelIN5flash19enable_sm80_to_sm89INS1_16FlashAttnFwdSm80INS1_25CollectiveMainloopFwdSm80ILi8ELi1ELb0EN4cute5tupleIJNS5_1CILi128EEENS7_ILi64EEENS7_ILi256EEEEEELi256ENS_6half_tEfNS_4arch4Sm80ELb0ELb1ELb0ELb1ELb0ELb0ELb1ELb0EEENS1_21CollectiveEpilogueFwdINS6_IJS8_SA_S9_EEENS6_IJNS7_ILi1EEESI_SI_EEESC_SE_Li256ELb1ELb1ELb0ELb0EEENS1_19SingleTileSchedulerILb1ELb0ELb1ELi128EEEEEEEEEvNT_6ParamsE,(.L_x_3029 - _ZN7cutlass13device_kernelIN5flash19enable_sm80_to_sm89INS1_16FlashAttnFwdSm80INS1_25CollectiveMainloopFwdSm80ILi8ELi1ELb0EN4cute5tupleIJNS5_1CILi128EEENS7_ILi64EEENS7_ILi256EEEEEELi256ENS_6half_tEfNS_4arch4Sm80ELb0ELb1ELb0ELb1ELb0ELb0ELb1ELb0EEENS1_21CollectiveEpilogueFwdINS6_IJS8_SA_S9_EEENS6_IJNS7_ILi1EEESI_SI_EEESC_SE_Li256ELb1ELb1ELb0ELb0EEENS1_19SingleTileSchedulerILb1ELb0ELb1ELi128EEEEEEEEEvNT_6ParamsE)
        .other          _ZN7cutlass13device_kernelIN5flash19enable_sm80_to_sm89INS1_16FlashAttnFwdSm80INS1_25CollectiveMainloopFwdSm80ILi8ELi1ELb0EN4cute5tupleIJNS5_1CILi128EEENS7_ILi64EEENS7_ILi256EEEEEELi256ENS_6half_tEfNS_4arch4Sm80ELb0ELb1ELb0ELb1ELb0ELb0ELb1ELb0EEENS1_21CollectiveEpilogueFwdINS6_IJS8_SA_S9_EEENS6_IJNS7_ILi1EEESI_SI_EEESC_SE_Li256ELb1ELb1ELb0ELb0EEENS1_19SingleTileSchedulerILb1ELb0ELb1ELi128EEEEEEEEEvNT_6ParamsE,@"STO_CUDA_ENTRY STV_DEFAULT"
_ZN7cutlass13device_kernelIN5flash19enable_sm80_to_sm89INS1_16FlashAttnFwdSm80INS1_25CollectiveMainloopFwdSm80ILi8ELi1ELb0EN4cute5tupleIJNS5_1CILi128EEENS7_ILi64EEENS7_ILi256EEEEEELi256ENS_6half_tEfNS_4arch4Sm80ELb0ELb1ELb0ELb1ELb0ELb0ELb1ELb0EEENS1_21CollectiveEpilogueFwdINS6_IJS8_SA_S9_EEENS6_IJNS7_ILi1EEESI_SI_EEESC_SE_Li256ELb1ELb1ELb0ELb0EEENS1_19SingleTileSchedulerILb1ELb0ELb1ELi128EEEEEEEEEvNT_6ParamsE:
        /* <DEDUP_REMOVED lines=17> */
.L_x_2456:
        /* <DEDUP_REMOVED lines=8> */
.L_x_2458:
[----:B------:R-:W-:-:S04]  /*0190*/  MOV R0, c[0x0][0x54c] ;  /* 0x0001530000007a02 */ /* 0x000fc80000000f00 */
.L_x_2457:
[----:B------:R-:W-:Y:S01]  /*01a0*/  USHF.L.U32 UR7, UR7, 0x7, URZ ;  /* 0x0000000707077899 */ /* 0x000fe2000800063f */
[----:B-----5:R-:W-:-:S05]  /*01b0*/  IMAD R0, R0, c[0x0][0x548], RZ ;  /* 0x0001520000007a24 */ /* 0x020fca00078e02ff */
[----:B------:R-:W-:-:S04]  /*01c0*/  ISETP.LE.AND P0, PT, R0, UR7, PT ;  /* 0x0000000700007c0c */ /* 0x000fc8000bf03270 */
[----:B------:R-:W-:Y:S01]  /*01d0*/  SEL R232, R232, 0xffffffff, !P0 ;  /* 0xffffffffe8e87807 */ /* 0x000fe20004000000 */
[----:B------:R-:W-:Y:S05]  /*01e0*/  BRA `(.L_x_2459) ;  /* 0x0000012000007947 */ /* 0x000fea0003800000 */
.L_x_2455:
[----:B------:R-:W-:-:S04]  /*01f0*/  ISETP.NE.U32.AND P0, PT, RZ, c[0x0][0x568], PT ;  /* 0x00015a00ff007a0c */ /* 0x000fc80003f05070 */
[----:B------:R-:W-:-:S13]  /*0200*/  ISETP.NE.AND.EX P0, PT, RZ, c[0x0][0x56c], PT, P0 ;  /* 0x00015b00ff007a0c */ /* 0x000fda0003f05300 */
[----:B------:R-:W-:Y:S05]  /*0210*/  @!P0 BRA `(.L_x_2460) ;  /* 0x0000002000008947 */ /* 0x000fea0003800000 */
[----:B------:R1:W5:Y:S01]  /*0220*/  LDG.E R0, [R2.64] ;  /* 0x0000001202007981 */ /* 0x000362000c1e1900 */
[----:B------:R-:W-:Y:S05]  /*0230*/  BRA `(.L_x_2461) ;  /* 0x0000009000007947 */ /* 0x000fea0003800000 */
.L_x_2460:
        /* <DEDUP_REMOVED lines=8> */
.L_x_2462:
[----:B------:R-:W-:-:S04]  /*02c0*/  MOV R0, c[0x0][0x54c] ;  /* 0x0001530000007a02 */ /* 0x000fc80000000f00 */
.L_x_2461:
[----:B------:R-:W-:Y:S01]  /*02d0*/  USHF.L.U32 UR7, UR7, 0x7, URZ ;  /* 0x0000000707077899 */ /* 0x000fe2000800063f */
[----:B-----5:R-:W-:-:S05]  /*02e0*/  IMAD R0, R0, c[0x0][0x548], RZ ;  /* 0x0001520000007a24 */ /* 0x020fca00078e02ff */
[----:B------:R-:W-:-:S04]  /*02f0*/  ISETP.LE.AND P0, PT, R0, UR7, PT ;  /* 0x0000000700007c0c */ /* 0x000fc8000bf03270 */
[----:B------:R-:W-:-:S04]  /*0300*/  SEL R232, R232, 0xffffffff, !P0 ;  /* 0xffffffffe8e87807 */ /* 0x000fc80004000000 */
.L_x_2459:
[----:B------:R-:W-:-:S13]  /*0310*/  ISETP.GE.AND P0, PT, R232, RZ, PT ;  /* 0x000000ffe800720c */ /* 0x000fda0003f06270 */
        /* <DEDUP_REMOVED lines=10> */
[----:B------:R-:W-:Y:S01]  /*03c0*/  @P0 IMAD.WIDE R12, R232, R5, c[0x0][0x360] ;  /* 0x0000d800e80c0625 */ /* 0x000fe200078e0205 */
[----:B------:R-:W2:Y:S01]  /*03d0*/  @P1 LDG.E R4, [R14.64] ;  /* 0x000000120e041981 */ /* 0x000ea2000c1e1900 */
[----:B-1----:R-:W-:-:S03]  /*03e0*/  CS2R R2, SRZ ;  /* 0x0000000000027805 */ /* 0x002fc6000001ff00 */
[----:B------:R-:W3:Y:S01]  /*03f0*/  @P0 LDG.E R0, [R12.64] ;  /* 0x000000120c000981 */ /* 0x000ee2000c1e1900 */
[----:B------:R-:W-:-:S04]  /*0400*/  IMAD.WIDE R10, R232, R5, c[0x0][0x348] ;  /* 0x0000d200e80a7625 */ /* 0x000fc800078e0205 */
[----:B------:R-:W-:Y:S01]  /*0410*/  IMAD.WIDE R8, R232, R5, c[0x0][0x350] ;  /* 0x0000d400e8087625 */ /* 0x000fe200078e0205 */
[----:B------:R1:W5:Y:S04]  /*0420*/  @P2 LDG.E R2, [R10.64] ;  /* 0x000000120a022981 */ /* 0x000368000c1e1900 */
[----:B------:R1:W5:Y:S01]  /*0430*/  @P4 LDG.E R3, [R8.64] ;  /* 0x0000001208034981 */ /* 0x000362000c1e1900 */
[----:B------:R-:W-:Y:S02]  /*0440*/  UMOV UR6, URZ ;  /* 0x0000003f00067c82 */ /* 0x000fe40008000000 */
[----:B------:R-:W-:Y:S02]  /*0450*/  ULDC UR16, c[0x0][0x168] ;  /* 0x00005a0000107ab9 */ /* 0x000fe40000000800 */
[----:B------:R-:W-:Y:S01]  /*0460*/  ULDC UR9, c[0x0][0x1d0] ;  /* 0x0000740000097ab9 */ /* 0x000fe20000000800 */
[----:B--2---:R1:W2:Y:S08]  /*0470*/  @P1 R2UR UR6, R4 ;  /* 0x00000000040613c2 */ /* 0x0042b000000e0000 */
[----:B---3--:R1:W3:Y:S02]  /*0480*/  @P0 R2UR UR16, R0 ;  /* 0x00000000001003c2 */ /* 0x0082e400000e0000 */
[----:B-12---:R-:W-:Y:S05]  /*0490*/  @P0 BRA `(.L_x_2463) ;  /* 0x0000006000000947 */ /* 0x006fea0003800000 */
[----:B------:R-:W-:Y:S05]  /*04a0*/  @!P2 BRA `(.L_x_2463) ;  /* 0x000000500000a947 */ /* 0x000fea0003800000 */
[----:B------:R-:W2:Y:S04]  /*04b0*/  LDG.E R0, [R10.64] ;  /* 0x000000120a007981 */ /* 0x000ea8000c1e1900 */
[----:B------:R-:W4:Y:S01]  /*04c0*/  LDG.E R4, [R10.64+0x4] ;  /* 0x000004120a047981 */ /* 0x000f22000c1e1900 */
[----:B--23--:R-:W1:Y:S08]  /*04d0*/  R2UR UR16, R0 ;  /* 0x00000000001073c2 */ /* 0x00ce7000000e0000 */
[----:B----4-:R-:W1:Y:S02]  /*04e0*/  R2UR UR4, R4 ;  /* 0x00000000040473c2 */ /* 0x010e6400000e0000 */
[----:B-1----:R-:W-:-:S06]  /*04f0*/  UIADD3 UR16, -UR16, UR4, URZ ;  /* 0x0000000410107290 */ /* 0x002fcc000fffe13f */
.L_x_2463:
[----:B------:R-:W-:-:S04]  /*0500*/  ISETP.NE.U32.AND P0, PT, RZ, c[0x0][0x368], PT ;  /* 0x0000da00ff007a0c */ /* 0x000fc80003f05070 */
[----:B------:R-:W-:-:S13]  /*0510*/  ISETP.NE.AND.EX P0, PT, RZ, c[0x0][0x36c], PT, P0 ;  /* 0x0000db00ff007a0c */ /* 0x000fda0003f05300 */
[----:B------:R-:W-:Y:S05]  /*0520*/  @!P0 BRA `(.L_x_2464) ;  /* 0x0000004000008947 */ /* 0x000fea0003800000 */
[----:B------:R-:W-:-:S05]  /*0530*/  IMAD.WIDE R8, R232, R5, c[0x0][0x368] ;  /* 0x0000da00e8087625 */ /* 0x000fca00078e0205 */
[----:B------:R-:W2:Y:S02]  /*0540*/  LDG.E R0, [R8.64] ;  /* 0x0000001208007981 */ /* 0x000ea4000c1e1900 */
[----:B--2---:R1:W2:Y:S02]  /*0550*/  R2UR UR9, R0 ;  /* 0x00000000000973c2 */ /* 0x0042a400000e0000 */
[----:B-12---:R-:W-:Y:S05]  /*0560*/  BRA `(.L_x_2465) ;  /* 0x0000006000007947 */ /* 0x006fea0003800000 */
.L_x_2464:
[----:B------:R-:W-:Y:S05]  /*0570*/  @!P4 BRA `(.L_x_2465) ;  /* 0x000000500000c947 */ /* 0x000fea0003800000 */
[----:B------:R-:W2:Y:S04]  /*0580*/  LDG.E R0, [R8.64] ;  /* 0x0000001208007981 */ /* 0x000ea8000c1e1900 */
[----:B------:R-:W4:Y:S01]  /*0590*/  LDG.E R4, [R8.64+0x4] ;  /* 0x0000041208047981 */ /* 0x000f22000c1e1900 */
[----:B--2---:R-:W1:Y:S08]  /*05a0*/  R2UR UR9, R0 ;  /* 0x00000000000973c2 */ /* 0x004e7000000e0000 */
[----:B----4-:R-:W1:Y:S02]  /*05b0*/  R2UR UR4, R4 ;  /* 0x00000000040473c2 */ /* 0x010e6400000e0000 */
[----:B-1----:R-:W-:-:S06]  /*05c0*/  UIADD3 UR9, -UR9, UR4, URZ ;  /* 0x0000000409097290 */ /* 0x002fcc000fffe13f */
.L_x_2465:
        /* <DEDUP_REMOVED lines=26> */
.L_x_2467:
[----:B------:R-:W-:Y:S02]  /*0770*/  UISETP.NE.AND UP0, UPT, UR5, 0x1, UPT ;  /* 0x000000010500788c */ /* 0x000fe4000bf05270 */
[----:B------:R-:W-:Y:S02]  /*0780*/  ULDC.64 UR10, c[0x0][0x330] ;  /* 0x0000cc00000a7ab9 */ /* 0x000fe40000000a00 */
[----:B------:R-:W-:-:S07]  /*0790*/  UIMAD.WIDE.U32 UR12, UR6, UR10, URZ ;  /* 0x0000000a060c72a5 */ /* 0x000fce000f8e003f */
[----:B------:R-:W-:Y:S02]  /*07a0*/  @UP0 USHF.R.U32.HI UR6, URZ, UR11, UR13 ;  /* 0x0000000b3f060299 */ /* 0x000fe4000801160d */
.L_x_2468:
[----:B------:R-:W-:Y:S02]  /*07b0*/  ULDC UR8, c[0x0][0x32c] ;  /* 0x0000cb0000087ab9 */ /* 0x000fe40000000800 */
[----:B------:R-:W-:-:S04]  /*07c0*/  UIMAD UR8, UR6, UR5, UR8 ;  /* 0x00000005060872a4 */ /* 0x000fc8000f8e0208 */
[----:B------:R-:W-:-:S04]  /*07d0*/  UISETP.LT.AND UP0, UPT, UR4, UR8, UPT ;  /* 0x000000080400728c */ /* 0x000fc8000bf01270 */
[----:B------:R-:W-:Y:S02]  /*07e0*/  USEL UR4, UR4, UR8, UP0 ;  /* 0x0000000804047287 */ /* 0x000fe40008000000 */
.L_x_2466:
        /* <DEDUP_REMOVED lines=31> */
.L_x_2470:
[----:B------:R-:W-:-:S03]  /*09e0*/  UISETP.NE.AND UP0, UPT, UR5, 0x1, UPT ;  /* 0x000000010500788c */ /* 0x000fc6000bf05270 */
[----:B------:R-:W-:Y:S02]  /*09f0*/  ULDC.64 UR4, c[0x0][0x330] ;  /* 0x0000cc0000047ab9 */ /* 0x000fe40000000a00 */
[----:B------:R-:W-:-:S07]  /*0a00*/  UIMAD.WIDE.U32 UR12, UR10, UR4, URZ ;  /* 0x000000040a0c72a5 */ /* 0x000fce000f8e003f */
[----:B------:R-:W-:Y:S02]  /*0a10*/  @UP0 UMOV UR11, UR13 ;  /* 0x0000000d000b0c82 */ /* 0x000fe40008000000 */
[----:B------:R-:W-:Y:S02]  /*0a20*/  @UP0 USHF.R.U32.HI UR10, URZ, UR5, UR11 ;  /* 0x000000053f0a0299 */ /* 0x000fe4000801160b */
.L_x_2471:
[----:B------:R-:W-:Y:S02]  /*0a30*/  ULDC UR4, c[0x0][0x32c] ;  /* 0x0000cb0000047ab9 */ /* 0x000fe40000000800 */
[----:B------:R-:W-:-:S04]  /*0a40*/  UIMAD UR4, UR10, UR4, URZ ;  /* 0x000000040a0472a4 */ /* 0x000fc8000f8e023f */
[----:B------:R-:W-:-:S04]  /*0a50*/  UISETP.LT.AND UP0, UPT, UR8, UR4, UPT ;  /* 0x000000040800728c */ /* 0x000fc8000bf01270 */
[----:B------:R-:W-:-:S04]  /*0a60*/  USEL UR8, UR8, UR4, !UP0 ;  /* 0x0000000408087287 */ /* 0x000fc8000c000000 */
.L_x_2469:
        /* <DEDUP_REMOVED lines=76> */
[----:B------:R-:W-:-:S04]  /*0f30*/  ISETP.NE.U32.AND P3, PT, RZ, c[0x0][0x340], PT ;  /* 0x0000d000ff007a0c */ /* 0x000fc80003f65070 */
[----:B------:R-:W-:-:S13]  /*0f40*/  ISETP.NE.AND.EX P3, PT, RZ, c[0x0][0x344], PT, P3 ;  /* 0x0000d100ff007a0c */ /* 0x000fda0003f65330 */
[----:B------:R-:W-:-:S06]  /*0f50*/  @P3 IMAD.WIDE R4, R232, R5, c[0x0][0x340] ;  /* 0x0000d000e8043625 */ /* 0x000fcc00078e0205 */
        /* <DEDUP_REMOVED lines=9> */
[----:B------:R-:W-:Y:S01]  /*0ff0*/  PLOP3.LUT P0, PT, PT, PT, UP2, 0x80, 0x0 ;  /* 0x000000000000781c */ /* 0x000fe20003f0f028 */
[----:B------:R-:W-:Y:S01]  /*1000*/  IMAD R14, R2, c[0x0][0x17c], R3 ;  /* 0x00005f00020e7a24 */ /* 0x000fe200078e0203 */
[----:B------:R-:W-:Y:S01]  /*1010*/  LOP3.LUT R9, R12, 0xfffffff8, RZ, 0xc0, !PT ;  /* 0xfffffff80c097812 */ /* 0x000fe200078ec0ff */
[----:B------:R-:W-:Y:S01]  /*1020*/  IMAD.WIDE.U32 R2, R2, c[0x0][0x178], RZ ;  /* 0x00005e0002027a25 */ /* 0x000fe200078e00ff */
[----:B------:R-:W-:Y:S01]  /*1030*/  SHF.R.S32.HI R12, RZ, 0x3, R12 ;  /* 0x00000003ff0c7819 */ /* 0x000fe2000001140c */
[----:B------:R-:W-:Y:S01]  /*1040*/  BSSY B0, `(.L_x_2473) ;  /* 0x00000b0000007945 */ /* 0x000fe20003800000 */
[----:B------:R-:W-:Y:S01]  /*1050*/  SHF.R.S32.HI R11, RZ, 0x1f, R232 ;  /* 0x0000001fff0b7819 */ /* 0x000fe200000114e8 */
[----:B------:R-:W-:Y:S01]  /*1060*/  IMAD.IADD R15, R3, 0x1, R14 ;  /* 0x00000001030f7824 */ /* 0x000fe200078e020e */
[----:B------:R-:W-:Y:S01]  /*1070*/  SEL R24, R232, RZ, !P2 ;  /* 0x000000ffe8187207 */ /* 0x000fe20005000000 */
[----:B------:R-:W-:Y:S01]  /*1080*/  IMAD.IADD R9, R6, 0x1, -R9 ;  /* 0x0000000106097824 */ /* 0x000fe200078e0a09 */
[----:B------:R-:W-:Y:S01]  /*1090*/  SEL R17, R11, RZ, !P2 ;  /* 0x000000ff0b117207 */ /* 0x000fe20005000000 */
[----:B------:R-:W-:Y:S01]  /*10a0*/  IMAD.MOV.U32 R14, RZ, RZ, R2 ;  /* 0x000000ffff0e7224 */ /* 0x000fe200078e0002 */
[----:B------:R-:W-:Y:S01]  /*10b0*/  LEA.HI R7, R85, R6, RZ, 0x4 ;  /* 0x0000000655077211 */ /* 0x000fe200078f20ff */
[----:B------:R-:W-:-:S02]  /*10c0*/  IMAD R2, R9, 0x20, R12 ;  /* 0x0000002009027824 */ /* 0x000fc400078e020c */
[----:B------:R-:W-:Y:S01]  /*10d0*/  IMAD R17, R17, c[0x0][0x1c0], RZ ;  /* 0x0000700011117a24 */ /* 0x000fe200078e02ff */
[----:B------:R-:W-:Y:S01]  /*10e0*/  SHF.R.S32.HI R8, RZ, 0x4, R7 ;  /* 0x00000004ff087819 */ /* 0x000fe20000011407 */
[----:B------:R-:W-:Y:S01]  /*10f0*/  IMAD.SHL.U32 R231, R12, 0x40, RZ ;  /* 0x000000400ce77824 */ /* 0x000fe200078e00ff */
[----:B------:R-:W-:Y:S01]  /*1100*/  IADD3 R2, R2, UR7, RZ ;  /* 0x0000000702027c10 */ /* 0x000fe2000fffe0ff */
[----:B---3--:R-:W-:Y:S01]  /*1110*/  IMAD.WIDE.U32 R14, R22, c[0x0][0x1b8], R14 ;  /* 0x00006e00160e7a25 */ /* 0x008fe200078e000e */
[----:B------:R-:W-:Y:S02]  /*1120*/  SHF.R.S32.HI R3, RZ, 0x1f, R22 ;  /* 0x0000001fff037819 */ /* 0x000fe40000011416 */
[----:B------:R-:W-:Y:S01]  /*1130*/  LEA.HI R229, R7, R8, RZ, 0x1 ;  /* 0x0000000807e57211 */ /* 0x000fe200078f08ff */
[----:B------:R-:W-:Y:S01]  /*1140*/  IMAD.MOV.U32 R18, RZ, RZ, R2 ;  /* 0x000000ffff127224 */ /* 0x000fe200078e0002 */
[----:B------:R-:W-:Y:S01]  /*1150*/  LOP3.LUT R231, R231, 0x1c0, RZ, 0xc0, !PT ;  /* 0x000001c0e7e77812 */ /* 0x000fe200078ec0ff */
[----:B-1----:R-:W-:Y:S01]  /*1160*/  IMAD R5, R3, c[0x0][0x1b8], RZ ;  /* 0x00006e0003057a24 */ /* 0x002fe200078e02ff */
[----:B------:R-:W-:Y:S01]  /*1170*/  LOP3.LUT R7, R7, 0xfffffff0, RZ, 0xc0, !PT ;  /* 0xfffffff007077812 */ /* 0x000fe200078ec0ff */
[----:B------:R-:W-:Y:S01]  /*1180*/  IMAD R17, R24, c[0x0][0x1c4], R17 ;  /* 0x0000710018117a24 */ /* 0x000fe200078e0211 */
[----:B------:R-:W-:Y:S01]  /*1190*/  LOP3.LUT R229, R229, 0xfffffffe, RZ, 0xc0, !PT ;  /* 0xfffffffee5e57812 */ /* 0x000fe200078ec0ff */
[----:B------:R-:W-:-:S02]  /*11a0*/  IMAD R5, R22, c[0x0][0x1bc], R5 ;  /* 0x00006f0016057a24 */ /* 0x000fc400078e0205 */
[----:B------:R-:W-:Y:S02]  /*11b0*/  IMAD.SHL.U32 R20, R9, 0x8, RZ ;  /* 0x0000000809147824 */ /* 0x000fe400078e00ff */
[----:B------:R-:W-:Y:S02]  /*11c0*/  IMAD.IADD R15, R15, 0x1, R5 ;  /* 0x000000010f0f7824 */ /* 0x000fe400078e0205 */
[----:B------:R-:W-:Y:S01]  /*11d0*/  @P1 IMAD.HI.U32 R5, R2, c[0x0][0x2c8], RZ ;  /* 0x0000b20002051a27 */ /* 0x000fe200078e00ff */
[----:B------:R-:W-:Y:S02]  /*11e0*/  IADD3 R31, P1, R0, R12, RZ ;  /* 0x0000000c001f7210 */ /* 0x000fe40007f3e0ff */
[----:B------:R-:W-:Y:S01]  /*11f0*/  LOP3.LUT R10, R231, 0x38, R20, 0xf8, !PT ;  /* 0x00000038e70a7812 */ /* 0x000fe200078ef814 */
[----:B------:R-:W-:Y:S01]  /*1200*/  IMAD.WIDE.U32 R24, R24, c[0x0][0x1c0], R14 ;  /* 0x0000700018187a25 */ /* 0x000fe200078e000e */
[----:B------:R-:W-:Y:S02]  /*1210*/  @P0 SHF.R.U32.HI R18, RZ, c[0x0][0x2cc], R5 ;  /* 0x0000b300ff120a19 */ /* 0x000fe40000011605 */
[----:B------:R-:W-:Y:S01]  /*1220*/  IADD3 R5, R12, UR7, RZ ;  /* 0x000000070c057c10 */ /* 0x000fe2000fffe0ff */
[----:B------:R-:W-:Y:S01]  /*1230*/  IMAD.IADD R25, R25, 0x1, R17 ;  /* 0x0000000119197824 */ /* 0x000fe200078e0211 */
[--C-:B------:R-:W-:Y:S01]  /*1240*/  SHF.R.S32.HI R15, RZ, 0x1f, R18.reuse ;  /* 0x0000001fff0f7819 */ /* 0x100fe20000011412 */
[----:B------:R-:W-:Y:S01]  /*1250*/  IMAD.MOV R13, RZ, RZ, -R18 ;  /* 0x000000ffff0d7224 */ /* 0x000fe200078e0a12 */
[----:B------:R-:W-:Y:S01]  /*1260*/  SHF.R.U32.HI R231, RZ, 0x3, R231 ;  /* 0x00000003ffe77819 */ /* 0x000fe200000116e7 */
[----:B------:R-:W-:Y:S01]  /*1270*/  IMAD.IADD R229, R8, 0x1, -R229 ;  /* 0x0000000108e57824 */ /* 0x000fe200078e0ae5 */
[----:B------:R-:W-:Y:S01]  /*1280*/  IADD3 R8, R5, 0x20, RZ ;  /* 0x0000002005087810 */ /* 0x000fe20007ffe0ff */
[----:B------:R-:W-:Y:S01]  /*1290*/  IMAD R16, R13, c[0x0][0x2c4], R2 ;  /* 0x0000b1000d107a24 */ /* 0x000fe200078e0202 */
[----:B------:R-:W-:Y:S01]  /*12a0*/  SHF.R.S32.HI R13, RZ, 0x1f, R0 ;  /* 0x0000001fff0d7819 */ /* 0x000fe20000011400 */
[----:B------:R-:W-:Y:S01]  /*12b0*/  IMAD R15, R15, c[0x0][0x1b0], RZ ;  /* 0x00006c000f0f7a24 */ /* 0x000fe200078e02ff */
[----:B------:R-:W-:-:S02]  /*12c0*/  LOP3.LUT R231, R10, R231, RZ, 0x3c, !PT ;  /* 0x000000e70ae77212 */ /* 0x000fc400078e3cff */
[----:B------:R-:W-:Y:S01]  /*12d0*/  SHF.R.S32.HI R2, RZ, 0x1f, R16 ;  /* 0x0000001fff027819 */ /* 0x000fe20000011410 */
[----:B------:R-:W-:Y:S01]  /*12e0*/  IMAD R15, R18, c[0x0][0x1b4], R15 ;  /* 0x00006d00120f7a24 */ /* 0x000fe200078e020f */
[----:B------:R-:W-:Y:S01]  /*12f0*/  LEA.HI.X.SX32 R0, R12, R13, 0x1, P1 ;  /* 0x0000000d0c007211 */ /* 0x000fe200008f0eff */
[----:B------:R-:W-:Y:S01]  /*1300*/  IMAD.WIDE.U32 R18, R18, c[0x0][0x1b0], R24 ;  /* 0x00006c0012127a25 */ /* 0x000fe200078e0018 */
[----:B------:R-:W-:Y:S02]  /*1310*/  ISETP.GE.AND P1, PT, R5, UR4, PT ;  /* 0x0000000405007c0c */ /* 0x000fe4000bf26270 */
[----:B------:R-:W-:Y:S01]  /*1320*/  ISETP.GE.AND P0, PT, R8, UR4, PT ;  /* 0x0000000408007c0c */ /* 0x000fe2000bf06270 */
[----:B------:R-:W-:Y:S01]  /*1330*/  IMAD.IADD R19, R19, 0x1, R15 ;  /* 0x0000000113137824 */ /* 0x000fe200078e020f */
[----:B------:R-:W-:Y:S01]  /*1340*/  IADD3 R8, R20, 0x80, RZ ;  /* 0x0000008014087810 */ /* 0x000fe20007ffe0ff */
[----:B------:R-:W-:Y:S01]  /*1350*/  IMAD R15, R2, c[0x0][0x1a8], RZ ;  /* 0x00006a00020f7a24 */ /* 0x000fe200078e02ff */
[----:B------:R-:W-:Y:S01]  /*1360*/  SHF.R.S32.HI R21, RZ, 0x1f, R20 ;  /* 0x0000001fff157819 */ /* 0x000fe20000011414 */
[----:B------:R-:W-:Y:S01]  /*1370*/  IMAD R24, R0, c[0x0][0x1e0], RZ ;  /* 0x0000780000187a24 */ /* 0x000fe200078e02ff */
[----:B------:R-:W-:Y:S01]  /*1380*/  ISETP.GE.AND P2, PT, R8, c[0x0][0x1d4], PT ;  /* 0x0000750008007a0c */ /* 0x000fe20003f46270 */
[----:B------:R-:W-:-:S02]  /*1390*/  IMAD R15, R16, c[0x0][0x1ac], R15 ;  /* 0x00006b00100f7a24 */ /* 0x000fc400078e020f */
[----:B------:R-:W-:-:S04]  /*13a0*/  IMAD.WIDE.U32 R16, R16, c[0x0][0x1a8], R18 ;  /* 0x00006a0010107a25 */ /* 0x000fc800078e0012 */
[----:B------:R-:W-:Y:S01]  /*13b0*/  IMAD.IADD R14, R17, 0x1, R15 ;  /* 0x00000001110e7824 */ /* 0x000fe200078e020f */
[----:B------:R-:W-:Y:S01]  /*13c0*/  LEA R15, P5, R16, c[0x0][0x160], 0x1 ;  /* 0x00005800100f7a11 */ /* 0x000fe200078a08ff */
[----:B------:R-:W-:Y:S01]  /*13d0*/  IMAD R18, R0, c[0x0][0x208], RZ ;  /* 0x0000820000127a24 */ /* 0x000fe200078e02ff */
[----:B------:R-:W-:Y:S01]  /*13e0*/  LEA.HI R0, R85, R6, RZ, 0x6 ;  /* 0x0000000655007211 */ /* 0x000fe200078f30ff */
[----:B------:R-:W-:Y:S01]  /*13f0*/  IMAD.IADD R2, R6, 0x1, -R7 ;  /* 0x0000000106027824 */ /* 0x000fe200078e0a07 */
[----:B------:R-:W-:Y:S01]  /*1400*/  LEA.HI.X R14, R16, c[0x0][0x164], R14, 0x1, P5 ;  /* 0x00005900100e7a11 */ /* 0x000fe200028f0c0e */
[----:B------:R-:W-:Y:S01]  /*1410*/  SHFL.IDX PT, R26, R15, RZ, 0x181f ;  /* 0x00181fff0f1a7589 */ /* 0x000fe200000e0000 */
[----:B------:R-:W-:Y:S01]  /*1420*/  IMAD.SHL.U32 R13, R9, 0x8, RZ ;  /* 0x00000008090d7824 */ /* 0x000fe200078e00ff */
[----:B------:R-:W-:Y:S01]  /*1430*/  IADD3 R16, R20, 0x40, RZ ;  /* 0x0000004014107810 */ /* 0x000fe20007ffe0ff */
[----:B------:R-:W-:Y:S01]  /*1440*/  IMAD.SHL.U32 R0, R0, 0x8, RZ ;  /* 0x0000000800007824 */ /* 0x000fe200078e00ff */
[----:B------:R-:W1:Y:S01]  /*1450*/  SHFL.IDX PT, R27, R14, RZ, 0x181f ;  /* 0x00181fff0e1b7589 */ /* 0x000e6200000e0000 */
[----:B------:R-:W-:Y:S01]  /*1460*/  SHF.R.S32.HI R7, RZ, 0x1f, R2 ;  /* 0x0000001fff077819 */ /* 0x000fe20000011402 */
[----:B------:R-:W-:Y:S01]  /*1470*/  IMAD R24, R31, c[0x0][0x1e4], R24 ;  /* 0x000079001f187a24 */ /* 0x000fe200078e0218 */
[----:B------:R-:W-:Y:S01]  /*1480*/  IADD3 R10, R13, 0x80, RZ ;  /* 0x000000800d0a7810 */ /* 0x000fe20007ffe0ff */
[----:B------:R-:W-:Y:S01]  /*1490*/  IMAD R18, R31, c[0x0][0x20c], R18 ;  /* 0x000083001f127a24 */ /* 0x000fe200078e0212 */
[----:B------:R-:W-:Y:S01]  /*14a0*/  LOP3.LUT R231, R231, 0xfffffe00, R0, 0xf8, !PT ;  /* 0xfffffe00e7e77812 */ /* 0x000fe200078ef800 */
[----:B------:R-:W-:Y:S01]  /*14b0*/  IMAD.WIDE.U32 R32, R31, c[0x0][0x1e0], R20 ;  /* 0x000078001f207a25 */ /* 0x000fe200078e0014 */
[----:B------:R-:W-:-:S02]  /*14c0*/  LEA.HI R0, R7, R2, RZ, 0x3 ;  /* 0x0000000207007211 */ /* 0x000fc400078f18ff */
[----:B------:R-:W-:Y:S01]  /*14d0*/  @!P1 SHF.R.S32.HI R17, RZ, 0x1f, R10 ;  /* 0x0000001fff119819 */ /* 0x000fe2000001140a */
[----:B------:R-:W-:Y:S01]  /*14e0*/  IMAD.WIDE.U32 R30, R31, c[0x0][0x208], R20 ;  /* 0x000082001f1e7a25 */ /* 0x000fe200078e0014 */
[----:B------:R-:W-:Y:S02]  /*14f0*/  LOP3.LUT R7, R0, 0xfffffff8, RZ, 0xc0, !PT ;  /* 0xfffffff800077812 */ /* 0x000fe400078ec0ff */
[----:B------:R-:W-:Y:S01]  /*1500*/  IADD3 R8, R13, 0xc0, RZ ;  /* 0x000000c00d087810 */ /* 0x000fe20007ffe0ff */
[----:B------:R-:W-:Y:S01]  /*1510*/  IMAD.IADD R25, R33, 0x1, R24 ;  /* 0x0000000121197824 */ /* 0x000fe200078e0218 */
[----:B------:R-:W-:Y:S01]  /*1520*/  ISETP.GE.AND P6, PT, R10, c[0x0][0x198], PT ;  /* 0x000066000a007a0c */ /* 0x000fe20003fc6270 */
[----:B------:R-:W-:Y:S01]  /*1530*/  IMAD.IADD R7, R2, 0x1, -R7 ;  /* 0x0000000102077824 */ /* 0x000fe200078e0a07 */
[----:B------:R-:W-:Y:S01]  /*1540*/  @!P1 LEA.HI R10, R17, R10, RZ, 0x3 ;  /* 0x0000000a110a9211 */ /* 0x000fe200078f18ff */
[----:B------:R-:W-:Y:S01]  /*1550*/  IMAD.IADD R19, R31, 0x1, R18 ;  /* 0x000000011f137824 */ /* 0x000fe200078e0212 */
[----:B------:R-:W-:Y:S01]  /*1560*/  @!P1 SHF.R.S32.HI R17, RZ, 0x1f, R8 ;  /* 0x0000001fff119819 */ /* 0x000fe20000011408 */
[----:B------:R-:W-:Y:S01]  /*1570*/  IMAD.MOV.U32 R24, RZ, RZ, R32 ;  /* 0x000000ffff187224 */ /* 0x000fe200078e0020 */
[----:B------:R-:W-:Y:S01]  /*1580*/  ISETP.GE.AND P5, PT, R8, c[0x0][0x198], PT ;  /* 0x0000660008007a0c */ /* 0x000fe20003fa6270 */
[----:B------:R-:W-:Y:S01]  /*1590*/  IMAD.MOV.U32 R18, RZ, RZ, R30 ;  /* 0x000000ffff127224 */ /* 0x000fe200078e001e */
[----:B------:R-:W-:Y:S01]  /*15a0*/  @!P1 LEA.HI R8, R17, R8, RZ, 0x3 ;  /* 0x0000000811089211 */ /* 0x000fe200078f18ff */
[----:B------:R-:W-:Y:S01]  /*15b0*/  IMAD.WIDE.U32 R24, R22, c[0x0][0x1e8], R24 ;  /* 0x00007a0016187a25 */ /* 0x000fe200078e0018 */
[----:B------:R-:W-:-:S02]  /*15c0*/  @!P1 LOP3.LUT R10, R10, 0xfffffff8, RZ, 0xc0, !PT ;  /* 0xfffffff80a0a9812 */ /* 0x000fc400078ec0ff */
[----:B------:R-:W-:-:S03]  /*15d0*/  @!P1 LOP3.LUT R8, R8, 0xfffffff8, RZ, 0xc0, !PT ;  /* 0xfffffff808089812 */ /* 0x000fc600078ec0ff */
[----:B-1----:R-:W-:-:S04]  /*15e0*/  @!P1 IMAD.WIDE R32, R10, 0x2, R26 ;  /* 0x000000020a209825 */ /* 0x002fc800078e021a */
[----:B------:R-:W-:Y:S01]  /*15f0*/  IMAD.MOV.U32 R10, RZ, RZ, 0x10 ;  /* 0x00000010ff0a7424 */ /* 0x000fe200078e00ff */
[--C-:B--2---:R-:W-:Y:S01]  /*1600*/  @P3 SHF.R.S32.HI R29, RZ, 0x1f, R4.reuse ;  /* 0x0000001fff1d3819 */ /* 0x104fe20000011404 */
[----:B------:R-:W-:Y:S02]  /*1610*/  @P3 IMAD.MOV.U32 R28, RZ, RZ, R4 ;  /* 0x000000ffff1c3224 */ /* 0x000fe400078e0004 */
[----:B------:R-:W-:Y:S02]  /*1620*/  @!P3 IMAD.MOV.U32 R29, RZ, RZ, R11 ;  /* 0x000000ffff1db224 */ /* 0x000fe400078e000b */
[----:B------:R-:W-:Y:S02]  /*1630*/  @!P3 IMAD.MOV.U32 R28, RZ, RZ, R232 ;  /* 0x000000ffff1cb224 */ /* 0x000fe400078e00e8 */
[----:B------:R-:W-:Y:S01]  /*1640*/  IMAD R11, R3, c[0x0][0x1e8], RZ ;  /* 0x00007a00030b7a24 */ /* 0x000fe200078e02ff */
[----:B------:R-:W-:Y:S01]  /*1650*/  SEL R4, R29, RZ, !P4 ;  /* 0x000000ff1d047207 */ /* 0x000fe20006000000 */
[----:B------:R-:W-:Y:S01]  /*1660*/  IMAD R3, R3, c[0x0][0x210], RZ ;  /* 0x0000840003037a24 */ /* 0x000fe200078e02ff */
[----:B------:R-:W-:Y:S01]  /*1670*/  SEL R234, R28, RZ, !P4 ;  /* 0x000000ff1cea7207 */ /* 0x000fe20006000000 */
[C---:B------:R-:W-:Y:S01]  /*1680*/  IMAD R2, R22.reuse, c[0x0][0x1ec], R11 ;  /* 0x00007b0016027a24 */ /* 0x040fe200078e020b */
[----:B------:R-:W-:Y:S01]  /*1690*/  @!P1 SHF.R.S32.HI R11, RZ, 0x1f, R16 ;  /* 0x0000001fff0b9819 */ /* 0x000fe20000011410 */
[C---:B------:R-:W-:Y:S01]  /*16a0*/  IMAD R3, R22.reuse, c[0x0][0x214], R3 ;  /* 0x0000850016037a24 */ /* 0x040fe200078e0203 */
[----:B------:R-:W-:Y:S01]  /*16b0*/  @!P1 LEA R28, P3, R13, R26, 0x1 ;  /* 0x0000001a0d1c9211 */ /* 0x000fe200078608ff */
[----:B------:R-:W-:Y:S01]  /*16c0*/  IMAD.WIDE.U32 R22, R22, c[0x0][0x210], R18 ;  /* 0x0000840016167a25 */ /* 0x000fe200078e0012 */
[----:B------:R-:W-:-:S02]  /*16d0*/  @!P1 LEA.HI R11, R11, R16, RZ, 0x3 ;  /* 0x000000100b0b9211 */ /* 0x000fc400078f18ff */
[----:B------:R-:W-:Y:S01]  /*16e0*/  @!P1 LEA.HI.X R29, R13, R27, R21, 0x1, P3 ;  /* 0x0000001b0d1d9211 */ /* 0x000fe200018f0c15 */
[----:B------:R-:W-:Y:S01]  /*16f0*/  @!P1 IMAD.SHL.U32 R18, R231, 0x2, RZ ;  /* 0x00000002e7129824 */ /* 0x000fe200078e00ff */
[----:B------:R-:W-:Y:S01]  /*1700*/  ISETP.GE.AND P4, PT, R13, c[0x0][0x198], PT ;  /* 0x000066000d007a0c */ /* 0x000fe20003f86270 */
[----:B------:R-:W-:Y:S01]  /*1710*/  IMAD.IADD R25, R25, 0x1, R2 ;  /* 0x0000000119197824 */ /* 0x000fe200078e0202 */
[----:B------:R-:W-:Y:S01]  /*1720*/  ISETP.GE.AND P3, PT, R13, c[0x0][0x198], PT ;  /* 0x000066000d007a0c */ /* 0x000fe20003f66270 */
[----:B------:R-:W-:Y:S01]  /*1730*/  IMAD R243, R4, c[0x0][0x1f0], RZ ;  /* 0x00007c0004f37a24 */ /* 0x000fe200078e02ff */
[----:B------:R-:W-:Y:S01]  /*1740*/  ISETP.GE.AND P4, PT, R16, c[0x0][0x198], PT ;  /* 0x0000660010007a0c */ /* 0x000fe20003f86270 */
[----:B------:R-:W-:Y:S01]  /*1750*/  IMAD R239, R4, c[0x0][0x218], RZ ;  /* 0x0000860004ef7a24 */ /* 0x000fe200078e02ff */
[----:B------:R-:W-:Y:S01]  /*1760*/  @!P1 LOP3.LUT R11, R11, 0xfffffff8, RZ, 0xc0, !PT ;  /* 0xfffffff80b0b9812 */ /* 0x000fe200078ec0ff */
[C---:B------:R-:W-:Y:S01]  /*1770*/  IMAD R243, R234.reuse, c[0x0][0x1f4], R243 ;  /* 0x00007d00eaf37a24 */ /* 0x040fe200078e02f3 */
[----:B------:R-:W-:Y:S01]  /*1780*/  P2R R17, PR, RZ, 0x10 ;  /* 0x00000010ff117803 */ /* 0x000fe20000000000 */
[----:B------:R-:W-:-:S02]  /*1790*/  IMAD R239, R234, c[0x0][0x21c], R239 ;  /* 0x00008700eaef7a24 */ /* 0x000fc400078e02ef */
[----:B------:R-:W-:-:S04]  /*17a0*/  @!P1 IMAD.WIDE R30, R11, 0x2, R26 ;  /* 0x000000020b1e9825 */ /* 0x000fc800078e021a */
[----:B------:R-:W-:Y:S01]  /*17b0*/  @!P1 IMAD.WIDE R26, R8, 0x2, R26 ;  /* 0x00000002081a9825 */ /* 0x000fe200078e021a */
[----:B------:R-:W-:Y:S01]  /*17c0*/  @!PT LDS RZ, [RZ] ;  /* 0x00000000fffff984 */ /* 0x000fe20000000800 */
[----:B------:R1:W-:Y:S01]  /*17d0*/  @!P1 LDGSTS.E.BYPASS.LTC128B.128 [R18+0x10100], [R28.64], !P3 ;  /* 0x101000001c129fae */ /* 0x0003e2000d901d52 */
[----:B------:R-:W-:Y:S02]  /*17e0*/  ISETP.GE.AND P3, PT, R16, c[0x0][0x1d4], PT ;  /* 0x0000750010007a0c */ /* 0x000fe40003f66270 */
[----:B------:R-:W-:Y:S01]  /*17f0*/  IMAD.SHL.U32 R8, R7, 0x40, RZ ;  /* 0x0000004007087824 */ /* 0x000fe200078e00ff */
[----:B------:R2:W-:Y:S01]  /*1800*/  @!P1 LDGSTS.E.BYPASS.LTC128B.128 [R18+0x14100], [R30.64], !P4 ;  /* 0x141000001e129fae */ /* 0x0005e2000e101d52 */
[----:B------:R-:W-:Y:S01]  /*1810*/  IMAD.SHL.U32 R11, R229, 0x8, RZ ;  /* 0x00000008e50b7824 */ /* 0x000fe200078e00ff */
[----:B------:R-:W-:Y:S01]  /*1820*/  ISETP.GE.AND P4, PT, R20, c[0x0][0x1d4], PT ;  /* 0x0000750014007a0c */ /* 0x000fe20003f86270 */
[----:B------:R-:W-:Y:S01]  /*1830*/  IMAD.WIDE.U32 R236, R234, c[0x0][0x1f0], R24 ;  /* 0x00007c00eaec7a25 */ /* 0x000fe200078e0018 */
[----:B------:R-:W-:Y:S01]  /*1840*/  LOP3.LUT R8, R8, 0x1c0, RZ, 0xc0, !PT ;  /* 0x000001c008087812 */ /* 0x000fe200078ec0ff */
[----:B------:R2:W-:Y:S02]  /*1850*/  @!P1 LDGSTS.E.BYPASS.LTC128B.128 [R18+0x18100], [R32.64], !P6 ;  /* 0x1810000020129fae */ /* 0x0005e4000f101d52 */
[----:B------:R-:W-:Y:S01]  /*1860*/  IMAD.SHL.U32 R4, R0, 0x40, RZ ;  /* 0x0000004000047824 */ /* 0x000fe200078e00ff */
[----:B------:R-:W-:Y:S01]  /*1870*/  LOP3.LUT R11, R8, 0x8, R11, 0xf8, !PT ;  /* 0x00000008080b7812 */ /* 0x000fe200078ef80b */
[----:B------:R2:W-:Y:S01]  /*1880*/  @!P1 LDGSTS.E.BYPASS.LTC128B.128 [R18+0x1c100], [R26.64], !P5 ;  /* 0x1c1000001a129fae */ /* 0x0005e2000e901d52 */
[----:B------:R-:W-:Y:S01]  /*1890*/  LOP3.LUT P1, RZ, R7, 0x2, RZ, 0xc0, !PT ;  /* 0x0000000207ff7812 */ /* 0x000fe2000782c0ff */
[----:B------:R-:W-:Y:S01]  /*18a0*/  IMAD.IADD R243, R237, 0x1, R243 ;  /* 0x00000001edf37824 */ /* 0x000fe200078e02f3 */
[----:B------:R-:W-:-:S02]  /*18b0*/  SHF.R.U32.HI R8, RZ, 0x3, R8 ;  /* 0x00000003ff087819 */ /* 0x000fc40000011608 */
[----:B------:R-:W-:Y:S02]  /*18c0*/  SEL R2, R10, 0xfffffff0, !P1 ;  /* 0xfffffff00a027807 */ /* 0x000fe40004800000 */
[----:B------:R-:W-:Y:S02]  /*18d0*/  LOP3.LUT P1, RZ, R7, 0x4, RZ, 0xc0, !PT ;  /* 0x0000000407ff7812 */ /* 0x000fe4000782c0ff */
[----:B------:R-:W-:Y:S02]  /*18e0*/  LOP3.LUT R7, R11, R8, RZ, 0x3c, !PT ;  /* 0x000000080b077212 */ /* 0x000fe400078e3cff */
[----:B------:R-:W-:Y:S02]  /*18f0*/  IADD3 R0, R20, 0xc0, RZ ;  /* 0x000000c014007810 */ /* 0x000fe40007ffe0ff */
[----:B------:R-:W-:Y:S01]  /*1900*/  LOP3.LUT R4, R7, 0xfffffe00, R4, 0xf8, !PT ;  /* 0xfffffe0007047812 */ /* 0x000fe200078ef804 */
[----:B-1----:R-:W-:Y:S02]  /*1910*/  IMAD.IADD R29, R23, 0x1, R3 ;  /* 0x00000001171d7824 */ /* 0x002fe400078e0203 */
[----:B------:R-:W-:Y:S01]  /*1920*/  IMAD.MOV.U32 R28, RZ, RZ, R22 ;  /* 0x000000ffff1c7224 */ /* 0x000fe200078e0016 */
[----:B------:R2:W1:Y:S01]  /*1930*/  SHFL.IDX PT, R23, R14, 0x1, 0x181f ;  /* 0x00381f000e177f89 */ /* 0x00046200000e0000 */
[----:B------:R-:W-:-:S02]  /*1940*/  IMAD.MOV.U32 R3, RZ, RZ, 0x20 ;  /* 0x00000020ff037424 */ /* 0x000fc400078e00ff */
[----:B------:R-:W-:Y:S01]  /*1950*/  IMAD.WIDE.U32 R234, R234, c[0x0][0x218], R28 ;  /* 0x00008600eaea7a25 */ /* 0x000fe200078e001c */
[----:B------:R2:W3:Y:S02]  /*1960*/  SHFL.IDX PT, R22, R15, 0x1, 0x181f ;  /* 0x00381f000f167f89 */ /* 0x0004e400000e0000 */
[----:B------:R-:W-:Y:S01]  /*1970*/  SEL R3, R3, 0xffffffe0, !P1 ;  /* 0xffffffe003037807 */ /* 0x000fe20004800000 */
[----:B------:R-:W-:Y:S01]  /*1980*/  IMAD.IADD R239, R235, 0x1, R239 ;  /* 0x00000001ebef7824 */ /* 0x000fe200078e02ef */
[----:B------:R-:W-:Y:S01]  /*1990*/  ISETP.GE.AND P1, PT, R0, c[0x0][0x1d4], PT ;  /* 0x0000750000007a0c */ /* 0x000fe20003f26270 */
[----:B------:R-:W-:Y:S07]  /*19a0*/  @P0 BRA `(.L_x_2474) ;  /* 0x0000019000000947 */ /* 0x000fee0003800000 */
[C---:B------:R-:W-:Y:S02]  /*19b0*/  IADD3 R11, R13.reuse, 0x80, RZ ;  /* 0x000000800d0b7810 */ /* 0x040fe40007ffe0ff */
[C---:B------:R-:W-:Y:S02]  /*19c0*/  IADD3 R7, R13.reuse, 0xc0, RZ ;  /* 0x000000c00d077810 */ /* 0x040fe40007ffe0ff */
[----:B---3--:R-:W-:-:S02]  /*19d0*/  LEA R24, P0, R13, R22, 0x1 ;  /* 0x000000160d187211 */ /* 0x008fc400078008ff */
[----:B------:R-:W-:Y:S02]  /*19e0*/  SHF.R.S32.HI R19, RZ, 0x1f, R16 ;  /* 0x0000001fff137819 */ /* 0x000fe40000011410 */
[----:B------:R-:W-:Y:S02]  /*19f0*/  SHF.R.S32.HI R8, RZ, 0x1f, R11 ;  /* 0x0000001fff087819 */ /* 0x000fe4000001140b */
[----:B------:R-:W-:Y:S02]  /*1a00*/  SHF.R.S32.HI R0, RZ, 0x1f, R7 ;  /* 0x0000001fff007819 */ /* 0x000fe40000011407 */
[----:B--2---:R-:W-:Y:S02]  /*1a10*/  P2R R18, PR, RZ, 0x2 ;  /* 0x00000002ff127803 */ /* 0x004fe40000000000 */
[----:B-1----:R-:W-:Y:S02]  /*1a20*/  LEA.HI.X R25, R13, R23, R21, 0x1, P0 ;  /* 0x000000170d197211 */ /* 0x002fe400000f0c15 */
[----:B------:R-:W-:Y:S01]  /*1a30*/  LEA.HI R10, R19, R16, RZ, 0x3 ;  /* 0x00000010130a7211 */ /* 0x000fe200078f18ff */
[----:B------:R-:W-:Y:S01]  /*1a40*/  IMAD.SHL.U32 R19, R231, 0x2, RZ ;  /* 0x00000002e7137824 */ /* 0x000fe200078e00ff */
[----:B------:R-:W-:-:S02]  /*1a50*/  ISETP.GE.AND P1, PT, R13, c[0x0][0x198], PT ;  /* 0x000066000d007a0c */ /* 0x000fc40003f26270 */
[----:B------:R-:W-:Y:S02]  /*1a60*/  ISETP.NE.AND P0, PT, R17, RZ, PT ;  /* 0x000000ff1100720c */ /* 0x000fe40003f05270 */
[----:B------:R-:W-:Y:S02]  /*1a70*/  LEA.HI R8, R8, R11, RZ, 0x3 ;  /* 0x0000000b08087211 */ /* 0x000fe400078f18ff */
[----:B------:R-:W-:Y:S02]  /*1a80*/  LEA.HI R0, R0, R7, RZ, 0x3 ;  /* 0x0000000700007211 */ /* 0x000fe400078f18ff */
[----:B------:R-:W-:Y:S02]  /*1a90*/  LOP3.LUT R10, R10, 0xfffffff8, RZ, 0xc0, !PT ;  /* 0xfffffff80a0a7812 */ /* 0x000fe400078ec0ff */
[----:B------:R-:W-:Y:S02]  /*1aa0*/  LOP3.LUT R7, R8, 0xfffffff8, RZ, 0xc0, !PT ;  /* 0xfffffff808077812 */ /* 0x000fe400078ec0ff */
[----:B------:R-:W-:Y:S01]  /*1ab0*/  LOP3.LUT R11, R0, 0xfffffff8, RZ, 0xc0, !PT ;  /* 0xfffffff8000b7812 */ /* 0x000fe200078ec0ff */
[----:B------:R-:W-:Y:S01]  /*1ac0*/  IMAD.WIDE R26, R10, 0x2, R22 ;  /* 0x000000020a1a7825 */ /* 0x000fe200078e0216 */
[----:B------:R1:W-:Y:S01]  /*1ad0*/  LDGSTS.E.BYPASS.LTC128B.128 [R19+0x11100], [R24.64], !P1 ;  /* 0x1110000018137fae */ /* 0x0003e2000c901d52 */
[----:B------:R-:W-:-:S02]  /*1ae0*/  ISETP.NE.AND P1, PT, R18, RZ, PT ;  /* 0x000000ff1200720c */ /* 0x000fc40003f25270 */
[--C-:B------:R-:W-:Y:S01]  /*1af0*/  IMAD.WIDE R28, R7, 0x2, R22.reuse ;  /* 0x00000002071c7825 */ /* 0x100fe200078e0216 */
[----:B------:R1:W-:Y:S03]  /*1b00*/  LDGSTS.E.BYPASS.LTC128B.128 [R19+0x15100], [R26.64], !P0 ;  /* 0x151000001a137fae */ /* 0x0003e6000c101d52 */
[----:B------:R-:W-:Y:S01]  /*1b10*/  IMAD.WIDE R22, R11, 0x2, R22 ;  /* 0x000000020b167825 */ /* 0x000fe200078e0216 */
[----:B------:R1:W-:Y:S04]  /*1b20*/  LDGSTS.E.BYPASS.LTC128B.128 [R19+0x19100], [R28.64], !P6 ;  /* 0x191000001c137fae */ /* 0x0003e8000f101d52 */
[----:B------:R1:W-:Y:S02]  /*1b30*/  LDGSTS.E.BYPASS.LTC128B.128 [R19+0x1d100], [R22.64], !P5 ;  /* 0x1d10000016137fae */ /* 0x0003e4000e901d52 */
.L_x_2474:
[----:B------:R-:W-:Y:S05]  /*1b40*/  BSYNC B0 ;  /* 0x0000000000007941 */ /* 0x000fea0003800000 */
.L_x_2473:
[----:B------:R-:W-:Y:S01]  /*1b50*/  IADD3 R0, R5, 0x40, RZ ;  /* 0x0000004005007810 */ /* 0x000fe20007ffe0ff */
[----:B-1----:R1:W4:Y:S01]  /*1b60*/  SHFL.IDX PT, R23, R14, 0x2, 0x181f ;  /* 0x00581f000e177f89 */ /* 0x00232200000e0000 */
        /* <DEDUP_REMOVED lines=10> */
[----:B--2---:R-:W-:Y:S02]  /*1c10*/  P2R R18, PR, RZ, 0x2 ;  /* 0x00000002ff127803 */ /* 0x004fe40000000000 */
[----:B----4-:R-:W-:Y:S02]  /*1c20*/  LEA.HI.X R25, R13, R23, R21, 0x1, P0 ;  /* 0x000000170d197211 */ /* 0x010fe400000f0c15 */
[----:B------:R-:W-:Y:S01]  /*1c30*/  LEA.HI R10, R19, R16, RZ, 0x3 ;  /* 0x00000010130a7211 */ /* 0x000fe200078f18ff */
[----:B------:R-:W-:Y:S01]  /*1c40*/  IMAD.SHL.U32 R19, R231, 0x2, RZ ;  /* 0x00000002e7137824 */ /* 0x000fe200078e00ff */
[----:B------:R-:W-:Y:S02]  /*1c50*/  ISETP.GE.AND P1, PT, R13, c[0x0][0x198], PT ;  /* 0x000066000d007a0c */ /* 0x000fe40003f26270 */
[----:B------:R-:W-:Y:S02]  /*1c60*/  ISETP.NE.AND P0, PT, R17, RZ, PT ;  /* 0x000000ff1100720c */ /* 0x000fe40003f05270 */
[----:B------:R-:W-:-:S02]  /*1c70*/  LEA.HI R8, R8, R11, RZ, 0x3 ;  /* 0x0000000b08087211 */ /* 0x000fc400078f18ff */
[----:B------:R-:W-:Y:S02]  /*1c80*/  LEA.HI R0, R0, R7, RZ, 0x3 ;  /* 0x0000000700007211 */ /* 0x000fe400078f18ff */
[----:B------:R-:W-:Y:S02]  /*1c90*/  LOP3.LUT R10, R10, 0xfffffff8, RZ, 0xc0, !PT ;  /* 0xfffffff80a0a7812 */ /* 0x000fe400078ec0ff */
[----:B------:R-:W-:Y:S02]  /*1ca0*/  LOP3.LUT R7, R8, 0xfffffff8, RZ, 0xc0, !PT ;  /* 0xfffffff808077812 */ /* 0x000fe400078ec0ff */
[----:B------:R-:W-:Y:S01]  /*1cb0*/  LOP3.LUT R11, R0, 0xfffffff8, RZ, 0xc0, !PT ;  /* 0xfffffff8000b7812 */ /* 0x000fe200078ec0ff */
[--C-:B------:R-:W-:Y:S01]  /*1cc0*/  IMAD.WIDE R26, R10, 0x2, R22.reuse ;  /* 0x000000020a1a7825 */ /* 0x100fe200078e0216 */
[----:B------:R-:W-:Y:S01]  /*1cd0*/  @!PT LDS RZ, [RZ] ;  /* 0x00000000fffff984 */ /* 0x000fe20000000800 */
[----:B------:R2:W-:Y:S01]  /*1ce0*/  LDGSTS.E.BYPASS.LTC128B.128 [R19+0x12100], [R24.64], !P1 ;  /* 0x1210000018137fae */ /* 0x0005e2000c901d52 */
[----:B------:R-:W-:Y:S02]  /*1cf0*/  ISETP.NE.AND P1, PT, R18, RZ, PT ;  /* 0x000000ff1200720c */ /* 0x000fe40003f25270 */
[--C-:B------:R-:W-:Y:S01]  /*1d00*/  IMAD.WIDE R28, R7, 0x2, R22.reuse ;  /* 0x00000002071c7825 */ /* 0x100fe200078e0216 */
[----:B------:R2:W-:Y:S03]  /*1d10*/  LDGSTS.E.BYPASS.LTC128B.128 [R19+0x16100], [R26.64], !P0 ;  /* 0x161000001a137fae */ /* 0x0005e6000c101d52 */
[----:B------:R-:W-:Y:S01]  /*1d20*/  IMAD.WIDE R22, R11, 0x2, R22 ;  /* 0x000000020b167825 */ /* 0x000fe200078e0216 */
[----:B------:R2:W-:Y:S04]  /*1d30*/  LDGSTS.E.BYPASS.LTC128B.128 [R19+0x1a100], [R28.64], !P6 ;  /* 0x1a1000001c137fae */ /* 0x0005e8000f101d52 */
[----:B------:R2:W-:Y:S02]  /*1d40*/  LDGSTS.E.BYPASS.LTC128B.128 [R19+0x1e100], [R22.64], !P5 ;  /* 0x1e10000016137fae */ /* 0x0005e4000e901d52 */
.L_x_2476:
[----:B------:R-:W-:Y:S05]  /*1d50*/  BSYNC B0 ;  /* 0x0000000000007941 */ /* 0x000fea0003800000 */
.L_x_2475:
[----:B------:R-:W-:Y:S01]  /*1d60*/  IADD3 R5, R5, 0x60, RZ ;  /* 0x0000006005057810 */ /* 0x000fe20007ffe0ff */
[----:B------:R-:W-:Y:S01]  /*1d70*/  UMOV UR10, 0x6 ;  /* 0x00000006000a7882 */ /* 0x000fe20000000000 */
[----:B--2---:R2:W1:Y:S01]  /*1d80*/  SHFL.IDX PT, R19, R14, 0x3, 0x181f ;  /* 0x00781f000e137f89 */ /* 0x00446200000e0000 */
[----:B------:R-:W-:Y:S01]  /*1d90*/  ULDC.64 UR12, c[0x0][0x1e0] ;  /* 0x00007800000c7ab9 */ /* 0x000fe20000000a00 */
[----:B------:R-:W-:Y:S01]  /*1da0*/  ISETP.GE.AND P0, PT, R5, UR4, PT ;  /* 0x0000000405007c0c */ /* 0x000fe2000bf06270 */
[----:B------:R-:W-:Y:S01]  /*1db0*/  UIADD3 UR15, UR14, -0x1, URZ ;  /* 0xffffffff0e0f7890 */ /* 0x000fe2000fffe03f */
[----:B------:R2:W4:Y:S01]  /*1dc0*/  SHFL.IDX PT, R18, R15, 0x3, 0x181f ;  /* 0x00781f000f127f89 */ /* 0x00052200000e0000 */
[----:B------:R-:W-:Y:S01]  /*1dd0*/  USHF.L.U64.HI UR20, UR12, UR10, UR13 ;  /* 0x0000000a0c147299 */ /* 0x000fe2000801020d */
[----:B------:R-:W-:Y:S01]  /*1de0*/  BSSY B0, `(.L_x_2477) ;  /* 0x000001d000007945 */ /* 0x000fe20003800000 */
[----:B------:R-:W-:-:S08]  /*1df0*/  USHF.L.U32 UR21, UR12, 0x6, URZ ;  /* 0x000000060c157899 */ /* 0x000fd0000800063f */
[----:B------:R-:W-:Y:S05]  /*1e00*/  @P0 BRA `(.L_x_2478) ;  /* 0x000001a000000947 */ /* 0x000fea0003800000 */
[----:B------:R-:W-:Y:S01]  /*1e10*/  P2R R0, PR, RZ, 0x2 ;  /* 0x00000002ff007803 */ /* 0x000fe20000000000 */
[----:B------:R-:W-:Y:S01]  /*1e20*/  IMAD.SHL.U32 R5, R231, 0x2, RZ ;  /* 0x00000002e7057824 */ /* 0x000fe200078e00ff */
[C---:B------:R-:W-:Y:S02]  /*1e30*/  ISETP.GE.AND P1, PT, R13.reuse, c[0x0][0x198], PT ;  /* 0x000066000d007a0c */ /* 0x040fe40003f26270 */
[C---:B-12-4-:R-:W-:Y:S02]  /*1e40*/  LEA R14, P0, R13.reuse, R18, 0x1 ;  /* 0x000000120d0e7211 */ /* 0x056fe400078008ff */
[C---:B------:R-:W-:Y:S02]  /*1e50*/  IADD3 R8, R13.reuse, 0xc0, RZ ;  /* 0x000000c00d087810 */ /* 0x040fe40007ffe0ff */
[----:B------:R-:W-:Y:S02]  /*1e60*/  LEA.HI.X R15, R13, R19, R21, 0x1, P0 ;  /* 0x000000130d0f7211 */ /* 0x000fe400000f0c15 */
[----:B------:R-:W-:-:S02]  /*1e70*/  SHF.R.S32.HI R7, RZ, 0x1f, R8 ;  /* 0x0000001fff077819 */ /* 0x000fc40000011408 */
[----:B------:R-:W-:Y:S02]  /*1e80*/  ISETP.NE.AND P0, PT, R17, RZ, PT ;  /* 0x000000ff1100720c */ /* 0x000fe40003f05270 */
[----:B------:R-:W-:Y:S01]  /*1e90*/  LEA.HI R7, R7, R8, RZ, 0x3 ;  /* 0x0000000807077211 */ /* 0x000fe200078f18ff */
[----:B------:R-:W-:Y:S01]  /*1ea0*/  @!PT LDS RZ, [RZ] ;  /* 0x00000000fffff984 */ /* 0x000fe20000000800 */
[----:B------:R1:W-:Y:S01]  /*1eb0*/  LDGSTS.E.BYPASS.LTC128B.128 [R5+0x13100], [R14.64], !P1 ;  /* 0x131000000e057fae */ /* 0x0003e2000c901d52 */
[----:B------:R-:W-:Y:S02]  /*1ec0*/  ISETP.NE.AND P1, PT, R0, RZ, PT ;  /* 0x000000ff0000720c */ /* 0x000fe40003f25270 */
[----:B------:R-:W-:Y:S02]  /*1ed0*/  IADD3 R0, R13, 0x80, RZ ;  /* 0x000000800d007810 */ /* 0x000fe40007ffe0ff */
[----:B------:R-:W-:Y:S02]  /*1ee0*/  SHF.R.S32.HI R13, RZ, 0x1f, R16 ;  /* 0x0000001fff0d7819 */ /* 0x000fe40000011410 */
[----:B------:R-:W-:-:S02]  /*1ef0*/  SHF.R.S32.HI R11, RZ, 0x1f, R0 ;  /* 0x0000001fff0b7819 */ /* 0x000fc40000011400 */
[----:B------:R-:W-:Y:S02]  /*1f00*/  LEA.HI R13, R13, R16, RZ, 0x3 ;  /* 0x000000100d0d7211 */ /* 0x000fe400078f18ff */
[----:B------:R-:W-:Y:S02]  /*1f10*/  LEA.HI R11, R11, R0, RZ, 0x3 ;  /* 0x000000000b0b7211 */ /* 0x000fe400078f18ff */
[----:B------:R-:W-:Y:S02]  /*1f20*/  LOP3.LUT R13, R13, 0xfffffff8, RZ, 0xc0, !PT ;  /* 0xfffffff80d0d7812 */ /* 0x000fe400078ec0ff */
[----:B------:R-:W-:Y:S02]  /*1f30*/  LOP3.LUT R11, R11, 0xfffffff8, RZ, 0xc0, !PT ;  /* 0xfffffff80b0b7812 */ /* 0x000fe400078ec0ff */
[----:B------:R-:W-:-:S03]  /*1f40*/  LOP3.LUT R7, R7, 0xfffffff8, RZ, 0xc0, !PT ;  /* 0xfffffff807077812 */ /* 0x000fc600078ec0ff */
[----:B------:R-:W-:-:S04]  /*1f50*/  IMAD.WIDE R10, R11, 0x2, R18 ;  /* 0x000000020b0a7825 */ /* 0x000fc800078e0212 */
[----:B-1----:R-:W-:-:S04]  /*1f60*/  IMAD.WIDE R14, R13, 0x2, R18 ;  /* 0x000000020d0e7825 */ /* 0x002fc800078e0212 */
[----:B------:R-:W-:Y:S01]  /*1f70*/  IMAD.WIDE R18, R7, 0x2, R18 ;  /* 0x0000000207127825 */ /* 0x000fe200078e0212 */
[----:B------:R1:W-:Y:S04]  /*1f80*/  LDGSTS.E.BYPASS.LTC128B.128 [R5+0x17100], [R14.64], !P0 ;  /* 0x171000000e057fae */ /* 0x0003e8000c101d52 */
[----:B------:R1:W-:Y:S04]  /*1f90*/  LDGSTS.E.BYPASS.LTC128B.128 [R5+0x1b100], [R10.64], !P6 ;  /* 0x1b1000000a057fae */ /* 0x0003e8000f101d52 */
[----:B------:R1:W-:Y:S02]  /*1fa0*/  LDGSTS.E.BYPASS.LTC128B.128 [R5+0x1f100], [R18.64], !P5 ;  /* 0x1f10000012057fae */ /* 0x0003e4000e901d52 */
.L_x_2478:
[----:B------:R-:W-:Y:S05]  /*1fb0*/  BSYNC B0 ;  /* 0x0000000000007941 */ /* 0x000fea0003800000 */
.L_x_2477:
[----:B------:R-:W-:Y:S01]  /*1fc0*/  USHF.L.U32 UR17, UR15, 0x6, URZ ;  /* 0x000000060f117899 */ /* 0x000fe2000800063f */
[----:B------:R-:W0:Y:S01]  /*1fd0*/  LDGDEPBAR ;  /* 0x00000000000079af */ /* 0x000e220000000000 */
[----:B------:R-:W-:Y:S01]  /*1fe0*/  USHF.R.S32.HI UR11, URZ, 0x1f, UR15 ;  /* 0x0000001f3f0b7899 */ /* 0x000fe2000801140f */
[----:B------:R-:W-:Y:S01]  /*1ff0*/  IMAD.U32 R7, RZ, RZ, UR21 ;  /* 0x00000015ff077e24 */ /* 0x000fe2000f8e00ff */
[----:B------:R-:W-:Y:S01]  /*2000*/  UIMAD UR4, UR20, UR15, URZ ;  /* 0x0000000f140472a4 */ /* 0x000fe2000f8e023f */
[----:B------:R-:W-:Y:S01]  /*2010*/  IMAD.MOV.U32 R242, RZ, RZ, R236 ;  /* 0x000000fffff27224 */ /* 0x000fe200078e00ec */
[----:B------:R-:W-:Y:S01]  /*2020*/  USHF.L.U32 UR13, UR12, 0x5, URZ ;  /* 0x000000050c0d7899 */ /* 0x000fe2000800063f */
[----:B-1----:R-:W-:Y:S01]  /*2030*/  IMAD.U32 R5, RZ, RZ, UR17 ;  /* 0x00000011ff057e24 */ /* 0x002fe2000f8e00ff */
[----:B------:R-:W-:Y:S01]  /*2040*/  UIMAD UR4, UR11, UR21, UR4 ;  /* 0x000000150b0472a4 */ /* 0x000fe2000f8e0204 */
[----:B--2---:R-:W-:Y:S01]  /*2050*/  IMAD.SHL.U32 R14, R9, 0x40, RZ ;  /* 0x00000040090e7824 */ /* 0x004fe200078e00ff */
[----:B------:R-:W-:Y:S01]  /*2060*/  SEL R13, RZ, 0x1, P4 ;  /* 0x00000001ff0d7807 */ /* 0x000fe20002000000 */
[----:B----4-:R-:W-:Y:S01]  /*2070*/  IMAD.WIDE.U32 R18, R7, UR15, R242 ;  /* 0x0000000f07127c25 */ /* 0x010fe2000f8e00f2 */
[----:B------:R-:W-:Y:S01]  /*2080*/  IADD3 R0, -R5, UR9, -R12 ;  /* 0x0000000905007c10 */ /* 0x000fe2000fffe90c */
[----:B------:R-:W-:Y:S01]  /*2090*/  UMOV UR22, 0x5 ;  /* 0x0000000500167882 */ /* 0x000fe20000000000 */
[----:B------:R-:W-:Y:S01]  /*20a0*/  LOP3.LUT R14, R14, 0x1c0, RZ, 0xc0, !PT ;  /* 0x000001c00e0e7812 */ /* 0x000fe200078ec0ff */
[----:B------:R-:W-:Y:S01]  /*20b0*/  IMAD.SHL.U32 R11, R12, 0x8, RZ ;  /* 0x000000080c0b7824 */ /* 0x000fe200078e00ff */
[C---:B------:R-:W-:Y:S01]  /*20c0*/  ISETP.GE.AND P6, PT, R0.reuse, 0x1, PT ;  /* 0x000000010000780c */ /* 0x040fe20003fc6270 */
[----:B------:R-:W-:Y:S01]  /*20d0*/  ULDC UR5, c[0x0][0x1e4] ;  /* 0x0000790000057ab9 */ /* 0x000fe20000000800 */
[----:B------:R-:W-:Y:S01]  /*20e0*/  ISETP.GE.AND P5, PT, R0, 0x21, PT ;  /* 0x000000210000780c */ /* 0x000fe20003fa6270 */
[----:B------:R-:W-:Y:S01]  /*20f0*/  USHF.L.U64.HI UR12, UR12, UR22, UR5 ;  /* 0x000000160c0c7299 */ /* 0x000fe20008010205 */
[----:B------:R-:W-:Y:S01]  /*2100*/  SEL R8, RZ, 0x2, P3 ;  /* 0x00000002ff087807 */ /* 0x000fe20001800000 */
[----:B------:R-:W-:Y:S01]  /*2110*/  IMAD.SHL.U32 R231, R231, 0x2, RZ ;  /* 0x00000002e7e77824 */ /* 0x000fe200078e00ff */
[----:B------:R-:W-:Y:S01]  /*2120*/  SEL R0, RZ, 0x4, P2 ;  /* 0x00000004ff007807 */ /* 0x000fe20001000000 */
[----:B------:R-:W-:Y:S01]  /*2130*/  UISETP.GT.AND UP0, UPT, UR15, UR8, UPT ;  /* 0x000000080f00728c */ /* 0x000fe2000bf04270 */
[----:B------:R-:W-:Y:S01]  /*2140*/  IADD3 R10, R19, UR4, RZ ;  /* 0x00000004130a7c10 */ /* 0x000fe2000fffe0ff */
[----:B------:R-:W-:Y:S01]  /*2150*/  ULDC.64 UR4, c[0x0][0x208] ;  /* 0x0000820000047ab9 */ /* 0x000fe20000000a00 */
[----:B------:R-:W-:Y:S01]  /*2160*/  LOP3.LUT R11, R14, 0x8, R11, 0xf8, !PT ;  /* 0x000000080e0b7812 */ /* 0x000fe200078ef80b */
[----:B------:R-:W-:Y:S01]  /*2170*/  UIMAD UR11, UR11, UR4, URZ ;  /* 0x000000040b0b72a4 */ /* 0x000fe2000f8e023f */
[----:B------:R-:W-:Y:S01]  /*2180*/  IADD3 R13, R0, R8, R13 ;  /* 0x00000008000d7210 */ /* 0x000fe20007ffe00d */
[----:B------:R-:W-:Y:S01]  /*2190*/  UIMAD.WIDE.U32 UR22, UR15, UR4, URZ ;  /* 0x000000040f1672a5 */ /* 0x000fe2000f8e003f */
[C---:B------:R-:W-:Y:S01]  /*21a0*/  @P6 LEA R16, P0, R18.reuse, c[0x0][0x1c8], 0x1 ;  /* 0x0000720012106a11 */ /* 0x040fe200078008ff */
[----:B------:R-:W-:Y:S01]  /*21b0*/  UIMAD UR11, UR15, UR5, UR11 ;  /* 0x000000050f0b72a4 */ /* 0x000fe2000f8e020b */
[----:B------:R-:W-:Y:S01]  /*21c0*/  SHF.R.U32.HI R14, RZ, 0x3, R14 ;  /* 0x00000003ff0e7819 */ /* 0x000fe2000001160e */
[----:B------:R-:W-:Y:S01]  /*21d0*/  USHF.L.U64.HI UR10, UR4, UR10, UR5 ;  /* 0x0000000a040a7299 */ /* 0x000fe20008010205 */
[C---:B------:R-:W-:Y:S01]  /*21e0*/  @P6 LEA.HI.X R17, R18.reuse, c[0x0][0x1cc], R10, 0x1, P0 ;  /* 0x0000730012116a11 */ /* 0x040fe200000f0c0a */
[----:B------:R-:W-:Y:S01]  /*21f0*/  BAR.SYNC.DEFER_BLOCKING 0x0 ;  /* 0x0000000000007b1d */ /* 0x000fe20000010000 */
[----:B------:R-:W-:Y:S01]  /*2200*/  @P5 IADD3 R0, P0, R18, UR13, RZ ;  /* 0x0000000d12005c10 */ /* 0x000fe2000ff1e0ff */
[----:B------:R-:W-:Y:S01]  /*2210*/  UIADD3 UR11, UR23, UR11, URZ ;  /* 0x0000000b170b7290 */ /* 0x000fe2000fffe03f */
[----:B------:R-:W-:Y:S01]  /*2220*/  LOP3.LUT R14, R11, R14, RZ, 0x3c, !PT ;  /* 0x0000000e0b0e7212 */ /* 0x000fe200078e3cff */
[----:B------:R-:W-:Y:S01]  /*2230*/  IMAD.U32 R15, RZ, RZ, UR23 ;  /* 0x00000017ff0f7e24 */ /* 0x000fe2000f8e00ff */
[----:B------:R-:W-:Y:S01]  /*2240*/  @P5 IADD3.X R11, R10, UR12, RZ, P0, !PT ;  /* 0x0000000c0a0b5c10 */ /* 0x000fe200087fe4ff */
[----:B------:R-:W-:Y:S01]  /*2250*/  @UP0 UIADD3 UR5, UR14, -0x2, URZ ;  /* 0xfffffffe0e050890 */ /* 0x000fe2000fffe03f */
[C---:B------:R-:W-:Y:S01]  /*2260*/  @P5 LEA R18, P0, R0.reuse, c[0x0][0x1c8], 0x1 ;  /* 0x0000720000125a11 */ /* 0x040fe200078008ff */
[----:B------:R-:W-:Y:S01]  /*2270*/  IMAD R229, R229, 0x200, R14 ;  /* 0x00000200e5e57824 */ /* 0x000fe200078e020e */
[----:B------:R-:W-:Y:S01]  /*2280*/  SEL R8, RZ, 0x8, P1 ;  /* 0x00000008ff087807 */ /* 0x000fe20000800000 */
[----:B------:R-:W-:Y:S01]  /*2290*/  IMAD.U32 R14, RZ, RZ, UR22 ;  /* 0x00000016ff0e7e24 */ /* 0x000fe2000f8e00ff */
[----:B------:R-:W-:Y:S01]  /*22a0*/  @P5 LEA.HI.X R19, R0, c[0x0][0x1cc], R11, 0x1, P0 ;  /* 0x0000730000135a11 */ /* 0x000fe200000f0c0b */
[----:B------:R-:W-:Y:S01]  /*22b0*/  IMAD.U32 R11, RZ, RZ, UR11 ;  /* 0x0000000bff0b7e24 */ /* 0x000fe2000f8e00ff */
[----:B------:R-:W-:Y:S01]  /*22c0*/  LEA.HI R84, R85, R6, RZ, 0x5 ;  /* 0x0000000655547211 */ /* 0x000fe200078f28ff */
[----:B------:R-:W-:Y:S01]  /*22d0*/  IMAD.SHL.U32 R229, R229, 0x2, RZ ;  /* 0x00000002e5e57824 */ /* 0x000fe200078e00ff */
[C---:B------:R-:W-:Y:S01]  /*22e0*/  LEA R0, P0, R14.reuse, R234, 0x6 ;  /* 0x000000ea0e007211 */ /* 0x040fe200078030ff */
[----:B------:R-:W-:Y:S01]  /*22f0*/  USHF.L.U32 UR11, UR4, 0x6, URZ ;  /* 0x00000006040b7899 */ /* 0x000fe2000800063f */
[----:B------:R-:W-:Y:S01]  /*2300*/  IMAD.IADD R8, R13, 0x1, R8 ;  /* 0x000000010d087824 */ /* 0x000fe200078e0208 */
[----:B------:R-:W-:Y:S01]  /*2310*/  SHF.R.S32.HI R87, RZ, 0x5, R84 ;  /* 0x00000005ff577819 */ /* 0x000fe20000011454 */
[----:B------:R-:W-:Y:S01]  /*2320*/  @UP0 USHF.R.S32.HI UR4, URZ, 0x1f, UR5 ;  /* 0x0000001f3f040899 */ /* 0x000fe20008011405 */
[----:B------:R-:W-:Y:S01]  /*2330*/  LEA.HI.X R11, R14, R239, R11, 0x6, P0 ;  /* 0x000000ef0e0b7211 */ /* 0x000fe200000f340b */
[----:B------:R-:W-:Y:S01]  /*2340*/  @UP0 UIMAD UR20, UR20, UR5, URZ ;  /* 0x00000005141402a4 */ /* 0x000fe2000f8e023f */
[----:B------:R-:W-:Y:S01]  /*2350*/  IADD3 R13, R229, 0x8100, RZ ;  /* 0x00008100e50d7810 */ /* 0x000fe20007ffe0ff */
[----:B------:R-:W-:Y:S01]  /*2360*/  IMAD R230, R87, 0x400, R4 ;  /* 0x0000040057e67824 */ /* 0x000fe200078e0204 */
[----:B------:R-:W-:Y:S01]  /*2370*/  @!PT LDS RZ, [RZ] ;  /* 0x00000000fffff984 */ /* 0x000fe20000000800 */
[----:B------:R-:W-:Y:S01]  /*2380*/  @!PT LDS RZ, [RZ] ;  /* 0x00000000fffff984 */ /* 0x000fe20000000800 */
[----:B------:R-:W-:Y:S01]  /*2390*/  @!PT LDS RZ, [RZ] ;  /* 0x00000000fffff984 */ /* 0x000fe20000000800 */
[----:B------:R1:W-:Y:S01]  /*23a0*/  @P6 LDGSTS.E.BYPASS.LTC128B.128 [R231+0x8100], [R16.64], !P4 ;  /* 0x0810000010e76fae */ /* 0x0003e2000e101d52 */
[----:B------:R-:W-:Y:S01]  /*23b0*/  IADD3 R228, R229, 0x8120, RZ ;  /* 0x00008120e5e47810 */ /* 0x000fe20007ffe0ff */
[----:B------:R-:W-:Y:S01]  /*23c0*/  @UP0 UIMAD UR4, UR4, UR21, UR20 ;  /* 0x00000015040402a4 */ /* 0x000fe2000f8e0214 */
[----:B------:R-:W-:Y:S01]  /*23d0*/  IMAD.SHL.U32 R230, R230, 0x2, RZ ;  /* 0x00000002e6e67824 */ /* 0x000fe200078e00ff */
[----:B------:R1:W-:Y:S01]  /*23e0*/  @P6 LDGSTS.E.BYPASS.LTC128B.128 [R231+0xa100], [R16.64+0x80], !P3 ;  /* 0x0a10008010e76fae */ /* 0x0003e2000d901d52 */
[----:B------:R-:W-:Y:S01]  /*23f0*/  P2R R10, PR, RZ, 0x8 ;  /* 0x00000008ff0a7803 */ /* 0x000fe20000000000 */
[----:B------:R-:W-:Y:S01]  /*2400*/  UIADD3 UR17, UR9, 0x1, -UR17 ;  /* 0x0000000109117890 */ /* 0x000fe2000fffe811 */
[--C-:B------:R-:W-:Y:S01]  /*2410*/  IMAD R226, R2, 0x2, R230.reuse ;  /* 0x0000000202e27824 */ /* 0x100fe200078e02e6 */
[----:B------:R1:W-:Y:S01]  /*2420*/  @P6 LDGSTS.E.BYPASS.LTC128B.128 [R231+0xc100], [R16.64+0x100], !P2 ;  /* 0x0c10010010e76fae */ /* 0x0003e2000d101d52 */
[----:B------:R-:W-:Y:S01]  /*2430*/  IMAD R225, R3, 0x2, R230 ;  /* 0x0000000203e17824 */ /* 0x000fe200078e02e6 */
[----:B------:R-:W-:Y:S01]  /*2440*/  LEA.HI R85, R85, R6, RZ, 0x2 ;  /* 0x0000000655557211 */ /* 0x000fe200078f10ff */
[----:B------:R-:W-:Y:S01]  /*2450*/  IMAD R223, R3, 0x2, R226 ;  /* 0x0000000203df7824 */ /* 0x000fe200078e02e2 */
[----:B------:R1:W-:Y:S01]  /*2460*/  @P6 LDGSTS.E.BYPASS.LTC128B.128 [R231+0xe100], [R16.64+0x180], !P1 ;  /* 0x0e10018010e76fae */ /* 0x0003e2000c901d52 */
[----:B------:R-:W-:Y:S01]  /*2470*/  LOP3.LUT P6, RZ, R9, 0x2, RZ, 0xc0, !PT ;  /* 0x0000000209ff7812 */ /* 0x000fe200078cc0ff */
[----:B------:R-:W-:Y:S01]  /*2480*/  ULDC UR15, c[0x0][0x324] ;  /* 0x0000c900000f7ab9 */ /* 0x000fe20000000800 */
[----:B------:R-:W-:Y:S01]  /*2490*/  LOP3.LUT R85, R85, 0xfffffffc, RZ, 0xc0, !PT ;  /* 0xfffffffc55557812 */ /* 0x000fe200078ec0ff */
[----:B------:R2:W-:Y:S01]  /*24a0*/  @P5 LDGSTS.E.BYPASS.LTC128B.128 [R231+0x9100], [R18.64], !P4 ;  /* 0x0910000012e75fae */ /* 0x0005e2000e101d52 */
[----:B------:R-:W-:-:S03]  /*24b0*/  ULOP3.LUT UR15, URZ, UR15, URZ, 0x33, !UPT ;  /* 0x0000000f3f0f7292 */ /* 0x000fc6000f8e333f */
[----:B------:R2:W-:Y:S04]  /*24c0*/  @P5 LDGSTS.E.BYPASS.LTC128B.128 [R231+0xb100], [R18.64+0x80], !P3 ;  /* 0x0b10008012e75fae */ /* 0x0005e8000d901d52 */
[----:B------:R2:W-:Y:S02]  /*24d0*/  @P5 LDGSTS.E.BYPASS.LTC128B.128 [R231+0xd100], [R18.64+0x100], !P2 ;  /* 0x0d10010012e75fae */ /* 0x0005e4000d101d52 */
[----:B------:R-:W-:Y:S02]  /*24e0*/  @P6 IADD3 R228, R13, -0x20, RZ ;  /* 0xffffffe00de46810 */ /* 0x000fe40007ffe0ff */
[----:B------:R2:W-:Y:S01]  /*24f0*/  @P5 LDGSTS.E.BYPASS.LTC128B.128 [R231+0xf100], [R18.64+0x180], !P1 ;  /* 0x0f10018012e75fae */ /* 0x0005e2000c901d52 */
[----:B------:R-:W-:Y:S02]  /*2500*/  LOP3.LUT P6, RZ, R8, 0x2, RZ, 0xc0, !PT ;  /* 0x0000000208ff7812 */ /* 0x000fe400078cc0ff */
[C---:B------:R-:W-:Y:S01]  /*2510*/  IADD3 R219, R228.reuse, 0x800, RZ ;  /* 0x00000800e4db7810 */ /* 0x040fe20007ffe0ff */
[----:B------:R-:W0:Y:S01]  /*2520*/  LDGDEPBAR ;  /* 0x00000000000079af */ /* 0x000e220000000000 */
[----:B------:R-:W-:-:S02]  /*2530*/  IADD3 R218, R228, 0x1000, RZ ;  /* 0x00001000e4da7810 */ /* 0x000fc40007ffe0ff */
[C---:B------:R-:W-:Y:S02]  /*2540*/  IADD3 R217, R228.reuse, 0x1800, RZ ;  /* 0x00001800e4d97810 */ /* 0x040fe40007ffe0ff */
[----:B------:R-:W-:Y:S02]  /*2550*/  IADD3 R215, R228, 0x2000, RZ ;  /* 0x00002000e4d77810 */ /* 0x000fe40007ffe0ff */
[----:B-1----:R-:W-:Y:S02]  /*2560*/  LEA R16, P0, R0, c[0x0][0x1f8], 0x1 ;  /* 0x00007e0000107a11 */ /* 0x002fe400078008ff */
[----:B------:R-:W-:Y:S02]  /*2570*/  IADD3 R214, R228, 0x2800, RZ ;  /* 0x00002800e4d67810 */ /* 0x000fe40007ffe0ff */
[----:B------:R-:W-:Y:S01]  /*2580*/  LEA.HI.X R17, R0, c[0x0][0x1fc], R11, 0x1, P0 ;  /* 0x00007f0000117a11 */ /* 0x000fe200000f0c0b */
[----:B------:R-:W-:Y:S01]  /*2590*/  IMAD.MOV.U32 R0, RZ, RZ, 0x40 ;  /* 0x00000040ff007424 */ /* 0x000fe200078e00ff */
[----:B------:R-:W-:-:S02]  /*25a0*/  IADD3 R11, -R12, UR9, -R5 ;  /* 0x000000090c0b7c10 */ /* 0x000fc4000fffe905 */
[----:B------:R-:W-:Y:S02]  /*25b0*/  IADD3 R68, P0, R16, UR11, RZ ;  /* 0x0000000b10447c10 */ /* 0x000fe4000ff1e0ff */
[----:B------:R-:W-:Y:S02]  /*25c0*/  ISETP.LT.OR P5, PT, R11, 0x1, P4 ;  /* 0x000000010b00780c */ /* 0x000fe400027a1670 */
[----:B------:R-:W-:Y:S02]  /*25d0*/  IADD3.X R69, R17, UR10, RZ, P0, !PT ;  /* 0x0000000a11457c10 */ /* 0x000fe400087fe4ff */
[C---:B------:R-:W-:Y:S02]  /*25e0*/  ISETP.LT.OR P0, PT, R11.reuse, 0x1, !P6 ;  /* 0x000000010b00780c */ /* 0x040fe40007701670 */
[----:B------:R-:W-:Y:S01]  /*25f0*/  ISETP.LT.OR P6, PT, R11, 0x21, !P6 ;  /* 0x000000210b00780c */ /* 0x000fe200077c1670 */
[----:B------:R-:W-:-:S04]  /*2600*/  DEPBAR.LE SB0, 0x1 ;  /* 0x000080400000791a */ /* 0x000fc80000000000 */
[----:B------:R-:W-:-:S04]  /*2610*/  DEPBAR.LE SB0, 0x0 ;  /* 0x000080000000791a */ /* 0x000fc80000000000 */
[----:B------:R-:W-:Y:S01]  /*2620*/  BAR.SYNC.DEFER_BLOCKING 0x0 ;  /* 0x0000000000007b1d */ /* 0x000fe20000010000 */
[C---:B------:R-:W-:Y:S02]  /*2630*/  IADD3 R213, R228.reuse, 0x3000, RZ ;  /* 0x00003000e4d57810 */ /* 0x040fe40007ffe0ff */
        /* <DEDUP_REMOVED lines=8> */
[----:B------:R-:W-:Y:S01]  /*26c0*/  IADD3 R204, R228, 0x7800, RZ ;  /* 0x00007800e4cc7810 */ /* 0x000fe20007ffe0ff */
[----:B------:R-:W-:Y:S04]  /*26d0*/  LDSM.16.M88.4 R72, [R229+0x8100] ;  /* 0x00810000e548783b */ /* 0x000fe80000000200 */
        /* <DEDUP_REMOVED lines=40> */
[----:B---3--:R-:W-:Y:S02]  /*2960*/  LDSM.16.M88.4 R20, [R225+0x10100] ;  /* 0x01010000e114783b */ /* 0x008fe40000000200 */
[C---:B------:R-:W-:Y:S02]  /*2970*/  HMMA.16816.F32 R72, R24.reuse, R74, RZ ;  /* 0x0000004a1848723c */ /* 0x040fe400000018ff */
[----:B--2---:R-:W2:Y:S04]  /*2980*/  LDSM.16.M88.4 R16, [R224+0x8100] ;  /* 0x00810000e010783b */ /* 0x004ea80000000200 */
[----:B------:R-:W-:Y:S02]  /*2990*/  LDSM.16.M88.4 R80, [R224+0x9100] ;  /* 0x00910000e050783b */ /* 0x000fe40000000200 */
[C---:B------:R-:W-:Y:S02]  /*29a0*/  HMMA.16816.F32 R28, R24.reuse, R12, RZ ;  /* 0x0000000c181c723c */ /* 0x040fe400000018ff */
[----:B------:R-:W-:Y:S04]  /*29b0*/  LDSM.16.M88.4 R76, [R224+0x9900] ;  /* 0x00990000e04c783b */ /* 0x000fe80000000200 */
[----:B------:R-:W0:Y:S02]  /*29c0*/  LDGDEPBAR ;  /* 0x00000000000079af */ /* 0x000e240000000000 */
[----:B------:R-:W-:Y:S02]  /*29d0*/  HMMA.16816.F32 R24, R24, R14, RZ ;  /* 0x0000000e1818723c */ /* 0x000fe400000018ff */
[----:B------:R-:W3:Y:S04]  /*29e0*/  LDSM.16.M88.4 R12, [R224+0x8900] ;  /* 0x00890000e00c783b */ /* 0x000ee80000000200 */
[----:B-1----:R-:W-:Y:S02]  /*29f0*/  LDSM.16.M88.4 R68, [R223+0x10100] ;  /* 0x01010000df44783b */ /* 0x002fe40000000200 */
[C---:B----4-:R-:W-:Y:S08]  /*2a00*/  HMMA.16816.F32 R8, R60.reuse, R64, R8 ;  /* 0x000000403c08723c */ /* 0x050ff00000001808 */
[C---:B------:R-:W-:Y:S01]  /*2a10*/  HMMA.16816.F32 R72, R60.reuse, R66, R72 ;  /* 0x000000423c48723c */ /* 0x040fe20000001848 */
[----:B------:R-:W1:Y:S07]  /*2a20*/  LDSM.16.M88.4 R64, [R216] ;  /* 0x00000000d840783b */ /* 0x000e6e0000000200 */
[C---:B------:R-:W-:Y:S08]  /*2a30*/  HMMA.16816.F32 R44, R60.reuse, R56, R44 ;  /* 0x000000383c2c723c */ /* 0x040ff0000000182c */
[C---:B------:R-:W-:Y:S01]  /*2a40*/  HMMA.16816.F32 R40, R60.reuse, R58, R40 ;  /* 0x0000003a3c28723c */ /* 0x040fe20000001828 */
[----:B------:R-:W-:Y:S07]  /*2a50*/  LDSM.16.M88.4 R56, [R230+0x14100] ;  /* 0x01410000e638783b */ /* 0x000fee0000000200 */
[C---:B------:R-:W-:Y:S08]  /*2a60*/  HMMA.16816.F32 R36, R60.reuse, R52, R36 ;  /* 0x000000343c24723c */ /* 0x040ff00000001824 */
[C---:B------:R-:W-:Y:S01]  /*2a70*/  HMMA.16816.F32 R32, R60.reuse, R54, R32 ;  /* 0x000000363c20723c */ /* 0x040fe20000001820 */
[----:B------:R-:W4:Y:S07]  /*2a80*/  LDSM.16.M88.4 R52, [R216+0x800] ;  /* 0x00080000d834783b */ /* 0x000f2e0000000200 */
[C---:B------:R-:W-:Y:S08]  /*2a90*/  HMMA.16816.F32 R28, R60.reuse, R48, R28 ;  /* 0x000000303c1c723c */ /* 0x040ff0000000181c */
[----:B------:R-:W-:Y:S01]  /*2aa0*/  HMMA.16816.F32 R24, R60, R50, R24 ;  /* 0x000000323c18723c */ /* 0x000fe20000001818 */
[----:B------:R-:W5:Y:S04]  /*2ab0*/  LDSM.16.M88.4 R48, [R216+0x1000] ;  /* 0x00100000d830783b */ /* 0x000f680000000200 */
[----:B------:R-:W-:Y:S03]  /*2ac0*/  LDSM.16.M88.4 R60, [R216+0x1800] ;  /* 0x00180000d83c783b */ /* 0x000fe60000000200 */
[C---:B--2---:R-:W-:Y:S08]  /*2ad0*/  HMMA.16816.F32 R8, R20.reuse, R16, R8 ;  /* 0x000000101408723c */ /* 0x044ff00000001808 */
        /* <DEDUP_REMOVED lines=13> */
[----:B------:R-:W-:Y:S04]  /*2bb0*/  LDSM.16.M88.4 R72, [R226+0x14100] ;  /* 0x01410000e248783b */ /* 0x000fe80000000200 */
[----:B------:R-:W1:Y:S03]  /*2bc0*/  LDSM.16.M88.4 R64, [R228+0x2000] ;  /* 0x00200000e440783b */ /* 0x000e660000000200 */
[C---:B----4-:R-:W-:Y:S08]  /*2bd0*/  HMMA.16816.F32 R44, R68.reuse, R52, R44 ;  /* 0x00000034442c723c */ /* 0x050ff0000000182c */
[C---:B------:R-:W-:Y:S01]  /*2be0*/  HMMA.16816.F32 R40, R68.reuse, R54, R40 ;  /* 0x000000364428723c */ /* 0x040fe20000001828 */
[----:B------:R-:W4:Y:S07]  /*2bf0*/  LDSM.16.M88.4 R52, [R228+0x2800] ;  /* 0x00280000e434783b */ /* 0x000f2e0000000200 */
[C---:B-----5:R-:W-:Y:S08]  /*2c00*/  HMMA.16816.F32 R36, R68.reuse, R48, R36 ;  /* 0x000000304424723c */ /* 0x060ff00000001824 */
[----:B------:R-:W-:Y:S01]  /*2c10*/  HMMA.16816.F32 R32, R68, R50, R32 ;  /* 0x000000324420723c */ /* 0x000fe20000001820 */
[----:B------:R-:W5:Y:S07]  /*2c20*/  LDSM.16.M88.4 R48, [R228+0x3000] ;  /* 0x00300000e430783b */ /* 0x000f6e0000000200 */
[C---:B--2---:R-:W-:Y:S08]  /*2c30*/  HMMA.16816.F32 R8, R56.reuse, R16, R8 ;  /* 0x000000103808723c */ /* 0x044ff00000001808 */
[----:B------:R-:W-:Y:S01]  /*2c40*/  HMMA.16816.F32 R76, R56, R18, R76 ;  /* 0x00000012384c723c */ /* 0x000fe2000000184c */
[----:B------:R-:W-:Y:S07]  /*2c50*/  LDSM.16.M88.4 R16, [R224+0xa100] ;  /* 0x00a10000e010783b */ /* 0x000fee0000000200 */
[C---:B------:R-:W-:Y:S08]  /*2c60*/  HMMA.16816.F32 R28, R68.reuse, R60, R28 ;  /* 0x0000003c441c723c */ /* 0x040ff0000000181c */
[----:B------:R-:W-:Y:S01]  /*2c70*/  HMMA.16816.F32 R24, R68, R62, R24 ;  /* 0x0000003e4418723c */ /* 0x000fe20000001818 */
[----:B------:R-:W2:Y:S04]  /*2c80*/  LDSM.16.M88.4 R60, [R225+0x14100] ;  /* 0x01410000e13c783b */ /* 0x000ea80000000200 */
[----:B------:R-:W2:Y:S03]  /*2c90*/  LDSM.16.M88.4 R68, [R228+0x3800] ;  /* 0x00380000e444783b */ /* 0x000ea60000000200 */
[C---:B---3--:R-:W-:Y:S08]  /*2ca0*/  HMMA.16816.F32 R44, R56.reuse, R20, R44 ;  /* 0x00000014382c723c */ /* 0x048ff0000000182c */
[C---:B------:R-:W-:Y:S01]  /*2cb0*/  HMMA.16816.F32 R40, R56.reuse, R22, R40 ;  /* 0x000000163828723c */ /* 0x040fe20000001828 */
[----:B------:R-:W3:Y:S07]  /*2cc0*/  LDSM.16.M88.4 R20, [R224+0xa900] ;  /* 0x00a90000e014783b */ /* 0x000eee0000000200 */
        /* <DEDUP_REMOVED lines=9> */
[----:B------:R-:W1:Y:S03]  /*2d60*/  LDSM.16.M88.4 R56, [R216+0x2000] ;  /* 0x00200000d838783b */ /* 0x000e660000000200 */
[C---:B----4-:R-:W-:Y:S08]  /*2d70*/  HMMA.16816.F32 R44, R72.reuse, R52, R44 ;  /* 0x00000034482c723c */ /* 0x050ff0000000182c */
[C---:B------:R-:W-:Y:S01]  /*2d80*/  HMMA.16816.F32 R40, R72.reuse, R54, R40 ;  /* 0x000000364828723c */ /* 0x040fe20000001828 */
[----:B------:R-:W-:Y:S07]  /*2d90*/  LDSM.16.M88.4 R52, [R230+0x18100] ;  /* 0x01810000e634783b */ /* 0x000fee0000000200 */
[C---:B-----5:R-:W-:Y:S08]  /*2da0*/  HMMA.16816.F32 R36, R72.reuse, R48, R36 ;  /* 0x000000304824723c */ /* 0x060ff00000001824 */
[----:B------:R-:W-:Y:S01]  /*2db0*/  HMMA.16816.F32 R32, R72, R50, R32 ;  /* 0x000000324820723c */ /* 0x000fe20000001820 */
[----:B------:R-:W4:Y:S07]  /*2dc0*/  LDSM.16.M88.4 R48, [R216+0x2800] ;  /* 0x00280000d830783b */ /* 0x000f2e0000000200 */
[C---:B--2---:R-:W-:Y:S08]  /*2dd0*/  HMMA.16816.F32 R8, R60.reuse, R16, R8 ;  /* 0x000000103c08723c */ /* 0x044ff00000001808 */
[----:B------:R-:W-:Y:S01]  /*2de0*/  HMMA.16816.F32 R76, R60, R18, R76 ;  /* 0x000000123c4c723c */ /* 0x000fe2000000184c */
[----:B------:R-:W2:Y:S07]  /*2df0*/  LDSM.16.M88.4 R16, [R216+0x3000] ;  /* 0x00300000d810783b */ /* 0x000eae0000000200 */
[C---:B------:R-:W-:Y:S08]  /*2e00*/  HMMA.16816.F32 R28, R72.reuse, R68, R28 ;  /* 0x00000044481c723c */ /* 0x040ff0000000181c */
[----:B------:R-:W-:Y:S08]  /*2e10*/  HMMA.16816.F32 R24, R72, R70, R24 ;  /* 0x000000464818723c */ /* 0x000ff00000001818 */
[C---:B---3--:R-:W-:Y:S08]  /*2e20*/  HMMA.16816.F32 R44, R60.reuse, R20, R44 ;  /* 0x000000143c2c723c */ /* 0x048ff0000000182c */
[C---:B------:R-:W-:Y:S01]  /*2e30*/  HMMA.16816.F32 R40, R60.reuse, R22, R40 ;  /* 0x000000163c28723c */ /* 0x040fe20000001828 */
[----:B------:R-:W-:Y:S07]  /*2e40*/  LDSM.16.M88.4 R20, [R229+0xc100] ;  /* 0x00c10000e514783b */ /* 0x000fee0000000200 */
[C---:B------:R-:W-:Y:S08]  /*2e50*/  HMMA.16816.F32 R36, R60.reuse, R12, R36 ;  /* 0x0000000c3c24723c */ /* 0x040ff00000001824 */
[C---:B------:R-:W-:Y:S01]  /*2e60*/  HMMA.16816.F32 R32, R60.reuse, R14, R32 ;  /* 0x0000000e3c20723c */ /* 0x040fe20000001820 */
[----:B------:R-:W3:Y:S07]  /*2e70*/  LDSM.16.M88.4 R12, [R216+0x3800] ;  /* 0x00380000d80c783b */ /* 0x000eee0000000200 */
[C---:B-1----:R-:W-:Y:S08]  /*2e80*/  HMMA.16816.F32 R28, R60.reuse, R80, R28 ;  /* 0x000000503c1c723c */ /* 0x042ff0000000181c */
[----:B------:R-:W-:Y:S01]  /*2e90*/  HMMA.16816.F32 R24, R60, R82, R24 ;  /* 0x000000523c18723c */ /* 0x000fe20000001818 */
[----:B------:R-:W-:Y:S07]  /*2ea0*/  LDSM.16.M88.4 R60, [R229+0xd100] ;  /* 0x00d10000e53c783b */ /* 0x000fee0000000200 */
[C---:B------:R-:W-:Y:S08]  /*2eb0*/  HMMA.16816.F32 R8, R64.reuse, R56, R8 ;  /* 0x000000384008723c */ /* 0x040ff00000001808 */
[C---:B------:R-:W-:Y:S01]  /*2ec0*/  HMMA.16816.F32 R76, R64.reuse, R58, R76 ;  /* 0x0000003a404c723c */ /* 0x040fe2000000184c */
[----:B------:R-:W1:Y:S07]  /*2ed0*/  LDSM.16.M88.4 R56, [R229+0xc900] ;  /* 0x00c90000e538783b */ /* 0x000e6e0000000200 */
[C---:B----4-:R-:W-:Y:S08]  /*2ee0*/  HMMA.16816.F32 R44, R64.reuse, R48, R44 ;  /* 0x00000030402c723c */ /* 0x050ff0000000182c */
[C---:B------:R-:W-:Y:S01]  /*2ef0*/  HMMA.16816.F32 R40, R64.reuse, R50, R40 ;  /* 0x000000324028723c */ /* 0x040fe20000001828 */
[----:B------:R-:W4:Y:S07]  /*2f00*/  LDSM.16.M88.4 R48, [R229+0xd900] ;  /* 0x00d90000e530783b */ /* 0x000f2e0000000200 */
[C---:B--2---:R-:W-:Y:S08]  /*2f10*/  HMMA.16816.F32 R36, R64.reuse, R16, R36 ;  /* 0x000000104024723c */ /* 0x044ff00000001824 */
[C---:B------:R-:W-:Y:S01]  /*2f20*/  HMMA.16816.F32 R68, R64.reuse, R18, R32 ;  /* 0x000000124044723c */ /* 0x040fe20000001820 */
[----:B------:R-:W-:Y:S04]  /*2f30*/  LDSM.16.M88.4 R32, [R226+0x18100] ;  /* 0x01810000e220783b */ /* 0x000fe80000000200 */
[----:B------:R-:W2:Y:S03]  /*2f40*/  LDSM.16.M88.4 R16, [R228+0x4000] ;  /* 0x00400000e410783b */ /* 0x000ea60000000200 */
[C---:B---3--:R-:W-:Y:S08]  /*2f50*/  HMMA.16816.F32 R28, R64.reuse, R12, R28 ;  /* 0x0000000c401c723c */ /* 0x048ff0000000181c */
[----:B------:R-:W-:Y:S01]  /*2f60*/  HMMA.16816.F32 R24, R64, R14, R24 ;  /* 0x0000000e4018723c */ /* 0x000fe20000001818 */
[----:B------:R-:W3:Y:S04]  /*2f70*/  LDSM.16.M88.4 R12, [R228+0x4800] ;  /* 0x00480000e40c783b */ /* 0x000ee80000000200 */
[----:B------:R-:W-:Y:S03]  /*2f80*/  LDSM.16.M88.4 R64, [R223+0x18100] ;  /* 0x01810000df40783b */ /* 0x000fe60000000200 */
[C---:B------:R-:W-:Y:S08]  /*2f90*/  HMMA.16816.F32 R8, R52.reuse, R20, R8 ;  /* 0x000000143408723c */ /* 0x040ff00000001808 */
[C---:B------:R-:W-:Y:S01]  /*2fa0*/  HMMA.16816.F32 R76, R52.reuse, R22, R76 ;  /* 0x00000016344c723c */ /* 0x040fe2000000184c */
[----:B------:R-:W5:Y:S07]  /*2fb0*/  LDSM.16.M88.4 R20, [R228+0x5000] ;  /* 0x00500000e414783b */ /* 0x000f6e0000000200 */
[C---:B-1----:R-:W-:Y:S08]  /*2fc0*/  HMMA.16816.F32 R44, R52.reuse, R56, R44 ;  /* 0x00000038342c723c */ /* 0x042ff0000000182c */
[C---:B------:R-:W-:Y:S01]  /*2fd0*/  HMMA.16816.F32 R40, R52.reuse, R58, R40 ;  /* 0x0000003a3428723c */ /* 0x040fe20000001828 */
[----:B------:R-:W1:Y:S07]  /*2fe0*/  LDSM.16.M88.4 R56, [R228+0x5800] ;  /* 0x00580000e438783b */ /* 0x000e6e0000000200 */
[C---:B------:R-:W-:Y:S08]  /*2ff0*/  HMMA.16816.F32 R36, R52.reuse, R60, R36 ;  /* 0x0000003c3424723c */ /* 0x040ff00000001824 */
[C---:B------:R-:W-:Y:S01]  /*3000*/  HMMA.16816.F32 R68, R52.reuse, R62, R68 ;  /* 0x0000003e3444723c */ /* 0x040fe20000001844 */
[----:B------:R-:W-:Y:S07]  /*3010*/  LDSM.16.M88.4 R60, [R224+0xc900] ;  /* 0x00c90000e03c783b */ /* 0x000fee0000000200 */
[C---:B----4-:R-:W-:Y:S08]  /*3020*/  HMMA.16816.F32 R28, R52.reuse, R48, R28 ;  /* 0x00000030341c723c */ /* 0x050ff0000000181c */
[----:B------:R-:W-:Y:S01]  /*3030*/  HMMA.16816.F32 R52, R52, R50, R24 ;  /* 0x000000323434723c */ /* 0x000fe20000001818 */
[----:B------:R-:W4:Y:S04]  /*3040*/  LDSM.16.M88.4 R48, [R225+0x18100] ;  /* 0x01810000e130783b */ /* 0x000f280000000200 */
[----:B------:R-:W1:Y:S03]  /*3050*/  LDSM.16.M88.4 R24, [R224+0xc100] ;  /* 0x00c10000e018783b */ /* 0x000e660000000200 */
[C---:B--2---:R-:W-:Y:S08]  /*3060*/  HMMA.16816.F32 R8, R32.reuse, R16, R8 ;  /* 0x000000102008723c */ /* 0x044ff00000001808 */
[C---:B------:R-:W-:Y:S01]  /*3070*/  HMMA.16816.F32 R76, R32.reuse, R18, R76 ;  /* 0x00000012204c723c */ /* 0x040fe2000000184c */
[----:B------:R-:W2:Y:S07]  /*3080*/  LDSM.16.M88.4 R16, [R224+0xd100] ;  /* 0x00d10000e010783b */ /* 0x000eae0000000200 */
[C---:B---3--:R-:W-:Y:S08]  /*3090*/  HMMA.16816.F32 R44, R32.reuse, R12, R44 ;  /* 0x0000000c202c723c */ /* 0x048ff0000000182c */
[C---:B------:R-:W-:Y:S01]  /*30a0*/  HMMA.16816.F32 R40, R32.reuse, R14, R40 ;  /* 0x0000000e2028723c */ /* 0x040fe20000001828 */
[----:B------:R-:W3:Y:S07]  /*30b0*/  LDSM.16.M88.4 R12, [R224+0xd900] ;  /* 0x00d90000e00c783b */ /* 0x000eee0000000200 */
[C---:B-----5:R-:W-:Y:S01]  /*30c0*/  HMMA.16816.F32 R72, R32.reuse, R20, R36 ;  /* 0x000000142048723c */ /* 0x060fe20000001824 */
[----:B------:R-:W-:Y:S07]  /*30d0*/  LDSM.16.M88.4 R36, [R216+0x4000] ;  /* 0x00400000d824783b */ /* 0x000fee0000000200 */
[C---:B------:R-:W-:Y:S01]  /*30e0*/  HMMA.16816.F32 R68, R32.reuse, R22, R68 ;  /* 0x000000162044723c */ /* 0x040fe20000001844 */
[----:B------:R-:W5:Y:S07]  /*30f0*/  LDSM.16.M88.4 R20, [R216+0x4800] ;  /* 0x00480000d814783b */ /* 0x000f6e0000000200 */
[C---:B-1----:R-:W-:Y:S08]  /*3100*/  HMMA.16816.F32 R28, R32.reuse, R56, R28 ;  /* 0x00000038201c723c */ /* 0x042ff0000000181c */
[----:B------:R-:W-:Y:S01]  /*3110*/  HMMA.16816.F32 R52, R32, R58, R52 ;  /* 0x0000003a2034723c */ /* 0x000fe20000001834 */
[----:B------:R-:W1:Y:S04]  /*3120*/  LDSM.16.M88.4 R32, [R216+0x5000] ;  /* 0x00500000d820783b */ /* 0x000e680000000200 */
[----:B------:R-:W-:Y:S03]  /*3130*/  LDSM.16.M88.4 R56, [R229+0xe100] ;  /* 0x00e10000e538783b */ /* 0x000fe60000000200 */
[C---:B----4-:R-:W-:Y:S08]  /*3140*/  HMMA.16816.F32 R44, R48.reuse, R60, R44 ;  /* 0x0000003c302c723c */ /* 0x050ff0000000182c */
        /* <DEDUP_REMOVED lines=8> */
[C---:B---3--:R-:W-:Y:S08]  /*31d0*/  HMMA.16816.F32 R28, R48.reuse, R12, R28 ;  /* 0x0000000c301c723c */ /* 0x048ff0000000181c */
[----:B------:R-:W-:Y:S01]  /*31e0*/  HMMA.16816.F32 R52, R48, R14, R52 ;  /* 0x0000000e3034723c */ /* 0x000fe20000001834 */
[----:B------:R-:W3:Y:S04]  /*31f0*/  LDSM.16.M88.4 R12, [R229+0xf100] ;  /* 0x00f10000e50c783b */ /* 0x000ee80000000200 */
[----:B------:R-:W-:Y:S03]  /*3200*/  LDSM.16.M88.4 R48, [R228+0x7800] ;  /* 0x00780000e430783b */ /* 0x000fe60000000200 */
[C---:B-----5:R-:W-:Y:S08]  /*3210*/  HMMA.16816.F32 R44, R64.reuse, R20, R44 ;  /* 0x00000014402c723c */ /* 0x060ff0000000182c */
[C---:B------:R-:W-:Y:S01]  /*3220*/  HMMA.16816.F32 R40, R64.reuse, R22, R40 ;  /* 0x000000164028723c */ /* 0x040fe20000001828 */
[----:B------:R-:W5:Y:S07]  /*3230*/  LDSM.16.M88.4 R20, [R229+0xf900] ;  /* 0x00f90000e514783b */ /* 0x000f6e0000000200 */
[C---:B------:R-:W-:Y:S08]  /*3240*/  HMMA.16816.F32 R8, R64.reuse, R36, R8 ;  /* 0x000000244008723c */ /* 0x040ff00000001808 */
[C---:B-1----:R-:W-:Y:S08]  /*3250*/  HMMA.16816.F32 R72, R64.reuse, R32, R72 ;  /* 0x000000204048723c */ /* 0x042ff00000001848 */
[C---:B------:R-:W-:Y:S01]  /*3260*/  HMMA.16816.F32 R68, R64.reuse, R34, R68 ;  /* 0x000000224044723c */ /* 0x040fe20000001844 */
[----:B------:R-:W-:Y:S07]  /*3270*/  LDSM.16.M88.4 R32, [R226+0x1c100] ;  /* 0x01c10000e220783b */ /* 0x000fee0000000200 */
[C---:B------:R-:W-:Y:S01]  /*3280*/  HMMA.16816.F32 R76, R64.reuse, R38, R76 ;  /* 0x00000026404c723c */ /* 0x040fe2000000184c */
[----:B------:R-:W-:Y:S07]  /*3290*/  LDSM.16.M88.4 R36, [R228+0x6800] ;  /* 0x00680000e424783b */ /* 0x000fee0000000200 */
[C---:B----4-:R-:W-:Y:S08]  /*32a0*/  HMMA.16816.F32 R28, R64.reuse, R24, R28 ;  /* 0x00000018401c723c */ /* 0x050ff0000000181c */
[----:B------:R-:W-:Y:S01]  /*32b0*/  HMMA.16816.F32 R52, R64, R26, R52 ;  /* 0x0000001a4034723c */ /* 0x000fe20000001834 */
[----:B------:R-:W1:Y:S04]  /*32c0*/  LDSM.16.M88.4 R24, [R228+0x6000] ;  /* 0x00600000e418783b */ /* 0x000e680000000200 */
[----:B------:R-:W-:Y:S03]  /*32d0*/  LDSM.16.M88.4 R64, [R225+0x1c100] ;  /* 0x01c10000e140783b */ /* 0x000fe60000000200 */
[C---:B--2---:R-:W-:Y:S08]  /*32e0*/  HMMA.16816.F32 R44, R60.reuse, R16, R44 ;  /* 0x000000103c2c723c */ /* 0x044ff0000000182c */
[C---:B------:R-:W-:Y:S01]  /*32f0*/  HMMA.16816.F32 R40, R60.reuse, R18, R40 ;  /* 0x000000123c28723c */ /* 0x040fe20000001828 */
[----:B------:R-:W2:Y:S07]  /*3300*/  LDSM.16.M88.4 R16, [R228+0x7000] ;  /* 0x00700000e410783b */ /* 0x000eae0000000200 */
[C---:B------:R-:W-:Y:S08]  /*3310*/  HMMA.16816.F32 R8, R60.reuse, R56, R8 ;  /* 0x000000383c08723c */ /* 0x040ff00000001808 */
[C---:B---3--:R-:W-:Y:S08]  /*3320*/  HMMA.16816.F32 R72, R60.reuse, R12, R72 ;  /* 0x0000000c3c48723c */ /* 0x048ff00000001848 */
[C---:B------:R-:W-:Y:S01]  /*3330*/  HMMA.16816.F32 R68, R60.reuse, R14, R68 ;  /* 0x0000000e3c44723c */ /* 0x040fe20000001844 */
[----:B------:R-:W-:Y:S07]  /*3340*/  LDSM.16.M88.4 R12, [R224+0xe900] ;  /* 0x00e90000e00c783b */ /* 0x000fee0000000200 */
[C---:B------:R-:W-:Y:S01]  /*3350*/  HMMA.16816.F32 R76, R60.reuse, R58, R76 ;  /* 0x0000003a3c4c723c */ /* 0x040fe2000000184c */
[----:B------:R-:W3:Y:S07]  /*3360*/  LDSM.16.M88.4 R56, [R224+0xe100] ;  /* 0x00e10000e038783b */ /* 0x000eee0000000200 */
[C---:B-----5:R-:W-:Y:S08]  /*3370*/  HMMA.16816.F32 R28, R60.reuse, R20, R28 ;  /* 0x000000143c1c723c */ /* 0x060ff0000000181c */
[----:B------:R-:W-:Y:S01]  /*3380*/  HMMA.16816.F32 R52, R60, R22, R52 ;  /* 0x000000163c34723c */ /* 0x000fe20000001834 */
[----:B------:R-:W4:Y:S07]  /*3390*/  LDSM.16.M88.4 R20, [R224+0xf100] ;  /* 0x00f10000e014783b */ /* 0x000f2e0000000200 */
[C---:B-1----:R-:W-:Y:S08]  /*33a0*/  HMMA.16816.F32 R8, R32.reuse, R24, R8 ;  /* 0x000000182008723c */ /* 0x042ff00000001808 */
[C---:B--2---:R-:W-:Y:S08]  /*33b0*/  HMMA.16816.F32 R72, R32.reuse, R16, R72 ;  /* 0x000000102048723c */ /* 0x044ff00000001848 */
[C---:B------:R-:W-:Y:S01]  /*33c0*/  HMMA.16816.F32 R68, R32.reuse, R18, R68 ;  /* 0x000000122044723c */ /* 0x040fe20000001844 */
[----:B------:R-:W1:Y:S07]  /*33d0*/  LDSM.16.M88.4 R16, [R224+0xf900] ;  /* 0x00f90000e010783b */ /* 0x000e6e0000000200 */
[C---:B------:R-:W-:Y:S01]  /*33e0*/  HMMA.16816.F32 R76, R32.reuse, R26, R76 ;  /* 0x0000001a204c723c */ /* 0x040fe2000000184c */
[----:B------:R-:W-:Y:S07]  /*33f0*/  LDSM.16.M88.4 R24, [R223+0x1c100] ;  /* 0x01c10000df18783b */ /* 0x000fee0000000200 */
[C---:B------:R-:W-:Y:S08]  /*3400*/  HMMA.16816.F32 R44, R32.reuse, R36, R44 ;  /* 0x00000024202c723c */ /* 0x040ff0000000182c */
[C---:B------:R-:W-:Y:S08]  /*3410*/  HMMA.16816.F32 R40, R32.reuse, R38, R40 ;  /* 0x000000262028723c */ /* 0x040ff00000001828 */
[C---:B------:R-:W-:Y:S08]  /*3420*/  HMMA.16816.F32 R28, R32.reuse, R48, R28 ;  /* 0x00000030201c723c */ /* 0x040ff0000000181c */
[----:B------:R-:W-:Y:S01]  /*3430*/  HMMA.16816.F32 R52, R32, R50, R52 ;  /* 0x000000322034723c */ /* 0x000fe20000001834 */
[----:B------:R-:W2:Y:S07]  /*3440*/  LDSM.16.M88.4 R32, [R216+0x6000] ;  /* 0x00600000d820783b */ /* 0x000eae0000000200 */
[C---:B---3--:R-:W-:Y:S08]  /*3450*/  HMMA.16816.F32 R8, R64.reuse, R56, R8 ;  /* 0x000000384008723c */ /* 0x048ff00000001808 */
[C---:B----4-:R-:W-:Y:S07]  /*3460*/  HMMA.16816.F32 R72, R64.reuse, R20, R72 ;  /* 0x000000144048723c */ /* 0x050fee0000001848 */
[----:B------:R-:W-:Y:S01]  /*3470*/  @P0 IMAD.WIDE.U32 R20, R7, UR5, R242 ;  /* 0x0000000507140c25 */ /* 0x000fe2000f8e00f2 */
[----:B------:R-:W-:Y:S01]  /*3480*/  PLOP3.LUT P0, PT, PT, PT, UP0, 0x80, 0x0 ;  /* 0x000000000000781c */ /* 0x000fe20003f0f008 */
[----:B------:R-:W-:Y:S03]  /*3490*/  HMMA.16816.F32 R44, R64, R12, R44 ;  /* 0x0000000c402c723c */ /* 0x000fe6000000182c */
[----:B------:R-:W-:-:S02]  /*34a0*/  @P6 LEA R0, P6, R20, c[0x0][0x1c8], 0x1 ;  /* 0x0000720014006a11 */ /* 0x000fc400078c08ff */
[----:B------:R-:W-:Y:S02]  /*34b0*/  @P5 IADD3 R7, R21, UR4, RZ ;  /* 0x0000000415075c10 */ /* 0x000fe4000fffe0ff */
[----:B------:R-:W-:Y:S01]  /*34c0*/  PLOP3.LUT P5, PT, PT, PT, UP0, 0x80, 0x0 ;  /* 0x000000000000781c */ /* 0x000fe20003faf008 */
[C---:B------:R-:W-:Y:S01]  /*34d0*/  HMMA.16816.F32 R40, R64.reuse, R14, R40 ;  /* 0x0000000e4028723c */ /* 0x040fe20000001828 */
[----:B------:R-:W3:Y:S07]  /*34e0*/  LDSM.16.M88.4 R12, [R216+0x6800] ;  /* 0x00680000d80c783b */ /* 0x000eee0000000200 */
[----:B-1----:R-:W-:Y:S01]  /*34f0*/  HMMA.16816.F32 R28, R64, R16, R28 ;  /* 0x00000010401c723c */ /* 0x002fe2000000181c */
[----:B------:R-:W-:Y:S01]  /*3500*/  @P0 LEA.HI.X R7, R20, c[0x0][0x1cc], R7, 0x1, P6 ;  /* 0x0000730014070a11 */ /* 0x000fe200030f0c07 */
[----:B------:R-:W-:Y:S01]  /*3510*/  IMAD.U32 R20, RZ, RZ, UR12 ;  /* 0x0000000cff147e24 */ /* 0x000fe2000f8e00ff */
[----:B------:R-:W-:-:S02]  /*3520*/  PLOP3.LUT P0, PT, PT, PT, UP0, 0x80, 0x0 ;  /* 0x000000000000781c */ /* 0x000fc40003f0f008 */
[----:B------:R-:W-:Y:S02]  /*3530*/  PLOP3.LUT P6, PT, PT, PT, UP0, 0x80, 0x0 ;  /* 0x000000000000781c */ /* 0x000fe40003fcf008 */
[----:B------:R-:W-:Y:S01]  /*3540*/  IMAD.U32 R17, RZ, RZ, UR13 ;  /* 0x0000000dff117e24 */ /* 0x000fe2000f8e00ff */
[----:B--2---:R-:W-:Y:S07]  /*3550*/  HMMA.16816.F32 R8, R24, R32, R8 ;  /* 0x000000201808723c */ /* 0x004fee0000001808 */
[----:B------:R-:W-:Y:S01]  /*3560*/  @P5 LEA R32, P5, R17, R0, 0x1 ;  /* 0x0000000011205211 */ /* 0x000fe200078a08ff */
[----:B------:R-:W-:Y:S01]  /*3570*/  IMAD.U32 R33, RZ, RZ, UR13 ;  /* 0x0000000dff217e24 */ /* 0x000fe2000f8e00ff */
[C---:B------:R-:W-:Y:S08]  /*3580*/  HMMA.16816.F32 R68, R64.reuse, R22, R68 ;  /* 0x000000164044723c */ /* 0x040ff00000001844 */
[----:B------:R-:W-:Y:S01]  /*3590*/  HMMA.16816.F32 R52, R64, R18, R52 ;  /* 0x000000124034723c */ /* 0x000fe20000001834 */
[----:B------:R-:W1:Y:S02]  /*35a0*/  LDSM.16.M88.4 R16, [R216+0x7000] ;  /* 0x00700000d810783b */ /* 0x000e640000000200 */
[----:B------:R-:W-:-:S02]  /*35b0*/  @P0 LEA.HI.X R33, R33, R7, R20, 0x1, P5 ;  /* 0x0000000721210211 */ /* 0x000fc400028f0c14 */
[----:B------:R-:W2:Y:S01]  /*35c0*/  LDSM.16.M88.4 R20, [R216+0x7800] ;  /* 0x00780000d814783b */ /* 0x000ea20000000200 */
[----:B------:R-:W-:-:S04]  /*35d0*/  DEPBAR.LE SB0, 0x0 ;  /* 0x000080000000791a */ /* 0x000fc80000000000 */
[----:B------:R-:W-:Y:S01]  /*35e0*/  PLOP3.LUT P0, PT, PT, PT, UP0, 0x80, 0x0 ;  /* 0x000000000000781c */ /* 0x000fe20003f0f008 */
[----:B---3--:R-:W-:Y:S01]  /*35f0*/  HMMA.16816.F32 R44, R24, R12, R44 ;  /* 0x0000000c182c723c */ /* 0x008fe2000000182c */
[----:B------:R-:W-:-:S06]  /*3600*/  PLOP3.LUT P5, PT, PT, PT, UP0, 0x80, 0x0 ;  /* 0x000000000000781c */ /* 0x000fcc0003faf008 */
[----:B------:R-:W-:Y:S01]  /*3610*/  @P6 IMAD.MOV.U32 R12, RZ, RZ, R0 ;  /* 0x000000ffff0c6224 */ /* 0x000fe200078e0000 */
[----:B------:R-:W-:Y:S01]  /*3620*/  SHF.R.S32.HI R0, RZ, 0x1f, R87 ;  /* 0x0000001fff007819 */ /* 0x000fe20000011457 */
[----:B------:R-:W-:Y:S01]  /*3630*/  @P6 IMAD.MOV.U32 R13, RZ, RZ, R7 ;  /* 0x000000ffff0d6224 */ /* 0x000fe200078e0007 */
[----:B------:R-:W-:Y:S01]  /*3640*/  BAR.SYNC.DEFER_BLOCKING 0x0 ;  /* 0x0000000000007b1d */ /* 0x000fe20000010000 */
[----:B------:R-:W-:Y:S01]  /*3650*/  PLOP3.LUT P6, PT, PT, PT, UP0, 0x80, 0x0 ;  /* 0x000000000000781c */ /* 0x000fe20003fcf008 */
[----:B------:R-:W-:Y:S01]  /*3660*/  HMMA.16816.F32 R40, R24, R14, R40 ;  /* 0x0000000e1828723c */ /* 0x000fe20000001828 */
[----:B------:R-:W-:Y:S02]  /*3670*/  LOP3.LUT R7, R84, 0xffffffe0, RZ, 0xc0, !PT ;  /* 0xffffffe054077812 */ /* 0x000fe400078ec0ff */
[----:B------:R-:W-:-:S03]  /*3680*/  LEA.HI R0, R0, R87, RZ, 0x3 ;  /* 0x0000005700007211 */ /* 0x000fc600078f18ff */
[----:B------:R-:W-:Y:S01]  /*3690*/  IMAD.IADD R7, R6, 0x1, -R7 ;  /* 0x0000000106077824 */ /* 0x000fe200078e0a07 */
[----:B------:R-:W-:Y:S01]  /*36a0*/  LOP3.LUT R14, R0, 0xffffff8, RZ, 0xc0, !PT ;  /* 0x0ffffff8000e7812 */ /* 0x000fe200078ec0ff */
[----:B------:R-:W-:Y:S01]  /*36b0*/  IMAD.IADD R0, R6, 0x1, -R85 ;  /* 0x0000000106007824 */ /* 0x000fe200078e0a55 */
[----:B------:R-:W-:Y:S02]  /*36c0*/  HMMA.16816.F32 R76, R64, R58, R76 ;  /* 0x0000003a404c723c */ /* 0x000fe4000000184c */
[----:B------:R-:W-:Y:S01]  /*36d0*/  SHF.R.S32.HI R6, RZ, 0x1f, R7 ;  /* 0x0000001fff067819 */ /* 0x000fe20000011407 */
[----:B------:R-:W-:Y:S01]  /*36e0*/  IMAD.IADD R87, R87, 0x1, -R14 ;  /* 0x0000000157577824 */ /* 0x000fe200078e0a0e */
[----:B------:R-:W-:Y:S02]  /*36f0*/  LEA.HI R15, R0, R0, RZ, 0x1 ;  /* 0x00000000000f7211 */ /* 0x000fe400078f08ff */
[----:B------:R-:W-:Y:S02]  /*3700*/  LEA.HI R6, R6, R7, RZ, 0x2 ;  /* 0x0000000706067211 */ /* 0x000fe400078f10ff */
[----:B------:R-:W-:Y:S01]  /*3710*/  LOP3.LUT R15, R15, 0x1ffffffe, RZ, 0xc0, !PT ;  /* 0x1ffffffe0f0f7812 */ /* 0x000fe200078ec0ff */
[----:B-1----:R-:W-:Y:S01]  /*3720*/  HMMA.16816.F32 R72, R24, R16, R72 ;  /* 0x000000101848723c */ /* 0x002fe20000001848 */
[----:B------:R-:W-:-:S02]  /*3730*/  LEA.HI.SX32 R14, R6, UR7, 0x1e ;  /* 0x00000007060e7c11 */ /* 0x000fc4000f8ff2ff */
[----:B------:R-:W-:Y:S01]  /*3740*/  LOP3.LUT R240, R6, 0x7ffffffc, RZ, 0xc0, !PT ;  /* 0x7ffffffc06f07812 */ /* 0x000fe200078ec0ff */
[----:B------:R-:W-:Y:S01]  /*3750*/  @!PT LDS RZ, [RZ] ;  /* 0x00000000fffff984 */ /* 0x000fe20000000800 */
[----:B------:R-:W-:Y:S01]  /*3760*/  @!PT LDS RZ, [RZ] ;  /* 0x00000000fffff984 */ /* 0x000fe20000000800 */
[----:B------:R-:W-:Y:S01]  /*3770*/  @!PT LDS RZ, [RZ] ;  /* 0x00000000fffff984 */ /* 0x000fe20000000800 */
[----:B------:R1:W-:Y:S01]  /*3780*/  @P0 LDGSTS.E.BYPASS.LTC128B.128 [R231+0x8100], [R12.64], !P4 ;  /* 0x081000000ce70fae */ /* 0x0003e2000e101d52 */
[----:B------:R-:W-:Y:S01]  /*3790*/  PLOP3.LUT P0, PT, PT, PT, UP0, 0x80, 0x0 ;  /* 0x000000000000781c */ /* 0x000fe20003f0f008 */
[----:B------:R-:W-:Y:S02]  /*37a0*/  IMAD.IADD R15, R0, 0x1, -R15 ;  /* 0x00000001000f7824 */ /* 0x000fe400078e0a0f */
[----:B------:R1:W-:Y:S01]  /*37b0*/  @P5 LDGSTS.E.BYPASS.LTC128B.128 [R231+0xa100], [R12.64+0x80], !P3 ;  /* 0x0a1000800ce75fae */ /* 0x0003e2000d901d52 */
[----:B------:R-:W-:Y:S01]  /*37c0*/  PLOP3.LUT P5, PT, PT, PT, UP0, 0x80, 0x0 ;  /* 0x000000000000781c */ /* 0x000fe20003faf008 */
[----:B------:R-:W-:Y:S01]  /*37d0*/  IMAD R14, R87, 0x10, R14 ;  /* 0x00000010570e7824 */ /* 0x000fe200078e020e */
[----:B------:R-:W-:Y:S01]  /*37e0*/  PLOP3.LUT P5, PT, PT, PT, UP2, 0x80, 0x0 ;  /* 0x000000000000781c */ /* 0x000fe20003faf028 */
[----:B------:R1:W-:Y:S01]  /*37f0*/  @P6 LDGSTS.E.BYPASS.LTC128B.128 [R231+0xc100], [R12.64+0x100], !P2 ;  /* 0x0c1001000ce76fae */ /* 0x0003e2000d101d52 */
[----:B------:R-:W-:Y:S01]  /*3800*/  PLOP3.LUT P6, PT, PT, PT, UP0, 0x80, 0x0 ;  /* 0x000000000000781c */ /* 0x000fe20003fcf008 */
[----:B------:R-:W-:Y:S01]  /*3810*/  IMAD R233, R15, 0x8, R14 ;  /* 0x000000080fe97824 */ /* 0x000fe200078e020e */
[----:B------:R-:W-:Y:S01]  /*3820*/  HMMA.16816.F32 R76, R24, R34, R76 ;  /* 0x00000022184c723c */ /* 0x000fe2000000184c */
[----:B------:R-:W-:-:S02]  /*3830*/  IMAD.IADD R240, R7, 0x1, -R240 ;  /* 0x0000000107f07824 */ /* 0x000fc400078e0af0 */
[----:B------:R1:W-:Y:S01]  /*3840*/  @P0 LDGSTS.E.BYPASS.LTC128B.128 [R231+0xe100], [R12.64+0x180], !P1 ;  /* 0x0e1001800ce70fae */ /* 0x0003e2000c901d52 */
[----:B------:R-:W-:Y:S01]  /*3850*/  PLOP3.LUT P0, PT, PT, PT, UP0, 0x80, 0x0 ;  /* 0x000000000000781c */ /* 0x000fe20003f0f008 */
[----:B------:R-:W-:Y:S02]  /*3860*/  IMAD.MOV.U32 R0, RZ, RZ, R233 ;  /* 0x000000ffff007224 */ /* 0x000fe400078e00e9 */
[----:B------:R-:W-:Y:S01]  /*3870*/  IMAD.SHL.U32 R240, R240, 0x2, RZ ;  /* 0x00000002f0f07824 */ /* 0x000fe200078e00ff */
[----:B------:R-:W-:Y:S04]  /*3880*/  HMMA.16816.F32 R68, R24, R18, R68 ;  /* 0x000000121844723c */ /* 0x000fe80000001844 */
[----:B------:R-:W-:-:S04]  /*3890*/  IADD3 R6, -R240, UR9, -R5 ;  /* 0x00000009f0067c10 */ /* 0x000fc8000fffe905 */
[----:B--2---:R-:W-:Y:S01]  /*38a0*/  HMMA.16816.F32 R28, R24, R20, R28 ;  /* 0x00000014181c723c */ /* 0x004fe2000000181c */
[----:B------:R2:W-:Y:S01]  /*38b0*/  @P0 LDGSTS.E.BYPASS.LTC128B.128 [R231+0x9100], [R32.64], !P4 ;  /* 0x0910000020e70fae */ /* 0x0005e2000e101d52 */
[----:B------:R-:W-:-:S03]  /*38c0*/  PLOP3.LUT P0, PT, PT, PT, UP2, 0x80, 0x0 ;  /* 0x000000000000781c */ /* 0x000fc60003f0f028 */
[----:B------:R2:W-:Y:S01]  /*38d0*/  @P6 LDGSTS.E.BYPASS.LTC128B.128 [R231+0xb100], [R32.64+0x80], !P3 ;  /* 0x0b10008020e76fae */ /* 0x0005e2000d901d52 */
[----:B------:R-:W-:Y:S02]  /*38e0*/  PLOP3.LUT P6, PT, PT, PT, UP0, 0x80, 0x0 ;  /* 0x000000000000781c */ /* 0x000fe40003fcf008 */
[----:B------:R-:W-:Y:S01]  /*38f0*/  HMMA.16816.F32 R52, R24, R22, R52 ;  /* 0x000000161834723c */ /* 0x000fe20000001834 */
[----:B-1----:R-:W-:Y:S01]  /*3900*/  @P5 IMAD.HI.U32 R12, R233, c[0x0][0x2c8], RZ ;  /* 0x0000b200e90c5a27 */ /* 0x002fe200078e00ff */
[----:B------:R-:W-:-:S03]  /*3910*/  PLOP3.LUT P5, PT, PT, PT, UP0, 0x80, 0x0 ;  /* 0x000000000000781c */ /* 0x000fc60003faf008 */
[----:B------:R-:W-:Y:S02]  /*3920*/  IMAD.U32 R13, RZ, RZ, UR17 ;  /* 0x00000011ff0d7e24 */ /* 0x000fe4000f8e00ff */
[----:B------:R-:W-:-:S04]  /*3930*/  @P0 SHF.R.U32.HI R0, RZ, c[0x0][0x2cc], R12 ;  /* 0x0000b300ff000a19 */ /* 0x000fc8000001160c */
[----:B------:R2:W-:Y:S01]  /*3940*/  @P6 LDGSTS.E.BYPASS.LTC128B.128 [R231+0xd100], [R32.64+0x100], !P2 ;  /* 0x0d10010020e76fae */ /* 0x0005e2000d101d52 */
[----:B------:R-:W-:Y:S02]  /*3950*/  PLOP3.LUT P0, PT, PT, PT, UP1, 0x40, 0x0 ;  /* 0x000000000000781c */ /* 0x000fe40003f0e818 */
[----:B------:R-:W-:Y:S01]  /*3960*/  IADD3 R14, R13, -UR16, -R240 ;  /* 0x800000100d0e7c10 */ /* 0x000fe2000fffe8f0 */
[----:B------:R-:W1:Y:S03]  /*3970*/  SHFL.IDX PT, R7, R0, RZ, 0x1c1f ;  /* 0x001c1fff00077589 */ /* 0x000e6600000e0000 */
[C---:B------:R-:W-:Y:S01]  /*3980*/  IADD3 R16, R14.reuse, c[0x0][0x328], RZ ;  /* 0x0000ca000e107a10 */ /* 0x040fe20007ffe0ff */
[----:B------:R2:W-:Y:S01]  /*3990*/  @P5 LDGSTS.E.BYPASS.LTC128B.128 [R231+0xf100], [R32.64+0x180], !P1 ;  /* 0x0f10018020e75fae */ /* 0x0005e2000c901d52 */
[----:B------:R-:W-:-:S03]  /*39a0*/  IADD3 R14, R14, UR15, RZ ;  /* 0x0000000f0e0e7c10 */ /* 0x000fc6000fffe0ff */
[----:B------:R-:W0:Y:S01]  /*39b0*/  LDGDEPBAR ;  /* 0x00000000000079af */ /* 0x000e220000000000 */
[--C-:B-1----:R-:W-:Y:S02]  /*39c0*/  IMAD.IADD R13, R16, 0x1, R7.reuse ;  /* 0x00000001100d7824 */ /* 0x102fe400078e0207 */
[----:B------:R-:W-:-:S03]  /*39d0*/  IMAD.IADD R18, R14, 0x1, R7 ;  /* 0x000000010e127824 */ /* 0x000fc600078e0207 */
[----:B------:R-:W-:Y:S01]  /*39e0*/  IMNMX R20, R13, R6, PT ;  /* 0x000000060d147217 */ /* 0x000fe20003800200 */
        /* <DEDUP_REMOVED lines=13> */
.L_x_2481:
[----:B------:R-:W-:-:S04]  /*3ac0*/  MOV R7, c[0x0][0x32c] ;  /* 0x0000cb0000077a02 */ /* 0x000fc80000000f00 */
[----:B------:R-:W-:-:S13]  /*3ad0*/  ISETP.NE.AND P0, PT, R7, 0x1, PT ;  /* 0x000000010700780c */ /* 0x000fda0003f05270 */
[----:B------:R-:W-:-:S05]  /*3ae0*/  @P0 IMAD.HI.U32 R7, R12, c[0x0][0x330], RZ ;  /* 0x0000cc000c070a27 */ /* 0x000fca00078e00ff */
[----:B------:R-:W-:Y:S02]  /*3af0*/  @P0 SHF.R.U32.HI R12, RZ, c[0x0][0x334], R7 ;  /* 0x0000cd00ff0c0a19 */ /* 0x000fe40000011607 */
.L_x_2482:
[----:B------:R-:W-:Y:S05]  /*3b00*/  BSYNC B0 ;  /* 0x0000000000007941 */ /* 0x000fea0003800000 */
.L_x_2480:
[----:B------:R-:W-:-:S04]  /*3b10*/  IMAD R13, R12, c[0x0][0x32c], -R5 ;  /* 0x0000cb000c0d7a24 */ /* 0x000fc800078e0a05 */
[----:B------:R-:W-:-:S05]  /*3b20*/  IMAD.IADD R13, R13, 0x1, -R240 ;  /* 0x000000010d0d7824 */ /* 0x000fca00078e0af0 */
[----:B------:R-:W-:Y:S02]  /*3b30*/  IADD3 R7, R13, c[0x0][0x32c], RZ ;  /* 0x0000cb000d077a10 */ /* 0x000fe40007ffe0ff */
[----:B------:R-:W-:Y:S02]  /*3b40*/  IMNMX R18, R18, R13, !PT ;  /* 0x0000000d12127217 */ /* 0x000fe40007800200 */
[----:B------:R-:W-:Y:S02]  /*3b50*/  IMNMX R20, R20, R7, PT ;  /* 0x0000000714147217 */ /* 0x000fe40003800200 */
.L_x_2479:
[----:B------:R-:W-:Y:S01]  /*3b60*/  ISETP.LT.AND P0, PT, RZ, UR14, PT ;  /* 0x0000000eff007c0c */ /* 0x000fe2000bf01270 */
[----:B------:R-:W1:Y:S03]  /*3b70*/  SHFL.IDX PT, R21, R0, 0x1, 0x1c1f ;  /* 0x003c1f0000157f89 */ /* 0x000e6600000e0000 */
[C---:B------:R-:W-:Y:S02]  /*3b80*/  ISETP.GT.AND P5, PT, R18.reuse, RZ, P0 ;  /* 0x000000ff1200720c */ /* 0x040fe400007a4270 */
[----:B------:R-:W-:-:S02]  /*3b90*/  ISETP.GT.AND P6, PT, R18, 0x1, P0 ;  /* 0x000000011200780c */ /* 0x000fc400007c4270 */
[C---:B------:R-:W-:Y:S02]  /*3ba0*/  ISETP.LT.OR P5, PT, R20.reuse, 0x1, P5 ;  /* 0x000000011400780c */ /* 0x040fe40002fa1670 */
[----:B------:R-:W-:Y:S02]  /*3bb0*/  ISETP.LT.OR P6, PT, R20, 0x2, P6 ;  /* 0x000000021400780c */ /* 0x000fe400037c1670 */
[----:B------:R-:W-:Y:S02]  /*3bc0*/  FSEL R12, R8, -INF , !P5 ;  /* 0xff800000080c7808 */ /* 0x000fe40006800000 */
[----:B------:R-:W-:Y:S02]  /*3bd0*/  ISETP.GT.AND P5, PT, R18, 0x8, P0 ;  /* 0x000000081200780c */ /* 0x000fe400007a4270 */
[----:B------:R-:W-:Y:S02]  /*3be0*/  FSEL R19, R9, -INF , !P6 ;  /* 0xff80000009137808 */ /* 0x000fe40007000000 */
[----:B------:R-:W-:-:S02]  /*3bf0*/  ISETP.LT.OR P5, PT, R20, 0x9, P5 ;  /* 0x000000091400780c */ /* 0x000fc40002fa1670 */
[----:B------:R-:W-:Y:S02]  /*3c00*/  ISETP.GT.AND P6, PT, R18, 0x9, P0 ;  /* 0x000000091200780c */ /* 0x000fe400007c4270 */
[----:B------:R-:W-:Y:S02]  /*3c10*/  FSEL R15, R76, -INF , !P5 ;  /* 0xff8000004c0f7808 */ /* 0x000fe40006800000 */
[----:B------:R-:W-:Y:S01]  /*3c20*/  ISETP.GT.AND P5, PT, R18, 0x10, P0 ;  /* 0x000000101200780c */ /* 0x000fe200007a4270 */
[----:B-1----:R-:W-:Y:S01]  /*3c30*/  IMAD.IADD R23, R16, 0x1, R21 ;  /* 0x0000000110177824 */ /* 0x002fe200078e0215 */
[C---:B------:R-:W-:Y:S02]  /*3c40*/  ISETP.LT.OR P6, PT, R20.reuse, 0xa, P6 ;  /* 0x0000000a1400780c */ /* 0x040fe400037c1670 */
[----:B------:R-:W-:Y:S02]  /*3c50*/  ISETP.LT.OR P5, PT, R20, 0x11, P5 ;  /* 0x000000111400780c */ /* 0x000fe40002fa1670 */
[----:B------:R-:W-:-:S02]  /*3c60*/  FSEL R77, R77, -INF , !P6 ;  /* 0xff8000004d4d7808 */ /* 0x000fc40007000000 */
[----:B------:R-:W-:Y:S02]  /*3c70*/  FSEL R17, R44, -INF , !P5 ;  /* 0xff8000002c117808 */ /* 0x000fe40006800000 */
[C---:B------:R-:W-:Y:S02]  /*3c80*/  ISETP.GT.AND P5, PT, R18.reuse, 0x18, P0 ;  /* 0x000000181200780c */ /* 0x040fe400007a4270 */
[----:B------:R-:W-:Y:S02]  /*3c90*/  ISETP.GT.AND P6, PT, R18, 0x11, P0 ;  /* 0x000000111200780c */ /* 0x000fe400007c4270 */
[C---:B------:R-:W-:Y:S02]  /*3ca0*/  ISETP.LT.OR P5, PT, R20.reuse, 0x19, P5 ;  /* 0x000000191400780c */ /* 0x040fe40002fa1670 */
[----:B------:R-:W-:Y:S02]  /*3cb0*/  ISETP.LT.OR P6, PT, R20, 0x12, P6 ;  /* 0x000000121400780c */ /* 0x000fe400037c1670 */
[----:B------:R-:W-:-:S02]  /*3cc0*/  FSEL R13, R40, -INF , !P5 ;  /* 0xff800000280d7808 */ /* 0x000fc40006800000 */
[----:B------:R-:W-:Y:S02]  /*3cd0*/  ISETP.GT.AND P5, PT, R18, 0x20, P0 ;  /* 0x000000201200780c */ /* 0x000fe400007a4270 */
[----:B------:R-:W-:Y:S02]  /*3ce0*/  FSEL R7, R45, -INF , !P6 ;  /* 0xff8000002d077808 */ /* 0x000fe40007000000 */
[----:B------:R-:W-:Y:S02]  /*3cf0*/  ISETP.LT.OR P5, PT, R20, 0x21, P5 ;  /* 0x000000211400780c */ /* 0x000fe40002fa1670 */
[----:B------:R-:W-:Y:S02]  /*3d00*/  ISETP.GT.AND P6, PT, R18, 0x19, P0 ;  /* 0x000000191200780c */ /* 0x000fe400007c4270 */
[----:B------:R-:W-:Y:S02]  /*3d10*/  FSEL R191, R72, -INF , !P5 ;  /* 0xff80000048bf7808 */ /* 0x000fe40006800000 */
[----:B------:R-:W-:-:S02]  /*3d20*/  ISETP.GT.AND P5, PT, R18, 0x28, P0 ;  /* 0x000000281200780c */ /* 0x000fc400007a4270 */
        /* <DEDUP_REMOVED lines=17> */
[----:B------:R-:W-:-:S02]  /*3e40*/  PLOP3.LUT P5, PT, PT, PT, UP1, 0x40, 0x0 ;  /* 0x000000000000781c */ /* 0x000fc40003fae818 */
[----:B------:R-:W-:Y:S02]  /*3e50*/  ISETP.LT.OR P6, PT, R20, 0x32, P6 ;  /* 0x000000321400780c */ /* 0x000fe400037c1670 */
[----:B------:R-:W-:Y:S02]  /*3e60*/  IMNMX R0, R23, R6, PT ;  /* 0x0000000617007217 */ /* 0x000fe40003800200 */
[----:B------:R-:W-:Y:S02]  /*3e70*/  FSEL R197, R29, -INF , !P6 ;  /* 0xff8000001dc57808 */ /* 0x000fe40007000000 */
[----:B------:R-:W-:-:S04]  /*3e80*/  ISETP.GT.AND P6, PT, R18, 0x39, P0 ;  /* 0x000000391200780c */ /* 0x000fc800007c4270 */
[----:B------:R-:W-:Y:S01]  /*3e90*/  ISETP.LT.OR P6, PT, R20, 0x3a, P6 ;  /* 0x0000003a1400780c */ /* 0x000fe200037c1670 */
[----:B------:R-:W-:-:S03]  /*3ea0*/  IMAD.IADD R20, R14, 0x1, R21 ;  /* 0x000000010e147824 */ /* 0x000fc600078e0215 */
[----:B------:R-:W-:Y:S01]  /*3eb0*/  FSEL R193, R53, -INF , !P6 ;  /* 0xff80000035c17808 */ /* 0x000fe20007000000 */
        /* <DEDUP_REMOVED lines=13> */
.L_x_2485:
[----:B------:R-:W-:-:S04]  /*3f90*/  MOV R6, c[0x0][0x32c] ;  /* 0x0000cb0000067a02 */ /* 0x000fc80000000f00 */
[----:B------:R-:W-:-:S13]  /*3fa0*/  ISETP.NE.AND P5, PT, R6, 0x1, PT ;  /* 0x000000010600780c */ /* 0x000fda0003fa5270 */
[----:B------:R-:W-:-:S05]  /*3fb0*/  @P5 IMAD.HI.U32 R6, R8, c[0x0][0x330], RZ ;  /* 0x0000cc0008065a27 */ /* 0x000fca00078e00ff */
[----:B------:R-:W-:Y:S02]  /*3fc0*/  @P5 SHF.R.U32.HI R8, RZ, c[0x0][0x334], R6 ;  /* 0x0000cd00ff085a19 */ /* 0x000fe40000011606 */
.L_x_2486:
[----:B------:R-:W-:Y:S05]  /*3fd0*/  BSYNC B0 ;  /* 0x0000000000007941 */ /* 0x000fea0003800000 */
.L_x_2484:
[----:B------:R-:W-:-:S04]  /*3fe0*/  IMAD R21, R8, c[0x0][0x32c], -R5 ;  /* 0x0000cb0008157a24 */ /* 0x000fc800078e0a05 */
[----:B------:R-:W-:-:S05]  /*3ff0*/  IMAD.IADD R21, R21, 0x1, -R240 ;  /* 0x0000000115157824 */ /* 0x000fca00078e0af0 */
[----:B------:R-:W-:Y:S02]  /*4000*/  IADD3 R5, R21, c[0x0][0x32c], RZ ;  /* 0x0000cb0015057a10 */ /* 0x000fe40007ffe0ff */
[----:B------:R-:W-:Y:S02]  /*4010*/  IMNMX R20, R20, R21, !PT ;  /* 0x0000001514147217 */ /* 0x000fe40007800200 */
[----:B------:R-:W-:Y:S02]  /*4020*/  IMNMX R0, R0, R5, PT ;  /* 0x0000000500007217 */ /* 0x000fe40003800200 */
.L_x_2483:
[----:B------:R-:W-:Y:S01]  /*4030*/  ISETP.GT.AND P6, PT, R20, 0x8, P0 ;  /* 0x000000081400780c */ /* 0x000fe200007c4270 */
[----:B------:R-:W-:Y:S01]  /*4040*/  IMAD.SHL.U32 R227, R4, 0x2, RZ ;  /* 0x0000000204e37824 */ /* 0x000fe200078e00ff */
[----:B------:R-:W-:Y:S01]  /*4050*/  ISETP.GT.AND P5, PT, R20, 0x1, P0 ;  /* 0x000000011400780c */ /* 0x000fe200007a4270 */
[----:B------:R-:W-:Y:S01]  /*4060*/  ULDC.64 UR4, c[0x0][0x2c8] ;  /* 0x0000b20000047ab9 */ /* 0x000fe20000000a00 */
[----:B------:R-:W-:Y:S01]  /*4070*/  ISETP.LT.OR P6, PT, R0, 0x9, P6 ;  /* 0x000000090000780c */ /* 0x000fe200037c1670 */
[--C-:B------:R-:W-:Y:S01]  /*4080*/  IMAD R222, R2, 0x2, R227.reuse ;  /* 0x0000000202de7824 */ /* 0x100fe200078e02e3 */
[----:B------:R-:W-:Y:S01]  /*4090*/  ISETP.LT.OR P5, PT, R0, 0x2, P5 ;  /* 0x000000020000780c */ /* 0x000fe20002fa1670 */
[C---:B------:R-:W-:Y:S01]  /*40a0*/  IMAD R221, R3.reuse, 0x2, R227 ;  /* 0x0000000203dd7824 */ /* 0x040fe200078e02e3 */
[----:B------:R-:W-:Y:S01]  /*40b0*/  FSEL R78, R78, -INF , !P6 ;  /* 0xff8000004e4e7808 */ /* 0x000fe20007000000 */
[----:B------:R-:W-:Y:S01]  /*40c0*/  IMAD R220, R3, 0x2, R222 ;  /* 0x0000000203dc7824 */ /* 0x000fe200078e02de */
[----:B------:R-:W-:Y:S01]  /*40d0*/  ISETP.GT.AND P6, PT, R20, 0x10, P0 ;  /* 0x000000101400780c */ /* 0x000fe200007c4270 */
[----:B------:R-:W-:Y:S01]  /*40e0*/  LDSM.16.MT88.4 R136, [R222+0x100] ;  /* 0x00010000de88783b */ /* 0x000fe20000004200 */
[----:B------:R-:W-:Y:S01]  /*40f0*/  FMNMX.FTZ R16, R12, R19, !PT ;  /* 0x000000130c107209 */ /* 0x000fe20007810000 */
[----:B------:R-:W-:Y:S01]  /*4100*/  UIMAD.WIDE.U32 UR20, UR7, UR4, URZ ;  /* 0x00000004071472a5 */ /* 0x000fe2000f8e003f */
[----:B------:R-:W-:Y:S01]  /*4110*/  ISETP.LT.OR P6, PT, R0, 0x11, P6 ;  /* 0x000000110000780c */ /* 0x000fe200037c1670 */
[----:B------:R-:W-:Y:S01]  /*4120*/  LDSM.16.MT88.4 R156, [R227+0x100] ;  /* 0x00010000e39c783b */ /* 0x000fe20000004200 */
[----:B------:R-:W-:Y:S01]  /*4130*/  FSEL R14, R11, -INF , !P5 ;  /* 0xff8000000b0e7808 */ /* 0x000fe20006800000 */
[----:B------:R-:W-:Y:S01]  /*4140*/  UIADD3 UR14, UR14, -0x2, URZ ;  /* 0xfffffffe0e0e7890 */ /* 0x000fe2000fffe03f */
[----:B------:R-:W-:Y:S01]  /*4150*/  ISETP.GT.AND P5, PT, R20, 0x9, P0 ;  /* 0x000000091400780c */ /* 0x000fe200007a4270 */
[----:B------:R-:W-:Y:S01]  /*4160*/  LDSM.16.MT88.4 R144, [R221+0x100] ;  /* 0x00010000dd90783b */ /* 0x000fe20000004200 */
[----:B------:R-:W-:Y:S01]  /*4170*/  FSEL R8, R46, -INF , !P6 ;  /* 0xff8000002e087808 */ /* 0x000fe20007000000 */
[----:B------:R-:W-:Y:S01]  /*4180*/  @UP2 UMOV UR17, UR21 ;  /* 0x0000001500112c82 */ /* 0x000fe20008000000 */
[----:B------:R-:W-:Y:S01]  /*4190*/  FMNMX.FTZ R16, R15, R16, !PT ;  /* 0x000000100f107209 */ /* 0x000fe20007810000 */
[----:B------:R-:W-:Y:S01]  /*41a0*/  LDSM.16.MT88.4 R152, [R220+0x100] ;  /* 0x00010000dc98783b */ /* 0x000fe20000004200 */
[----:B------:R-:W-:Y:S01]  /*41b0*/  ISETP.GT.AND P6, PT, R20, RZ, P0 ;  /* 0x000000ff1400720c */ /* 0x000fe200007c4270 */
[----:B------:R-:W-:Y:S01]  /*41c0*/  @UP2 USHF.R.U32.HI UR7, URZ, UR5, UR17 ;  /* 0x000000053f072299 */ /* 0x000fe20008011611 */
[C---:B------:R-:W-:Y:S01]  /*41d0*/  ISETP.LT.OR P5, PT, R0.reuse, 0xa, P5 ;  /* 0x0000000a0000780c */ /* 0x040fe20002fa1670 */
[----:B------:R-:W-:Y:S01]  /*41e0*/  LDSM.16.MT88.4 R48, [R222+0x2100] ;  /* 0x00210000de30783b */ /* 0x000fe20000004200 */
[----:B------:R-:W-:Y:S01]  /*41f0*/  FMNMX.FTZ R16, R77, R16, !PT ;  /* 0x000000104d107209 */ /* 0x000fe20007810000 */
[----:B------:R-:W-:Y:S01]  /*4200*/  UIADD3 UR4, UR6, UR7, URZ ;  /* 0x0000000706047290 */ /* 0x000fe2000fffe03f */
[----:B------:R-:W-:Y:S01]  /*4210*/  ISETP.LT.OR P6, PT, R0, 0x1, P6 ;  /* 0x000000010000780c */ /* 0x000fe200037c1670 */
[----:B------:R-:W-:Y:S01]  /*4220*/  LDSM.16.MT88.4 R56, [R221+0x2100] ;  /* 0x00210000dd38783b */ /* 0x000fe20000004200 */
[----:B------:R-:W-:Y:S01]  /*4230*/  FSEL R6, R79, -INF , !P5 ;  /* 0xff8000004f067808 */ /* 0x000fe20006800000 */
[----:B------:R-:W-:Y:S01]  /*4240*/  ULDC UR7, c[0x0][0x328] ;  /* 0x0000ca0000077ab9 */ /* 0x000fe20000000800 */
[----:B------:R-:W-:Y:S01]  /*4250*/  ISETP.GT.AND P5, PT, R20, 0x11, P0 ;  /* 0x000000111400780c */ /* 0x000fe200007a4270 */
[----:B------:R-:W-:Y:S01]  /*4260*/  LDSM.16.MT88.4 R64, [R220+0x2100] ;  /* 0x00210000dc40783b */ /* 0x000fe20000004200 */
[----:B------:R-:W-:Y:S01]  /*4270*/  FMNMX.FTZ R16, R17, R16, !PT ;  /* 0x0000001011107209 */ /* 0x000fe20007810000 */
[----:B------:R-:W-:Y:S01]  /*4280*/  UIADD3 UR7, UR4, UR7, URZ ;  /* 0x0000000704077290 */ /* 0x000fe2000fffe03f */
[----:B------:R-:W-:Y:S01]  /*4290*/  FSEL R10, R10, -INF , !P6 ;  /* 0xff8000000a0a7808 */ /* 0x000fe20007000000 */
[----:B------:R-:W-:Y:S01]  /*42a0*/  LDSM.16.MT88.4 R80, [R222+0x4100] ;  /* 0x00410000de50783b */ /* 0x000fe20000004200 */
[----:B------:R-:W-:-:S02]  /*42b0*/  ISETP.LT.OR P5, PT, R0, 0x12, P5 ;  /* 0x000000120000780c */ /* 0x000fc40002fa1670 */
[----:B------:R-:W-:Y:S01]  /*42c0*/  FMNMX.FTZ R16, R7, R16, !PT ;  /* 0x0000001007107209 */ /* 0x000fe20007810000 */
[----:B------:R-:W-:Y:S01]  /*42d0*/  LDSM.16.MT88.4 R88, [R221+0x4100] ;  /* 0x00410000dd58783b */ /* 0x000fe20000004200 */
[----:B------:R-:W-:Y:S02]  /*42e0*/  FMNMX.FTZ R5, R10, R14, !PT ;  /* 0x0000000e0a057209 */ /* 0x000fe40007810000 */
[----:B------:R-:W-:Y:S01]  /*42f0*/  FSEL R24, R47, -INF , !P5 ;  /* 0xff8000002f187808 */ /* 0x000fe20006800000 */
[----:B------:R-:W-:Y:S01]  /*4300*/  LDSM.16.MT88.4 R96, [R220+0x4100] ;  /* 0x00410000dc60783b */ /* 0x000fe20000004200 */
[----:B------:R-:W-:Y:S02]  /*4310*/  FMNMX.FTZ R16, R13, R16, !PT ;  /* 0x000000100d107209 */ /* 0x000fe40007810000 */
[----:B------:R-:W-:Y:S01]  /*4320*/  ISETP.GT.AND P5, PT, R20, 0x19, P0 ;  /* 0x000000191400780c */ /* 0x000fe200007a4270 */
[----:B------:R-:W-:Y:S01]  /*4330*/  LDSM.16.MT88.4 R104, [R227+0x6100] ;  /* 0x00610000e368783b */ /* 0x000fe20000004200 */
[----:B------:R-:W-:-:S02]  /*4340*/  FMNMX.FTZ R5, R78, R5, !PT ;  /* 0x000000054e057209 */ /* 0x000fc40007810000 */
[----:B------:R-:W-:Y:S01]  /*4350*/  ISETP.GT.AND P6, PT, R20, 0x18, P0 ;  /* 0x000000181400780c */ /* 0x000fe200007c4270 */
[----:B------:R-:W-:Y:S01]  /*4360*/  LDSM.16.MT88.4 R112, [R222+0x6100] ;  /* 0x00610000de70783b */ /* 0x000fe20000004200 */
[----:B------:R-:W-:Y:S02]  /*4370*/  FMNMX.FTZ R22, R9, R16, !PT ;  /* 0x0000001009167209 */ /* 0x000fe40007810000 */
[----:B------:R-:W-:Y:S01]  /*4380*/  ISETP.LT.OR P5, PT, R0, 0x1a, P5 ;  /* 0x0000001a0000780c */ /* 0x000fe20002fa1670 */
[----:B------:R-:W-:Y:S01]  /*4390*/  LDSM.16.MT88.4 R120, [R221+0x6100] ;  /* 0x00610000dd78783b */ /* 0x000fe20000004200 */
[----:B------:R-:W-:Y:S02]  /*43a0*/  FMNMX.FTZ R5, R6, R5, !PT ;  /* 0x0000000506057209 */ /* 0x000fe40007810000 */
[----:B------:R-:W-:Y:S01]  /*43b0*/  ISETP.LT.OR P6, PT, R0, 0x19, P6 ;  /* 0x000000190000780c */ /* 0x000fe200037c1670 */
[----:B--2---:R-:W-:Y:S01]  /*43c0*/  LDSM.16.MT88.4 R32, [R227+0x4900] ;  /* 0x00490000e320783b */ /* 0x004fe20000004200 */
[----:B------:R-:W-:-:S02]  /*43d0*/  FMNMX.FTZ R22, R191, R22, !PT ;  /* 0x00000016bf167209 */ /* 0x000fc40007810000 */
[----:B------:R-:W-:Y:S01]  /*43e0*/  FSEL R16, R43, -INF , !P5 ;  /* 0xff8000002b107808 */ /* 0x000fe20006800000 */
[----:B------:R-:W-:Y:S01]  /*43f0*/  LDSM.16.MT88.4 R168, [R227+0x2900] ;  /* 0x00290000e3a8783b */ /* 0x000fe20000004200 */
[----:B------:R-:W-:Y:S02]  /*4400*/  FMNMX.FTZ R5, R8, R5, !PT ;  /* 0x0000000508057209 */ /* 0x000fe40007810000 */
[----:B------:R-:W-:Y:S01]  /*4410*/  ISETP.GT.AND P5, PT, R20, 0x21, P0 ;  /* 0x000000211400780c */ /* 0x000fe200007a4270 */
[----:B------:R-:W-:Y:S01]  /*4420*/  LDSM.16.MT88.4 R164, [R221+0x2900] ;  /* 0x00290000dda4783b */ /* 0x000fe20000004200 */
[----:B------:R-:W-:Y:S02]  /*4430*/  FSEL R18, R42, -INF , !P6 ;  /* 0xff8000002a127808 */ /* 0x000fe40007000000 */
[----:B------:R-:W-:Y:S01]  /*4440*/  FMNMX.FTZ R22, R183, R22, !PT ;  /* 0x00000016b7167209 */ /* 0x000fe20007810000 */
[----:B------:R-:W-:Y:S01]  /*4450*/  LDSM.16.MT88.4 R40, [R227+0x2100] ;  /* 0x00210000e328783b */ /* 0x000fe20000004200 */
[----:B------:R-:W-:-:S02]  /*4460*/  ISETP.GT.AND P6, PT, R20, 0x20, P0 ;  /* 0x000000201400780c */ /* 0x000fc400007c4270 */
[----:B------:R-:W-:Y:S02]  /*4470*/  FMNMX.FTZ R5, R24, R5, !PT ;  /* 0x0000000518057209 */ /* 0x000fe40007810000 */
[C---:B------:R-:W-:Y:S02]  /*4480*/  ISETP.LT.OR P5, PT, R0.reuse, 0x22, P5 ;  /* 0x000000220000780c */ /* 0x040fe40002fa1670 */
[----:B------:R-:W-:Y:S02]  /*4490*/  FMNMX.FTZ R22, R185, R22, !PT ;  /* 0x00000016b9167209 */ /* 0x000fe40007810000 */
[----:B------:R-:W-:Y:S02]  /*44a0*/  ISETP.LT.OR P6, PT, R0, 0x21, P6 ;  /* 0x000000210000780c */ /* 0x000fe400037c1670 */
[----:B------:R-:W-:Y:S02]  /*44b0*/  FMNMX.FTZ R5, R18, R5, !PT ;  /* 0x0000000512057209 */ /* 0x000fe40007810000 */
[----:B------:R-:W-:-:S02]  /*44c0*/  FSEL R192, R75, -INF , !P5 ;  /* 0xff8000004bc07808 */ /* 0x000fc40006800000 */
[----:B------:R-:W-:Y:S02]  /*44d0*/  ISETP.GT.AND P5, PT, R20, 0x28, P0 ;  /* 0x000000281400780c */ /* 0x000fe400007a4270 */
[----:B------:R-:W-:Y:S02]  /*44e0*/  FMNMX.FTZ R22, R189, R22, !PT ;  /* 0x00000016bd167209 */ /* 0x000fe40007810000 */
[----:B------:R-:W-:Y:S02]  /*44f0*/  FSEL R244, R74, -INF , !P6 ;  /* 0xff8000004af47808 */ /* 0x000fe40007000000 */
[----:B------:R-:W-:Y:S01]  /*4500*/  FMNMX.FTZ R11, R16, R5, !PT ;  /* 0x00000005100b7209 */ /* 0x000fe20007810000 */
[----:B------:R-:W-:Y:S01]  /*4510*/  LDSM.16.MT88.4 R72, [R227+0x4100] ;  /* 0x00410000e348783b */ /* 0x000fe20000004200 */
[----:B------:R-:W-:Y:S02]  /*4520*/  ISETP.LT.OR P5, PT, R0, 0x29, P5 ;  /* 0x000000290000780c */ /* 0x000fe40002fa1670 */
[----:B------:R-:W-:-:S02]  /*4530*/  ISETP.GT.AND P6, PT, R20, 0x29, P0 ;  /* 0x000000291400780c */ /* 0x000fc400007c4270 */
[----:B------:R-:W-:Y:S02]  /*4540*/  FMNMX.FTZ R22, R199, R22, !PT ;  /* 0x00000016c7167209 */ /* 0x000fe40007810000 */
[----:B------:R-:W-:Y:S02]  /*4550*/  FMNMX.FTZ R11, R244, R11, !PT ;  /* 0x0000000bf40b7209 */ /* 0x000fe40007810000 */
[----:B------:R-:W-:Y:S02]  /*4560*/  FSEL R202, R70, -INF , !P5 ;  /* 0xff80000046ca7808 */ /* 0x000fe40006800000 */
[----:B------:R-:W-:Y:S02]  /*4570*/  ISETP.LT.OR P6, PT, R0, 0x2a, P6 ;  /* 0x0000002a0000780c */ /* 0x000fe400037c1670 */
[----:B------:R-:W-:Y:S02]  /*4580*/  ISETP.GT.AND P5, PT, R20, 0x30, P0 ;  /* 0x000000301400780c */ /* 0x000fe400007a4270 */
[----:B------:R-:W-:-:S02]  /*4590*/  FMNMX.FTZ R22, R197, R22, !PT ;  /* 0x00000016c5167209 */ /* 0x000fc40007810000 */
[----:B------:R-:W-:Y:S02]  /*45a0*/  FMNMX.FTZ R11, R192, R11, !PT ;  /* 0x0000000bc00b7209 */ /* 0x000fe40007810000 */
[----:B------:R-:W-:Y:S02]  /*45b0*/  FSEL R194, R71, -INF , !P6 ;  /* 0xff80000047c27808 */ /* 0x000fe40007000000 */
[----:B------:R-:W-:Y:S02]  /*45c0*/  ISETP.LT.OR P5, PT, R0, 0x31, P5 ;  /* 0x000000310000780c */ /* 0x000fe40002fa1670 */
[----:B------:R-:W-:Y:S02]  /*45d0*/  FMNMX.FTZ R22, R195, R22, !PT ;  /* 0x00000016c3167209 */ /* 0x000fe40007810000 */
[----:B------:R-:W-:Y:S02]  /*45e0*/  ISETP.GT.AND P6, PT, R20, 0x31, P0 ;  /* 0x000000311400780c */ /* 0x000fe400007c4270 */
[----:B------:R-:W-:-:S02]  /*45f0*/  FMNMX.FTZ R11, R202, R11, !PT ;  /* 0x0000000bca0b7209 */ /* 0x000fc40007810000 */
[----:B------:R-:W-:Y:S02]  /*4600*/  FSEL R198, R30, -INF , !P5 ;  /* 0xff8000001ec67808 */ /* 0x000fe40006800000 */
[----:B------:R-:W-:Y:S02]  /*4610*/  FMNMX.FTZ R5, R193, R22, !PT ;  /* 0x00000016c1057209 */ /* 0x000fe40007810000 */
[----:B------:R-:W-:Y:S02]  /*4620*/  ISETP.LT.OR P6, PT, R0, 0x32, P6 ;  /* 0x000000320000780c */ /* 0x000fe400037c1670 */
[----:B------:R-:W-:Y:S01]  /*4630*/  ISETP.GT.AND P5, PT, R20, 0x38, P0 ;  /* 0x000000381400780c */ /* 0x000fe200007a4270 */
[----:B------:R-:W1:Y:S01]  /*4640*/  SHFL.BFLY PT, R22, R5, 0x2, 0x1f ;  /* 0x0c401f0005167f89 */ /* 0x000e6200000e0000 */
[----:B------:R-:W-:Y:S02]  /*4650*/  FMNMX.FTZ R11, R194, R11, !PT ;  /* 0x0000000bc20b7209 */ /* 0x000fe40007810000 */
[----:B------:R-:W-:-:S02]  /*4660*/  ISETP.GT.AND P0, PT, R20, 0x39, P0 ;  /* 0x000000391400780c */ /* 0x000fc40000704270 */
[----:B------:R-:W-:Y:S02]  /*4670*/  FSEL R196, R31, -INF , !P6 ;  /* 0xff8000001fc47808 */ /* 0x000fe40007000000 */
[----:B------:R-:W-:Y:S01]  /*4680*/  ISETP.LT.OR P5, PT, R0, 0x39, P5 ;  /* 0x000000390000780c */ /* 0x000fe20002fa1670 */
[----:B------:R-:W-:Y:S01]  /*4690*/  LDSM.16.MT88.4 R28, [R222+0x4900] ;  /* 0x00490000de1c783b */ /* 0x000fe20000004200 */
[----:B------:R-:W-:Y:S02]  /*46a0*/  FMNMX.FTZ R11, R198, R11, !PT ;  /* 0x0000000bc60b7209 */ /* 0x000fe40007810000 */
[----:B------:R-:W-:Y:S02]  /*46b0*/  ISETP.LT.OR P0, PT, R0, 0x3a, P0 ;  /* 0x0000003a0000780c */ /* 0x000fe40000701670 */
[----:B------:R-:W-:Y:S02]  /*46c0*/  FSEL R190, R54, -INF , !P5 ;  /* 0xff80000036be7808 */ /* 0x000fe40006800000 */
[----:B------:R-:W-:-:S02]  /*46d0*/  FMNMX.FTZ R11, R196, R11, !PT ;  /* 0x0000000bc40b7209 */ /* 0x000fc40007810000 */
[----:B------:R-:W-:Y:S02]  /*46e0*/  FSEL R188, R55, -INF , !P0 ;  /* 0xff80000037bc7808 */ /* 0x000fe40004000000 */
        /* <DEDUP_REMOVED lines=13> */
[--C-:B------:R-:W-:Y:S02]  /*47c0*/  FFMA.FTZ R181, R19, c[0x0][0x2d0], -R200.reuse ;  /* 0x0000b40013b57a23 */ /* 0x100fe400000108c8 */
[--C-:B------:R-:W-:Y:S01]  /*47d0*/  FFMA.FTZ R175, R77, c[0x0][0x2d0], -R200.reuse ;  /* 0x0000b4004daf7a23 */ /* 0x100fe200000108c8 */
[----:B------:R-:W-:Y:S01]  /*47e0*/  MUFU.EX2 R182, R182 ;  /* 0x000000b600b67308 */ /* 0x000fe20000000800 */
[--C-:B------:R-:W-:Y:S01]  /*47f0*/  FFMA.FTZ R174, R7, c[0x0][0x2d0], -R200.reuse ;  /* 0x0000b40007ae7a23 */ /* 0x100fe200000108c8 */
[----:B-1----:R-:W-:Y:S01]  /*4800*/  FMNMX.FTZ R12, R20, R5, !PT ;  /* 0x00000005140c7209 */ /* 0x002fe20007810000 */
[--C-:B------:R-:W-:Y:S01]  /*4810*/  FFMA.FTZ R173, R13, c[0x0][0x2d0], -R200.reuse ;  /* 0x0000b4000dad7a23 */ /* 0x100fe200000108c8 */
[----:B------:R-:W-:Y:S01]  /*4820*/  LDSM.16.MT88.4 R20, [R227+0x900] ;  /* 0x00090000e314783b */ /* 0x000fe20000004200 */
[--C-:B------:R-:W-:Y:S01]  /*4830*/  FFMA.FTZ R179, R17, c[0x0][0x2d0], -R200.reuse ;  /* 0x0000b40011b37a23 */ /* 0x100fe200000108c8 */
[C---:B------:R-:W-:Y:S01]  /*4840*/  FSETP.NEU.FTZ.AND P0, PT, R12.reuse, -INF , PT ;  /* 0xff8000000c00780b */ /* 0x040fe20003f1d000 */
[----:B------:R-:W-:Y:S01]  /*4850*/  FMUL.FTZ R187, R12, c[0x0][0x2d0] ;  /* 0x0000b4000cbb7a20 */ /* 0x000fe20000410000 */
[----:B------:R-:W1:Y:S01]  /*4860*/  MUFU.EX2 R181, R181 ;  /* 0x000000b500b57308 */ /* 0x000e620000000800 */
[----:B------:R-:W-:-:S02]  /*4870*/  FFMA.FTZ R184, R191, c[0x0][0x2d0], -R200 ;  /* 0x0000b400bfb87a23 */ /* 0x000fc400000108c8 */
[--C-:B------:R-:W-:Y:S01]  /*4880*/  FFMA.FTZ R186, R189, c[0x0][0x2d0], -R200.reuse ;  /* 0x0000b400bdba7a23 */ /* 0x100fe200000108c8 */
[----:B------:R-:W-:Y:S01]  /*4890*/  FSEL R187, R187, RZ, P0 ;  /* 0x000000ffbbbb7208 */ /* 0x000fe20000000000 */
[--C-:B------:R-:W-:Y:S01]  /*48a0*/  FFMA.FTZ R183, R183, c[0x0][0x2d0], -R200.reuse ;  /* 0x0000b400b7b77a23 */ /* 0x100fe200000108c8 */
[----:B------:R-:W-:Y:S01]  /*48b0*/  PLOP3.LUT P0, PT, PT, PT, UP1, 0x40, 0x0 ;  /* 0x000000000000781c */ /* 0x000fe20003f0e818 */
[----:B------:R-:W-:Y:S01]  /*48c0*/  FFMA.FTZ R185, R185, c[0x0][0x2d0], -R200 ;  /* 0x0000b400b9b97a23 */ /* 0x000fe200000108c8 */
[----:B------:R-:W-:Y:S01]  /*48d0*/  MUFU.EX2 R180, R180 ;  /* 0x000000b400b47308 */ /* 0x000fe20000000800 */
[--C-:B------:R-:W-:Y:S02]  /*48e0*/  FFMA.FTZ R177, R10, c[0x0][0x2d0], -R187.reuse ;  /* 0x0000b4000ab17a23 */ /* 0x100fe400000108bb */
[--C-:B------:R-:W-:Y:S02]  /*48f0*/  FFMA.FTZ R176, R14, c[0x0][0x2d0], -R187.reuse ;  /* 0x0000b4000eb07a23 */ /* 0x100fe400000108bb */
[----:B------:R-:W-:-:S02]  /*4900*/  FFMA.FTZ R178, R78, c[0x0][0x2d0], -R187 ;  /* 0x0000b4004eb27a23 */ /* 0x000fc400000108bb */
[--C-:B------:R-:W-:Y:S01]  /*4910*/  FFMA.FTZ R15, R6, c[0x0][0x2d0], -R187.reuse ;  /* 0x0000b400060f7a23 */ /* 0x100fe200000108bb */
[----:B------:R-:W2:Y:S01]  /*4920*/  MUFU.EX2 R175, R175 ;  /* 0x000000af00af7308 */ /* 0x000ea20000000800 */
[----:B------:R-:W3:Y:S01]  /*4930*/  LDSM.16.MT88.4 R4, [R220+0x6100] ;  /* 0x00610000dc04783b */ /* 0x000ee20000004200 */
[----:B------:R-:W-:Y:S01]  /*4940*/  FFMA.FTZ R14, R9, c[0x0][0x2d0], -R200 ;  /* 0x0000b400090e7a23 */ /* 0x000fe200000108c8 */
[----:B-1----:R-:W-:Y:S01]  /*4950*/  F2FP.PACK_AB R128, R181, R182 ;  /* 0x000000b6b580723e */ /* 0x002fe200000000ff */
[--C-:B------:R-:W-:Y:S02]  /*4960*/  FFMA.FTZ R172, R8, c[0x0][0x2d0], -R187.reuse ;  /* 0x0000b40008ac7a23 */ /* 0x100fe400000108bb */
[----:B------:R-:W1:Y:S01]  /*4970*/  LDSM.16.MT88.4 R8, [R222+0x900] ;  /* 0x00090000de08783b */ /* 0x000e620000004200 */
[--C-:B------:R-:W-:Y:S01]  /*4980*/  FFMA.FTZ R13, R24, c[0x0][0x2d0], -R187.reuse ;  /* 0x0000b400180d7a23 */ /* 0x100fe200000108bb */
[----:B------:R-:W-:Y:S01]  /*4990*/  MUFU.EX2 R177, R177 ;  /* 0x000000b100b17308 */ /* 0x000fe20000000800 */
[--C-:B------:R-:W-:Y:S01]  /*49a0*/  FFMA.FTZ R3, R18, c[0x0][0x2d0], -R187.reuse ;  /* 0x0000b40012037a23 */ /* 0x100fe200000108bb */
[----:B------:R-:W-:Y:S01]  /*49b0*/  LDSM.16.MT88.4 R24, [R221+0x900] ;  /* 0x00090000dd18783b */ /* 0x000fe20000004200 */
[----:B------:R-:W-:-:S02]  /*49c0*/  FFMA.FTZ R2, R16, c[0x0][0x2d0], -R187 ;  /* 0x0000b40010027a23 */ /* 0x000fc400000108bb */
[--C-:B------:R-:W-:Y:S01]  /*49d0*/  FFMA.FTZ R189, R244, c[0x0][0x2d0], -R187.reuse ;  /* 0x0000b400f4bd7a23 */ /* 0x100fe200000108bb */
[----:B------:R-:W4:Y:S01]  /*49e0*/  LDSM.16.MT88.4 R16, [R220+0x900] ;  /* 0x00090000dc10783b */ /* 0x000f220000004200 */
[--C-:B------:R-:W-:Y:S01]  /*49f0*/  FFMA.FTZ R192, R192, c[0x0][0x2d0], -R187.reuse ;  /* 0x0000b400c0c07a23 */ /* 0x100fe200000108bb */
[----:B------:R-:W5:Y:S01]  /*4a00*/  MUFU.EX2 R176, R176 ;  /* 0x000000b000b07308 */ /* 0x000f620000000800 */
[----:B--2---:R-:W-:Y:S01]  /*4a10*/  F2FP.PACK_AB R130, R175, R180 ;  /* 0x000000b4af82723e */ /* 0x004fe200000000ff */
[--C-:B------:R-:W-:Y:S02]  /*4a20*/  FFMA.FTZ R191, R202, c[0x0][0x2d0], -R187.reuse ;  /* 0x0000b400cabf7a23 */ /* 0x100fe400000108bb */
[----:B------:R-:W-:Y:S02]  /*4a30*/  FFMA.FTZ R194, R194, c[0x0][0x2d0], -R187 ;  /* 0x0000b400c2c27a23 */ /* 0x000fe400000108bb */
[--C-:B------:R-:W-:Y:S02]  /*4a40*/  FFMA.FTZ R244, R193, c[0x0][0x2d0], -R200.reuse ;  /* 0x0000b400c1f47a23 */ /* 0x100fe400000108c8 */
[----:B------:R-:W-:Y:S01]  /*4a50*/  MUFU.EX2 R178, R178 ;  /* 0x000000b200b27308 */ /* 0x000fe20000000800 */
[----:B------:R-:W-:-:S02]  /*4a60*/  FFMA.FTZ R199, R199, c[0x0][0x2d0], -R200 ;  /* 0x0000b400c7c77a23 */ /* 0x000fc400000108c8 */
[--C-:B------:R-:W-:Y:S02]  /*4a70*/  FFMA.FTZ R202, R197, c[0x0][0x2d0], -R200.reuse ;  /* 0x0000b400c5ca7a23 */ /* 0x100fe400000108c8 */
[----:B------:R-:W-:Y:S02]  /*4a80*/  FFMA.FTZ R195, R195, c[0x0][0x2d0], -R200 ;  /* 0x0000b400c3c37a23 */ /* 0x000fe400000108c8 */
[--C-:B------:R-:W-:Y:S01]  /*4a90*/  FFMA.FTZ R193, R198, c[0x0][0x2d0], -R187.reuse ;  /* 0x0000b400c6c17a23 */ /* 0x100fe200000108bb */
[----:B------:R-:W2:Y:S01]  /*4aa0*/  MUFU.EX2 R15, R15 ;  /* 0x0000000f000f7308 */ /* 0x000ea20000000800 */
[----:B-----5:R-:W-:Y:S01]  /*4ab0*/  F2FP.PACK_AB R129, R176, R177 ;  /* 0x000000b1b081723e */ /* 0x020fe200000000ff */
[--C-:B------:R-:W-:Y:S02]  /*4ac0*/  FFMA.FTZ R196, R196, c[0x0][0x2d0], -R187.reuse ;  /* 0x0000b400c4c47a23 */ /* 0x100fe400000108bb */
[--C-:B------:R-:W-:Y:S02]  /*4ad0*/  FFMA.FTZ R190, R190, c[0x0][0x2d0], -R187.reuse ;  /* 0x0000b400bebe7a23 */ /* 0x100fe400000108bb */
[----:B------:R-:W-:-:S02]  /*4ae0*/  FFMA.FTZ R241, R188, c[0x0][0x2d0], -R187 ;  /* 0x0000b400bcf17a23 */ /* 0x000fc400000108bb */
[----:B------:R-:W-:Y:S01]  /*4af0*/  MUFU.EX2 R179, R179 ;  /* 0x000000b300b37308 */ /* 0x000fe20000000800 */
[----:B------:R-:W-:Y:S02]  /*4b00*/  FADD.FTZ R181, R182, R181 ;  /* 0x000000b5b6b57221 */ /* 0x000fe40000010000 */
[----:B------:R-:W-:Y:S02]  /*4b10*/  FADD.FTZ R177, R177, R176 ;  /* 0x000000b0b1b17221 */ /* 0x000fe40000010000 */
[----:B------:R-:W-:Y:S01]  /*4b20*/  FADD.FTZ R180, R180, R181 ;  /* 0x000000b5b4b47221 */ /* 0x000fe20000010000 */
[----:B--2---:R-:W-:Y:S02]  /*4b30*/  F2FP.PACK_AB R131, R15, R178 ;  /* 0x000000b20f83723e */ /* 0x004fe400000000ff */
[----:B------:R-:W2:Y:S01]  /*4b40*/  MUFU.EX2 R174, R174 ;  /* 0x000000ae00ae7308 */ /* 0x000ea20000000800 */
[----:B------:R-:W-:Y:S02]  /*4b50*/  FADD.FTZ R178, R178, R177 ;  /* 0x000000b1b2b27221 */ /* 0x000fe40000010000 */
[----:B------:R-:W-:-:S02]  /*4b60*/  FADD.FTZ R180, R175, R180 ;  /* 0x000000b4afb47221 */ /* 0x000fc40000010000 */
        /* <DEDUP_REMOVED lines=72> */
[----:B------:R-:W2:Y:S07]  /*4ff0*/  LDSM.16.MT88.4 R20, [R222+0x2900] ;  /* 0x00290000de14783b */ /* 0x000eae0000004200 */
[C---:B----4-:R-:W-:Y:S08]  /*5000*/  HMMA.16816.F32 R148, R4.reuse, R16, R148 ;  /* 0x000000100494723c */ /* 0x050ff00000001894 */
[C---:B------:R-:W-:Y:S01]  /*5010*/  HMMA.16816.F32 R152, R4.reuse, R18, R152 ;  /* 0x000000120498723c */ /* 0x040fe20000001898 */
[----:B------:R-:W3:Y:S07]  /*5020*/  LDSM.16.MT88.4 R16, [R220+0x4900] ;  /* 0x00490000dc10783b */ /* 0x000eee0000004200 */
[C---:B------:R-:W-:Y:S08]  /*5030*/  HMMA.16816.F32 R140, R4.reuse, R24, R140 ;  /* 0x00000018048c723c */ /* 0x040ff0000000188c */
[C---:B-1----:R-:W-:Y:S08]  /*5040*/  HMMA.16816.F32 R60, R4.reuse, R8, R60 ;  /* 0x00000008043c723c */ /* 0x042ff0000000183c */
[C---:B------:R-:W-:Y:S01]  /*5050*/  HMMA.16816.F32 R64, R4.reuse, R10, R64 ;  /* 0x0000000a0440723c */ /* 0x040fe20000001840 */
[----:B------:R-:W1:Y:S07]  /*5060*/  LDSM.16.MT88.4 R8, [R222+0x6900] ;  /* 0x00690000de08783b */ /* 0x000e6e0000004200 */
        /* <DEDUP_REMOVED lines=25> */
[----:B------:R-:W-:Y:S07]  /*5200*/  LDSM.16.MT88.4 R24, [R222+0x1100] ;  /* 0x00110000de18783b */ /* 0x000fee0000004200 */
[C---:B--2---:R-:W-:Y:S08]  /*5210*/  HMMA.16816.F32 R100, R4.reuse, R20, R100 ;  /* 0x000000140464723c */ /* 0x044ff00000001864 */
[C---:B------:R-:W-:Y:S01]  /*5220*/  HMMA.16816.F32 R104, R4.reuse, R22, R104 ;  /* 0x000000160468723c */ /* 0x040fe20000001868 */
[----:B------:R-:W-:Y:S07]  /*5230*/  LDSM.16.MT88.4 R20, [R220+0x1100] ;  /* 0x00110000dc14783b */ /* 0x000fee0000004200 */
[C---:B---3--:R-:W-:Y:S08]  /*5240*/  HMMA.16816.F32 R116, R4.reuse, R16, R116 ;  /* 0x000000100474723c */ /* 0x048ff00000001874 */
[C---:B------:R-:W-:Y:S01]  /*5250*/  HMMA.16816.F32 R120, R4.reuse, R18, R120 ;  /* 0x000000120478723c */ /* 0x040fe20000001878 */
[----:B------:R-:W2:Y:S07]  /*5260*/  LDSM.16.MT88.4 R16, [R227+0x3100] ;  /* 0x00310000e310783b */ /* 0x000eae0000004200 */
        /* <DEDUP_REMOVED lines=30> */
[C---:B------:R-:W-:Y:S08]  /*5450*/  HMMA.16816.F32 R132, R4.reuse, R24, R132 ;  /* 0x000000180484723c */ /* 0x040ff00000001884 */
[C---:B------:R-:W-:Y:S01]  /*5460*/  HMMA.16816.F32 R136, R4.reuse, R26, R136 ;  /* 0x0000001a0488723c */ /* 0x040fe20000001888 */
[----:B------:R-:W5:Y:S07]  /*5470*/  LDSM.16.MT88.4 R24, [R221+0x5100] ;  /* 0x00510000dd18783b */ /* 0x000f6e0000004200 */
[C---:B------:R-:W-:Y:S08]  /*5480*/  HMMA.16816.F32 R52, R4.reuse, R164, R52 ;  /* 0x000000a40434723c */ /* 0x040ff00000001834 */
[C---:B------:R-:W-:Y:S01]  /*5490*/  HMMA.16816.F32 R56, R4.reuse, R166, R56 ;  /* 0x000000a60438723c */ /* 0x040fe20000001838 */
[----:B------:R-:W-:Y:S07]  /*54a0*/  LDSM.16.MT88.4 R164, [R220+0x7100] ;  /* 0x00710000dca4783b */ /* 0x000fee0000004200 */
        /* <DEDUP_REMOVED lines=21> */
[C---:B--2---:R-:W-:Y:S08]  /*5600*/  HMMA.16816.F32 R116, R4.reuse, R16, R116 ;  /* 0x000000100474723c */ /* 0x044ff00000001874 */
        /* <DEDUP_REMOVED lines=40> */
[----:B------:R-:W1:Y:S07]  /*5890*/  LDSM.16.MT88.4 R20, [R220+0x7900] ;  /* 0x00790000dc14783b */ /* 0x000e6e0000004200 */
[C---:B------:R-:W-:Y:S08]  /*58a0*/  HMMA.16816.F32 R52, R4.reuse, R168, R52 ;  /* 0x000000a80434723c */ /* 0x040ff00000001834 */
[C---:B------:R-:W-:Y:S08]  /*58b0*/  HMMA.16816.F32 R56, R4.reuse, R170, R56 ;  /* 0x000000aa0438723c */ /* 0x040ff00000001838 */
[C---:B------:R-:W-:Y:S08]  /*58c0*/  HMMA.16816.F32 R60, R4.reuse, R164, R60 ;  /* 0x000000a4043c723c */ /* 0x040ff0000000183c */
[C---:B------:R-:W-:Y:S08]  /*58d0*/  HMMA.16816.F32 R64, R4.reuse, R166, R64 ;  /* 0x000000a60440723c */ /* 0x040ff00000001840 */
[C---:B---3--:R-:W-:Y:S08]  /*58e0*/  HMMA.16816.F32 R76, R4.reuse, R32, R76 ;  /* 0x00000020044c723c */ /* 0x048ff0000000184c */
[C---:B------:R-:W-:Y:S08]  /*58f0*/  HMMA.16816.F32 R80, R4.reuse, R34, R80 ;  /* 0x000000220450723c */ /* 0x040ff00000001850 */
[C---:B----4-:R-:W-:Y:S08]  /*5900*/  HMMA.16816.F32 R84, R4.reuse, R28, R84 ;  /* 0x0000001c0454723c */ /* 0x050ff00000001854 */
[C---:B------:R-:W-:Y:S08]  /*5910*/  HMMA.16816.F32 R88, R4.reuse, R30, R88 ;  /* 0x0000001e0458723c */ /* 0x040ff00000001858 */
[C---:B-----5:R-:W-:Y:S08]  /*5920*/  HMMA.16816.F32 R92, R4.reuse, R24, R92 ;  /* 0x00000018045c723c */ /* 0x060ff0000000185c */
[C---:B------:R-:W-:Y:S08]  /*5930*/  HMMA.16816.F32 R96, R4.reuse, R26, R96 ;  /* 0x0000001a0460723c */ /* 0x040ff00000001860 */
[C---:B--2---:R-:W-:Y:S08]  /*5940*/  HMMA.16816.F32 R108, R4.reuse, R16, R108 ;  /* 0x00000010046c723c */ /* 0x044ff0000000186c */
[C---:B------:R-:W-:Y:S08]  /*5950*/  HMMA.16816.F32 R112, R4.reuse, R18, R112 ;  /* 0x000000120470723c */ /* 0x040ff00000001870 */
[C---:B-1----:R-:W-:Y:S08]  /*5960*/  HMMA.16816.F32 R116, R4.reuse, R8, R116 ;  /* 0x000000080474723c */ /* 0x042ff00000001874 */
        /* <DEDUP_REMOVED lines=15> */
.L_x_2488:
[----:B------:R-:W-:Y:S02]  /*5a60*/  UISETP.NE.AND UP0, UPT, UR6, 0x1, UPT ;  /* 0x000000010600788c */ /* 0x000fe4000bf05270 */
[----:B------:R-:W-:Y:S02]  /*5a70*/  ULDC.64 UR4, c[0x0][0x330] ;  /* 0x0000cc0000047ab9 */ /* 0x000fe40000000a00 */
[----:B------:R-:W-:-:S07]  /*5a80*/  UIMAD.WIDE.U32 UR20, UR17, UR4, URZ ;  /* 0x00000004111472a5 */ /* 0x000fce000f8e003f */
[----:B------:R-:W-:Y:S02]  /*5a90*/  @UP0 USHF.R.U32.HI UR17, URZ, UR5, UR21 ;  /* 0x000000053f110299 */ /* 0x000fe40008011615 */
.L_x_2489:
[----:B------:R-:W-:Y:S02]  /*5aa0*/  ULDC UR4, c[0x0][0x32c] ;  /* 0x0000cb0000047ab9 */ /* 0x000fe40000000800 */
[----:B------:R-:W-:-:S04]  /*5ab0*/  UIMAD UR4, UR17, UR6, UR4 ;  /* 0x00000006110472a4 */ /* 0x000fc8000f8e0204 */
[----:B------:R-:W-:-:S04]  /*5ac0*/  UISETP.LT.AND UP0, UPT, UR7, UR4, UPT ;  /* 0x000000040700728c */ /* 0x000fc8000bf01270 */
[----:B------:R-:W-:-:S04]  /*5ad0*/  USEL UR7, UR7, UR4, UP0 ;  /* 0x0000000407077287 */ /* 0x000fc80008000000 */
.L_x_2487:
        /* <DEDUP_REMOVED lines=9> */
[----:B------:R-:W-:Y:S01]  /*5b70*/  ULDC.64 UR6, c[0x0][0x208] ;  /* 0x0000820000067ab9 */ /* 0x000fe20000000a00 */
[C---:B------:R-:W-:Y:S01]  /*5b80*/  IADD3 R3, P6, R234.reuse, 0x40, RZ ;  /* 0x00000040ea037810 */ /* 0x040fe20007fde0ff */
[----:B------:R-:W-:Y:S01]  /*5b90*/  ULDC.64 UR4, c[0x0][0x1e0] ;  /* 0x0000780000047ab9 */ /* 0x000fe20000000a00 */
[----:B------:R-:W-:-:S03]  /*5ba0*/  IADD3 R2, P5, R234, 0x80, RZ ;  /* 0x00000080ea027810 */ /* 0x000fc60007fbe0ff */
[----:B------:R1:W-:Y:S04]  /*5bb0*/  STL [R1+0x10], R3 ;  /* 0x0000100301007387 */ /* 0x0003e80000100800 */
[----:B------:R2:W-:Y:S02]  /*5bc0*/  STL [R1+0x8], R2 ;  /* 0x0000080201007387 */ /* 0x0005e40000100800 */
[----:B------:R-:W-:Y:S01]  /*5bd0*/  @P0 IMAD.HI.U32 R245, R233, c[0x0][0x2c8], RZ ;  /* 0x0000b200e9f50a27 */ /* 0x000fe200078e00ff */
[----:B------:R-:W-:-:S13]  /*5be0*/  PLOP3.LUT P0, PT, PT, PT, UP2, 0x80, 0x0 ;  /* 0x000000000000781c */ /* 0x000fda0003f0f028 */
[----:B------:R-:W-:Y:S01]  /*5bf0*/  @P0 SHF.R.U32.HI R245, RZ, c[0x0][0x2cc], R245 ;  /* 0x0000b300fff50a19 */ /* 0x000fe200000116f5 */
[----:B-1----:R-:W-:Y:S01]  /*5c00*/  IMAD.X R3, RZ, RZ, R239, P6 ;  /* 0x000000ffff037224 */ /* 0x002fe200030e06ef */
[----:B--2---:R-:W-:-:S05]  /*5c10*/  IADD3 R2, P6, R234, 0xc0, RZ ;  /* 0x000000c0ea027810 */ /* 0x004fca0007fde0ff */
[----:B------:R1:W-:Y:S01]  /*5c20*/  STL [R1], R2 ;  /* 0x0000000201007387 */ /* 0x0003e20000100800 */
[----:B------:R-:W-:Y:S01]  /*5c30*/  IMAD.X R252, RZ, RZ, R239, P6 ;  /* 0x000000fffffc7224 */ /* 0x000fe200030e06ef */
[C---:B------:R-:W-:Y:S02]  /*5c40*/  IADD3 R249, P6, R236.reuse, 0x80, RZ ;  /* 0x00000080ecf97810 */ /* 0x040fe40007fde0ff */
[----:B------:R2:W-:Y:S03]  /*5c50*/  STL [R1+0xc], R3 ;  /* 0x00000c0301007387 */ /* 0x0005e60000100800 */
[----:B------:R-:W-:Y:S02]  /*5c60*/  IMAD.X R248, RZ, RZ, R243, P6 ;  /* 0x000000fffff87224 */ /* 0x000fe400030e06f3 */
[----:B-1----:R-:W-:Y:S02]  /*5c70*/  IMAD.MOV.U32 R2, RZ, RZ, R12 ;  /* 0x000000ffff027224 */ /* 0x002fe400078e000c */
[----:B--2---:R-:W-:Y:S01]  /*5c80*/  IMAD.X R3, RZ, RZ, R239, P5 ;  /* 0x000000ffff037224 */ /* 0x004fe200028e06ef */
[----:B------:R-:W-:-:S04]  /*5c90*/  IADD3 R251, P5, R236, 0x40, RZ ;  /* 0x00000040ecfb7810 */ /* 0x000fc80007fbe0ff */
[----:B------:R1:W-:Y:S01]  /*5ca0*/  STL [R1+0x4], R3 ;  /* 0x0000040301007387 */ /* 0x0003e20000100800 */
[----:B------:R-:W-:Y:S01]  /*5cb0*/  IMAD.X R250, RZ, RZ, R243, P5 ;  /* 0x000000fffffa7224 */ /* 0x000fe200028e06f3 */
[----:B------:R-:W-:-:S05]  /*5cc0*/  IADD3 R247, P5, R236, 0xc0, RZ ;  /* 0x000000c0ecf77810 */ /* 0x000fca0007fbe0ff */
[----:B------:R-:W-:Y:S02]  /*5cd0*/  IMAD.X R246, RZ, RZ, R243, P5 ;  /* 0x000000fffff67224 */ /* 0x000fe400028e06f3 */
[----:B-1----:R-:W-:Y:S02]  /*5ce0*/  IMAD.MOV.U32 R3, RZ, RZ, R0 ;  /* 0x000000ffff037224 */ /* 0x002fe400078e0000 */
.L_x_2499:
[----:B------:R-:W2:Y:S01]  /*5cf0*/  LDL R13, [R1+0x10] ;  /* 0x00001000010d7983 */ /* 0x000ea20000100800 */
[----:B------:R-:W-:Y:S01]  /*5d00*/  UISETP.GT.AND UP3, UPT, UR8, UR14, UPT ;  /* 0x0000000e0800728c */ /* 0x000fe2000bf64270 */
[----:B------:R-:W-:Y:S04]  /*5d10*/  DEPBAR.LE SB0, 0x0 ;  /* 0x000080000000791a */ /* 0x000fe80000000000 */
[----:B------:R-:W3:Y:S01]  /*5d20*/  LDL R12, [R1+0xc] ;  /* 0x00000c00010c7983 */ /* 0x000ee20000100800 */
[----:B------:R-:W-:Y:S04]  /*5d30*/  PLOP3.LUT P5, PT, PT, PT, UP3, 0x80, 0x0 ;  /* 0x000000000000781c */ /* 0x000fe80003faf038 */
[----:B------:R-:W-:Y:S01]  /*5d40*/  BAR.SYNC.DEFER_BLOCKING 0x0 ;  /* 0x0000000000007b1d */ /* 0x000fe20000010000 */
[----:B------:R-:W-:Y:S01]  /*5d50*/  @!UP3 UIMAD.WIDE.U32 UR22, UR14, UR6, URZ ;  /* 0x000000060e16b2a5 */ /* 0x000fe2000f8e003f */
[----:B------:R-:W-:Y:S01]  /*5d60*/  PLOP3.LUT P0, PT, PT, PT, UP3, 0x80, 0x0 ;  /* 0x000000000000781c */ /* 0x000fe20003f0f038 */
[----:B------:R-:W-:Y:S01]  /*5d70*/  @!UP3 USHF.R.S32.HI UR20, URZ, 0x1f, UR14 ;  /* 0x0000001f3f14b899 */ /* 0x000fe2000801140e */
[----:B------:R-:W-:Y:S01]  /*5d80*/  PLOP3.LUT P6, PT, PT, PT, UP3, 0x80, 0x0 ;  /* 0x000000000000781c */ /* 0x000fe20003fcf038 */
[----:B------:R-:W-:Y:S02]  /*5d90*/  @!UP3 USHF.L.U32 UR21, UR22, 0x6, URZ ;  /* 0x000000061615b899 */ /* 0x000fe4000800063f */
[----:B------:R-:W-:Y:S04]  /*5da0*/  @!UP3 UIMAD UR20, UR20, UR6, URZ ;  /* 0x000000061414b2a4 */ /* 0x000fe8000f8e023f */
[----:B------:R-:W-:Y:S01]  /*5db0*/  @!UP3 UIMAD UR20, UR14, UR7, UR20 ;  /* 0x000000070e14b2a4 */ /* 0x000fe2000f8e0214 */
[----:B------:R-:W-:Y:S03]  /*5dc0*/  @!P5 IADD3 R6, P5, R234, UR21, RZ ;  /* 0x00000015ea06dc10 */ /* 0x000fe6000ffbe0ff */
[----:B------:R-:W-:Y:S04]  /*5dd0*/  @!UP3 UIADD3 UR20, UR23, UR20, URZ ;  /* 0x000000141714b290 */ /* 0x000fe8000fffe03f */
[----:B------:R-:W-:Y:S01]  /*5de0*/  @!UP3 USHF.L.U64.HI UR20, UR22, 0x6, UR20 ;  /* 0x000000061614b899 */ /* 0x000fe20008010214 */
[----:B------:R-:W-:Y:S05]  /*5df0*/  LDSM.16.M88.4 R164, [R230+0x10100] ;  /* 0x01010000e6a4783b */ /* 0x000fea0000000200 */
[----:B------:R-:W-:Y:S02]  /*5e00*/  @!P0 IADD3.X R15, R239, UR20, RZ, P5, !PT ;  /* 0x00000014ef0f8c10 */ /* 0x000fe4000affe4ff */
[----:B------:R-:W-:Y:S01]  /*5e10*/  PLOP3.LUT P5, PT, PT, PT, UP3, 0x80, 0x0 ;  /* 0x000000000000781c */ /* 0x000fe20003faf038 */
[----:B------:R-:W4:Y:S01]  /*5e20*/  LDL R18, [R1+0x8] ;  /* 0x0000080001127983 */ /* 0x000f220000100800 */
[----:B------:R-:W-:Y:S04]  /*5e30*/  PLOP3.LUT P0, PT, PT, PT, UP3, 0x80, 0x0 ;  /* 0x000000000000781c */ /* 0x000fe80003f0f038 */
[----:B------:R-:W5:Y:S05]  /*5e40*/  LDL R17, [R1+0x4] ;  /* 0x0000040001117983 */ /* 0x000f6a0000100800 */
[----:B------:R-:W5:Y:S02]  /*5e50*/  LDL R16, [R1] ;  /* 0x0000000001107983 */ /* 0x000f640000100800 */
[----:B------:R-:W-:Y:S03]  /*5e60*/  @!P5 LEA R14, P5, R6, c[0x0][0x1f8], 0x1 ;  /* 0x00007e00060eda11 */ /* 0x000fe600078a08ff */
[----:B------:R-:W1:Y:S05]  /*5e70*/  LDSM.16.M88.4 R168, [R229+0x8100] ;  /* 0x00810000e5a8783b */ /* 0x000e6a0000000200 */
[----:B------:R-:W1:Y:S05]  /*5e80*/  LDSM.16.M88.4 R172, [R229+0x8900] ;  /* 0x00890000e5ac783b */ /* 0x000e6a0000000200 */
[----:B------:R-:W1:Y:S05]  /*5e90*/  LDSM.16.M88.4 R176, [R229+0x9100] ;  /* 0x00910000e5b0783b */ /* 0x000e6a0000000200 */
[----:B------:R-:W1:Y:S05]  /*5ea0*/  LDSM.16.M88.4 R180, [R229+0x9900] ;  /* 0x00990000e5b4783b */ /* 0x000e6a0000000200 */
[----:B------:R-:W-:Y:S05]  /*5eb0*/  LDSM.16.M88.4 R184, [R226+0x10100] ;  /* 0x01010000e2b8783b */ /* 0x000fea0000000200 */
[----:B------:R-:W1:Y:S05]  /*5ec0*/  LDSM.16.M88.4 R188, [R228] ;  /* 0x00000000e4bc783b */ /* 0x000e6a0000000200 */
[----:B------:R-:W1:Y:S05]  /*5ed0*/  LDSM.16.M88.4 R192, [R219] ;  /* 0x00000000dbc0783b */ /* 0x000e6a0000000200 */
[----:B------:R-:W1:Y:S05]  /*5ee0*/  LDSM.16.M88.4 R196, [R218] ;  /* 0x00000000dac4783b */ /* 0x000e6a0000000200 */
[----:B------:R-:W1:Y:S01]  /*5ef0*/  LDSM.16.M88.4 R200, [R217] ;  /* 0x00000000d9c8783b */ /* 0x000e620000000200 */
[----:B--2---:R-:W-:Y:S11]  /*5f00*/  @!P6 IADD3 R5, P6, R13, UR21, RZ ;  /* 0x000000150d05ec10 */ /* 0x004ff6000ffde0ff */
[----:B------:R-:W-:Y:S02]  /*5f10*/  @!UPT UIADD3 URZ, URZ, URZ, URZ ;  /* 0x0000003f3f3ff290 */ /* 0x000fe4000fffe03f */
[----:B---3--:R-:W-:Y:S02]  /*5f20*/  @!P0 IADD3.X R0, R12, UR20, RZ, P6, !PT ;  /* 0x000000140c008c10 */ /* 0x008fe4000b7fe4ff */
[----:B------:R-:W-:Y:S02]  /*5f30*/  PLOP3.LUT P0, PT, PT, PT, UP3, 0x80, 0x0 ;  /* 0x000000000000781c */ /* 0x000fe40003f0f038 */
[----:B------:R-:W-:Y:S11]  /*5f40*/  PLOP3.LUT P6, PT, PT, PT, UP3, 0x80, 0x0 ;  /* 0x000000000000781c */ /* 0x000ff60003fcf038 */
[----:B------:R-:W-:Y:S02]  /*5f50*/  @!P0 LEA.HI.X R15, R6, c[0x0][0x1fc], R15, 0x1, P5 ;  /* 0x00007f00060f8a11 */ /* 0x000fe400028f0c0f */
[C---:B------:R-:W-:Y:S02]  /*5f60*/  @!P6 LEA R4, P6, R5.reuse, c[0x0][0x1f8], 0x1 ;  /* 0x00007e000504ea11 */ /* 0x040fe400078c08ff */
[----:B------:R-:W-:Y:S02]  /*5f70*/  PLOP3.LUT P0, PT, PT, PT, UP3, 0x80, 0x0 ;  /* 0x000000000000781c */ /* 0x000fe40003f0f038 */
[----:B------:R-:W-:Y:S11]  /*5f80*/  PLOP3.LUT P5, PT, PT, PT, UP3, 0x80, 0x0 ;  /* 0x000000000000781c */ /* 0x000ff60003faf038 */
[----:B------:R-:W-:Y:S02]  /*5f90*/  @!P0 LEA.HI.X R5, R5, c[0x0][0x1fc], R0, 0x1, P6 ;  /* 0x00007f0005058a11 */ /* 0x000fe400030f0c00 */
[----:B----4-:R-:W-:Y:S02]  /*5fa0*/  @!P5 IADD3 R7, P5, R18, UR21, RZ ;  /* 0x000000151207dc10 */ /* 0x010fe4000ffbe0ff */
[----:B------:R-:W-:Y:S02]  /*5fb0*/  PLOP3.LUT P6, PT, PT, PT, UP3, 0x80, 0x0 ;  /* 0x000000000000781c */ /* 0x000fe40003fcf038 */
[----:B------:R-:W-:Y:S11]  /*5fc0*/  PLOP3.LUT P0, PT, PT, PT, UP3, 0x80, 0x0 ;  /* 0x000000000000781c */ /* 0x000ff60003f0f038 */
[----:B------:R-:W-:Y:S02]  /*5fd0*/  @!P6 LEA R6, P6, R7, c[0x0][0x1f8], 0x1 ;  /* 0x00007e000706ea11 */ /* 0x000fe400078c08ff */
[----:B-----5:R-:W-:Y:S02]  /*5fe0*/  @!P0 IADD3.X R0, R17, UR20, RZ, P5, !PT ;  /* 0x0000001411008c10 */ /* 0x020fe4000affe4ff */
[----:B------:R-:W-:Y:S02]  /*5ff0*/  PLOP3.LUT P0, PT, PT, PT, UP3, 0x80, 0x0 ;  /* 0x000000000000781c */ /* 0x000fe40003f0f038 */
[----:B------:R-:W-:Y:S11]  /*6000*/  PLOP3.LUT P5, PT, PT, PT, UP3, 0x80, 0x0 ;  /* 0x000000000000781c */ /* 0x000ff60003faf038 */
[----:B------:R-:W-:Y:S02]  /*6010*/  @!P0 LEA.HI.X R7, R7, c[0x0][0x1fc], R0, 0x1, P6 ;  /* 0x00007f0007078a11 */ /* 0x000fe400030f0c00 */
[----:B------:R-:W-:Y:S01]  /*6020*/  @!P5 IADD3 R9, P5, R16, UR21, RZ ;  /* 0x000000151009dc10 */ /* 0x000fe2000ffbe0ff */
[----:B------:R-:W-:Y:S01]  /*6030*/  @!UP3 ULEA UR21, UP0, UR6, UR21, 0x5 ;  /* 0x000000150615b291 */ /* 0x000fe2000f80283f */
[----:B------:R-:W-:Y:S02]  /*6040*/  PLOP3.LUT P6, PT, PT, PT, UP3, 0x80, 0x0 ;  /* 0x000000000000781c */ /* 0x000fe40003fcf038 */
[----:B------:R-:W-:Y:S11]  /*6050*/  PLOP3.LUT P0, PT, PT, PT, UP3, 0x80, 0x0 ;  /* 0x000000000000781c */ /* 0x000ff60003f0f038 */
[C---:B------:R-:W-:Y:S02]  /*6060*/  @!P6 LEA R8, P6, R9.reuse, c[0x0][0x1f8], 0x1 ;  /* 0x00007e000908ea11 */ /* 0x040fe400078c08ff */
[----:B------:R-:W-:Y:S01]  /*6070*/  @!P0 IADD3.X R0, R252, UR20, RZ, P5, !PT ;  /* 0x00000014fc008c10 */ /* 0x000fe2000affe4ff */
[----:B------:R-:W-:Y:S01]  /*6080*/  @!UP3 ULEA.HI.X UR20, UR6, UR20, UR7, 0x5, UP0 ;  /* 0x000000140614b291 */ /* 0x000fe200080f2c07 */
[----:B------:R-:W-:Y:S02]  /*6090*/  PLOP3.LUT P0, PT, PT, PT, UP3, 0x80, 0x0 ;  /* 0x000000000000781c */ /* 0x000fe40003f0f038 */
[----:B------:R-:W-:Y:S11]  /*60a0*/  PLOP3.LUT P5, PT, PT, PT, UP3, 0x80, 0x0 ;  /* 0x000000000000781c */ /* 0x000ff60003faf038 */
[----:B------:R-:W-:Y:S02]  /*60b0*/  @!P0 LEA.HI.X R9, R9, c[0x0][0x1fc], R0, 0x1, P6 ;  /* 0x00007f0009098a11 */ /* 0x000fe400030f0c00 */
[----:B------:R-:W-:Y:S02]  /*60c0*/  @!P5 IADD3 R11, P5, R234, UR21, RZ ;  /* 0x00000015ea0bdc10 */ /* 0x000fe4000ffbe0ff */
[----:B------:R-:W-:Y:S02]  /*60d0*/  PLOP3.LUT P6, PT, PT, PT, UP3, 0x80, 0x0 ;  /* 0x000000000000781c */ /* 0x000fe40003fcf038 */
[----:B------:R-:W-:Y:S11]  /*60e0*/  PLOP3.LUT P0, PT, PT, PT, UP3, 0x80, 0x0 ;  /* 0x000000000000781c */ /* 0x000ff60003f0f038 */
[----:B------:R-:W-:Y:S02]  /*60f0*/  @!P6 LEA R10, P6, R11, c[0x0][0x1f8], 0x1 ;  /* 0x00007e000b0aea11 */ /* 0x000fe400078c08ff */
[----:B------:R-:W-:Y:S02]  /*6100*/  @!P0 IADD3.X R0, R239, UR20, RZ, P5, !PT ;  /* 0x00000014ef008c10 */ /* 0x000fe4000affe4ff */
[----:B------:R-:W-:Y:S02]  /*6110*/  PLOP3.LUT P0, PT, PT, PT, UP3, 0x80, 0x0 ;  /* 0x000000000000781c */ /* 0x000fe40003f0f038 */
[----:B------:R-:W-:Y:S11]  /*6120*/  PLOP3.LUT P5, PT, PT, PT, UP3, 0x80, 0x0 ;  /* 0x000000000000781c */ /* 0x000ff60003faf038 */
[----:B------:R-:W-:Y:S02]  /*6130*/  @!P0 LEA.HI.X R11, R11, c[0x0][0x1fc], R0, 0x1, P6 ;  /* 0x00007f000b0b8a11 */ /* 0x000fe400030f0c00 */
[----:B------:R-:W-:Y:S02]  /*6140*/  @!P5 IADD3 R13, P5, R13, UR21, RZ ;  /* 0x000000150d0ddc10 */ /* 0x000fe4000ffbe0ff */
[----:B------:R-:W-:Y:S02]  /*6150*/  PLOP3.LUT P6, PT, PT, PT, UP3, 0x80, 0x0 ;  /* 0x000000000000781c */ /* 0x000fe40003fcf038 */
[----:B------:R-:W-:Y:S11]  /*6160*/  PLOP3.LUT P0, PT, PT, PT, UP3, 0x80, 0x0 ;  /* 0x000000000000781c */ /* 0x000ff60003f0f038 */
[----:B------:R-:W-:Y:S02]  /*6170*/  @!UPT UIADD3 URZ, URZ, URZ, URZ ;  /* 0x0000003f3f3ff290 */ /* 0x000fe4000fffe03f */
[----:B------:R-:W-:Y:S02]  /*6180*/  @!P0 IADD3.X R0, R12, UR20, RZ, P5, !PT ;  /* 0x000000140c008c10 */ /* 0x000fe4000affe4ff */
[C---:B------:R-:W-:Y:S02]  /*6190*/  @!P6 LEA R12, P6, R13.reuse, c[0x0][0x1f8], 0x1 ;  /* 0x00007e000d0cea11 */ /* 0x040fe400078c08ff */
        /* <DEDUP_REMOVED lines=14> */
[----:B------:R-:W-:Y:S02]  /*6280*/  @!P0 IADD3.X R0, R252, UR20, RZ, P5, !PT ;  /* 0x00000014fc008c10 */ /* 0x000fe4000affe4ff */
[C---:B------:R-:W-:Y:S02]  /*6290*/  @!P6 LEA R29, P6, R17.reuse, c[0x0][0x1f8], 0x1 ;  /* 0x00007e00111dea11 */ /* 0x040fe400078c08ff */
[----:B------:R-:W-:Y:S02]  /*62a0*/  PLOP3.LUT P5, PT, PT, PT, UP3, 0x80, 0x0 ;  /* 0x000000000000781c */ /* 0x000fe40003faf038 */
[----:B------:R-:W-:Y:S02]  /*62b0*/  PLOP3.LUT P0, PT, PT, PT, UP3, 0x80, 0x0 ;  /* 0x000000000000781c */ /* 0x000fe40003f0f038 */
[----:B------:R-:W-:Y:S09]  /*62c0*/  PLOP3.LUT P0, PT, PT, PT, UP3, 0x80, 0x0 ;  /* 0x000000000000781c */ /* 0x000ff20003f0f038 */
[----:B------:R-:W-:Y:S02]  /*62d0*/  @!P5 LEA.HI.X R0, R17, c[0x0][0x1fc], R0, 0x1, P6 ;  /* 0x00007f001100da11 */ /* 0x000fe400030f0c00 */
[----:B------:R-:W-:Y:S02]  /*62e0*/  PLOP3.LUT P6, PT, PT, PT, UP3, 0x80, 0x0 ;  /* 0x000000000000781c */ /* 0x000fe40003fcf038 */
[----:B------:R-:W-:Y:S02]  /*62f0*/  PLOP3.LUT P5, PT, PT, PT, UP3, 0x80, 0x0 ;  /* 0x000000000000781c */ /* 0x000fe40003faf038 */
[----:B------:R-:W-:Y:S09]  /*6300*/  PLOP3.LUT P5, PT, PT, PT, UP3, 0x80, 0x0 ;  /* 0x000000000000781c */ /* 0x000ff20003faf038 */
[----:B------:R-:W-:Y:S01]  /*6310*/  @!PT LDS RZ, [RZ] ;  /* 0x00000000fffff984 */ /* 0x000fe20000000800 */
[----:B------:R-:W-:Y:S01]  /*6320*/  @!PT LDS RZ, [RZ] ;  /* 0x00000000fffff984 */ /* 0x000fe20000000800 */
[----:B------:R-:W-:Y:S01]  /*6330*/  @!PT LDS RZ, [RZ] ;  /* 0x00000000fffff984 */ /* 0x000fe20000000800 */
[----:B------:R2:W-:Y:S01]  /*6340*/  @!P6 LDGSTS.E.BYPASS.LTC128B.128 [R231+0x100], [R14.64], !P4 ;  /* 0x001000000ee7efae */ /* 0x0005e2000e101d52 */
[----:B------:R-:W-:Y:S02]  /*6350*/  PLOP3.LUT P6, PT, PT, PT, UP3, 0x80, 0x0 ;  /* 0x000000000000781c */ /* 0x000fe40003fcf038 */
[----:B------:R-:W-:Y:S02]  /*6360*/  PLOP3.LUT P6, PT, PT, PT, UP3, 0x80, 0x0 ;  /* 0x000000000000781c */ /* 0x000fe40003fcf038 */
[----:B------:R1:W-:Y:S01]  /*6370*/  @!P0 LDGSTS.E.BYPASS.LTC128B.128 [R231+0x2100], [R4.64], !P3 ;  /* 0x0210000004e78fae */ /* 0x0003e2000d901d52 */
[----:B------:R-:W-:Y:S02]  /*6380*/  PLOP3.LUT P0, PT, PT, PT, UP3, 0x80, 0x0 ;  /* 0x000000000000781c */ /* 0x000fe40003f0f038 */
[----:B------:R-:W-:Y:S02]  /*6390*/  PLOP3.LUT P0, PT, PT, PT, UP3, 0x80, 0x0 ;  /* 0x000000000000781c */ /* 0x000fe40003f0f038 */
[----:B------:R1:W-:Y:S01]  /*63a0*/  @!P5 LDGSTS.E.BYPASS.LTC128B.128 [R231+0x4100], [R6.64], !P2 ;  /* 0x0410000006e7dfae */ /* 0x0003e2000d101d52 */
[----:B------:R-:W-:Y:S02]  /*63b0*/  PLOP3.LUT P5, PT, PT, PT, UP3, 0x80, 0x0 ;  /* 0x000000000000781c */ /* 0x000fe40003faf038 */
[----:B------:R-:W-:Y:S03]  /*63c0*/  PLOP3.LUT P5, PT, PT, PT, UP3, 0x80, 0x0 ;  /* 0x000000000000781c */ /* 0x000fe60003faf038 */
[----:B------:R3:W-:Y:S01]  /*63d0*/  @!P6 LDGSTS.E.BYPASS.LTC128B.128 [R231+0x6100], [R8.64], !P1 ;  /* 0x0610000008e7efae */ /* 0x0007e2000c901d52 */
[----:B------:R-:W-:Y:S02]  /*63e0*/  PLOP3.LUT P6, PT, PT, PT, UP3, 0x80, 0x0 ;  /* 0x000000000000781c */ /* 0x000fe40003fcf038 */
[----:B------:R-:W-:Y:S02]  /*63f0*/  PLOP3.LUT P6, PT, PT, PT, UP3, 0x80, 0x0 ;  /* 0x000000000000781c */ /* 0x000fe40003fcf038 */
[----:B------:R3:W-:Y:S01]  /*6400*/  @!P0 LDGSTS.E.BYPASS.LTC128B.128 [R231+0x1100], [R10.64], !P4 ;  /* 0x011000000ae78fae */ /* 0x0007e2000e101d52 */
[----:B------:R-:W-:Y:S02]  /*6410*/  PLOP3.LUT P0, PT, PT, PT, UP3, 0x80, 0x0 ;  /* 0x000000000000781c */ /* 0x000fe40003f0f038 */
[----:B------:R-:W-:Y:S02]  /*6420*/  PLOP3.LUT P0, PT, PT, PT, UP3, 0x80, 0x0 ;  /* 0x000000000000781c */ /* 0x000fe40003f0f038 */
[----:B------:R2:W-:Y:S01]  /*6430*/  @!P5 LDGSTS.E.BYPASS.LTC128B.128 [R231+0x3100], [R12.64], !P3 ;  /* 0x031000000ce7dfae */ /* 0x0005e2000d901d52 */
[----:B------:R-:W-:Y:S01]  /*6440*/  PLOP3.LUT P5, PT, PT, PT, UP3, 0x80, 0x0 ;  /* 0x000000000000781c */ /* 0x000fe20003faf038 */
[----:B------:R-:W-:Y:S04]  /*6450*/  UISETP.GT.AND UP3, UPT, UR14, UR8, UPT ;  /* 0x000000080e00728c */ /* 0x000fe8000bf64270 */
[----:B------:R4:W-:Y:S02]  /*6460*/  @!P6 LDGSTS.E.BYPASS.LTC128B.128 [R231+0x5100], [R30.64], !P2 ;  /* 0x051000001ee7efae */ /* 0x0009e4000d101d52 */
[----:B------:R-:W-:Y:S01]  /*6470*/  PLOP3.LUT P6, PT, PT, PT, UP3, 0x80, 0x0 ;  /* 0x000000000000781c */ /* 0x000fe20003fcf038 */
[C---:B-1----:R-:W-:Y:S04]  /*6480*/  HMMA.16816.F32 R4, R164.reuse, R168, RZ ;  /* 0x000000a8a404723c */ /* 0x042fe800000018ff */
[----:B------:R-:W-:Y:S04]  /*6490*/  @UP3 UIADD3 UR22, UR14, -0x1, URZ ;  /* 0xffffffff0e163890 */ /* 0x000fe8000fffe03f */
[----:B------:R-:W-:Y:S02]  /*64a0*/  @UP3 UIMAD.WIDE.U32 UR24, UR22, UR4, URZ ;  /* 0x00000004161832a5 */ /* 0x000fe4000f8e003f */
[----:B------:R-:W-:Y:S02]  /*64b0*/  @UP3 USHF.R.S32.HI UR20, URZ, 0x1f, UR22 ;  /* 0x0000001f3f143899 */ /* 0x000fe40008011416 */
[----:B------:R-:W-:Y:S01]  /*64c0*/  @UP3 USHF.L.U32 UR21, UR24, 0x6, URZ ;  /* 0x0000000618153899 */ /* 0x000fe2000800063f */
[C---:B---3--:R-:W-:Y:S01]  /*64d0*/  HMMA.16816.F32 R8, R164.reuse, R170, RZ ;  /* 0x000000aaa408723c */ /* 0x048fe200000018ff */
[----:B------:R-:W-:Y:S04]  /*64e0*/  @UP3 UIMAD UR20, UR20, UR4, URZ ;  /* 0x00000004141432a4 */ /* 0x000fe8000f8e023f */
[----:B------:R-:W-:Y:S03]  /*64f0*/  @UP3 UIMAD UR20, UR22, UR5, UR20 ;  /* 0x00000005161432a4 */ /* 0x000fe6000f8e0214 */
[C---:B--2---:R-:W-:Y:S01]  /*6500*/  HMMA.16816.F32 R12, R164.reuse, R172, RZ ;  /* 0x000000aca40c723c */ /* 0x044fe200000018ff */
[----:B------:R-:W-:Y:S04]  /*6510*/  @UP3 UIADD3 UR20, UR25, UR20, URZ ;  /* 0x0000001419143290 */ /* 0x000fe8000fffe03f */
[----:B------:R-:W-:Y:S03]  /*6520*/  @UP3 USHF.L.U64.HI UR20, UR24, 0x6, UR20 ;  /* 0x0000000618143899 */ /* 0x000fe60008010214 */
[C---:B------:R-:W-:Y:S08]  /*6530*/  HMMA.16816.F32 R16, R164.reuse, R174, RZ ;  /* 0x000000aea410723c */ /* 0x040ff000000018ff */
[C---:B------:R-:W-:Y:S08]  /*6540*/  HMMA.16816.F32 R20, R164.reuse, R176, RZ ;  /* 0x000000b0a414723c */ /* 0x040ff000000018ff */
[C---:B------:R-:W-:Y:S07]  /*6550*/  HMMA.16816.F32 R24, R164.reuse, R178, RZ ;  /* 0x000000b2a418723c */ /* 0x040fee00000018ff */
[----:B------:R-:W-:Y:S02]  /*6560*/  @!P5 IMAD.MOV.U32 R178, RZ, RZ, R29 ;  /* 0x000000ffffb2d224 */ /* 0x000fe400078e001d */
[C---:B----4-:R-:W-:Y:S03]  /*6570*/  HMMA.16816.F32 R28, R164.reuse, R180, RZ ;  /* 0x000000b4a41c723c */ /* 0x050fe600000018ff */
[----:B------:R-:W-:Y:S01]  /*6580*/  @!P5 IMAD.MOV.U32 R179, RZ, RZ, R0 ;  /* 0x000000ffffb3d224 */ /* 0x000fe200078e0000 */
[----:B------:R-:W-:Y:S04]  /*6590*/  PLOP3.LUT P5, PT, PT, PT, UP3, 0x80, 0x0 ;  /* 0x000000000000781c */ /* 0x000fe80003faf038 */
[----:B------:R-:W-:Y:S01]  /*65a0*/  HMMA.16816.F32 R32, R164, R182, RZ ;  /* 0x000000b6a420723c */ /* 0x000fe200000018ff */
[----:B------:R1:W-:Y:S01]  /*65b0*/  @!P0 LDGSTS.E.BYPASS.LTC128B.128 [R231+0x7100], [R178.64], !P1 ;  /* 0x07100000b2e78fae */ /* 0x0003e2000c901d52 */
[----:B------:R-:W-:Y:S04]  /*65c0*/  PLOP3.LUT P0, PT, PT, PT, UP3, 0x80, 0x0 ;  /* 0x000000000000781c */ /* 0x000fe80003f0f038 */
[----:B------:R-:W-:Y:S02]  /*65d0*/  LDSM.16.M88.4 R168, [R225+0x10100] ;  /* 0x01010000e1a8783b */ /* 0x000fe40000000200 */
[C---:B------:R-:W-:Y:S03]  /*65e0*/  HMMA.16816.F32 R4, R184.reuse, R188, R4 ;  /* 0x000000bcb804723c */ /* 0x040fe60000001804 */
[----:B------:R-:W0:Y:S05]  /*65f0*/  LDGDEPBAR ;  /* 0x00000000000079af */ /* 0x000e2a0000000000 */
[C---:B------:R-:W-:Y:S01]  /*6600*/  HMMA.16816.F32 R8, R184.reuse, R190, R8 ;  /* 0x000000beb808723c */ /* 0x040fe20000001808 */
[----:B------:R-:W2:Y:S05]  /*6610*/  LDSM.16.M88.4 R172, [R224+0x8100] ;  /* 0x00810000e0ac783b */ /* 0x000eaa0000000200 */
[----:B------:R-:W3:Y:S02]  /*6620*/  LDSM.16.M88.4 R164, [R224+0x8900] ;  /* 0x00890000e0a4783b */ /* 0x000ee40000000200 */
[C---:B------:R-:W-:Y:S03]  /*6630*/  HMMA.16816.F32 R12, R184.reuse, R192, R12 ;  /* 0x000000c0b80c723c */ /* 0x040fe6000000180c */
[----:B------:R-:W-:Y:S05]  /*6640*/  LDSM.16.M88.4 R180, [R224+0x9900] ;  /* 0x00990000e0b4783b */ /* 0x000fea0000000200 */
[C---:B------:R-:W-:Y:S01]  /*6650*/  HMMA.16816.F32 R16, R184.reuse, R194, R16 ;  /* 0x000000c2b810723c */ /* 0x040fe20000001810 */
[----:B-1----:R-:W1:Y:S05]  /*6660*/  LDSM.16.M88.4 R176, [R224+0x9100] ;  /* 0x00910000e0b0783b */ /* 0x002e6a0000000200 */
[----:B------:R-:W-:Y:S02]  /*6670*/  LDSM.16.M88.4 R188, [R216] ;  /* 0x00000000d8bc783b */ /* 0x000fe40000000200 */
[C---:B------:R-:W-:Y:S03]  /*6680*/  HMMA.16816.F32 R20, R184.reuse, R196, R20 ;  /* 0x000000c4b814723c */ /* 0x040fe60000001814 */
[----:B------:R-:W-:Y:S05]  /*6690*/  LDSM.16.M88.4 R192, [R216+0x1000] ;  /* 0x00100000d8c0783b */ /* 0x000fea0000000200 */
        /* <DEDUP_REMOVED lines=8> */
[C---:B---3--:R-:W-:Y:S08]  /*6720*/  HMMA.16816.F32 R12, R168.reuse, R164, R12 ;  /* 0x000000a4a80c723c */ /* 0x048ff0000000180c */
[C---:B------:R-:W-:Y:S01]  /*6730*/  HMMA.16816.F32 R16, R168.reuse, R166, R16 ;  /* 0x000000a6a810723c */ /* 0x040fe20000001810 */
[----:B------:R-:W-:Y:S07]  /*6740*/  LDSM.16.M88.4 R164, [R230+0x14100] ;  /* 0x01410000e6a4783b */ /* 0x000fee0000000200 */
[C---:B-1----:R-:W-:Y:S08]  /*6750*/  HMMA.16816.F32 R20, R168.reuse, R176, R20 ;  /* 0x000000b0a814723c */ /* 0x042ff00000001814 */
[C---:B------:R-:W-:Y:S01]  /*6760*/  HMMA.16816.F32 R24, R168.reuse, R178, R24 ;  /* 0x000000b2a818723c */ /* 0x040fe20000001818 */
[----:B------:R-:W-:Y:S07]  /*6770*/  LDSM.16.M88.4 R176, [R229+0xa900] ;  /* 0x00a90000e5b0783b */ /* 0x000fee0000000200 */
[C---:B------:R-:W-:Y:S08]  /*6780*/  HMMA.16816.F32 R28, R168.reuse, R180, R28 ;  /* 0x000000b4a81c723c */ /* 0x040ff0000000181c */
[----:B------:R-:W-:Y:S01]  /*6790*/  HMMA.16816.F32 R32, R168, R182, R32 ;  /* 0x000000b6a820723c */ /* 0x000fe20000001820 */
[----:B------:R-:W1:Y:S05]  /*67a0*/  LDSM.16.M88.4 R168, [R229+0xa100] ;  /* 0x00a10000e5a8783b */ /* 0x000e6a0000000200 */
[----:B------:R-:W-:Y:S02]  /*67b0*/  LDSM.16.M88.4 R180, [R229+0xb900] ;  /* 0x00b90000e5b4783b */ /* 0x000fe40000000200 */
        /* <DEDUP_REMOVED lines=8> */
[----:B------:R-:W3:Y:S07]  /*6840*/  LDSM.16.M88.4 R192, [R215] ;  /* 0x00000000d7c0783b */ /* 0x000eee0000000200 */
[C---:B------:R-:W-:Y:S08]  /*6850*/  HMMA.16816.F32 R28, R184.reuse, R196, R28 ;  /* 0x000000c4b81c723c */ /* 0x040ff0000000181c */
[----:B------:R-:W-:Y:S01]  /*6860*/  HMMA.16816.F32 R32, R184, R198, R32 ;  /* 0x000000c6b820723c */ /* 0x000fe20000001820 */
[----:B------:R-:W4:Y:S05]  /*6870*/  LDSM.16.M88.4 R184, [R214] ;  /* 0x00000000d6b8783b */ /* 0x000f2a0000000200 */
[----:B------:R-:W-:Y:S02]  /*6880*/  LDSM.16.M88.4 R196, [R212] ;  /* 0x00000000d4c4783b */ /* 0x000fe40000000200 */
        /* <DEDUP_REMOVED lines=11> */
[----:B------:R-:W2:Y:S05]  /*6940*/  LDSM.16.M88.4 R164, [R225+0x14100] ;  /* 0x01410000e1a4783b */ /* 0x000eaa0000000200 */
[----:B------:R-:W5:Y:S02]  /*6950*/  LDSM.16.M88.4 R180, [R224+0xb100] ;  /* 0x00b10000e0b4783b */ /* 0x000f640000000200 */
[C---:B---3--:R-:W-:Y:S08]  /*6960*/  HMMA.16816.F32 R4, R188.reuse, R192, R4 ;  /* 0x000000c0bc04723c */ /* 0x048ff00000001804 */
[C---:B------:R-:W-:Y:S01]  /*6970*/  HMMA.16816.F32 R8, R188.reuse, R194, R8 ;  /* 0x000000c2bc08723c */ /* 0x040fe20000001808 */
[----:B------:R-:W3:Y:S07]  /*6980*/  LDSM.16.M88.4 R192, [R224+0xb900] ;  /* 0x00b90000e0c0783b */ /* 0x000eee0000000200 */
[C---:B----4-:R-:W-:Y:S08]  /*6990*/  HMMA.16816.F32 R12, R188.reuse, R184, R12 ;  /* 0x000000b8bc0c723c */ /* 0x050ff0000000180c */
[C---:B------:R-:W-:Y:S01]  /*69a0*/  HMMA.16816.F32 R16, R188.reuse, R186, R16 ;  /* 0x000000babc10723c */ /* 0x040fe20000001810 */
[----:B------:R-:W-:Y:S07]  /*69b0*/  LDSM.16.M88.4 R184, [R216+0x2000] ;  /* 0x00200000d8b8783b */ /* 0x000fee0000000200 */
[C---:B-1----:R-:W-:Y:S08]  /*69c0*/  HMMA.16816.F32 R20, R188.reuse, R168, R20 ;  /* 0x000000a8bc14723c */ /* 0x042ff00000001814 */
[C---:B------:R-:W-:Y:S01]  /*69d0*/  HMMA.16816.F32 R24, R188.reuse, R170, R24 ;  /* 0x000000aabc18723c */ /* 0x040fe20000001818 */
[----:B------:R-:W1:Y:S07]  /*69e0*/  LDSM.16.M88.4 R168, [R223+0x14100] ;  /* 0x01410000dfa8783b */ /* 0x000e6e0000000200 */
[C---:B------:R-:W-:Y:S08]  /*69f0*/  HMMA.16816.F32 R28, R188.reuse, R196, R28 ;  /* 0x000000c4bc1c723c */ /* 0x040ff0000000181c */
[----:B------:R-:W-:Y:S01]  /*6a00*/  HMMA.16816.F32 R32, R188, R198, R32 ;  /* 0x000000c6bc20723c */ /* 0x000fe20000001820 */
[----:B------:R-:W4:Y:S05]  /*6a10*/  LDSM.16.M88.4 R188, [R216+0x2800] ;  /* 0x00280000d8bc783b */ /* 0x000f2a0000000200 */
[----:B------:R-:W-:Y:S02]  /*6a20*/  LDSM.16.M88.4 R196, [R229+0xd900] ;  /* 0x00d90000e5c4783b */ /* 0x000fe40000000200 */
[C---:B--2---:R-:W-:Y:S08]  /*6a30*/  HMMA.16816.F32 R4, R164.reuse, R172, R4 ;  /* 0x000000aca404723c */ /* 0x044ff00000001804 */
[C---:B------:R-:W-:Y:S01]  /*6a40*/  HMMA.16816.F32 R8, R164.reuse, R174, R8 ;  /* 0x000000aea408723c */ /* 0x040fe20000001808 */
[----:B------:R-:W2:Y:S07]  /*6a50*/  LDSM.16.M88.4 R172, [R216+0x3000] ;  /* 0x00300000d8ac783b */ /* 0x000eae0000000200 */
[C---:B------:R-:W-:Y:S08]  /*6a60*/  HMMA.16816.F32 R12, R164.reuse, R176, R12 ;  /* 0x000000b0a40c723c */ /* 0x040ff0000000180c */
[C---:B------:R-:W-:Y:S01]  /*6a70*/  HMMA.16816.F32 R16, R164.reuse, R178, R16 ;  /* 0x000000b2a410723c */ /* 0x040fe20000001810 */
[----:B------:R-:W-:Y:S07]  /*6a80*/  LDSM.16.M88.4 R176, [R230+0x18100] ;  /* 0x01810000e6b0783b */ /* 0x000fee0000000200 */
[C---:B-----5:R-:W-:Y:S08]  /*6a90*/  HMMA.16816.F32 R20, R164.reuse, R180, R20 ;  /* 0x000000b4a414723c */ /* 0x060ff00000001814 */
[C---:B------:R-:W-:Y:S01]  /*6aa0*/  HMMA.16816.F32 R24, R164.reuse, R182, R24 ;  /* 0x000000b6a418723c */ /* 0x040fe20000001818 */
[----:B------:R-:W-:Y:S07]  /*6ab0*/  LDSM.16.M88.4 R180, [R229+0xc100] ;  /* 0x00c10000e5b4783b */ /* 0x000fee0000000200 */
[C---:B---3--:R-:W-:Y:S08]  /*6ac0*/  HMMA.16816.F32 R28, R164.reuse, R192, R28 ;  /* 0x000000c0a41c723c */ /* 0x048ff0000000181c */
[----:B------:R-:W-:Y:S01]  /*6ad0*/  HMMA.16816.F32 R32, R164, R194, R32 ;  /* 0x000000c2a420723c */ /* 0x000fe20000001820 */
[----:B------:R-:W3:Y:S05]  /*6ae0*/  LDSM.16.M88.4 R164, [R216+0x3800] ;  /* 0x00380000d8a4783b */ /* 0x000eea0000000200 */
[----:B------:R-:W5:Y:S02]  /*6af0*/  LDSM.16.M88.4 R192, [R229+0xc900] ;  /* 0x00c90000e5c0783b */ /* 0x000f640000000200 */
[C---:B-1----:R-:W-:Y:S08]  /*6b00*/  HMMA.16816.F32 R4, R168.reuse, R184, R4 ;  /* 0x000000b8a804723c */ /* 0x042ff00000001804 */
[C---:B------:R-:W-:Y:S01]  /*6b10*/  HMMA.16816.F32 R8, R168.reuse, R186, R8 ;  /* 0x000000baa808723c */ /* 0x040fe20000001808 */
[----:B------:R-:W1:Y:S07]  /*6b20*/  LDSM.16.M88.4 R184, [R229+0xd100] ;  /* 0x00d10000e5b8783b */ /* 0x000e6e0000000200 */
[C---:B----4-:R-:W-:Y:S08]  /*6b30*/  HMMA.16816.F32 R12, R168.reuse, R188, R12 ;  /* 0x000000bca80c723c */ /* 0x050ff0000000180c */
[C---:B------:R-:W-:Y:S01]  /*6b40*/  HMMA.16816.F32 R16, R168.reuse, R190, R16 ;  /* 0x000000bea810723c */ /* 0x040fe20000001810 */
[----:B------:R-:W-:Y:S07]  /*6b50*/  LDSM.16.M88.4 R188, [R225+0x18100] ;  /* 0x01810000e1bc783b */ /* 0x000fee0000000200 */
[C---:B--2---:R-:W-:Y:S08]  /*6b60*/  HMMA.16816.F32 R20, R168.reuse, R172, R20 ;  /* 0x000000aca814723c */ /* 0x044ff00000001814 */
[C---:B------:R-:W-:Y:S01]  /*6b70*/  HMMA.16816.F32 R24, R168.reuse, R174, R24 ;  /* 0x000000aea818723c */ /* 0x040fe20000001818 */
[----:B------:R-:W-:Y:S07]  /*6b80*/  LDSM.16.M88.4 R172, [R210] ;  /* 0x00000000d2ac783b */ /* 0x000fee0000000200 */
[C---:B---3--:R-:W-:Y:S08]  /*6b90*/  HMMA.16816.F32 R28, R168.reuse, R164, R28 ;  /* 0x000000a4a81c723c */ /* 0x048ff0000000181c */
[----:B------:R-:W-:Y:S01]  /*6ba0*/  HMMA.16816.F32 R32, R168, R166, R32 ;  /* 0x000000a6a820723c */ /* 0x000fe20000001820 */
[----:B------:R-:W-:Y:S05]  /*6bb0*/  LDSM.16.M88.4 R164, [R226+0x18100] ;  /* 0x01810000e2a4783b */ /* 0x000fea0000000200 */
[----:B------:R-:W2:Y:S02]  /*6bc0*/  LDSM.16.M88.4 R168, [R211] ;  /* 0x00000000d3a8783b */ /* 0x000ea40000000200 */
[C---:B------:R-:W-:Y:S08]  /*6bd0*/  HMMA.16816.F32 R4, R176.reuse, R180, R4 ;  /* 0x000000b4b004723c */ /* 0x040ff00000001804 */
[C---:B------:R-:W-:Y:S01]  /*6be0*/  HMMA.16816.F32 R8, R176.reuse, R182, R8 ;  /* 0x000000b6b008723c */ /* 0x040fe20000001808 */
[----:B------:R-:W3:Y:S07]  /*6bf0*/  LDSM.16.M88.4 R180, [R209] ;  /* 0x00000000d1b4783b */ /* 0x000eee0000000200 */
[C---:B-----5:R-:W-:Y:S08]  /*6c00*/  HMMA.16816.F32 R12, R176.reuse, R192, R12 ;  /* 0x000000c0b00c723c */ /* 0x060ff0000000180c */
[C---:B------:R-:W-:Y:S01]  /*6c10*/  HMMA.16816.F32 R16, R176.reuse, R194, R16 ;  /* 0x000000c2b010723c */ /* 0x040fe20000001810 */
[----:B------:R-:W-:Y:S07]  /*6c20*/  LDSM.16.M88.4 R192, [R224+0xc100] ;  /* 0x00c10000e0c0783b */ /* 0x000fee0000000200 */
[C---:B-1----:R-:W-:Y:S08]  /*6c30*/  HMMA.16816.F32 R20, R176.reuse, R184, R20 ;  /* 0x000000b8b014723c */ /* 0x042ff00000001814 */
[C---:B------:R-:W-:Y:S01]  /*6c40*/  HMMA.16816.F32 R24, R176.reuse, R186, R24 ;  /* 0x000000bab018723c */ /* 0x040fe20000001818 */
[----:B------:R-:W1:Y:S07]  /*6c50*/  LDSM.16.M88.4 R184, [R208] ;  /* 0x00000000d0b8783b */ /* 0x000e6e0000000200 */
        /* <DEDUP_REMOVED lines=9> */
[C---:B---3--:R-:W-:Y:S08]  /*6cf0*/  HMMA.16816.F32 R20, R164.reuse, R180, R20 ;  /* 0x000000b4a414723c */ /* 0x048ff00000001814 */
[C---:B------:R-:W-:Y:S01]  /*6d00*/  HMMA.16816.F32 R24, R164.reuse, R182, R24 ;  /* 0x000000b6a418723c */ /* 0x040fe20000001818 */
[----:B------:R-:W-:Y:S07]  /*6d10*/  LDSM.16.M88.4 R180, [R216+0x4000] ;  /* 0x00400000d8b4783b */ /* 0x000fee0000000200 */
[C---:B-1----:R-:W-:Y:S08]  /*6d20*/  HMMA.16816.F32 R28, R164.reuse, R184, R28 ;  /* 0x000000b8a41c723c */ /* 0x042ff0000000181c */
[----:B------:R-:W-:Y:S01]  /*6d30*/  HMMA.16816.F32 R32, R164, R186, R32 ;  /* 0x000000baa420723c */ /* 0x000fe20000001820 */
[----:B------:R-:W1:Y:S05]  /*6d40*/  LDSM.16.M88.4 R164, [R224+0xd100] ;  /* 0x00d10000e0a4783b */ /* 0x000e6a0000000200 */
[----:B------:R-:W3:Y:S02]  /*6d50*/  LDSM.16.M88.4 R184, [R216+0x4800] ;  /* 0x00480000d8b8783b */ /* 0x000ee40000000200 */
[C---:B------:R-:W-:Y:S07]  /*6d60*/  HMMA.16816.F32 R4, R188.reuse, R192, R4 ;  /* 0x000000c0bc04723c */ /* 0x040fee0000001804 */
[----:B------:R-:W-:Y:S01]  /*6d70*/  @P6 IADD3 R193, P6, R236, UR21, RZ ;  /* 0x00000015ecc16c10 */ /* 0x000fe2000ffde0ff */
[C---:B------:R-:W-:Y:S08]  /*6d80*/  HMMA.16816.F32 R8, R188.reuse, R194, R8 ;  /* 0x000000c2bc08723c */ /* 0x040ff00000001808 */
[C---:B--2---:R-:W-:Y:S04]  /*6d90*/  HMMA.16816.F32 R12, R188.reuse, R168, R12 ;  /* 0x000000a8bc0c723c */ /* 0x044fe8000000180c */
[----:B------:R-:W-:Y:S02]  /*6da0*/  @P5 IADD3.X R194, R243, UR20, RZ, P6, !PT ;  /* 0x00000014f3c25c10 */ /* 0x000fe4000b7fe4ff */
[----:B------:R-:W-:Y:S02]  /*6db0*/  PLOP3.LUT P5, PT, PT, PT, UP3, 0x80, 0x0 ;  /* 0x000000000000781c */ /* 0x000fe40003faf038 */
[C---:B------:R-:W-:Y:S01]  /*6dc0*/  HMMA.16816.F32 R16, R188.reuse, R170, R16 ;  /* 0x000000aabc10723c */ /* 0x040fe20000001810 */
[----:B------:R-:W-:Y:S03]  /*6dd0*/  LDSM.16.M88.4 R168, [R216+0x5800] ;  /* 0x00580000d8a8783b */ /* 0x000fe60000000200 */
[C---:B------:R-:W-:Y:S02]  /*6de0*/  @P0 LEA R0, P6, R193.reuse, c[0x0][0x1c8], 0x1 ;  /* 0x00007200c1000a11 */ /* 0x040fe400078c08ff */
[----:B------:R-:W-:Y:S02]  /*6df0*/  PLOP3.LUT P0, PT, PT, PT, UP3, 0x80, 0x0 ;  /* 0x000000000000781c */ /* 0x000fe40003f0f038 */
[C---:B-1----:R-:W-:Y:S08]  /*6e00*/  HMMA.16816.F32 R20, R188.reuse, R164, R20 ;  /* 0x000000a4bc14723c */ /* 0x042ff00000001814 */
[C---:B------:R-:W-:Y:S01]  /*6e10*/  HMMA.16816.F32 R24, R188.reuse, R166, R24 ;  /* 0x000000a6bc18723c */ /* 0x040fe20000001818 */
[----:B------:R-:W1:Y:S03]  /*6e20*/  LDSM.16.M88.4 R164, [R216+0x5000] ;  /* 0x00500000d8a4783b */ /* 0x000e660000000200 */
[----:B------:R-:W-:Y:S02]  /*6e30*/  @P5 LEA.HI.X R193, R193, c[0x0][0x1cc], R194, 0x1, P6 ;  /* 0x00007300c1c15a11 */ /* 0x000fe400030f0cc2 */
[----:B------:R-:W-:Y:S02]  /*6e40*/  PLOP3.LUT P5, PT, PT, PT, UP3, 0x80, 0x0 ;  /* 0x000000000000781c */ /* 0x000fe40003faf038 */
[C---:B------:R-:W-:Y:S04]  /*6e50*/  HMMA.16816.F32 R28, R188.reuse, R172, R28 ;  /* 0x000000acbc1c723c */ /* 0x040fe8000000181c */
[----:B------:R-:W-:Y:S02]  /*6e60*/  @P0 IADD3 R195, P6, R251, UR21, RZ ;  /* 0x00000015fbc30c10 */ /* 0x000fe4000ffde0ff */
[----:B------:R-:W-:Y:S02]  /*6e70*/  PLOP3.LUT P0, PT, PT, PT, UP3, 0x80, 0x0 ;  /* 0x000000000000781c */ /* 0x000fe40003f0f038 */
[----:B------:R-:W-:Y:S01]  /*6e80*/  HMMA.16816.F32 R32, R188, R174, R32 ;  /* 0x000000aebc20723c */ /* 0x000fe20000001820 */
[----:B------:R-:W-:Y:S07]  /*6e90*/  LDSM.16.M88.4 R172, [R230+0x1c100] ;  /* 0x01c10000e6ac783b */ /* 0x000fee0000000200 */
[C---:B------:R-:W-:Y:S05]  /*6ea0*/  HMMA.16816.F32 R4, R176.reuse, R180, R4 ;  /* 0x000000b4b004723c */ /* 0x040fea0000001804 */
[----:B------:R-:W-:Y:S02]  /*6eb0*/  @P5 IADD3.X R190, R250, UR20, RZ, P6, !PT ;  /* 0x00000014fabe5c10 */ /* 0x000fe4000b7fe4ff */
[C---:B------:R-:W-:Y:S01]  /*6ec0*/  @P0 LEA R194, P6, R195.reuse, c[0x0][0x1c8], 0x1 ;  /* 0x00007200c3c20a11 */ /* 0x040fe200078c08ff */
[C---:B------:R-:W-:Y:S01]  /*6ed0*/  HMMA.16816.F32 R8, R176.reuse, R182, R8 ;  /* 0x000000b6b008723c */ /* 0x040fe20000001808 */
[----:B------:R-:W2:Y:S01]  /*6ee0*/  LDSM.16.M88.4 R180, [R229+0xe100] ;  /* 0x00e10000e5b4783b */ /* 0x000ea20000000200 */
[----:B------:R-:W-:Y:S02]  /*6ef0*/  PLOP3.LUT P5, PT, PT, PT, UP3, 0x80, 0x0 ;  /* 0x000000000000781c */ /* 0x000fe40003faf038 */
[----:B------:R-:W-:Y:S04]  /*6f00*/  PLOP3.LUT P0, PT, PT, PT, UP3, 0x80, 0x0 ;  /* 0x000000000000781c */ /* 0x000fe80003f0f038 */
[C---:B---3--:R-:W-:Y:S07]  /*6f10*/  HMMA.16816.F32 R12, R176.reuse, R184, R12 ;  /* 0x000000b8b00c723c */ /* 0x048fee000000180c */
[----:B------:R-:W-:Y:S01]  /*6f20*/  @P5 LEA.HI.X R195, R195, c[0x0][0x1cc], R190, 0x1, P6 ;  /* 0x00007300c3c35a11 */ /* 0x000fe200030f0cbe */
[C---:B------:R-:W-:Y:S01]  /*6f30*/  HMMA.16816.F32 R16, R176.reuse, R186, R16 ;  /* 0x000000bab010723c */ /* 0x040fe20000001810 */
[----:B------:R-:W3:Y:S01]  /*6f40*/  LDSM.16.M88.4 R184, [R229+0xe900] ;  /* 0x00e90000e5b8783b */ /* 0x000ee20000000200 */
[----:B------:R-:W-:Y:S02]  /*6f50*/  PLOP3.LUT P5, PT, PT, PT, UP3, 0x80, 0x0 ;  /* 0x000000000000781c */ /* 0x000fe40003faf038 */
[----:B------:R-:W-:Y:S02]  /*6f60*/  @P0 IADD3 R199, P6, R249, UR21, RZ ;  /* 0x00000015f9c70c10 */ /* 0x000fe4000ffde0ff */
[----:B------:R-:W4:Y:S01]  /*6f70*/  LDSM.16.M88.4 R188, [R229+0xf100] ;  /* 0x00f10000e5bc783b */ /* 0x000f220000000200 */
[----:B------:R-:W-:Y:S01]  /*6f80*/  PLOP3.LUT P0, PT, PT, PT, UP3, 0x80, 0x0 ;  /* 0x000000000000781c */ /* 0x000fe20003f0f038 */
[C---:B-1----:R-:W-:Y:S08]  /*6f90*/  HMMA.16816.F32 R20, R176.reuse, R164, R20 ;  /* 0x000000a4b014723c */ /* 0x042ff00000001814 */
[C---:B------:R-:W-:Y:S01]  /*6fa0*/  HMMA.16816.F32 R24, R176.reuse, R166, R24 ;  /* 0x000000a6b018723c */ /* 0x040fe20000001818 */
[----:B------:R-:W1:Y:S03]  /*6fb0*/  LDSM.16.M88.4 R164, [R229+0xf900] ;  /* 0x00f90000e5a4783b */ /* 0x000e660000000200 */
[----:B------:R-:W-:Y:S02]  /*6fc0*/  @P5 IADD3.X R202, R248, UR20, RZ, P6, !PT ;  /* 0x00000014f8ca5c10 */ /* 0x000fe4000b7fe4ff */
[C---:B------:R-:W-:Y:S02]  /*6fd0*/  @P0 LEA R198, P6, R199.reuse, c[0x0][0x1c8], 0x1 ;  /* 0x00007200c7c60a11 */ /* 0x040fe400078c08ff */
[C---:B------:R-:W-:Y:S01]  /*6fe0*/  HMMA.16816.F32 R28, R176.reuse, R168, R28 ;  /* 0x000000a8b01c723c */ /* 0x040fe2000000181c */
[----:B------:R-:W-:Y:S02]  /*6ff0*/  PLOP3.LUT P5, PT, PT, PT, UP3, 0x80, 0x0 ;  /* 0x000000000000781c */ /* 0x000fe40003faf038 */
[----:B------:R-:W-:Y:S05]  /*7000*/  PLOP3.LUT P0, PT, PT, PT, UP3, 0x80, 0x0 ;  /* 0x000000000000781c */ /* 0x000fea0003f0f038 */
[----:B------:R-:W-:Y:S01]  /*7010*/  HMMA.16816.F32 R32, R176, R170, R32 ;  /* 0x000000aab020723c */ /* 0x000fe20000001820 */
[----:B------:R-:W-:Y:S05]  /*7020*/  LDSM.16.M88.4 R168, [R226+0x1c100] ;  /* 0x01c10000e2a8783b */ /* 0x000fea0000000200 */
[----:B------:R-:W5:Y:S01]  /*7030*/  LDSM.16.M88.4 R176, [R207] ;  /* 0x00000000cfb0783b */ /* 0x000f620000000200 */
[----:B------:R-:W-:Y:S01]  /*7040*/  @P5 LEA.HI.X R199, R199, c[0x0][0x1cc], R202, 0x1, P6 ;  /* 0x00007300c7c75a11 */ /* 0x000fe200030f0cca */
[C---:B--2---:R-:W-:Y:S01]  /*7050*/  HMMA.16816.F32 R4, R172.reuse, R180, R4 ;  /* 0x000000b4ac04723c */ /* 0x044fe20000001804 */
[----:B------:R-:W-:Y:S04]  /*7060*/  PLOP3.LUT P5, PT, PT, PT, UP3, 0x80, 0x0 ;  /* 0x000000000000781c */ /* 0x000fe80003faf038 */
[----:B------:R-:W-:Y:S01]  /*7070*/  @P0 IADD3 R203, P6, R247, UR21, RZ ;  /* 0x00000015f7cb0c10 */ /* 0x000fe2000ffde0ff */
[----:B------:R-:W-:Y:S01]  /*7080*/  @UP3 UIADD3 UR21, UP0, UR13, UR21, URZ ;  /* 0x000000150d153290 */ /* 0x000fe2000ff1e03f */
[----:B------:R-:W-:Y:S01]  /*7090*/  PLOP3.LUT P0, PT, PT, PT, UP3, 0x80, 0x0 ;  /* 0x000000000000781c */ /* 0x000fe20003f0f038 */
[C---:B------:R-:W-:Y:S01]  /*70a0*/  HMMA.16816.F32 R8, R172.reuse, R182, R8 ;  /* 0x000000b6ac08723c */ /* 0x040fe20000001808 */
[----:B------:R-:W2:Y:S07]  /*70b0*/  LDSM.16.M88.4 R180, [R206] ;  /* 0x00000000ceb4783b */ /* 0x000eae0000000200 */
[C---:B---3--:R-:W-:Y:S08]  /*70c0*/  HMMA.16816.F32 R12, R172.reuse, R184, R12 ;  /* 0x000000b8ac0c723c */ /* 0x048ff0000000180c */
[C---:B------:R-:W-:Y:S07]  /*70d0*/  HMMA.16816.F32 R16, R172.reuse, R186, R16 ;  /* 0x000000baac10723c */ /* 0x040fee0000001810 */
[----:B------:R-:W-:Y:S01]  /*70e0*/  @P5 IADD3.X R186, R246, UR20, RZ, P6, !PT ;  /* 0x00000014f6ba5c10 */ /* 0x000fe2000b7fe4ff */
[C---:B----4-:R-:W-:Y:S01]  /*70f0*/  HMMA.16816.F32 R20, R172.reuse, R188, R20 ;  /* 0x000000bcac14723c */ /* 0x050fe20000001814 */
[----:B------:R-:W-:Y:S01]  /*7100*/  PLOP3.LUT P5, PT, PT, PT, UP3, 0x80, 0x0 ;  /* 0x000000000000781c */ /* 0x000fe20003faf038 */
[----:B------:R-:W-:Y:S02]  /*7110*/  @UP3 UIADD3.X UR20, UR12, UR20, URZ, UP0, !UPT ;  /* 0x000000140c143290 */ /* 0x000fe400087fe43f */
[C---:B------:R-:W-:Y:S02]  /*7120*/  @P0 LEA R202, P6, R203.reuse, c[0x0][0x1c8], 0x1 ;  /* 0x00007200cbca0a11 */ /* 0x040fe400078c08ff */
[----:B------:R-:W-:Y:S02]  /*7130*/  PLOP3.LUT P0, PT, PT, PT, UP3, 0x80, 0x0 ;  /* 0x000000000000781c */ /* 0x000fe40003f0f038 */
[C---:B------:R-:W-:Y:S01]  /*7140*/  HMMA.16816.F32 R24, R172.reuse, R190, R24 ;  /* 0x000000beac18723c */ /* 0x040fe20000001818 */
[----:B------:R-:W-:Y:S07]  /*7150*/  LDSM.16.M88.4 R188, [R204] ;  /* 0x00000000ccbc783b */ /* 0x000fee0000000200 */
[C---:B-1----:R-:W-:Y:S04]  /*7160*/  HMMA.16816.F32 R28, R172.reuse, R164, R28 ;  /* 0x000000a4ac1c723c */ /* 0x042fe8000000181c */
[----:B------:R-:W-:Y:S02]  /*7170*/  @P5 LEA.HI.X R203, R203, c[0x0][0x1cc], R186, 0x1, P6 ;  /* 0x00007300cbcb5a11 */ /* 0x000fe400030f0cba */
[----:B------:R-:W1:Y:S01]  /*7180*/  LDSM.16.M88.4 R184, [R205] ;  /* 0x00000000cdb8783b */ /* 0x000e620000000200 */
[----:B------:R-:W-:Y:S01]  /*7190*/  PLOP3.LUT P5, PT, PT, PT, UP3, 0x80, 0x0 ;  /* 0x000000000000781c */ /* 0x000fe20003faf038 */
[----:B------:R-:W-:Y:S03]  /*71a0*/  HMMA.16816.F32 R32, R172, R166, R32 ;  /* 0x000000a6ac20723c */ /* 0x000fe60000001820 */
[----:B------:R-:W-:Y:S01]  /*71b0*/  LDSM.16.M88.4 R164, [R225+0x1c100] ;  /* 0x01c10000e1a4783b */ /* 0x000fe20000000200 */
[----:B------:R-:W-:Y:S02]  /*71c0*/  @P0 IADD3 R201, P6, R236, UR21, RZ ;  /* 0x00000015ecc90c10 */ /* 0x000fe4000ffde0ff */
[----:B------:R-:W-:Y:S02]  /*71d0*/  PLOP3.LUT P0, PT, PT, PT, UP3, 0x80, 0x0 ;  /* 0x000000000000781c */ /* 0x000fe40003f0f038 */
[C---:B-----5:R-:W-:Y:S08]  /*71e0*/  HMMA.16816.F32 R4, R168.reuse, R176, R4 ;  /* 0x000000b0a804723c */ /* 0x060ff00000001804 */
[C---:B------:R-:W-:Y:S01]  /*71f0*/  HMMA.16816.F32 R8, R168.reuse, R178, R8 ;  /* 0x000000b2a808723c */ /* 0x040fe20000001808 */
[----:B------:R-:W-:Y:S03]  /*7200*/  LDSM.16.M88.4 R176, [R224+0xe900] ;  /* 0x00e90000e0b0783b */ /* 0x000fe60000000200 */
[----:B------:R-:W-:Y:S02]  /*7210*/  @P5 IADD3.X R174, R243, UR20, RZ, P6, !PT ;  /* 0x00000014f3ae5c10 */ /* 0x000fe4000b7fe4ff */
[----:B------:R-:W-:Y:S02]  /*7220*/  PLOP3.LUT P5, PT, PT, PT, UP3, 0x80, 0x0 ;  /* 0x000000000000781c */ /* 0x000fe40003faf038 */
[C---:B--2---:R-:W-:Y:S04]  /*7230*/  HMMA.16816.F32 R12, R168.reuse, R180, R12 ;  /* 0x000000b4a80c723c */ /* 0x044fe8000000180c */
[C---:B------:R-:W-:Y:S02]  /*7240*/  @P0 LEA R197, P6, R201.reuse, c[0x0][0x1c8], 0x1 ;  /* 0x00007200c9c50a11 */ /* 0x040fe400078c08ff */
[----:B------:R-:W-:Y:S02]  /*7250*/  PLOP3.LUT P0, PT, PT, PT, UP3, 0x80, 0x0 ;  /* 0x000000000000781c */ /* 0x000fe40003f0f038 */
[C---:B------:R-:W-:Y:S01]  /*7260*/  HMMA.16816.F32 R16, R168.reuse, R182, R16 ;  /* 0x000000b6a810723c */ /* 0x040fe20000001810 */
[----:B------:R-:W-:Y:S07]  /*7270*/  LDSM.16.M88.4 R180, [R224+0xf100] ;  /* 0x00f10000e0b4783b */ /* 0x000fee0000000200 */
[C---:B-1----:R-:W-:Y:S04]  /*7280*/  HMMA.16816.F32 R20, R168.reuse, R184, R20 ;  /* 0x000000b8a814723c */ /* 0x042fe80000001814 */
[----:B------:R-:W-:Y:S02]  /*7290*/  @P5 LEA.HI.X R201, R201, c[0x0][0x1cc], R174, 0x1, P6 ;  /* 0x00007300c9c95a11 */ /* 0x000fe400030f0cae */
[----:B------:R-:W1:Y:S01]  /*72a0*/  LDSM.16.M88.4 R172, [R224+0xe100] ;  /* 0x00e10000e0ac783b */ /* 0x000e620000000200 */
[----:B------:R-:W-:Y:S01]  /*72b0*/  @P0 IADD3 R192, P6, R251, UR21, RZ ;  /* 0x00000015fbc00c10 */ /* 0x000fe2000ffde0ff */
[C---:B------:R-:W-:Y:S01]  /*72c0*/  HMMA.16816.F32 R24, R168.reuse, R186, R24 ;  /* 0x000000baa818723c */ /* 0x040fe20000001818 */
[----:B------:R-:W-:Y:S02]  /*72d0*/  PLOP3.LUT P0, PT, PT, PT, UP3, 0x80, 0x0 ;  /* 0x000000000000781c */ /* 0x000fe40003f0f038 */
[----:B------:R-:W-:Y:S05]  /*72e0*/  PLOP3.LUT P5, PT, PT, PT, UP3, 0x80, 0x0 ;  /* 0x000000000000781c */ /* 0x000fea0003faf038 */
[C---:B------:R-:W-:Y:S08]  /*72f0*/  HMMA.16816.F32 R28, R168.reuse, R188, R28 ;  /* 0x000000bca81c723c */ /* 0x040ff0000000181c */
[----:B------:R-:W-:Y:S01]  /*7300*/  HMMA.16816.F32 R32, R168, R190, R32 ;  /* 0x000000bea820723c */ /* 0x000fe20000001820 */
[----:B------:R-:W2:Y:S03]  /*7310*/  LDSM.16.M88.4 R168, [R224+0xf900] ;  /* 0x00f90000e0a8783b */ /* 0x000ea60000000200 */
[----:B------:R-:W-:Y:S02]  /*7320*/  @P5 IADD3.X R187, R250, UR20, RZ, P6, !PT ;  /* 0x00000014fabb5c10 */ /* 0x000fe4000b7fe4ff */
[C---:B------:R-:W-:Y:S02]  /*7330*/  @P0 LEA R186, P6, R192.reuse, c[0x0][0x1c8], 0x1 ;  /* 0x00007200c0ba0a11 */ /* 0x040fe400078c08ff */
[----:B------:R-:W-:Y:S02]  /*7340*/  PLOP3.LUT P5, PT, PT, PT, UP3, 0x80, 0x0 ;  /* 0x000000000000781c */ /* 0x000fe40003faf038 */
[----:B------:R-:W-:Y:S11]  /*7350*/  PLOP3.LUT P0, PT, PT, PT, UP3, 0x80, 0x0 ;  /* 0x000000000000781c */ /* 0x000ff60003f0f038 */
[----:B------:R-:W-:Y:S01]  /*7360*/  @P5 LEA.HI.X R187, R192, c[0x0][0x1cc], R187, 0x1, P6 ;  /* 0x00007300c0bb5a11 */ /* 0x000fe200030f0cbb */
[C---:B-1----:R-:W-:Y:S01]  /*7370*/  HMMA.16816.F32 R4, R164.reuse, R172, R4 ;  /* 0x000000aca404723c */ /* 0x042fe20000001804 */
[----:B------:R-:W-:Y:S04]  /*7380*/  PLOP3.LUT P5, PT, PT, PT, UP3, 0x80, 0x0 ;  /* 0x000000000000781c */ /* 0x000fe80003faf038 */
[----:B------:R-:W-:Y:S02]  /*7390*/  @P0 IADD3 R185, P6, R249, UR21, RZ ;  /* 0x00000015f9b90c10 */ /* 0x000fe4000ffde0ff */
[----:B------:R-:W-:Y:S01]  /*73a0*/  PLOP3.LUT P0, PT, PT, PT, UP3, 0x80, 0x0 ;  /* 0x000000000000781c */ /* 0x000fe20003f0f038 */
[C---:B------:R-:W-:Y:S01]  /*73b0*/  HMMA.16816.F32 R8, R164.reuse, R174, R8 ;  /* 0x000000aea408723c */ /* 0x040fe20000001808 */
[----:B------:R-:W-:Y:S07]  /*73c0*/  LDSM.16.M88.4 R172, [R216+0x6800] ;  /* 0x00680000d8ac783b */ /* 0x000fee0000000200 */
[C---:B------:R-:W-:Y:S04]  /*73d0*/  HMMA.16816.F32 R12, R164.reuse, R176, R12 ;  /* 0x000000b0a40c723c */ /* 0x040fe8000000180c */
[C---:B------:R-:W-:Y:S02]  /*73e0*/  @P0 LEA R190, P0, R185.reuse, c[0x0][0x1c8], 0x1 ;  /* 0x00007200b9be0a11 */ /* 0x040fe400078008ff */
[----:B------:R-:W-:Y:S02]  /*73f0*/  @P5 IADD3.X R191, R248, UR20, RZ, P6, !PT ;  /* 0x00000014f8bf5c10 */ /* 0x000fe4000b7fe4ff */
[C---:B------:R-:W-:Y:S01]  /*7400*/  HMMA.16816.F32 R16, R164.reuse, R178, R16 ;  /* 0x000000b2a410723c */ /* 0x040fe20000001810 */
[----:B------:R-:W-:Y:S01]  /*7410*/  LDSM.16.M88.4 R176, [R216+0x7000] ;  /* 0x00700000d8b0783b */ /* 0x000fe20000000200 */
[----:B------:R-:W-:Y:S02]  /*7420*/  PLOP3.LUT P5, PT, PT, PT, UP3, 0x80, 0x0 ;  /* 0x000000000000781c */ /* 0x000fe40003faf038 */
[----:B------:R-:W-:Y:S04]  /*7430*/  PLOP3.LUT P6, PT, PT, PT, UP3, 0x80, 0x0 ;  /* 0x000000000000781c */ /* 0x000fe80003fcf038 */
[C---:B------:R-:W-:Y:S07]  /*7440*/  HMMA.16816.F32 R20, R164.reuse, R180, R20 ;  /* 0x000000b4a414723c */ /* 0x040fee0000001814 */
[----:B------:R-:W-:Y:S01]  /*7450*/  @P5 LEA.HI.X R191, R185, c[0x0][0x1cc], R191, 0x1, P0 ;  /* 0x00007300b9bf5a11 */ /* 0x000fe200000f0cbf */
[C---:B------:R-:W-:Y:S01]  /*7460*/  HMMA.16816.F32 R24, R164.reuse, R182, R24 ;  /* 0x000000b6a418723c */ /* 0x040fe20000001818 */
[----:B------:R-:W-:Y:S01]  /*7470*/  LDSM.16.M88.4 R180, [R216+0x7800] ;  /* 0x00780000d8b4783b */ /* 0x000fe20000000200 */
[----:B------:R-:W-:Y:S02]  /*7480*/  PLOP3.LUT P5, PT, PT, PT, UP3, 0x80, 0x0 ;  /* 0x000000000000781c */ /* 0x000fe40003faf038 */
[----:B------:R-:W-:Y:S02]  /*7490*/  PLOP3.LUT P0, PT, PT, PT, UP3, 0x80, 0x0 ;  /* 0x000000000000781c */ /* 0x000fe40003f0f038 */
[----:B------:R-:W-:Y:S02]  /*74a0*/  @P6 IADD3 R189, P6, R247, UR21, RZ ;  /* 0x00000015f7bd6c10 */ /* 0x000fe4000ffde0ff */
[C---:B--2---:R-:W-:Y:S08]  /*74b0*/  HMMA.16816.F32 R28, R164.reuse, R168, R28 ;  /* 0x000000a8a41c723c */ /* 0x044ff0000000181c */
[----:B------:R-:W-:Y:S01]  /*74c0*/  HMMA.16816.F32 R32, R164, R170, R32 ;  /* 0x000000aaa420723c */ /* 0x000fe20000001820 */
[----:B------:R-:W-:Y:S03]  /*74d0*/  LDSM.16.M88.4 R164, [R223+0x1c100] ;  /* 0x01c10000dfa4783b */ /* 0x000fe60000000200 */
[----:B------:R-:W-:Y:S01]  /*74e0*/  @P0 IMAD.MOV.U32 R192, RZ, RZ, R0 ;  /* 0x000000ffffc00224 */ /* 0x000fe200078e0000 */
[----:B------:R-:W-:Y:S01]  /*74f0*/  PLOP3.LUT P0, PT, PT, PT, UP3, 0x80, 0x0 ;  /* 0x000000000000781c */ /* 0x000fe20003f0f038 */
[----:B------:R-:W1:Y:S02]  /*7500*/  LDSM.16.M88.4 R168, [R216+0x6000] ;  /* 0x00600000d8a8783b */ /* 0x000e640000000200 */
[----:B------:R-:W-:Y:S04]  /*7510*/  DEPBAR.LE SB0, 0x0 ;  /* 0x000080000000791a */ /* 0x000fe80000000000 */
[----:B------:R-:W-:Y:S06]  /*7520*/  BAR.SYNC.DEFER_BLOCKING 0x0 ;  /* 0x0000000000007b1d */ /* 0x000fec0000010000 */
[----:B------:R-:W-:Y:S01]  /*7530*/  @P0 IADD3.X R0, R246, UR20, RZ, P6, !PT ;  /* 0x00000014f6000c10 */ /* 0x000fe2000b7fe4ff */
[----:B------:R-:W-:Y:S01]  /*7540*/  USHF.L.U32 UR20, UR14, 0x6, URZ ;  /* 0x000000060e147899 */ /* 0x000fe2000800063f */
[----:B------:R-:W-:Y:S02]  /*7550*/  PLOP3.LUT P0, PT, PT, PT, UP3, 0x80, 0x0 ;  /* 0x000000000000781c */ /* 0x000fe40003f0f038 */
[----:B------:R-:W-:Y:S02]  /*7560*/  PLOP3.LUT P6, PT, PT, PT, UP3, 0x80, 0x0 ;  /* 0x000000000000781c */ /* 0x000fe40003fcf038 */
[----:B------:R-:W-:Y:S01]  /*7570*/  PLOP3.LUT P6, PT, PT, PT, UP3, 0x80, 0x0 ;  /* 0x000000000000781c */ /* 0x000fe20003fcf038 */
[----:B------:R-:W-:Y:S01]  /*7580*/  @!PT LDS RZ, [RZ] ;  /* 0x00000000fffff984 */ /* 0x000fe20000000800 */
[----:B------:R-:W-:Y:S01]  /*7590*/  @!PT LDS RZ, [RZ] ;  /* 0x00000000fffff984 */ /* 0x000fe20000000800 */
[----:B------:R-:W-:Y:S01]  /*75a0*/  @!PT LDS RZ, [RZ] ;  /* 0x00000000fffff984 */ /* 0x000fe20000000800 */
[----:B------:R2:W-:Y:S01]  /*75b0*/  @P5 LDGSTS.E.BYPASS.LTC128B.128 [R231+0x8100], [R192.64], !P4 ;  /* 0x08100000c0e75fae */ /* 0x0005e2000e101d52 */
[----:B------:R-:W-:Y:S01]  /*75c0*/  PLOP3.LUT P5, PT, PT, PT, UP3, 0x80, 0x0 ;  /* 0x000000000000781c */ /* 0x000fe20003faf038 */
[C---:B-1----:R-:W-:Y:S11]  /*75d0*/  HMMA.16816.F32 R4, R164.reuse, R168, R4 ;  /* 0x000000a8a404723c */ /* 0x042ff60000001804 */
[----:B------:R-:W-:Y:S01]  /*75e0*/  @!UPT UIADD3 URZ, URZ, URZ, URZ ;  /* 0x0000003f3f3ff290 */ /* 0x000fe2000fffe03f */
[C---:B------:R-:W-:Y:S01]  /*75f0*/  @P5 LEA R185, P5, R189.reuse, c[0x0][0x1c8], 0x1 ;  /* 0x00007200bdb95a11 */ /* 0x040fe200078a08ff */
[C---:B------:R-:W-:Y:S08]  /*7600*/  HMMA.16816.F32 R8, R164.reuse, R170, R8 ;  /* 0x000000aaa408723c */ /* 0x040ff00000001808 */
[C---:B------:R-:W-:Y:S04]  /*7610*/  HMMA.16816.F32 R12, R164.reuse, R172, R12 ;  /* 0x000000aca40c723c */ /* 0x040fe8000000180c */
[----:B------:R-:W-:Y:S01]  /*7620*/  @P0 LEA.HI.X R0, R189, c[0x0][0x1cc], R0, 0x1, P5 ;  /* 0x00007300bd000a11 */ /* 0x000fe200028f0c00 */
[----:B--2---:R-:W-:Y:S01]  /*7630*/  IMAD.MOV.U32 R193, RZ, RZ, R233 ;  /* 0x000000ffffc17224 */ /* 0x004fe200078e00e9 */
[----:B------:R-:W-:Y:S02]  /*7640*/  PLOP3.LUT P5, PT, PT, PT, UP3, 0x80, 0x0 ;  /* 0x000000000000781c */ /* 0x000fe40003faf038 */
[----:B------:R-:W-:Y:S01]  /*7650*/  PLOP3.LUT P0, PT, PT, PT, UP3, 0x80, 0x0 ;  /* 0x000000000000781c */ /* 0x000fe20003f0f038 */
[C---:B------:R-:W-:Y:S01]  /*7660*/  HMMA.16816.F32 R16, R164.reuse, R174, R16 ;  /* 0x000000aea410723c */ /* 0x040fe20000001810 */
[----:B------:R-:W-:Y:S07]  /*7670*/  PLOP3.LUT P0, PT, PT, PT, UP3, 0x80, 0x0 ;  /* 0x000000000000781c */ /* 0x000fee0003f0f038 */
[C---:B------:R-:W-:Y:S02]  /*7680*/  HMMA.16816.F32 R20, R164.reuse, R176, R20 ;  /* 0x000000b0a414723c */ /* 0x040fe40000001814 */
[----:B------:R1:W-:Y:S01]  /*7690*/  @P5 LDGSTS.E.BYPASS.LTC128B.128 [R231+0xa100], [R194.64], !P3 ;  /* 0x0a100000c2e75fae */ /* 0x0003e2000d901d52 */
[----:B------:R-:W-:Y:S02]  /*76a0*/  PLOP3.LUT P5, PT, PT, PT, UP3, 0x80, 0x0 ;  /* 0x000000000000781c */ /* 0x000fe40003faf038 */
[----:B------:R-:W-:Y:S02]  /*76b0*/  PLOP3.LUT P5, PT, PT, PT, UP3, 0x80, 0x0 ;  /* 0x000000000000781c */ /* 0x000fe40003faf038 */
[----:B------:R2:W-:Y:S01]  /*76c0*/  @P6 LDGSTS.E.BYPASS.LTC128B.128 [R231+0xc100], [R198.64], !P2 ;  /* 0x0c100000c6e76fae */ /* 0x0005e2000d101d52 */
[----:B------:R-:W-:Y:S01]  /*76d0*/  PLOP3.LUT P6, PT, PT, PT, UP3, 0x80, 0x0 ;  /* 0x000000000000781c */ /* 0x000fe20003fcf038 */
[C---:B------:R-:W-:Y:S03]  /*76e0*/  HMMA.16816.F32 R24, R164.reuse, R178, R24 ;  /* 0x000000b2a418723c */ /* 0x040fe60000001818 */
[----:B------:R2:W-:Y:S01]  /*76f0*/  @P0 LDGSTS.E.BYPASS.LTC128B.128 [R231+0xe100], [R202.64], !P1 ;  /* 0x0e100000cae70fae */ /* 0x0005e2000c901d52 */
[----:B------:R-:W-:Y:S02]  /*7700*/  PLOP3.LUT P0, PT, PT, PT, UP3, 0x80, 0x0 ;  /* 0x000000000000781c */ /* 0x000fe40003f0f038 */
[----:B------:R-:W-:Y:S02]  /*7710*/  PLOP3.LUT P0, PT, PT, PT, UP3, 0x80, 0x0 ;  /* 0x000000000000781c */ /* 0x000fe40003f0f038 */
[----:B------:R-:W-:Y:S01]  /*7720*/  PLOP3.LUT P0, PT, PT, PT, UP3, 0x80, 0x0 ;  /* 0x000000000000781c */ /* 0x000fe20003f0f038 */
[C---:B------:R-:W-:Y:S03]  /*7730*/  HMMA.16816.F32 R28, R164.reuse, R180, R28 ;  /* 0x000000b4a41c723c */ /* 0x040fe6000000181c */
[----:B------:R-:W-:Y:S01]  /*7740*/  @P6 IMAD.MOV.U32 R200, RZ, RZ, R197 ;  /* 0x000000ffffc86224 */ /* 0x000fe200078e00c5 */
[----:B------:R-:W-:Y:S04]  /*7750*/  PLOP3.LUT P6, PT, PT, PT, UP3, 0x80, 0x0 ;  /* 0x000000000000781c */ /* 0x000fe80003fcf038 */
[----:B------:R2:W-:Y:S01]  /*7760*/  @P5 LDGSTS.E.BYPASS.LTC128B.128 [R231+0x9100], [R200.64], !P4 ;  /* 0x09100000c8e75fae */ /* 0x0005e2000e101d52 */
[----:B------:R-:W-:Y:S01]  /*7770*/  PLOP3.LUT P5, PT, PT, PT, UP2, 0x80, 0x0 ;  /* 0x000000000000781c */ /* 0x000fe20003faf028 */
[----:B------:R-:W-:Y:S07]  /*7780*/  HMMA.16816.F32 R32, R164, R182, R32 ;  /* 0x000000b6a420723c */ /* 0x000fee0000001820 */
[----:B------:R3:W-:Y:S01]  /*7790*/  @P6 LDGSTS.E.BYPASS.LTC128B.128 [R231+0xb100], [R186.64], !P3 ;  /* 0x0b100000bae76fae */ /* 0x0007e2000d901d52 */
[----:B------:R-:W-:Y:S04]  /*77a0*/  PLOP3.LUT P6, PT, PT, PT, UP3, 0x80, 0x0 ;  /* 0x000000000000781c */ /* 0x000fe80003fcf038 */
[----:B------:R-:W-:Y:S01]  /*77b0*/  @P5 IMAD.MOV.U32 R193, RZ, RZ, R245 ;  /* 0x000000ffffc15224 */ /* 0x000fe200078e00f5 */
[----:B------:R-:W-:Y:S04]  /*77c0*/  PLOP3.LUT P5, PT, PT, PT, UP3, 0x80, 0x0 ;  /* 0x000000000000781c */ /* 0x000fe80003faf038 */
[----:B-1----:R-:W1:Y:S05]  /*77d0*/  SHFL.IDX PT, R194, R193, RZ, 0x1c1f ;  /* 0x001c1fffc1c27589 */ /* 0x002e6a00000e0000 */
[----:B------:R4:W-:Y:S04]  /*77e0*/  @P6 LDGSTS.E.BYPASS.LTC128B.128 [R231+0xd100], [R190.64], !P2 ;  /* 0x0d100000bee76fae */ /* 0x0009e8000d101d52 */
[----:B----4-:R-:W-:Y:S02]  /*77f0*/  @P5 IMAD.MOV.U32 R190, RZ, RZ, R185 ;  /* 0x000000ffffbe5224 */ /* 0x010fe400078e00b9 */
[----:B------:R-:W-:Y:S02]  /*7800*/  @P5 IMAD.MOV.U32 R191, RZ, RZ, R0 ;  /* 0x000000ffffbf5224 */ /* 0x000fe400078e0000 */
[----:B------:R-:W-:Y:S02]  /*7810*/  IMAD.U32 R0, RZ, RZ, UR20 ;  /* 0x00000014ff007e24 */ /* 0x000fe4000f8e00ff */
[----:B------:R-:W-:Y:S01]  /*7820*/  IMAD.U32 R185, RZ, RZ, UR16 ;  /* 0x00000010ffb97e24 */ /* 0x000fe2000f8e00ff */
[----:B------:R4:W-:Y:S01]  /*7830*/  @P0 LDGSTS.E.BYPASS.LTC128B.128 [R231+0xf100], [R190.64], !P1 ;  /* 0x0f100000bee70fae */ /* 0x0009e2000c901d52 */
[----:B------:R-:W-:Y:S02]  /*7840*/  PLOP3.LUT P0, PT, PT, PT, UP1, 0x40, 0x0 ;  /* 0x000000000000781c */ /* 0x000fe40003f0e818 */
[----:B---3--:R-:W-:Y:S02]  /*7850*/  IADD3 R186, -R240, 0x1, -R0 ;  /* 0x00000001f0ba7810 */ /* 0x008fe40007ffe900 */
[----:B------:R-:W0:Y:S02]  /*7860*/  LDGDEPBAR ;  /* 0x00000000000079af */ /* 0x000e240000000000 */
[----:B------:R-:W-:Y:S04]  /*7870*/  IADD3 R185, -R185, UR9, R186 ;  /* 0x00000009b9b97c10 */ /* 0x000fe8000fffe1ba */
[C---:B------:R-:W-:Y:S02]  /*7880*/  IADD3 R187, R185.reuse, c[0x0][0x328], RZ ;  /* 0x0000ca00b9bb7a10 */ /* 0x040fe40007ffe0ff */
[----:B------:R-:W-:Y:S03]  /*7890*/  IADD3 R185, R185, UR15, RZ ;  /* 0x0000000fb9b97c10 */ /* 0x000fe6000fffe0ff */
[--C-:B-1----:R-:W-:Y:S02]  /*78a0*/  IMAD.IADD R195, R187, 0x1, R194.reuse ;  /* 0x00000001bbc37824 */ /* 0x102fe400078e02c2 */
[----:B----4-:R-:W-:Y:S01]  /*78b0*/  IMAD.IADD R191, R185, 0x1, R194 ;  /* 0x00000001b9bf7824 */ /* 0x010fe200078e02c2 */
        /* <DEDUP_REMOVED lines=15> */
.L_x_2493:
[----:B------:R-:W-:Y:S04]  /*79b0*/  MOV R164, c[0x0][0x32c] ;  /* 0x0000cb0000a47a02 */ /* 0x000fe80000000f00 */
[----:B------:R-:W-:Y:S11]  /*79c0*/  ISETP.NE.AND P0, PT, R164, 0x1, PT ;  /* 0x00000001a400780c */ /* 0x000ff60003f05270 */
[----:B------:R-:W-:Y:S02]  /*79d0*/  @!UPT UIADD3 URZ, URZ, URZ, URZ ;  /* 0x0000003f3f3ff290 */ /* 0x000fe4000fffe03f */
[----:B------:R-:W-:Y:S05]  /*79e0*/  @P0 IMAD.HI.U32 R164, R165, c[0x0][0x330], RZ ;  /* 0x0000cc00a5a40a27 */ /* 0x000fea00078e00ff */
[----:B------:R-:W-:Y:S02]  /*79f0*/  @P0 SHF.R.U32.HI R165, RZ, c[0x0][0x334], R164 ;  /* 0x0000cd00ffa50a19 */ /* 0x000fe400000116a4 */
.L_x_2494:
[----:B------:R-:W-:Y:S05]  /*7a00*/  BSYNC B0 ;  /* 0x0000000000007941 */ /* 0x000fea0003800000 */
.L_x_2492:
[----:B------:R-:W-:Y:S04]  /*7a10*/  IMAD R165, R165, c[0x0][0x32c], -R0 ;  /* 0x0000cb00a5a57a24 */ /* 0x000fe800078e0a00 */
[----:B------:R-:W-:Y:S05]  /*7a20*/  IMAD.IADD R166, R165, 0x1, -R240 ;  /* 0x00000001a5a67824 */ /* 0x000fea00078e0af0 */
[----:B------:R-:W-:Y:S02]  /*7a30*/  IADD3 R164, R166, c[0x0][0x32c], RZ ;  /* 0x0000cb00a6a47a10 */ /* 0x000fe40007ffe0ff */
[----:B------:R-:W-:Y:S02]  /*7a40*/  IMNMX R191, R191, R166, !PT ;  /* 0x000000a6bfbf7217 */ /* 0x000fe40007800200 */
[----:B------:R-:W-:Y:S02]  /*7a50*/  IMNMX R195, R195, R164, PT ;  /* 0x000000a4c3c37217 */ /* 0x000fe40003800200 */
.L_x_2491:
[----:B--2---:R-:W-:Y:S06]  /*7a60*/  UISETP.GT.AND UP0, UPT, UR14, -0x1, UPT ;  /* 0xffffffff0e00788c */ /* 0x004fec000bf04270 */
[----:B------:R-:W-:Y:S02]  /*7a70*/  PLOP3.LUT P0, PT, PT, PT, UP0, 0x80, 0x0 ;  /* 0x000000000000781c */ /* 0x000fe40003f0f008 */
[----:B------:R-:W-:Y:S02]  /*7a80*/  PLOP3.LUT P6, PT, PT, PT, UP0, 0x80, 0x0 ;  /* 0x000000000000781c */ /* 0x000fe40003fcf008 */
[C---:B------:R-:W-:Y:S02]  /*7a90*/  ISETP.GT.AND P0, PT, R191.reuse, RZ, P0 ;  /* 0x000000ffbf00720c */ /* 0x040fe40000704270 */
[----:B------:R-:W-:Y:S02]  /*7aa0*/  ISETP.GT.AND P6, PT, R191, 0x8, P6 ;  /* 0x00000008bf00780c */ /* 0x000fe400037c4270 */
[----:B------:R-:W-:Y:S02]  /*7ab0*/  ISETP.LT.OR P5, PT, R195, 0x1, P0 ;  /* 0x00000001c300780c */ /* 0x000fe400007a1670 */
[----:B------:R-:W-:Y:S02]  /*7ac0*/  PLOP3.LUT P0, PT, PT, PT, UP0, 0x80, 0x0 ;  /* 0x000000000000781c */ /* 0x000fe40003f0f008 */
[----:B------:R-:W-:Y:S02]  /*7ad0*/  FSEL R170, R4, -INF , !P5 ;  /* 0xff80000004aa7808 */ /* 0x000fe40006800000 */
[----:B------:R-:W-:Y:S01]  /*7ae0*/  ISETP.GT.AND P0, PT, R191, 0x1, P0 ;  /* 0x00000001bf00780c */ /* 0x000fe20000704270 */
[----:B------:R-:W1:Y:S01]  /*7af0*/  SHFL.IDX PT, R4, R193, 0x1, 0x1c1f ;  /* 0x003c1f00c1047f89 */ /* 0x000e6200000e0000 */
        /* <DEDUP_REMOVED lines=11> */
[----:B------:R-:W-:Y:S01]  /*7bb0*/  PLOP3.LUT P0, PT, PT, PT, UP0, 0x80, 0x0 ;  /* 0x000000000000781c */ /* 0x000fe20003f0f008 */
[--C-:B-1----:R-:W-:Y:S01]  /*7bc0*/  IMAD.IADD R187, R187, 0x1, R4.reuse ;  /* 0x00000001bbbb7824 */ /* 0x102fe200078e0204 */
[----:B------:R-:W-:Y:S01]  /*7bd0*/  PLOP3.LUT P6, PT, PT, PT, UP0, 0x80, 0x0 ;  /* 0x000000000000781c */ /* 0x000fe20003fcf008 */
[----:B------:R-:W-:Y:S01]  /*7be0*/  IMAD.IADD R185, R185, 0x1, R4 ;  /* 0x00000001b9b97824 */ /* 0x000fe200078e0204 */
        /* <DEDUP_REMOVED lines=59> */
.L_x_2497:
[----:B------:R-:W-:Y:S04]  /*7fa0*/  MOV R4, c[0x0][0x32c] ;  /* 0x0000cb0000047a02 */ /* 0x000fe80000000f00 */
[----:B------:R-:W-:Y:S11]  /*7fb0*/  ISETP.NE.AND P0, PT, R4, 0x1, PT ;  /* 0x000000010400780c */ /* 0x000ff60003f05270 */
[----:B------:R-:W-:Y:S02]  /*7fc0*/  @!UPT UIADD3 URZ, URZ, URZ, URZ ;  /* 0x0000003f3f3ff290 */ /* 0x000fe4000fffe03f */
[----:B------:R-:W-:Y:S05]  /*7fd0*/  @P0 IMAD.HI.U32 R4, R5, c[0x0][0x330], RZ ;  /* 0x0000cc0005040a27 */ /* 0x000fea00078e00ff */
[----:B------:R-:W-:Y:S02]  /*7fe0*/  @P0 SHF.R.U32.HI R5, RZ, c[0x0][0x334], R4 ;  /* 0x0000cd00ff050a19 */ /* 0x000fe40000011604 */
.L_x_2498:
[----:B------:R-:W-:Y:S05]  /*7ff0*/  BSYNC B0 ;  /* 0x0000000000007941 */ /* 0x000fea0003800000 */
.L_x_2496:
[----:B------:R-:W-:Y:S04]  /*8000*/  IMAD R0, R5, c[0x0][0x32c], -R0 ;  /* 0x0000cb0005007a24 */ /* 0x000fe800078e0a00 */
[----:B------:R-:W-:Y:S05]  /*8010*/  IMAD.IADD R4, R0, 0x1, -R240 ;  /* 0x0000000100047824 */ /* 0x000fea00078e0af0 */
[----:B------:R-:W-:Y:S02]  /*8020*/  IADD3 R0, R4, c[0x0][0x32c], RZ ;  /* 0x0000cb0004007a10 */ /* 0x000fe40007ffe0ff */
[----:B------:R-:W-:Y:S02]  /*8030*/  IMNMX R185, R185, R4, !PT ;  /* 0x00000004b9b97217 */ /* 0x000fe40007800200 */
[----:B------:R-:W-:Y:S02]  /*8040*/  IMNMX R187, R187, R0, PT ;  /* 0x00000000bbbb7217 */ /* 0x000fe40003800200 */
.L_x_2495:
[----:B------:R-:W-:Y:S02]  /*8050*/  FMNMX.FTZ R5, R170, R3, !PT ;  /* 0x00000003aa057209 */ /* 0x000fe40007810000 */
        /* <DEDUP_REMOVED lines=9> */
[----:B------:R-:W-:Y:S02]  /*80f0*/  FMNMX.FTZ R5, R189, R0, !PT ;  /* 0x00000000bd057209 */ /* 0x000fe40007810000 */
[----:B------:R-:W-:Y:S02]  /*8100*/  ISETP.LT.OR P0, PT, R187, 0x2, P0 ;  /* 0x00000002bb00780c */ /* 0x000fe40000701670 */
[----:B------:R-:W-:Y:S02]  /*8110*/  FMNMX.FTZ R5, R188, R5, !PT ;  /* 0x00000005bc057209 */ /* 0x000fe40007810000 */
[----:B------:R-:W-:Y:S02]  /*8120*/  FSEL R17, R6, -INF , !P5 ;  /* 0xff80000006117808 */ /* 0x000fe40006800000 */
[----:B------:R-:W-:Y:S02]  /*8130*/  FMNMX.FTZ R5, R190, R5, !PT ;  /* 0x00000005be057209 */ /* 0x000fe40007810000 */
[----:B------:R-:W-:Y:S02]  /*8140*/  PLOP3.LUT P6, PT, PT, PT, UP0, 0x80, 0x0 ;  /* 0x000000000000781c */ /* 0x000fe40003fcf008 */
[----:B------:R-:W-:Y:S02]  /*8150*/  PLOP3.LUT P5, PT, PT, PT, UP0, 0x80, 0x0 ;  /* 0x000000000000781c */ /* 0x000fe40003faf008 */
[----:B------:R-:W-:Y:S02]  /*8160*/  FMNMX.FTZ R5, R200, R5, !PT ;  /* 0x00000005c8057209 */ /* 0x000fe40007810000 */
[----:B------:R-:W-:Y:S02]  /*8170*/  FSEL R13, R7, -INF , !P0 ;  /* 0xff800000070d7808 */ /* 0x000fe40004000000 */
[C---:B------:R-:W-:Y:S02]  /*8180*/  ISETP.GT.AND P6, PT, R185.reuse, 0x8, P6 ;  /* 0x00000008b900780c */ /* 0x040fe400037c4270 */
[----:B------:R-:W-:Y:S02]  /*8190*/  ISETP.GT.AND P5, PT, R185, 0x9, P5 ;  /* 0x00000009b900780c */ /* 0x000fe40002fa4270 */
[----:B------:R-:W-:Y:S02]  /*81a0*/  PLOP3.LUT P0, PT, PT, PT, UP0, 0x80, 0x0 ;  /* 0x000000000000781c */ /* 0x000fe40003f0f008 */
[----:B------:R-:W-:Y:S02]  /*81b0*/  FMNMX.FTZ R5, R198, R5, !PT ;  /* 0x00000005c6057209 */ /* 0x000fe40007810000 */
[----:B------:R-:W-:Y:S02]  /*81c0*/  FMNMX.FTZ R0, R17, R2, !PT ;  /* 0x0000000211007209 */ /* 0x000fe40007810000 */
[C---:B------:R-:W-:Y:S02]  /*81d0*/  ISETP.LT.OR P6, PT, R187.reuse, 0x9, P6 ;  /* 0x00000009bb00780c */ /* 0x040fe400037c1670 */
[----:B------:R-:W-:Y:S02]  /*81e0*/  ISETP.LT.OR P5, PT, R187, 0xa, P5 ;  /* 0x0000000abb00780c */ /* 0x000fe40002fa1670 */
[----:B------:R-:W-:Y:S02]  /*81f0*/  ISETP.GT.AND P0, PT, R185, 0x10, P0 ;  /* 0x00000010b900780c */ /* 0x000fe40000704270 */
[----:B------:R-:W-:Y:S02]  /*8200*/  FMNMX.FTZ R5, R196, R5, !PT ;  /* 0x00000005c4057209 */ /* 0x000fe40007810000 */
[----:B------:R-:W-:Y:S02]  /*8210*/  FMNMX.FTZ R0, R13, R0, !PT ;  /* 0x000000000d007209 */ /* 0x000fe40007810000 */
[----:B------:R-:W-:Y:S02]  /*8220*/  FSEL R9, R10, -INF , !P6 ;  /* 0xff8000000a097808 */ /* 0x000fe40007000000 */
[----:B------:R-:W-:Y:S02]  /*8230*/  FSEL R11, R11, -INF , !P5 ;  /* 0xff8000000b0b7808 */ /* 0x000fe40006800000 */
[----:B------:R-:W-:Y:S02]  /*8240*/  ISETP.LT.OR P0, PT, R187, 0x11, P0 ;  /* 0x00000011bb00780c */ /* 0x000fe40000701670 */
[----:B------:R-:W-:Y:S02]  /*8250*/  PLOP3.LUT P6, PT, PT, PT, UP0, 0x80, 0x0 ;  /* 0x000000000000781c */ /* 0x000fe40003fcf008 */
[----:B------:R-:W-:Y:S02]  /*8260*/  PLOP3.LUT P5, PT, PT, PT, UP0, 0x80, 0x0 ;  /* 0x000000000000781c */ /* 0x000fe40003faf008 */
[----:B------:R-:W-:Y:S02]  /*8270*/  FMNMX.FTZ R4, R194, R5, !PT ;  /* 0x00000005c2047209 */ /* 0x000fe40007810000 */
[----:B------:R-:W-:Y:S02]  /*8280*/  FSEL R202, R14, -INF , !P0 ;  /* 0xff8000000eca7808 */ /* 0x000fe40004000000 */
[----:B------:R-:W-:Y:S02]  /*8290*/  FMNMX.FTZ R0, R9, R0, !PT ;  /* 0x0000000009007209 */ /* 0x000fe40007810000 */
[C---:B------:R-:W-:Y:S02]  /*82a0*/  ISETP.GT.AND P6, PT, R185.reuse, 0x11, P6 ;  /* 0x00000011b900780c */ /* 0x040fe400037c4270 */
[----:B------:R-:W-:Y:S02]  /*82b0*/  ISETP.GT.AND P5, PT, R185, 0x18, P5 ;  /* 0x00000018b900780c */ /* 0x000fe40002fa4270 */
[----:B------:R-:W-:Y:S02]  /*82c0*/  PLOP3.LUT P0, PT, PT, PT, UP0, 0x80, 0x0 ;  /* 0x000000000000781c */ /* 0x000fe40003f0f008 */
[----:B------:R-:W-:Y:S02]  /*82d0*/  FMNMX.FTZ R5, R179, R4, !PT ;  /* 0x00000004b3057209 */ /* 0x000fe40007810000 */
[----:B------:R-:W-:Y:S02]  /*82e0*/  FMNMX.FTZ R7, R11, R0, !PT ;  /* 0x000000000b077209 */ /* 0x000fe40007810000 */
[----:B------:R-:W-:Y:S02]  /*82f0*/  ISETP.GT.AND P0, PT, R185, 0x19, P0 ;  /* 0x00000019b900780c */ /* 0x000fe40000704270 */
[C---:B------:R-:W-:Y:S02]  /*8300*/  ISETP.LT.OR P5, PT, R187.reuse, 0x19, P5 ;  /* 0x00000019bb00780c */ /* 0x040fe40002fa1670 */
[C---:B------:R-:W-:Y:S02]  /*8310*/  ISETP.LT.OR P6, PT, R187.reuse, 0x12, P6 ;  /* 0x00000012bb00780c */ /* 0x040fe400037c1670 */
[----:B------:R-:W-:Y:S02]  /*8320*/  FMNMX.FTZ R5, R178, R5, !PT ;  /* 0x00000005b2057209 */ /* 0x000fe40007810000 */
[----:B------:R-:W-:Y:S02]  /*8330*/  FSEL R192, R18, -INF , !P5 ;  /* 0xff80000012c07808 */ /* 0x000fe40006800000 */
[----:B------:R-:W-:Y:S02]  /*8340*/  ISETP.LT.OR P0, PT, R187, 0x1a, P0 ;  /* 0x0000001abb00780c */ /* 0x000fe40000701670 */
[----:B------:R-:W-:Y:S02]  /*8350*/  FSEL R193, R15, -INF , !P6 ;  /* 0xff8000000fc17808 */ /* 0x000fe40007000000 */
[----:B------:R-:W-:Y:S02]  /*8360*/  FMNMX.FTZ R0, R202, R7, !PT ;  /* 0x00000007ca007209 */ /* 0x000fe40007810000 */
[----:B------:R-:W-:Y:S02]  /*8370*/  PLOP3.LUT P5, PT, PT, PT, UP0, 0x80, 0x0 ;  /* 0x000000000000781c */ /* 0x000fe40003faf008 */
[----:B------:R-:W-:Y:S02]  /*8380*/  FMNMX.FTZ R15, R176, R5, !PT ;  /* 0x00000005b00f7209 */ /* 0x000fe40007810000 */
[----:B------:R-:W-:Y:S02]  /*8390*/  FSEL R195, R19, -INF , !P0 ;  /* 0xff80000013c37808 */ /* 0x000fe40004000000 */
[----:B------:R-:W-:Y:S02]  /*83a0*/  ISETP.GT.AND P5, PT, R185, 0x20, P5 ;  /* 0x00000020b900780c */ /* 0x000fe40002fa4270 */
[----:B------:R-:W-:Y:S02]  /*83b0*/  FMNMX.FTZ R7, R193, R0, !PT ;  /* 0x00000000c1077209 */ /* 0x000fe40007810000 */
[----:B------:R-:W-:Y:S02]  /*83c0*/  PLOP3.LUT P0, PT, PT, PT, UP0, 0x80, 0x0 ;  /* 0x000000000000781c */ /* 0x000fe40003f0f008 */
[----:B------:R-:W-:Y:S02]  /*83d0*/  FMNMX.FTZ R5, R174, R15, !PT ;  /* 0x0000000fae057209 */ /* 0x000fe40007810000 */
[----:B------:R-:W-:Y:S02]  /*83e0*/  ISETP.LT.OR P5, PT, R187, 0x21, P5 ;  /* 0x00000021bb00780c */ /* 0x000fe40002fa1670 */
[----:B------:R-:W-:Y:S01]  /*83f0*/  ISETP.GT.AND P0, PT, R185, 0x21, P0 ;  /* 0x00000021b900780c */ /* 0x000fe20000704270 */
[----:B------:R-:W1:Y:S01]  /*8400*/  SHFL.BFLY PT, R0, R5, 0x2, 0x1f ;  /* 0x0c401f0005007f89 */ /* 0x000e6200000e0000 */
[----:B------:R-:W-:Y:S02]  /*8410*/  FMNMX.FTZ R4, R192, R7, !PT ;  /* 0x00000007c0047209 */ /* 0x000fe40007810000 */
[----:B------:R-:W-:Y:S02]  /*8420*/  PLOP3.LUT P6, PT, PT, PT, UP0, 0x80, 0x0 ;  /* 0x000000000000781c */ /* 0x000fe40003fcf008 */
[----:B------:R-:W-:Y:S02]  /*8430*/  FSEL R203, R22, -INF , !P5 ;  /* 0xff80000016cb7808 */ /* 0x000fe40006800000 */
[----:B------:R-:W-:Y:S02]  /*8440*/  ISETP.LT.OR P0, PT, R187, 0x22, P0 ;  /* 0x00000022bb00780c */ /* 0x000fe40000701670 */
[----:B------:R-:W-:Y:S02]  /*8450*/  ISETP.GT.AND P6, PT, R185, 0x28, P6 ;  /* 0x00000028b900780c */ /* 0x000fe400037c4270 */
[----:B------:R-:W-:Y:S02]  /*8460*/  FMNMX.FTZ R4, R195, R4, !PT ;  /* 0x00000004c3047209 */ /* 0x000fe40007810000 */
[----:B------:R-:W-:Y:S02]  /*8470*/  PLOP3.LUT P5, PT, PT, PT, UP0, 0x80, 0x0 ;  /* 0x000000000000781c */ /* 0x000fe40003faf008 */
[----:B------:R-:W-:Y:S02]  /*8480*/  FSEL R201, R23, -INF , !P0 ;  /* 0xff80000017c97808 */ /* 0x000fe40004000000 */
[----:B------:R-:W-:Y:S01]  /*8490*/  FMNMX.FTZ R4, R203, R4, !PT ;  /* 0x00000004cb047209 */ /* 0x000fe20007810000 */
[----:B------:R-:W-:Y:S01]  /*84a0*/  LDSM.16.MT88.4 R20, [R222+0x100] ;  /* 0x00010000de14783b */ /* 0x000fe20000004200 */
[----:B------:R-:W-:Y:S02]  /*84b0*/  ISETP.GT.AND P5, PT, R185, 0x29, P5 ;  /* 0x00000029b900780c */ /* 0x000fe40002fa4270 */
[C---:B------:R-:W-:Y:S02]  /*84c0*/  ISETP.LT.OR P6, PT, R187.reuse, 0x29, P6 ;  /* 0x00000029bb00780c */ /* 0x040fe400037c1670 */
[----:B------:R-:W-:Y:S02]  /*84d0*/  PLOP3.LUT P0, PT, PT, PT, UP0, 0x80, 0x0 ;  /* 0x000000000000781c */ /* 0x000fe40003f0f008 */
[----:B------:R-:W-:Y:S02]  /*84e0*/  FSEL R199, R26, -INF , !P6 ;  /* 0xff8000001ac77808 */ /* 0x000fe40007000000 */
[----:B------:R-:W-:Y:S02]  /*84f0*/  ISETP.LT.OR P5, PT, R187, 0x2a, P5 ;  /* 0x0000002abb00780c */ /* 0x000fe40002fa1670 */
[----:B------:R-:W-:Y:S02]  /*8500*/  ISETP.GT.AND P0, PT, R185, 0x30, P0 ;  /* 0x00000030b900780c */ /* 0x000fe40000704270 */
        /* <DEDUP_REMOVED lines=11> */
[----:B------:R-:W-:Y:S01]  /*85c0*/  PLOP3.LUT P0, PT, PT, PT, UP0, 0x80, 0x0 ;  /* 0x000000000000781c */ /* 0x000fe20003f0f008 */
[----:B------:R-:W-:Y:S01]  /*85d0*/  UISETP.GT.AND UP0, UPT, UR14, UR17, UPT ;  /* 0x000000110e00728c */ /* 0x000fe2000bf04270 */
[----:B------:R-:W-:Y:S01]  /*85e0*/  FSEL R175, R31, -INF , !P6 ;  /* 0xff8000001faf7808 */ /* 0x000fe20007000000 */
[----:B------:R-:W-:Y:S01]  /*85f0*/  UIADD3 UR14, UR14, -0x1, URZ ;  /* 0xffffffff0e0e7890 */ /* 0x000fe2000fffe03f */
[----:B------:R-:W-:Y:S01]  /*8600*/  ISETP.LT.OR P5, PT, R187, 0x39, P5 ;  /* 0x00000039bb00780c */ /* 0x000fe20002fa1670 */
[----:B------:R-:W-:Y:S01]  /*8610*/  LDSM.16.MT88.4 R28, [R221+0x100] ;  /* 0x00010000dd1c783b */ /* 0x000fe20000004200 */
[----:B------:R-:W-:Y:S02]  /*8620*/  FMNMX.FTZ R4, R177, R4, !PT ;  /* 0x00000004b1047209 */ /* 0x000fe40007810000 */
        /* <DEDUP_REMOVED lines=34> */
[----:B------:R-:W-:Y:S01]  /*8850*/  FMUL.FTZ R172, R164, c[0x0][0x2d0] ;  /* 0x0000b400a4ac7a20 */ /* 0x000fe20000410000 */
[----:B------:R-:W1:Y:S01]  /*8860*/  MUFU.EX2 R167, R167 ;  /* 0x000000a700a77308 */ /* 0x000e620000000800 */
[--C-:B------:R-:W-:Y:S01]  /*8870*/  FFMA.FTZ R198, R198, c[0x0][0x2d0], -R187.reuse ;  /* 0x0000b400c6c67a23 */ /* 0x100fe200000108bb */
[----:B------:R-:W-:Y:S01]  /*8880*/  FSEL R5, R164, RZ, P0 ;  /* 0x000000ffa4057208 */ /* 0x000fe20000000000 */
[--C-:B------:R-:W-:Y:S01]  /*8890*/  FFMA.FTZ R196, R196, c[0x0][0x2d0], -R187.reuse ;  /* 0x0000b400c4c47a23 */ /* 0x100fe200000108bb */
[----:B------:R-:W-:Y:S01]  /*88a0*/  FSEL R172, R172, RZ, P0 ;  /* 0x000000ffacac7208 */ /* 0x000fe20000000000 */
[--C-:B------:R-:W-:Y:S01]  /*88b0*/  FFMA.FTZ R194, R194, c[0x0][0x2d0], -R187.reuse ;  /* 0x0000b400c2c27a23 */ /* 0x100fe200000108bb */
        /* <DEDUP_REMOVED lines=23> */
[--C-:B------:R-:W-:Y:S02]  /*8a30*/  FFMA.FTZ R177, R177, c[0x0][0x2d0], -R172.reuse ;  /* 0x0000b400b1b17a23 */ /* 0x100fe400000108ac */
[--C-:B------:R-:W-:Y:S01]  /*8a40*/  FFMA.FTZ R175, R175, c[0x0][0x2d0], -R172.reuse ;  /* 0x0000b400afaf7a23 */ /* 0x100fe200000108ac */
        /* <DEDUP_REMOVED lines=9> */
[C---:B------:R-:W-:Y:S01]  /*8ae0*/  FMUL.FTZ R10, R2.reuse, R158 ;  /* 0x0000009e020a7220 */ /* 0x040fe20000410000 */
[----:B------:R-:W-:Y:S01]  /*8af0*/  MUFU.EX2 R183, R183 ;  /* 0x000000b700b77308 */ /* 0x000fe20000000800 */
[C---:B------:R-:W-:Y:S01]  /*8b00*/  FMUL.FTZ R11, R2.reuse, R159 ;  /* 0x0000009f020b7220 */ /* 0x040fe20000410000 */
[----:B------:R-:W-:Y:S01]  /*8b10*/  LDSM.16.MT88.4 R160, [R222+0x4900] ;  /* 0x00490000dea0783b */ /* 0x000fe20000004200 */
[C---:B------:R-:W-:Y:S02]  /*8b20*/  FMUL.FTZ R18, R2.reuse, R138 ;  /* 0x0000008a02127220 */ /* 0x040fe40000410000 */
[C---:B------:R-:W-:Y:S02]  /*8b30*/  FMUL.FTZ R19, R2.reuse, R139 ;  /* 0x0000008b02137220 */ /* 0x040fe40000410000 */
[C---:B------:R-:W-:Y:S02]  /*8b40*/  FMUL.FTZ R26, R2.reuse, R146 ;  /* 0x00000092021a7220 */ /* 0x040fe40000410000 */
[C---:B------:R-:W-:Y:S01]  /*8b50*/  FMUL.FTZ R27, R2.reuse, R147 ;  /* 0x00000093021b7220 */ /* 0x040fe20000410000 */
[----:B------:R-:W1:Y:S01]  /*8b60*/  MUFU.EX2 R182, R182 ;  /* 0x000000b600b67308 */ /* 0x000e620000000800 */
[----:B------:R-:W-:Y:S01]  /*8b70*/  LDSM.16.MT88.4 R136, [R227+0x2100] ;  /* 0x00210000e388783b */ /* 0x000fe20000004200 */
[----:B------:R-:W-:Y:S01]  /*8b80*/  FMUL.FTZ R34, R2, R154 ;  /* 0x0000009a02227220 */ /* 0x000fe20000410000 */
[----:B--2---:R-:W-:Y:S01]  /*8b90*/  F2FP.PACK_AB R169, R184, R185 ;  /* 0x000000b9b8a9723e */ /* 0x004fe200000000ff */
[C---:B------:R-:W-:Y:S02]  /*8ba0*/  FMUL.FTZ R35, R2.reuse, R155 ;  /* 0x0000009b02237220 */ /* 0x040fe40000410000 */
[C---:B------:R-:W-:Y:S03]  /*8bb0*/  FMUL.FTZ R38, R2.reuse, R38 ;  /* 0x0000002602267220 */ /* 0x040fe60000410000 */
[----:B------:R-:W-:Y:S01]  /*8bc0*/  LDSM.16.MT88.4 R144, [R222+0x900] ;  /* 0x00090000de90783b */ /* 0x000fe20000004200 */
[C---:B------:R-:W-:Y:S01]  /*8bd0*/  FMUL.FTZ R39, R2.reuse, R39 ;  /* 0x0000002702277220 */ /* 0x040fe20000410000 */
[----:B------:R-:W-:Y:S01]  /*8be0*/  MUFU.EX2 R186, R186 ;  /* 0x000000ba00ba7308 */ /* 0x000fe20000000800 */
[C---:B------:R-:W-:Y:S02]  /*8bf0*/  FMUL.FTZ R42, R2.reuse, R42 ;  /* 0x0000002a022a7220 */ /* 0x040fe40000410000 */
[C---:B------:R-:W-:Y:S02]  /*8c00*/  FMUL.FTZ R43, R2.reuse, R43 ;  /* 0x0000002b022b7220 */ /* 0x040fe40000410000 */
[C---:B------:R-:W-:Y:S01]  /*8c10*/  FMUL.FTZ R45, R3.reuse, R45 ;  /* 0x0000002d032d7220 */ /* 0x040fe20000410000 */
[----:B------:R-:W-:Y:S01]  /*8c20*/  LDSM.16.MT88.4 R152, [R227+0x2900] ;  /* 0x00290000e398783b */ /* 0x000fe20000004200 */
[C---:B------:R-:W-:Y:S02]  /*8c30*/  FMUL.FTZ R46, R2.reuse, R46 ;  /* 0x0000002e022e7220 */ /* 0x040fe40000410000 */
[----:B------:R-:W-:Y:S01]  /*8c40*/  FMUL.FTZ R47, R2, R47 ;  /* 0x0000002f022f7220 */ /* 0x000fe20000410000 */
[----:B------:R-:W2:Y:S01]  /*8c50*/  MUFU.EX2 R189, R189 ;  /* 0x000000bd00bd7308 */ /* 0x000ea20000000800 */
[C---:B------:R-:W-:Y:S01]  /*8c60*/  FMUL.FTZ R48, R3.reuse, R48 ;  /* 0x0000003003307220 */ /* 0x040fe20000410000 */
[----:B-1----:R-:W-:Y:S02]  /*8c70*/  F2FP.PACK_AB R171, R182, R183 ;  /* 0x000000b7b6ab723e */ /* 0x002fe400000000ff */
[----:B------:R-:W-:Y:S01]  /*8c80*/  LDSM.16.MT88.4 R156, [R227+0x4900] ;  /* 0x00490000e39c783b */ /* 0x000fe20000004200 */
[C---:B------:R-:W-:Y:S02]  /*8c90*/  FMUL.FTZ R49, R3.reuse, R49 ;  /* 0x0000003103317220 */ /* 0x040fe40000410000 */
[C---:B------:R-:W-:Y:S02]  /*8ca0*/  FMUL.FTZ R50, R2.reuse, R50 ;  /* 0x0000003202327220 */ /* 0x040fe40000410000 */
[C---:B------:R-:W-:Y:S01]  /*8cb0*/  FMUL.FTZ R51, R2.reuse, R51 ;  /* 0x0000003302337220 */ /* 0x040fe20000410000 */
[C---:B---3--:R-:W-:Y:S01]  /*8cc0*/  HMMA.16816.F32 R4, R168.reuse, R12, R4 ;  /* 0x0000000ca804723c */ /* 0x048fe20000001804 */
[----:B------:R-:W-:Y:S04]  /*8cd0*/  MUFU.EX2 R188, R188 ;  /* 0x000000bc00bc7308 */ /* 0x000fe80000000800 */
[C---:B------:R-:W-:Y:S02]  /*8ce0*/  FMUL.FTZ R52, R3.reuse, R52 ;  /* 0x0000003403347220 */ /* 0x040fe40000410000 */
[C---:B------:R-:W-:Y:S01]  /*8cf0*/  FMUL.FTZ R12, R3.reuse, R132 ;  /* 0x00000084030c7220 */ /* 0x040fe20000410000 */
[C---:B------:R-:W-:Y:S03]  /*8d00*/  HMMA.16816.F32 R8, R168.reuse, R14, R8 ;  /* 0x0000000ea808723c */ /* 0x040fe60000001808 */
[----:B------:R-:W-:Y:S01]  /*8d10*/  MUFU.EX2 R191, R191 ;  /* 0x000000bf00bf7308 */ /* 0x000fe20000000800 */
[C---:B------:R-:W-:Y:S02]  /*8d20*/  FMUL.FTZ R13, R3.reuse, R133 ;  /* 0x00000085030d7220 */ /* 0x040fe40000410000 */
[C---:B------:R-:W-:Y:S02]  /*8d30*/  FMUL.FTZ R53, R3.reuse, R53 ;  /* 0x0000003503357220 */ /* 0x040fe40000410000 */
[C---:B------:R-:W-:Y:S04]  /*8d40*/  FMUL.FTZ R14, R2.reuse, R134 ;  /* 0x00000086020e7220 */ /* 0x040fe80000410000 */
[C---:B------:R-:W-:Y:S01]  /*8d50*/  FMUL.FTZ R15, R2.reuse, R135 ;  /* 0x00000087020f7220 */ /* 0x040fe20000410000 */
[----:B------:R-:W-:Y:S01]  /*8d60*/  MUFU.EX2 R200, R200 ;  /* 0x000000c800c87308 */ /* 0x000fe20000000800 */
[----:B------:R-:W1:Y:S01]  /*8d70*/  LDSM.16.MT88.4 R132, [R220+0x100] ;  /* 0x00010000dc84783b */ /* 0x000e620000004200 */
[C---:B------:R-:W-:Y:S02]  /*8d80*/  FMUL.FTZ R54, R2.reuse, R54 ;  /* 0x0000003602367220 */ /* 0x040fe40000410000 */
[C---:B------:R-:W-:Y:S02]  /*8d90*/  FMUL.FTZ R55, R2.reuse, R55 ;  /* 0x0000003702377220 */ /* 0x040fe40000410000 */
[C---:B------:R-:W-:Y:S03]  /*8da0*/  HMMA.16816.F32 R12, R168.reuse, R20, R12 ;  /* 0x00000014a80c723c */ /* 0x040fe6000000180c */
[C---:B------:R-:W-:Y:S01]  /*8db0*/  FMUL.FTZ R56, R3.reuse, R56 ;  /* 0x0000003803387220 */ /* 0x040fe20000410000 */
[----:B------:R-:W-:Y:S01]  /*8dc0*/  MUFU.EX2 R198, R198 ;  /* 0x000000c600c67308 */ /* 0x000fe20000000800 */
[C---:B------:R-:W-:Y:S02]  /*8dd0*/  FMUL.FTZ R57, R3.reuse, R57 ;  /* 0x0000003903397220 */ /* 0x040fe40000410000 */
[C---:B------:R-:W-:Y:S01]  /*8de0*/  FMUL.FTZ R20, R3.reuse, R140 ;  /* 0x0000008c03147220 */ /* 0x040fe20000410000 */
[C---:B------:R-:W-:Y:S04]  /*8df0*/  HMMA.16816.F32 R16, R168.reuse, R22, R16 ;  /* 0x00000016a810723c */ /* 0x040fe80000001810 */
[C---:B------:R-:W-:Y:S02]  /*8e00*/  FMUL.FTZ R21, R3.reuse, R141 ;  /* 0x0000008d03157220 */ /* 0x040fe40000410000 */
[C---:B------:R-:W-:Y:S01]  /*8e10*/  FMUL.FTZ R58, R2.reuse, R58 ;  /* 0x0000003a023a7220 */ /* 0x040fe20000410000 */
[----:B------:R-:W-:Y:S01]  /*8e20*/  MUFU.EX2 R196, R196 ;  /* 0x000000c400c47308 */ /* 0x000fe20000000800 */
[C---:B------:R-:W-:Y:S04]  /*8e30*/  FMUL.FTZ R22, R2.reuse, R142 ;  /* 0x0000008e02167220 */ /* 0x040fe80000410000 */
[C---:B------:R-:W-:Y:S02]  /*8e40*/  FMUL.FTZ R23, R2.reuse, R143 ;  /* 0x0000008f02177220 */ /* 0x040fe40000410000 */
[----:B------:R-:W3:Y:S01]  /*8e50*/  LDSM.16.MT88.4 R140, [R222+0x2100] ;  /* 0x00210000de8c783b */ /* 0x000ee20000004200 */
[C---:B------:R-:W-:Y:S02]  /*8e60*/  FMUL.FTZ R59, R2.reuse, R59 ;  /* 0x0000003b023b7220 */ /* 0x040fe40000410000 */
[C---:B------:R-:W-:Y:S01]  /*8e70*/  FMUL.FTZ R60, R3.reuse, R60 ;  /* 0x0000003c033c7220 */ /* 0x040fe20000410000 */
[----:B------:R-:W-:Y:S01]  /*8e80*/  MUFU.EX2 R194, R194 ;  /* 0x000000c200c27308 */ /* 0x000fe20000000800 */
        /* <DEDUP_REMOVED lines=89> */
[C---:B------:R-:W-:Y:S03]  /*9420*/  FMUL.FTZ R113, R3.reuse, R113 ;  /* 0x0000007103717220 */ /* 0x040fe60000410000 */
[C---:B----4-:R-:W-:Y:S03]  /*9430*/  HMMA.16816.F32 R108, R168.reuse, R136, R108 ;  /* 0x00000088a86c723c */ /* 0x050fe6000000186c */
[C---:B------:R-:W-:Y:S02]  /*9440*/  FMUL.FTZ R114, R2.reuse, R114 ;  /* 0x0000007202727220 */ /* 0x040fe40000410000 */
[C---:B------:R-:W-:Y:S02]  /*9450*/  FMUL.FTZ R115, R2.reuse, R115 ;  /* 0x0000007302737220 */ /* 0x040fe40000410000 */
[C---:B------:R-:W-:Y:S02]  /*9460*/  FMUL.FTZ R116, R3.reuse, R116 ;  /* 0x0000007403747220 */ /* 0x040fe40000410000 */
[----:B------:R-:W-:Y:S03]  /*9470*/  FMUL.FTZ R117, R3, R117 ;  /* 0x0000007503757220 */ /* 0x000fe60000410000 */
[C---:B------:R-:W-:Y:S01]  /*9480*/  HMMA.16816.F32 R112, R168.reuse, R138, R112 ;  /* 0x0000008aa870723c */ /* 0x040fe20000001870 */
[----:B------:R-:W4:Y:S02]  /*9490*/  LDSM.16.MT88.4 R136, [R227+0x900] ;  /* 0x00090000e388783b */ /* 0x000f240000004200 */
[C---:B------:R-:W-:Y:S02]  /*94a0*/  FMUL.FTZ R118, R2.reuse, R118 ;  /* 0x0000007602767220 */ /* 0x040fe40000410000 */
[----:B------:R-:W-:Y:S02]  /*94b0*/  FMUL.FTZ R119, R2, R119 ;  /* 0x0000007702777220 */ /* 0x000fe40000410000 */
[--C-:B------:R-:W-:Y:S02]  /*94c0*/  FFMA.FTZ R190, R202, c[0x0][0x2d0], -R172.reuse ;  /* 0x0000b400cabe7a23 */ /* 0x100fe400000108ac */
[--C-:B------:R-:W-:Y:S03]  /*94d0*/  FFMA.FTZ R193, R193, c[0x0][0x2d0], -R172.reuse ;  /* 0x0000b400c1c17a23 */ /* 0x100fe600000108ac */
[C---:B---3--:R-:W-:Y:S01]  /*94e0*/  HMMA.16816.F32 R116, R168.reuse, R140, R116 ;  /* 0x0000008ca874723c */ /* 0x048fe20000001874 */
[----:B------:R-:W-:Y:S02]  /*94f0*/  MUFU.EX2 R190, R190 ;  /* 0x000000be00be7308 */ /* 0x000fe40000000800 */
[--C-:B------:R-:W-:Y:S02]  /*9500*/  FFMA.FTZ R192, R192, c[0x0][0x2d0], -R172.reuse ;  /* 0x0000b400c0c07a23 */ /* 0x100fe400000108ac */
[C---:B------:R-:W-:Y:S02]  /*9510*/  FMUL.FTZ R120, R3.reuse, R120 ;  /* 0x0000007803787220 */ /* 0x040fe40000410000 */
[----:B------:R-:W-:Y:S02]  /*9520*/  FMUL.FTZ R121, R3, R121 ;  /* 0x0000007903797220 */ /* 0x000fe40000410000 */
[C---:B------:R-:W-:Y:S02]  /*9530*/  FMUL.FTZ R122, R2.reuse, R122 ;  /* 0x0000007a027a7220 */ /* 0x040fe40000410000 */
[----:B------:R-:W3:Y:S01]  /*9540*/  MUFU.EX2 R193, R193 ;  /* 0x000000c100c17308 */ /* 0x000ee20000000800 */
[C---:B------:R-:W-:Y:S02]  /*9550*/  FMUL.FTZ R123, R2.reuse, R123 ;  /* 0x0000007b027b7220 */ /* 0x040fe40000410000 */
[--C-:B------:R-:W-:Y:S02]  /*9560*/  FFMA.FTZ R195, R195, c[0x0][0x2d0], -R172.reuse ;  /* 0x0000b400c3c37a23 */ /* 0x100fe400000108ac */
[--C-:B------:R-:W-:Y:S02]  /*9570*/  FFMA.FTZ R202, R203, c[0x0][0x2d0], -R172.reuse ;  /* 0x0000b400cbca7a23 */ /* 0x100fe400000108ac */
[--C-:B------:R-:W-:Y:S01]  /*9580*/  FFMA.FTZ R203, R179, c[0x0][0x2d0], -R187.reuse ;  /* 0x0000b400b3cb7a23 */ /* 0x100fe200000108bb */
[C---:B------:R-:W-:Y:S01]  /*9590*/  HMMA.16816.F32 R120, R168.reuse, R142, R120 ;  /* 0x0000008ea878723c */ /* 0x040fe20000001878 */
[----:B------:R-:W5:Y:S01]  /*95a0*/  LDSM.16.MT88.4 R140, [R221+0x900] ;  /* 0x00090000dd8c783b */ /* 0x000f620000004200 */
[----:B------:R-:W-:Y:S01]  /*95b0*/  MUFU.EX2 R192, R192 ;  /* 0x000000c000c07308 */ /* 0x000fe20000000800 */
[C---:B------:R-:W-:Y:S02]  /*95c0*/  FMUL.FTZ R124, R3.reuse, R124 ;  /* 0x0000007c037c7220 */ /* 0x040fe40000410000 */
[----:B------:R-:W-:Y:S02]  /*95d0*/  FMUL.FTZ R125, R3, R125 ;  /* 0x0000007d037d7220 */ /* 0x000fe40000410000 */
[C---:B------:R-:W-:Y:S02]  /*95e0*/  FMUL.FTZ R126, R2.reuse, R126 ;  /* 0x0000007e027e7220 */ /* 0x040fe40000410000 */
[----:B------:R-:W-:Y:S03]  /*95f0*/  FMUL.FTZ R127, R2, R127 ;  /* 0x0000007f027f7220 */ /* 0x000fe60000410000 */
[----:B------:R-:W4:Y:S01]  /*9600*/  MUFU.EX2 R195, R195 ;  /* 0x000000c300c37308 */ /* 0x000f220000000800 */
[----:B------:R-:W-:Y:S02]  /*9610*/  FFMA.FTZ R187, R174, c[0x0][0x2d0], -R187 ;  /* 0x0000b400aebb7a23 */ /* 0x000fe400000108bb */
[--C-:B------:R-:W-:Y:S01]  /*9620*/  FFMA.FTZ R201, R201, c[0x0][0x2d0], -R172.reuse ;  /* 0x0000b400c9c97a23 */ /* 0x100fe200000108ac */
[C---:B-1----:R-:W-:Y:S03]  /*9630*/  HMMA.16816.F32 R124, R168.reuse, R132, R124 ;  /* 0x00000084a87c723c */ /* 0x042fe6000000187c */
[C---:B------:R-:W-:Y:S02]  /*9640*/  FMUL.FTZ R128, R3.reuse, R128 ;  /* 0x0000008003807220 */ /* 0x040fe40000410000 */
[----:B------:R-:W-:Y:S01]  /*9650*/  FMUL.FTZ R129, R3, R129 ;  /* 0x0000008103817220 */ /* 0x000fe20000410000 */
[----:B------:R-:W1:Y:S01]  /*9660*/  MUFU.EX2 R202, R202 ;  /* 0x000000ca00ca7308 */ /* 0x000e620000000800 */
[C---:B------:R-:W-:Y:S01]  /*9670*/  FMUL.FTZ R130, R2.reuse, R130 ;  /* 0x0000008202827220 */ /* 0x040fe20000410000 */
[----:B--2---:R-:W-:Y:S01]  /*9680*/  F2FP.PACK_AB R132, R189, R186 ;  /* 0x000000babd84723e */ /* 0x004fe200000000ff */
[C---:B------:R-:W-:Y:S03]  /*9690*/  FMUL.FTZ R131, R2.reuse, R131 ;  /* 0x0000008302837220 */ /* 0x040fe60000410000 */
[----:B---3--:R-:W-:Y:S01]  /*96a0*/  F2FP.PACK_AB R133, R193, R190 ;  /* 0x000000bec185723e */ /* 0x008fe200000000ff */
[--C-:B------:R-:W-:Y:S02]  /*96b0*/  FFMA.FTZ R199, R199, c[0x0][0x2d0], -R172.reuse ;  /* 0x0000b400c7c77a23 */ /* 0x100fe400000108ac */
[----:B------:R-:W-:Y:S01]  /*96c0*/  FFMA.FTZ R197, R197, c[0x0][0x2d0], -R172 ;  /* 0x0000b400c5c57a23 */ /* 0x000fe200000108ac */
[----:B------:R-:W-:Y:S01]  /*96d0*/  HMMA.16816.F32 R128, R168, R134, R128 ;  /* 0x00000086a880723c */ /* 0x000fe20000001880 */
[----:B------:R-:W-:Y:S02]  /*96e0*/  MUFU.EX2 R169, R176 ;  /* 0x000000b000a97308 */ /* 0x000fe40000000800 */
[----:B------:R-:W-:Y:S02]  /*96f0*/  FFMA.FTZ R180, R3, R244, R180 ;  /* 0x000000f403b47223 */ /* 0x000fe400000100b4 */
[----:B------:R-:W-:Y:S02]  /*9700*/  FFMA.FTZ R185, R2, R241, R185 ;  /* 0x000000f102b97223 */ /* 0x000fe400000100b9 */
[----:B------:R-:W-:Y:S01]  /*9710*/  F2FP.PACK_AB R134, R191, R188 ;  /* 0x000000bcbf86723e */ /* 0x000fe200000000ff */
[----:B------:R-:W-:Y:S01]  /*9720*/  FADD.FTZ R167, R167, R180 ;  /* 0x000000b4a7a77221 */ /* 0x000fe20000010000 */
[----:B----4-:R-:W-:Y:S02]  /*9730*/  F2FP.PACK_AB R135, R195, R192 ;  /* 0x000000c0c387723e */ /* 0x010fe400000000ff */
[----:B------:R-:W-:Y:S01]  /*9740*/  MUFU.EX2 R168, R177 ;  /* 0x000000b100a87308 */ /* 0x000fe20000000800 */
[----:B------:R-:W-:Y:S02]  /*9750*/  FADD.FTZ R184, R184, R185 ;  /* 0x000000b9b8b87221 */ /* 0x000fe40000010000 */
[----:B------:R-:W-:Y:S02]  /*9760*/  FADD.FTZ R166, R166, R167 ;  /* 0x000000a7a6a67221 */ /* 0x000fe40000010000 */
[C---:B------:R-:W-:Y:S05]  /*9770*/  HMMA.16816.F32 R4, R132.reuse, R136, R4 ;  /* 0x000000888404723c */ /* 0x040fea0000001804 */
[----:B------:R-:W-:Y:S01]  /*9780*/  MUFU.EX2 R170, R175 ;  /* 0x000000af00aa7308 */ /* 0x000fe20000000800 */
[----:B------:R-:W-:Y:S02]  /*9790*/  FADD.FTZ R3, R183, R184 ;  /* 0x000000b8b7037221 */ /* 0x000fe40000010000 */
[C---:B------:R-:W-:Y:S01]  /*97a0*/  HMMA.16816.F32 R8, R132.reuse, R138, R8 ;  /* 0x0000008a8408723c */ /* 0x040fe20000001808 */
[----:B------:R-:W2:Y:S03]  /*97b0*/  LDSM.16.MT88.4 R136, [R222+0x2900] ;  /* 0x00290000de88783b */ /* 0x000ea60000004200 */
[----:B------:R-:W-:Y:S02]  /*97c0*/  FADD.FTZ R181, R181, R166 ;  /* 0x000000a6b5b57221 */ /* 0x000fe40000010000 */
[----:B------:R-:W-:Y:S01]  /*97d0*/  FADD.FTZ R3, R182, R3 ;  /* 0x00000003b6037221 */ /* 0x000fe20000010000 */
[----:B------:R-:W3:Y:S01]  /*97e0*/  MUFU.EX2 R201, R201 ;  /* 0x000000c900c97308 */ /* 0x000ee20000000800 */
[C---:B------:R-:W-:Y:S04]  /*97f0*/  HMMA.16816.F32 R12, R132.reuse, R144, R12 ;  /* 0x00000090840c723c */ /* 0x040fe8000000180c */
[----:B------:R-:W-:Y:S02]  /*9800*/  FADD.FTZ R186, R186, R181 ;  /* 0x000000b5baba7221 */ /* 0x000fe40000010000 */
[----:B------:R-:W-:Y:S02]  /*9810*/  FADD.FTZ R190, R190, R3 ;  /* 0x00000003bebe7221 */ /* 0x000fe40000010000 */
[C---:B------:R-:W-:Y:S01]  /*9820*/  HMMA.16816.F32 R16, R132.reuse, R146, R16 ;  /* 0x000000928410723c */ /* 0x040fe20000001810 */
[----:B------:R-:W-:Y:S01]  /*9830*/  LDSM.16.MT88.4 R144, [R220+0x2900] ;  /* 0x00290000dc90783b */ /* 0x000fe20000004200 */
[----:B------:R-:W4:Y:S02]  /*9840*/  MUFU.EX2 R199, R199 ;  /* 0x000000c700c77308 */ /* 0x000f240000000800 */
[----:B------:R-:W-:Y:S02]  /*9850*/  FADD.FTZ R189, R189, R186 ;  /* 0x000000babdbd7221 */ /* 0x000fe40000010000 */
[----:B------:R-:W-:Y:S02]  /*9860*/  FADD.FTZ R193, R193, R190 ;  /* 0x000000bec1c17221 */ /* 0x000fe40000010000 */
[C---:B-----5:R-:W-:Y:S04]  /*9870*/  HMMA.16816.F32 R20, R132.reuse, R140, R20 ;  /* 0x0000008c8414723c */ /* 0x060fe80000001814 */
[----:B------:R-:W5:Y:S01]  /*9880*/  MUFU.EX2 R197, R197 ;  /* 0x000000c500c57308 */ /* 0x000f620000000800 */
[----:B------:R-:W-:Y:S02]  /*9890*/  FADD.FTZ R188, R188, R189 ;  /* 0x000000bdbcbc7221 */ /* 0x000fe40000010000 */
[----:B------:R-:W-:Y:S01]  /*98a0*/  FADD.FTZ R192, R192, R193 ;  /* 0x000000c1c0c07221 */ /* 0x000fe20000010000 */
[C---:B------:R-:W-:Y:S01]  /*98b0*/  HMMA.16816.F32 R24, R132.reuse, R142, R24 ;  /* 0x0000008e8418723c */ /* 0x040fe20000001818 */
[----:B------:R-:W5:Y:S03]  /*98c0*/  LDSM.16.MT88.4 R140, [R221+0x2900] ;  /* 0x00290000dd8c783b */ /* 0x000f660000004200 */
[----:B------:R-:W-:Y:S02]  /*98d0*/  FADD.FTZ R3, R191, R188 ;  /* 0x000000bcbf037221 */ /* 0x000fe40000010000 */
[----:B------:R-:W-:Y:S01]  /*98e0*/  MUFU.EX2 R203, R203 ;  /* 0x000000cb00cb7308 */ /* 0x000fe20000000800 */
[----:B------:R-:W-:Y:S01]  /*98f0*/  FADD.FTZ R195, R195, R192 ;  /* 0x000000c0c3c37221 */ /* 0x000fe20000010000 */
[C---:B------:R-:W-:Y:S04]  /*9900*/  HMMA.16816.F32 R28, R132.reuse, R148, R28 ;  /* 0x00000094841c723c */ /* 0x040fe8000000181c */
[----:B------:R-:W-:Y:S02]  /*9910*/  FADD.FTZ R3, R200, R3 ;  /* 0x00000003c8037221 */ /* 0x000fe40000010000 */
[----:B-1----:R-:W-:Y:S02]  /*9920*/  FADD.FTZ R2, R202, R195 ;  /* 0x000000c3ca027221 */ /* 0x002fe40000010000 */
[C---:B------:R-:W-:Y:S01]  /*9930*/  HMMA.16816.F32 R32, R132.reuse, R150, R32 ;  /* 0x000000968420723c */ /* 0x040fe20000001820 */
[----:B------:R-:W1:Y:S01]  /*9940*/  LDSM.16.MT88.4 R148, [R221+0x4900] ;  /* 0x00490000dd94783b */ /* 0x000e620000004200 */
[----:B------:R-:W-:Y:S02]  /*9950*/  MUFU.EX2 R187, R187 ;  /* 0x000000bb00bb7308 */ /* 0x000fe40000000800 */
[----:B------:R-:W-:Y:S02]  /*9960*/  FADD.FTZ R3, R198, R3 ;  /* 0x00000003c6037221 */ /* 0x000fe40000010000 */
[----:B---3--:R-:W-:Y:S02]  /*9970*/  FADD.FTZ R2, R201, R2 ;  /* 0x00000002c9027221 */ /* 0x008fe40000010000 */
[C---:B------:R-:W-:Y:S04]  /*9980*/  HMMA.16816.F32 R36, R132.reuse, R152, R36 ;  /* 0x000000988424723c */ /* 0x040fe80000001824 */
[----:B------:R-:W-:Y:S02]  /*9990*/  FADD.FTZ R3, R196, R3 ;  /* 0x00000003c4037221 */ /* 0x000fe40000010000 */
[----:B----4-:R-:W-:Y:S02]  /*99a0*/  FADD.FTZ R2, R199, R2 ;  /* 0x00000002c7027221 */ /* 0x010fe40000010000 */
[C---:B------:R-:W-:Y:S01]  /*99b0*/  HMMA.16816.F32 R40, R132.reuse, R154, R40 ;  /* 0x0000009a8428723c */ /* 0x040fe20000001828 */
[----:B------:R-:W-:Y:S07]  /*99c0*/  LDSM.16.MT88.4 R152, [R222+0x1100] ;  /* 0x00110000de98783b */ /* 0x000fee0000004200 */
[C---:B--2---:R-:W-:Y:S08]  /*99d0*/  HMMA.16816.F32 R44, R132.reuse, R136, R44 ;  /* 0x00000088842c723c */ /* 0x044ff0000000182c */
[C---:B------:R-:W-:Y:S01]  /*99e0*/  HMMA.16816.F32 R48, R132.reuse, R138, R48 ;  /* 0x0000008a8430723c */ /* 0x040fe20000001830 */
[----:B------:R-:W2:Y:S07]  /*99f0*/  LDSM.16.MT88.4 R136, [R220+0x4900] ;  /* 0x00490000dc88783b */ /* 0x000eae0000004200 */
[C---:B-----5:R-:W-:Y:S08]  /*9a00*/  HMMA.16816.F32 R52, R132.reuse, R140, R52 ;  /* 0x0000008c8434723c */ /* 0x060ff00000001834 */
        /* <DEDUP_REMOVED lines=25> */
[----:B------:R-:W-:Y:S07]  /*9ba0*/  LDSM.16.MT88.4 R148, [R221+0x3100] ;  /* 0x00310000dd94783b */ /* 0x000fee0000004200 */
[C---:B--2---:R-:W-:Y:S08]  /*9bb0*/  HMMA.16816.F32 R124, R132.reuse, R136, R124 ;  /* 0x00000088847c723c */ /* 0x044ff0000000187c */
[----:B------:R-:W-:Y:S01]  /*9bc0*/  HMMA.16816.F32 R128, R132, R138, R128 ;  /* 0x0000008a8480723c */ /* 0x000fe20000001880 */
[----:B------:R-:W1:Y:S06]  /*9bd0*/  LDSM.16.MT88.4 R136, [R227+0x3100] ;  /* 0x00310000e388783b */ /* 0x000e6c0000004200 */
[----:B------:R-:W-:Y:S02]  /*9be0*/  F2FP.PACK_AB R132, R198, R200 ;  /* 0x000000c8c684723e */ /* 0x000fe400000000ff */
[C---:B------:R-:W-:Y:S03]  /*9bf0*/  F2FP.PACK_AB R134, R194.reuse, R196 ;  /* 0x000000c4c286723e */ /* 0x040fe600000000ff */
[----:B------:R-:W-:Y:S01]  /*9c00*/  F2FP.PACK_AB R133, R201, R202 ;  /* 0x000000cac985723e */ /* 0x000fe200000000ff */
[----:B------:R-:W-:Y:S01]  /*9c10*/  FADD.FTZ R194, R194, R3 ;  /* 0x00000003c2c27221 */ /* 0x000fe20000010000 */
[C---:B------:R-:W-:Y:S01]  /*9c20*/  F2FP.PACK_AB R135, R197.reuse, R199 ;  /* 0x000000c7c587723e */ /* 0x040fe200000000ff */
[----:B------:R-:W-:Y:S01]  /*9c30*/  FADD.FTZ R197, R197, R2 ;  /* 0x00000002c5c57221 */ /* 0x000fe20000010000 */
[----:B------:R-:W-:Y:S05]  /*9c40*/  MOV R3, R0 ;  /* 0x0000000000037202 */ /* 0x000fea0000000f00 */
        /* <DEDUP_REMOVED lines=20> */
[----:B------:R-:W-:Y:S07]  /*9d90*/  LDSM.16.MT88.4 R148, [R221+0x7100] ;  /* 0x00710000dd94783b */ /* 0x000fee0000004200 */
[C---:B---3--:R-:W-:Y:S01]  /*9da0*/  HMMA.16816.F32 R60, R132.reuse, R152, R60 ;  /* 0x00000098843c723c */ /* 0x048fe2000000183c */
[----:B------:R3:W1:Y:S07]  /*9db0*/  MUFU.EX2 R153, R178 ;  /* 0x000000b200997308 */ /* 0x00066e0000000800 */
[C---:B------:R-:W-:Y:S08]  /*9dc0*/  HMMA.16816.F32 R64, R132.reuse, R154, R64 ;  /* 0x0000009a8440723c */ /* 0x040ff00000001840 */
[C---:B----4-:R-:W-:Y:S08]  /*9dd0*/  HMMA.16816.F32 R68, R132.reuse, R144, R68 ;  /* 0x000000908444723c */ /* 0x050ff00000001844 */
[C---:B------:R-:W-:Y:S01]  /*9de0*/  HMMA.16816.F32 R72, R132.reuse, R146, R72 ;  /* 0x000000928448723c */ /* 0x040fe20000001848 */
[----:B------:R-:W4:Y:S07]  /*9df0*/  LDSM.16.MT88.4 R144, [R222+0x7100] ;  /* 0x00710000de90783b */ /* 0x000f2e0000004200 */
[C---:B------:R-:W-:Y:S01]  /*9e00*/  HMMA.16816.F32 R76, R132.reuse, R160, R76 ;  /* 0x000000a0844c723c */ /* 0x040fe2000000184c */
[----:B---3--:R-:W-:Y:S06]  /*9e10*/  LDSM.16.MT88.4 R176, [R222+0x3900] ;  /* 0x00390000deb0783b */ /* 0x008fec0000004200 */
[--C-:B------:R-:W-:Y:S01]  /*9e20*/  FFMA.FTZ R160, R173, c[0x0][0x2d0], -R172.reuse ;  /* 0x0000b400ada07a23 */ /* 0x100fe200000108ac */
[C---:B------:R-:W-:Y:S03]  /*9e30*/  HMMA.16816.F32 R80, R132.reuse, R162, R80 ;  /* 0x000000a28450723c */ /* 0x040fe60000001850 */
[----:B------:R-:W3:Y:S01]  /*9e40*/  MUFU.EX2 R171, R160 ;  /* 0x000000a000ab7308 */ /* 0x000ee20000000800 */
[----:B------:R-:W-:Y:S04]  /*9e50*/  FFMA.FTZ R172, R165, c[0x0][0x2d0], -R172 ;  /* 0x0000b400a5ac7a23 */ /* 0x000fe800000108ac */
[C---:B-----5:R-:W-:Y:S05]  /*9e60*/  HMMA.16816.F32 R84, R132.reuse, R156, R84 ;  /* 0x0000009c8454723c */ /* 0x060fea0000001854 */
[----:B------:R5:W2:Y:S03]  /*9e70*/  MUFU.EX2 R165, R172 ;  /* 0x000000ac00a57308 */ /* 0x000aa60000000800 */
[C---:B------:R-:W-:Y:S01]  /*9e80*/  HMMA.16816.F32 R88, R132.reuse, R158, R88 ;  /* 0x0000009e8458723c */ /* 0x040fe20000001858 */
[----:B------:R-:W-:Y:S07]  /*9e90*/  LDSM.16.MT88.4 R156, [R227+0x1900] ;  /* 0x00190000e39c783b */ /* 0x000fee0000004200 */
[C---:B-1----:R-:W-:Y:S08]  /*9ea0*/  HMMA.16816.F32 R92, R132.reuse, R136, R92 ;  /* 0x00000088845c723c */ /* 0x042ff0000000185c */
[C---:B------:R-:W-:Y:S01]  /*9eb0*/  HMMA.16816.F32 R96, R132.reuse, R138, R96 ;  /* 0x0000008a8460723c */ /* 0x040fe20000001860 */
[----:B------:R-:W1:Y:S07]  /*9ec0*/  LDSM.16.MT88.4 R136, [R220+0x7100] ;  /* 0x00710000dc88783b */ /* 0x000e6e0000004200 */
[C---:B--2---:R-:W-:Y:S01]  /*9ed0*/  HMMA.16816.F32 R100, R132.reuse, R140, R100 ;  /* 0x0000008c8464723c */ /* 0x044fe20000001864 */
[----:B-----5:R-:W-:Y:S07]  /*9ee0*/  LDSM.16.MT88.4 R172, [R227+0x3900] ;  /* 0x00390000e3ac783b */ /* 0x020fee0000004200 */
[C---:B------:R-:W-:Y:S01]  /*9ef0*/  HMMA.16816.F32 R104, R132.reuse, R142, R104 ;  /* 0x0000008e8468723c */ /* 0x040fe20000001868 */
[----:B------:R-:W2:Y:S07]  /*9f00*/  LDSM.16.MT88.4 R140, [R222+0x1900] ;  /* 0x00190000de8c783b */ /* 0x000eae0000004200 */
[C---:B----4-:R-:W-:Y:S08]  /*9f10*/  HMMA.16816.F32 R108, R132.reuse, R144, R108 ;  /* 0x00000090846c723c */ /* 0x050ff0000000186c */
[C---:B------:R-:W-:Y:S01]  /*9f20*/  HMMA.16816.F32 R112, R132.reuse, R146, R112 ;  /* 0x000000928470723c */ /* 0x040fe20000001870 */
[----:B------:R-:W4:Y:S07]  /*9f30*/  LDSM.16.MT88.4 R144, [R221+0x1900] ;  /* 0x00190000dd90783b */ /* 0x000f2e0000004200 */
[C---:B------:R-:W-:Y:S07]  /*9f40*/  HMMA.16816.F32 R116, R132.reuse, R148, R116 ;  /* 0x000000948474723c */ /* 0x040fee0000001874 */
[----:B------:R-:W-:Y:S01]  /*9f50*/  MOV R148, R153 ;  /* 0x0000009900947202 */ /* 0x000fe20000000f00 */
[C---:B------:R-:W-:Y:S01]  /*9f60*/  HMMA.16816.F32 R120, R132.reuse, R150, R120 ;  /* 0x000000968478723c */ /* 0x040fe20000001878 */
[----:B------:R-:W5:Y:S03]  /*9f70*/  LDSM.16.MT88.4 R152, [R220+0x1900] ;  /* 0x00190000dc98783b */ /* 0x000f660000004200 */
[----:B------:R-:W-:Y:S02]  /*9f80*/  MOV R149, R168 ;  /* 0x000000a800957202 */ /* 0x000fe40000000f00 */
[----:B------:R-:W-:Y:S01]  /*9f90*/  F2FP.PACK_AB R168, R148, R203 ;  /* 0x000000cb94a8723e */ /* 0x000fe200000000ff */
[----:B------:R-:W-:Y:S01]  /*9fa0*/  FADD.FTZ R203, R203, R194 ;  /* 0x000000c2cbcb7221 */ /* 0x000fe20000010000 */
[C---:B-1----:R-:W-:Y:S04]  /*9fb0*/  HMMA.16816.F32 R124, R132.reuse, R136, R124 ;  /* 0x00000088847c723c */ /* 0x042fe8000000187c */
[----:B------:R-:W-:Y:S02]  /*9fc0*/  MOV R150, R169 ;  /* 0x000000a900967202 */ /* 0x000fe40000000f00 */
[----:B------:R-:W-:Y:S02]  /*9fd0*/  MOV R151, R170 ;  /* 0x000000aa00977202 */ /* 0x000fe40000000f00 */
[----:B------:R-:W-:Y:S04]  /*9fe0*/  HMMA.16816.F32 R128, R132, R138, R128 ;  /* 0x0000008a8480723c */ /* 0x000fe80000001880 */
[----:B---3--:R-:W-:Y:S02]  /*9ff0*/  MOV R137, R171 ;  /* 0x000000ab00897202 */ /* 0x008fe40000000f00 */
[-C--:B------:R-:W-:Y:S02]  /*a000*/  F2FP.PACK_AB R170, R187, R150.reuse ;  /* 0x00000096bbaa723e */ /* 0x080fe400000000ff */
[----:B------:R-:W-:Y:S04]  /*a010*/  F2FP.PACK_AB R169, R151, R149 ;  /* 0x0000009597a9723e */ /* 0x000fe800000000ff */
[-C--:B------:R-:W-:Y:S07]  /*a020*/  F2FP.PACK_AB R171, R165, R137.reuse ;  /* 0x00000089a5ab723e */ /* 0x080fee00000000ff */
[C---:B------:R-:W-:Y:S01]  /*a030*/  HMMA.16816.F32 R160, R168.reuse, R156, R4 ;  /* 0x0000009ca8a0723c */ /* 0x040fe20000001804 */
[----:B------:R-:W1:Y:S07]  /*a040*/  LDSM.16.MT88.4 R4, [R221+0x3900] ;  /* 0x00390000dd04783b */ /* 0x000e6e0000004200 */
[C---:B------:R-:W-:Y:S07]  /*a050*/  HMMA.16816.F32 R156, R168.reuse, R158, R8 ;  /* 0x0000009ea89c723c */ /* 0x040fee0000001808 */
[----:B------:R-:W-:Y:S01]  /*a060*/  MOV R8, R137 ;  /* 0x0000008900087202 */ /* 0x000fe20000000f00 */
[C---:B--2---:R-:W-:Y:S01]  /*a070*/  HMMA.16816.F32 R132, R168.reuse, R140, R12 ;  /* 0x0000008ca884723c */ /* 0x044fe2000000180c */
[----:B------:R-:W-:Y:S03]  /*a080*/  LDSM.16.MT88.4 R12, [R227+0x5900] ;  /* 0x00590000e30c783b */ /* 0x000fe60000004200 */
[----:B------:R-:W-:Y:S02]  /*a090*/  MOV R9, R150 ;  /* 0x0000009600097202 */ /* 0x000fe40000000f00 */
[----:B------:R-:W-:Y:S02]  /*a0a0*/  MOV R10, R151 ;  /* 0x00000097000a7202 */ /* 0x000fe40000000f00 */
[C---:B------:R-:W-:Y:S04]  /*a0b0*/  HMMA.16816.F32 R136, R168.reuse, R142, R16 ;  /* 0x0000008ea888723c */ /* 0x040fe80000001810 */
[----:B------:R-:W-:Y:S03]  /*a0c0*/  MOV R11, R148 ;  /* 0x00000094000b7202 */ /* 0x000fe60000000f00 */
[----:B------:R-:W-:Y:S01]  /*a0d0*/  MOV R19, R149 ;  /* 0x0000009500137202 */ /* 0x000fe20000000f00 */
[C---:B----4-:R-:W-:Y:S01]  /*a0e0*/  HMMA.16816.F32 R140, R168.reuse, R144, R20 ;  /* 0x00000090a88c723c */ /* 0x050fe20000001814 */
[----:B------:R-:W-:Y:S07]  /*a0f0*/  LDSM.16.MT88.4 R20, [R221+0x5900] ;  /* 0x00590000dd14783b */ /* 0x000fee0000004200 */
[C---:B------:R-:W-:Y:S01]  /*a100*/  HMMA.16816.F32 R144, R168.reuse, R146, R24 ;  /* 0x00000092a890723c */ /* 0x040fe20000001818 */
[----:B------:R-:W-:Y:S07]  /*a110*/  LDSM.16.MT88.4 R24, [R220+0x5900] ;  /* 0x00590000dc18783b */ /* 0x000fee0000004200 */
[C---:B-----5:R-:W-:Y:S01]  /*a120*/  HMMA.16816.F32 R148, R168.reuse, R152, R28 ;  /* 0x00000098a894723c */ /* 0x060fe2000000181c */
[----:B------:R-:W-:Y:S07]  /*a130*/  LDSM.16.MT88.4 R28, [R227+0x7900] ;  /* 0x00790000e31c783b */ /* 0x000fee0000004200 */
[C---:B------:R-:W-:Y:S07]  /*a140*/  HMMA.16816.F32 R152, R168.reuse, R154, R32 ;  /* 0x0000009aa898723c */ /* 0x040fee0000001820 */
[----:B------:R-:W-:Y:S01]  /*a150*/  MOV R35, R8 ;  /* 0x0000000800237202 */ /* 0x000fe20000000f00 */
[C---:B------:R-:W-:Y:S04]  /*a160*/  HMMA.16816.F32 R36, R168.reuse, R172, R36 ;  /* 0x000000aca824723c */ /* 0x040fe80000001824 */
[----:B------:R-:W-:Y:S02]  /*a170*/  MOV R34, R9 ;  /* 0x0000000900227202 */ /* 0x000fe40000000f00 */
[----:B------:R-:W-:Y:S02]  /*a180*/  MOV R33, R10 ;  /* 0x0000000a00217202 */ /* 0x000fe40000000f00 */
[C---:B------:R-:W-:Y:S04]  /*a190*/  HMMA.16816.F32 R40, R168.reuse, R174, R40 ;  /* 0x000000aea828723c */ /* 0x040fe80000001828 */
[----:B------:R-:W-:Y:S02]  /*a1a0*/  MOV R32, R11 ;  /* 0x0000000b00207202 */ /* 0x000fe40000000f00 */
[----:B------:R-:W2:Y:S01]  /*a1b0*/  LDSM.16.MT88.4 R8, [R220+0x3900] ;  /* 0x00390000dc08783b */ /* 0x000ea20000004200 */
[----:B------:R-:W-:Y:S01]  /*a1c0*/  MOV R173, R19 ;  /* 0x0000001300ad7202 */ /* 0x000fe20000000f00 */
[C---:B------:R-:W-:Y:S04]  /*a1d0*/  HMMA.16816.F32 R44, R168.reuse, R176, R44 ;  /* 0x000000b0a82c723c */ /* 0x040fe8000000182c */
[----:B------:R-:W-:Y:S02]  /*a1e0*/  FADD.FTZ R197, R173, R197 ;  /* 0x000000c5adc57221 */ /* 0x000fe40000010000 */
[----:B------:R-:W3:Y:S01]  /*a1f0*/  LDSM.16.MT88.4 R16, [R222+0x5900] ;  /* 0x00590000de10783b */ /* 0x000ee20000004200 */
        /* <DEDUP_REMOVED lines=9> */
[----:B------:R-:W-:Y:S01]  /*a290*/  FADD.FTZ R241, R165, R2 ;  /* 0x00000002a5f17221 */ /* 0x000fe20000010000 */
[-C--:B------:R-:W-:Y:S03]  /*a2a0*/  MOV R2, R164.reuse ;  /* 0x000000a400027202 */ /* 0x080fe60000000f00 */
[C---:B--2---:R-:W-:Y:S08]  /*a2b0*/  HMMA.16816.F32 R60, R168.reuse, R8, R60 ;  /* 0x00000008a83c723c */ /* 0x044ff0000000183c */
[C---:B------:R-:W-:Y:S01]  /*a2c0*/  HMMA.16816.F32 R64, R168.reuse, R10, R64 ;  /* 0x0000000aa840723c */ /* 0x040fe20000001840 */
[----:B------:R-:W2:Y:S07]  /*a2d0*/  LDSM.16.MT88.4 R8, [R221+0x7900] ;  /* 0x00790000dd08783b */ /* 0x000eae0000004200 */
[C---:B------:R-:W-:Y:S08]  /*a2e0*/  HMMA.16816.F32 R68, R168.reuse, R12, R68 ;  /* 0x0000000ca844723c */ /* 0x040ff00000001844 */
[C---:B------:R-:W-:Y:S01]  /*a2f0*/  HMMA.16816.F32 R72, R168.reuse, R14, R72 ;  /* 0x0000000ea848723c */ /* 0x040fe20000001848 */
[----:B------:R-:W4:Y:S07]  /*a300*/  LDSM.16.MT88.4 R12, [R220+0x7900] ;  /* 0x00790000dc0c783b */ /* 0x000f2e0000004200 */
        /* <DEDUP_REMOVED lines=12> */
[C---:B----4-:R-:W-:Y:S07]  /*a3d0*/  HMMA.16816.F32 R124, R168.reuse, R12, R124 ;  /* 0x0000000ca87c723c */ /* 0x050fee000000187c */
[----:B------:R-:W-:Y:S01]  /*a3e0*/  MOV R12, R164 ;  /* 0x000000a4000c7202 */ /* 0x000fe20000000f00 */
[----:B------:R-:W-:Y:S01]  /*a3f0*/  HMMA.16816.F32 R128, R168, R14, R128 ;  /* 0x0000000ea880723c */ /* 0x000fe20000001880 */
[----:B------:R-:W-:-:S07]  /*a400*/  @P0 BRA `(.L_x_2499) ;  /* 0xffffb8e000000947 */ /* 0x000fce000383ffff */
.L_x_2490:
        /* <DEDUP_REMOVED lines=23> */
.L_x_2501:
[----:B------:R-:W-:Y:S02]  /*a580*/  ULDC UR4, c[0x0][0x32c] ;  /* 0x0000cb0000047ab9 */ /* 0x000fe40000000800 */
[----:B------:R-:W-:-:S03]  /*a590*/  UISETP.NE.AND UP0, UPT, UR4, 0x1, UPT ;  /* 0x000000010400788c */ /* 0x000fc6000bf05270 */
[----:B------:R-:W-:Y:S02]  /*a5a0*/  ULDC.64 UR4, c[0x0][0x330] ;  /* 0x0000cc0000047ab9 */ /* 0x000fe40000000a00 */
[----:B------:R-:W-:-:S07]  /*a5b0*/  UIMAD.WIDE.U32 UR20, UR7, UR4, URZ ;  /* 0x00000004071472a5 */ /* 0x000fce000f8e003f */
[----:B------:R-:W-:Y:S02]  /*a5c0*/  @UP0 UMOV UR17, UR21 ;  /* 0x0000001500110c82 */ /* 0x000fe40008000000 */
[----:B------:R-:W-:Y:S02]  /*a5d0*/  @UP0 USHF.R.U32.HI UR7, URZ, UR5, UR17 ;  /* 0x000000053f070299 */ /* 0x000fe40008011611 */
.L_x_2502:
[----:B------:R-:W-:Y:S02]  /*a5e0*/  ULDC UR4, c[0x0][0x32c] ;  /* 0x0000cb0000047ab9 */ /* 0x000fe40000000800 */
[----:B------:R-:W-:-:S04]  /*a5f0*/  UIMAD UR4, UR7, UR4, URZ ;  /* 0x00000004070472a4 */ /* 0x000fc8000f8e023f */
[----:B------:R-:W-:-:S04]  /*a600*/  UISETP.LT.AND UP0, UPT, UR6, UR4, UPT ;  /* 0x000000040600728c */ /* 0x000fc8000bf01270 */
[----:B------:R-:W-:-:S04]  /*a610*/  USEL UR6, UR6, UR4, !UP0 ;  /* 0x0000000406067287 */ /* 0x000fc8000c000000 */
.L_x_2500:
        /* <DEDUP_REMOVED lines=9> */
[C---:B------:R-:W-:Y:S01]  /*a6b0*/  IADD3 R2, P6, R234.reuse, 0x40, RZ ;  /* 0x00000040ea027810 */ /* 0x040fe20007fde0ff */
[----:B------:R-:W-:Y:S01]  /*a6c0*/  IMAD.MOV.U32 R165, RZ, RZ, R12 ;  /* 0x000000ffffa57224 */ /* 0x000fe200078e000c */
[C---:B------:R-:W-:Y:S01]  /*a6d0*/  IADD3 R3, P5, R234.reuse, 0x80, RZ ;  /* 0x00000080ea037810 */ /* 0x040fe20007fbe0ff */
[----:B------:R-:W-:Y:S01]  /*a6e0*/  UMOV UR20, UR14 ;  /* 0x0000000e00147c82 */ /* 0x000fe20008000000 */
[----:B------:R-:W-:Y:S01]  /*a6f0*/  IADD3 R251, P0, R234, 0xc0, RZ ;  /* 0x000000c0eafb7810 */ /* 0x000fe20007f1e0ff */
[----:B------:R1:W-:Y:S01]  /*a700*/  STL [R1+0x8], R2 ;  /* 0x0000080201007387 */ /* 0x0003e20000100800 */
[----:B------:R-:W-:Y:S01]  /*a710*/  ULDC.64 UR6, c[0x0][0x208] ;  /* 0x0000820000067ab9 */ /* 0x000fe20000000a00 */
[--C-:B------:R-:W-:Y:S01]  /*a720*/  IMAD.X R252, RZ, RZ, R239.reuse, P5 ;  /* 0x000000fffffc7224 */ /* 0x100fe200028e06ef */
[C---:B------:R-:W-:Y:S01]  /*a730*/  IADD3 R247, P5, R236.reuse, 0x80, RZ ;  /* 0x00000080ecf77810 */ /* 0x040fe20007fbe0ff */
[----:B------:R2:W-:Y:S01]  /*a740*/  STL [R1], R3 ;  /* 0x0000000301007387 */ /* 0x0005e20000100800 */
[----:B------:R-:W-:Y:S01]  /*a750*/  IMAD.X R250, RZ, RZ, R239, P0 ;  /* 0x000000fffffa7224 */ /* 0x000fe200000e06ef */
[----:B------:R-:W-:Y:S01]  /*a760*/  IADD3 R245, P0, R236, 0xc0, RZ ;  /* 0x000000c0ecf57810 */ /* 0x000fe20007f1e0ff */
[----:B------:R-:W-:Y:S01]  /*a770*/  ULDC.64 UR4, c[0x0][0x1e0] ;  /* 0x0000780000047ab9 */ /* 0x000fe20000000a00 */
[----:B------:R-:W-:-:S02]  /*a780*/  IMAD.X R246, RZ, RZ, R243, P5 ;  /* 0x000000fffff67224 */ /* 0x000fc400028e06f3 */
[----:B------:R-:W-:Y:S01]  /*a790*/  IADD3.X R166, RZ, R243, RZ, P0, !PT ;  /* 0x000000f3ffa67210 */ /* 0x000fe200007fe4ff */
[----:B-1----:R-:W-:Y:S01]  /*a7a0*/  IMAD.X R2, RZ, RZ, R239, P6 ;  /* 0x000000ffff027224 */ /* 0x002fe200030e06ef */
[----:B------:R-:W-:Y:S02]  /*a7b0*/  IADD3 R249, P6, R236, 0x40, RZ ;  /* 0x00000040ecf97810 */ /* 0x000fe40007fde0ff */
[----:B--2---:R-:W-:Y:S02]  /*a7c0*/  MOV R3, R0 ;  /* 0x0000000000037202 */ /* 0x004fe40000000f00 */
[----:B------:R1:W-:Y:S01]  /*a7d0*/  STL [R1+0x4], R2 ;  /* 0x0000040201007387 */ /* 0x0003e20000100800 */
[----:B------:R-:W-:-:S03]  /*a7e0*/  IMAD.X R248, RZ, RZ, R243, P6 ;  /* 0x000000fffff87224 */ /* 0x000fc600030e06f3 */
.L_x_2504:
[----:B------:R-:W2:Y:S01]  /*a7f0*/  LDL R10, [R1+0x8] ;  /* 0x00000800010a7983 */ /* 0x000ea20000100800 */
[----:B------:R-:W-:Y:S01]  /*a800*/  UISETP.GT.AND UP3, UPT, UR8, UR20, UPT ;  /* 0x000000140800728c */ /* 0x000fe2000bf64270 */
[----:B------:R-:W-:Y:S04]  /*a810*/  DEPBAR.LE SB0, 0x0 ;  /* 0x000080000000791a */ /* 0x000fe80000000000 */
[----:B------:R-:W3:Y:S04]  /*a820*/  LDL R9, [R1+0x4] ;  /* 0x0000040001097983 */ /* 0x000ee80000100800 */
[----:B------:R-:W-:Y:S01]  /*a830*/  BAR.SYNC.DEFER_BLOCKING 0x0 ;  /* 0x0000000000007b1d */ /* 0x000fe20000010000 */
[----:B------:R-:W-:Y:S01]  /*a840*/  PLOP3.LUT P5, PT, PT, PT, UP3, 0x80, 0x0 ;  /* 0x000000000000781c */ /* 0x000fe20003faf038 */
[----:B------:R-:W-:Y:S01]  /*a850*/  @!UP3 UIMAD.WIDE.U32 UR22, UR20, UR6, URZ ;  /* 0x000000061416b2a5 */ /* 0x000fe2000f8e003f */
[----:B------:R-:W-:Y:S01]  /*a860*/  PLOP3.LUT P6, PT, PT, PT, UP3, 0x80, 0x0 ;  /* 0x000000000000781c */ /* 0x000fe20003fcf038 */
[----:B------:R-:W-:Y:S01]  /*a870*/  @!UP3 USHF.R.S32.HI UR14, URZ, 0x1f, UR20 ;  /* 0x0000001f3f0eb899 */ /* 0x000fe20008011414 */
[----:B------:R-:W-:Y:S01]  /*a880*/  PLOP3.LUT P0, PT, PT, PT, UP3, 0x80, 0x0 ;  /* 0x000000000000781c */ /* 0x000fe20003f0f038 */
[----:B------:R-:W-:Y:S02]  /*a890*/  @!UP3 USHF.L.U32 UR21, UR22, 0x6, URZ ;  /* 0x000000061615b899 */ /* 0x000fe4000800063f */
[----:B------:R-:W-:Y:S04]  /*a8a0*/  @!UP3 UIMAD UR14, UR14, UR6, URZ ;  /* 0x000000060e0eb2a4 */ /* 0x000fe8000f8e023f */
[----:B------:R-:W-:Y:S02]  /*a8b0*/  @!UP3 UIMAD UR14, UR20, UR7, UR14 ;  /* 0x00000007140eb2a4 */ /* 0x000fe4000f8e020e */
[----:B-1----:R-:W-:Y:S02]  /*a8c0*/  @!P5 IADD3 R2, P5, R234, UR21, RZ ;  /* 0x00000015ea02dc10 */ /* 0x002fe4000ffbe0ff */
[----:B------:R-:W-:Y:S04]  /*a8d0*/  @!UP3 UIADD3 UR14, UR23, UR14, URZ ;  /* 0x0000000e170eb290 */ /* 0x000fe8000fffe03f */
[----:B------:R-:W-:Y:S01]  /*a8e0*/  @!UP3 USHF.L.U64.HI UR14, UR22, 0x6, UR14 ;  /* 0x00000006160eb899 */ /* 0x000fe2000801020e */
[----:B------:R-:W-:Y:S06]  /*a8f0*/  LDSM.16.M88.4 R32, [R230+0x10100] ;  /* 0x01010000e620783b */ /* 0x000fec0000000200 */
[----:B------:R-:W-:Y:S02]  /*a900*/  @!P0 IADD3.X R23, R239, UR14, RZ, P5, !PT ;  /* 0x0000000eef178c10 */ /* 0x000fe4000affe4ff */
[----:B------:R-:W-:Y:S02]  /*a910*/  PLOP3.LUT P0, PT, PT, PT, UP3, 0x80, 0x0 ;  /* 0x000000000000781c */ /* 0x000fe40003f0f038 */
[----:B------:R-:W-:Y:S01]  /*a920*/  PLOP3.LUT P5, PT, PT, PT, UP3, 0x80, 0x0 ;  /* 0x000000000000781c */ /* 0x000fe20003faf038 */
[----:B------:R-:W4:Y:S04]  /*a930*/  LDL R8, [R1] ;  /* 0x0000000001087983 */ /* 0x000f280000100800 */
[----:B------:R-:W-:Y:S08]  /*a940*/  LDSM.16.M88.4 R16, [R229+0x8900] ;  /* 0x00890000e510783b */ /* 0x000ff00000000200 */
[----:B------:R-:W-:Y:S01]  /*a950*/  @!P5 LEA R22, P5, R2, c[0x0][0x1f8], 0x1 ;  /* 0x00007e000216da11 */ /* 0x000fe200078a08ff */
[----:B------:R-:W-:Y:S08]  /*a960*/  LDSM.16.M88.4 R24, [R229+0x9100] ;  /* 0x00910000e518783b */ /* 0x000ff00000000200 */
[----:B------:R-:W-:Y:S08]  /*a970*/  LDSM.16.M88.4 R168, [R229+0x9900] ;  /* 0x00990000e5a8783b */ /* 0x000ff00000000200 */
[----:B------:R-:W-:Y:S08]  /*a980*/  LDSM.16.M88.4 R172, [R226+0x10100] ;  /* 0x01010000e2ac783b */ /* 0x000ff00000000200 */
[----:B------:R-:W-:Y:S08]  /*a990*/  LDSM.16.M88.4 R176, [R228] ;  /* 0x00000000e4b0783b */ /* 0x000ff00000000200 */
[----:B------:R-:W-:Y:S08]  /*a9a0*/  LDSM.16.M88.4 R180, [R219] ;  /* 0x00000000dbb4783b */ /* 0x000ff00000000200 */
[----:B------:R-:W-:Y:S08]  /*a9b0*/  LDSM.16.M88.4 R184, [R218] ;  /* 0x00000000dab8783b */ /* 0x000ff00000000200 */
[----:B------:R-:W-:Y:S01]  /*a9c0*/  LDSM.16.M88.4 R188, [R217] ;  /* 0x00000000d9bc783b */ /* 0x000fe20000000200 */
        /* <DEDUP_REMOVED lines=9> */
[----:B------:R-:W-:Y:S02]  /*aa60*/  @!UPT UIADD3 URZ, URZ, URZ, URZ ;  /* 0x0000003f3f3ff290 */ /* 0x000fe4000fffe03f */
[----:B------:R-:W-:Y:S02]  /*aa70*/  @!P0 LEA.HI.X R5, R0, c[0x0][0x1fc], R5, 0x1, P6 ;  /* 0x00007f0000058a11 */ /* 0x000fe400030f0c05 */
[----:B----4-:R-:W-:Y:S02]  /*aa80*/  @!P5 IADD3 R0, P5, R8, UR21, RZ ;  /* 0x000000150800dc10 */ /* 0x010fe4000ffbe0ff */
[----:B------:R-:W-:Y:S02]  /*aa90*/  PLOP3.LUT P6, PT, PT, PT, UP3, 0x80, 0x0 ;  /* 0x000000000000781c */ /* 0x000fe40003fcf038 */
[----:B------:R-:W-:Y:S11]  /*aaa0*/  PLOP3.LUT P0, PT, PT, PT, UP3, 0x80, 0x0 ;  /* 0x000000000000781c */ /* 0x000ff60003f0f038 */
[----:B------:R-:W-:Y:S02]  /*aab0*/  @!P6 LEA R6, P6, R0, c[0x0][0x1f8], 0x1 ;  /* 0x00007e000006ea11 */ /* 0x000fe400078c08ff */
[----:B------:R-:W-:Y:S02]  /*aac0*/  @!P0 IADD3.X R7, R252, UR14, RZ, P5, !PT ;  /* 0x0000000efc078c10 */ /* 0x000fe4000affe4ff */
[----:B------:R-:W-:Y:S02]  /*aad0*/  PLOP3.LUT P0, PT, PT, PT, UP3, 0x80, 0x0 ;  /* 0x000000000000781c */ /* 0x000fe40003f0f038 */
[----:B------:R-:W-:Y:S11]  /*aae0*/  PLOP3.LUT P5, PT, PT, PT, UP3, 0x80, 0x0 ;  /* 0x000000000000781c */ /* 0x000ff60003faf038 */
        /* <DEDUP_REMOVED lines=14> */
[C---:B------:R-:W-:Y:S02]  /*abd0*/  @!P6 LEA R20, P6, R0.reuse, c[0x0][0x1f8], 0x1 ;  /* 0x00007e000014ea11 */ /* 0x040fe400078c08ff */
[----:B------:R-:W-:Y:S02]  /*abe0*/  @!P0 IADD3.X R21, R239, UR14, RZ, P5, !PT ;  /* 0x0000000eef158c10 */ /* 0x000fe4000affe4ff */
[----:B------:R-:W-:Y:S02]  /*abf0*/  PLOP3.LUT P5, PT, PT, PT, UP3, 0x80, 0x0 ;  /* 0x000000000000781c */ /* 0x000fe40003faf038 */
[----:B------:R-:W-:Y:S11]  /*ac00*/  PLOP3.LUT P0, PT, PT, PT, UP3, 0x80, 0x0 ;  /* 0x000000000000781c */ /* 0x000ff60003f0f038 */
[----:B------:R-:W-:Y:S02]  /*ac10*/  @!UPT UIADD3 URZ, URZ, URZ, URZ ;  /* 0x0000003f3f3ff290 */ /* 0x000fe4000fffe03f */
        /* <DEDUP_REMOVED lines=8> */
[----:B------:R-:W-:Y:S02]  /*aca0*/  @!P0 LEA.HI.X R13, R0, c[0x0][0x1fc], R13, 0x1, P6 ;  /* 0x00007f00000d8a11 */ /* 0x000fe400030f0c0d */
[----:B------:R-:W-:Y:S02]  /*acb0*/  @!P5 IADD3 R0, P5, R8, UR21, RZ ;  /* 0x000000150800dc10 */ /* 0x000fe4000ffbe0ff */
[----:B------:R-:W-:Y:S01]  /*acc0*/  PLOP3.LUT P6, PT, PT, PT, UP3, 0x80, 0x0 ;  /* 0x000000000000781c */ /* 0x000fe20003fcf038 */
[----:B------:R-:W1:Y:S01]  /*acd0*/  LDSM.16.M88.4 R8, [R229+0x8100] ;  /* 0x00810000e508783b */ /* 0x000e620000000200 */
[----:B------:R-:W-:Y:S11]  /*ace0*/  PLOP3.LUT P0, PT, PT, PT, UP3, 0x80, 0x0 ;  /* 0x000000000000781c */ /* 0x000ff60003f0f038 */
[----:B------:R-:W-:Y:S02]  /*acf0*/  @!P6 LEA R192, P6, R0, c[0x0][0x1f8], 0x1 ;  /* 0x00007e0000c0ea11 */ /* 0x000fe400078c08ff */
[----:B------:R-:W-:Y:S02]  /*ad00*/  @!P0 IADD3.X R193, R252, UR14, RZ, P5, !PT ;  /* 0x0000000efcc18c10 */ /* 0x000fe4000affe4ff */
[----:B------:R-:W-:Y:S02]  /*ad10*/  PLOP3.LUT P0, PT, PT, PT, UP3, 0x80, 0x0 ;  /* 0x000000000000781c */ /* 0x000fe40003f0f038 */
[----:B------:R-:W-:Y:S11]  /*ad20*/  PLOP3.LUT P5, PT, PT, PT, UP3, 0x80, 0x0 ;  /* 0x000000000000781c */ /* 0x000ff60003faf038 */
[----:B------:R-:W-:Y:S02]  /*ad30*/  @!P0 LEA.HI.X R193, R0, c[0x0][0x1fc], R193, 0x1, P6 ;  /* 0x00007f0000c18a11 */ /* 0x000fe400030f0cc1 */
[----:B------:R-:W-:Y:S02]  /*ad40*/  PLOP3.LUT P0, PT, PT, PT, UP3, 0x80, 0x0 ;  /* 0x000000000000781c */ /* 0x000fe40003f0f038 */
[----:B------:R-:W-:Y:S02]  /*ad50*/  @!P5 IADD3 R2, P5, R251, UR21, RZ ;  /* 0x00000015fb02dc10 */ /* 0x000fe4000ffbe0ff */
[----:B------:R-:W-:Y:S11]  /*ad60*/  PLOP3.LUT P6, PT, PT, PT, UP3, 0x80, 0x0 ;  /* 0x000000000000781c */ /* 0x000ff60003fcf038 */
[----:B------:R-:W-:Y:S01]  /*ad70*/  @!P0 IADD3.X R167, R250, UR14, RZ, P5, !PT ;  /* 0x0000000efaa78c10 */ /* 0x000fe2000affe4ff */
[----:B------:R-:W-:Y:S01]  /*ad80*/  UIADD3 UR14, UR20, -0x1, URZ ;  /* 0xffffffff140e7890 */ /* 0x000fe2000fffe03f */
        /* <DEDUP_REMOVED lines=13> */
[----:B------:R-:W-:Y:S05]  /*ae60*/  PLOP3.LUT P6, PT, PT, PT, UP3, 0x80, 0x0 ;  /* 0x000000000000781c */ /* 0x000fea0003fcf038 */
        /* <DEDUP_REMOVED lines=13> */
[----:B------:R-:W-:Y:S01]  /*af40*/  PLOP3.LUT P5, PT, PT, PT, UP3, 0x80, 0x0 ;  /* 0x000000000000781c */ /* 0x000fe20003faf038 */
[----:B------:R-:W-:Y:S01]  /*af50*/  UISETP.GT.AND UP3, UPT, UR20, UR8, UPT ;  /* 0x000000081400728c */ /* 0x000fe2000bf64270 */
[C---:B-1----:R-:W-:Y:S05]  /*af60*/  HMMA.16816.F32 R4, R32.reuse, R8, RZ ;  /* 0x000000082004723c */ /* 0x042fea00000018ff */
[----:B------:R1:W-:Y:S01]  /*af70*/  @!P6 LDGSTS.E.BYPASS.LTC128B.128 [R231+0x5100], [R192.64], !P2 ;  /* 0x05100000c0e7efae */ /* 0x0003e2000d101d52 */
[----:B------:R-:W-:Y:S02]  /*af80*/  PLOP3.LUT P6, PT, PT, PT, UP3, 0x80, 0x0 ;  /* 0x000000000000781c */ /* 0x000fe40003fcf038 */
[C---:B------:R-:W-:Y:S02]  /*af90*/  HMMA.16816.F32 R8, R32.reuse, R10, RZ ;  /* 0x0000000a2008723c */ /* 0x040fe400000018ff */
[----:B------:R-:W-:Y:S02]  /*afa0*/  @UP3 UIMAD.WIDE.U32 UR24, UR14, UR4, URZ ;  /* 0x000000040e1832a5 */ /* 0x000fe4000f8e003f */
[----:B------:R-:W-:Y:S02]  /*afb0*/  @UP3 USHF.R.S32.HI UR21, URZ, 0x1f, UR14 ;  /* 0x0000001f3f153899 */ /* 0x000fe4000801140e */
[----:B------:R-:W-:Y:S02]  /*afc0*/  @UP3 USHF.L.U32 UR22, UR24, 0x6, URZ ;  /* 0x0000000618163899 */ /* 0x000fe4000800063f */
[----:B------:R-:W-:Y:S04]  /*afd0*/  @UP3 UIMAD UR21, UR21, UR4, URZ ;  /* 0x00000004151532a4 */ /* 0x000fe8000f8e023f */
[----:B------:R-:W-:Y:S01]  /*afe0*/  @UP3 UIMAD UR21, UR14, UR5, UR21 ;  /* 0x000000050e1532a4 */ /* 0x000fe2000f8e0215 */
[C---:B---3--:R-:W-:Y:S03]  /*aff0*/  HMMA.16816.F32 R12, R32.reuse, R16, RZ ;  /* 0x00000010200c723c */ /* 0x048fe600000018ff */
[----:B------:R-:W-:Y:S04]  /*b000*/  @UP3 UIADD3 UR21, UR25, UR21, URZ ;  /* 0x0000001519153290 */ /* 0x000fe8000fffe03f */
[----:B------:R-:W-:Y:S01]  /*b010*/  @UP3 USHF.L.U64.HI UR21, UR24, 0x6, UR21 ;  /* 0x0000000618153899 */ /* 0x000fe20008010215 */
[C---:B------:R-:W-:Y:S08]  /*b020*/  HMMA.16816.F32 R16, R32.reuse, R18, RZ ;  /* 0x000000122010723c */ /* 0x040ff000000018ff */
[C---:B--2---:R-:W-:Y:S08]  /*b030*/  HMMA.16816.F32 R20, R32.reuse, R24, RZ ;  /* 0x000000182014723c */ /* 0x044ff000000018ff */
[C---:B------:R-:W-:Y:S08]  /*b040*/  HMMA.16816.F32 R24, R32.reuse, R26, RZ ;  /* 0x0000001a2018723c */ /* 0x040ff000000018ff */
[C---:B------:R-:W-:Y:S07]  /*b050*/  HMMA.16816.F32 R28, R32.reuse, R168, RZ ;  /* 0x000000a8201c723c */ /* 0x040fee00000018ff */
[----:B------:R-:W-:Y:S01]  /*b060*/  @!P5 IMAD.MOV.U32 R168, RZ, RZ, R0 ;  /* 0x000000ffffa8d224 */ /* 0x000fe200078e0000 */
[----:B------:R-:W-:Y:S01]  /*b070*/  HMMA.16816.F32 R32, R32, R170, RZ ;  /* 0x000000aa2020723c */ /* 0x000fe200000018ff */
[----:B------:R-:W-:Y:S01]  /*b080*/  @!P5 IMAD.MOV.U32 R169, RZ, RZ, R167 ;  /* 0x000000ffffa9d224 */ /* 0x000fe200078e00a7 */
[----:B------:R-:W-:Y:S04]  /*b090*/  PLOP3.LUT P5, PT, PT, PT, UP3, 0x80, 0x0 ;  /* 0x000000000000781c */ /* 0x000fe80003faf038 */
[----:B------:R2:W-:Y:S01]  /*b0a0*/  @!P0 LDGSTS.E.BYPASS.LTC128B.128 [R231+0x7100], [R168.64], !P1 ;  /* 0x07100000a8e78fae */ /* 0x0005e2000c901d52 */
[----:B------:R-:W-:Y:S01]  /*b0b0*/  PLOP3.LUT P0, PT, PT, PT, UP3, 0x80, 0x0 ;  /* 0x000000000000781c */ /* 0x000fe20003f0f038 */
[C---:B------:R-:W-:Y:S06]  /*b0c0*/  HMMA.16816.F32 R4, R172.reuse, R176, R4 ;  /* 0x000000b0ac04723c */ /* 0x040fec0000001804 */
[----:B-1----:R-:W-:Y:S02]  /*b0d0*/  LDSM.16.M88.4 R192, [R225+0x10100] ;  /* 0x01010000e1c0783b */ /* 0x002fe40000000200 */
[C---:B------:R-:W-:Y:S06]  /*b0e0*/  HMMA.16816.F32 R8, R172.reuse, R178, R8 ;  /* 0x000000b2ac08723c */ /* 0x040fec0000001808 */
[----:B------:R-:W0:Y:S02]  /*b0f0*/  LDGDEPBAR ;  /* 0x00000000000079af */ /* 0x000e240000000000 */
[C---:B------:R-:W-:Y:S06]  /*b100*/  HMMA.16816.F32 R12, R172.reuse, R180, R12 ;  /* 0x000000b4ac0c723c */ /* 0x040fec000000180c */
[----:B------:R-:W1:Y:S02]  /*b110*/  LDSM.16.M88.4 R196, [R224+0x8100] ;  /* 0x00810000e0c4783b */ /* 0x000e640000000200 */
[C---:B------:R-:W-:Y:S06]  /*b120*/  HMMA.16816.F32 R16, R172.reuse, R182, R16 ;  /* 0x000000b6ac10723c */ /* 0x040fec0000001810 */
[----:B------:R-:W3:Y:S02]  /*b130*/  LDSM.16.M88.4 R200, [R224+0x8900] ;  /* 0x00890000e0c8783b */ /* 0x000ee40000000200 */
[C---:B------:R-:W-:Y:S06]  /*b140*/  HMMA.16816.F32 R20, R172.reuse, R184, R20 ;  /* 0x000000b8ac14723c */ /* 0x040fec0000001814 */
[----:B--2---:R-:W2:Y:S02]  /*b150*/  LDSM.16.M88.4 R168, [R224+0x9100] ;  /* 0x00910000e0a8783b */ /* 0x004ea40000000200 */
[C---:B------:R-:W-:Y:S06]  /*b160*/  HMMA.16816.F32 R24, R172.reuse, R186, R24 ;  /* 0x000000baac18723c */ /* 0x040fec0000001818 */
[----:B------:R-:W4:Y:S02]  /*b170*/  LDSM.16.M88.4 R176, [R224+0x9900] ;  /* 0x00990000e0b0783b */ /* 0x000f240000000200 */
[C---:B------:R-:W-:Y:S06]  /*b180*/  HMMA.16816.F32 R28, R172.reuse, R188, R28 ;  /* 0x000000bcac1c723c */ /* 0x040fec000000181c */
[----:B------:R-:W-:Y:S02]  /*b190*/  LDSM.16.M88.4 R180, [R223+0x10100] ;  /* 0x01010000dfb4783b */ /* 0x000fe40000000200 */
[----:B------:R-:W-:Y:S06]  /*b1a0*/  HMMA.16816.F32 R32, R172, R190, R32 ;  /* 0x000000beac20723c */ /* 0x000fec0000001820 */
[----:B------:R-:W5:Y:S02]  /*b1b0*/  LDSM.16.M88.4 R184, [R216] ;  /* 0x00000000d8b8783b */ /* 0x000f640000000200 */
[C---:B-1----:R-:W-:Y:S06]  /*b1c0*/  HMMA.16816.F32 R4, R192.reuse, R196, R4 ;  /* 0x000000c4c004723c */ /* 0x042fec0000001804 */
[----:B------:R-:W1:Y:S02]  /*b1d0*/  LDSM.16.M88.4 R172, [R216+0x800] ;  /* 0x00080000d8ac783b */ /* 0x000e640000000200 */
[C---:B------:R-:W-:Y:S06]  /*b1e0*/  HMMA.16816.F32 R8, R192.reuse, R198, R8 ;  /* 0x000000c6c008723c */ /* 0x040fec0000001808 */
[----:B------:R-:W1:Y:S02]  /*b1f0*/  LDSM.16.M88.4 R188, [R216+0x1000] ;  /* 0x00100000d8bc783b */ /* 0x000e640000000200 */
[C---:B---3--:R-:W-:Y:S06]  /*b200*/  HMMA.16816.F32 R12, R192.reuse, R200, R12 ;  /* 0x000000c8c00c723c */ /* 0x048fec000000180c */
[----:B------:R-:W-:Y:S02]  /*b210*/  LDSM.16.M88.4 R196, [R230+0x14100] ;  /* 0x01410000e6c4783b */ /* 0x000fe40000000200 */
[C---:B------:R-:W-:Y:S06]  /*b220*/  HMMA.16816.F32 R16, R192.reuse, R202, R16 ;  /* 0x000000cac010723c */ /* 0x040fec0000001810 */
[----:B------:R-:W-:Y:S02]  /*b230*/  LDSM.16.M88.4 R200, [R229+0xa100] ;  /* 0x00a10000e5c8783b */ /* 0x000fe40000000200 */
[C---:B--2---:R-:W-:Y:S08]  /*b240*/  HMMA.16816.F32 R20, R192.reuse, R168, R20 ;  /* 0x000000a8c014723c */ /* 0x044ff00000001814 */
[C---:B------:R-:W-:Y:S01]  /*b250*/  HMMA.16816.F32 R24, R192.reuse, R170, R24 ;  /* 0x000000aac018723c */ /* 0x040fe20000001818 */
[----:B------:R-:W2:Y:S07]  /*b260*/  LDSM.16.M88.4 R168, [R216+0x1800] ;  /* 0x00180000d8a8783b */ /* 0x000eae0000000200 */
[C---:B----4-:R-:W-:Y:S08]  /*b270*/  HMMA.16816.F32 R28, R192.reuse, R176, R28 ;  /* 0x000000b0c01c723c */ /* 0x050ff0000000181c */
[----:B------:R-:W-:Y:S01]  /*b280*/  HMMA.16816.F32 R32, R192, R178, R32 ;  /* 0x000000b2c020723c */ /* 0x000fe20000001820 */
[----:B------:R-:W3:Y:S07]  /*b290*/  LDSM.16.M88.4 R176, [R229+0xa900] ;  /* 0x00a90000e5b0783b */ /* 0x000eee0000000200 */
[C---:B-----5:R-:W-:Y:S01]  /*b2a0*/  HMMA.16816.F32 R4, R180.reuse, R184, R4 ;  /* 0x000000b8b404723c */ /* 0x060fe20000001804 */
[----:B------:R-:W4:Y:S07]  /*b2b0*/  LDSM.16.M88.4 R192, [R229+0xb100] ;  /* 0x00b10000e5c0783b */ /* 0x000f2e0000000200 */
[C---:B------:R-:W-:Y:S01]  /*b2c0*/  HMMA.16816.F32 R8, R180.reuse, R186, R8 ;  /* 0x000000bab408723c */ /* 0x040fe20000001808 */
[----:B------:R-:W5:Y:S07]  /*b2d0*/  LDSM.16.M88.4 R184, [R229+0xb900] ;  /* 0x00b90000e5b8783b */ /* 0x000f6e0000000200 */
[C---:B-1----:R-:W-:Y:S08]  /*b2e0*/  HMMA.16816.F32 R12, R180.reuse, R172, R12 ;  /* 0x000000acb40c723c */ /* 0x042ff0000000180c */
[C---:B------:R-:W-:Y:S01]  /*b2f0*/  HMMA.16816.F32 R16, R180.reuse, R174, R16 ;  /* 0x000000aeb410723c */ /* 0x040fe20000001810 */
[----:B------:R-:W-:Y:S07]  /*b300*/  LDSM.16.M88.4 R172, [R215] ;  /* 0x00000000d7ac783b */ /* 0x000fee0000000200 */
[C---:B------:R-:W-:Y:S08]  /*b310*/  HMMA.16816.F32 R20, R180.reuse, R188, R20 ;  /* 0x000000bcb414723c */ /* 0x040ff00000001814 */
[C---:B------:R-:W-:Y:S01]  /*b320*/  HMMA.16816.F32 R24, R180.reuse, R190, R24 ;  /* 0x000000beb418723c */ /* 0x040fe20000001818 */
[----:B------:R-:W-:Y:S07]  /*b330*/  LDSM.16.M88.4 R188, [R213] ;  /* 0x00000000d5bc783b */ /* 0x000fee0000000200 */
[C---:B--2---:R-:W-:Y:S08]  /*b340*/  HMMA.16816.F32 R28, R180.reuse, R168, R28 ;  /* 0x000000a8b41c723c */ /* 0x044ff0000000181c */
[----:B------:R-:W-:Y:S01]  /*b350*/  HMMA.16816.F32 R32, R180, R170, R32 ;  /* 0x000000aab420723c */ /* 0x000fe20000001820 */
[----:B------:R-:W1:Y:S07]  /*b360*/  LDSM.16.M88.4 R168, [R226+0x14100] ;  /* 0x01410000e2a8783b */ /* 0x000e6e0000000200 */
[C---:B------:R-:W-:Y:S01]  /*b370*/  HMMA.16816.F32 R4, R196.reuse, R200, R4 ;  /* 0x000000c8c404723c */ /* 0x040fe20000001804 */
[----:B------:R-:W2:Y:S07]  /*b380*/  LDSM.16.M88.4 R180, [R214] ;  /* 0x00000000d6b4783b */ /* 0x000eae0000000200 */
        /* <DEDUP_REMOVED lines=8> */
[C---:B-----5:R-:W-:Y:S08]  /*b410*/  HMMA.16816.F32 R28, R196.reuse, R184, R28 ;  /* 0x000000b8c41c723c */ /* 0x060ff0000000181c */
[----:B------:R-:W-:Y:S01]  /*b420*/  HMMA.16816.F32 R32, R196, R186, R32 ;  /* 0x000000bac420723c */ /* 0x000fe20000001820 */
[----:B------:R-:W4:Y:S07]  /*b430*/  LDSM.16.M88.4 R184, [R224+0xa900] ;  /* 0x00a90000e0b8783b */ /* 0x000f2e0000000200 */
[C---:B-1----:R-:W-:Y:S01]  /*b440*/  HMMA.16816.F32 R4, R168.reuse, R172, R4 ;  /* 0x000000aca804723c */ /* 0x042fe20000001804 */
[----:B------:R-:W1:Y:S07]  /*b450*/  LDSM.16.M88.4 R196, [R224+0xb100] ;  /* 0x00b10000e0c4783b */ /* 0x000e6e0000000200 */
[C---:B------:R-:W-:Y:S01]  /*b460*/  HMMA.16816.F32 R8, R168.reuse, R174, R8 ;  /* 0x000000aea808723c */ /* 0x040fe20000001808 */
[----:B------:R-:W5:Y:S07]  /*b470*/  LDSM.16.M88.4 R172, [R224+0xb900] ;  /* 0x00b90000e0ac783b */ /* 0x000f6e0000000200 */
[C---:B--2---:R-:W-:Y:S08]  /*b480*/  HMMA.16816.F32 R12, R168.reuse, R180, R12 ;  /* 0x000000b4a80c723c */ /* 0x044ff0000000180c */
[C---:B------:R-:W-:Y:S01]  /*b490*/  HMMA.16816.F32 R16, R168.reuse, R182, R16 ;  /* 0x000000b6a810723c */ /* 0x040fe20000001810 */
[----:B------:R-:W-:Y:S07]  /*b4a0*/  LDSM.16.M88.4 R180, [R223+0x14100] ;  /* 0x01410000dfb4783b */ /* 0x000fee0000000200 */
[C---:B------:R-:W-:Y:S08]  /*b4b0*/  HMMA.16816.F32 R20, R168.reuse, R188, R20 ;  /* 0x000000bca814723c */ /* 0x040ff00000001814 */
        /* <DEDUP_REMOVED lines=8> */
[----:B------:R-:W-:Y:S07]  /*b540*/  LDSM.16.M88.4 R192, [R230+0x18100] ;  /* 0x01810000e6c0783b */ /* 0x000fee0000000200 */
[C---:B----4-:R-:W-:Y:S08]  /*b550*/  HMMA.16816.F32 R12, R176.reuse, R184, R12 ;  /* 0x000000b8b00c723c */ /* 0x050ff0000000180c */
[C---:B------:R-:W-:Y:S01]  /*b560*/  HMMA.16816.F32 R16, R176.reuse, R186, R16 ;  /* 0x000000bab010723c */ /* 0x040fe20000001810 */
[----:B------:R-:W4:Y:S07]  /*b570*/  LDSM.16.M88.4 R184, [R216+0x3800] ;  /* 0x00380000d8b8783b */ /* 0x000f2e0000000200 */
[C---:B-1----:R-:W-:Y:S08]  /*b580*/  HMMA.16816.F32 R20, R176.reuse, R196, R20 ;  /* 0x000000c4b014723c */ /* 0x042ff00000001814 */
[C---:B------:R-:W-:Y:S01]  /*b590*/  HMMA.16816.F32 R24, R176.reuse, R198, R24 ;  /* 0x000000c6b018723c */ /* 0x040fe20000001818 */
[----:B------:R-:W1:Y:S07]  /*b5a0*/  LDSM.16.M88.4 R196, [R229+0xc100] ;  /* 0x00c10000e5c4783b */ /* 0x000e6e0000000200 */
[C---:B-----5:R-:W-:Y:S08]  /*b5b0*/  HMMA.16816.F32 R28, R176.reuse, R172, R28 ;  /* 0x000000acb01c723c */ /* 0x060ff0000000181c */
[----:B------:R-:W-:Y:S01]  /*b5c0*/  HMMA.16816.F32 R32, R176, R174, R32 ;  /* 0x000000aeb020723c */ /* 0x000fe20000001820 */
[----:B------:R-:W-:Y:S07]  /*b5d0*/  LDSM.16.M88.4 R172, [R229+0xd100] ;  /* 0x00d10000e5ac783b */ /* 0x000fee0000000200 */
[C---:B--2---:R-:W-:Y:S01]  /*b5e0*/  HMMA.16816.F32 R4, R180.reuse, R188, R4 ;  /* 0x000000bcb404723c */ /* 0x044fe20000001804 */
[----:B------:R-:W-:Y:S07]  /*b5f0*/  LDSM.16.M88.4 R176, [R229+0xd900] ;  /* 0x00d90000e5b0783b */ /* 0x000fee0000000200 */
[C---:B------:R-:W-:Y:S01]  /*b600*/  HMMA.16816.F32 R8, R180.reuse, R190, R8 ;  /* 0x000000beb408723c */ /* 0x040fe20000001808 */
[----:B------:R-:W-:Y:S07]  /*b610*/  LDSM.16.M88.4 R188, [R226+0x18100] ;  /* 0x01810000e2bc783b */ /* 0x000fee0000000200 */
[C---:B------:R-:W-:Y:S08]  /*b620*/  HMMA.16816.F32 R12, R180.reuse, R168, R12 ;  /* 0x000000a8b40c723c */ /* 0x040ff0000000180c */
[C---:B------:R-:W-:Y:S01]  /*b630*/  HMMA.16816.F32 R16, R180.reuse, R170, R16 ;  /* 0x000000aab410723c */ /* 0x040fe20000001810 */
[----:B------:R-:W2:Y:S07]  /*b640*/  LDSM.16.M88.4 R168, [R229+0xc900] ;  /* 0x00c90000e5a8783b */ /* 0x000eae0000000200 */
[C---:B---3--:R-:W-:Y:S08]  /*b650*/  HMMA.16816.F32 R20, R180.reuse, R200, R20 ;  /* 0x000000c8b414723c */ /* 0x048ff00000001814 */
[C---:B------:R-:W-:Y:S01]  /*b660*/  HMMA.16816.F32 R24, R180.reuse, R202, R24 ;  /* 0x000000cab418723c */ /* 0x040fe20000001818 */
[----:B------:R-:W3:Y:S07]  /*b670*/  LDSM.16.M88.4 R200, [R211] ;  /* 0x00000000d3c8783b */ /* 0x000eee0000000200 */
[C---:B----4-:R-:W-:Y:S08]  /*b680*/  HMMA.16816.F32 R28, R180.reuse, R184, R28 ;  /* 0x000000b8b41c723c */ /* 0x050ff0000000181c */
[----:B------:R-:W-:Y:S01]  /*b690*/  HMMA.16816.F32 R32, R180, R186, R32 ;  /* 0x000000bab420723c */ /* 0x000fe20000001820 */
[----:B------:R-:W4:Y:S07]  /*b6a0*/  LDSM.16.M88.4 R180, [R210] ;  /* 0x00000000d2b4783b */ /* 0x000f2e0000000200 */
[C---:B-1----:R-:W-:Y:S01]  /*b6b0*/  HMMA.16816.F32 R4, R192.reuse, R196, R4 ;  /* 0x000000c4c004723c */ /* 0x042fe20000001804 */
[----:B------:R-:W1:Y:S07]  /*b6c0*/  LDSM.16.M88.4 R184, [R209] ;  /* 0x00000000d1b8783b */ /* 0x000e6e0000000200 */
[C---:B------:R-:W-:Y:S01]  /*b6d0*/  HMMA.16816.F32 R8, R192.reuse, R198, R8 ;  /* 0x000000c6c008723c */ /* 0x040fe20000001808 */
[----:B------:R-:W5:Y:S07]  /*b6e0*/  LDSM.16.M88.4 R196, [R208] ;  /* 0x00000000d0c4783b */ /* 0x000f6e0000000200 */
        /* <DEDUP_REMOVED lines=18> */
[----:B------:R-:W1:Y:S07]  /*b810*/  LDSM.16.M88.4 R184, [R216+0x4000] ;  /* 0x00400000d8b8783b */ /* 0x000e6e0000000200 */
[C---:B-----5:R-:W-:Y:S08]  /*b820*/  HMMA.16816.F32 R28, R188.reuse, R196, R28 ;  /* 0x000000c4bc1c723c */ /* 0x060ff0000000181c */
[----:B------:R-:W-:Y:S01]  /*b830*/  HMMA.16816.F32 R32, R188, R198, R32 ;  /* 0x000000c6bc20723c */ /* 0x000fe20000001820 */
[----:B------:R-:W4:Y:S07]  /*b840*/  LDSM.16.M88.4 R188, [R216+0x4800] ;  /* 0x00480000d8bc783b */ /* 0x000f2e0000000200 */
[C---:B--2---:R-:W-:Y:S01]  /*b850*/  HMMA.16816.F32 R4, R168.reuse, R172, R4 ;  /* 0x000000aca804723c */ /* 0x044fe20000001804 */
[----:B------:R-:W-:Y:S07]  /*b860*/  LDSM.16.M88.4 R196, [R229+0xe100] ;  /* 0x00e10000e5c4783b */ /* 0x000fee0000000200 */
[C---:B------:R-:W-:Y:S01]  /*b870*/  HMMA.16816.F32 R8, R168.reuse, R174, R8 ;  /* 0x000000aea808723c */ /* 0x040fe20000001808 */
[----:B------:R-:W2:Y:S07]  /*b880*/  LDSM.16.M88.4 R172, [R216+0x5000] ;  /* 0x00500000d8ac783b */ /* 0x000eae0000000200 */
[C---:B------:R-:W-:Y:S08]  /*b890*/  HMMA.16816.F32 R12, R168.reuse, R176, R12 ;  /* 0x000000b0a80c723c */ /* 0x040ff0000000180c */
[C---:B------:R-:W-:Y:S01]  /*b8a0*/  HMMA.16816.F32 R16, R168.reuse, R178, R16 ;  /* 0x000000b2a810723c */ /* 0x040fe20000001810 */
[----:B------:R-:W5:Y:S07]  /*b8b0*/  LDSM.16.M88.4 R176, [R216+0x5800] ;  /* 0x00580000d8b0783b */ /* 0x000f6e0000000200 */
[C---:B---3--:R-:W-:Y:S08]  /*b8c0*/  HMMA.16816.F32 R20, R168.reuse, R192, R20 ;  /* 0x000000c0a814723c */ /* 0x048ff00000001814 */
[C---:B------:R-:W-:Y:S01]  /*b8d0*/  HMMA.16816.F32 R24, R168.reuse, R194, R24 ;  /* 0x000000c2a818723c */ /* 0x040fe20000001818 */
[----:B------:R-:W3:Y:S07]  /*b8e0*/  LDSM.16.M88.4 R192, [R230+0x1c100] ;  /* 0x01c10000e6c0783b */ /* 0x000eee0000000200 */
        /* <DEDUP_REMOVED lines=8> */
[----:B------:R-:W-:Y:S07]  /*b970*/  LDSM.16.M88.4 R188, [R205] ;  /* 0x00000000cdbc783b */ /* 0x000fee0000000200 */
[C---:B--2---:R-:W-:Y:S08]  /*b980*/  HMMA.16816.F32 R20, R180.reuse, R172, R20 ;  /* 0x000000acb414723c */ /* 0x044ff00000001814 */
[C---:B------:R-:W-:Y:S01]  /*b990*/  HMMA.16816.F32 R24, R180.reuse, R174, R24 ;  /* 0x000000aeb418723c */ /* 0x040fe20000001818 */
[----:B------:R-:W2:Y:S07]  /*b9a0*/  LDSM.16.M88.4 R172, [R229+0xf900] ;  /* 0x00f90000e5ac783b */ /* 0x000eae0000000200 */
[C---:B-----5:R-:W-:Y:S08]  /*b9b0*/  HMMA.16816.F32 R28, R180.reuse, R176, R28 ;  /* 0x000000b0b41c723c */ /* 0x060ff0000000181c */
[----:B------:R-:W-:Y:S01]  /*b9c0*/  HMMA.16816.F32 R32, R180, R178, R32 ;  /* 0x000000b2b420723c */ /* 0x000fe20000001820 */
[----:B------:R-:W-:Y:S07]  /*b9d0*/  LDSM.16.M88.4 R176, [R207] ;  /* 0x00000000cfb0783b */ /* 0x000fee0000000200 */
[C---:B---3--:R-:W-:Y:S01]  /*b9e0*/  HMMA.16816.F32 R4, R192.reuse, R196, R4 ;  /* 0x000000c4c004723c */ /* 0x048fe20000001804 */
[----:B------:R-:W-:Y:S06]  /*b9f0*/  LDSM.16.M88.4 R180, [R206] ;  /* 0x00000000ceb4783b */ /* 0x000fec0000000200 */
[----:B------:R-:W-:Y:S01]  /*ba00*/  @P6 IADD3 R197, P6, R236, UR22, RZ ;  /* 0x00000016ecc56c10 */ /* 0x000fe2000ffde0ff */
[C---:B------:R-:W-:Y:S04]  /*ba10*/  HMMA.16816.F32 R8, R192.reuse, R198, R8 ;  /* 0x000000c6c008723c */ /* 0x040fe80000001808 */
[----:B------:R-:W-:Y:S04]  /*ba20*/  @P5 LEA R196, P5, R197, c[0x0][0x1c8], 0x1 ;  /* 0x00007200c5c45a11 */ /* 0x000fe800078a08ff */
[C---:B------:R-:W-:Y:S04]  /*ba30*/  HMMA.16816.F32 R12, R192.reuse, R168, R12 ;  /* 0x000000a8c00c723c */ /* 0x040fe8000000180c */
[----:B------:R-:W-:Y:S02]  /*ba40*/  @P0 IADD3.X R0, R243, UR21, RZ, P6, !PT ;  /* 0x00000015f3000c10 */ /* 0x000fe4000b7fe4ff */
[----:B------:R-:W-:Y:S02]  /*ba50*/  PLOP3.LUT P0, PT, PT, PT, UP3, 0x80, 0x0 ;  /* 0x000000000000781c */ /* 0x000fe40003f0f038 */
[C---:B------:R-:W-:Y:S01]  /*ba60*/  HMMA.16816.F32 R16, R192.reuse, R170, R16 ;  /* 0x000000aac010723c */ /* 0x040fe20000001810 */
[----:B------:R-:W3:Y:S01]  /*ba70*/  LDSM.16.M88.4 R168, [R226+0x1c100] ;  /* 0x01c10000e2a8783b */ /* 0x000ee20000000200 */
[----:B------:R-:W-:Y:S06]  /*ba80*/  PLOP3.LUT P6, PT, PT, PT, UP3, 0x80, 0x0 ;  /* 0x000000000000781c */ /* 0x000fec0003fcf038 */
[C---:B-1----:R-:W-:Y:S04]  /*ba90*/  HMMA.16816.F32 R20, R192.reuse, R184, R20 ;  /* 0x000000b8c014723c */ /* 0x042fe80000001814 */
[----:B------:R-:W-:Y:S02]  /*baa0*/  @P0 LEA.HI.X R197, R197, c[0x0][0x1cc], R0, 0x1, P5 ;  /* 0x00007300c5c50a11 */ /* 0x000fe400028f0c00 */
[----:B------:R-:W-:Y:S02]  /*bab0*/  PLOP3.LUT P5, PT, PT, PT, UP3, 0x80, 0x0 ;  /* 0x000000000000781c */ /* 0x000fe40003faf038 */
[C---:B------:R-:W-:Y:S01]  /*bac0*/  HMMA.16816.F32 R24, R192.reuse, R186, R24 ;  /* 0x000000bac018723c */ /* 0x040fe20000001818 */
[----:B------:R-:W-:Y:S01]  /*bad0*/  LDSM.16.M88.4 R184, [R224+0xe100] ;  /* 0x00e10000e0b8783b */ /* 0x000fe20000000200 */
[----:B------:R-:W-:Y:S02]  /*bae0*/  PLOP3.LUT P0, PT, PT, PT, UP3, 0x80, 0x0 ;  /* 0x000000000000781c */ /* 0x000fe40003f0f038 */
[----:B------:R-:W-:Y:S04]  /*baf0*/  @P6 IADD3 R199, P6, R249, UR22, RZ ;  /* 0x00000016f9c76c10 */ /* 0x000fe8000ffde0ff */
[C---:B--2---:R-:W-:Y:S04]  /*bb00*/  HMMA.16816.F32 R28, R192.reuse, R172, R28 ;  /* 0x000000acc01c723c */ /* 0x044fe8000000181c */
[C---:B------:R-:W-:Y:S04]  /*bb10*/  @P5 LEA R198, P5, R199.reuse, c[0x0][0x1c8], 0x1 ;  /* 0x00007200c7c65a11 */ /* 0x040fe800078a08ff */
[----:B------:R-:W-:Y:S01]  /*bb20*/  HMMA.16816.F32 R32, R192, R174, R32 ;  /* 0x000000aec020723c */ /* 0x000fe20000001820 */
[----:B------:R-:W1:Y:S03]  /*bb30*/  LDSM.16.M88.4 R172, [R204] ;  /* 0x00000000ccac783b */ /* 0x000e660000000200 */
[----:B------:R-:W-:Y:S02]  /*bb40*/  @P0 IADD3.X R0, R248, UR21, RZ, P6, !PT ;  /* 0x00000015f8000c10 */ /* 0x000fe4000b7fe4ff */
[----:B------:R-:W-:Y:S02]  /*bb50*/  PLOP3.LUT P0, PT, PT, PT, UP3, 0x80, 0x0 ;  /* 0x000000000000781c */ /* 0x000fe40003f0f038 */
[----:B------:R-:W-:Y:S01]  /*bb60*/  PLOP3.LUT P6, PT, PT, PT, UP3, 0x80, 0x0 ;  /* 0x000000000000781c */ /* 0x000fe20003fcf038 */
[C---:B---3--:R-:W-:Y:S01]  /*bb70*/  HMMA.16816.F32 R4, R168.reuse, R176, R4 ;  /* 0x000000b0a804723c */ /* 0x048fe20000001804 */
[----:B------:R-:W-:Y:S07]  /*bb80*/  LDSM.16.M88.4 R192, [R216+0x6000] ;  /* 0x00600000d8c0783b */ /* 0x000fee0000000200 */
[C---:B------:R-:W-:Y:S01]  /*bb90*/  HMMA.16816.F32 R8, R168.reuse, R178, R8 ;  /* 0x000000b2a808723c */ /* 0x040fe20000001808 */
[----:B------:R-:W2:Y:S03]  /*bba0*/  LDSM.16.M88.4 R176, [R225+0x1c100] ;  /* 0x01c10000e1b0783b */ /* 0x000ea60000000200 */
[----:B------:R-:W-:Y:S02]  /*bbb0*/  @P0 LEA.HI.X R199, R199, c[0x0][0x1cc], R0, 0x1, P5 ;  /* 0x00007300c7c70a11 */ /* 0x000fe400028f0c00 */
[----:B------:R-:W-:Y:S02]  /*bbc0*/  PLOP3.LUT P0, PT, PT, PT, UP3, 0x80, 0x0 ;  /* 0x000000000000781c */ /* 0x000fe40003f0f038 */
[C---:B------:R-:W-:Y:S01]  /*bbd0*/  HMMA.16816.F32 R12, R168.reuse, R180, R12 ;  /* 0x000000b4a80c723c */ /* 0x040fe2000000180c */
[----:B------:R-:W-:Y:S03]  /*bbe0*/  PLOP3.LUT P5, PT, PT, PT, UP3, 0x80, 0x0 ;  /* 0x000000000000781c */ /* 0x000fe60003faf038 */
[----:B------:R-:W-:Y:S04]  /*bbf0*/  @P6 IADD3 R201, P6, R247, UR22, RZ ;  /* 0x00000016f7c96c10 */ /* 0x000fe8000ffde0ff */
[C---:B------:R-:W-:Y:S01]  /*bc00*/  HMMA.16816.F32 R16, R168.reuse, R182, R16 ;  /* 0x000000b6a810723c */ /* 0x040fe20000001810 */
[----:B------:R-:W3:Y:S07]  /*bc10*/  LDSM.16.M88.4 R180, [R224+0xe900] ;  /* 0x00e90000e0b4783b */ /* 0x000eee0000000200 */
[C---:B------:R-:W-:Y:S04]  /*bc20*/  HMMA.16816.F32 R20, R168.reuse, R188, R20 ;  /* 0x000000bca814723c */ /* 0x040fe80000001814 */
[----:B------:R-:W-:Y:S02]  /*bc30*/  @P5 IADD3.X R0, R246, UR21, RZ, P6, !PT ;  /* 0x00000015f6005c10 */ /* 0x000fe4000b7fe4ff */
[C---:B------:R-:W-:Y:S02]  /*bc40*/  @P0 LEA R200, P6, R201.reuse, c[0x0][0x1c8], 0x1 ;  /* 0x00007200c9c80a11 */ /* 0x040fe400078c08ff */
[C---:B------:R-:W-:Y:S01]  /*bc50*/  HMMA.16816.F32 R24, R168.reuse, R190, R24 ;  /* 0x000000bea818723c */ /* 0x040fe20000001818 */
[----:B------:R-:W4:Y:S01]  /*bc60*/  LDSM.16.M88.4 R188, [R224+0xf100] ;  /* 0x00f10000e0bc783b */ /* 0x000f220000000200 */
[----:B------:R-:W-:Y:S02]  /*bc70*/  PLOP3.LUT P5, PT, PT, PT, UP3, 0x80, 0x0 ;  /* 0x000000000000781c */ /* 0x000fe40003faf038 */
[----:B------:R-:W-:Y:S04]  /*bc80*/  PLOP3.LUT P0, PT, PT, PT, UP3, 0x80, 0x0 ;  /* 0x000000000000781c */ /* 0x000fe80003f0f038 */
[C---:B-1----:R-:W-:Y:S07]  /*bc90*/  HMMA.16816.F32 R28, R168.reuse, R172, R28 ;  /* 0x000000aca81c723c */ /* 0x042fee000000181c */
[----:B------:R-:W-:Y:S01]  /*bca0*/  @P5 LEA.HI.X R201, R201, c[0x0][0x1cc], R0, 0x1, P6 ;  /* 0x00007300c9c95a11 */ /* 0x000fe200030f0c00 */
[----:B------:R-:W-:Y:S01]  /*bcb0*/  HMMA.16816.F32 R32, R168, R174, R32 ;  /* 0x000000aea820723c */ /* 0x000fe20000001820 */
[----:B------:R-:W1:Y:S01]  /*bcc0*/  LDSM.16.M88.4 R168, [R224+0xf900] ;  /* 0x00f90000e0a8783b */ /* 0x000e620000000200 */
[----:B------:R-:W-:Y:S02]  /*bcd0*/  PLOP3.LUT P5, PT, PT, PT, UP3, 0x80, 0x0 ;  /* 0x000000000000781c */ /* 0x000fe40003faf038 */
[----:B------:R-:W-:Y:S01]  /*bce0*/  @P0 IADD3 R0, P6, R245, UR22, RZ ;  /* 0x00000016f5000c10 */ /* 0x000fe2000ffde0ff */
[----:B------:R-:W-:Y:S01]  /*bcf0*/  @UP3 UIADD3 UR22, UP0, UR13, UR22, URZ ;  /* 0x000000160d163290 */ /* 0x000fe2000ff1e03f */
[----:B------:R-:W-:Y:S02]  /*bd00*/  PLOP3.LUT P0, PT, PT, PT, UP3, 0x80, 0x0 ;  /* 0x000000000000781c */ /* 0x000fe40003f0f038 */
[C---:B--2---:R-:W-:Y:S01]  /*bd10*/  HMMA.16816.F32 R4, R176.reuse, R184, R4 ;  /* 0x000000b8b004723c */ /* 0x044fe20000001804 */
[----:B------:R-:W2:Y:S07]  /*bd20*/  LDSM.16.M88.4 R172, [R223+0x1c100] ;  /* 0x01c10000dfac783b */ /* 0x000eae0000000200 */
[C---:B------:R-:W-:Y:S01]  /*bd30*/  HMMA.16816.F32 R8, R176.reuse, R186, R8 ;  /* 0x000000bab008723c */ /* 0x040fe20000001808 */
[----:B------:R-:W5:Y:S07]  /*bd40*/  LDSM.16.M88.4 R184, [R216+0x6800] ;  /* 0x00680000d8b8783b */ /* 0x000f6e0000000200 */
[C---:B---3--:R-:W-:Y:S08]  /*bd50*/  HMMA.16816.F32 R12, R176.reuse, R180, R12 ;  /* 0x000000b4b00c723c */ /* 0x048ff0000000180c */
[C---:B------:R-:W-:Y:S01]  /*bd60*/  HMMA.16816.F32 R16, R176.reuse, R182, R16 ;  /* 0x000000b6b010723c */ /* 0x040fe20000001810 */
[----:B------:R-:W3:Y:S07]  /*bd70*/  LDSM.16.M88.4 R180, [R216+0x7000] ;  /* 0x00700000d8b4783b */ /* 0x000eee0000000200 */
[C---:B----4-:R-:W-:Y:S08]  /*bd80*/  HMMA.16816.F32 R20, R176.reuse, R188, R20 ;  /* 0x000000bcb014723c */ /* 0x050ff00000001814 */
[C---:B------:R-:W-:Y:S08]  /*bd90*/  HMMA.16816.F32 R24, R176.reuse, R190, R24 ;  /* 0x000000beb018723c */ /* 0x040ff00000001818 */
[C---:B-1----:R-:W-:Y:S08]  /*bda0*/  HMMA.16816.F32 R28, R176.reuse, R168, R28 ;  /* 0x000000a8b01c723c */ /* 0x042ff0000000181c */
[----:B------:R-:W-:Y:S01]  /*bdb0*/  HMMA.16816.F32 R32, R176, R170, R32 ;  /* 0x000000aab020723c */ /* 0x000fe20000001820 */
[----:B------:R-:W1:Y:S01]  /*bdc0*/  LDSM.16.M88.4 R168, [R216+0x7800] ;  /* 0x00780000d8a8783b */ /* 0x000e620000000200 */
[----:B------:R-:W-:Y:S05]  /*bdd0*/  DEPBAR.LE SB0, 0x0 ;  /* 0x000080000000791a */ /* 0x000fea0000000000 */
[----:B------:R-:W-:Y:S01]  /*bde0*/  @P5 IADD3.X R177, R166, UR21, RZ, P6, !PT ;  /* 0x00000015a6b15c10 */ /* 0x000fe2000b7fe4ff */
[C---:B--2---:R-:W-:Y:S01]  /*bdf0*/  HMMA.16816.F32 R4, R172.reuse, R192, R4 ;  /* 0x000000c0ac04723c */ /* 0x044fe20000001804 */
[----:B------:R-:W-:Y:S01]  /*be00*/  BAR.SYNC.DEFER_BLOCKING 0x0 ;  /* 0x0000000000007b1d */ /* 0x000fe20000010000 */
[----:B------:R-:W-:Y:S01]  /*be10*/  @UP3 UIADD3.X UR21, UR12, UR21, URZ, UP0, !UPT ;  /* 0x000000150c153290 */ /* 0x000fe200087fe43f */
[----:B------:R-:W-:Y:S01]  /*be20*/  PLOP3.LUT P5, PT, PT, PT, UP3, 0x80, 0x0 ;  /* 0x000000000000781c */ /* 0x000fe20003faf038 */
[----:B------:R-:W-:Y:S01]  /*be30*/  UISETP.GT.AND UP0, UPT, UR20, UR17, UPT ;  /* 0x000000111400728c */ /* 0x000fe2000bf04270 */
[C---:B------:R-:W-:Y:S02]  /*be40*/  @P0 LEA R176, P6, R0.reuse, c[0x0][0x1c8], 0x1 ;  /* 0x0000720000b00a11 */ /* 0x040fe400078c08ff */
[----:B------:R-:W-:Y:S01]  /*be50*/  PLOP3.LUT P0, PT, PT, PT, UP3, 0x80, 0x0 ;  /* 0x000000000000781c */ /* 0x000fe20003f0f038 */
[C---:B------:R-:W-:Y:S08]  /*be60*/  HMMA.16816.F32 R8, R172.reuse, R194, R8 ;  /* 0x000000c2ac08723c */ /* 0x040ff00000001808 */
[C---:B-----5:R-:W-:Y:S04]  /*be70*/  HMMA.16816.F32 R12, R172.reuse, R184, R12 ;  /* 0x000000b8ac0c723c */ /* 0x060fe8000000180c */
[----:B------:R-:W-:Y:S02]  /*be80*/  @P5 LEA.HI.X R177, R0, c[0x0][0x1cc], R177, 0x1, P6 ;  /* 0x0000730000b15a11 */ /* 0x000fe400030f0cb1 */
[----:B------:R-:W-:Y:S02]  /*be90*/  @P0 IADD3 R179, P6, R236, UR22, RZ ;  /* 0x00000016ecb30c10 */ /* 0x000fe4000ffde0ff */
[C---:B------:R-:W-:Y:S01]  /*bea0*/  HMMA.16816.F32 R16, R172.reuse, R186, R16 ;  /* 0x000000baac10723c */ /* 0x040fe20000001810 */
[----:B------:R-:W-:Y:S02]  /*beb0*/  PLOP3.LUT P0, PT, PT, PT, UP3, 0x80, 0x0 ;  /* 0x000000000000781c */ /* 0x000fe40003f0f038 */
[----:B------:R-:W-:Y:S02]  /*bec0*/  PLOP3.LUT P5, PT, PT, PT, UP3, 0x80, 0x0 ;  /* 0x000000000000781c */ /* 0x000fe40003faf038 */
[----:B------:R-:W-:Y:S02]  /*bed0*/  FMNMX.FTZ R0, R4, R3, !PT ;  /* 0x0000000304007209 */ /* 0x000fe40007810000 */
[----:B------:R-:W-:Y:S01]  /*bee0*/  FMNMX.FTZ R164, R6, R165, !PT ;  /* 0x000000a506a47209 */ /* 0x000fe20007810000 */
[C---:B---3--:R-:W-:Y:S04]  /*bef0*/  HMMA.16816.F32 R20, R172.reuse, R180, R20 ;  /* 0x000000b4ac14723c */ /* 0x048fe80000001814 */
[----:B------:R-:W-:Y:S03]  /*bf00*/  FMNMX.FTZ R167, R5, R0, !PT ;  /* 0x0000000005a77209 */ /* 0x000fe60007810000 */
[----:B------:R-:W-:Y:S01]  /*bf10*/  FMNMX.FTZ R181, R7, R164, !PT ;  /* 0x000000a407b57209 */ /* 0x000fe20007810000 */
[C---:B------:R-:W-:Y:S04]  /*bf20*/  HMMA.16816.F32 R24, R172.reuse, R182, R24 ;  /* 0x000000b6ac18723c */ /* 0x040fe80000001818 */
[----:B------:R-:W-:Y:S02]  /*bf30*/  FMNMX.FTZ R2, R8, R167, !PT ;  /* 0x000000a708027209 */ /* 0x000fe40007810000 */
[----:B------:R-:W-:Y:S02]  /*bf40*/  FMNMX.FTZ R164, R10, R181, !PT ;  /* 0x000000b50aa47209 */ /* 0x000fe40007810000 */
[C---:B-1----:R-:W-:Y:S04]  /*bf50*/  HMMA.16816.F32 R28, R172.reuse, R168, R28 ;  /* 0x000000a8ac1c723c */ /* 0x042fe8000000181c */
[----:B------:R-:W-:Y:S02]  /*bf60*/  FMNMX.FTZ R167, R9, R2, !PT ;  /* 0x0000000209a77209 */ /* 0x000fe40007810000 */
[----:B------:R-:W-:Y:S02]  /*bf70*/  @P5 IADD3.X R0, R243, UR21, RZ, P6, !PT ;  /* 0x00000015f3005c10 */ /* 0x000fe4000b7fe4ff */
[----:B------:R-:W-:Y:S01]  /*bf80*/  HMMA.16816.F32 R32, R172, R170, R32 ;  /* 0x000000aaac20723c */ /* 0x000fe20000001820 */
[----:B------:R-:W-:Y:S03]  /*bf90*/  PLOP3.LUT P5, PT, PT, PT, UP3, 0x80, 0x0 ;  /* 0x000000000000781c */ /* 0x000fe60003faf038 */
[----:B------:R-:W-:Y:S02]  /*bfa0*/  @P0 LEA R178, P6, R179, c[0x0][0x1c8], 0x1 ;  /* 0x00007200b3b20a11 */ /* 0x000fe400078c08ff */
[----:B------:R-:W-:Y:S02]  /*bfb0*/  PLOP3.LUT P0, PT, PT, PT, UP3, 0x80, 0x0 ;  /* 0x000000000000781c */ /* 0x000fe40003f0f038 */
[----:B------:R-:W-:Y:S04]  /*bfc0*/  FMNMX.FTZ R2, R12, R167, !PT ;  /* 0x000000a70c027209 */ /* 0x000fe80007810000 */
[----:B------:R-:W-:Y:S02]  /*bfd0*/  FMNMX.FTZ R181, R11, R164, !PT ;  /* 0x000000a40bb57209 */ /* 0x000fe40007810000 */
[----:B------:R-:W-:Y:S02]  /*bfe0*/  FMNMX.FTZ R167, R13, R2, !PT ;  /* 0x000000020da77209 */ /* 0x000fe40007810000 */
[----:B------:R-:W-:Y:S02]  /*bff0*/  FMNMX.FTZ R164, R14, R181, !PT ;  /* 0x000000b50ea47209 */ /* 0x000fe40007810000 */
[----:B------:R-:W-:Y:S02]  /*c000*/  FMNMX.FTZ R2, R16, R167, !PT ;  /* 0x000000a710027209 */ /* 0x000fe40007810000 */
[----:B------:R-:W-:Y:S02]  /*c010*/  FMNMX.FTZ R181, R15, R164, !PT ;  /* 0x000000a40fb57209 */ /* 0x000fe40007810000 */
[----:B------:R-:W-:Y:S02]  /*c020*/  @P5 LEA.HI.X R179, R179, c[0x0][0x1cc], R0, 0x1, P6 ;  /* 0x00007300b3b35a11 */ /* 0x000fe400030f0c00 */
[----:B------:R-:W-:Y:S02]  /*c030*/  @P0 IADD3 R169, P6, R249, UR22, RZ ;  /* 0x00000016f9a90c10 */ /* 0x000fe4000ffde0ff */
[----:B------:R-:W-:Y:S02]  /*c040*/  PLOP3.LUT P0, PT, PT, PT, UP3, 0x80, 0x0 ;  /* 0x000000000000781c */ /* 0x000fe40003f0f038 */
[----:B------:R-:W-:Y:S02]  /*c050*/  PLOP3.LUT P5, PT, PT, PT, UP3, 0x80, 0x0 ;  /* 0x000000000000781c */ /* 0x000fe40003faf038 */
[----:B------:R-:W-:Y:S02]  /*c060*/  FMNMX.FTZ R167, R17, R2, !PT ;  /* 0x0000000211a77209 */ /* 0x000fe40007810000 */
[----:B------:R-:W-:Y:S02]  /*c070*/  FMNMX.FTZ R2, R18, R181, !PT ;  /* 0x000000b512027209 */ /* 0x000fe40007810000 */
[----:B------:R-:W-:Y:S02]  /*c080*/  FMNMX.FTZ R0, R20, R167, !PT ;  /* 0x000000a714007209 */ /* 0x000fe40007810000 */
[----:B------:R-:W-:Y:S02]  /*c090*/  FMNMX.FTZ R171, R19, R2, !PT ;  /* 0x0000000213ab7209 */ /* 0x000fe40007810000 */
[----:B------:R-:W-:Y:S02]  /*c0a0*/  FMNMX.FTZ R167, R21, R0, !PT ;  /* 0x0000000015a77209 */ /* 0x000fe40007810000 */
[----:B------:R-:W-:Y:S02]  /*c0b0*/  FMNMX.FTZ R164, R22, R171, !PT ;  /* 0x000000ab16a47209 */ /* 0x000fe40007810000 */
[----:B------:R-:W-:Y:S02]  /*c0c0*/  @P5 IADD3.X R0, R248, UR21, RZ, P6, !PT ;  /* 0x00000015f8005c10 */ /* 0x000fe4000b7fe4ff */
[----:B------:R-:W-:Y:S02]  /*c0d0*/  @P0 LEA R168, P6, R169, c[0x0][0x1c8], 0x1 ;  /* 0x00007200a9a80a11 */ /* 0x000fe400078c08ff */
        /* <DEDUP_REMOVED lines=8> */
[----:B------:R-:W-:Y:S02]  /*c160*/  @P5 LEA.HI.X R169, R169, c[0x0][0x1cc], R0, 0x1, P6 ;  /* 0x00007300a9a95a11 */ /* 0x000fe400030f0c00 */
[----:B------:R-:W-:Y:S02]  /*c170*/  FMNMX.FTZ R170, R30, R171, !PT ;  /* 0x000000ab1eaa7209 */ /* 0x000fe40007810000 */
[----:B------:R-:W-:Y:S02]  /*c180*/  @P0 IADD3 R171, P6, R247, UR22, RZ ;  /* 0x00000016f7ab0c10 */ /* 0x000fe4000ffde0ff */
[----:B------:R-:W-:Y:S02]  /*c190*/  PLOP3.LUT P0, PT, PT, PT, UP3, 0x80, 0x0 ;  /* 0x000000000000781c */ /* 0x000fe40003f0f038 */
[----:B------:R-:W-:Y:S02]  /*c1a0*/  PLOP3.LUT P5, PT, PT, PT, UP3, 0x80, 0x0 ;  /* 0x000000000000781c */ /* 0x000fe40003faf038 */
[----:B------:R-:W-:Y:S04]  /*c1b0*/  FMNMX.FTZ R167, R29, R2, !PT ;  /* 0x000000021da77209 */ /* 0x000fe80007810000 */
[----:B------:R-:W-:Y:S02]  /*c1c0*/  FMNMX.FTZ R2, R32, R167, !PT ;  /* 0x000000a720027209 */ /* 0x000fe40007810000 */
[----:B------:R-:W-:Y:S02]  /*c1d0*/  FMNMX.FTZ R167, R31, R170, !PT ;  /* 0x000000aa1fa77209 */ /* 0x000fe40007810000 */
[----:B------:R-:W-:Y:S02]  /*c1e0*/  FMNMX.FTZ R164, R33, R2, !PT ;  /* 0x0000000221a47209 */ /* 0x000fe40007810000 */
[----:B------:R-:W-:Y:S03]  /*c1f0*/  FMNMX.FTZ R2, R34, R167, !PT ;  /* 0x000000a722027209 */ /* 0x000fe60007810000 */
[----:B------:R-:W1:Y:S01]  /*c200*/  SHFL.BFLY PT, R175, R164, 0x2, 0x1f ;  /* 0x0c401f00a4af7f89 */ /* 0x000e6200000e0000 */
[----:B------:R-:W-:Y:S01]  /*c210*/  FMNMX.FTZ R0, R35, R2, !PT ;  /* 0x0000000223007209 */ /* 0x000fe20007810000 */
[----:B------:R-:W-:Y:S01]  /*c220*/  UMOV UR20, UR14 ;  /* 0x0000000e00147c82 */ /* 0x000fe20008000000 */
[----:B------:R-:W-:Y:S02]  /*c230*/  @P5 IADD3.X R2, R246, UR21, RZ, P6, !PT ;  /* 0x00000015f6025c10 */ /* 0x000fe4000b7fe4ff */
[C---:B------:R-:W-:Y:S02]  /*c240*/  @P0 LEA R170, P6, R171.reuse, c[0x0][0x1c8], 0x1 ;  /* 0x00007200abaa0a11 */ /* 0x040fe400078c08ff */
[----:B------:R-:W-:Y:S01]  /*c250*/  PLOP3.LUT P5, PT, PT, PT, UP3, 0x80, 0x0 ;  /* 0x000000000000781c */ /* 0x000fe20003faf038 */
[----:B------:R-:W2:Y:S01]  /*c260*/  SHFL.BFLY PT, R167, R0, 0x2, 0x1f ;  /* 0x0c401f0000a77f89 */ /* 0x000ea200000e0000 */
[----:B------:R-:W-:Y:S11]  /*c270*/  PLOP3.LUT P0, PT, PT, PT, UP3, 0x80, 0x0 ;  /* 0x000000000000781c */ /* 0x000ff60003f0f038 */
[----:B------:R-:W-:Y:S02]  /*c280*/  @P5 LEA.HI.X R171, R171, c[0x0][0x1cc], R2, 0x1, P6 ;  /* 0x00007300abab5a11 */ /* 0x000fe400030f0c02 */
[----:B------:R-:W-:Y:S02]  /*c290*/  PLOP3.LUT P5, PT, PT, PT, UP3, 0x80, 0x0 ;  /* 0x000000000000781c */ /* 0x000fe40003faf038 */
[----:B------:R-:W-:Y:S02]  /*c2a0*/  @P0 IADD3 R173, P6, R245, UR22, RZ ;  /* 0x00000016f5ad0c10 */ /* 0x000fe4000ffde0ff */
[----:B------:R-:W-:Y:S02]  /*c2b0*/  PLOP3.LUT P0, PT, PT, PT, UP3, 0x80, 0x0 ;  /* 0x000000000000781c */ /* 0x000fe40003f0f038 */
[----:B-1----:R-:W-:Y:S02]  /*c2c0*/  FMNMX.FTZ R175, R164, R175, !PT ;  /* 0x000000afa4af7209 */ /* 0x002fe40007810000 */
[----:B--2---:R-:W-:Y:S03]  /*c2d0*/  FMNMX.FTZ R167, R0, R167, !PT ;  /* 0x000000a700a77209 */ /* 0x004fe60007810000 */
[----:B------:R-:W1:Y:S04]  /*c2e0*/  SHFL.BFLY PT, R2, R175, 0x1, 0x1f ;  /* 0x0c201f00af027f89 */ /* 0x000e6800000e0000 */
[----:B------:R-:W-:Y:S02]  /*c2f0*/  @P5 IADD3.X R174, R166, UR21, RZ, P6, !PT ;  /* 0x00000015a6ae5c10 */ /* 0x000fe4000b7fe4ff */
[C---:B------:R-:W-:Y:S02]  /*c300*/  @P0 LEA R172, P6, R173.reuse, c[0x0][0x1c8], 0x1 ;  /* 0x00007200adac0a11 */ /* 0x040fe400078c08ff */
[----:B------:R-:W-:Y:S01]  /*c310*/  PLOP3.LUT P5, PT, PT, PT, UP3, 0x80, 0x0 ;  /* 0x000000000000781c */ /* 0x000fe20003faf038 */
[----:B------:R-:W2:Y:S01]  /*c320*/  SHFL.BFLY PT, R164, R167, 0x1, 0x1f ;  /* 0x0c201f00a7a47f89 */ /* 0x000ea200000e0000 */
[----:B------:R-:W-:Y:S02]  /*c330*/  PLOP3.LUT P0, PT, PT, PT, UP3, 0x80, 0x0 ;  /* 0x000000000000781c */ /* 0x000fe40003f0f038 */
[----:B------:R-:W-:Y:S09]  /*c340*/  PLOP3.LUT P0, PT, PT, PT, UP3, 0x80, 0x0 ;  /* 0x000000000000781c */ /* 0x000ff20003f0f038 */
[----:B------:R-:W-:Y:S02]  /*c350*/  @P5 LEA.HI.X R173, R173, c[0x0][0x1cc], R174, 0x1, P6 ;  /* 0x00007300adad5a11 */ /* 0x000fe400030f0cae */
[----:B------:R-:W-:Y:S02]  /*c360*/  PLOP3.LUT P6, PT, PT, PT, UP3, 0x80, 0x0 ;  /* 0x000000000000781c */ /* 0x000fe40003fcf038 */
[----:B------:R-:W-:Y:S02]  /*c370*/  PLOP3.LUT P5, PT, PT, PT, UP3, 0x80, 0x0 ;  /* 0x000000000000781c */ /* 0x000fe40003faf038 */
[----:B------:R-:W-:Y:S02]  /*c380*/  PLOP3.LUT P5, PT, PT, PT, UP3, 0x80, 0x0 ;  /* 0x000000000000781c */ /* 0x000fe40003faf038 */
[----:B-1----:R-:W-:Y:S02]  /*c390*/  FMNMX.FTZ R0, R175, R2, !PT ;  /* 0x00000002af007209 */ /* 0x002fe40007810000 */
[----:B--2---:R-:W-:Y:S03]  /*c3a0*/  FMNMX.FTZ R164, R167, R164, !PT ;  /* 0x000000a4a7a47209 */ /* 0x004fe60007810000 */
[----:B------:R-:W-:Y:S02]  /*c3b0*/  FMUL.FTZ R191, R0, c[0x0][0x2d0] ;  /* 0x0000b40000bf7a20 */ /* 0x000fe40000410000 */
[----:B------:R1:W-:Y:S01]  /*c3c0*/  @P6 LDGSTS.E.BYPASS.LTC128B.128 [R231+0x8100], [R196.64], !P4 ;  /* 0x08100000c4e76fae */ /* 0x0003e2000e101d52 */
[----:B------:R-:W-:Y:S01]  /*c3d0*/  PLOP3.LUT P6, PT, PT, PT, UP3, 0x80, 0x0 ;  /* 0x000000000000781c */ /* 0x000fe20003fcf038 */
[C---:B------:R-:W-:Y:S01]  /*c3e0*/  FMUL.FTZ R189, R164.reuse, c[0x0][0x2d0] ;  /* 0x0000b400a4bd7a20 */ /* 0x040fe20000410000 */
[----:B------:R-:W-:Y:S01]  /*c3f0*/  PLOP3.LUT P6, PT, PT, PT, UP3, 0x80, 0x0 ;  /* 0x000000000000781c */ /* 0x000fe20003fcf038 */
[----:B------:R-:W-:Y:S02]  /*c400*/  FADD.FTZ R165, -R164, R165 ;  /* 0x000000a5a4a57221 */ /* 0x000fe40000010100 */
[----:B------:R-:W-:Y:S02]  /*c410*/  FADD.FTZ R2, -R0, R3 ;  /* 0x0000000300027221 */ /* 0x000fe40000010100 */
[----:B------:R2:W-:Y:S01]  /*c420*/  @P0 LDGSTS.E.BYPASS.LTC128B.128 [R231+0xa100], [R198.64], !P3 ;  /* 0x0a100000c6e70fae */ /* 0x0005e2000d901d52 */
[----:B------:R-:W-:Y:S01]  /*c430*/  PLOP3.LUT P0, PT, PT, PT, UP3, 0x80, 0x0 ;  /* 0x000000000000781c */ /* 0x000fe20003f0f038 */
[--C-:B------:R-:W-:Y:S01]  /*c440*/  FFMA.FTZ R186, R4, c[0x0][0x2d0], -R191.reuse ;  /* 0x0000b40004ba7a23 */ /* 0x100fe200000108bf */
[----:B------:R-:W-:Y:S01]  /*c450*/  PLOP3.LUT P0, PT, PT, PT, UP3, 0x80, 0x0 ;  /* 0x000000000000781c */ /* 0x000fe20003f0f038 */
[--C-:B------:R-:W-:Y:S02]  /*c460*/  FFMA.FTZ R167, R8, c[0x0][0x2d0], -R191.reuse ;  /* 0x0000b40008a77a23 */ /* 0x100fe400000108bf */
[----:B------:R-:W-:Y:S02]  /*c470*/  FFMA.FTZ R184, R9, c[0x0][0x2d0], -R191 ;  /* 0x0000b40009b87a23 */ /* 0x000fe400000108bf */
[----:B------:R3:W-:Y:S01]  /*c480*/  @P5 LDGSTS.E.BYPASS.LTC128B.128 [R231+0xc100], [R200.64], !P2 ;  /* 0x0c100000c8e75fae */ /* 0x0007e2000d101d52 */
[----:B------:R-:W-:Y:S01]  /*c490*/  PLOP3.LUT P5, PT, PT, PT, UP3, 0x80, 0x0 ;  /* 0x000000000000781c */ /* 0x000fe20003faf038 */
[--C-:B------:R-:W-:Y:S01]  /*c4a0*/  FFMA.FTZ R190, R6, c[0x0][0x2d0], -R189.reuse ;  /* 0x0000b40006be7a23 */ /* 0x100fe200000108bd */
[----:B------:R-:W-:Y:S01]  /*c4b0*/  PLOP3.LUT P5, PT, PT, PT, UP3, 0x80, 0x0 ;  /* 0x000000000000781c */ /* 0x000fe20003faf038 */
[--C-:B------:R-:W-:Y:S01]  /*c4c0*/  FFMA.FTZ R185, R7, c[0x0][0x2d0], -R189.reuse ;  /* 0x0000b40007b97a23 */ /* 0x100fe200000108bd */
[----:B------:R-:W-:Y:S01]  /*c4d0*/  MUFU.EX2 R186, R186 ;  /* 0x000000ba00ba7308 */ /* 0x000fe20000000800 */
[--C-:B------:R-:W-:Y:S02]  /*c4e0*/  FFMA.FTZ R187, R10, c[0x0][0x2d0], -R189.reuse ;  /* 0x0000b4000abb7a23 */ /* 0x100fe400000108bd */
[----:B------:R4:W-:Y:S01]  /*c4f0*/  @P6 LDGSTS.E.BYPASS.LTC128B.128 [R231+0xe100], [R176.64], !P1 ;  /* 0x0e100000b0e76fae */ /* 0x0009e2000c901d52 */
[----:B------:R-:W-:Y:S01]  /*c500*/  PLOP3.LUT P6, PT, PT, PT, UP3, 0x80, 0x0 ;  /* 0x000000000000781c */ /* 0x000fe20003fcf038 */
[----:B------:R-:W-:Y:S01]  /*c510*/  FFMA.FTZ R188, R11, c[0x0][0x2d0], -R189 ;  /* 0x0000b4000bbc7a23 */ /* 0x000fe200000108bd */
[----:B------:R-:W-:Y:S01]  /*c520*/  PLOP3.LUT P6, PT, PT, PT, UP3, 0x80, 0x0 ;  /* 0x000000000000781c */ /* 0x000fe20003fcf038 */
[----:B------:R-:W-:Y:S02]  /*c530*/  FMUL.FTZ R3, R2, c[0x0][0x2d0] ;  /* 0x0000b40002037a20 */ /* 0x000fe40000410000 */
[----:B------:R-:W-:Y:S01]  /*c540*/  FMUL.FTZ R2, R165, c[0x0][0x2d0] ;  /* 0x0000b400a5027a20 */ /* 0x000fe20000410000 */
[----:B------:R-:W-:Y:S01]  /*c550*/  MUFU.EX2 R167, R167 ;  /* 0x000000a700a77308 */ /* 0x000fe20000000800 */
[----:B------:R4:W-:Y:S01]  /*c560*/  @P0 LDGSTS.E.BYPASS.LTC128B.128 [R231+0x9100], [R178.64], !P4 ;  /* 0x09100000b2e70fae */ /* 0x0009e2000e101d52 */
[----:B------:R-:W-:Y:S01]  /*c570*/  PLOP3.LUT P0, PT, PT, PT, UP3, 0x80, 0x0 ;  /* 0x000000000000781c */ /* 0x000fe20003f0f038 */
[--C-:B------:R-:W-:Y:S01]  /*c580*/  FFMA.FTZ R165, R5, c[0x0][0x2d0], -R191.reuse ;  /* 0x0000b40005a57a23 */ /* 0x100fe200000108bf */
[----:B------:R-:W-:Y:S01]  /*c590*/  PLOP3.LUT P0, PT, PT, PT, UP3, 0x80, 0x0 ;  /* 0x000000000000781c */ /* 0x000fe20003f0f038 */
[--C-:B------:R-:W-:Y:S02]  /*c5a0*/  FFMA.FTZ R192, R12, c[0x0][0x2d0], -R191.reuse ;  /* 0x0000b4000cc07a23 */ /* 0x100fe400000108bf */
[----:B------:R-:W-:Y:S02]  /*c5b0*/  FFMA.FTZ R193, R13, c[0x0][0x2d0], -R191 ;  /* 0x0000b4000dc17a23 */ /* 0x000fe400000108bf */
[----:B------:R5:W-:Y:S01]  /*c5c0*/  @P5 LDGSTS.E.BYPASS.LTC128B.128 [R231+0xb100], [R168.64], !P3 ;  /* 0x0b100000a8e75fae */ /* 0x000be2000d901d52 */
[----:B------:R-:W4:Y:S01]  /*c5d0*/  MUFU.EX2 R3, R3 ;  /* 0x0000000300037308 */ /* 0x000f220000000800 */
[--C-:B------:R-:W-:Y:S01]  /*c5e0*/  FFMA.FTZ R194, R14, c[0x0][0x2d0], -R189.reuse ;  /* 0x0000b4000ec27a23 */ /* 0x100fe200000108bd */
[----:B------:R-:W-:Y:S01]  /*c5f0*/  PLOP3.LUT P5, PT, PT, PT, UP3, 0x80, 0x0 ;  /* 0x000000000000781c */ /* 0x000fe20003faf038 */
[----:B------:R-:W-:Y:S02]  /*c600*/  FFMA.FTZ R195, R15, c[0x0][0x2d0], -R189 ;  /* 0x0000b4000fc37a23 */ /* 0x000fe400000108bd */
[--C-:B-1----:R-:W-:Y:S02]  /*c610*/  FFMA.FTZ R196, R16, c[0x0][0x2d0], -R191.reuse ;  /* 0x0000b40010c47a23 */ /* 0x102fe400000108bf */
[----:B------:R5:W-:Y:S01]  /*c620*/  @P6 LDGSTS.E.BYPASS.LTC128B.128 [R231+0xd100], [R170.64], !P2 ;  /* 0x0d100000aae76fae */ /* 0x000be2000d101d52 */
[----:B------:R-:W-:Y:S02]  /*c630*/  FFMA.FTZ R197, R17, c[0x0][0x2d0], -R191 ;  /* 0x0000b40011c57a23 */ /* 0x000fe400000108bf */
[----:B------:R-:W1:Y:S01]  /*c640*/  MUFU.EX2 R2, R2 ;  /* 0x0000000200027308 */ /* 0x000e620000000800 */
[--C-:B--2---:R-:W-:Y:S02]  /*c650*/  FFMA.FTZ R198, R18, c[0x0][0x2d0], -R189.reuse ;  /* 0x0000b40012c67a23 */ /* 0x104fe400000108bd */
[----:B------:R-:W-:Y:S02]  /*c660*/  FFMA.FTZ R199, R19, c[0x0][0x2d0], -R189 ;  /* 0x0000b40013c77a23 */ /* 0x000fe400000108bd */
[----:B------:R2:W-:Y:S01]  /*c670*/  @P0 LDGSTS.E.BYPASS.LTC128B.128 [R231+0xf100], [R172.64], !P1 ;  /* 0x0f100000ace70fae */ /* 0x0005e2000c901d52 */
[--C-:B---3--:R-:W-:Y:S01]  /*c680*/  FFMA.FTZ R200, R28, c[0x0][0x2d0], -R191.reuse ;  /* 0x0000b4001cc87a23 */ /* 0x108fe200000108bf */
[----:B------:R-:W-:Y:S01]  /*c690*/  PLOP3.LUT P0, PT, PT, PT, UP0, 0x80, 0x0 ;  /* 0x000000000000781c */ /* 0x000fe20003f0f008 */
[----:B------:R-:W-:Y:S02]  /*c6a0*/  FFMA.FTZ R201, R29, c[0x0][0x2d0], -R191 ;  /* 0x0000b4001dc97a23 */ /* 0x000fe400000108bf */
[----:B------:R-:W3:Y:S01]  /*c6b0*/  MUFU.EX2 R165, R165 ;  /* 0x000000a500a57308 */ /* 0x000ee20000000800 */
[--C-:B------:R-:W-:Y:S02]  /*c6c0*/  FFMA.FTZ R202, R30, c[0x0][0x2d0], -R189.reuse ;  /* 0x0000b4001eca7a23 */ /* 0x100fe400000108bd */
[----:B----4-:R-:W-:Y:S01]  /*c6d0*/  LDSM.16.MT88.4 R176, [R221+0x100] ;  /* 0x00010000ddb0783b */ /* 0x010fe20000004200 */
[C---:B------:R-:W-:Y:S02]  /*c6e0*/  FMUL.FTZ R4, R3.reuse, R160 ;  /* 0x000000a003047220 */ /* 0x040fe40000410000 */
[C---:B------:R-:W-:Y:S02]  /*c6f0*/  FMUL.FTZ R5, R3.reuse, R161 ;  /* 0x000000a103057220 */ /* 0x040fe40000410000 */
[C---:B------:R-:W-:Y:S02]  /*c700*/  FMUL.FTZ R8, R3.reuse, R156 ;  /* 0x0000009c03087220 */ /* 0x040fe40000410000 */
[----:B------:R-:W4:Y:S01]  /*c710*/  MUFU.EX2 R184, R184 ;  /* 0x000000b800b87308 */ /* 0x000f220000000800 */
[C---:B------:R-:W-:Y:S01]  /*c720*/  FMUL.FTZ R9, R3.reuse, R157 ;  /* 0x0000009d03097220 */ /* 0x040fe20000410000 */
[----:B------:R-:W-:Y:S01]  /*c730*/  LDSM.16.MT88.4 R12, [R220+0x6100] ;  /* 0x00610000dc0c783b */ /* 0x000fe20000004200 */
[----:B------:R-:W-:Y:S02]  /*c740*/  FMUL.FTZ R132, R3, R132 ;  /* 0x0000008403847220 */ /* 0x000fe40000410000 */
[C---:B-1----:R-:W-:Y:S02]  /*c750*/  FMUL.FTZ R6, R2.reuse, R162 ;  /* 0x000000a202067220 */ /* 0x042fe40000410000 */
[C---:B------:R-:W-:Y:S02]  /*c760*/  FMUL.FTZ R7, R2.reuse, R163 ;  /* 0x000000a302077220 */ /* 0x040fe40000410000 */
[C---:B------:R-:W-:Y:S01]  /*c770*/  FMUL.FTZ R10, R2.reuse, R158 ;  /* 0x0000009e020a7220 */ /* 0x040fe20000410000 */
[----:B-----5:R-:W1:Y:S01]  /*c780*/  LDSM.16.MT88.4 R168, [R227+0x100] ;  /* 0x00010000e3a8783b */ /* 0x020e620000004200 */
[----:B------:R-:W-:Y:S01]  /*c790*/  MUFU.EX2 R190, R190 ;  /* 0x000000be00be7308 */ /* 0x000fe20000000800 */
[C---:B------:R-:W-:Y:S01]  /*c7a0*/  FMUL.FTZ R11, R2.reuse, R159 ;  /* 0x0000009f020b7220 */ /* 0x040fe20000410000 */
[----:B---3--:R-:W-:Y:S01]  /*c7b0*/  F2FP.PACK_AB R160, R165, R186 ;  /* 0x000000baa5a0723e */ /* 0x008fe200000000ff */
[C---:B------:R-:W-:Y:S02]  /*c7c0*/  FMUL.FTZ R133, R3.reuse, R133 ;  /* 0x0000008503857220 */ /* 0x040fe40000410000 */
[C---:B------:R-:W-:Y:S02]  /*c7d0*/  FMUL.FTZ R134, R2.reuse, R134 ;  /* 0x0000008602867220 */ /* 0x040fe40000410000 */
[----:B--2---:R-:W2:Y:S01]  /*c7e0*/  LDSM.16.MT88.4 R172, [R222+0x100] ;  /* 0x00010000deac783b */ /* 0x004ea20000004200 */
[----:B------:R-:W-:Y:S02]  /*c7f0*/  FMUL.FTZ R135, R2, R135 ;  /* 0x0000008702877220 */ /* 0x000fe40000410000 */
[----:B------:R-:W3:Y:S01]  /*c800*/  MUFU.EX2 R185, R185 ;  /* 0x000000b900b97308 */ /* 0x000ee20000000800 */
[C---:B------:R-:W-:Y:S01]  /*c810*/  FMUL.FTZ R136, R3.reuse, R136 ;  /* 0x0000008803887220 */ /* 0x040fe20000410000 */
[----:B----4-:R-:W-:Y:S01]  /*c820*/  F2FP.PACK_AB R162, R184, R167 ;  /* 0x000000a7b8a2723e */ /* 0x010fe200000000ff */
[C---:B------:R-:W-:Y:S02]  /*c830*/  FMUL.FTZ R137, R3.reuse, R137 ;  /* 0x0000008903897220 */ /* 0x040fe40000410000 */
[----:B------:R-:W4:Y:S01]  /*c840*/  LDSM.16.MT88.4 R156, [R220+0x100] ;  /* 0x00010000dc9c783b */ /* 0x000f220000004200 */
[C---:B------:R-:W-:Y:S02]  /*c850*/  FMUL.FTZ R138, R2.reuse, R138 ;  /* 0x0000008a028a7220 */ /* 0x040fe40000410000 */
[C---:B------:R-:W-:Y:S02]  /*c860*/  FMUL.FTZ R139, R2.reuse, R139 ;  /* 0x0000008b028b7220 */ /* 0x040fe40000410000 */
[----:B------:R-:W-:Y:S01]  /*c870*/  MUFU.EX2 R187, R187 ;  /* 0x000000bb00bb7308 */ /* 0x000fe20000000800 */
[C---:B------:R-:W-:Y:S02]  /*c880*/  FMUL.FTZ R140, R3.reuse, R140 ;  /* 0x0000008c038c7220 */ /* 0x040fe40000410000 */
[----:B------:R-:W-:Y:S01]  /*c890*/  FMUL.FTZ R141, R3, R141 ;  /* 0x0000008d038d7220 */ /* 0x000fe20000410000 */
[----:B------:R-:W-:Y:S01]  /*c8a0*/  LDSM.16.MT88.4 R16, [R222+0x900] ;  /* 0x00090000de10783b */ /* 0x000fe20000004200 */
[C---:B------:R-:W-:Y:S02]  /*c8b0*/  FMUL.FTZ R142, R2.reuse, R142 ;  /* 0x0000008e028e7220 */ /* 0x040fe40000410000 */
[----:B------:R-:W-:Y:S02]  /*c8c0*/  FMUL.FTZ R143, R2, R143 ;  /* 0x0000008f028f7220 */ /* 0x000fe40000410000 */
[----:B------:R-:W-:Y:S01]  /*c8d0*/  FFMA.FTZ R203, R31, c[0x0][0x2d0], -R189 ;  /* 0x0000b4001fcb7a23 */ /* 0x000fe200000108bd */
[----:B------:R-:W5:Y:S01]  /*c8e0*/  MUFU.EX2 R188, R188 ;  /* 0x000000bc00bc7308 */ /* 0x000f620000000800 */
[----:B------:R-:W-:Y:S01]  /*c8f0*/  FFMA.FTZ R32, R32, c[0x0][0x2d0], -R191 ;  /* 0x0000b40020207a23 */ /* 0x000fe200000108bf */
[----:B------:R-:W-:Y:S01]  /*c900*/  LDSM.16.MT88.4 R180, [R220+0x2900] ;  /* 0x00290000dcb4783b */ /* 0x000fe20000004200 */
[----:B------:R-:W-:Y:S01]  /*c910*/  FMUL.FTZ R144, R3, R144 ;  /* 0x0000009003907220 */ /* 0x000fe20000410000 */
[----:B---3--:R-:W-:Y:S01]  /*c920*/  F2FP.PACK_AB R161, R185, R190 ;  /* 0x000000beb9a1723e */ /* 0x008fe200000000ff */
[C---:B------:R-:W-:Y:S02]  /*c930*/  FMUL.FTZ R145, R3.reuse, R145 ;  /* 0x0000009103917220 */ /* 0x040fe40000410000 */
[C---:B------:R-:W-:Y:S02]  /*c940*/  FMUL.FTZ R146, R2.reuse, R146 ;  /* 0x0000009202927220 */ /* 0x040fe40000410000 */
[C---:B------:R-:W-:Y:S01]  /*c950*/  FMUL.FTZ R147, R2.reuse, R147 ;  /* 0x0000009302937220 */ /* 0x040fe20000410000 */
[----:B------:R-:W-:Y:S01]  /*c960*/  LDSM.16.MT88.4 R28, [R221+0x7100] ;  /* 0x00710000dd1c783b */ /* 0x000fe20000004200 */
[C---:B------:R-:W-:Y:S01]  /*c970*/  FMUL.FTZ R148, R3.reuse, R148 ;  /* 0x0000009403947220 */ /* 0x040fe20000410000 */
[----:B------:R-:W-:Y:S01]  /*c980*/  MUFU.EX2 R192, R192 ;  /* 0x000000c000c07308 */ /* 0x000fe20000000800 */
[C---:B------:R-:W-:Y:S02]  /*c990*/  FMUL.FTZ R149, R3.reuse, R149 ;  /* 0x0000009503957220 */ /* 0x040fe40000410000 */
[C---:B------:R-:W-:Y:S02]  /*c9a0*/  FMUL.FTZ R150, R2.reuse, R150 ;  /* 0x0000009602967220 */ /* 0x040fe40000410000 */
[C---:B------:R-:W-:Y:S01]  /*c9b0*/  FMUL.FTZ R151, R2.reuse, R151 ;  /* 0x0000009702977220 */ /* 0x040fe20000410000 */
[----:B------:R-:W0:Y:S01]  /*c9c0*/  LDGDEPBAR ;  /* 0x00000000000079af */ /* 0x000e220000000000 */
[C---:B------:R-:W-:Y:S02]  /*c9d0*/  FMUL.FTZ R152, R3.reuse, R152 ;  /* 0x0000009803987220 */ /* 0x040fe40000410000 */
[C---:B------:R-:W-:Y:S01]  /*c9e0*/  FMUL.FTZ R153, R3.reuse, R153 ;  /* 0x0000009903997220 */ /* 0x040fe20000410000 */
[----:B------:R-:W3:Y:S01]  /*c9f0*/  MUFU.EX2 R193, R193 ;  /* 0x000000c100c17308 */ /* 0x000ee20000000800 */
[----:B------:R-:W-:Y:S01]  /*ca00*/  FMUL.FTZ R154, R2, R154 ;  /* 0x0000009a029a7220 */ /* 0x000fe20000410000 */
[----:B-----5:R-:W-:Y:S01]  /*ca10*/  F2FP.PACK_AB R163, R188, R187 ;  /* 0x000000bbbca3723e */ /* 0x020fe200000000ff */
        /* <DEDUP_REMOVED lines=9> */
[----:B------:R-:W5:Y:S01]  /*cab0*/  MUFU.EX2 R195, R195 ;  /* 0x000000c300c37308 */ /* 0x000f620000000800 */
[C---:B------:R-:W-:Y:S02]  /*cac0*/  FMUL.FTZ R40, R3.reuse, R40 ;  /* 0x0000002803287220 */ /* 0x040fe40000410000 */
[C---:B------:R-:W-:Y:S02]  /*cad0*/  FMUL.FTZ R41, R3.reuse, R41 ;  /* 0x0000002903297220 */ /* 0x040fe40000410000 */
[C---:B--2---:R-:W-:Y:S04]  /*cae0*/  HMMA.16816.F32 R132, R160.reuse, R172, R132 ;  /* 0x000000aca084723c */ /* 0x044fe80000001884 */
[C---:B------:R-:W-:Y:S01]  /*caf0*/  FMUL.FTZ R42, R2.reuse, R42 ;  /* 0x0000002a022a7220 */ /* 0x040fe20000410000 */
[----:B------:R-:W-:Y:S01]  /*cb00*/  MUFU.EX2 R196, R196 ;  /* 0x000000c400c47308 */ /* 0x000fe20000000800 */
[C---:B------:R-:W-:Y:S02]  /*cb10*/  FMUL.FTZ R43, R2.reuse, R43 ;  /* 0x0000002b022b7220 */ /* 0x040fe40000410000 */
[C---:B------:R-:W-:Y:S01]  /*cb20*/  HMMA.16816.F32 R136, R160.reuse, R174, R136 ;  /* 0x000000aea088723c */ /* 0x040fe20000001888 */
[----:B------:R-:W2:Y:S03]  /*cb30*/  LDSM.16.MT88.4 R172, [R222+0x2100] ;  /* 0x00210000deac783b */ /* 0x000ea60000004200 */
[C---:B------:R-:W-:Y:S02]  /*cb40*/  FMUL.FTZ R44, R3.reuse, R44 ;  /* 0x0000002c032c7220 */ /* 0x040fe40000410000 */
[C---:B------:R-:W-:Y:S01]  /*cb50*/  FMUL.FTZ R45, R3.reuse, R45 ;  /* 0x0000002d032d7220 */ /* 0x040fe20000410000 */
[----:B------:R-:W1:Y:S01]  /*cb60*/  MUFU.EX2 R197, R197 ;  /* 0x000000c500c57308 */ /* 0x000e620000000800 */
[C---:B------:R-:W-:Y:S04]  /*cb70*/  HMMA.16816.F32 R140, R160.reuse, R176, R140 ;  /* 0x000000b0a08c723c */ /* 0x040fe8000000188c */
[C---:B------:R-:W-:Y:S02]  /*cb80*/  FMUL.FTZ R46, R2.reuse, R46 ;  /* 0x0000002e022e7220 */ /* 0x040fe40000410000 */
[C---:B------:R-:W-:Y:S02]  /*cb90*/  FMUL.FTZ R47, R2.reuse, R47 ;  /* 0x0000002f022f7220 */ /* 0x040fe40000410000 */
[C---:B------:R-:W-:Y:S01]  /*cba0*/  HMMA.16816.F32 R144, R160.reuse, R178, R144 ;  /* 0x000000b2a090723c */ /* 0x040fe20000001890 */
[----:B------:R-:W-:Y:S01]  /*cbb0*/  LDSM.16.MT88.4 R176, [R221+0x2900] ;  /* 0x00290000ddb0783b */ /* 0x000fe20000004200 */
[----:B------:R-:W-:Y:S02]  /*cbc0*/  MUFU.EX2 R198, R198 ;  /* 0x000000c600c67308 */ /* 0x000fe40000000800 */
[C---:B------:R-:W-:Y:S02]  /*cbd0*/  FMUL.FTZ R48, R3.reuse, R48 ;  /* 0x0000003003307220 */ /* 0x040fe40000410000 */
[C---:B------:R-:W-:Y:S02]  /*cbe0*/  FMUL.FTZ R49, R3.reuse, R49 ;  /* 0x0000003103317220 */ /* 0x040fe40000410000 */
[C---:B----4-:R-:W-:Y:S04]  /*cbf0*/  HMMA.16816.F32 R148, R160.reuse, R156, R148 ;  /* 0x0000009ca094723c */ /* 0x050fe80000001894 */
[C---:B------:R-:W-:Y:S01]  /*cc00*/  FMUL.FTZ R50, R2.reuse, R50 ;  /* 0x0000003202327220 */ /* 0x040fe20000410000 */
[----:B------:R-:W4:Y:S01]  /*cc10*/  MUFU.EX2 R199, R199 ;  /* 0x000000c700c77308 */ /* 0x000f220000000800 */
[C---:B------:R-:W-:Y:S02]  /*cc20*/  FMUL.FTZ R51, R2.reuse, R51 ;  /* 0x0000003302337220 */ /* 0x040fe40000410000 */
[C---:B------:R-:W-:Y:S01]  /*cc30*/  HMMA.16816.F32 R152, R160.reuse, R158, R152 ;  /* 0x0000009ea098723c */ /* 0x040fe20000001898 */
[----:B------:R-:W3:Y:S03]  /*cc40*/  LDSM.16.MT88.4 R156, [R221+0x2100] ;  /* 0x00210000dd9c783b */ /* 0x000ee60000004200 */
[C---:B------:R-:W-:Y:S02]  /*cc50*/  FMUL.FTZ R52, R3.reuse, R52 ;  /* 0x0000003403347220 */ /* 0x040fe40000410000 */
[C---:B------:R-:W-:Y:S01]  /*cc60*/  FMUL.FTZ R53, R3.reuse, R53 ;  /* 0x0000003503357220 */ /* 0x040fe20000410000 */
[----:B------:R-:W-:Y:S01]  /*cc70*/  MUFU.EX2 R200, R200 ;  /* 0x000000c800c87308 */ /* 0x000fe20000000800 */
[C---:B-1----:R-:W-:Y:S04]  /*cc80*/  HMMA.16816.F32 R36, R160.reuse, R168, R36 ;  /* 0x000000a8a024723c */ /* 0x042fe80000001824 */
[C---:B------:R-:W-:Y:S02]  /*cc90*/  FMUL.FTZ R54, R2.reuse, R54 ;  /* 0x0000003602367220 */ /* 0x040fe40000410000 */
[C---:B------:R-:W-:Y:S02]  /*cca0*/  FMUL.FTZ R55, R2.reuse, R55 ;  /* 0x0000003702377220 */ /* 0x040fe40000410000 */
[C---:B------:R-:W-:Y:S01]  /*ccb0*/  HMMA.16816.F32 R40, R160.reuse, R170, R40 ;  /* 0x000000aaa028723c */ /* 0x040fe20000001828 */
[----:B------:R-:W1:Y:S01]  /*ccc0*/  LDSM.16.MT88.4 R168, [R220+0x2100] ;  /* 0x00210000dca8783b */ /* 0x000e620000004200 */
[----:B------:R-:W-:Y:S02]  /*ccd0*/  MUFU.EX2 R201, R201 ;  /* 0x000000c900c97308 */ /* 0x000fe40000000800 */
        /* <DEDUP_REMOVED lines=10> */
[----:B------:R-:W-:Y:S01]  /*cd80*/  MUFU.EX2 R203, R203 ;  /* 0x000000cb00cb7308 */ /* 0x000fe20000000800 */
        /* <DEDUP_REMOVED lines=90> */
[----:B------:R-:W-:Y:S02]  /*d330*/  LDSM.16.MT88.4 R172, [R227+0x2900] ;  /* 0x00290000e3ac783b */ /* 0x000fe40000004200 */
[C---:B------:R-:W-:Y:S02]  /*d340*/  FMUL.FTZ R126, R2.reuse, R126 ;  /* 0x0000007e027e7220 */ /* 0x040fe40000410000 */
[C---:B------:R-:W-:Y:S02]  /*d350*/  FMUL.FTZ R127, R2.reuse, R127 ;  /* 0x0000007f027f7220 */ /* 0x040fe40000410000 */
[C---:B------:R-:W-:Y:S02]  /*d360*/  FMUL.FTZ R128, R3.reuse, R128 ;  /* 0x0000008003807220 */ /* 0x040fe40000410000 */
[----:B------:R-:W-:Y:S03]  /*d370*/  FMUL.FTZ R129, R3, R129 ;  /* 0x0000008103817220 */ /* 0x000fe60000410000 */
[C---:B------:R-:W-:Y:S03]  /*d380*/  HMMA.16816.F32 R124, R160.reuse, R12, R124 ;  /* 0x0000000ca07c723c */ /* 0x040fe6000000187c */
[C---:B------:R-:W-:Y:S02]  /*d390*/  FMUL.FTZ R130, R2.reuse, R130 ;  /* 0x0000008202827220 */ /* 0x040fe40000410000 */
[C---:B------:R-:W-:Y:S02]  /*d3a0*/  FMUL.FTZ R131, R2.reuse, R131 ;  /* 0x0000008302837220 */ /* 0x040fe40000410000 */
[----:B------:R-:W-:Y:S01]  /*d3b0*/  F2FP.PACK_AB R12, R193, R192 ;  /* 0x000000c0c10c723e */ /* 0x000fe200000000ff */
[----:B------:R-:W-:Y:S01]  /*d3c0*/  FFMA.FTZ R186, R3, R244, R186 ;  /* 0x000000f403ba7223 */ /* 0x000fe200000100ba */
[----:B-----5:R-:W-:Y:S03]  /*d3d0*/  F2FP.PACK_AB R13, R195, R194 ;  /* 0x000000c2c30d723e */ /* 0x020fe600000000ff */
[----:B------:R-:W-:Y:S01]  /*d3e0*/  HMMA.16816.F32 R128, R160, R14, R128 ;  /* 0x0000000ea080723c */ /* 0x000fe20000001880 */
[----:B------:R-:W2:Y:S02]  /*d3f0*/  LDSM.16.MT88.4 R160, [R220+0x900] ;  /* 0x00090000dca0783b */ /* 0x000ea40000004200 */
[----:B------:R-:W-:Y:S02]  /*d400*/  FFMA.FTZ R190, R2, R241, R190 ;  /* 0x000000f102be7223 */ /* 0x000fe400000100be */
[----:B------:R-:W-:Y:S02]  /*d410*/  FADD.FTZ R186, R165, R186 ;  /* 0x000000baa5ba7221 */ /* 0x000fe40000010000 */
[----:B------:R-:W-:Y:S01]  /*d420*/  F2FP.PACK_AB R14, R197, R196 ;  /* 0x000000c4c50e723e */ /* 0x000fe200000000ff */
[----:B------:R-:W-:Y:S01]  /*d430*/  FADD.FTZ R190, R185, R190 ;  /* 0x000000beb9be7221 */ /* 0x000fe20000010000 */
[----:B----4-:R-:W-:Y:S03]  /*d440*/  F2FP.PACK_AB R15, R199, R198 ;  /* 0x000000c6c70f723e */ /* 0x010fe600000000ff */
[----:B------:R-:W-:Y:S02]  /*d450*/  FADD.FTZ R167, R167, R186 ;  /* 0x000000baa7a77221 */ /* 0x000fe40000010000 */
[----:B------:R-:W-:Y:S02]  /*d460*/  FADD.FTZ R187, R187, R190 ;  /* 0x000000bebbbb7221 */ /* 0x000fe40000010000 */
[C---:B---3--:R-:W-:Y:S05]  /*d470*/  HMMA.16816.F32 R4, R12.reuse, R156, R4 ;  /* 0x0000009c0c04723c */ /* 0x048fea0000001804 */
        /* <DEDUP_REMOVED lines=18> */
[----:B------:R-:W-:Y:S02]  /*d5a0*/  IMAD.MOV.U32 R165, RZ, RZ, R164 ;  /* 0x000000ffffa57224 */ /* 0x000fe400078e00a4 */
[----:B------:R-:W-:Y:S02]  /*d5b0*/  IMAD.MOV.U32 R3, RZ, RZ, R0 ;  /* 0x000000ffff037224 */ /* 0x000fe400078e0000 */
        /* <DEDUP_REMOVED lines=9> */
[C---:B------:R-:W-:Y:S07]  /*d650*/  HMMA.16816.F32 R52, R12.reuse, R176, R52 ;  /* 0x000000b00c34723c */ /* 0x040fee0000001834 */
[--C-:B------:R-:W-:Y:S01]  /*d660*/  FFMA.FTZ R176, R20, c[0x0][0x2d0], -R191.reuse ;  /* 0x0000b40014b07a23 */ /* 0x100fe200000108bf */
[C---:B------:R-:W-:Y:S04]  /*d670*/  HMMA.16816.F32 R56, R12.reuse, R178, R56 ;  /* 0x000000b20c38723c */ /* 0x040fe80000001838 */
[----:B------:R-:W-:Y:S01]  /*d680*/  FFMA.FTZ R177, R21, c[0x0][0x2d0], -R191 ;  /* 0x0000b40015b17a23 */ /* 0x000fe200000108bf */
[----:B------:R-:W-:Y:S02]  /*d690*/  MUFU.EX2 R176, R176 ;  /* 0x000000b000b07308 */ /* 0x000fe40000000800 */
[--C-:B------:R-:W-:Y:S01]  /*d6a0*/  FFMA.FTZ R178, R22, c[0x0][0x2d0], -R189.reuse ;  /* 0x0000b40016b27a23 */ /* 0x100fe200000108bd */
[C---:B------:R-:W-:Y:S04]  /*d6b0*/  HMMA.16816.F32 R60, R12.reuse, R180, R60 ;  /* 0x000000b40c3c723c */ /* 0x040fe8000000183c */
[----:B------:R-:W-:Y:S02]  /*d6c0*/  FFMA.FTZ R179, R23, c[0x0][0x2d0], -R189 ;  /* 0x0000b40017b37a23 */ /* 0x000fe400000108bd */
[----:B------:R-:W-:Y:S01]  /*d6d0*/  LDSM.16.MT88.4 R20, [R220+0x6900] ;  /* 0x00690000dc14783b */ /* 0x000fe20000004200 */
[--C-:B------:R-:W-:Y:S01]  /*d6e0*/  FFMA.FTZ R180, R24, c[0x0][0x2d0], -R191.reuse ;  /* 0x0000b40018b47a23 */ /* 0x100fe200000108bf */
[C---:B------:R-:W-:Y:S01]  /*d6f0*/  HMMA.16816.F32 R64, R12.reuse, R182, R64 ;  /* 0x000000b60c40723c */ /* 0x040fe20000001840 */
[----:B------:R-:W5:Y:S03]  /*d700*/  MUFU.EX2 R177, R177 ;  /* 0x000000b100b17308 */ /* 0x000f660000000800 */
[--C-:B------:R-:W-:Y:S02]  /*d710*/  FFMA.FTZ R181, R25, c[0x0][0x2d0], -R191.reuse ;  /* 0x0000b40019b57a23 */ /* 0x100fe400000108bf */
[----:B------:R-:W-:Y:S02]  /*d720*/  FFMA.FTZ R191, R33, c[0x0][0x2d0], -R191 ;  /* 0x0000b40021bf7a23 */ /* 0x000fe400000108bf */
[C---:B----4-:R-:W-:Y:S03]  /*d730*/  HMMA.16816.F32 R68, R12.reuse, R16, R68 ;  /* 0x000000100c44723c */ /* 0x050fe60000001844 */
[----:B------:R-:W-:Y:S01]  /*d740*/  MUFU.EX2 R178, R178 ;  /* 0x000000b200b27308 */ /* 0x000fe20000000800 */
[--C-:B------:R-:W-:Y:S02]  /*d750*/  FFMA.FTZ R182, R26, c[0x0][0x2d0], -R189.reuse ;  /* 0x0000b4001ab67a23 */ /* 0x100fe400000108bd */
[----:B------:R-:W-:Y:S02]  /*d760*/  FFMA.FTZ R183, R27, c[0x0][0x2d0], -R189 ;  /* 0x0000b4001bb77a23 */ /* 0x000fe400000108bd */
[C---:B------:R-:W-:Y:S01]  /*d770*/  HMMA.16816.F32 R72, R12.reuse, R18, R72 ;  /* 0x000000120c48723c */ /* 0x040fe20000001848 */
[----:B------:R-:W4:Y:S04]  /*d780*/  LDSM.16.MT88.4 R16, [R227+0x6900] ;  /* 0x00690000e310783b */ /* 0x000f280000004200 */
[----:B------:R-:W-:Y:S03]  /*d790*/  MUFU.EX2 R191, R191 ;  /* 0x000000bf00bf7308 */ /* 0x000fe60000000800 */
[C---:B-1----:R-:W-:Y:S01]  /*d7a0*/  HMMA.16816.F32 R76, R12.reuse, R168, R76 ;  /* 0x000000a80c4c723c */ /* 0x042fe2000000184c */
[----:B------:R-:W-:Y:S06]  /*d7b0*/  LDSM.16.MT88.4 R24, [R222+0x1100] ;  /* 0x00110000de18783b */ /* 0x000fec0000004200 */
[----:B------:R-:W1:Y:S01]  /*d7c0*/  MUFU.EX2 R179, R179 ;  /* 0x000000b300b37308 */ /* 0x000e620000000800 */
[C---:B------:R-:W-:Y:S01]  /*d7d0*/  HMMA.16816.F32 R80, R12.reuse, R170, R80 ;  /* 0x000000aa0c50723c */ /* 0x040fe20000001850 */
[----:B------:R-:W1:Y:S07]  /*d7e0*/  LDSM.16.MT88.4 R168, [R222+0x6900] ;  /* 0x00690000dea8783b */ /* 0x000e6e0000004200 */
[C---:B--2---:R-:W-:Y:S01]  /*d7f0*/  HMMA.16816.F32 R84, R12.reuse, R160, R84 ;  /* 0x000000a00c54723c */ /* 0x044fe20000001854 */
[----:B------:R-:W-:Y:S07]  /*d800*/  MUFU.EX2 R180, R180 ;  /* 0x000000b400b47308 */ /* 0x000fee0000000800 */
[C---:B------:R-:W-:Y:S01]  /*d810*/  HMMA.16816.F32 R88, R12.reuse, R162, R88 ;  /* 0x000000a20c58723c */ /* 0x040fe20000001858 */
[----:B------:R-:W2:Y:S02]  /*d820*/  LDSM.16.MT88.4 R160, [R221+0x6900] ;  /* 0x00690000dda0783b */ /* 0x000ea40000004200 */
[----:B------:R-:W1:Y:S05]  /*d830*/  MUFU.EX2 R181, R181 ;  /* 0x000000b500b57308 */ /* 0x000e6a0000000800 */
[C---:B---3--:R-:W-:Y:S05]  /*d840*/  HMMA.16816.F32 R92, R12.reuse, R156, R92 ;  /* 0x0000009c0c5c723c */ /* 0x048fea000000185c */
[----:B------:R-:W-:Y:S03]  /*d850*/  MUFU.EX2 R182, R182 ;  /* 0x000000b600b67308 */ /* 0x000fe60000000800 */
[C---:B------:R-:W-:Y:S01]  /*d860*/  HMMA.16816.F32 R96, R12.reuse, R158, R96 ;  /* 0x0000009e0c60723c */ /* 0x040fe20000001860 */
[----:B------:R-:W-:Y:S06]  /*d870*/  LDSM.16.MT88.4 R156, [R221+0x1100] ;  /* 0x00110000dd9c783b */ /* 0x000fec0000004200 */
[----:B------:R-:W3:Y:S01]  /*d880*/  MUFU.EX2 R183, R183 ;  /* 0x000000b700b77308 */ /* 0x000ee20000000800 */
        /* <DEDUP_REMOVED lines=8> */
[----:B------:R-:W-:Y:S07]  /*d910*/  LDSM.16.MT88.4 R160, [R227+0x3100] ;  /* 0x00310000e3a0783b */ /* 0x000fee0000004200 */
[C---:B------:R-:W-:Y:S08]  /*d920*/  HMMA.16816.F32 R124, R12.reuse, R20, R124 ;  /* 0x000000140c7c723c */ /* 0x040ff0000000187c */
[----:B------:R-:W-:Y:S01]  /*d930*/  HMMA.16816.F32 R128, R12, R22, R128 ;  /* 0x000000160c80723c */ /* 0x000fe20000001880 */
[----:B------:R-:W1:Y:S06]  /*d940*/  LDSM.16.MT88.4 R20, [R220+0x1100] ;  /* 0x00110000dc14783b */ /* 0x000e6c0000004200 */
[----:B-----5:R-:W-:Y:S01]  /*d950*/  F2FP.PACK_AB R12, R177, R176 ;  /* 0x000000b0b10c723e */ /* 0x020fe200000000ff */
[----:B------:R-:W-:Y:S01]  /*d960*/  FADD.FTZ R176, R176, R197 ;  /* 0x000000c5b0b07221 */ /* 0x000fe20000010000 */
[----:B------:R-:W-:Y:S03]  /*d970*/  F2FP.PACK_AB R13, R179, R178 ;  /* 0x000000b2b30d723e */ /* 0x000fe600000000ff */
[----:B------:R-:W-:Y:S01]  /*d980*/  F2FP.PACK_AB R14, R181, R180 ;  /* 0x000000b4b50e723e */ /* 0x000fe200000000ff */
[----:B------:R-:W-:Y:S01]  /*d990*/  FADD.FTZ R178, R178, R199 ;  /* 0x000000c7b2b27221 */ /* 0x000fe20000010000 */
[----:B---3--:R-:W-:Y:S01]  /*d9a0*/  F2FP.PACK_AB R15, R183, R182 ;  /* 0x000000b6b70f723e */ /* 0x008fe200000000ff */
[----:B------:R-:W-:Y:S02]  /*d9b0*/  FADD.FTZ R177, R177, R176 ;  /* 0x000000b0b1b17221 */ /* 0x000fe40000010000 */
[----:B------:R-:W-:Y:S02]  /*d9c0*/  FADD.FTZ R179, R179, R178 ;  /* 0x000000b2b3b37221 */ /* 0x000fe40000010000 */
[----:B------:R-:W-:Y:S02]  /*d9d0*/  FADD.FTZ R180, R180, R177 ;  /* 0x000000b1b4b47221 */ /* 0x000fe40000010000 */
[C---:B----4-:R-:W-:Y:S03]  /*d9e0*/  HMMA.16816.F32 R4, R12.reuse, R16, R4 ;  /* 0x000000100c04723c */ /* 0x050fe60000001804 */
[----:B------:R-:W-:Y:S02]  /*d9f0*/  FADD.FTZ R182, R182, R179 ;  /* 0x000000b3b6b67221 */ /* 0x000fe40000010000 */
[----:B------:R-:W-:Y:S02]  /*da00*/  FADD.FTZ R181, R181, R180 ;  /* 0x000000b4b5b57221 */ /* 0x000fe40000010000 */
[----:B------:R-:W-:Y:S01]  /*da10*/  FADD.FTZ R183, R183, R182 ;  /* 0x000000b6b7b77221 */ /* 0x000fe20000010000 */
        /* <DEDUP_REMOVED lines=11> */
[C---:B------:R-:W-:Y:S01]  /*dad0*/  HMMA.16816.F32 R36, R12.reuse, R160, R36 ;  /* 0x000000a00c24723c */ /* 0x040fe20000001824 */
[----:B------:R4:W-:Y:S06]  /*dae0*/  MUFU.EX2 R161, R32 ;  /* 0x0000002000a17308 */ /* 0x0009ec0000000800 */
[--C-:B------:R-:W-:Y:S01]  /*daf0*/  FFMA.FTZ R160, R34, c[0x0][0x2d0], -R189.reuse ;  /* 0x0000b40022a07a23 */ /* 0x100fe200000108bd */
[C---:B------:R-:W-:Y:S03]  /*db00*/  HMMA.16816.F32 R40, R12.reuse, R162, R40 ;  /* 0x000000a20c28723c */ /* 0x040fe60000001828 */
[----:B------:R-:W5:Y:S01]  /*db10*/  MUFU.EX2 R163, R160 ;  /* 0x000000a000a37308 */ /* 0x000f620000000800 */
[----:B------:R-:W-:Y:S04]  /*db20*/  FFMA.FTZ R189, R35, c[0x0][0x2d0], -R189 ;  /* 0x0000b40023bd7a23 */ /* 0x000fe800000108bd */
[C---:B------:R-:W-:Y:S05]  /*db30*/  HMMA.16816.F32 R44, R12.reuse, R168, R44 ;  /* 0x000000a80c2c723c */ /* 0x040fea000000182c */
[----:B------:R-:W1:Y:S03]  /*db40*/  MUFU.EX2 R189, R189 ;  /* 0x000000bd00bd7308 */ /* 0x000e660000000800 */
[C---:B------:R-:W-:Y:S01]  /*db50*/  HMMA.16816.F32 R48, R12.reuse, R170, R48 ;  /* 0x000000aa0c30723c */ /* 0x040fe20000001830 */
[----:B------:R-:W-:Y:S07]  /*db60*/  LDSM.16.MT88.4 R168, [R222+0x1900] ;  /* 0x00190000dea8783b */ /* 0x000fee0000004200 */
[C---:B--2---:R-:W-:Y:S01]  /*db70*/  HMMA.16816.F32 R52, R12.reuse, R16, R52 ;  /* 0x000000100c34723c */ /* 0x044fe20000001834 */
[----:B----4-:R-:W-:Y:S07]  /*db80*/  LDSM.16.MT88.4 R32, [R221+0x1900] ;  /* 0x00190000dd20783b */ /* 0x010fee0000004200 */
[C---:B------:R-:W-:Y:S01]  /*db90*/  HMMA.16816.F32 R56, R12.reuse, R18, R56 ;  /* 0x000000120c38723c */ /* 0x040fe20000001838 */
[----:B------:R-:W2:Y:S07]  /*dba0*/  LDSM.16.MT88.4 R16, [R221+0x5100] ;  /* 0x00510000dd10783b */ /* 0x000eae0000004200 */
        /* <DEDUP_REMOVED lines=18> */
[C---:B------:R-:W-:Y:S01]  /*dcd0*/  HMMA.16816.F32 R112, R12.reuse, R22, R112 ;  /* 0x000000160c70723c */ /* 0x040fe20000001870 */
[----:B------:R-:W1:Y:S07]  /*dce0*/  LDSM.16.MT88.4 R20, [R227+0x3900] ;  /* 0x00390000e314783b */ /* 0x000e6e0000004200 */
[C---:B------:R-:W-:Y:S07]  /*dcf0*/  HMMA.16816.F32 R116, R12.reuse, R28, R116 ;  /* 0x0000001c0c74723c */ /* 0x040fee0000001874 */
[----:B-----5:R-:W-:Y:S01]  /*dd00*/  IMAD.MOV.U32 R28, RZ, RZ, R163 ;  /* 0x000000ffff1c7224 */ /* 0x020fe200078e00a3 */
[C---:B------:R-:W-:Y:S04]  /*dd10*/  HMMA.16816.F32 R120, R12.reuse, R30, R120 ;  /* 0x0000001e0c78723c */ /* 0x040fe80000001878 */
[----:B------:R-:W-:Y:S04]  /*dd20*/  IMAD.MOV.U32 R29, RZ, RZ, R161 ;  /* 0x000000ffff1d7224 */ /* 0x000fe800078e00a1 */
[C---:B--2---:R-:W-:Y:S08]  /*dd30*/  HMMA.16816.F32 R124, R12.reuse, R16, R124 ;  /* 0x000000100c7c723c */ /* 0x044ff0000000187c */
[----:B------:R-:W-:Y:S01]  /*dd40*/  HMMA.16816.F32 R128, R12, R18, R128 ;  /* 0x000000120c80723c */ /* 0x000fe20000001880 */
[----:B------:R-:W2:Y:S06]  /*dd50*/  LDSM.16.MT88.4 R16, [R222+0x3900] ;  /* 0x00390000de10783b */ /* 0x000eac0000004200 */
        /* <DEDUP_REMOVED lines=17> */
[C---:B------:R-:W-:Y:S01]  /*de70*/  HMMA.16816.F32 R144, R12.reuse, R34, R144 ;  /* 0x000000220c90723c */ /* 0x040fe20000001890 */
[----:B------:R-:W-:Y:S07]  /*de80*/  LDSM.16.MT88.4 R32, [R220+0x5900] ;  /* 0x00590000dc20783b */ /* 0x000fee0000004200 */
[C---:B------:R-:W-:Y:S07]  /*de90*/  HMMA.16816.F32 R148, R12.reuse, R172, R148 ;  /* 0x000000ac0c94723c */ /* 0x040fee0000001894 */
[----:B------:R-:W-:Y:S01]  /*dea0*/  IMAD.MOV.U32 R173, RZ, RZ, R28 ;  /* 0x000000ffffad7224 */ /* 0x000fe200078e001c */
[C---:B------:R-:W-:Y:S04]  /*deb0*/  HMMA.16816.F32 R152, R12.reuse, R174, R152 ;  /* 0x000000ae0c98723c */ /* 0x040fe80000001898 */
[----:B------:R-:W-:Y:S02]  /*dec0*/  IMAD.MOV.U32 R172, RZ, RZ, R29 ;  /* 0x000000ffffac7224 */ /* 0x000fe400078e001d */
[----:B------:R-:W4:Y:S01]  /*ded0*/  LDSM.16.MT88.4 R28, [R222+0x5900] ;  /* 0x00590000de1c783b */ /* 0x000f220000004200 */
[----:B------:R-:W-:Y:S01]  /*dee0*/  FADD.FTZ R202, R173, R202 ;  /* 0x000000caadca7221 */ /* 0x000fe20000010000 */
[C---:B-1----:R-:W-:Y:S04]  /*def0*/  HMMA.16816.F32 R36, R12.reuse, R20, R36 ;  /* 0x000000140c24723c */ /* 0x042fe80000001824 */
[----:B------:R-:W-:Y:S02]  /*df00*/  FADD.FTZ R200, R172, R200 ;  /* 0x000000c8acc87221 */ /* 0x000fe40000010000 */
[----:B------:R-:W-:Y:S02]  /*df10*/  FADD.FTZ R241, R189, R202 ;  /* 0x000000cabdf17221 */ /* 0x000fe40000010000 */
[C---:B------:R-:W-:Y:S01]  /*df20*/  HMMA.16816.F32 R40, R12.reuse, R22, R40 ;  /* 0x000000160c28723c */ /* 0x040fe20000001828 */
[----:B------:R-:W1:Y:S03]  /*df30*/  LDSM.16.MT88.4 R20, [R221+0x5900] ;  /* 0x00590000dd14783b */ /* 0x000e660000004200 */
[----:B------:R-:W-:Y:S04]  /*df40*/  FADD.FTZ R244, R191, R200 ;  /* 0x000000c8bff47221 */ /* 0x000fe80000010000 */
        /* <DEDUP_REMOVED lines=10> */
[C---:B------:R-:W-:Y:S08]  /*dff0*/  HMMA.16816.F32 R72, R12.reuse, R26, R72 ;  /* 0x0000001a0c48723c */ /* 0x040ff00000001848 */
        /* <DEDUP_REMOVED lines=10> */
[C---:B---3--:R-:W-:Y:S08]  /*e0a0*/  HMMA.16816.F32 R116, R12.reuse, R4, R116 ;  /* 0x000000040c74723c */ /* 0x048ff00000001874 */
[C---:B------:R-:W-:Y:S08]  /*e0b0*/  HMMA.16816.F32 R120, R12.reuse, R6, R120 ;  /* 0x000000060c78723c */ /* 0x040ff00000001878 */
[C---:B----4-:R-:W-:Y:S08]  /*e0c0*/  HMMA.16816.F32 R124, R12.reuse, R8, R124 ;  /* 0x000000080c7c723c */ /* 0x050ff0000000187c */
[----:B------:R-:W-:Y:S07]  /*e0d0*/  HMMA.16816.F32 R128, R12, R10, R128 ;  /* 0x0000000a0c80723c */ /* 0x000fee0000001880 */
[----:B------:R-:W-:Y:S01]  /*e0e0*/  IMAD.MOV.U32 R12, RZ, RZ, R164 ;  /* 0x000000ffff0c7224 */ /* 0x000fe200078e00a4 */
[----:B------:R-:W-:-:S05]  /*e0f0*/  @P0 BRA `(.L_x_2504) ;  /* 0xffffc6f000000947 */ /* 0x000fca000383ffff */
.L_x_2503:
[----:B------:R-:W-:-:S06]  /*e100*/  UISETP.GE.AND UP0, UPT, UR14, UR8, UPT ;  /* 0x000000080e00728c */ /* 0x000fcc000bf06270 */
[----:B------:R-:W-:-:S13]  /*e110*/  PLOP3.LUT P0, PT, PT, PT, UP0, 0x80, 0x0 ;  /* 0x000000000000781c */ /* 0x000fda0003f0f008 */
[----:B------:R-:W-:Y:S05]  /*e120*/  @!P0 BRA `(.L_x_2505) ;  /* 0x000043b000008947 */ /* 0x000fea0003800000 */
[C---:B------:R-:W-:Y:S01]  /*e130*/  IADD3 R202, P6, R234.reuse, 0x40, RZ ;  /* 0x00000040eaca7810 */ /* 0x040fe20007fde0ff */
[----:B------:R-:W-:Y:S01]  /*e140*/  ULDC.64 UR4, c[0x0][0x208] ;  /* 0x0000820000047ab9 */ /* 0x000fe20000000a00 */
[C---:B------:R-:W-:Y:S01]  /*e150*/  IADD3 R198, P0, R234.reuse, 0xc0, RZ ;  /* 0x000000c0eac67810 */ /* 0x040fe20007f1e0ff */
[----:B------:R-:W-:Y:S01]  /*e160*/  IMAD.MOV.U32 R3, RZ, RZ, R0 ;  /* 0x000000ffff037224 */ /* 0x000fe200078e0000 */
[----:B------:R-:W-:Y:S01]  /*e170*/  IADD3 R200, P5, R234, 0x80, RZ ;  /* 0x00000080eac87810 */ /* 0x000fe20007fbe0ff */
[--C-:B------:R-:W-:Y:S01]  /*e180*/  IMAD.X R203, RZ, RZ, R239.reuse, P6 ;  /* 0x000000ffffcb7224 */ /* 0x100fe200030e06ef */
[C---:B------:R-:W-:Y:S01]  /*e190*/  IADD3 R197, P6, R236.reuse, 0x40, RZ ;  /* 0x00000040ecc57810 */ /* 0x040fe20007fde0ff */
[--C-:B------:R-:W-:Y:S01]  /*e1a0*/  IMAD.X R199, RZ, RZ, R239.reuse, P0 ;  /* 0x000000ffffc77224 */ /* 0x100fe200000e06ef */
[C---:B------:R-:W-:Y:S01]  /*e1b0*/  IADD3 R193, P0, R236.reuse, 0xc0, RZ ;  /* 0x000000c0ecc17810 */ /* 0x040fe20007f1e0ff */
[----:B------:R-:W-:Y:S01]  /*e1c0*/  IMAD.X R201, RZ, RZ, R239, P5 ;  /* 0x000000ffffc97224 */ /* 0x000fe200028e06ef */
[----:B------:R-:W-:Y:S01]  /*e1d0*/  IADD3 R195, P5, R236, 0x80, RZ ;  /* 0x00000080ecc37810 */ /* 0x000fe20007fbe0ff */
[--C-:B------:R-:W-:Y:S01]  /*e1e0*/  IMAD.X R196, RZ, RZ, R243.reuse, P6 ;  /* 0x000000ffffc47224 */ /* 0x100fe200030e06f3 */
[----:B------:R-:W-:Y:S01]  /*e1f0*/  MOV R2, R12 ;  /* 0x0000000c00027202 */ /* 0x000fe20000000f00 */
[----:B------:R-:W-:Y:S01]  /*e200*/  IMAD.X R192, RZ, RZ, R243, P0 ;  /* 0x000000ffffc07224 */ /* 0x000fe200000e06f3 */
[----:B------:R-:W-:Y:S01]  /*e210*/  IADD3.X R194, RZ, R243, RZ, P5, !PT ;  /* 0x000000f3ffc27210 */ /* 0x000fe20002ffe4ff */
[----:B------:R-:W-:Y:S01]  /*e220*/  USHF.L.U64.HI UR21, UR4, 0x5, UR5 ;  /* 0x0000000504157899 */ /* 0x000fe20008010205 */
[----:B------:R-:W-:Y:S01]  /*e230*/  MOV R238, R234 ;  /* 0x000000ea00ee7202 */ /* 0x000fe20000000f00 */
[----:B------:R-:W-:-:S03]  /*e240*/  USHF.L.U32 UR20, UR4, 0x5, URZ ;  /* 0x0000000504147899 */ /* 0x000fc6000800063f */
[----:B------:R-:W-:Y:S02]  /*e250*/  ULDC.64 UR4, c[0x0][0x1e0] ;  /* 0x0000780000047ab9 */ /* 0x000fe40000000a00 */
.L_x_2514:
[----:B------:R-:W-:Y:S04]  /*e260*/  DEPBAR.LE SB0, 0x0 ;  /* 0x000080000000791a */ /* 0x000fe80000000000 */
[----:B------:R-:W-:Y:S01]  /*e270*/  BAR.SYNC.DEFER_BLOCKING 0x0 ;  /* 0x0000000000007b1d */ /* 0x000fe20000010000 */
[----:B------:R-:W-:Y:S01]  /*e280*/  USHF.R.S32.HI UR7, URZ, 0x1f, UR14 ;  /* 0x0000001f3f077899 */ /* 0x000fe2000801140e */
[----:B------:R-:W-:Y:S01]  /*e290*/  IMAD.U32 R13, RZ, RZ, UR14 ;  /* 0x0000000eff0d7e24 */ /* 0x000fe2000f8e00ff */
[----:B------:R-:W-:Y:S01]  /*e2a0*/  UIMAD UR6, UR10, UR14, URZ ;  /* 0x0000000e0a0672a4 */ /* 0x000fe2000f8e023f */
[----:B------:R-:W-:Y:S01]  /*e2b0*/  IMAD.U32 R21, RZ, RZ, UR14 ;  /* 0x0000000eff157e24 */ /* 0x000fe2000f8e00ff */
[----:B------:R-:W-:Y:S01]  /*e2c0*/  UIMAD.WIDE.U32 UR22, UR14, UR11, UR20 ;  /* 0x0000000b0e1672a5 */ /* 0x000fe2000f8e0014 */
[----:B------:R-:W-:Y:S01]  /*e2d0*/  IMAD.U32 R15, RZ, RZ, UR14 ;  /* 0x0000000eff0f7e24 */ /* 0x000fe2000f8e00ff */
[----:B------:R-:W-:Y:S01]  /*e2e0*/  UIMAD UR6, UR7, UR11, UR6 ;  /* 0x0000000b070672a4 */ /* 0x000fe2000f8e0206 */
[----:B------:R-:W-:Y:S01]  /*e2f0*/  IMAD.WIDE.U32 R168, R13, UR11, R198 ;  /* 0x0000000b0da87c25 */ /* 0x000fe2000f8e00c6 */
[----:B------:R-:W-:Y:S03]  /*e300*/  UISETP.GT.AND UP3, UPT, UR14, UR8, UPT ;  /* 0x000000080e00728c */ /* 0x000fe6000bf64270 */
[----:B------:R-:W-:Y:S04]  /*e310*/  IMAD.WIDE.U32 R20, R21, UR11, R238 ;  /* 0x0000000b15147c25 */ /* 0x000fe8000f8e00ee */
[----:B------:R-:W-:Y:S01]  /*e320*/  IMAD.WIDE.U32 R28, R15, UR11, R200 ;  /* 0x0000000b0f1c7c25 */ /* 0x000fe2000f8e00c8 */
[----:B------:R-:W-:Y:S02]  /*e330*/  LEA R30, P0, R20, c[0x0][0x1f8], 0x1 ;  /* 0x00007e00141e7a11 */ /* 0x000fe400078008ff */
[----:B------:R-:W-:Y:S01]  /*e340*/  IADD3 R0, R21, UR6, RZ ;  /* 0x0000000615007c10 */ /* 0x000fe2000fffe0ff */
[----:B------:R-:W-:Y:S01]  /*e350*/  IMAD.U32 R23, RZ, RZ, UR14 ;  /* 0x0000000eff177e24 */ /* 0x000fe2000f8e00ff */
[----:B------:R-:W-:Y:S01]  /*e360*/  LEA R250, P5, R28, c[0x0][0x1f8], 0x1 ;  /* 0x00007e001cfa7a11 */ /* 0x000fe200078a08ff */
[----:B------:R-:W-:Y:S01]  /*e370*/  @UP3 UIADD3 UR17, UR14, -0x1, URZ ;  /* 0xffffffff0e113890 */ /* 0x000fe2000fffe03f */
[----:B------:R-:W-:Y:S01]  /*e380*/  LEA.HI.X R31, R20, c[0x0][0x1fc], R0, 0x1, P0 ;  /* 0x00007f00141f7a11 */ /* 0x000fe200000f0c00 */
[----:B------:R-:W-:Y:S01]  /*e390*/  LDSM.16.M88.4 R32, [R230+0x10100] ;  /* 0x01010000e620783b */ /* 0x000fe20000000200 */
[----:B------:R-:W-:Y:S01]  /*e3a0*/  LEA R248, P0, R168, c[0x0][0x1f8], 0x1 ;  /* 0x00007e00a8f87a11 */ /* 0x000fe200078008ff */
[----:B------:R-:W-:Y:S01]  /*e3b0*/  IMAD.WIDE.U32 R22, R23, UR11, R202 ;  /* 0x0000000b17167c25 */ /* 0x000fe2000f8e00ca */
[----:B------:R-:W-:Y:S02]  /*e3c0*/  IADD3 R20, R29, UR6, RZ ;  /* 0x000000061d147c10 */ /* 0x000fe4000fffe0ff */
[----:B------:R-:W1:Y:S02]  /*e3d0*/  LDSM.16.M88.4 R8, [R229+0x8100] ;  /* 0x00810000e508783b */ /* 0x000e640000000200 */
[----:B------:R-:W-:Y:S02]  /*e3e0*/  LEA R188, P6, R22, c[0x0][0x1f8], 0x1 ;  /* 0x00007e0016bc7a11 */ /* 0x000fe400078c08ff */
[----:B------:R-:W-:Y:S01]  /*e3f0*/  LEA.HI.X R251, R28, c[0x0][0x1fc], R20, 0x1, P5 ;  /* 0x00007f001cfb7a11 */ /* 0x000fe200028f0c14 */
[----:B------:R-:W2:Y:S01]  /*e400*/  LDSM.16.M88.4 R16, [R229+0x8900] ;  /* 0x00890000e510783b */ /* 0x000ea20000000200 */
[----:B------:R-:W-:Y:S02]  /*e410*/  IADD3 R0, R23, UR6, RZ ;  /* 0x0000000617007c10 */ /* 0x000fe4000fffe0ff */
[----:B------:R-:W-:Y:S02]  /*e420*/  IADD3 R28, P5, R234, UR22, RZ ;  /* 0x00000016ea1c7c10 */ /* 0x000fe4000ffbe0ff */
[----:B------:R-:W3:Y:S01]  /*e430*/  LDSM.16.M88.4 R24, [R229+0x9100] ;  /* 0x00910000e518783b */ /* 0x000ee20000000200 */
[----:B------:R-:W-:Y:S04]  /*e440*/  LEA.HI.X R189, R22, c[0x0][0x1fc], R0, 0x1, P6 ;  /* 0x00007f0016bd7a11 */ /* 0x000fe800030f0c00 */
[----:B------:R-:W4:Y:S05]  /*e450*/  LDSM.16.M88.4 R164, [R229+0x9900] ;  /* 0x00990000e5a4783b */ /* 0x000f2a0000000200 */
[----:B------:R-:W-:Y:S05]  /*e460*/  LDSM.16.M88.4 R172, [R228] ;  /* 0x00000000e4ac783b */ /* 0x000fea0000000200 */
[----:B------:R-:W-:Y:S05]  /*e470*/  LDSM.16.M88.4 R176, [R219] ;  /* 0x00000000dbb0783b */ /* 0x000fea0000000200 */
[----:B------:R-:W-:Y:S05]  /*e480*/  LDSM.16.M88.4 R180, [R218] ;  /* 0x00000000dab4783b */ /* 0x000fea0000000200 */
[----:B------:R-:W-:Y:S01]  /*e490*/  LDSM.16.M88.4 R184, [R217] ;  /* 0x00000000d9b8783b */ /* 0x000fe20000000200 */
[C---:B-1----:R-:W-:Y:S08]  /*e4a0*/  HMMA.16816.F32 R4, R32.reuse, R8, RZ ;  /* 0x000000082004723c */ /* 0x042ff000000018ff */
[C---:B------:R-:W-:Y:S08]  /*e4b0*/  HMMA.16816.F32 R8, R32.reuse, R10, RZ ;  /* 0x0000000a2008723c */ /* 0x040ff000000018ff */
[C---:B--2---:R-:W-:Y:S07]  /*e4c0*/  HMMA.16816.F32 R12, R32.reuse, R16, RZ ;  /* 0x00000010200c723c */ /* 0x044fee00000018ff */
[----:B------:R-:W-:Y:S01]  /*e4d0*/  IADD3 R16, R169, UR6, RZ ;  /* 0x00000006a9107c10 */ /* 0x000fe2000fffe0ff */
[----:B------:R-:W-:Y:S04]  /*e4e0*/  UIADD3 UR6, UR6, UR23, URZ ;  /* 0x0000001706067290 */ /* 0x000fe8000fffe03f */
[----:B------:R-:W-:Y:S02]  /*e4f0*/  LEA.HI.X R249, R168, c[0x0][0x1fc], R16, 0x1, P0 ;  /* 0x00007f00a8f97a11 */ /* 0x000fe400000f0c10 */
[C---:B------:R-:W-:Y:S01]  /*e500*/  HMMA.16816.F32 R16, R32.reuse, R18, RZ ;  /* 0x000000122010723c */ /* 0x040fe200000018ff */
[----:B------:R-:W1:Y:S01]  /*e510*/  LDSM.16.M88.4 R168, [R226+0x10100] ;  /* 0x01010000e2a8783b */ /* 0x000e620000000200 */
[----:B------:R-:W-:Y:S02]  /*e520*/  LEA R190, P0, R28, c[0x0][0x1f8], 0x1 ;  /* 0x00007e001cbe7a11 */ /* 0x000fe400078008ff */
[----:B------:R-:W-:Y:S02]  /*e530*/  IADD3.X R29, R239, UR6, RZ, P5, !PT ;  /* 0x00000006ef1d7c10 */ /* 0x000fe4000affe4ff */
[----:B------:R-:W-:Y:S01]  /*e540*/  @!PT LDS RZ, [RZ] ;  /* 0x00000000fffff984 */ /* 0x000fe20000000800 */
[----:B------:R-:W-:Y:S01]  /*e550*/  @!PT LDS RZ, [RZ] ;  /* 0x00000000fffff984 */ /* 0x000fe20000000800 */
[----:B------:R-:W-:Y:S01]  /*e560*/  @!PT LDS RZ, [RZ] ;  /* 0x00000000fffff984 */ /* 0x000fe20000000800 */
[----:B------:R4:W-:Y:S01]  /*e570*/  LDGSTS.E.BYPASS.LTC128B.128 [R231+0x100], [R30.64], !P4 ;  /* 0x001000001ee77fae */ /* 0x0009e2000e101d52 */
[----:B------:R-:W-:Y:S01]  /*e580*/  IADD3 R0, P5, R202, UR22, RZ ;  /* 0x00000016ca007c10 */ /* 0x000fe2000ffbe0ff */
[C---:B---3--:R-:W-:Y:S01]  /*e590*/  HMMA.16816.F32 R20, R32.reuse, R24, RZ ;  /* 0x000000182014723c */ /* 0x048fe200000018ff */
[----:B------:R-:W-:Y:S02]  /*e5a0*/  LEA.HI.X R191, R28, c[0x0][0x1fc], R29, 0x1, P0 ;  /* 0x00007f001cbf7a11 */ /* 0x000fe400000f0c1d */
[----:B------:R2:W-:Y:S01]  /*e5b0*/  LDGSTS.E.BYPASS.LTC128B.128 [R231+0x2100], [R188.64], !P3 ;  /* 0x02100000bce77fae */ /* 0x0005e2000d901d52 */
[----:B------:R-:W-:Y:S04]  /*e5c0*/  LEA R246, P0, R0, c[0x0][0x1f8], 0x1 ;  /* 0x00007e0000f67a11 */ /* 0x000fe800078008ff */
[C---:B------:R-:W-:Y:S01]  /*e5d0*/  HMMA.16816.F32 R24, R32.reuse, R26, RZ ;  /* 0x0000001a2018723c */ /* 0x040fe200000018ff */
[----:B------:R3:W-:Y:S05]  /*e5e0*/  LDGSTS.E.BYPASS.LTC128B.128 [R231+0x4100], [R250.64], !P2 ;  /* 0x04100000fae77fae */ /* 0x0007ea000d101d52 */
[----:B------:R5:W-:Y:S05]  /*e5f0*/  LDGSTS.E.BYPASS.LTC128B.128 [R231+0x6100], [R248.64], !P1 ;  /* 0x06100000f8e77fae */ /* 0x000bea000c901d52 */
[----:B------:R3:W-:Y:S01]  /*e600*/  LDGSTS.E.BYPASS.LTC128B.128 [R231+0x1100], [R190.64], !P4 ;  /* 0x01100000bee77fae */ /* 0x0007e2000e101d52 */
[C---:B----4-:R-:W-:Y:S01]  /*e610*/  HMMA.16816.F32 R28, R32.reuse, R164, RZ ;  /* 0x000000a4201c723c */ /* 0x050fe200000018ff */
[----:B--2---:R-:W-:Y:S06]  /*e620*/  IADD3.X R189, R203, UR6, RZ, P5, !PT ;  /* 0x00000006cbbd7c10 */ /* 0x004fec000affe4ff */
[----:B------:R-:W-:Y:S01]  /*e630*/  IADD3 R164, P5, R198, UR22, RZ ;  /* 0x00000016c6a47c10 */ /* 0x000fe2000ffbe0ff */
[----:B------:R-:W-:Y:S01]  /*e640*/  HMMA.16816.F32 R32, R32, R166, RZ ;  /* 0x000000a62020723c */ /* 0x000fe200000018ff */
[----:B------:R-:W-:Y:S03]  /*e650*/  LEA.HI.X R247, R0, c[0x0][0x1fc], R189, 0x1, P0 ;  /* 0x00007f0000f77a11 */ /* 0x000fe600000f0cbd */
[----:B------:R-:W-:Y:S01]  /*e660*/  IADD3 R0, P0, R200, UR22, RZ ;  /* 0x00000016c8007c10 */ /* 0x000fe2000ff1e0ff */
[----:B------:R-:W-:Y:S01]  /*e670*/  @UP3 UIMAD.WIDE.U32 UR22, UR17, UR4, URZ ;  /* 0x00000004111632a5 */ /* 0x000fe2000f8e003f */
[----:B------:R2:W-:Y:S01]  /*e680*/  LDGSTS.E.BYPASS.LTC128B.128 [R231+0x3100], [R246.64], !P3 ;  /* 0x03100000f6e77fae */ /* 0x0005e2000d901d52 */
[----:B------:R-:W-:Y:S01]  /*e690*/  IADD3.X R167, R199, UR6, RZ, P5, !PT ;  /* 0x00000006c7a77c10 */ /* 0x000fe2000affe4ff */
[C---:B-1----:R-:W-:Y:S01]  /*e6a0*/  HMMA.16816.F32 R4, R168.reuse, R172, R4 ;  /* 0x000000aca804723c */ /* 0x042fe20000001804 */
[----:B------:R-:W-:Y:S01]  /*e6b0*/  @UP3 USHF.L.U32 UR7, UR22, 0x6, URZ ;  /* 0x0000000616073899 */ /* 0x000fe2000800063f */
[----:B------:R-:W-:Y:S03]  /*e6c0*/  PLOP3.LUT P5, PT, PT, PT, UP3, 0x80, 0x0 ;  /* 0x000000000000781c */ /* 0x000fe60003faf038 */
[----:B------:R-:W-:Y:S01]  /*e6d0*/  IADD3.X R165, R201, UR6, RZ, P0, !PT ;  /* 0x00000006c9a57c10 */ /* 0x000fe200087fe4ff */
[----:B------:R-:W-:Y:S01]  /*e6e0*/  @UP3 USHF.R.S32.HI UR6, URZ, 0x1f, UR17 ;  /* 0x0000001f3f063899 */ /* 0x000fe20008011411 */
[C---:B-----5:R-:W-:Y:S01]  /*e6f0*/  LEA R248, P6, R0.reuse, c[0x0][0x1f8], 0x1 ;  /* 0x00007e0000f87a11 */ /* 0x060fe200078c08ff */
[C---:B------:R-:W-:Y:S02]  /*e700*/  HMMA.16816.F32 R8, R168.reuse, R174, R8 ;  /* 0x000000aea808723c */ /* 0x040fe40000001808 */
[----:B------:R-:W-:Y:S02]  /*e710*/  @UP3 UIMAD UR6, UR6, UR4, URZ ;  /* 0x00000004060632a4 */ /* 0x000fe4000f8e023f */
[----:B------:R-:W-:Y:S02]  /*e720*/  LEA.HI.X R249, R0, c[0x0][0x1fc], R165, 0x1, P6 ;  /* 0x00007f0000f97a11 */ /* 0x000fe400030f0ca5 */
[C---:B---3--:R-:W-:Y:S01]  /*e730*/  LEA R250, P0, R164.reuse, c[0x0][0x1f8], 0x1 ;  /* 0x00007e00a4fa7a11 */ /* 0x048fe200078008ff */
[----:B------:R-:W-:Y:S01]  /*e740*/  @UP3 UIMAD UR6, UR17, UR5, UR6 ;  /* 0x00000005110632a4 */ /* 0x000fe2000f8e0206 */
[C---:B------:R-:W-:Y:S01]  /*e750*/  HMMA.16816.F32 R12, R168.reuse, R176, R12 ;  /* 0x000000b0a80c723c */ /* 0x040fe2000000180c */
[----:B------:R1:W-:Y:S01]  /*e760*/  LDGSTS.E.BYPASS.LTC128B.128 [R231+0x5100], [R248.64], !P2 ;  /* 0x05100000f8e77fae */ /* 0x0003e2000d101d52 */
[----:B------:R-:W-:Y:S01]  /*e770*/  PLOP3.LUT P6, PT, PT, PT, UP3, 0x80, 0x0 ;  /* 0x000000000000781c */ /* 0x000fe20003fcf038 */
[----:B------:R-:W-:Y:S01]  /*e780*/  @UP3 UIADD3 UR6, UR23, UR6, URZ ;  /* 0x0000000617063290 */ /* 0x000fe2000fffe03f */
[----:B------:R-:W-:Y:S02]  /*e790*/  LEA.HI.X R251, R164, c[0x0][0x1fc], R167, 0x1, P0 ;  /* 0x00007f00a4fb7a11 */ /* 0x000fe400000f0ca7 */
[----:B------:R-:W-:Y:S01]  /*e7a0*/  PLOP3.LUT P0, PT, PT, PT, UP3, 0x80, 0x0 ;  /* 0x000000000000781c */ /* 0x000fe20003f0f038 */
[----:B------:R-:W-:Y:S01]  /*e7b0*/  @UP3 USHF.L.U64.HI UR6, UR22, 0x6, UR6 ;  /* 0x0000000616063899 */ /* 0x000fe20008010206 */
[C---:B------:R-:W-:Y:S01]  /*e7c0*/  HMMA.16816.F32 R16, R168.reuse, R178, R16 ;  /* 0x000000b2a810723c */ /* 0x040fe20000001810 */
[----:B------:R1:W-:Y:S05]  /*e7d0*/  LDGSTS.E.BYPASS.LTC128B.128 [R231+0x7100], [R250.64], !P1 ;  /* 0x07100000fae77fae */ /* 0x0003ea000c901d52 */
[----:B------:R-:W-:Y:S01]  /*e7e0*/  LDSM.16.M88.4 R164, [R225+0x10100] ;  /* 0x01010000e1a4783b */ /* 0x000fe20000000200 */
[----:B------:R-:W-:Y:S01]  /*e7f0*/  @P6 IADD3 R245, P6, R236, UR7, RZ ;  /* 0x00000007ecf56c10 */ /* 0x000fe2000ffde0ff */
[C---:B------:R-:W-:Y:S03]  /*e800*/  HMMA.16816.F32 R20, R168.reuse, R180, R20 ;  /* 0x000000b4a814723c */ /* 0x040fe60000001814 */
[----:B------:R-:W3:Y:S01]  /*e810*/  LDSM.16.M88.4 R188, [R224+0x8100] ;  /* 0x00810000e0bc783b */ /* 0x000ee20000000200 */
[----:B------:R-:W-:Y:S04]  /*e820*/  @P5 LEA R0, P5, R245, c[0x0][0x1c8], 0x1 ;  /* 0x00007200f5005a11 */ /* 0x000fe800078a08ff */
[C---:B------:R-:W-:Y:S01]  /*e830*/  HMMA.16816.F32 R24, R168.reuse, R182, R24 ;  /* 0x000000b6a818723c */ /* 0x040fe20000001818 */
[----:B------:R-:W4:Y:S05]  /*e840*/  LDSM.16.M88.4 R172, [R224+0x8900] ;  /* 0x00890000e0ac783b */ /* 0x000f2a0000000200 */
[----:B------:R-:W0:Y:S02]  /*e850*/  LDGDEPBAR ;  /* 0x00000000000079af */ /* 0x000e240000000000 */
[C---:B------:R-:W-:Y:S03]  /*e860*/  HMMA.16816.F32 R28, R168.reuse, R184, R28 ;  /* 0x000000b8a81c723c */ /* 0x040fe6000000181c */
[----:B------:R-:W-:Y:S05]  /*e870*/  LDSM.16.M88.4 R176, [R224+0x9900] ;  /* 0x00990000e0b0783b */ /* 0x000fea0000000200 */
[----:B------:R-:W-:Y:S01]  /*e880*/  HMMA.16816.F32 R32, R168, R186, R32 ;  /* 0x000000baa820723c */ /* 0x000fe20000001820 */
[----:B------:R-:W5:Y:S05]  /*e890*/  LDSM.16.M88.4 R168, [R224+0x9100] ;  /* 0x00910000e0a8783b */ /* 0x000f6a0000000200 */
[----:B------:R-:W-:Y:S05]  /*e8a0*/  LDSM.16.M88.4 R180, [R223+0x10100] ;  /* 0x01010000dfb4783b */ /* 0x000fea0000000200 */
[----:B------:R-:W1:Y:S01]  /*e8b0*/  LDSM.16.M88.4 R184, [R216] ;  /* 0x00000000d8b8783b */ /* 0x000e620000000200 */
[C---:B---3--:R-:W-:Y:S08]  /*e8c0*/  HMMA.16816.F32 R4, R164.reuse, R188, R4 ;  /* 0x000000bca404723c */ /* 0x048ff00000001804 */
[C---:B------:R-:W-:Y:S01]  /*e8d0*/  HMMA.16816.F32 R8, R164.reuse, R190, R8 ;  /* 0x000000bea408723c */ /* 0x040fe20000001808 */
[----:B------:R-:W3:Y:S07]  /*e8e0*/  LDSM.16.M88.4 R188, [R216+0x800] ;  /* 0x00080000d8bc783b */ /* 0x000eee0000000200 */
[C---:B----4-:R-:W-:Y:S08]  /*e8f0*/  HMMA.16816.F32 R12, R164.reuse, R172, R12 ;  /* 0x000000aca40c723c */ /* 0x050ff0000000180c */
[C---:B------:R-:W-:Y:S01]  /*e900*/  HMMA.16816.F32 R16, R164.reuse, R174, R16 ;  /* 0x000000aea410723c */ /* 0x040fe20000001810 */
[----:B------:R-:W4:Y:S07]  /*e910*/  LDSM.16.M88.4 R172, [R216+0x1000] ;  /* 0x00100000d8ac783b */ /* 0x000f2e0000000200 */
[C---:B-----5:R-:W-:Y:S08]  /*e920*/  HMMA.16816.F32 R20, R164.reuse, R168, R20 ;  /* 0x000000a8a414723c */ /* 0x060ff00000001814 */
[C---:B------:R-:W-:Y:S01]  /*e930*/  HMMA.16816.F32 R24, R164.reuse, R170, R24 ;  /* 0x000000aaa418723c */ /* 0x040fe20000001818 */
[----:B------:R-:W-:Y:S07]  /*e940*/  LDSM.16.M88.4 R168, [R230+0x14100] ;  /* 0x01410000e6a8783b */ /* 0x000fee0000000200 */
[C---:B------:R-:W-:Y:S08]  /*e950*/  HMMA.16816.F32 R28, R164.reuse, R176, R28 ;  /* 0x000000b0a41c723c */ /* 0x040ff0000000181c */
[----:B------:R-:W-:Y:S01]  /*e960*/  HMMA.16816.F32 R32, R164, R178, R32 ;  /* 0x000000b2a420723c */ /* 0x000fe20000001820 */
[----:B------:R-:W5:Y:S05]  /*e970*/  LDSM.16.M88.4 R164, [R216+0x1800] ;  /* 0x00180000d8a4783b */ /* 0x000f6a0000000200 */
[----:B------:R-:W2:Y:S02]  /*e980*/  LDSM.16.M88.4 R176, [R229+0xa100] ;  /* 0x00a10000e5b0783b */ /* 0x000ea40000000200 */
[C---:B-1----:R-:W-:Y:S08]  /*e990*/  HMMA.16816.F32 R4, R180.reuse, R184, R4 ;  /* 0x000000b8b404723c */ /* 0x042ff00000001804 */
[C---:B------:R-:W-:Y:S01]  /*e9a0*/  HMMA.16816.F32 R8, R180.reuse, R186, R8 ;  /* 0x000000bab408723c */ /* 0x040fe20000001808 */
[----:B------:R-:W1:Y:S07]  /*e9b0*/  LDSM.16.M88.4 R184, [R229+0xa900] ;  /* 0x00a90000e5b8783b */ /* 0x000e6e0000000200 */
[C---:B---3--:R-:W-:Y:S08]  /*e9c0*/  HMMA.16816.F32 R12, R180.reuse, R188, R12 ;  /* 0x000000bcb40c723c */ /* 0x048ff0000000180c */
[C---:B------:R-:W-:Y:S01]  /*e9d0*/  HMMA.16816.F32 R16, R180.reuse, R190, R16 ;  /* 0x000000beb410723c */ /* 0x040fe20000001810 */
[----:B------:R-:W3:Y:S07]  /*e9e0*/  LDSM.16.M88.4 R188, [R229+0xb100] ;  /* 0x00b10000e5bc783b */ /* 0x000eee0000000200 */
[C---:B----4-:R-:W-:Y:S08]  /*e9f0*/  HMMA.16816.F32 R20, R180.reuse, R172, R20 ;  /* 0x000000acb414723c */ /* 0x050ff00000001814 */
[C---:B------:R-:W-:Y:S01]  /*ea00*/  HMMA.16816.F32 R24, R180.reuse, R174, R24 ;  /* 0x000000aeb418723c */ /* 0x040fe20000001818 */
[----:B------:R-:W4:Y:S07]  /*ea10*/  LDSM.16.M88.4 R172, [R229+0xb900] ;  /* 0x00b90000e5ac783b */ /* 0x000f2e0000000200 */
[C---:B-----5:R-:W-:Y:S08]  /*ea20*/  HMMA.16816.F32 R28, R180.reuse, R164, R28 ;  /* 0x000000a4b41c723c */ /* 0x060ff0000000181c */
[----:B------:R-:W-:Y:S01]  /*ea30*/  HMMA.16816.F32 R32, R180, R166, R32 ;  /* 0x000000a6b420723c */ /* 0x000fe20000001820 */
[----:B------:R-:W-:Y:S05]  /*ea40*/  LDSM.16.M88.4 R164, [R226+0x14100] ;  /* 0x01410000e2a4783b */ /* 0x000fea0000000200 */
[----:B------:R-:W-:Y:S02]  /*ea50*/  LDSM.16.M88.4 R180, [R214] ;  /* 0x00000000d6b4783b */ /* 0x000fe40000000200 */
[C---:B--2---:R-:W-:Y:S08]  /*ea60*/  HMMA.16816.F32 R4, R168.reuse, R176, R4 ;  /* 0x000000b0a804723c */ /* 0x044ff00000001804 */
[C---:B------:R-:W-:Y:S01]  /*ea70*/  HMMA.16816.F32 R8, R168.reuse, R178, R8 ;  /* 0x000000b2a808723c */ /* 0x040fe20000001808 */
[----:B------:R-:W2:Y:S07]  /*ea80*/  LDSM.16.M88.4 R176, [R215] ;  /* 0x00000000d7b0783b */ /* 0x000eae0000000200 */
[C---:B-1----:R-:W-:Y:S08]  /*ea90*/  HMMA.16816.F32 R12, R168.reuse, R184, R12 ;  /* 0x000000b8a80c723c */ /* 0x042ff0000000180c */
[C---:B------:R-:W-:Y:S01]  /*eaa0*/  HMMA.16816.F32 R16, R168.reuse, R186, R16 ;  /* 0x000000baa810723c */ /* 0x040fe20000001810 */
[----:B------:R-:W1:Y:S07]  /*eab0*/  LDSM.16.M88.4 R184, [R213] ;  /* 0x00000000d5b8783b */ /* 0x000e6e0000000200 */
[C---:B---3--:R-:W-:Y:S08]  /*eac0*/  HMMA.16816.F32 R20, R168.reuse, R188, R20 ;  /* 0x000000bca814723c */ /* 0x048ff00000001814 */
[C---:B------:R-:W-:Y:S01]  /*ead0*/  HMMA.16816.F32 R24, R168.reuse, R190, R24 ;  /* 0x000000bea818723c */ /* 0x040fe20000001818 */
[----:B------:R-:W3:Y:S07]  /*eae0*/  LDSM.16.M88.4 R188, [R212] ;  /* 0x00000000d4bc783b */ /* 0x000eee0000000200 */
[C---:B----4-:R-:W-:Y:S08]  /*eaf0*/  HMMA.16816.F32 R28, R168.reuse, R172, R28 ;  /* 0x000000aca81c723c */ /* 0x050ff0000000181c */
[----:B------:R-:W-:Y:S01]  /*eb00*/  HMMA.16816.F32 R32, R168, R174, R32 ;  /* 0x000000aea820723c */ /* 0x000fe20000001820 */
[----:B------:R-:W-:Y:S05]  /*eb10*/  LDSM.16.M88.4 R168, [R225+0x14100] ;  /* 0x01410000e1a8783b */ /* 0x000fea0000000200 */
[----:B------:R-:W4:Y:S02]  /*eb20*/  LDSM.16.M88.4 R172, [R224+0xa100] ;  /* 0x00a10000e0ac783b */ /* 0x000f240000000200 */
[C---:B--2---:R-:W-:Y:S08]  /*eb30*/  HMMA.16816.F32 R4, R164.reuse, R176, R4 ;  /* 0x000000b0a404723c */ /* 0x044ff00000001804 */
[C---:B------:R-:W-:Y:S01]  /*eb40*/  HMMA.16816.F32 R8, R164.reuse, R178, R8 ;  /* 0x000000b2a408723c */ /* 0x040fe20000001808 */
[----:B------:R-:W2:Y:S07]  /*eb50*/  LDSM.16.M88.4 R176, [R224+0xa900] ;  /* 0x00a90000e0b0783b */ /* 0x000eae0000000200 */
[C---:B------:R-:W-:Y:S08]  /*eb60*/  HMMA.16816.F32 R12, R164.reuse, R180, R12 ;  /* 0x000000b4a40c723c */ /* 0x040ff0000000180c */
[C---:B------:R-:W-:Y:S01]  /*eb70*/  HMMA.16816.F32 R16, R164.reuse, R182, R16 ;  /* 0x000000b6a410723c */ /* 0x040fe20000001810 */
[----:B------:R-:W5:Y:S07]  /*eb80*/  LDSM.16.M88.4 R180, [R224+0xb100] ;  /* 0x00b10000e0b4783b */ /* 0x000f6e0000000200 */
[C---:B-1----:R-:W-:Y:S08]  /*eb90*/  HMMA.16816.F32 R20, R164.reuse, R184, R20 ;  /* 0x000000b8a414723c */ /* 0x042ff00000001814 */
[C---:B------:R-:W-:Y:S01]  /*eba0*/  HMMA.16816.F32 R24, R164.reuse, R186, R24 ;  /* 0x000000baa418723c */ /* 0x040fe20000001818 */
[----:B------:R-:W1:Y:S07]  /*ebb0*/  LDSM.16.M88.4 R184, [R224+0xb900] ;  /* 0x00b90000e0b8783b */ /* 0x000e6e0000000200 */
[C---:B---3--:R-:W-:Y:S08]  /*ebc0*/  HMMA.16816.F32 R28, R164.reuse, R188, R28 ;  /* 0x000000bca41c723c */ /* 0x048ff0000000181c */
[----:B------:R-:W-:Y:S01]  /*ebd0*/  HMMA.16816.F32 R32, R164, R190, R32 ;  /* 0x000000bea420723c */ /* 0x000fe20000001820 */
[----:B------:R-:W-:Y:S05]  /*ebe0*/  LDSM.16.M88.4 R164, [R223+0x14100] ;  /* 0x01410000dfa4783b */ /* 0x000fea0000000200 */
[----:B------:R-:W3:Y:S02]  /*ebf0*/  LDSM.16.M88.4 R188, [R216+0x2000] ;  /* 0x00200000d8bc783b */ /* 0x000ee40000000200 */
[C---:B----4-:R-:W-:Y:S08]  /*ec00*/  HMMA.16816.F32 R4, R168.reuse, R172, R4 ;  /* 0x000000aca804723c */ /* 0x050ff00000001804 */
[C---:B------:R-:W-:Y:S01]  /*ec10*/  HMMA.16816.F32 R8, R168.reuse, R174, R8 ;  /* 0x000000aea808723c */ /* 0x040fe20000001808 */
[----:B------:R-:W4:Y:S07]  /*ec20*/  LDSM.16.M88.4 R172, [R216+0x2800] ;  /* 0x00280000d8ac783b */ /* 0x000f2e0000000200 */
[C---:B--2---:R-:W-:Y:S08]  /*ec30*/  HMMA.16816.F32 R12, R168.reuse, R176, R12 ;  /* 0x000000b0a80c723c */ /* 0x044ff0000000180c */
[C---:B------:R-:W-:Y:S01]  /*ec40*/  HMMA.16816.F32 R16, R168.reuse, R178, R16 ;  /* 0x000000b2a810723c */ /* 0x040fe20000001810 */
[----:B------:R-:W-:Y:S07]  /*ec50*/  LDSM.16.M88.4 R176, [R216+0x3800] ;  /* 0x00380000d8b0783b */ /* 0x000fee0000000200 */
[C---:B-----5:R-:W-:Y:S08]  /*ec60*/  HMMA.16816.F32 R20, R168.reuse, R180, R20 ;  /* 0x000000b4a814723c */ /* 0x060ff00000001814 */
[C---:B------:R-:W-:Y:S01]  /*ec70*/  HMMA.16816.F32 R24, R168.reuse, R182, R24 ;  /* 0x000000b6a818723c */ /* 0x040fe20000001818 */
[----:B------:R-:W-:Y:S07]  /*ec80*/  LDSM.16.M88.4 R180, [R230+0x18100] ;  /* 0x01810000e6b4783b */ /* 0x000fee0000000200 */
[C---:B-1----:R-:W-:Y:S08]  /*ec90*/  HMMA.16816.F32 R28, R168.reuse, R184, R28 ;  /* 0x000000b8a81c723c */ /* 0x042ff0000000181c */
[----:B------:R-:W-:Y:S01]  /*eca0*/  HMMA.16816.F32 R32, R168, R186, R32 ;  /* 0x000000baa820723c */ /* 0x000fe20000001820 */
[----:B------:R-:W1:Y:S05]  /*ecb0*/  LDSM.16.M88.4 R168, [R216+0x3000] ;  /* 0x00300000d8a8783b */ /* 0x000e6a0000000200 */
[----:B------:R-:W2:Y:S02]  /*ecc0*/  LDSM.16.M88.4 R184, [R229+0xc100] ;  /* 0x00c10000e5b8783b */ /* 0x000ea40000000200 */
        /* <DEDUP_REMOVED lines=9> */
[C---:B------:R-:W-:Y:S08]  /*ed60*/  HMMA.16816.F32 R28, R164.reuse, R176, R28 ;  /* 0x000000b0a41c723c */ /* 0x040ff0000000181c */
[----:B------:R-:W-:Y:S01]  /*ed70*/  HMMA.16816.F32 R32, R164, R178, R32 ;  /* 0x000000b2a420723c */ /* 0x000fe20000001820 */
[----:B------:R-:W-:Y:S05]  /*ed80*/  LDSM.16.M88.4 R164, [R226+0x18100] ;  /* 0x01810000e2a4783b */ /* 0x000fea0000000200 */
[----:B------:R-:W5:Y:S02]  /*ed90*/  LDSM.16.M88.4 R176, [R211] ;  /* 0x00000000d3b0783b */ /* 0x000f640000000200 */
[C---:B--2---:R-:W-:Y:S08]  /*eda0*/  HMMA.16816.F32 R4, R180.reuse, R184, R4 ;  /* 0x000000b8b404723c */ /* 0x044ff00000001804 */
[C---:B------:R-:W-:Y:S01]  /*edb0*/  HMMA.16816.F32 R8, R180.reuse, R186, R8 ;  /* 0x000000bab408723c */ /* 0x040fe20000001808 */
[----:B------:R-:W2:Y:S07]  /*edc0*/  LDSM.16.M88.4 R184, [R210] ;  /* 0x00000000d2b8783b */ /* 0x000eae0000000200 */
[C---:B---3--:R-:W-:Y:S08]  /*edd0*/  HMMA.16816.F32 R12, R180.reuse, R188, R12 ;  /* 0x000000bcb40c723c */ /* 0x048ff0000000180c */
[C---:B------:R-:W-:Y:S01]  /*ede0*/  HMMA.16816.F32 R16, R180.reuse, R190, R16 ;  /* 0x000000beb410723c */ /* 0x040fe20000001810 */
[----:B------:R-:W3:Y:S07]  /*edf0*/  LDSM.16.M88.4 R188, [R209] ;  /* 0x00000000d1bc783b */ /* 0x000eee0000000200 */
[C---:B----4-:R-:W-:Y:S08]  /*ee00*/  HMMA.16816.F32 R20, R180.reuse, R172, R20 ;  /* 0x000000acb414723c */ /* 0x050ff00000001814 */
[C---:B------:R-:W-:Y:S01]  /*ee10*/  HMMA.16816.F32 R24, R180.reuse, R174, R24 ;  /* 0x000000aeb418723c */ /* 0x040fe20000001818 */
[----:B------:R-:W4:Y:S07]  /*ee20*/  LDSM.16.M88.4 R172, [R208] ;  /* 0x00000000d0ac783b */ /* 0x000f2e0000000200 */
[C---:B-1----:R-:W-:Y:S08]  /*ee30*/  HMMA.16816.F32 R28, R180.reuse, R168, R28 ;  /* 0x000000a8b41c723c */ /* 0x042ff0000000181c */
[----:B------:R-:W-:Y:S01]  /*ee40*/  HMMA.16816.F32 R32, R180, R170, R32 ;  /* 0x000000aab420723c */ /* 0x000fe20000001820 */
[----:B------:R-:W-:Y:S05]  /*ee50*/  LDSM.16.M88.4 R168, [R225+0x18100] ;  /* 0x01810000e1a8783b */ /* 0x000fea0000000200 */
[----:B------:R-:W1:Y:S02]  /*ee60*/  LDSM.16.M88.4 R180, [R224+0xc100] ;  /* 0x00c10000e0b4783b */ /* 0x000e640000000200 */
[C---:B-----5:R-:W-:Y:S08]  /*ee70*/  HMMA.16816.F32 R4, R164.reuse, R176, R4 ;  /* 0x000000b0a404723c */ /* 0x060ff00000001804 */
[C---:B------:R-:W-:Y:S01]  /*ee80*/  HMMA.16816.F32 R8, R164.reuse, R178, R8 ;  /* 0x000000b2a408723c */ /* 0x040fe20000001808 */
[----:B------:R-:W5:Y:S07]  /*ee90*/  LDSM.16.M88.4 R176, [R224+0xc900] ;  /* 0x00c90000e0b0783b */ /* 0x000f6e0000000200 */
        /* <DEDUP_REMOVED lines=8> */
[----:B------:R-:W-:Y:S05]  /*ef20*/  LDSM.16.M88.4 R164, [R223+0x18100] ;  /* 0x01810000dfa4783b */ /* 0x000fea0000000200 */
[----:B------:R-:W4:Y:S02]  /*ef30*/  LDSM.16.M88.4 R172, [R216+0x4000] ;  /* 0x00400000d8ac783b */ /* 0x000f240000000200 */
[C---:B-1----:R-:W-:Y:S08]  /*ef40*/  HMMA.16816.F32 R4, R168.reuse, R180, R4 ;  /* 0x000000b4a804723c */ /* 0x042ff00000001804 */
[C---:B------:R-:W-:Y:S01]  /*ef50*/  HMMA.16816.F32 R8, R168.reuse, R182, R8 ;  /* 0x000000b6a808723c */ /* 0x040fe20000001808 */
[----:B------:R-:W1:Y:S07]  /*ef60*/  LDSM.16.M88.4 R180, [R216+0x4800] ;  /* 0x00480000d8b4783b */ /* 0x000e6e0000000200 */
[C---:B-----5:R-:W-:Y:S08]  /*ef70*/  HMMA.16816.F32 R12, R168.reuse, R176, R12 ;  /* 0x000000b0a80c723c */ /* 0x060ff0000000180c */
[C---:B------:R-:W-:Y:S01]  /*ef80*/  HMMA.16816.F32 R16, R168.reuse, R178, R16 ;  /* 0x000000b2a810723c */ /* 0x040fe20000001810 */
[----:B------:R-:W-:Y:S07]  /*ef90*/  LDSM.16.M88.4 R176, [R216+0x5800] ;  /* 0x00580000d8b0783b */ /* 0x000fee0000000200 */
[C---:B--2---:R-:W-:Y:S08]  /*efa0*/  HMMA.16816.F32 R20, R168.reuse, R184, R20 ;  /* 0x000000b8a814723c */ /* 0x044ff00000001814 */
[C---:B------:R-:W-:Y:S01]  /*efb0*/  HMMA.16816.F32 R24, R168.reuse, R186, R24 ;  /* 0x000000baa818723c */ /* 0x040fe20000001818 */
[----:B------:R-:W-:Y:S07]  /*efc0*/  LDSM.16.M88.4 R184, [R230+0x1c100] ;  /* 0x01c10000e6b8783b */ /* 0x000fee0000000200 */
[C---:B---3--:R-:W-:Y:S08]  /*efd0*/  HMMA.16816.F32 R28, R168.reuse, R188, R28 ;  /* 0x000000bca81c723c */ /* 0x048ff0000000181c */
[----:B------:R-:W-:Y:S01]  /*efe0*/  HMMA.16816.F32 R32, R168, R190, R32 ;  /* 0x000000bea820723c */ /* 0x000fe20000001820 */
[----:B------:R-:W2:Y:S05]  /*eff0*/  LDSM.16.M88.4 R168, [R216+0x5000] ;  /* 0x00500000d8a8783b */ /* 0x000eaa0000000200 */
[----:B------:R-:W3:Y:S02]  /*f000*/  LDSM.16.M88.4 R188, [R229+0xe100] ;  /* 0x00e10000e5bc783b */ /* 0x000ee40000000200 */
[C---:B----4-:R-:W-:Y:S08]  /*f010*/  HMMA.16816.F32 R4, R164.reuse, R172, R4 ;  /* 0x000000aca404723c */ /* 0x050ff00000001804 */
[C---:B------:R-:W-:Y:S01]  /*f020*/  HMMA.16816.F32 R8, R164.reuse, R174, R8 ;  /* 0x000000aea408723c */ /* 0x040fe20000001808 */
[----:B------:R-:W4:Y:S07]  /*f030*/  LDSM.16.M88.4 R172, [R229+0xe900] ;  /* 0x00e90000e5ac783b */ /* 0x000f2e0000000200 */
        /* <DEDUP_REMOVED lines=8> */
[----:B------:R-:W2:Y:S05]  /*f0c0*/  LDSM.16.M88.4 R164, [R229+0xf900] ;  /* 0x00f90000e5a4783b */ /* 0x000eaa0000000200 */
[----:B------:R-:W-:Y:S02]  /*f0d0*/  LDSM.16.M88.4 R176, [R206] ;  /* 0x00000000ceb0783b */ /* 0x000fe40000000200 */
[C---:B---3--:R-:W-:Y:S08]  /*f0e0*/  HMMA.16816.F32 R4, R184.reuse, R188, R4 ;  /* 0x000000bcb804723c */ /* 0x048ff00000001804 */
[C---:B------:R-:W-:Y:S01]  /*f0f0*/  HMMA.16816.F32 R8, R184.reuse, R190, R8 ;  /* 0x000000beb808723c */ /* 0x040fe20000001808 */
[----:B------:R-:W-:Y:S07]  /*f100*/  LDSM.16.M88.4 R188, [R204] ;  /* 0x00000000ccbc783b */ /* 0x000fee0000000200 */
[C---:B----4-:R-:W-:Y:S08]  /*f110*/  HMMA.16816.F32 R12, R184.reuse, R172, R12 ;  /* 0x000000acb80c723c */ /* 0x050ff0000000180c */
[C---:B------:R-:W-:Y:S01]  /*f120*/  HMMA.16816.F32 R16, R184.reuse, R174, R16 ;  /* 0x000000aeb810723c */ /* 0x040fe20000001810 */
[----:B------:R-:W3:Y:S07]  /*f130*/  LDSM.16.M88.4 R172, [R207] ;  /* 0x00000000cfac783b */ /* 0x000eee0000000200 */
[C---:B-1----:R-:W-:Y:S08]  /*f140*/  HMMA.16816.F32 R20, R184.reuse, R180, R20 ;  /* 0x000000b4b814723c */ /* 0x042ff00000001814 */
[C---:B------:R-:W-:Y:S01]  /*f150*/  HMMA.16816.F32 R24, R184.reuse, R182, R24 ;  /* 0x000000b6b818723c */ /* 0x040fe20000001818 */
[----:B------:R-:W1:Y:S07]  /*f160*/  LDSM.16.M88.4 R180, [R205] ;  /* 0x00000000cdb4783b */ /* 0x000e6e0000000200 */
[C---:B--2---:R-:W-:Y:S07]  /*f170*/  HMMA.16816.F32 R28, R184.reuse, R164, R28 ;  /* 0x000000a4b81c723c */ /* 0x044fee000000181c */
[----:B------:R-:W-:Y:S01]  /*f180*/  @P0 IADD3.X R164, R243, UR6, RZ, P6, !PT ;  /* 0x00000006f3a40c10 */ /* 0x000fe2000b7fe4ff */
[----:B------:R-:W-:Y:S01]  /*f190*/  HMMA.16816.F32 R32, R184, R166, R32 ;  /* 0x000000a6b820723c */ /* 0x000fe20000001820 */
[----:B------:R-:W-:Y:S02]  /*f1a0*/  PLOP3.LUT P0, PT, PT, PT, UP3, 0x80, 0x0 ;  /* 0x000000000000781c */ /* 0x000fe40003f0f038 */
[----:B------:R-:W-:Y:S05]  /*f1b0*/  PLOP3.LUT P6, PT, PT, PT, UP3, 0x80, 0x0 ;  /* 0x000000000000781c */ /* 0x000fea0003fcf038 */
[C---:B---3--:R-:W-:Y:S06]  /*f1c0*/  HMMA.16816.F32 R4, R168.reuse, R172, R4 ;  /* 0x000000aca804723c */ /* 0x048fec0000001804 */
[----:B------:R-:W-:Y:S02]  /*f1d0*/  @P0 LEA.HI.X R185, R245, c[0x0][0x1cc], R164, 0x1, P5 ;  /* 0x00007300f5b90a11 */ /* 0x000fe400028f0ca4 */
[----:B------:R-:W-:Y:S01]  /*f1e0*/  LDSM.16.M88.4 R164, [R225+0x1c100] ;  /* 0x01c10000e1a4783b */ /* 0x000fe20000000200 */
[C---:B------:R-:W-:Y:S01]  /*f1f0*/  HMMA.16816.F32 R8, R168.reuse, R174, R8 ;  /* 0x000000aea808723c */ /* 0x040fe20000001808 */
[----:B------:R-:W-:Y:S02]  /*f200*/  PLOP3.LUT P5, PT, PT, PT, UP3, 0x80, 0x0 ;  /* 0x000000000000781c */ /* 0x000fe40003faf038 */
[----:B------:R-:W-:Y:S01]  /*f210*/  PLOP3.LUT P0, PT, PT, PT, UP3, 0x80, 0x0 ;  /* 0x000000000000781c */ /* 0x000fe20003f0f038 */
[----:B------:R-:W2:Y:S01]  /*f220*/  LDSM.16.M88.4 R172, [R224+0xe100] ;  /* 0x00e10000e0ac783b */ /* 0x000ea20000000200 */
[----:B------:R-:W-:Y:S03]  /*f230*/  @P6 IADD3 R187, P6, R197, UR7, RZ ;  /* 0x00000007c5bb6c10 */ /* 0x000fe6000ffde0ff */
[C---:B------:R-:W-:Y:S06]  /*f240*/  HMMA.16816.F32 R12, R168.reuse, R176, R12 ;  /* 0x000000b0a80c723c */ /* 0x040fec000000180c */
[C---:B------:R-:W-:Y:S02]  /*f250*/  @P5 LEA R186, P5, R187.reuse, c[0x0][0x1c8], 0x1 ;  /* 0x00007200bbba5a11 */ /* 0x040fe400078a08ff */
[C---:B------:R-:W-:Y:S01]  /*f260*/  HMMA.16816.F32 R16, R168.reuse, R178, R16 ;  /* 0x000000b2a810723c */ /* 0x040fe20000001810 */
[----:B------:R-:W3:Y:S03]  /*f270*/  LDSM.16.M88.4 R176, [R224+0xe900] ;  /* 0x00e90000e0b0783b */ /* 0x000ee60000000200 */
[----:B------:R-:W-:Y:S02]  /*f280*/  @P0 IADD3.X R184, R196, UR6, RZ, P6, !PT ;  /* 0x00000006c4b80c10 */ /* 0x000fe4000b7fe4ff */
[----:B------:R-:W-:Y:S02]  /*f290*/  PLOP3.LUT P0, PT, PT, PT, UP3, 0x80, 0x0 ;  /* 0x000000000000781c */ /* 0x000fe40003f0f038 */
[C---:B-1----:R-:W-:Y:S01]  /*f2a0*/  HMMA.16816.F32 R20, R168.reuse, R180, R20 ;  /* 0x000000b4a814723c */ /* 0x042fe20000001814 */
[----:B------:R-:W-:Y:S07]  /*f2b0*/  PLOP3.LUT P6, PT, PT, PT, UP3, 0x80, 0x0 ;  /* 0x000000000000781c */ /* 0x000fee0003fcf038 */
[C---:B------:R-:W-:Y:S01]  /*f2c0*/  HMMA.16816.F32 R24, R168.reuse, R182, R24 ;  /* 0x000000b6a818723c */ /* 0x040fe20000001818 */
[----:B------:R-:W1:Y:S03]  /*f2d0*/  LDSM.16.M88.4 R180, [R224+0xf100] ;  /* 0x00f10000e0b4783b */ /* 0x000e660000000200 */
[----:B------:R-:W-:Y:S02]  /*f2e0*/  @P0 LEA.HI.X R187, R187, c[0x0][0x1cc], R184, 0x1, P5 ;  /* 0x00007300bbbb0a11 */ /* 0x000fe400028f0cb8 */
[----:B------:R-:W-:Y:S02]  /*f2f0*/  @P6 IADD3 R184, P6, R195, UR7, RZ ;  /* 0x00000007c3b86c10 */ /* 0x000fe4000ffde0ff */
[C---:B------:R-:W-:Y:S01]  /*f300*/  HMMA.16816.F32 R28, R168.reuse, R188, R28 ;  /* 0x000000bca81c723c */ /* 0x040fe2000000181c */
[----:B------:R-:W-:Y:S02]  /*f310*/  PLOP3.LUT P5, PT, PT, PT, UP3, 0x80, 0x0 ;  /* 0x000000000000781c */ /* 0x000fe40003faf038 */
[----:B------:R-:W-:Y:S05]  /*f320*/  PLOP3.LUT P0, PT, PT, PT, UP3, 0x80, 0x0 ;  /* 0x000000000000781c */ /* 0x000fea0003f0f038 */
[----:B------:R-:W-:Y:S01]  /*f330*/  HMMA.16816.F32 R32, R168, R190, R32 ;  /* 0x000000bea820723c */ /* 0x000fe20000001820 */
[----:B------:R-:W4:Y:S05]  /*f340*/  LDSM.16.M88.4 R168, [R224+0xf900] ;  /* 0x00f90000e0a8783b */ /* 0x000f2a0000000200 */
[----:B------:R-:W-:Y:S02]  /*f350*/  @P5 IADD3.X R189, R194, UR6, RZ, P6, !PT ;  /* 0x00000006c2bd5c10 */ /* 0x000fe4000b7fe4ff */
[----:B------:R-:W-:Y:S01]  /*f360*/  PLOP3.LUT P5, PT, PT, PT, UP3, 0x80, 0x0 ;  /* 0x000000000000781c */ /* 0x000fe20003faf038 */
[C---:B--2---:R-:W-:Y:S01]  /*f370*/  HMMA.16816.F32 R4, R164.reuse, R172, R4 ;  /* 0x000000aca404723c */ /* 0x044fe20000001804 */
[----:B------:R-:W-:Y:S04]  /*f380*/  PLOP3.LUT P6, PT, PT, PT, UP3, 0x80, 0x0 ;  /* 0x000000000000781c */ /* 0x000fe80003fcf038 */
[C---:B------:R-:W-:Y:S03]  /*f390*/  @P0 LEA R188, P0, R184.reuse, c[0x0][0x1c8], 0x1 ;  /* 0x00007200b8bc0a11 */ /* 0x040fe600078008ff */
[C---:B------:R-:W-:Y:S01]  /*f3a0*/  HMMA.16816.F32 R8, R164.reuse, R174, R8 ;  /* 0x000000aea408723c */ /* 0x040fe20000001808 */
[----:B------:R-:W-:Y:S07]  /*f3b0*/  LDSM.16.M88.4 R172, [R216+0x6800] ;  /* 0x00680000d8ac783b */ /* 0x000fee0000000200 */
[C---:B---3--:R-:W-:Y:S04]  /*f3c0*/  HMMA.16816.F32 R12, R164.reuse, R176, R12 ;  /* 0x000000b0a40c723c */ /* 0x048fe8000000180c */
[----:B------:R-:W-:Y:S02]  /*f3d0*/  @P5 LEA.HI.X R189, R184, c[0x0][0x1cc], R189, 0x1, P0 ;  /* 0x00007300b8bd5a11 */ /* 0x000fe400000f0cbd */
[----:B------:R-:W-:Y:S02]  /*f3e0*/  PLOP3.LUT P0, PT, PT, PT, UP3, 0x80, 0x0 ;  /* 0x000000000000781c */ /* 0x000fe40003f0f038 */
[----:B------:R-:W-:Y:S01]  /*f3f0*/  PLOP3.LUT P5, PT, PT, PT, UP3, 0x80, 0x0 ;  /* 0x000000000000781c */ /* 0x000fe20003faf038 */
[C---:B------:R-:W-:Y:S01]  /*f400*/  HMMA.16816.F32 R16, R164.reuse, R178, R16 ;  /* 0x000000b2a410723c */ /* 0x040fe20000001810 */
[----:B------:R-:W-:Y:S07]  /*f410*/  LDSM.16.M88.4 R176, [R216+0x7000] ;  /* 0x00700000d8b0783b */ /* 0x000fee0000000200 */
[C---:B-1----:R-:W-:Y:S04]  /*f420*/  HMMA.16816.F32 R20, R164.reuse, R180, R20 ;  /* 0x000000b4a414723c */ /* 0x042fe80000001814 */
[----:B------:R-:W-:Y:S01]  /*f430*/  @P0 IMAD.MOV.U32 R184, RZ, RZ, R0 ;  /* 0x000000ffffb80224 */ /* 0x000fe200078e0000 */
[----:B------:R-:W-:Y:S02]  /*f440*/  PLOP3.LUT P0, PT, PT, PT, UP3, 0x80, 0x0 ;  /* 0x000000000000781c */ /* 0x000fe40003f0f038 */
[----:B------:R-:W-:Y:S01]  /*f450*/  @P6 IADD3 R0, P6, R193, UR7, RZ ;  /* 0x00000007c1006c10 */ /* 0x000fe2000ffde0ff */
[C---:B------:R-:W-:Y:S01]  /*f460*/  HMMA.16816.F32 R24, R164.reuse, R182, R24 ;  /* 0x000000b6a418723c */ /* 0x040fe20000001818 */
[----:B------:R-:W-:Y:S01]  /*f470*/  LDSM.16.M88.4 R180, [R216+0x7800] ;  /* 0x00780000d8b4783b */ /* 0x000fe20000000200 */
[----:B------:R-:W-:Y:S06]  /*f480*/  @UP3 UIADD3 UR7, UP0, UR13, UR7, URZ ;  /* 0x000000070d073290 */ /* 0x000fec000ff1e03f */
[C---:B----4-:R-:W-:Y:S04]  /*f490*/  HMMA.16816.F32 R28, R164.reuse, R168, R28 ;  /* 0x000000a8a41c723c */ /* 0x050fe8000000181c */
[----:B------:R-:W-:Y:S01]  /*f4a0*/  @P0 IADD3.X R245, R192, UR6, RZ, P6, !PT ;  /* 0x00000006c0f50c10 */ /* 0x000fe2000b7fe4ff */
[----:B------:R-:W-:Y:S01]  /*f4b0*/  @UP3 UIADD3.X UR6, UR12, UR6, URZ, UP0, !UPT ;  /* 0x000000060c063290 */ /* 0x000fe200087fe43f */
[----:B------:R-:W-:Y:S02]  /*f4c0*/  PLOP3.LUT P0, PT, PT, PT, UP3, 0x80, 0x0 ;  /* 0x000000000000781c */ /* 0x000fe40003f0f038 */
[----:B------:R-:W-:Y:S01]  /*f4d0*/  HMMA.16816.F32 R32, R164, R170, R32 ;  /* 0x000000aaa420723c */ /* 0x000fe20000001820 */
[----:B------:R-:W-:Y:S05]  /*f4e0*/  LDSM.16.M88.4 R164, [R223+0x1c100] ;  /* 0x01c10000dfa4783b */ /* 0x000fea0000000200 */
[----:B------:R-:W1:Y:S02]  /*f4f0*/  LDSM.16.M88.4 R168, [R216+0x6000] ;  /* 0x00600000d8a8783b */ /* 0x000e640000000200 */
[----:B------:R-:W-:Y:S04]  /*f500*/  DEPBAR.LE SB0, 0x0 ;  /* 0x000080000000791a */ /* 0x000fe80000000000 */
[----:B------:R-:W-:Y:S06]  /*f510*/  BAR.SYNC.DEFER_BLOCKING 0x0 ;  /* 0x0000000000007b1d */ /* 0x000fec0000010000 */
[----:B------:R-:W-:Y:S01]  /*f520*/  @!PT LDS RZ, [RZ] ;  /* 0x00000000fffff984 */ /* 0x000fe20000000800 */
[----:B------:R-:W-:Y:S01]  /*f530*/  @!PT LDS RZ, [RZ] ;  /* 0x00000000fffff984 */ /* 0x000fe20000000800 */
[----:B------:R-:W-:Y:S01]  /*f540*/  @!PT LDS RZ, [RZ] ;  /* 0x00000000fffff984 */ /* 0x000fe20000000800 */
[----:B------:R2:W-:Y:S01]  /*f550*/  @P5 LDGSTS.E.BYPASS.LTC128B.128 [R231+0x8100], [R184.64], !P4 ;  /* 0x08100000b8e75fae */ /* 0x0005e2000e101d52 */
[----:B------:R-:W-:Y:S01]  /*f560*/  PLOP3.LUT P5, PT, PT, PT, UP3, 0x80, 0x0 ;  /* 0x000000000000781c */ /* 0x000fe20003faf038 */
[C---:B-1----:R-:W-:Y:S11]  /*f570*/  HMMA.16816.F32 R4, R164.reuse, R168, R4 ;  /* 0x000000a8a404723c */ /* 0x042ff60000001804 */
[----:B------:R-:W-:Y:S01]  /*f580*/  @!UPT UIADD3 URZ, URZ, URZ, URZ ;  /* 0x0000003f3f3ff290 */ /* 0x000fe2000fffe03f */
[C---:B------:R-:W-:Y:S02]  /*f590*/  @P5 LEA R246, P6, R0.reuse, c[0x0][0x1c8], 0x1 ;  /* 0x0000720000f65a11 */ /* 0x040fe400078c08ff */
[----:B------:R-:W-:Y:S01]  /*f5a0*/  PLOP3.LUT P5, PT, PT, PT, UP3, 0x80, 0x0 ;  /* 0x000000000000781c */ /* 0x000fe20003faf038 */
[C---:B------:R-:W-:Y:S01]  /*f5b0*/  HMMA.16816.F32 R8, R164.reuse, R170, R8 ;  /* 0x000000aaa408723c */ /* 0x040fe20000001808 */
[----:B------:R-:W-:Y:S07]  /*f5c0*/  PLOP3.LUT P5, PT, PT, PT, UP3, 0x80, 0x0 ;  /* 0x000000000000781c */ /* 0x000fee0003faf038 */
[C---:B------:R-:W-:Y:S04]  /*f5d0*/  HMMA.16816.F32 R12, R164.reuse, R172, R12 ;  /* 0x000000aca40c723c */ /* 0x040fe8000000180c */
[----:B------:R-:W-:Y:S02]  /*f5e0*/  @P0 LEA.HI.X R245, R0, c[0x0][0x1cc], R245, 0x1, P6 ;  /* 0x0000730000f50a11 */ /* 0x000fe400030f0cf5 */
[----:B------:R-:W-:Y:S02]  /*f5f0*/  PLOP3.LUT P6, PT, PT, PT, UP3, 0x80, 0x0 ;  /* 0x000000000000781c */ /* 0x000fe40003fcf038 */
[----:B------:R-:W-:Y:S01]  /*f600*/  PLOP3.LUT P0, PT, PT, PT, UP3, 0x80, 0x0 ;  /* 0x000000000000781c */ /* 0x000fe20003f0f038 */
[C---:B------:R-:W-:Y:S08]  /*f610*/  HMMA.16816.F32 R16, R164.reuse, R174, R16 ;  /* 0x000000aea410723c */ /* 0x040ff00000001810 */
[C---:B------:R-:W-:Y:S04]  /*f620*/  HMMA.16816.F32 R20, R164.reuse, R176, R20 ;  /* 0x000000b0a414723c */ /* 0x040fe80000001814 */
[----:B------:R-:W-:Y:S01]  /*f630*/  @P6 IADD3 R0, P6, R236, UR7, RZ ;  /* 0x00000007ec006c10 */ /* 0x000fe2000ffde0ff */
[----:B------:R1:W-:Y:S01]  /*f640*/  @P0 LDGSTS.E.BYPASS.LTC128B.128 [R231+0xa100], [R186.64], !P3 ;  /* 0x0a100000bae70fae */ /* 0x0003e2000d901d52 */
[----:B------:R-:W-:Y:S02]  /*f650*/  PLOP3.LUT P0, PT, PT, PT, UP3, 0x80, 0x0 ;  /* 0x000000000000781c */ /* 0x000fe40003f0f038 */
[C---:B------:R-:W-:Y:S08]  /*f660*/  HMMA.16816.F32 R24, R164.reuse, R178, R24 ;  /* 0x000000b2a418723c */ /* 0x040ff00000001818 */
[C---:B------:R-:W-:Y:S04]  /*f670*/  HMMA.16816.F32 R28, R164.reuse, R180, R28 ;  /* 0x000000b4a41c723c */ /* 0x040fe8000000181c */
[----:B------:R-:W-:Y:S02]  /*f680*/  @P5 IADD3.X R191, R243, UR6, RZ, P6, !PT ;  /* 0x00000006f3bf5c10 */ /* 0x000fe4000b7fe4ff */
[----:B------:R-:W-:Y:S02]  /*f690*/  PLOP3.LUT P5, PT, PT, PT, UP3, 0x80, 0x0 ;  /* 0x000000000000781c */ /* 0x000fe40003faf038 */
[C---:B------:R-:W-:Y:S01]  /*f6a0*/  @P0 LEA R190, P6, R0.reuse, c[0x0][0x1c8], 0x1 ;  /* 0x0000720000be0a11 */ /* 0x040fe200078c08ff */
[----:B------:R-:W-:Y:S01]  /*f6b0*/  HMMA.16816.F32 R32, R164, R182, R32 ;  /* 0x000000b6a420723c */ /* 0x000fe20000001820 */
[----:B------:R-:W-:Y:S02]  /*f6c0*/  PLOP3.LUT P0, PT, PT, PT, UP3, 0x80, 0x0 ;  /* 0x000000000000781c */ /* 0x000fe40003f0f038 */
[----:B------:R-:W-:Y:S04]  /*f6d0*/  PLOP3.LUT P0, PT, PT, PT, UP3, 0x80, 0x0 ;  /* 0x000000000000781c */ /* 0x000fe80003f0f038 */
[----:B------:R-:W-:Y:S05]  /*f6e0*/  IMAD.U32 R166, RZ, RZ, UR16 ;  /* 0x00000010ffa67e24 */ /* 0x000fea000f8e00ff */
[----:B------:R-:W-:Y:S02]  /*f6f0*/  @P5 LEA.HI.X R191, R0, c[0x0][0x1cc], R191, 0x1, P6 ;  /* 0x0000730000bf5a11 */ /* 0x000fe400030f0cbf */
[----:B------:R-:W-:Y:S02]  /*f700*/  PLOP3.LUT P6, PT, PT, PT, UP3, 0x80, 0x0 ;  /* 0x000000000000781c */ /* 0x000fe40003fcf038 */
[----:B------:R-:W-:Y:S11]  /*f710*/  PLOP3.LUT P5, PT, PT, PT, UP3, 0x80, 0x0 ;  /* 0x000000000000781c */ /* 0x000ff60003faf038 */
[----:B------:R-:W-:Y:S02]  /*f720*/  @P6 IADD3 R0, P6, R197, UR7, RZ ;  /* 0x00000007c5006c10 */ /* 0x000fe4000ffde0ff */
[----:B------:R3:W-:Y:S01]  /*f730*/  @P5 LDGSTS.E.BYPASS.LTC128B.128 [R231+0xc100], [R188.64], !P2 ;  /* 0x0c100000bce75fae */ /* 0x0007e2000d101d52 */
[----:B------:R-:W-:Y:S10]  /*f740*/  PLOP3.LUT P5, PT, PT, PT, UP3, 0x80, 0x0 ;  /* 0x000000000000781c */ /* 0x000ff40003faf038 */
[----:B--2---:R-:W-:Y:S02]  /*f750*/  @P0 IADD3.X R185, R196, UR6, RZ, P6, !PT ;  /* 0x00000006c4b90c10 */ /* 0x004fe4000b7fe4ff */
[----:B------:R-:W-:Y:S02]  /*f760*/  PLOP3.LUT P0, PT, PT, PT, UP3, 0x80, 0x0 ;  /* 0x000000000000781c */ /* 0x000fe40003f0f038 */
[C---:B------:R-:W-:Y:S02]  /*f770*/  @P5 LEA R184, P6, R0.reuse, c[0x0][0x1c8], 0x1 ;  /* 0x0000720000b85a11 */ /* 0x040fe400078c08ff */
[----:B------:R-:W-:Y:S11]  /*f780*/  PLOP3.LUT P5, PT, PT, PT, UP3, 0x80, 0x0 ;  /* 0x000000000000781c */ /* 0x000ff60003faf038 */
[----:B------:R-:W-:Y:S02]  /*f790*/  @P0 LEA.HI.X R185, R0, c[0x0][0x1cc], R185, 0x1, P6 ;  /* 0x0000730000b90a11 */ /* 0x000fe400030f0cb9 */
[----:B------:R-:W-:Y:S02]  /*f7a0*/  PLOP3.LUT P0, PT, PT, PT, UP3, 0x80, 0x0 ;  /* 0x000000000000781c */ /* 0x000fe40003f0f038 */
[----:B------:R-:W-:Y:S02]  /*f7b0*/  @P5 IADD3 R0, P6, R195, UR7, RZ ;  /* 0x00000007c3005c10 */ /* 0x000fe4000ffde0ff */
[----:B------:R-:W-:Y:S11]  /*f7c0*/  PLOP3.LUT P5, PT, PT, PT, UP3, 0x80, 0x0 ;  /* 0x000000000000781c */ /* 0x000ff60003faf038 */
[----:B------:R-:W-:Y:S02]  /*f7d0*/  @P0 IADD3.X R169, R194, UR6, RZ, P6, !PT ;  /* 0x00000006c2a90c10 */ /* 0x000fe4000b7fe4ff */
[----:B------:R-:W-:Y:S02]  /*f7e0*/  PLOP3.LUT P0, PT, PT, PT, UP3, 0x80, 0x0 ;  /* 0x000000000000781c */ /* 0x000fe40003f0f038 */
[C---:B------:R-:W-:Y:S02]  /*f7f0*/  @P5 LEA R168, P6, R0.reuse, c[0x0][0x1c8], 0x1 ;  /* 0x0000720000a85a11 */ /* 0x040fe400078c08ff */
[----:B------:R-:W-:Y:S11]  /*f800*/  PLOP3.LUT P5, PT, PT, PT, UP3, 0x80, 0x0 ;  /* 0x000000000000781c */ /* 0x000ff60003faf038 */
[----:B------:R-:W-:Y:S02]  /*f810*/  @P0 LEA.HI.X R169, R0, c[0x0][0x1cc], R169, 0x1, P6 ;  /* 0x0000730000a90a11 */ /* 0x000fe400030f0ca9 */
[----:B------:R-:W-:Y:S02]  /*f820*/  PLOP3.LUT P0, PT, PT, PT, UP3, 0x80, 0x0 ;  /* 0x000000000000781c */ /* 0x000fe40003f0f038 */
[----:B------:R-:W-:Y:S02]  /*f830*/  @P5 IADD3 R0, P6, R193, UR7, RZ ;  /* 0x00000007c1005c10 */ /* 0x000fe4000ffde0ff */
[----:B------:R-:W-:Y:S11]  /*f840*/  PLOP3.LUT P5, PT, PT, PT, UP3, 0x80, 0x0 ;  /* 0x000000000000781c */ /* 0x000ff60003faf038 */
[----:B------:R-:W-:Y:S01]  /*f850*/  @P0 IADD3.X R171, R192, UR6, RZ, P6, !PT ;  /* 0x00000006c0ab0c10 */ /* 0x000fe2000b7fe4ff */
[----:B------:R-:W-:Y:S01]  /*f860*/  USHF.L.U32 UR6, UR14, 0x6, URZ ;  /* 0x000000060e067899 */ /* 0x000fe2000800063f */
[----:B------:R-:W-:Y:S02]  /*f870*/  PLOP3.LUT P0, PT, PT, PT, UP3, 0x80, 0x0 ;  /* 0x000000000000781c */ /* 0x000fe40003f0f038 */
[C---:B------:R-:W-:Y:S02]  /*f880*/  @P5 LEA R170, P6, R0.reuse, c[0x0][0x1c8], 0x1 ;  /* 0x0000720000aa5a11 */ /* 0x040fe400078c08ff */
[----:B------:R-:W-:Y:S11]  /*f890*/  PLOP3.LUT P5, PT, PT, PT, UP2, 0x80, 0x0 ;  /* 0x000000000000781c */ /* 0x000ff60003faf028 */
[----:B------:R-:W-:Y:S01]  /*f8a0*/  @P0 LEA.HI.X R171, R0, c[0x0][0x1cc], R171, 0x1, P6 ;  /* 0x0000730000ab0a11 */ /* 0x000fe200030f0cab */
[----:B------:R-:W-:Y:S01]  /*f8b0*/  IMAD.MOV.U32 R0, RZ, RZ, R233 ;  /* 0x000000ffff007224 */ /* 0x000fe200078e00e9 */
[----:B------:R-:W-:Y:S01]  /*f8c0*/  PLOP3.LUT P6, PT, PT, PT, UP3, 0x80, 0x0 ;  /* 0x000000000000781c */ /* 0x000fe20003fcf038 */
[----:B-1----:R-:W-:Y:S01]  /*f8d0*/  @P5 IMAD.HI.U32 R186, R233, c[0x0][0x2c8], RZ ;  /* 0x0000b200e9ba5a27 */ /* 0x002fe200078e00ff */
[----:B------:R-:W-:Y:S02]  /*f8e0*/  PLOP3.LUT P0, PT, PT, PT, UP2, 0x80, 0x0 ;  /* 0x000000000000781c */ /* 0x000fe40003f0f028 */
[----:B------:R-:W-:Y:S09]  /*f8f0*/  PLOP3.LUT P5, PT, PT, PT, UP3, 0x80, 0x0 ;  /* 0x000000000000781c */ /* 0x000ff20003faf038 */
[----:B------:R-:W-:Y:S01]  /*f900*/  @P6 IMAD.MOV.U32 R247, RZ, RZ, R245 ;  /* 0x000000fffff76224 */ /* 0x000fe200078e00f5 */
[----:B------:R-:W-:Y:S02]  /*f910*/  PLOP3.LUT P6, PT, PT, PT, UP3, 0x80, 0x0 ;  /* 0x000000000000781c */ /* 0x000fe40003fcf038 */
[----:B------:R-:W-:Y:S02]  /*f920*/  @P0 SHF.R.U32.HI R0, RZ, c[0x0][0x2cc], R186 ;  /* 0x0000b300ff000a19 */ /* 0x000fe400000116ba */
[----:B------:R1:W-:Y:S01]  /*f930*/  @P5 LDGSTS.E.BYPASS.LTC128B.128 [R231+0xe100], [R246.64], !P1 ;  /* 0x0e100000f6e75fae */ /* 0x0003e2000c901d52 */
[----:B------:R-:W-:Y:S02]  /*f940*/  PLOP3.LUT P0, PT, PT, PT, UP3, 0x80, 0x0 ;  /* 0x000000000000781c */ /* 0x000fe40003f0f038 */
[----:B------:R-:W-:Y:S02]  /*f950*/  PLOP3.LUT P0, PT, PT, PT, UP3, 0x80, 0x0 ;  /* 0x000000000000781c */ /* 0x000fe40003f0f038 */
[----:B------:R-:W2:Y:S01]  /*f960*/  SHFL.IDX PT, R173, R0, RZ, 0x1c1f ;  /* 0x001c1fff00ad7589 */ /* 0x000ea200000e0000 */
[----:B------:R-:W-:Y:S02]  /*f970*/  PLOP3.LUT P5, PT, PT, PT, UP3, 0x80, 0x0 ;  /* 0x000000000000781c */ /* 0x000fe40003faf038 */
[----:B------:R-:W-:Y:S02]  /*f980*/  PLOP3.LUT P5, PT, PT, PT, UP3, 0x80, 0x0 ;  /* 0x000000000000781c */ /* 0x000fe40003faf038 */
[----:B------:R3:W-:Y:S01]  /*f990*/  @P6 LDGSTS.E.BYPASS.LTC128B.128 [R231+0x9100], [R190.64], !P4 ;  /* 0x09100000bee76fae */ /* 0x0007e2000e101d52 */
[----:B------:R-:W-:Y:S02]  /*f9a0*/  PLOP3.LUT P6, PT, PT, PT, UP3, 0x80, 0x0 ;  /* 0x000000000000781c */ /* 0x000fe40003fcf038 */
[----:B------:R-:W-:Y:S03]  /*f9b0*/  PLOP3.LUT P6, PT, PT, PT, UP3, 0x80, 0x0 ;  /* 0x000000000000781c */ /* 0x000fe60003fcf038 */
[----:B------:R3:W-:Y:S01]  /*f9c0*/  @P0 LDGSTS.E.BYPASS.LTC128B.128 [R231+0xb100], [R184.64], !P3 ;  /* 0x0b100000b8e70fae */ /* 0x0007e2000d901d52 */
[----:B------:R-:W-:Y:S02]  /*f9d0*/  PLOP3.LUT P0, PT, PT, PT, UP3, 0x80, 0x0 ;  /* 0x000000000000781c */ /* 0x000fe40003f0f038 */
[----:B------:R-:W-:Y:S02]  /*f9e0*/  PLOP3.LUT P0, PT, PT, PT, UP1, 0x40, 0x0 ;  /* 0x000000000000781c */ /* 0x000fe40003f0e818 */
[----:B------:R2:W-:Y:S05]  /*f9f0*/  @P5 LDGSTS.E.BYPASS.LTC128B.128 [R231+0xd100], [R168.64], !P2 ;  /* 0x0d100000a8e75fae */ /* 0x0005ea000d101d52 */
[----:B------:R3:W-:Y:S01]  /*fa00*/  @P6 LDGSTS.E.BYPASS.LTC128B.128 [R231+0xf100], [R170.64], !P1 ;  /* 0x0f100000aae76fae */ /* 0x0007e2000c901d52 */
[----:B-1----:R-:W-:Y:S04]  /*fa10*/  IMAD.U32 R247, RZ, RZ, UR6 ;  /* 0x00000006fff77e24 */ /* 0x002fe8000f8e00ff */
[----:B------:R-:W0:Y:S01]  /*fa20*/  LDGDEPBAR ;  /* 0x00000000000079af */ /* 0x000e220000000000 */
[----:B------:R-:W-:Y:S04]  /*fa30*/  IADD3 R165, -R240, 0x1, -R247 ;  /* 0x00000001f0a57810 */ /* 0x000fe80007ffe9f7 */
[----:B------:R-:W-:Y:S04]  /*fa40*/  IADD3 R166, -R166, UR9, R165 ;  /* 0x00000009a6a67c10 */ /* 0x000fe8000fffe1a5 */
[C---:B------:R-:W-:Y:S02]  /*fa50*/  IADD3 R172, R166.reuse, c[0x0][0x328], RZ ;  /* 0x0000ca00a6ac7a10 */ /* 0x040fe40007ffe0ff */
[----:B------:R-:W-:Y:S03]  /*fa60*/  IADD3 R166, R166, UR15, RZ ;  /* 0x0000000fa6a67c10 */ /* 0x000fe6000fffe0ff */
[--C-:B--2---:R-:W-:Y:S02]  /*fa70*/  IMAD.IADD R169, R172, 0x1, R173.reuse ;  /* 0x00000001aca97824 */ /* 0x104fe400078e02ad */
[----:B------:R-:W-:Y:S01]  /*fa80*/  IMAD.IADD R168, R166, 0x1, R173 ;  /* 0x00000001a6a87824 */ /* 0x000fe200078e02ad */
[----:B------:R-:W-:-:S05]  /*fa90*/  @P0 BRA `(.L_x_2506) ;  /* 0x0000019000000947 */ /* 0x000fca0003800000 */
[----:B------:R-:W-:Y:S01]  /*faa0*/  IMAD.U32 R164, RZ, RZ, UR16 ;  /* 0x00000010ffa47e24 */ /* 0x000fe2000f8e00ff */
[----:B------:R-:W-:Y:S04]  /*fab0*/  BSSY B0, `(.L_x_2507) ;  /* 0x0000012000007945 */ /* 0x000fe80003800000 */
[----:B---3--:R-:W-:Y:S04]  /*fac0*/  IADD3 R170, -R164, UR9, R173 ;  /* 0x00000009a4aa7c10 */ /* 0x008fe8000fffe1ad */
        /* <DEDUP_REMOVED lines=11> */
.L_x_2508:
[----:B------:R-:W-:Y:S04]  /*fb80*/  MOV R164, c[0x0][0x32c] ;  /* 0x0000cb0000a47a02 */ /* 0x000fe80000000f00 */
[----:B------:R-:W-:Y:S11]  /*fb90*/  ISETP.NE.AND P0, PT, R164, 0x1, PT ;  /* 0x00000001a400780c */ /* 0x000ff60003f05270 */
[----:B------:R-:W-:Y:S02]  /*fba0*/  @!UPT UIADD3 URZ, URZ, URZ, URZ ;  /* 0x0000003f3f3ff290 */ /* 0x000fe4000fffe03f */
[----:B------:R-:W-:Y:S05]  /*fbb0*/  @P0 IMAD.HI.U32 R164, R170, c[0x0][0x330], RZ ;  /* 0x0000cc00aaa40a27 */ /* 0x000fea00078e00ff */
[----:B------:R-:W-:Y:S02]  /*fbc0*/  @P0 SHF.R.U32.HI R170, RZ, c[0x0][0x334], R164 ;  /* 0x0000cd00ffaa0a19 */ /* 0x000fe400000116a4 */
.L_x_2509:
[----:B------:R-:W-:Y:S05]  /*fbd0*/  BSYNC B0 ;  /* 0x0000000000007941 */ /* 0x000fea0003800000 */
.L_x_2507:
[----:B------:R-:W-:Y:S04]  /*fbe0*/  IMAD R165, R170, c[0x0][0x32c], -R247 ;  /* 0x0000cb00aaa57a24 */ /* 0x000fe800078e0af7 */
[----:B------:R-:W-:Y:S05]  /*fbf0*/  IMAD.IADD R165, R165, 0x1, -R240 ;  /* 0x00000001a5a57824 */ /* 0x000fea00078e0af0 */
[----:B------:R-:W-:Y:S02]  /*fc00*/  IADD3 R164, R165, c[0x0][0x32c], RZ ;  /* 0x0000cb00a5a47a10 */ /* 0x000fe40007ffe0ff */
[----:B------:R-:W-:Y:S02]  /*fc10*/  IMNMX R168, R168, R165, !PT ;  /* 0x000000a5a8a87217 */ /* 0x000fe40007800200 */
[----:B------:R-:W-:Y:S02]  /*fc20*/  IMNMX R169, R169, R164, PT ;  /* 0x000000a4a9a97217 */ /* 0x000fe40003800200 */
.L_x_2506:
[----:B------:R-:W-:Y:S06]  /*fc30*/  UISETP.GT.AND UP0, UPT, UR14, -0x1, UPT ;  /* 0xffffffff0e00788c */ /* 0x000fec000bf04270 */
[----:B------:R-:W-:Y:S02]  /*fc40*/  PLOP3.LUT P0, PT, PT, PT, UP0, 0x80, 0x0 ;  /* 0x000000000000781c */ /* 0x000fe40003f0f008 */
[----:B------:R-:W-:Y:S02]  /*fc50*/  PLOP3.LUT P6, PT, PT, PT, UP0, 0x80, 0x0 ;  /* 0x000000000000781c */ /* 0x000fe40003fcf008 */
[C---:B------:R-:W-:Y:S02]  /*fc60*/  ISETP.GT.AND P0, PT, R168.reuse, RZ, P0 ;  /* 0x000000ffa800720c */ /* 0x040fe40000704270 */
[----:B------:R-:W-:Y:S02]  /*fc70*/  ISETP.GT.AND P6, PT, R168, 0x8, P6 ;  /* 0x00000008a800780c */ /* 0x000fe400037c4270 */
[C---:B------:R-:W-:Y:S02]  /*fc80*/  ISETP.LT.OR P5, PT, R169.reuse, 0x1, P0 ;  /* 0x00000001a900780c */ /* 0x040fe400007a1670 */
[----:B------:R-:W-:Y:S02]  /*fc90*/  PLOP3.LUT P0, PT, PT, PT, UP0, 0x80, 0x0 ;  /* 0x000000000000781c */ /* 0x000fe40003f0f008 */
[----:B------:R-:W-:Y:S02]  /*fca0*/  FSEL R164, R4, -INF , !P5 ;  /* 0xff80000004a47808 */ /* 0x000fe40006800000 */
[C---:B------:R-:W-:Y:S02]  /*fcb0*/  ISETP.GT.AND P0, PT, R168.reuse, 0x1, P0 ;  /* 0x00000001a800780c */ /* 0x040fe40000704270 */
[----:B------:R-:W-:Y:S02]  /*fcc0*/  PLOP3.LUT P5, PT, PT, PT, UP0, 0x80, 0x0 ;  /* 0x000000000000781c */ /* 0x000fe40003faf008 */
[----:B------:R-:W-:Y:S02]  /*fcd0*/  ISETP.LT.OR P0, PT, R169, 0x2, P0 ;  /* 0x00000002a900780c */ /* 0x000fe40000701670 */
[C---:B------:R-:W-:Y:S02]  /*fce0*/  ISETP.GT.AND P5, PT, R168.reuse, 0x9, P5 ;  /* 0x00000009a800780c */ /* 0x040fe40002fa4270 */
[----:B------:R-:W-:Y:S02]  /*fcf0*/  FSEL R167, R5, -INF , !P0 ;  /* 0xff80000005a77808 */ /* 0x000fe40004000000 */
[----:B------:R-:W-:Y:S01]  /*fd00*/  PLOP3.LUT P0, PT, PT, PT, UP0, 0x80, 0x0 ;  /* 0x000000000000781c */ /* 0x000fe20003f0f008 */
[----:B------:R-:W1:Y:S01]  /*fd10*/  SHFL.IDX PT, R5, R0, 0x1, 0x1c1f ;  /* 0x003c1f0000057f89 */ /* 0x000e6200000e0000 */
[C---:B------:R-:W-:Y:S02]  /*fd20*/  ISETP.LT.OR P6, PT, R169.reuse, 0x9, P6 ;  /* 0x00000009a900780c */ /* 0x040fe400037c1670 */
        /* <DEDUP_REMOVED lines=10> */
[----:B------:R-:W-:Y:S01]  /*fdd0*/  ISETP.GT.AND P6, PT, R168, 0x11, P6 ;  /* 0x00000011a800780c */ /* 0x000fe200037c4270 */
[--C-:B-1----:R-:W-:Y:S01]  /*fde0*/  IMAD.IADD R0, R172, 0x1, R5.reuse ;  /* 0x00000001ac007824 */ /* 0x102fe200078e0205 */
[----:B------:R-:W-:Y:S01]  /*fdf0*/  ISETP.GT.AND P5, PT, R168, 0x18, P5 ;  /* 0x00000018a800780c */ /* 0x000fe20002fa4270 */
[----:B------:R-:W-:Y:S01]  /*fe00*/  IMAD.IADD R166, R166, 0x1, R5 ;  /* 0x00000001a6a67824 */ /* 0x000fe200078e0205 */
[C---:B------:R-:W-:Y:S02]  /*fe10*/  ISETP.LT.OR P0, PT, R169.reuse, 0x1a, P0 ;  /* 0x0000001aa900780c */ /* 0x040fe40000701670 */
[C---:B------:R-:W-:Y:S02]  /*fe20*/  ISETP.LT.OR P6, PT, R169.reuse, 0x12, P6 ;  /* 0x00000012a900780c */ /* 0x040fe400037c1670 */
[----:B------:R-:W-:Y:S02]  /*fe30*/  ISETP.LT.OR P5, PT, R169, 0x19, P5 ;  /* 0x00000019a900780c */ /* 0x000fe40002fa1670 */
[----:B------:R-:W-:Y:S02]  /*fe40*/  FSEL R183, R17, -INF , !P0 ;  /* 0xff80000011b77808 */ /* 0x000fe40004000000 */
[----:B------:R-:W-:Y:S02]  /*fe50*/  PLOP3.LUT P0, PT, PT, PT, UP0, 0x80, 0x0 ;  /* 0x000000000000781c */ /* 0x000fe40003f0f008 */
[----:B---3--:R-:W-:Y:S02]  /*fe60*/  FSEL R185, R13, -INF , !P6 ;  /* 0xff8000000db97808 */ /* 0x008fe40007000000 */
        /* <DEDUP_REMOVED lines=48> */
.L_x_2512:
[----:B------:R-:W-:Y:S04]  /*10170*/  MOV R4, c[0x0][0x32c] ;  /* 0x0000cb0000047a02 */ /* 0x000fe80000000f00 */
[----:B------:R-:W-:Y:S11]  /*10180*/  ISETP.NE.AND P0, PT, R4, 0x1, PT ;  /* 0x000000010400780c */ /* 0x000ff60003f05270 */
[----:B------:R-:W-:Y:S02]  /*10190*/  @!UPT UIADD3 URZ, URZ, URZ, URZ ;  /* 0x0000003f3f3ff290 */ /* 0x000fe4000fffe03f */
[----:B------:R-:W-:Y:S05]  /*101a0*/  @P0 IMAD.HI.U32 R4, R8, c[0x0][0x330], RZ ;  /* 0x0000cc0008040a27 */ /* 0x000fea00078e00ff */
[----:B------:R-:W-:Y:S02]  /*101b0*/  @P0 SHF.R.U32.HI R8, RZ, c[0x0][0x334], R4 ;  /* 0x0000cd00ff080a19 */ /* 0x000fe40000011604 */
.L_x_2513:
[----:B------:R-:W-:Y:S05]  /*101c0*/  BSYNC B0 ;  /* 0x0000000000007941 */ /* 0x000fea0003800000 */
.L_x_2511:
[----:B------:R-:W-:Y:S04]  /*101d0*/  IMAD R247, R8, c[0x0][0x32c], -R247 ;  /* 0x0000cb0008f77a24 */ /* 0x000fe800078e0af7 */
[----:B------:R-:W-:Y:S05]  /*101e0*/  IMAD.IADD R247, R247, 0x1, -R240 ;  /* 0x00000001f7f77824 */ /* 0x000fea00078e0af0 */
[----:B------:R-:W-:Y:S02]  /*101f0*/  IADD3 R5, R247, c[0x0][0x32c], RZ ;  /* 0x0000cb00f7057a10 */ /* 0x000fe40007ffe0ff */
[----:B------:R-:W-:Y:S02]  /*10200*/  IMNMX R166, R166, R247, !PT ;  /* 0x000000f7a6a67217 */ /* 0x000fe40007800200 */
[----:B------:R-:W-:Y:S02]  /*10210*/  IMNMX R0, R0, R5, PT ;  /* 0x0000000500007217 */ /* 0x000fe40003800200 */
.L_x_2510:
        /* <DEDUP_REMOVED lines=8> */
[----:B------:R-:W-:Y:S02]  /*102a0*/  ISETP.LT.OR P5, PT, R0, 0x1, P5 ;  /* 0x000000010000780c */ /* 0x000fe40002fa1670 */
[----:B------:R-:W-:Y:S02]  /*102b0*/  FMNMX.FTZ R4, R179, R4, !PT ;  /* 0x00000004b3047209 */ /* 0x000fe40007810000 */
[----:B------:R-:W-:Y:S02]  /*102c0*/  FSEL R17, R6, -INF , !P5 ;  /* 0xff80000006117808 */ /* 0x000fe40006800000 */
[----:B------:R-:W-:Y:S02]  /*102d0*/  PLOP3.LUT P6, PT, PT, PT, UP0, 0x80, 0x0 ;  /* 0x000000000000781c */ /* 0x000fe40003fcf008 */
[----:B------:R-:W-:Y:S02]  /*102e0*/  ISETP.LT.OR P0, PT, R0, 0x2, P0 ;  /* 0x000000020000780c */ /* 0x000fe40000701670 */
[----:B------:R-:W-:Y:S02]  /*102f0*/  PLOP3.LUT P5, PT, PT, PT, UP0, 0x80, 0x0 ;  /* 0x000000000000781c */ /* 0x000fe40003faf008 */
[----:B------:R-:W-:Y:S02]  /*10300*/  FMNMX.FTZ R4, R185, R4, !PT ;  /* 0x00000004b9047209 */ /* 0x000fe40007810000 */
[----:B------:R-:W-:Y:S02]  /*10310*/  FSEL R16, R7, -INF , !P0 ;  /* 0xff80000007107808 */ /* 0x000fe40004000000 */
[C---:B------:R-:W-:Y:S02]  /*10320*/  ISETP.GT.AND P6, PT, R166.reuse, 0x8, P6 ;  /* 0x00000008a600780c */ /* 0x040fe400037c4270 */
[----:B------:R-:W-:Y:S02]  /*10330*/  ISETP.GT.AND P5, PT, R166, 0x9, P5 ;  /* 0x00000009a600780c */ /* 0x000fe40002fa4270 */
[----:B------:R-:W-:Y:S02]  /*10340*/  PLOP3.LUT P0, PT, PT, PT, UP0, 0x80, 0x0 ;  /* 0x000000000000781c */ /* 0x000fe40003f0f008 */
        /* <DEDUP_REMOVED lines=8> */
[----:B------:R-:W-:Y:S02]  /*103d0*/  FMNMX.FTZ R7, R16, R7, !PT ;  /* 0x0000000710077209 */ /* 0x000fe40007810000 */
[----:B------:R-:W-:Y:S02]  /*103e0*/  ISETP.LT.OR P0, PT, R0, 0x11, P0 ;  /* 0x000000110000780c */ /* 0x000fe40000701670 */
[----:B------:R-:W-:Y:S02]  /*103f0*/  PLOP3.LUT P6, PT, PT, PT, UP0, 0x80, 0x0 ;  /* 0x000000000000781c */ /* 0x000fe40003fcf008 */
[----:B------:R-:W-:Y:S02]  /*10400*/  PLOP3.LUT P5, PT, PT, PT, UP0, 0x80, 0x0 ;  /* 0x000000000000781c */ /* 0x000fe40003faf008 */
[----:B------:R-:W-:Y:S02]  /*10410*/  FMNMX.FTZ R4, R245, R4, !PT ;  /* 0x00000004f5047209 */ /* 0x000fe40007810000 */
[----:B------:R-:W-:Y:S02]  /*10420*/  FMNMX.FTZ R7, R10, R7, !PT ;  /* 0x000000070a077209 */ /* 0x000fe40007810000 */
[C---:B------:R-:W-:Y:S02]  /*10430*/  ISETP.GT.AND P6, PT, R166.reuse, 0x11, P6 ;  /* 0x00000011a600780c */ /* 0x040fe400037c4270 */
[----:B------:R-:W-:Y:S02]  /*10440*/  ISETP.GT.AND P5, PT, R166, 0x18, P5 ;  /* 0x00000018a600780c */ /* 0x000fe40002fa4270 */
[----:B------:R-:W-:Y:S02]  /*10450*/  FSEL R250, R14, -INF , !P0 ;  /* 0xff8000000efa7808 */ /* 0x000fe40004000000 */
[----:B------:R-:W-:Y:S02]  /*10460*/  PLOP3.LUT P0, PT, PT, PT, UP0, 0x80, 0x0 ;  /* 0x000000000000781c */ /* 0x000fe40003f0f008 */
[----:B------:R-:W-:Y:S02]  /*10470*/  FMNMX.FTZ R4, R191, R4, !PT ;  /* 0x00000004bf047209 */ /* 0x000fe40007810000 */
[----:B------:R-:W-:Y:S02]  /*10480*/  FMNMX.FTZ R7, R8, R7, !PT ;  /* 0x0000000708077209 */ /* 0x000fe40007810000 */
[----:B------:R-:W-:Y:S02]  /*10490*/  ISETP.GT.AND P0, PT, R166, 0x19, P0 ;  /* 0x00000019a600780c */ /* 0x000fe40000704270 */
[C---:B------:R-:W-:Y:S02]  /*104a0*/  ISETP.LT.OR P5, PT, R0.reuse, 0x19, P5 ;  /* 0x000000190000780c */ /* 0x040fe40002fa1670 */
[C---:B------:R-:W-:Y:S02]  /*104b0*/  ISETP.LT.OR P6, PT, R0.reuse, 0x12, P6 ;  /* 0x000000120000780c */ /* 0x040fe400037c1670 */
[----:B------:R-:W-:Y:S02]  /*104c0*/  FMNMX.FTZ R4, R189, R4, !PT ;  /* 0x00000004bd047209 */ /* 0x000fe40007810000 */
[----:B------:R-:W-:Y:S02]  /*104d0*/  ISETP.LT.OR P0, PT, R0, 0x1a, P0 ;  /* 0x0000001a0000780c */ /* 0x000fe40000701670 */
[----:B------:R-:W-:Y:S02]  /*104e0*/  FSEL R186, R18, -INF , !P5 ;  /* 0xff80000012ba7808 */ /* 0x000fe40006800000 */
[----:B------:R-:W-:Y:S02]  /*104f0*/  FSEL R184, R15, -INF , !P6 ;  /* 0xff8000000fb87808 */ /* 0x000fe40007000000 */
[----:B------:R-:W-:Y:S02]  /*10500*/  PLOP3.LUT P5, PT, PT, PT, UP0, 0x80, 0x0 ;  /* 0x000000000000781c */ /* 0x000fe40003faf008 */
[----:B------:R-:W-:Y:S02]  /*10510*/  FMNMX.FTZ R7, R250, R7, !PT ;  /* 0x00000007fa077209 */ /* 0x000fe40007810000 */
[----:B------:R-:W-:Y:S02]  /*10520*/  FMNMX.FTZ R4, R187, R4, !PT ;  /* 0x00000004bb047209 */ /* 0x000fe40007810000 */
[----:B------:R-:W-:Y:S02]  /*10530*/  FSEL R32, R19, -INF , !P0 ;  /* 0xff80000013207808 */ /* 0x000fe40004000000 */
[----:B------:R-:W-:Y:S02]  /*10540*/  ISETP.GT.AND P5, PT, R166, 0x20, P5 ;  /* 0x00000020a600780c */ /* 0x000fe40002fa4270 */
[----:B------:R-:W-:Y:S02]  /*10550*/  FMNMX.FTZ R7, R184, R7, !PT ;  /* 0x00000007b8077209 */ /* 0x000fe40007810000 */
[----:B------:R-:W-:Y:S02]  /*10560*/  PLOP3.LUT P0, PT, PT, PT, UP0, 0x80, 0x0 ;  /* 0x000000000000781c */ /* 0x000fe40003f0f008 */
[----:B------:R-:W-:Y:S02]  /*10570*/  FMNMX.FTZ R4, R177, R4, !PT ;  /* 0x00000004b1047209 */ /* 0x000fe40007810000 */
[----:B------:R-:W-:Y:S02]  /*10580*/  ISETP.LT.OR P5, PT, R0, 0x21, P5 ;  /* 0x000000210000780c */ /* 0x000fe40002fa1670 */
[----:B------:R-:W-:Y:S02]  /*10590*/  FMNMX.FTZ R7, R186, R7, !PT ;  /* 0x00000007ba077209 */ /* 0x000fe40007810000 */
[----:B------:R-:W-:Y:S02]  /*105a0*/  ISETP.GT.AND P0, PT, R166, 0x21, P0 ;  /* 0x00000021a600780c */ /* 0x000fe40000704270 */
        /* <DEDUP_REMOVED lines=9> */
[----:B------:R-:W-:Y:S01]  /*10640*/  ISETP.LT.OR P6, PT, R0, 0x29, P6 ;  /* 0x000000290000780c */ /* 0x000fe200037c1670 */
[----:B------:R-:W-:Y:S01]  /*10650*/  LDSM.16.MT88.4 R20, [R227+0x100] ;  /* 0x00010000e314783b */ /* 0x000fe20000004200 */
[----:B------:R-:W-:Y:S02]  /*10660*/  ISETP.GT.AND P5, PT, R166, 0x29, P5 ;  /* 0x00000029a600780c */ /* 0x000fe40002fa4270 */
[----:B------:R-:W-:Y:S02]  /*10670*/  PLOP3.LUT P0, PT, PT, PT, UP0, 0x80, 0x0 ;  /* 0x000000000000781c */ /* 0x000fe40003f0f008 */
[----:B------:R-:W-:Y:S02]  /*10680*/  FMNMX.FTZ R7, R248, R7, !PT ;  /* 0x00000007f8077209 */ /* 0x000fe40007810000 */
[----:B------:R-:W-:Y:S02]  /*10690*/  FMNMX.FTZ R5, R173, R4, !PT ;  /* 0x00000004ad057209 */ /* 0x000fe40007810000 */
[----:B------:R-:W-:Y:S02]  /*106a0*/  FSEL R190, R26, -INF , !P6 ;  /* 0xff8000001abe7808 */ /* 0x000fe40007000000 */
[----:B------:R-:W-:Y:S01]  /*106b0*/  ISETP.LT.OR P5, PT, R0, 0x2a, P5 ;  /* 0x0000002a0000780c */ /* 0x000fe20002fa1670 */
[----:B------:R-:W1:Y:S01]  /*106c0*/  SHFL.BFLY PT, R4, R5, 0x2, 0x1f ;  /* 0x0c401f0005047f89 */ /* 0x000e6200000e0000 */
        /* <DEDUP_REMOVED lines=16> */
[----:B------:R-:W-:Y:S02]  /*107d0*/  FSEL R172, R31, -INF , !P6 ;  /* 0xff8000001fac7808 */ /* 0x000fe40007000000 */
[----:B------:R-:W-:Y:S01]  /*107e0*/  ISETP.LT.OR P5, PT, R0, 0x39, P5 ;  /* 0x000000390000780c */ /* 0x000fe20002fa1670 */
[----:B------:R-:W-:Y:S01]  /*107f0*/  LDSM.16.MT88.4 R28, [R221+0x100] ;  /* 0x00010000dd1c783b */ /* 0x000fe20000004200 */
[----:B------:R-:W-:Y:S02]  /*10800*/  ISETP.GT.AND P0, PT, R166, 0x39, P0 ;  /* 0x00000039a600780c */ /* 0x000fe40000704270 */
[----:B------:R-:W-:Y:S02]  /*10810*/  FMNMX.FTZ R11, R176, R11, !PT ;  /* 0x0000000bb00b7209 */ /* 0x000fe40007810000 */
[----:B------:R-:W-:Y:S02]  /*10820*/  FSEL R170, R34, -INF , !P5 ;  /* 0xff80000022aa7808 */ /* 0x000fe40006800000 */
[----:B------:R-:W-:Y:S02]  /*10830*/  ISETP.LT.OR P0, PT, R0, 0x3a, P0 ;  /* 0x0000003a0000780c */ /* 0x000fe40000701670 */
[----:B------:R-:W-:Y:S02]  /*10840*/  FMNMX.FTZ R11, R172, R11, !PT ;  /* 0x0000000bac0b7209 */ /* 0x000fe40007810000 */
[----:B------:R-:W-:Y:S02]  /*10850*/  FSEL R13, R35, -INF , !P0 ;  /* 0xff800000230d7808 */ /* 0x000fe40004000000 */
[----:B------:R-:W-:Y:S04]  /*10860*/  FMNMX.FTZ R0, R170, R11, !PT ;  /* 0x0000000baa007209 */ /* 0x000fe80007810000 */
[----:B------:R-:W-:Y:S02]  /*10870*/  FMNMX.FTZ R7, R13, R0, !PT ;  /* 0x000000000d077209 */ /* 0x000fe40007810000 */
[----:B-1----:R-:W-:Y:S03]  /*10880*/  FMNMX.FTZ R6, R5, R4, !PT ;  /* 0x0000000405067209 */ /* 0x002fe60007810000 */
[----:B------:R-:W1:Y:S08]  /*10890*/  SHFL.BFLY PT, R4, R7, 0x2, 0x1f ;  /* 0x0c401f0007047f89 */ /* 0x000e7000000e0000 */
[----:B------:R-:W2:Y:S01]  /*108a0*/  SHFL.BFLY PT, R11, R6, 0x1, 0x1f ;  /* 0x0c201f00060b7f89 */ /* 0x000ea200000e0000 */
[----:B-1----:R-:W-:Y:S07]  /*108b0*/  FMNMX.FTZ R5, R7, R4, !PT ;  /* 0x0000000407057209 */ /* 0x002fee0007810000 */
[----:B------:R-:W1:Y:S01]  /*108c0*/  SHFL.BFLY PT, R12, R5, 0x1, 0x1f ;  /* 0x0c201f00050c7f89 */ /* 0x000e6200000e0000 */
[----:B--2---:R-:W-:Y:S04]  /*108d0*/  FMNMX.FTZ R0, R6, R11, !PT ;  /* 0x0000000b06007209 */ /* 0x004fe80007810000 */
[C---:B------:R-:W-:Y:S01]  /*108e0*/  FSETP.NEU.FTZ.AND P0, PT, R0.reuse, -INF , PT ;  /* 0xff8000000000780b */ /* 0x040fe20003f1d000 */
[C---:B------:R-:W-:Y:S03]  /*108f0*/  FMUL.FTZ R178, R0.reuse, c[0x0][0x2d0] ;  /* 0x0000b40000b27a20 */ /* 0x040fe60000410000 */
[----:B------:R-:W-:Y:S02]  /*10900*/  FSEL R4, R0, RZ, P0 ;  /* 0x000000ff00047208 */ /* 0x000fe40000000000 */
[----:B------:R-:W-:Y:S03]  /*10910*/  FSEL R178, R178, RZ, P0 ;  /* 0x000000ffb2b27208 */ /* 0x000fe60000000000 */
[----:B------:R-:W-:Y:S02]  /*10920*/  FADD.FTZ R3, -R4, R3 ;  /* 0x0000000304037221 */ /* 0x000fe40000010100 */
[--C-:B------:R-:W-:Y:S02]  /*10930*/  FFMA.FTZ R15, R167, c[0x0][0x2d0], -R178.reuse ;  /* 0x0000b400a70f7a23 */ /* 0x100fe400000108b2 */
[--C-:B------:R-:W-:Y:S02]  /*10940*/  FFMA.FTZ R14, R165, c[0x0][0x2d0], -R178.reuse ;  /* 0x0000b400a50e7a23 */ /* 0x100fe400000108b2 */
[--C-:B------:R-:W-:Y:S01]  /*10950*/  FFMA.FTZ R165, R9, c[0x0][0x2d0], -R178.reuse ;  /* 0x0000b40009a57a23 */ /* 0x100fe200000108b2 */
[----:B-1----:R-:W-:Y:S01]  /*10960*/  FMNMX.FTZ R12, R5, R12, !PT ;  /* 0x0000000c050c7209 */ /* 0x002fe20007810000 */
[--C-:B------:R-:W-:Y:S01]  /*10970*/  FFMA.FTZ R164, R164, c[0x0][0x2d0], -R178.reuse ;  /* 0x0000b400a4a47a23 */ /* 0x100fe200000108b2 */
[----:B------:R-:W-:Y:S01]  /*10980*/  MUFU.EX2 R15, R15 ;  /* 0x0000000f000f7308 */ /* 0x000fe20000000800 */
[----:B------:R-:W-:Y:S01]  /*10990*/  FMUL.FTZ R6, R3, c[0x0][0x2d0] ;  /* 0x0000b40003067a20 */ /* 0x000fe20000410000 */
[C---:B------:R-:W-:Y:S01]  /*109a0*/  FSETP.NEU.FTZ.AND P0, PT, R12.reuse, -INF , PT ;  /* 0xff8000000c00780b */ /* 0x040fe20003f1d000 */
[C---:B------:R-:W-:Y:S02]  /*109b0*/  FMUL.FTZ R171, R12.reuse, c[0x0][0x2d0] ;  /* 0x0000b4000cab7a20 */ /* 0x040fe40000410000 */
[--C-:B------:R-:W-:Y:S01]  /*109c0*/  FFMA.FTZ R180, R185, c[0x0][0x2d0], -R178.reuse ;  /* 0x0000b400b9b47a23 */ /* 0x100fe200000108b2 */
[----:B------:R-:W-:Y:S01]  /*109d0*/  FSEL R5, R12, RZ, P0 ;  /* 0x000000ff0c057208 */ /* 0x000fe20000000000 */
[--C-:B------:R-:W-:Y:S01]  /*109e0*/  FFMA.FTZ R179, R179, c[0x0][0x2d0], -R178.reuse ;  /* 0x0000b400b3b37a23 */ /* 0x100fe200000108b2 */
[----:B------:R-:W-:Y:S01]  /*109f0*/  FSEL R171, R171, RZ, P0 ;  /* 0x000000ffabab7208 */ /* 0x000fe20000000000 */
[----:B------:R-:W-:Y:S01]  /*10a00*/  FFMA.FTZ R181, R181, c[0x0][0x2d0], -R178 ;  /* 0x0000b400b5b57a23 */ /* 0x000fe200000108b2 */
[----:B------:R-:W1:Y:S01]  /*10a10*/  MUFU.EX2 R3, R6 ;  /* 0x0000000600037308 */ /* 0x000e620000000800 */
[----:B------:R-:W-:Y:S01]  /*10a20*/  FADD.FTZ R5, -R5, R2 ;  /* 0x0000000205057221 */ /* 0x000fe20000010100 */
[----:B------:R-:W-:Y:S01]  /*10a30*/  PLOP3.LUT P0, PT, PT, PT, UP0, 0x80, 0x0 ;  /* 0x000000000000781c */ /* 0x000fe20003f0f008 */
[--C-:B------:R-:W-:Y:S02]  /*10a40*/  FFMA.FTZ R167, R10, c[0x0][0x2d0], -R171.reuse ;  /* 0x0000b4000aa77a23 */ /* 0x100fe400000108ab */
[--C-:B------:R-:W-:Y:S02]  /*10a50*/  FFMA.FTZ R166, R8, c[0x0][0x2d0], -R171.reuse ;  /* 0x0000b40008a67a23 */ /* 0x100fe400000108ab */
[--C-:B------:R-:W-:Y:S02]  /*10a60*/  FFMA.FTZ R169, R17, c[0x0][0x2d0], -R171.reuse ;  /* 0x0000b40011a97a23 */ /* 0x100fe400000108ab */
[--C-:B------:R-:W-:Y:S01]  /*10a70*/  FFMA.FTZ R168, R16, c[0x0][0x2d0], -R171.reuse ;  /* 0x0000b40010a87a23 */ /* 0x100fe200000108ab */
[----:B------:R-:W2:Y:S01]  /*10a80*/  MUFU.EX2 R164, R164 ;  /* 0x000000a400a47308 */ /* 0x000ea20000000800 */
[----:B------:R-:W-:Y:S02]  /*10a90*/  FMUL.FTZ R2, R5, c[0x0][0x2d0] ;  /* 0x0000b40005027a20 */ /* 0x000fe40000410000 */
[--C-:B------:R-:W-:Y:S02]  /*10aa0*/  FFMA.FTZ R185, R186, c[0x0][0x2d0], -R171.reuse ;  /* 0x0000b400bab97a23 */ /* 0x100fe400000108ab */
[--C-:B------:R-:W-:Y:S02]  /*10ab0*/  FFMA.FTZ R186, R32, c[0x0][0x2d0], -R171.reuse ;  /* 0x0000b40020ba7a23 */ /* 0x100fe400000108ab */
[----:B------:R-:W-:Y:S01]  /*10ac0*/  LDSM.16.MT88.4 R32, [R221+0x900] ;  /* 0x00090000dd20783b */ /* 0x000fe20000004200 */
[--C-:B------:R-:W-:Y:S02]  /*10ad0*/  FFMA.FTZ R182, R183, c[0x0][0x2d0], -R178.reuse ;  /* 0x0000b400b7b67a23 */ /* 0x100fe400000108b2 */
[----:B------:R-:W3:Y:S01]  /*10ae0*/  MUFU.EX2 R2, R2 ;  /* 0x0000000200027308 */ /* 0x000ee20000000800 */
[--C-:B------:R-:W-:Y:S02]  /*10af0*/  FFMA.FTZ R183, R250, c[0x0][0x2d0], -R171.reuse ;  /* 0x0000b400fab77a23 */ /* 0x100fe400000108ab */
[--C-:B------:R-:W-:Y:S02]  /*10b00*/  FFMA.FTZ R184, R184, c[0x0][0x2d0], -R171.reuse ;  /* 0x0000b400b8b87a23 */ /* 0x100fe400000108ab */
[C---:B-1----:R-:W-:Y:S02]  /*10b10*/  FMUL.FTZ R4, R3.reuse, R160 ;  /* 0x000000a003047220 */ /* 0x042fe40000410000 */
        /* <DEDUP_REMOVED lines=9> */
[----:B------:R-:W1:Y:S01]  /*10bb0*/  MUFU.EX2 R165, R165 ;  /* 0x000000a500a57308 */ /* 0x000e620000000800 */
[C---:B------:R-:W-:Y:S02]  /*10bc0*/  FMUL.FTZ R140, R3.reuse, R140 ;  /* 0x0000008c038c7220 */ /* 0x040fe40000410000 */
[----:B------:R-:W-:Y:S02]  /*10bd0*/  FMUL.FTZ R141, R3, R141 ;  /* 0x0000008d038d7220 */ /* 0x000fe40000410000 */
[C---:B---3--:R-:W-:Y:S02]  /*10be0*/  FMUL.FTZ R6, R2.reuse, R162 ;  /* 0x000000a202067220 */ /* 0x048fe40000410000 */
        /* <DEDUP_REMOVED lines=8> */
[C---:B------:R-:W-:Y:S01]  /*10c70*/  FMUL.FTZ R139, R2.reuse, R139 ;  /* 0x0000008b028b7220 */ /* 0x040fe20000410000 */
[----:B------:R-:W2:Y:S01]  /*10c80*/  MUFU.EX2 R168, R168 ;  /* 0x000000a800a87308 */ /* 0x000ea20000000800 */
[C---:B------:R-:W-:Y:S02]  /*10c90*/  FMUL.FTZ R142, R2.reuse, R142 ;  /* 0x0000008e028e7220 */ /* 0x040fe40000410000 */
[C---:B------:R-:W-:Y:S01]  /*10ca0*/  FMUL.FTZ R143, R2.reuse, R143 ;  /* 0x0000008f028f7220 */ /* 0x040fe20000410000 */
[----:B-1----:R-:W-:Y:S01]  /*10cb0*/  F2FP.PACK_AB R18, R165, R14 ;  /* 0x0000000ea512723e */ /* 0x002fe200000000ff */
        /* <DEDUP_REMOVED lines=9> */
[----:B------:R-:W1:Y:S01]  /*10d50*/  MUFU.EX2 R166, R166 ;  /* 0x000000a600a67308 */ /* 0x000e620000000800 */
[C---:B------:R-:W-:Y:S02]  /*10d60*/  FMUL.FTZ R152, R3.reuse, R152 ;  /* 0x0000009803987220 */ /* 0x040fe40000410000 */
        /* <DEDUP_REMOVED lines=18> */
[----:B------:R-:W-:Y:S01]  /*10e90*/  MUFU.EX2 R181, R181 ;  /* 0x000000b500b57308 */ /* 0x000fe20000000800 */
[C---:B------:R-:W-:Y:S05]  /*10ea0*/  HMMA.16816.F32 R4, R16.reuse, R20, R4 ;  /* 0x000000141004723c */ /* 0x040fea0000001804 */
[C---:B------:R-:W-:Y:S02]  /*10eb0*/  FMUL.FTZ R47, R2.reuse, R47 ;  /* 0x0000002f022f7220 */ /* 0x040fe40000410000 */
[C---:B------:R-:W-:Y:S01]  /*10ec0*/  FMUL.FTZ R48, R3.reuse, R48 ;  /* 0x0000003003307220 */ /* 0x040fe20000410000 */
[C---:B------:R-:W-:Y:S01]  /*10ed0*/  HMMA.16816.F32 R8, R16.reuse, R22, R8 ;  /* 0x000000161008723c */ /* 0x040fe20000001808 */
[----:B------:R-:W1:Y:S01]  /*10ee0*/  LDSM.16.MT88.4 R20, [R220+0x100] ;  /* 0x00010000dc14783b */ /* 0x000e620000004200 */
[----:B------:R-:W3:Y:S02]  /*10ef0*/  MUFU.EX2 R182, R182 ;  /* 0x000000b600b67308 */ /* 0x000ee40000000800 */
[C---:B------:R-:W-:Y:S02]  /*10f00*/  FMUL.FTZ R49, R3.reuse, R49 ;  /* 0x0000003103317220 */ /* 0x040fe40000410000 */
[C---:B------:R-:W-:Y:S02]  /*10f10*/  FMUL.FTZ R50, R2.reuse, R50 ;  /* 0x0000003202327220 */ /* 0x040fe40000410000 */
[C---:B------:R-:W-:Y:S04]  /*10f20*/  HMMA.16816.F32 R132, R16.reuse, R24, R132 ;  /* 0x000000181084723c */ /* 0x040fe80000001884 */
[C---:B------:R-:W-:Y:S01]  /*10f30*/  FMUL.FTZ R51, R2.reuse, R51 ;  /* 0x0000003302337220 */ /* 0x040fe20000410000 */
[----:B------:R-:W-:Y:S01]  /*10f40*/  MUFU.EX2 R183, R183 ;  /* 0x000000b700b77308 */ /* 0x000fe20000000800 */
[C---:B------:R-:W-:Y:S02]  /*10f50*/  FMUL.FTZ R52, R3.reuse, R52 ;  /* 0x0000003403347220 */ /* 0x040fe40000410000 */
[C---:B------:R-:W-:Y:S01]  /*10f60*/  HMMA.16816.F32 R136, R16.reuse, R26, R136 ;  /* 0x0000001a1088723c */ /* 0x040fe20000001888 */
[----:B------:R-:W4:Y:S03]  /*10f70*/  LDSM.16.MT88.4 R24, [R227+0x2100] ;  /* 0x00210000e318783b */ /* 0x000f260000004200 */
[C---:B------:R-:W-:Y:S02]  /*10f80*/  FMUL.FTZ R53, R3.reuse, R53 ;  /* 0x0000003503357220 */ /* 0x040fe40000410000 */
[C---:B------:R-:W-:Y:S01]  /*10f90*/  FMUL.FTZ R54, R2.reuse, R54 ;  /* 0x0000003602367220 */ /* 0x040fe20000410000 */
[----:B------:R-:W5:Y:S01]  /*10fa0*/  MUFU.EX2 R184, R184 ;  /* 0x000000b800b87308 */ /* 0x000f620000000800 */
[C---:B------:R-:W-:Y:S04]  /*10fb0*/  HMMA.16816.F32 R140, R16.reuse, R28, R140 ;  /* 0x0000001c108c723c */ /* 0x040fe8000000188c */
[C---:B------:R-:W-:Y:S02]  /*10fc0*/  FMUL.FTZ R55, R2.reuse, R55 ;  /* 0x0000003702377220 */ /* 0x040fe40000410000 */
[C---:B------:R-:W-:Y:S02]  /*10fd0*/  FMUL.FTZ R56, R3.reuse, R56 ;  /* 0x0000003803387220 */ /* 0x040fe40000410000 */
[C---:B------:R-:W-:Y:S01]  /*10fe0*/  HMMA.16816.F32 R144, R16.reuse, R30, R144 ;  /* 0x0000001e1090723c */ /* 0x040fe20000001890 */
[----:B------:R-:W2:Y:S01]  /*10ff0*/  LDSM.16.MT88.4 R28, [R222+0x2100] ;  /* 0x00210000de1c783b */ /* 0x000ea20000004200 */
[----:B------:R-:W-:Y:S02]  /*11000*/  MUFU.EX2 R185, R185 ;  /* 0x000000b900b97308 */ /* 0x000fe40000000800 */
[C---:B------:R-:W-:Y:S02]  /*11010*/  FMUL.FTZ R57, R3.reuse, R57 ;  /* 0x0000003903397220 */ /* 0x040fe40000410000 */
[C---:B------:R-:W-:Y:S02]  /*11020*/  FMUL.FTZ R58, R2.reuse, R58 ;  /* 0x0000003a023a7220 */ /* 0x040fe40000410000 */
[C---:B------:R-:W-:Y:S01]  /*11030*/  FMUL.FTZ R59, R2.reuse, R59 ;  /* 0x0000003b023b7220 */ /* 0x040fe20000410000 */
[C---:B-1----:R-:W-:Y:S03]  /*11040*/  HMMA.16816.F32 R148, R16.reuse, R20, R148 ;  /* 0x000000141094723c */ /* 0x042fe60000001894 */
[C---:B------:R-:W-:Y:S01]  /*11050*/  FMUL.FTZ R60, R3.reuse, R60 ;  /* 0x0000003c033c7220 */ /* 0x040fe20000410000 */
[----:B------:R-:W1:Y:S01]  /*11060*/  MUFU.EX2 R186, R186 ;  /* 0x000000ba00ba7308 */ /* 0x000e620000000800 */
        /* <DEDUP_REMOVED lines=103> */
[----:B------:R-:W-:Y:S03]  /*116e0*/  FMUL.FTZ R129, R3, R129 ;  /* 0x0000008103817220 */ /* 0x000fe60000410000 */
[C---:B-1----:R-:W-:Y:S03]  /*116f0*/  HMMA.16816.F32 R124, R16.reuse, R20, R124 ;  /* 0x00000014107c723c */ /* 0x042fe6000000187c */
[C---:B------:R-:W-:Y:S02]  /*11700*/  FMUL.FTZ R130, R2.reuse, R130 ;  /* 0x0000008202827220 */ /* 0x040fe40000410000 */
        /* <DEDUP_REMOVED lines=8> */
[----:B------:R-:W-:Y:S01]  /*11790*/  F2FP.PACK_AB R16, R180, R179 ;  /* 0x000000b3b410723e */ /* 0x000fe200000000ff */
[--C-:B------:R-:W-:Y:S01]  /*117a0*/  FFMA.FTZ R187, R248, c[0x0][0x2d0], -R171.reuse ;  /* 0x0000b400f8bb7a23 */ /* 0x100fe200000108ab */
[----:B---3--:R-:W-:Y:S03]  /*117b0*/  F2FP.PACK_AB R18, R182, R181 ;  /* 0x000000b5b612723e */ /* 0x008fe600000000ff */
[----:B-----5:R-:W-:Y:S01]  /*117c0*/  F2FP.PACK_AB R17, R184, R183 ;  /* 0x000000b7b811723e */ /* 0x020fe200000000ff */
[----:B------:R-:W-:Y:S01]  /*117d0*/  MUFU.EX2 R250, R250 ;  /* 0x000000fa00fa7308 */ /* 0x000fe20000000800 */
[----:B------:R-:W-:Y:S01]  /*117e0*/  F2FP.PACK_AB R19, R186, R185 ;  /* 0x000000b9ba13723e */ /* 0x000fe200000000ff */
[--C-:B------:R-:W-:Y:S02]  /*117f0*/  FFMA.FTZ R246, R246, c[0x0][0x2d0], -R171.reuse ;  /* 0x0000b400f6f67a23 */ /* 0x100fe400000108ab */
[--C-:B------:R-:W-:Y:S02]  /*11800*/  FFMA.FTZ R190, R190, c[0x0][0x2d0], -R171.reuse ;  /* 0x0000b400bebe7a23 */ /* 0x100fe400000108ab */
[--C-:B------:R-:W-:Y:S02]  /*11810*/  FFMA.FTZ R191, R188, c[0x0][0x2d0], -R171.reuse ;  /* 0x0000b400bcbf7a23 */ /* 0x100fe400000108ab */
[C---:B----4-:R-:W-:Y:S02]  /*11820*/  HMMA.16816.F32 R4, R16.reuse, R24, R4 ;  /* 0x000000181004723c */ /* 0x050fe40000001804 */
[----:B------:R-:W-:Y:S01]  /*11830*/  MUFU.EX2 R189, R189 ;  /* 0x000000bd00bd7308 */ /* 0x000fe20000000800 */
[--C-:B------:R-:W-:Y:S02]  /*11840*/  FFMA.FTZ R177, R177, c[0x0][0x2d0], -R178.reuse ;  /* 0x0000b400b1b17a23 */ /* 0x100fe400000108b2 */
[--C-:B------:R-:W-:Y:S02]  /*11850*/  FFMA.FTZ R188, R175, c[0x0][0x2d0], -R178.reuse ;  /* 0x0000b400afbc7a23 */ /* 0x100fe400000108b2 */
[--C-:B------:R-:W-:Y:S01]  /*11860*/  FFMA.FTZ R174, R174, c[0x0][0x2d0], -R178.reuse ;  /* 0x0000b400aeae7a23 */ /* 0x100fe200000108b2 */
[C---:B------:R-:W-:Y:S01]  /*11870*/  HMMA.16816.F32 R8, R16.reuse, R26, R8 ;  /* 0x0000001a1008723c */ /* 0x040fe20000001808 */
[----:B------:R-:W3:Y:S03]  /*11880*/  LDSM.16.MT88.4 R24, [R222+0x2900] ;  /* 0x00290000de18783b */ /* 0x000ee60000004200 */
[----:B------:R-:W-:Y:S01]  /*11890*/  MUFU.EX2 R252, R252 ;  /* 0x000000fc00fc7308 */ /* 0x000fe20000000800 */
[--C-:B------:R-:W-:Y:S02]  /*118a0*/  FFMA.FTZ R175, R176, c[0x0][0x2d0], -R171.reuse ;  /* 0x0000b400b0af7a23 */ /* 0x100fe400000108ab */
[--C-:B------:R-:W-:Y:S01]  /*118b0*/  FFMA.FTZ R172, R172, c[0x0][0x2d0], -R171.reuse ;  /* 0x0000b400acac7a23 */ /* 0x100fe200000108ab */
[C---:B--2---:R-:W-:Y:S04]  /*118c0*/  HMMA.16816.F32 R132, R16.reuse, R28, R132 ;  /* 0x0000001c1084723c */ /* 0x044fe80000001884 */
[--C-:B------:R-:W-:Y:S02]  /*118d0*/  FFMA.FTZ R170, R170, c[0x0][0x2d0], -R171.reuse ;  /* 0x0000b400aaaa7a23 */ /* 0x100fe400000108ab */
[----:B------:R-:W2:Y:S01]  /*118e0*/  MUFU.EX2 R187, R187 ;  /* 0x000000bb00bb7308 */ /* 0x000ea20000000800 */
[----:B------:R-:W-:Y:S01]  /*118f0*/  FFMA.FTZ R171, R13, c[0x0][0x2d0], -R171 ;  /* 0x0000b4000dab7a23 */ /* 0x000fe200000108ab */
[C---:B------:R-:W-:Y:S01]  /*11900*/  HMMA.16816.F32 R136, R16.reuse, R30, R136 ;  /* 0x0000001e1088723c */ /* 0x040fe20000001888 */
[----:B------:R-:W4:Y:S03]  /*11910*/  LDSM.16.MT88.4 R28, [R221+0x2900] ;  /* 0x00290000dd1c783b */ /* 0x000f260000004200 */
[----:B------:R-:W-:Y:S02]  /*11920*/  FFMA.FTZ R178, R173, c[0x0][0x2d0], -R178 ;  /* 0x0000b400adb27a23 */ /* 0x000fe400000108b2 */
[----:B------:R-:W-:Y:S02]  /*11930*/  FFMA.FTZ R164, R3, R244, R164 ;  /* 0x000000f403a47223 */ /* 0x000fe400000100a4 */
[C---:B------:R-:W-:Y:S01]  /*11940*/  HMMA.16816.F32 R140, R16.reuse, R32, R140 ;  /* 0x00000020108c723c */ /* 0x040fe2000000188c */
[----:B------:R-:W5:Y:S03]  /*11950*/  MUFU.EX2 R246, R246 ;  /* 0x000000f600f67308 */ /* 0x000f660000000800 */
[----:B------:R-:W-:Y:S02]  /*11960*/  FFMA.FTZ R169, R2, R241, R169 ;  /* 0x000000f102a97223 */ /* 0x000fe400000100a9 */
[----:B------:R-:W-:Y:S02]  /*11970*/  FADD.FTZ R15, R15, R164 ;  /* 0x000000a40f0f7221 */ /* 0x000fe40000010000 */
[C---:B------:R-:W-:Y:S01]  /*11980*/  HMMA.16816.F32 R144, R16.reuse, R34, R144 ;  /* 0x000000221090723c */ /* 0x040fe20000001890 */
[----:B------:R-:W2:Y:S02]  /*11990*/  LDSM.16.MT88.4 R32, [R220+0x2900] ;  /* 0x00290000dc20783b */ /* 0x000ea40000004200 */
[----:B------:R-:W2:Y:S01]  /*119a0*/  MUFU.EX2 R190, R190 ;  /* 0x000000be00be7308 */ /* 0x000ea20000000800 */
[----:B------:R-:W-:Y:S02]  /*119b0*/  FADD.FTZ R168, R168, R169 ;  /* 0x000000a9a8a87221 */ /* 0x000fe40000010000 */
[----:B------:R-:W-:Y:S02]  /*119c0*/  FADD.FTZ R14, R14, R15 ;  /* 0x0000000f0e0e7221 */ /* 0x000fe40000010000 */
[C---:B------:R-:W-:Y:S04]  /*119d0*/  HMMA.16816.F32 R148, R16.reuse, R156, R148 ;  /* 0x0000009c1094723c */ /* 0x040fe80000001894 */
[----:B------:R-:W-:Y:S01]  /*119e0*/  FADD.FTZ R167, R167, R168 ;  /* 0x000000a8a7a77221 */ /* 0x000fe20000010000 */
[----:B------:R-:W2:Y:S01]  /*119f0*/  MUFU.EX2 R191, R191 ;  /* 0x000000bf00bf7308 */ /* 0x000ea20000000800 */
[----:B------:R-:W-:Y:S02]  /*11a00*/  FADD.FTZ R14, R165, R14 ;  /* 0x0000000ea50e7221 */ /* 0x000fe40000010000 */
[C---:B------:R-:W-:Y:S01]  /*11a10*/  HMMA.16816.F32 R152, R16.reuse, R158, R152 ;  /* 0x0000009e1098723c */ /* 0x040fe20000001898 */
[----:B------:R-:W2:Y:S03]  /*11a20*/  LDSM.16.MT88.4 R156, [R227+0x4900] ;  /* 0x00490000e39c783b */ /* 0x000ea60000004200 */
[----:B------:R-:W-:Y:S02]  /*11a30*/  FADD.FTZ R166, R166, R167 ;  /* 0x000000a7a6a67221 */ /* 0x000fe40000010000 */
[----:B------:R-:W-:Y:S01]  /*11a40*/  FADD.FTZ R179, R179, R14 ;  /* 0x0000000eb3b37221 */ /* 0x000fe20000010000 */
[----:B------:R-:W-:Y:S01]  /*11a50*/  MUFU.EX2 R177, R177 ;  /* 0x000000b100b17308 */ /* 0x000fe20000000800 */
[C---:B-1----:R-:W-:Y:S04]  /*11a60*/  HMMA.16816.F32 R36, R16.reuse, R20, R36 ;  /* 0x000000141024723c */ /* 0x042fe80000001824 */
[----:B------:R-:W-:Y:S02]  /*11a70*/  FADD.FTZ R183, R183, R166 ;  /* 0x000000a6b7b77221 */ /* 0x000fe40000010000 */
[----:B------:R-:W-:Y:S02]  /*11a80*/  FADD.FTZ R180, R180, R179 ;  /* 0x000000b3b4b47221 */ /* 0x000fe40000010000 */
[C---:B------:R-:W-:Y:S01]  /*11a90*/  HMMA.16816.F32 R40, R16.reuse, R22, R40 ;  /* 0x000000161028723c */ /* 0x040fe20000001828 */
[----:B------:R-:W1:Y:S01]  /*11aa0*/  LDSM.16.MT88.4 R20, [R222+0x4900] ;  /* 0x00490000de14783b */ /* 0x000e620000004200 */
[----:B------:R-:W1:Y:S02]  /*11ab0*/  MUFU.EX2 R188, R188 ;  /* 0x000000bc00bc7308 */ /* 0x000e640000000800 */
[----:B------:R-:W-:Y:S02]  /*11ac0*/  FADD.FTZ R184, R184, R183 ;  /* 0x000000b7b8b87221 */ /* 0x000fe40000010000 */
[----:B------:R-:W-:Y:S02]  /*11ad0*/  FADD.FTZ R181, R181, R180 ;  /* 0x000000b4b5b57221 */ /* 0x000fe40000010000 */
[C---:B---3--:R-:W-:Y:S04]  /*11ae0*/  HMMA.16816.F32 R44, R16.reuse, R24, R44 ;  /* 0x00000018102c723c */ /* 0x048fe8000000182c */
[----:B------:R-:W-:Y:S01]  /*11af0*/  MUFU.EX2 R174, R174 ;  /* 0x000000ae00ae7308 */ /* 0x000fe20000000800 */
[----:B------:R-:W-:Y:S02]  /*11b00*/  FADD.FTZ R185, R185, R184 ;  /* 0x000000b8b9b97221 */ /* 0x000fe40000010000 */
[----:B------:R-:W-:Y:S01]  /*11b10*/  FADD.FTZ R182, R182, R181 ;  /* 0x000000b5b6b67221 */ /* 0x000fe20000010000 */
[C---:B------:R-:W-:Y:S01]  /*11b20*/  HMMA.16816.F32 R48, R16.reuse, R26, R48 ;  /* 0x0000001a1030723c */ /* 0x040fe20000001830 */
[----:B------:R-:W3:Y:S03]  /*11b30*/  LDSM.16.MT88.4 R24, [R221+0x4900] ;  /* 0x00490000dd18783b */ /* 0x000ee60000004200 */
[----:B------:R-:W-:Y:S02]  /*11b40*/  FADD.FTZ R186, R186, R185 ;  /* 0x000000b9baba7221 */ /* 0x000fe40000010000 */
[----:B------:R-:W1:Y:S02]  /*11b50*/  MUFU.EX2 R173, R178 ;  /* 0x000000b200ad7308 */ /* 0x000e640000000800 */
[C---:B----4-:R-:W-:Y:S04]  /*11b60*/  HMMA.16816.F32 R52, R16.reuse, R28, R52 ;  /* 0x0000001c1034723c */ /* 0x050fe80000001834 */
[----:B--2---:R-:W-:Y:S04]  /*11b70*/  FADD.FTZ R3, R187, R186 ;  /* 0x000000babb037221 */ /* 0x004fe80000010000 */
[C---:B------:R-:W-:Y:S01]  /*11b80*/  HMMA.16816.F32 R56, R16.reuse, R30, R56 ;  /* 0x0000001e1038723c */ /* 0x040fe20000001838 */
[----:B------:R-:W2:Y:S01]  /*11b90*/  LDSM.16.MT88.4 R28, [R220+0x4900] ;  /* 0x00490000dc1c783b */ /* 0x000ea20000004200 */
[----:B------:R-:W-:Y:S02]  /*11ba0*/  MUFU.EX2 R175, R175 ;  /* 0x000000af00af7308 */ /* 0x000fe40000000800 */
[----:B-----5:R-:W-:Y:S04]  /*11bb0*/  FADD.FTZ R3, R246, R3 ;  /* 0x00000003f6037221 */ /* 0x020fe80000010000 */
[C---:B------:R-:W-:Y:S04]  /*11bc0*/  HMMA.16816.F32 R60, R16.reuse, R32, R60 ;  /* 0x00000020103c723c */ /* 0x040fe8000000183c */
[----:B------:R-:W4:Y:S01]  /*11bd0*/  MUFU.EX2 R172, R172 ;  /* 0x000000ac00ac7308 */ /* 0x000f220000000800 */
[----:B------:R-:W-:Y:S01]  /*11be0*/  FADD.FTZ R2, R190, R3 ;  /* 0x00000003be027221 */ /* 0x000fe20000010000 */
[----:B------:R-:W-:Y:S02]  /*11bf0*/  MOV R3, R0 ;  /* 0x0000000000037202 */ /* 0x000fe40000000f00 */
[C---:B------:R-:W-:Y:S01]  /*11c00*/  HMMA.16816.F32 R64, R16.reuse, R34, R64 ;  /* 0x000000221040723c */ /* 0x040fe20000001840 */
[----:B------:R-:W5:Y:S03]  /*11c10*/  LDSM.16.MT88.4 R32, [R227+0x6900] ;  /* 0x00690000e320783b */ /* 0x000f660000004200 */
[----:B------:R-:W-:Y:S02]  /*11c20*/  FADD.FTZ R2, R191, R2 ;  /* 0x00000002bf027221 */ /* 0x000fe40000010000 */
[----:B------:R-:W-:Y:S02]  /*11c30*/  MUFU.EX2 R170, R170 ;  /* 0x000000aa00aa7308 */ /* 0x000fe40000000800 */
[C---:B------:R-:W-:Y:S08]  /*11c40*/  HMMA.16816.F32 R68, R16.reuse, R156, R68 ;  /* 0x0000009c1044723c */ /* 0x040ff00000001844 */
[C---:B------:R-:W-:Y:S01]  /*11c50*/  HMMA.16816.F32 R72, R16.reuse, R158, R72 ;  /* 0x0000009e1048723c */ /* 0x040fe20000001848 */
[----:B------:R-:W-:Y:S01]  /*11c60*/  LDSM.16.MT88.4 R156, [R221+0x1100] ;  /* 0x00110000dd9c783b */ /* 0x000fe20000004200 */
[----:B------:R-:W2:Y:S06]  /*11c70*/  MUFU.EX2 R171, R171 ;  /* 0x000000ab00ab7308 */ /* 0x000eac0000000800 */
        /* <DEDUP_REMOVED lines=18> */
[C---:B--2---:R-:W-:Y:S08]  /*11da0*/  HMMA.16816.F32 R124, R16.reuse, R28, R124 ;  /* 0x0000001c107c723c */ /* 0x044ff0000000187c */
[----:B------:R-:W-:Y:S01]  /*11db0*/  HMMA.16816.F32 R128, R16, R30, R128 ;  /* 0x0000001e1080723c */ /* 0x000fe20000001880 */
[----:B------:R-:W2:Y:S06]  /*11dc0*/  LDSM.16.MT88.4 R28, [R227+0x3100] ;  /* 0x00310000e31c783b */ /* 0x000eac0000004200 */
[----:B------:R-:W-:Y:S01]  /*11dd0*/  F2FP.PACK_AB R16, R250, R245 ;  /* 0x000000f5fa10723e */ /* 0x000fe200000000ff */
[----:B------:R-:W-:Y:S01]  /*11de0*/  FADD.FTZ R245, R245, R182 ;  /* 0x000000b6f5f57221 */ /* 0x000fe20000010000 */
[----:B------:R-:W-:Y:S03]  /*11df0*/  F2FP.PACK_AB R18, R252, R189 ;  /* 0x000000bdfc12723e */ /* 0x000fe600000000ff */
[----:B------:R-:W-:Y:S01]  /*11e00*/  F2FP.PACK_AB R17, R246, R187 ;  /* 0x000000bbf611723e */ /* 0x000fe200000000ff */
[----:B------:R-:W-:Y:S01]  /*11e10*/  FADD.FTZ R250, R250, R245 ;  /* 0x000000f5fafa7221 */ /* 0x000fe20000010000 */
[----:B------:R-:W-:Y:S03]  /*11e20*/  F2FP.PACK_AB R19, R191, R190 ;  /* 0x000000bebf13723e */ /* 0x000fe600000000ff */
[----:B------:R-:W-:Y:S04]  /*11e30*/  FADD.FTZ R189, R189, R250 ;  /* 0x000000fabdbd7221 */ /* 0x000fe80000010000 */
[C---:B-----5:R-:W-:Y:S03]  /*11e40*/  HMMA.16816.F32 R4, R16.reuse, R32, R4 ;  /* 0x000000201004723c */ /* 0x060fe60000001804 */
[----:B------:R-:W-:Y:S05]  /*11e50*/  FADD.FTZ R252, R252, R189 ;  /* 0x000000bdfcfc7221 */ /* 0x000fea0000010000 */
[C---:B------:R-:W-:Y:S01]  /*11e60*/  HMMA.16816.F32 R8, R16.reuse, R34, R8 ;  /* 0x000000221008723c */ /* 0x040fe20000001808 */
[----:B------:R-:W5:Y:S07]  /*11e70*/  LDSM.16.MT88.4 R32, [R222+0x3100] ;  /* 0x00310000de20783b */ /* 0x000f6e0000004200 */
[C---:B-1----:R-:W-:Y:S08]  /*11e80*/  HMMA.16816.F32 R132, R16.reuse, R20, R132 ;  /* 0x000000141084723c */ /* 0x042ff00000001884 */
[C---:B------:R-:W-:Y:S01]  /*11e90*/  HMMA.16816.F32 R136, R16.reuse, R22, R136 ;  /* 0x000000161088723c */ /* 0x040fe20000001888 */
[----:B------:R-:W1:Y:S07]  /*11ea0*/  LDSM.16.MT88.4 R20, [R221+0x3100] ;  /* 0x00310000dd14783b */ /* 0x000e6e0000004200 */
[C---:B------:R-:W-:Y:S08]  /*11eb0*/  HMMA.16816.F32 R140, R16.reuse, R156, R140 ;  /* 0x0000009c108c723c */ /* 0x040ff0000000188c */
[C---:B------:R-:W-:Y:S01]  /*11ec0*/  HMMA.16816.F32 R144, R16.reuse, R158, R144 ;  /* 0x0000009e1090723c */ /* 0x040fe20000001890 */
[----:B------:R-:W-:Y:S07]  /*11ed0*/  LDSM.16.MT88.4 R156, [R227+0x5100] ;  /* 0x00510000e39c783b */ /* 0x000fee0000004200 */
        /* <DEDUP_REMOVED lines=17> */
[----:B------:R-:W-:Y:S07]  /*11ff0*/  LDSM.16.MT88.4 R156, [R227+0x1900] ;  /* 0x00190000e39c783b */ /* 0x000fee0000004200 */
        /* <DEDUP_REMOVED lines=19> */
[----:B------:R-:W-:Y:S01]  /*12130*/  HMMA.16816.F32 R128, R16, R22, R128 ;  /* 0x000000161080723c */ /* 0x000fe20000001880 */
[----:B------:R-:W-:Y:S06]  /*12140*/  LDSM.16.MT88.4 R20, [R221+0x3900] ;  /* 0x00390000dd14783b */ /* 0x000fec0000004200 */
[----:B------:R-:W-:Y:S01]  /*12150*/  F2FP.PACK_AB R16, R188, R177 ;  /* 0x000000b1bc10723e */ /* 0x000fe200000000ff */
[----:B------:R-:W-:Y:S01]  /*12160*/  FADD.FTZ R177, R177, R252 ;  /* 0x000000fcb1b17221 */ /* 0x000fe20000010000 */
[----:B------:R-:W-:Y:S03]  /*12170*/  F2FP.PACK_AB R18, R173, R174 ;  /* 0x000000aead12723e */ /* 0x000fe600000000ff */
[----:B----4-:R-:W-:Y:S01]  /*12180*/  F2FP.PACK_AB R17, R172, R175 ;  /* 0x000000afac11723e */ /* 0x010fe200000000ff */
[----:B------:R-:W-:Y:S01]  /*12190*/  FADD.FTZ R175, R175, R2 ;  /* 0x00000002afaf7221 */ /* 0x000fe20000010000 */
[----:B------:R-:W-:Y:S01]  /*121a0*/  F2FP.PACK_AB R19, R171, R170 ;  /* 0x000000aaab13723e */ /* 0x000fe200000000ff */
[----:B------:R-:W-:Y:S01]  /*121b0*/  FADD.FTZ R177, R188, R177 ;  /* 0x000000b1bcb17221 */ /* 0x000fe20000010000 */
[----:B------:R-:W-:Y:S01]  /*121c0*/  MOV R2, R12 ;  /* 0x0000000c00027202 */ /* 0x000fe20000000f00 */
[----:B------:R-:W-:Y:S02]  /*121d0*/  FADD.FTZ R175, R172, R175 ;  /* 0x000000afacaf7221 */ /* 0x000fe40000010000 */
[----:B------:R-:W-:Y:S02]  /*121e0*/  FADD.FTZ R174, R174, R177 ;  /* 0x000000b1aeae7221 */ /* 0x000fe40000010000 */
[C---:B------:R-:W-:Y:S01]  /*121f0*/  HMMA.16816.F32 R160, R16.reuse, R156, R4 ;  /* 0x0000009c10a0723c */ /* 0x040fe20000001804 */
[----:B------:R-:W1:Y:S02]  /*12200*/  LDSM.16.MT88.4 R4, [R227+0x3900] ;  /* 0x00390000e304783b */ /* 0x000e640000004200 */
[----:B------:R-:W-:Y:S02]  /*12210*/  FADD.FTZ R170, R170, R175 ;  /* 0x000000afaaaa7221 */ /* 0x000fe40000010000 */
[----:B------:R-:W-:Y:S02]  /*12220*/  FADD.FTZ R244, R173, R174 ;  /* 0x000000aeadf47221 */ /* 0x000fe40000010000 */
[----:B------:R-:W-:Y:S01]  /*12230*/  FADD.FTZ R241, R171, R170 ;  /* 0x000000aaabf17221 */ /* 0x000fe20000010000 */
        /* <DEDUP_REMOVED lines=10> */
[----:B------:R-:W-:Y:S07]  /*122e0*/  LDSM.16.MT88.4 R32, [R227+0x7900] ;  /* 0x00790000e320783b */ /* 0x000fee0000004200 */
        /* <DEDUP_REMOVED lines=8> */
[----:B------:R-:W5:Y:S07]  /*12370*/  LDSM.16.MT88.4 R20, [R220+0x5900] ;  /* 0x00590000dc14783b */ /* 0x000f6e0000004200 */
        /* <DEDUP_REMOVED lines=15> */
[C---:B---3--:R-:W-:Y:S08]  /*12470*/  HMMA.16816.F32 R108, R16.reuse, R24, R108 ;  /* 0x00000018106c723c */ /* 0x048ff0000000186c */
[C---:B------:R-:W-:Y:S08]  /*12480*/  HMMA.16816.F32 R112, R16.reuse, R26, R112 ;  /* 0x0000001a1070723c */ /* 0x040ff00000001870 */
[C---:B--2---:R-:W-:Y:S08]  /*12490*/  HMMA.16816.F32 R116, R16.reuse, R28, R116 ;  /* 0x0000001c1074723c */ /* 0x044ff00000001874 */
[C---:B------:R-:W-:Y:S08]  /*124a0*/  HMMA.16816.F32 R120, R16.reuse, R30, R120 ;  /* 0x0000001e1078723c */ /* 0x040ff00000001878 */
[C---:B-1----:R-:W-:Y:S08]  /*124b0*/  HMMA.16816.F32 R124, R16.reuse, R4, R124 ;  /* 0x00000004107c723c */ /* 0x042ff0000000187c */
[----:B------:R-:W-:Y:S01]  /*124c0*/  HMMA.16816.F32 R128, R16, R6, R128 ;  /* 0x000000061080723c */ /* 0x000fe20000001880 */
[----:B------:R-:W-:-:S07]  /*124d0*/  @P0 BRA `(.L_x_2514) ;  /* 0xffffbd8000000947 */ /* 0x000fce000383ffff */
.L_x_2505:
[----:B------:R-:W1:Y:S01]  /*124e0*/  SHFL.BFLY PT, R3, R244, 0x2, 0x1f ;  /* 0x0c401f00f4037f89 */ /* 0x000e6200000e0000 */
[----:B------:R-:W-:-:S02]  /*124f0*/  MOV R4, RZ ;  /* 0x000000ff00047202 */ /* 0x000fc40000000f00 */
[----:B------:R-:W-:Y:S01]  /*12500*/  PLOP3.LUT P1, PT, PT, PT, PT, 0x8, 0x0 ;  /* 0x000000000000781c */ /* 0x000fe20003f2e170 */
[----:B------:R-:W2:Y:S01]  /*12510*/  SHFL.BFLY PT, R2, R241, 0x2, 0x1f ;  /* 0x0c401f00f1027f89 */ /* 0x000ea200000e0000 */
        /* <DEDUP_REMOVED lines=8> */
[----:B------:R-:W-:Y:S02]  /*125a0*/  MOV R7, 0xff800000 ;  /* 0xff80000000077802 */ /* 0x000fe40000000f00 */
[----:B------:R-:W-:-:S09]  /*125b0*/  FSETP.NE.FTZ.AND P0, PT, R2, RZ, PT ;  /* 0x000000ff0200720b */ /* 0x000fd20003f15000 */
[----:B------:R-:W1:Y:S01]  /*125c0*/  @P2 MUFU.RCP R4, R5 ;  /* 0x0000000500042308 */ /* 0x000e620000001000 */
[----:B------:R-:W-:-:S03]  /*125d0*/  @P2 MOV R8, 0x3f317218 ;  /* 0x3f31721800082802 */ /* 0x000fc60000000f00 */
[----:B------:R-:W-:Y:S02]  /*125e0*/  @P0 MOV R6, 0x3f317218 ;  /* 0x3f31721800060802 */ /* 0x000fe40000000f00 */
        /* <DEDUP_REMOVED lines=138> */
.L_x_2472:
[----:B------:R-:W-:Y:S05]  /*12e90*/  @P1 BRA `(.L_x_2515) ;  /* 0x00001aa000001947 */ /* 0x000fea0003800000 */
[----:B------:R-:W1:Y:S01]  /*12ea0*/  S2R R0, SR_TID.X ;  /* 0x0000000000007919 */ /* 0x000e620000002100 */
[----:B------:R-:W-:Y:S02]  /*12eb0*/  F2FP.PACK_AB R160, R161, R160 ;  /* 0x000000a0a1a0723e */ /* 0x000fe400000000ff */
[----:B------:R-:W-:Y:S01]  /*12ec0*/  F2FP.PACK_AB R162, R163, R162 ;  /* 0x000000a2a3a2723e */ /* 0x000fe200000000ff */
[----:B------:R-:W-:Y:S01]  /*12ed0*/  BAR.SYNC.DEFER_BLOCKING 0x1, 0x100 ;  /* 0x0044000000007b1d */ /* 0x000fe20000010000 */
        /* <DEDUP_REMOVED lines=10> */
[----:B-1----:R-:W-:Y:S02]  /*12f80*/  SHF.R.S32.HI R5, RZ, 0x1f, R0 ;  /* 0x0000001fff057819 */ /* 0x002fe40000011400 */
[----:B------:R-:W-:Y:S02]  /*12f90*/  F2FP.PACK_AB R148, R149, R148 ;  /* 0x000000949594723e */ /* 0x000fe400000000ff */
[----:B------:R-:W-:-:S02]  /*12fa0*/  LEA.HI R2, R5, R0, RZ, 0x2 ;  /* 0x0000000005027211 */ /* 0x000fc400078f10ff */
[----:B------:R-:W-:Y:S02]  /*12fb0*/  F2FP.PACK_AB R150, R151, R150 ;  /* 0x000000969796723e */ /* 0x000fe400000000ff */
        /* <DEDUP_REMOVED lines=24> */
[----:B------:R-:W-:Y:S01]  /*13140*/  F2FP.PACK_AB R44, R45, R44 ;  /* 0x0000002c2d2c723e */ /* 0x000fe200000000ff */
[----:B------:R-:W-:Y:S01]  /*13150*/  IMAD.SHL.U32 R13, R10, 0x2, RZ ;  /* 0x000000020a0d7824 */ /* 0x000fe200078e00ff */
[----:B------:R-:W-:Y:S02]  /*13160*/  F2FP.PACK_AB R46, R47, R46 ;  /* 0x0000002e2f2e723e */ /* 0x000fe400000000ff */
[----:B------:R-:W-:Y:S02]  /*13170*/  F2FP.PACK_AB R48, R49, R48 ;  /* 0x000000303130723e */ /* 0x000fe400000000ff */
[C---:B------:R-:W-:Y:S01]  /*13180*/  IADD3 R8, R13.reuse, 0x80, RZ ;  /* 0x000000800d087810 */ /* 0x040fe20007ffe0ff */
[----:B------:R-:W-:Y:S01]  /*13190*/  STS [R13+0x80], R160 ;  /* 0x000080a00d007388 */ /* 0x000fe20000000800 */
[----:B------:R-:W-:Y:S02]  /*131a0*/  IADD3 R15, R13, 0x70, RZ ;  /* 0x000000700d0f7810 */ /* 0x000fe40007ffe0ff */
[----:B------:R-:W-:Y:S01]  /*131b0*/  @P0 IADD3 R15, R8, 0x10, RZ ;  /* 0x00000010080f0810 */ /* 0x000fe20007ffe0ff */
[----:B------:R-:W-:Y:S01]  /*131c0*/  STS [R13+0x480], R162 ;  /* 0x000480a20d007388 */ /* 0x000fe20000000800 */
[----:B------:R-:W-:Y:S01]  /*131d0*/  SEL R8, R9, 0xffffffe0, !P1 ;  /* 0xffffffe009087807 */ /* 0x000fe20004800000 */
[----:B------:R-:W-:Y:S01]  /*131e0*/  IMAD.MOV.U32 R9, RZ, RZ, 0x40 ;  /* 0x00000040ff097424 */ /* 0x000fe200078e00ff */
[----:B------:R-:W-:Y:S01]  /*131f0*/  F2FP.PACK_AB R50, R51, R50 ;  /* 0x000000323332723e */ /* 0x000fe200000000ff */
[----:B------:R-:W-:Y:S01]  /*13200*/  STS [R15], R156 ;  /* 0x0000009c0f007388 */ /* 0x000fe20000000800 */
[----:B------:R-:W-:Y:S01]  /*13210*/  F2FP.PACK_AB R52, R53, R52 ;  /* 0x000000343534723e */ /* 0x000fe200000000ff */
[----:B------:R-:W-:Y:S01]  /*13220*/  IMAD.IADD R17, R13, 0x1, R8 ;  /* 0x000000010d117824 */ /* 0x000fe200078e0208 */
[----:B------:R-:W-:Y:S01]  /*13230*/  SEL R10, R9, 0xffffffc0, !P2 ;  /* 0xffffffc0090a7807 */ /* 0x000fe20005000000 */
[----:B------:R-:W-:Y:S01]  /*13240*/  IMAD.IADD R9, R8, 0x1, R15 ;  /* 0x0000000108097824 */ /* 0x000fe200078e020f */
[----:B------:R-:W-:Y:S01]  /*13250*/  STS [R15+0x400], R158 ;  /* 0x0004009e0f007388 */ /* 0x000fe20000000800 */
[----:B------:R-:W-:-:S02]  /*13260*/  F2FP.PACK_AB R54, R55, R54 ;  /* 0x000000363736723e */ /* 0x000fc400000000ff */
        /* <DEDUP_REMOVED lines=95> */
[----:B------:R-:W-:Y:S04]  /*13860*/  STS [R17+0xc480], R110 ;  /* 0x00c4806e11007388 */ /* 0x000fe80000000800 */
[----:B------:R-:W-:Y:S04]  /*13870*/  STS [R9+0xc000], R112 ;  /* 0x00c0007009007388 */ /* 0x000fe80000000800 */
[----:B------:R3:W-:Y:S01]  /*13880*/  STS [R9+0xc400], R114 ;  /* 0x00c4007209007388 */ /* 0x0007e20000000800 */
[----:B-1----:R-:W-:-:S03]  /*13890*/  IMAD.MOV.U32 R13, RZ, RZ, 0x4 ;  /* 0x00000004ff0d7424 */ /* 0x002fc600078e00ff */
[----:B------:R-:W-:Y:S04]  /*138a0*/  STS [R19+0xc080], R116 ;  /* 0x00c0807413007388 */ /* 0x000fe80000000800 */
[----:B------:R-:W-:Y:S01]  /*138b0*/  STS [R19+0xc480], R118 ;  /* 0x00c4807613007388 */ /* 0x000fe20000000800 */
[----:B--2---:R-:W-:-:S03]  /*138c0*/  IMAD.WIDE R14, R232, R13, c[0x0][0x500] ;  /* 0x00014000e80e7625 */ /* 0x004fc600078e020d */
[----:B------:R-:W-:Y:S04]  /*138d0*/  STS [R21+0xc000], R120 ;  /* 0x00c0007815007388 */ /* 0x000fe80000000800 */
[----:B------:R1:W-:Y:S04]  /*138e0*/  STS [R21+0xc400], R122 ;  /* 0x00c4007a15007388 */ /* 0x0003e80000000800 */
[----:B------:R2:W-:Y:S04]  /*138f0*/  STS [R23+0xc080], R124 ;  /* 0x00c0807c17007388 */ /* 0x0005e80000000800 */
[----:B------:R2:W-:Y:S04]  /*13900*/  STS [R23+0xc480], R126 ;  /* 0x00c4807e17007388 */ /* 0x0005e80000000800 */
[----:B------:R2:W-:Y:S04]  /*13910*/  STS [R25+0xc000], R128 ;  /* 0x00c0008019007388 */ /* 0x0005e80000000800 */
[----:B------:R2:W-:Y:S04]  /*13920*/  STS [R25+0xc400], R3 ;  /* 0x00c4000319007388 */ /* 0x0005e80000000800 */
[----:B------:R-:W-:Y:S01]  /*13930*/  BAR.SYNC.DEFER_BLOCKING 0x1, 0x100 ;  /* 0x0044000000007b1d */ /* 0x000fe20000010000 */
[----:B------:R-:W-:-:S02]  /*13940*/  IMAD.MOV.U32 R8, RZ, RZ, c[0x0][0x388] ;  /* 0x0000e200ff087624 */ /* 0x000fc400078e00ff */
[----:B------:R-:W-:-:S03]  /*13950*/  @P1 IMAD.WIDE R12, R232, R13, c[0x0][0x508] ;  /* 0x00014200e80c1625 */ /* 0x000fc600078e020d */
[----:B---3--:R-:W3:Y:S04]  /*13960*/  @P0 LDG.E R9, [R14.64] ;  /* 0x000000120e090981 */ /* 0x008ee8000c1e1900 */
        /* <DEDUP_REMOVED lines=9> */
.L_x_2516:
[----:B--2---:R-:W-:Y:S01]  /*13a00*/  LOP3.LUT R3, R6, 0xffffffe0, RZ, 0xc0, !PT ;  /* 0xffffffe006037812 */ /* 0x004fe200078ec0ff */
[----:B------:R-:W1:Y:S01]  /*13a10*/  S2R R75, SR_CTAID.X ;  /* 0x00000000004b7919 */ /* 0x000e620000002500 */
[----:B------:R-:W-:Y:S01]  /*13a20*/  SHF.R.S32.HI R9, RZ, 0x1f, R2 ;  /* 0x0000001fff097819 */ /* 0x000fe20000011402 */
[----:B------:R-:W-:Y:S01]  /*13a30*/  IMAD.MOV.U32 R13, RZ, RZ, c[0x0][0x4e8] ;  /* 0x00013a00ff0d7624 */ /* 0x000fe200078e00ff */
[----:B------:R-:W-:Y:S01]  /*13a40*/  LEA.HI R10, R11, R11, RZ, 0x1 ;  /* 0x0000000b0b0a7211 */ /* 0x000fe200078f08ff */
[----:B------:R-:W-:Y:S01]  /*13a50*/  IMAD.IADD R6, R0, 0x1, -R3 ;  /* 0x0000000100067824 */ /* 0x000fe200078e0a03 */
[----:B------:R-:W2:Y:S01]  /*13a60*/  S2R R12, SR_CTAID.Y ;  /* 0x00000000000c7919 */ /* 0x000ea20000002600 */
[----:B------:R-:W-:Y:S01]  /*13a70*/  LEA.HI R9, R9, R2, RZ, 0x3 ;  /* 0x0000000209097211 */ /* 0x000fe200078f18ff */
[----:B------:R-:W-:Y:S01]  /*13a80*/  IMAD.WIDE.U32 R18, R20, c[0x0][0x3a0], RZ ;  /* 0x0000e80014127a25 */ /* 0x000fe200078e00ff */
[----:B------:R-:W-:Y:S01]  /*13a90*/  LOP3.LUT R10, R10, 0x1ffffffe, RZ, 0xc0, !PT ;  /* 0x1ffffffe0a0a7812 */ /* 0x000fe200078ec0ff */
[----:B------:R-:W-:Y:S01]  /*13aa0*/  BSSY B0, `(.L_x_2517) ;  /* 0x000008c000007945 */ /* 0x000fe20003800000 */
[----:B------:R-:W-:Y:S01]  /*13ab0*/  SHF.R.S32.HI R3, RZ, 0x1f, R6 ;  /* 0x0000001fff037819 */ /* 0x000fe20000011406 */
[----:B------:R-:W-:Y:S01]  /*13ac0*/  IMAD.MOV.U32 R23, RZ, RZ, R21 ;  /* 0x000000ffff177224 */ /* 0x000fe200078e0015 */
[----:B------:R-:W-:Y:S01]  /*13ad0*/  LOP3.LUT R9, R9, 0xffffff8, RZ, 0xc0, !PT ;  /* 0x0ffffff809097812 */ /* 0x000fe200078ec0ff */
[----:B------:R-:W-:Y:S01]  /*13ae0*/  IMAD.IADD R11, R11, 0x1, -R10 ;  /* 0x000000010b0b7824 */ /* 0x000fe200078e0a0a */
[----:B------:R-:W-:-:S02]  /*13af0*/  LEA.HI R3, R3, R6, RZ, 0x2 ;  /* 0x0000000603037211 */ /* 0x000fc400078f10ff */
[----:B------:R-:W-:Y:S02]  /*13b00*/  IADD3 R2, -R9, R2, RZ ;  /* 0x0000000209027210 */ /* 0x000fe40007ffe1ff */
[-C--:B------:R-:W-:Y:S02]  /*13b10*/  LEA.HI R16, R5, R0.reuse, RZ, 0x3 ;  /* 0x0000000005107211 */ /* 0x080fe400078f18ff */
[----:B------:R-:W-:Y:S02]  /*13b20*/  SHF.R.S32.HI R3, RZ, 0x2, R3 ;  /* 0x00000002ff037819 */ /* 0x000fe40000011403 */
[----:B------:R-:W-:Y:S02]  /*13b30*/  ISETP.NE.AND P1, PT, R13, 0x1, PT ;  /* 0x000000010d00780c */ /* 0x000fe40003f25270 */
[----:B------:R-:W-:Y:S01]  /*13b40*/  LOP3.LUT R9, R16, 0xfffffff8, RZ, 0xc0, !PT ;  /* 0xfffffff810097812 */ /* 0x000fe200078ec0ff */
[----:B------:R-:W-:Y:S01]  /*13b50*/  IMAD R2, R2, 0x10, R3 ;  /* 0x0000001002027824 */ /* 0x000fe200078e0203 */
[-C--:B------:R-:W-:Y:S01]  /*13b60*/  LEA.HI R5, R5, R0.reuse, RZ, 0x6 ;  /* 0x0000000005057211 */ /* 0x080fe200078f30ff */
[----:B------:R-:W-:Y:S01]  /*13b70*/  IMAD R3, R21, c[0x0][0x3a0], RZ ;  /* 0x0000e80015037a24 */ /* 0x000fe200078e02ff */
[----:B------:R-:W-:Y:S01]  /*13b80*/  IADD3 R9, -R9, R0, RZ ;  /* 0x0000000009097210 */ /* 0x000fe20007ffe1ff */
[----:B------:R-:W-:Y:S01]  /*13b90*/  IMAD R0, R11, 0x8, R2 ;  /* 0x000000080b007824 */ /* 0x000fe200078e0202 */
[----:B--2---:R-:W-:Y:S01]  /*13ba0*/  SHF.R.S32.HI R15, RZ, 0x1f, R12 ;  /* 0x0000001fff0f7819 */ /* 0x004fe2000001140c */
[----:B------:R-:W-:Y:S01]  /*13bb0*/  IMAD R3, R20, c[0x0][0x3a4], R3 ;  /* 0x0000e90014037a24 */ /* 0x000fe200078e0203 */
[----:B------:R-:W-:Y:S01]  /*13bc0*/  MOV R22, R20 ;  /* 0x0000001400167202 */ /* 0x000fe20000000f00 */
[----:B-1----:R-:W-:Y:S01]  /*13bd0*/  IMAD R0, R75, 0x80, R0 ;  /* 0x000000804b007824 */ /* 0x002fe200078e0200 */
[----:B------:R-:W-:Y:S01]  /*13be0*/  SHF.R.S32.HI R16, RZ, 0x3, R16 ;  /* 0x00000003ff107819 */ /* 0x000fe20000011410 */
[----:B------:R-:W-:Y:S01]  /*13bf0*/  IMAD.IADD R19, R19, 0x1, R3 ;  /* 0x0000000113137824 */ /* 0x000fe200078e0203 */
[----:B------:R-:W-:Y:S01]  /*13c00*/  LOP3.LUT P2, RZ, R6, 0x3, RZ, 0xc0, !PT ;  /* 0x0000000306ff7812 */ /* 0x000fe2000784c0ff */
[----:B------:R-:W-:Y:S01]  /*13c10*/  @P1 IMAD.HI.U32 R3, R0, c[0x0][0x4ec], RZ ;  /* 0x00013b0000031a27 */ /* 0x000fe200078e00ff */
[----:B------:R-:W-:-:S02]  /*13c20*/  MOV R20, R0 ;  /* 0x0000000000147202 */ /* 0x000fc40000000f00 */
[----:B------:R-:W-:Y:S01]  /*13c30*/  LEA R10, R9, R16, 0x5 ;  /* 0x00000010090a7211 */ /* 0x000fe200078e28ff */
[----:B------:R-:W-:Y:S01]  /*13c40*/  IMAD R11, R15, c[0x0][0x490], RZ ;  /* 0x000124000f0b7a24 */ /* 0x000fe200078e02ff */
[----:B------:R-:W-:Y:S01]  /*13c50*/  @P1 SHF.R.U32.HI R20, RZ, c[0x0][0x4f0], R3 ;  /* 0x00013c00ff141a19 */ /* 0x000fe20000011603 */
[----:B------:R-:W-:Y:S01]  /*13c60*/  IMAD.WIDE.U32 R22, R12, c[0x0][0x490], R22 ;  /* 0x000124000c167a25 */ /* 0x000fe200078e0016 */
[----:B------:R-:W-:Y:S02]  /*13c70*/  SHF.R.S32.HI R3, RZ, 0x1f, R232 ;  /* 0x0000001fff037819 */ /* 0x000fe400000114e8 */
[----:B------:R-:W-:Y:S01]  /*13c80*/  SEL R232, R232, RZ, !P0 ;  /* 0x000000ffe8e87207 */ /* 0x000fe20004000000 */
[----:B------:R-:W-:Y:S01]  /*13c90*/  IMAD R11, R12, c[0x0][0x494], R11 ;  /* 0x000125000c0b7a24 */ /* 0x000fe200078e020b */
[----:B------:R-:W-:Y:S01]  /*13ca0*/  SEL R3, R3, RZ, !P0 ;  /* 0x000000ff03037207 */ /* 0x000fe20004000000 */
[----:B------:R-:W-:Y:S02]  /*13cb0*/  IMAD R15, R15, c[0x0][0x3e8], RZ ;  /* 0x0000fa000f0f7a24 */ /* 0x000fe400078e02ff */
[----:B------:R-:W-:-:S02]  /*13cc0*/  IMAD.IADD R23, R23, 0x1, R11 ;  /* 0x0000000117177824 */ /* 0x000fc400078e020b */
[----:B------:R-:W-:Y:S02]  /*13cd0*/  IMAD.MOV R11, RZ, RZ, -R20 ;  /* 0x000000ffff0b7224 */ /* 0x000fe400078e0a14 */
[C---:B------:R-:W-:Y:S02]  /*13ce0*/  IMAD R15, R12.reuse, c[0x0][0x3ec], R15 ;  /* 0x0000fb000c0f7a24 */ /* 0x040fe400078e020f */
[----:B------:R-:W-:-:S04]  /*13cf0*/  IMAD.WIDE.U32 R12, R12, c[0x0][0x3e8], R18 ;  /* 0x0000fa000c0c7a25 */ /* 0x000fc800078e0012 */
[----:B------:R-:W-:Y:S01]  /*13d00*/  IMAD R11, R11, c[0x0][0x4e8], R0 ;  /* 0x00013a000b0b7a24 */ /* 0x000fe200078e0200 */
[----:B------:R-:W-:Y:S01]  /*13d10*/  IADD3 R13, R13, R15, RZ ;  /* 0x0000000f0d0d7210 */ /* 0x000fe20007ffe0ff */
[----:B------:R-:W-:Y:S01]  /*13d20*/  IMAD R17, R3, c[0x0][0x498], RZ ;  /* 0x0001260003117a24 */ /* 0x000fe200078e02ff */
[----:B------:R-:W-:Y:S01]  /*13d30*/  SHF.R.S32.HI R15, RZ, 0x1f, R20 ;  /* 0x0000001fff0f7819 */ /* 0x000fe20000011414 */
[----:B------:R-:W-:-:S04]  /*13d40*/  IMAD.WIDE.U32 R22, R232, c[0x0][0x498], R22 ;  /* 0x00012600e8167a25 */ /* 0x000fc800078e0016 */
[----:B------:R-:W-:Y:S01]  /*13d50*/  IMAD R14, R232, c[0x0][0x49c], R17 ;  /* 0x00012700e80e7a24 */ /* 0x000fe200078e0211 */
[----:B------:R-:W-:Y:S01]  /*13d60*/  IADD3 R20, P0, R20, R22, RZ ;  /* 0x0000001614147210 */ /* 0x000fe20007f1e0ff */
[----:B------:R-:W-:Y:S01]  /*13d70*/  IMAD.SHL.U32 R0, R16, 0x40, RZ ;  /* 0x0000004010007824 */ /* 0x000fe200078e00ff */
[----:B------:R-:W-:Y:S01]  /*13d80*/  SHF.R.S32.HI R17, RZ, 0x1f, R11 ;  /* 0x0000001fff117819 */ /* 0x000fe2000001140b */
[----:B------:R-:W-:Y:S01]  /*13d90*/  IMAD R10, R75, 0x80, R10 ;  /* 0x000000804b0a7824 */ /* 0x000fe200078e020a */
[----:B------:R-:W-:Y:S01]  /*13da0*/  IADD3.X R21, R15, R23, R14, P0, !PT ;  /* 0x000000170f157210 */ /* 0x000fe200007fe40e */
[----:B------:R-:W-:Y:S01]  /*13db0*/  IMAD.WIDE.U32 R12, R232, c[0x0][0x3f0], R12 ;  /* 0x0000fc00e80c7a25 */ /* 0x000fe200078e000c */
[----:B------:R-:W-:-:S03]  /*13dc0*/  LOP3.LUT R15, R0, 0x1c0, RZ, 0xc0, !PT ;  /* 0x000001c0000f7812 */ /* 0x000fc600078ec0ff */
[----:B------:R-:W-:Y:S02]  /*13dd0*/  IMAD R14, R17, c[0x0][0x488], RZ ;  /* 0x00012200110e7a24 */ /* 0x000fe400078e02ff */
[----:B------:R-:W-:-:S04]  /*13de0*/  @P1 IMAD.HI.U32 R18, R10, c[0x0][0x4ec], RZ ;  /* 0x00013b000a121a27 */ /* 0x000fc800078e00ff */
[----:B------:R-:W-:Y:S02]  /*13df0*/  IMAD.SHL.U32 R0, R9, 0x8, RZ ;  /* 0x0000000809007824 */ /* 0x000fe400078e00ff */
[----:B------:R-:W-:-:S04]  /*13e00*/  IMAD.WIDE.U32 R20, R11, c[0x0][0x488], R20 ;  /* 0x000122000b147a25 */ /* 0x000fc800078e0014 */
[----:B------:R-:W-:Y:S01]  /*13e10*/  IMAD R14, R11, c[0x0][0x48c], R14 ;  /* 0x000123000b0e7a24 */ /* 0x000fe200078e020e */
[----:B------:R-:W-:Y:S01]  /*13e20*/  LEA R11, P0, R20, c[0x0][0x450], 0x2 ;  /* 0x00011400140b7a11 */ /* 0x000fe200078010ff */
[----:B------:R-:W-:Y:S01]  /*13e30*/  IMAD.MOV.U32 R6, RZ, RZ, R10 ;  /* 0x000000ffff067224 */ /* 0x000fe200078e000a */
[----:B------:R-:W-:Y:S01]  /*13e40*/  @P1 SHF.R.U32.HI R6, RZ, c[0x0][0x4f0], R18 ;  /* 0x00013c00ff061a19 */ /* 0x000fe20000011612 */
[----:B------:R-:W-:Y:S01]  /*13e50*/  IMAD R9, R3, c[0x0][0x3f0], RZ ;  /* 0x0000fc0003097a24 */ /* 0x000fe200078e02ff */
[----:B------:R-:W-:Y:S01]  /*13e60*/  SHF.R.U32.HI R3, RZ, 0x3, R15 ;  /* 0x00000003ff037819 */ /* 0x000fe2000001160f */
[----:B------:R-:W-:Y:S01]  /*13e70*/  SHFL.IDX PT, R32, R11, 0x1, 0x1c1f ;  /* 0x003c1f000b207f89 */ /* 0x000fe200000e0000 */
[----:B------:R-:W-:Y:S01]  /*13e80*/  LOP3.LUT R18, R15, 0x38, R0, 0xf8, !PT ;  /* 0x000000380f127812 */ /* 0x000fe200078ef800 */
[----:B------:R-:W-:Y:S01]  /*13e90*/  IMAD R9, R232, c[0x0][0x3f4], R9 ;  /* 0x0000fd00e8097a24 */ /* 0x000fe200078e0209 */
[----:B------:R-:W-:Y:S01]  /*13ea0*/  IADD3 R15, R21, R14, RZ ;  /* 0x0000000e150f7210 */ /* 0x000fe20007ffe0ff */
[----:B------:R-:W-:Y:S01]  /*13eb0*/  IMAD.MOV R17, RZ, RZ, -R6 ;  /* 0x000000ffff117224 */ /* 0x000fe200078e0a06 */
[----:B------:R-:W-:Y:S01]  /*13ec0*/  SHFL.IDX PT, R14, R11, RZ, 0x1c1f ;  /* 0x001c1fff0b0e7589 */ /* 0x000fe200000e0000 */
[----:B------:R-:W-:Y:S01]  /*13ed0*/  IMAD.IADD R13, R13, 0x1, R9 ;  /* 0x000000010d0d7824 */ /* 0x000fe200078e0209 */
[----:B------:R-:W-:Y:S01]  /*13ee0*/  LEA.HI.X R20, R20, c[0x0][0x454], R15, 0x2, P0 ;  /* 0x0001150014147a11 */ /* 0x000fe200000f140f */
[----:B------:R-:W-:Y:S01]  /*13ef0*/  IMAD R17, R17, c[0x0][0x4e8], R10 ;  /* 0x00013a0011117a24 */ /* 0x000fe200078e020a */
[----:B------:R-:W-:Y:S01]  /*13f00*/  LOP3.LUT R3, R18, R3, RZ, 0x3c, !PT ;  /* 0x0000000312037212 */ /* 0x000fe200078e3cff */
[----:B------:R-:W-:Y:S01]  /*13f10*/  IMAD.WIDE.U32 R12, R6, c[0x0][0x3e0], R12 ;  /* 0x0000f800060c7a25 */ /* 0x000fe200078e000c */
[----:B------:R-:W-:Y:S01]  /*13f20*/  LEA R9, R75, R2, 0x7 ;  /* 0x000000024b097211 */ /* 0x000fe200078e38ff */
[----:B------:R-:W1:Y:S01]  /*13f30*/  SHFL.IDX PT, R15, R20, RZ, 0x1c1f ;  /* 0x001c1fff140f7589 */ /* 0x000e6200000e0000 */
[----:B------:R-:W-:Y:S01]  /*13f40*/  SHF.R.S32.HI R18, RZ, 0x1f, R6 ;  /* 0x0000001fff127819 */ /* 0x000fe20000011406 */
[----:B-----5:R-:W-:Y:S01]  /*13f50*/  IMAD R2, R8, c[0x0][0x4e8], RZ ;  /* 0x00013a0008027a24 */ /* 0x020fe200078e02ff */
[----:B------:R-:W-:Y:S01]  /*13f60*/  IADD3 R21, R9, 0x8, RZ ;  /* 0x0000000809157810 */ /* 0x000fe20007ffe0ff */
[----:B------:R-:W2:Y:S01]  /*13f70*/  SHFL.IDX PT, R33, R20, 0x1, 0x1c1f ;  /* 0x003c1f0014217f89 */ /* 0x000ea200000e0000 */
[----:B------:R-:W-:Y:S01]  /*13f80*/  IMAD.SHL.U32 R8, R5, 0x8, RZ ;  /* 0x0000000805087824 */ /* 0x000fe200078e00ff */
[----:B------:R-:W-:Y:S01]  /*13f90*/  LEA R75, R75, R16, 0x7 ;  /* 0x000000104b4b7211 */ /* 0x000fe200078e38ff */
[----:B------:R-:W-:Y:S01]  /*13fa0*/  IMAD R19, R18, c[0x0][0x3e0], RZ ;  /* 0x0000f80012137a24 */ /* 0x000fe200078e02ff */
[----:B------:R-:W-:-:S02]  /*13fb0*/  ISETP.GE.OR P0, PT, R9, R2, P2 ;  /* 0x000000020900720c */ /* 0x000fc40001706670 */
[----:B------:R-:W-:Y:S01]  /*13fc0*/  ISETP.GE.OR P2, PT, R21, R2, P2 ;  /* 0x000000021500720c */ /* 0x000fe20001746670 */
[----:B------:R-:W-:Y:S01]  /*13fd0*/  IMAD R19, R6, c[0x0][0x3e4], R19 ;  /* 0x0000f90006137a24 */ /* 0x000fe200078e0213 */
[----:B------:R-:W-:Y:S02]  /*13fe0*/  SHF.R.S32.HI R6, RZ, 0x1f, R17 ;  /* 0x0000001fff067819 */ /* 0x000fe40000011411 */
[----:B------:R-:W-:Y:S01]  /*13ff0*/  LOP3.LUT R8, R3, 0x7ffffe00, R8, 0xf8, !PT ;  /* 0x7ffffe0003087812 */ /* 0x000fe200078ef808 */
[----:B------:R-:W-:Y:S02]  /*14000*/  IMAD.IADD R13, R13, 0x1, R19 ;  /* 0x000000010d0d7824 */ /* 0x000fe400078e0213 */
[----:B------:R-:W-:Y:S01]  /*14010*/  IMAD R6, R6, c[0x0][0x3d8], RZ ;  /* 0x0000f60006067a24 */ /* 0x000fe200078e02ff */
[----:B------:R-:W-:Y:S01]  /*14020*/  SHF.L.U32 R76, R8, 0x1, RZ ;  /* 0x00000001084c7819 */ /* 0x000fe200000006ff */
[----:B------:R-:W-:-:S04]  /*14030*/  IMAD.WIDE.U32 R18, R17, c[0x0][0x3d8], R12 ;  /* 0x0000f60011127a25 */ /* 0x000fc800078e000c */
[----:B------:R-:W-:Y:S01]  /*14040*/  IMAD R3, R17, c[0x0][0x3dc], R6 ;  /* 0x0000f70011037a24 */ /* 0x000fe200078e0206 */
[----:B-1----:R1:W-:Y:S01]  /*14050*/  @!P0 ST.E [R14.64], R4 ;  /* 0x000000040e008985 */ /* 0x0023e2000c101912 */
[C---:B------:R-:W-:Y:S02]  /*14060*/  LEA R74, P0, R18.reuse, c[0x0][0x380], 0x1 ;  /* 0x0000e000124a7a11 */ /* 0x040fe400078008ff */
[----:B------:R-:W-:Y:S01]  /*14070*/  IMAD.IADD R3, R19, 0x1, R3 ;  /* 0x0000000113037824 */ /* 0x000fe200078e0203 */
[----:B--2---:R1:W-:Y:S04]  /*14080*/  @!P2 ST.E [R32.64], R7 ;  /* 0x000000072000a985 */ /* 0x0043e8000c101912 */
[----:B------:R1:W2:Y:S01]  /*14090*/  LDS.128 R60, [R76+0x1080] ;  /* 0x001080004c3c7984 */ /* 0x0002a20000000c00 */
[----:B------:R-:W-:-:S02]  /*140a0*/  LEA.HI.X R73, R18, c[0x0][0x384], R3, 0x1, P0 ;  /* 0x0000e10012497a11 */ /* 0x000fc400000f0c03 */
        /* <DEDUP_REMOVED lines=43> */
.L_x_2518:
[----:B--234-:R-:W-:Y:S05]  /*14360*/  BSYNC B0 ;  /* 0x0000000000007941 */ /* 0x01cfea0003800000 */
.L_x_2517:
        /* <DEDUP_REMOVED lines=30> */
.L_x_2520:
[----:B------:R-:W-:Y:S05]  /*14550*/  BSYNC B0 ;  /* 0x0000000000007941 */ /* 0x000fea0003800000 */
.L_x_2519:
        /* <DEDUP_REMOVED lines=30> */
.L_x_2522:
[----:B------:R-:W-:Y:S05]  /*14740*/  BSYNC B0 ;  /* 0x0000000000007941 */ /* 0x000fea0003800000 */
.L_x_2521:
        /* <DEDUP_REMOVED lines=31> */
.L_x_2515:
        /* <DEDUP_REMOVED lines=18> */
.L_x_2523:
        /* <DEDUP_REMOVED lines=15> */
[----:B------:R-:W-:Y:S01]  /*14b50*/  MOV R12, R10 ;  /* 0x0000000a000c7202 */ /* 0x000fe20000000f00 */
[----:B------:R-:W-:Y:S01]  /*14b60*/  IMAD.MOV.U32 R5, RZ, RZ, R7 ;  /* 0x000000ffff057224 */ /* 0x000fe200078e0007 */
[----:B------:R-:W-:-:S13]  /*14b70*/  ISETP.NE.AND P0, PT, R0, 0x1, PT ;  /* 0x000000010000780c */ /* 0x000fda0003f05270 */
[----:B------:R-:W-:-:S05]  /*14b80*/  @P0 IMAD.HI.U32 R2, R7, c[0x0][0x4ec], RZ ;  /* 0x00013b0007020a27 */ /* 0x000fca00078e00ff */
[----:B------:R-:W-:Y:S01]  /*14b90*/  @P0 SHF.R.U32.HI R5, RZ, c[0x0][0x4f0], R2 ;  /* 0x00013c00ff050a19 */ /* 0x000fe20000011602 */
[----:B-1----:R-:W-:Y:S01]  /*14ba0*/  IMAD.WIDE.U32 R12, R3, c[0x0][0x490], R12 ;  /* 0x00012400030c7a25 */ /* 0x002fe200078e000c */
[----:B------:R-:W-:Y:S02]  /*14bb0*/  SHF.R.S32.HI R0, RZ, 0x1f, R3 ;  /* 0x0000001fff007819 */ /* 0x000fe40000011403 */
[----:B------:R-:W-:-:S03]  /*14bc0*/  IADD3 R2, -R5, RZ, RZ ;  /* 0x000000ff05027210 */ /* 0x000fc60007ffe1ff */
[----:B------:R-:W-:Y:S02]  /*14bd0*/  IMAD R0, R0, c[0x0][0x490], RZ ;  /* 0x0001240000007a24 */ /* 0x000fe400078e02ff */
[----:B------:R-:W-:Y:S02]  /*14be0*/  IMAD R2, R2, c[0x0][0x4e8], R7 ;  /* 0x00013a0002027a24 */ /* 0x000fe400078e0207 */
[----:B------:R-:W-:Y:S02]  /*14bf0*/  IMAD R0, R3, c[0x0][0x494], R0 ;  /* 0x0001250003007a24 */ /* 0x000fe400078e0200 */
[----:B------:R-:W-:Y:S01]  /*14c00*/  IMAD R3, R6, c[0x0][0x498], RZ ;  /* 0x0001260006037a24 */ /* 0x000fe200078e02ff */
[----:B------:R-:W-:Y:S01]  /*14c10*/  SHF.R.S32.HI R7, RZ, 0x1f, R2 ;  /* 0x0000001fff077819 */ /* 0x000fe20000011402 */
[----:B------:R-:W-:Y:S01]  /*14c20*/  IMAD.IADD R13, R0, 0x1, R13 ;  /* 0x00000001000d7824 */ /* 0x000fe200078e020d */
[----:B------:R-:W-:Y:S01]  /*14c30*/  SHF.R.S32.HI R0, RZ, 0x1f, R5 ;  /* 0x0000001fff007819 */ /* 0x000fe20000011405 */
[----:B------:R-:W-:-:S02]  /*14c40*/  IMAD R3, R232, c[0x0][0x49c], R3 ;  /* 0x00012700e8037a24 */ /* 0x000fc400078e0203 */
[----:B------:R-:W-:-:S04]  /*14c50*/  IMAD.WIDE.U32 R12, R232, c[0x0][0x498], R12 ;  /* 0x00012600e80c7a25 */ /* 0x000fc800078e000c */
[----:B------:R-:W-:Y:S01]  /*14c60*/  IMAD R7, R7, c[0x0][0x488], RZ ;  /* 0x0001220007077a24 */ /* 0x000fe200078e02ff */
[----:B------:R-:W-:-:S03]  /*14c70*/  IADD3 R12, P0, R5, R12, RZ ;  /* 0x0000000c050c7210 */ /* 0x000fc60007f1e0ff */
[----:B------:R-:W-:Y:S01]  /*14c80*/  IMAD R7, R2, c[0x0][0x48c], R7 ;  /* 0x0001230002077a24 */ /* 0x000fe200078e0207 */
[----:B------:R-:W-:Y:S02]  /*14c90*/  IADD3.X R13, R0, R13, R3, P0, !PT ;  /* 0x0000000d000d7210 */ /* 0x000fe400007fe403 */
[----:B------:R-:W-:-:S03]  /*14ca0*/  MOV R0, 0xff800000 ;  /* 0xff80000000007802 */ /* 0x000fc60000000f00 */
[----:B------:R-:W-:-:S05]  /*14cb0*/  IMAD.WIDE.U32 R12, R2, c[0x0][0x488], R12 ;  /* 0x00012200020c7a25 */ /* 0x000fca00078e000c */
[----:B------:R-:W-:Y:S02]  /*14cc0*/  IADD3 R7, R13, R7, RZ ;  /* 0x000000070d077210 */ /* 0x000fe40007ffe0ff */
[----:B------:R-:W-:-:S04]  /*14cd0*/  LEA R2, P0, R12, c[0x0][0x450], 0x2 ;  /* 0x000114000c027a11 */ /* 0x000fc800078010ff */
[----:B------:R-:W-:-:S05]  /*14ce0*/  LEA.HI.X R3, R12, c[0x0][0x454], R7, 0x2, P0 ;  /* 0x000115000c037a11 */ /* 0x000fca00000f1407 */
[----:B------:R1:W-:Y:S04]  /*14cf0*/  STG.E [R2.64], R0 ;  /* 0x0000000002007986 */ /* 0x0003e8000c101912 */
.L_x_2525:
[----:B------:R-:W-:Y:S05]  /*14d00*/  BSYNC B0 ;  /* 0x0000000000007941 */ /* 0x000fea0003800000 */
.L_x_2524:
[----:B-1----:R-:W1:Y:S01]  /*14d10*/  S2R R3, SR_CTAID.Y ;  /* 0x0000000000037919 */ /* 0x002e620000002600 */
[----:B------:R-:W-:Y:S01]  /*14d20*/  SHF.R.S32.HI R0, RZ, 0x1f, R9 ;  /* 0x0000001fff007819 */ /* 0x000fe20000011409 */
[----:B------:R-:W-:Y:S01]  /*14d30*/  IMAD R13, R11, c[0x0][0x3a0], RZ ;  /* 0x0000e8000b0d7a24 */ /* 0x000fe200078e02ff */
[----:B------:R-:W-:Y:S01]  /*14d40*/  MOV R7, c[0x0][0x4e8] ;  /* 0x00013a0000077a02 */ /* 0x000fe20000000f00 */
[----:B------:R-:W2:Y:S01]  /*14d50*/  S2R R5, SR_CTAID.X ;  /* 0x0000000000057919 */ /* 0x000ea20000002500 */
[-C--:B------:R-:W-:Y:S01]  /*14d60*/  LEA.HI R0, R0, R9.reuse, RZ, 0x3 ;  /* 0x0000000900007211 */ /* 0x080fe200078f18ff */
[C---:B------:R-:W-:Y:S01]  /*14d70*/  IMAD R13, R10.reuse, c[0x0][0x3a4], R13 ;  /* 0x0000e9000a0d7a24 */ /* 0x040fe200078e020d */
[----:B------:R-:W-:Y:S01]  /*14d80*/  ISETP.NE.AND P0, PT, R7, 0x1, PT ;  /* 0x000000010700780c */ /* 0x000fe20003f05270 */
[----:B------:R-:W-:Y:S01]  /*14d90*/  IMAD.WIDE.U32 R10, R10, c[0x0][0x3a0], RZ ;  /* 0x0000e8000a0a7a25 */ /* 0x000fe200078e00ff */
[----:B------:R-:W-:Y:S01]  /*14da0*/  LOP3.LUT R8, R0, 0xfffffff8, RZ, 0xc0, !PT ;  /* 0xfffffff800087812 */ /* 0x000fe200078ec0ff */
[----:B------:R-:W-:Y:S01]  /*14db0*/  BSSY B0, `(.L_x_2526) ;  /* 0x000003f000007945 */ /* 0x000fe20003800000 */
[----:B------:R-:W-:Y:S01]  /*14dc0*/  SHF.R.S32.HI R0, RZ, 0x3, R0 ;  /* 0x00000003ff007819 */ /* 0x000fe20000011400 */
[----:B------:R-:W-:Y:S01]  /*14dd0*/  IMAD.IADD R11, R11, 0x1, R13 ;  /* 0x000000010b0b7824 */ /* 0x000fe200078e020d */
[----:B------:R-:W-:Y:S01]  /*14de0*/  IADD3 R9, -R8, R9, RZ ;  /* 0x0000000908097210 */ /* 0x000fe20007ffe1ff */
[----:B-----5:R-:W-:-:S04]  /*14df0*/  IMAD R4, R4, c[0x0][0x4e8], RZ ;  /* 0x00013a0004047a24 */ /* 0x020fc800078e02ff */
[C---:B------:R-:W-:Y:S01]  /*14e00*/  IMAD R8, R9.reuse, 0x20, R0 ;  /* 0x0000002009087824 */ /* 0x040fe200078e0200 */
[----:B------:R-:W-:Y:S02]  /*14e10*/  SHF.L.U32 R9, R9, 0x3, RZ ;  /* 0x0000000309097819 */ /* 0x000fe400000006ff */
[----:B-1----:R-:W-:Y:S01]  /*14e20*/  SHF.R.S32.HI R2, RZ, 0x1f, R3 ;  /* 0x0000001fff027819 */ /* 0x002fe20000011403 */
[----:B------:R-:W-:Y:S01]  /*14e30*/  IMAD.WIDE.U32 R10, R3, c[0x0][0x3e8], R10 ;  /* 0x0000fa00030a7a25 */ /* 0x000fe200078e000a */
[----:B--2---:R-:W-:-:S03]  /*14e40*/  LEA R8, R5, R8, 0x7 ;  /* 0x0000000805087211 */ /* 0x004fc600078e38ff */
[----:B------:R-:W-:Y:S01]  /*14e50*/  IMAD R2, R2, c[0x0][0x3e8], RZ ;  /* 0x0000fa0002027a24 */ /* 0x000fe200078e02ff */
[----:B------:R-:W-:-:S03]  /*14e60*/  LEA R5, R5, R0, 0x7 ;  /* 0x0000000005057211 */ /* 0x000fc600078e38ff */
[----:B------:R-:W-:Y:S02]  /*14e70*/  IMAD R2, R3, c[0x0][0x3ec], R2 ;  /* 0x0000fb0003027a24 */ /* 0x000fe400078e0202 */
[----:B------:R-:W-:Y:S01]  /*14e80*/  IMAD R3, R6, c[0x0][0x3f0], RZ ;  /* 0x0000fc0006037a24 */ /* 0x000fe200078e02ff */
[----:B------:R-:W-:Y:S01]  /*14e90*/  MOV R6, R8 ;  /* 0x0000000800067202 */ /* 0x000fe20000000f00 */
[----:B------:R-:W-:Y:S02]  /*14ea0*/  IMAD.IADD R11, R2, 0x1, R11 ;  /* 0x00000001020b7824 */ /* 0x000fe400078e020b */
[----:B------:R-:W-:-:S04]  /*14eb0*/  @P0 IMAD.HI.U32 R2, R8, c[0x0][0x4ec], RZ ;  /* 0x00013b0008020a27 */ /* 0x000fc800078e00ff */
[C---:B------:R-:W-:Y:S01]  /*14ec0*/  IMAD R3, R232.reuse, c[0x0][0x3f4], R3 ;  /* 0x0000fd00e8037a24 */ /* 0x040fe200078e0203 */
[----:B------:R-:W-:Y:S01]  /*14ed0*/  @P0 SHF.R.U32.HI R6, RZ, c[0x0][0x4f0], R2 ;  /* 0x00013c00ff060a19 */ /* 0x000fe20000011602 */
[----:B------:R-:W-:-:S03]  /*14ee0*/  IMAD.WIDE.U32 R10, R232, c[0x0][0x3f0], R10 ;  /* 0x0000fc00e80a7a25 */ /* 0x000fc600078e000a */
[--C-:B------:R-:W-:Y:S01]  /*14ef0*/  SHF.R.S32.HI R2, RZ, 0x1f, R6.reuse ;  /* 0x0000001fff027819 */ /* 0x100fe20000011406 */
[----:B------:R-:W-:Y:S01]  /*14f00*/  IMAD.MOV R7, RZ, RZ, -R6 ;  /* 0x000000ffff077224 */ /* 0x000fe200078e0a06 */
[----:B------:R-:W-:-:S03]  /*14f10*/  IADD3 R11, R11, R3, RZ ;  /* 0x000000030b0b7210 */ /* 0x000fc60007ffe0ff */
[----:B------:R-:W-:Y:S02]  /*14f20*/  IMAD R3, R2, c[0x0][0x3e0], RZ ;  /* 0x0000f80002037a24 */ /* 0x000fe400078e02ff */
[----:B------:R-:W-:Y:S01]  /*14f30*/  IMAD R7, R7, c[0x0][0x4e8], R8 ;  /* 0x00013a0007077a24 */ /* 0x000fe200078e0208 */
[----:B------:R-:W-:Y:S01]  /*14f40*/  IADD3 R8, R9, 0x40, RZ ;  /* 0x0000004009087810 */ /* 0x000fe20007ffe0ff */
[----:B------:R-:W-:-:S03]  /*14f50*/  IMAD.WIDE.U32 R10, R6, c[0x0][0x3e0], R10 ;  /* 0x0000f800060a7a25 */ /* 0x000fc600078e000a */
[----:B------:R-:W-:Y:S01]  /*14f60*/  SHF.R.S32.HI R2, RZ, 0x1f, R7 ;  /* 0x0000001fff027819 */ /* 0x000fe20000011407 */
[----:B------:R-:W-:Y:S01]  /*14f70*/  IMAD R3, R6, c[0x0][0x3e4], R3 ;  /* 0x0000f90006037a24 */ /* 0x000fe200078e0203 */
[----:B------:R-:W-:-:S03]  /*14f80*/  IADD3 R6, R9, 0xc0, RZ ;  /* 0x000000c009067810 */ /* 0x000fc60007ffe0ff */
[----:B------:R-:W-:Y:S01]  /*14f90*/  IMAD R2, R2, c[0x0][0x3d8], RZ ;  /* 0x0000f60002027a24 */ /* 0x000fe200078e02ff */
[----:B------:R-:W-:-:S03]  /*14fa0*/  IADD3 R11, R11, R3, RZ ;  /* 0x000000030b0b7210 */ /* 0x000fc60007ffe0ff */
[C---:B------:R-:W-:Y:S02]  /*14fb0*/  IMAD R2, R7.reuse, c[0x0][0x3dc], R2 ;  /* 0x0000f70007027a24 */ /* 0x040fe400078e0202 */
[----:B------:R-:W-:Y:S01]  /*14fc0*/  IMAD.WIDE.U32 R10, R7, c[0x0][0x3d8], R10 ;  /* 0x0000f600070a7a25 */ /* 0x000fe200078e000a */
[----:B------:R-:W-:-:S03]  /*14fd0*/  IADD3 R7, R9, 0x80, RZ ;  /* 0x0000008009077810 */ /* 0x000fc60007ffe0ff */
        /* <DEDUP_REMOVED lines=28> */
.L_x_2527:
[----:B------:R-:W-:Y:S05]  /*151a0*/  BSYNC B0 ;  /* 0x0000000000007941 */ /* 0x000fea0003800000 */
.L_x_2526:
        /* <DEDUP_REMOVED lines=27> */
.L_x_2529:
[----:B------:R-:W-:Y:S05]  /*15360*/  BSYNC B0 ;  /* 0x0000000000007941 */ /* 0x000fea0003800000 */
.L_x_2528:
        /* <DEDUP_REMOVED lines=27> */
.L_x_2531:
[----:B------:R-:W-:Y:S05]  /*15520*/  BSYNC B0 ;  /* 0x0000000000007941 */ /* 0x000fea0003800000 */
.L_x_2530:
        /* <DEDUP_REMOVED lines=28> */
.L_x_2532:
        /* <DEDUP_REMOVED lines=9> */
.L_x_3029:


//--------------------- .text._ZN7cutlass13device_kernelIN5flash19enable_sm80_to_sm89INS1_16FlashAttnFwdSm80INS1_25CollectiveMainloopFwdSm80ILi8ELi1ELb0EN4cute5tupleIJNS5_1CILi128EEENS7_ILi48EEENS7_ILi256EEEEEELi256ENS_6half_tEfNS_4arch4Sm80ELb0ELb1ELb0ELb1ELb0ELb1ELb1ELb0EEENS1_21CollectiveEpilogueFwdINS6_IJS8_SA_S9_EEENS6_IJNS7_ILi1EEESI_SI_EEESC_SE_Li256ELb1ELb1ELb0ELb0EEENS1_19SingleTileSchedulerILb1ELb0ELb1ELi128EEEEEEEEEvNT_6ParamsE --------------------------
	.section	.text._ZN7cutlass13device_kernelIN5flash19enable_sm80_to_sm89INS1_16FlashAttnFwdSm80INS1_25CollectiveMainloopFwdSm80ILi8ELi1ELb0EN4cute5tupleIJNS5_1CILi128EEENS7_ILi48EEENS7_ILi256EEEEEELi256ENS_6half_tEfNS_4arch4Sm80ELb0ELb1ELb0ELb1ELb0ELb1ELb1ELb0EEENS1_21CollectiveEpilogueFwdINS6_IJS8_SA_S9_EEENS6_IJNS7_ILi1EEESI_SI_EEESC_SE_Li256ELb1ELb1ELb0ELb0EEENS1_19SingleTileSchedulerILb1ELb0ELb1ELi128EEEEEEEEEvNT_6ParamsE,"ax",@progbits
	.sectioninfo	@"SHI_REGISTERS=250"
	.align	128
.text._ZN7cutlass13device_kernelIN5flash19enable_sm80_to_sm89INS1_16FlashAttnFwdSm80INS1_25CollectiveMainloopFwdSm80ILi8ELi1ELb0EN4cute5tupleIJNS5_1CILi128EEENS7_ILi48EEENS7_ILi256EEEEEELi256ENS_6half_tEfNS_4arch4Sm80ELb0ELb1ELb0ELb1ELb0ELb1ELb1ELb0EEENS1_21CollectiveEpilogueFwdINS6_IJS8_SA_S9_EEENS6_IJNS7_ILi1EEESI_SI_EEESC_SE_Li256ELb1ELb1ELb0ELb0EEENS1_19SingleTileSchedulerILb1ELb0ELb1ELi128EEEEEEEEEvNT_6ParamsE:
        .type           _ZN7cutlass13device_kernelIN5flash19enable_sm80_to_sm89INS1_16FlashAttnFwdSm80INS1_25CollectiveMainloopFwdSm80ILi8ELi1ELb0EN4cute5tupleIJNS5_1CILi128EEENS7_ILi48EEENS7_ILi256EEEEEELi256ENS_6half_tEfNS_4arch4Sm80ELb0ELb1ELb0ELb1ELb0ELb1ELb1ELb0EEENS1_21CollectiveEpilogueFwdINS6_IJS8_SA_S9_EEENS6_IJNS7_ILi1EEESI_SI_EEESC_SE_Li256ELb1ELb1ELb0ELb0EEENS1_19SingleTileSchedulerILb1ELb0ELb1ELi128EEEEEEEEEvNT_6ParamsE,@function
        .size           _ZN7cutlass13device_kernelIN5flash19enable_sm80_to_sm89INS1_16FlashAttnFwdSm80INS1_25CollectiveMainloopFwdSm80ILi8ELi1ELb0EN4cute5tupleIJNS5_1CILi128EEENS7_ILi48EEENS7_ILi256EEEEEELi256ENS_6half_tEfNS_4arch4Sm80ELb0ELb1ELb0ELb1ELb0ELb1ELb1ELb0EEENS1_21CollectiveEpilogueFwdINS6_IJS8_SA_S9_EEENS6_IJNS7_ILi1EEESI_SI_EEESC_SE_Li256ELb1ELb1ELb0ELb0EEENS1_19SingleTileSchedulerILb1ELb0ELb1ELi128EEEEEEEEEvNT_6ParamsE,(.L_x_3030 - _ZN7cutlass13device_kernelIN5flash19enable_sm80_to_sm89INS1_16FlashAttnFwdSm80INS1_25CollectiveMainloopFwdSm80ILi8ELi1ELb0EN4cute5tupleIJNS5_1CILi128EEENS7_ILi48EEENS7_ILi256EEEEEELi256ENS_6half_tEfNS_4arch4Sm80ELb0ELb1ELb0ELb1ELb0ELb1ELb1ELb0EEENS1_21CollectiveEpilogueFwdINS6_IJS8_SA_S9_EEENS6_IJNS7_ILi1EEESI_SI_EEESC_SE_Li256ELb1ELb1ELb0ELb0EEENS1_19SingleTileSchedulerILb1ELb0ELb1ELi128EEEEEEEEEvNT_6ParamsE)
        .other          _ZN7cutlass13device_kernelIN5flash19enable_sm80_to_sm89INS1_16FlashAttnFwdSm80INS1_25CollectiveMainloopFwdSm80ILi8ELi1ELb0EN4cute5tupleIJNS5_1CILi128EEENS7_ILi48EEENS7_ILi256EEEEEELi256ENS_6half_tEfNS_4arch4Sm80ELb0ELb1ELb0ELb1ELb0ELb1ELb1ELb0EEENS1_21CollectiveEpilogueFwdINS6_IJS8_SA_S9_EEENS6_IJNS7_ILi1EEESI_SI_EEESC_SE_Li256ELb1ELb1ELb0ELb0EEENS1_19SingleTileSchedulerILb1ELb0ELb1ELi128EEEEEEEEEvNT_6ParamsE,@"STO_CUDA_ENTRY STV_DEFAULT"
_ZN7cutlass13device_kernelIN5flash19enable_sm80_to_sm89INS1_16FlashAttnFwdSm80INS1_25CollectiveMainloopFwdSm80ILi8ELi1ELb0EN4cute5tupleIJNS5_1CILi128EEENS7_ILi48EEENS7_ILi256EEEEEELi256ENS_6half_tEfNS_4arch4Sm80ELb0ELb1ELb0ELb1ELb0ELb1ELb1ELb0EEENS1_21CollectiveEpilogueFwdINS6_IJS8_SA_S9_EEENS6_IJNS7_ILi1EEESI_SI_EEESC_SE_Li256ELb1ELb1ELb0ELb0EEENS1_19SingleTileSchedulerILb1ELb0ELb1ELi128EEEEEEEEEvNT_6ParamsE:
        /* <DEDUP_REMOVED lines=20> */
.L_x_2534:
        /* <DEDUP_REMOVED lines=13> */
.L_x_2536:
[----:B------:R-:W-:Y:S02]  /*0210*/  ULDC UR6, c[0x0][0x54c] ;  /* 0x0001530000067ab9 */ /* 0x000fe40000000800 */
.L_x_2535:
[----:B------:R-:W-:Y:S02]  /*0220*/  ULDC UR4, c[0x0][0x548] ;  /* 0x0001520000047ab9 */ /* 0x000fe40000000800 */
[----:B------:R-:W-:-:S02]  /*0230*/  USHF.L.U32 UR19, UR18, 0x7, URZ ;  /* 0x0000000712137899 */ /* 0x000fc4000800063f */
[----:B------:R-:W-:-:S04]  /*0240*/  UIMAD UR4, UR6, UR4, URZ ;  /* 0x00000004060472a4 */ /* 0x000fc8000f8e023f */
[----:B------:R-:W-:-:S04]  /*0250*/  UISETP.GE.AND UP0, UPT, UR19, UR4, UPT ;  /* 0x000000041300728c */ /* 0x000fc8000bf06270 */
[----:B------:R-:W-:Y:S01]  /*0260*/  USEL UR24, UR24, 0xffffffff, !UP0 ;  /* 0xffffffff18187887 */ /* 0x000fe2000c000000 */
[----:B------:R-:W-:Y:S05]  /*0270*/  BRA `(.L_x_2537) ;  /* 0x000001b000007947 */ /* 0x000fea0003800000 */
.L_x_2533:
        /* <DEDUP_REMOVED lines=8> */
.L_x_2538:
        /* <DEDUP_REMOVED lines=13> */
.L_x_2540:
[----:B------:R-:W-:Y:S02]  /*03d0*/  ULDC UR6, c[0x0][0x54c] ;  /* 0x0001530000067ab9 */ /* 0x000fe40000000800 */
.L_x_2539:
[----:B------:R-:W-:Y:S02]  /*03e0*/  ULDC UR4, c[0x0][0x548] ;  /* 0x0001520000047ab9 */ /* 0x000fe40000000800 */
[----:B------:R-:W-:-:S02]  /*03f0*/  USHF.L.U32 UR19, UR18, 0x7, URZ ;  /* 0x0000000712137899 */ /* 0x000fc4000800063f */
[----:B------:R-:W-:-:S04]  /*0400*/  UIMAD UR4, UR6, UR4, URZ ;  /* 0x00000004060472a4 */ /* 0x000fc8000f8e023f */
[----:B------:R-:W-:-:S04]  /*0410*/  UISETP.GE.AND UP0, UPT, UR19, UR4, UPT ;  /* 0x000000041300728c */ /* 0x000fc8000bf06270 */
[----:B------:R-:W-:-:S06]  /*0420*/  USEL UR24, UR24, 0xffffffff, !UP0 ;  /* 0xffffffff18187887 */ /* 0x000fcc000c000000 */
.L_x_2537:
        /* <DEDUP_REMOVED lines=65> */
.L_x_2541:
        /* <DEDUP_REMOVED lines=10> */
.L_x_2542:
[----:B------:R-:W-:Y:S05]  /*08e0*/  @!P2 BRA `(.L_x_2543) ;  /* 0x000000500000a947 */ /* 0x000fea0003800000 */
[----:B-1----:R-:W2:Y:S04]  /*08f0*/  LDG.E R0, [R8.64] ;  /* 0x0000001e08007981 */ /* 0x002ea8000c1e1900 */
[----:B----4-:R-:W4:Y:S01]  /*0900*/  LDG.E R2, [R8.64+0x4] ;  /* 0x0000041e08027981 */ /* 0x010f22000c1e1900 */
[----:B--2---:R-:W1:Y:S08]  /*0910*/  R2UR UR38, R0 ;  /* 0x00000000002673c2 */ /* 0x004e7000000e0000 */
[----:B----4-:R-:W1:Y:S02]  /*0920*/  R2UR UR6, R2 ;  /* 0x00000000020673c2 */ /* 0x010e6400000e0000 */
[----:B-1----:R-:W-:-:S06]  /*0930*/  UIADD3 UR38, -UR38, UR6, URZ ;  /* 0x0000000626267290 */ /* 0x002fcc000fffe13f */
.L_x_2543:
        /* <DEDUP_REMOVED lines=15> */
[----:B------:R-:W-:Y:S02]  /*0a30*/  ULDC.64 UR6, c[0x0][0x2c8] ;  /* 0x0000b20000067ab9 */ /* 0x000fe40000000a00 */
[----:B------:R-:W-:-:S05]  /*0a40*/  UP2UR UR26, UPR, URZ, 0x2 ;  /* 0x000000023f1a7883 */ /* 0x000fca0008000000 */
        /* <DEDUP_REMOVED lines=10> */
[----:B------:R-:W-:-:S02]  /*0af0*/  UIADD3 UR14, UR15, 0x1, -UR23 ;  /* 0x000000010f0e7890 */ /* 0x000fc4000fffe817 */
[----:B------:R-:W-:Y:S02]  /*0b00*/  UP2UR UR25, UPR, URZ, 0x1 ;  /* 0x000000013f197883 */ /* 0x000fe40008000000 */
        /* <DEDUP_REMOVED lines=14> */
.L_x_2545:
[----:B------:R-:W-:Y:S02]  /*0bf0*/  UISETP.NE.AND UP0, UPT, UR7, 0x1, UPT ;  /* 0x000000010700788c */ /* 0x000fe4000bf05270 */
[----:B------:R-:W-:Y:S02]  /*0c00*/  ULDC.64 UR8, c[0x0][0x330] ;  /* 0x0000cc0000087ab9 */ /* 0x000fe40000000a00 */
[----:B------:R-:W-:-:S07]  /*0c10*/  UIMAD.WIDE.U32 UR12, UR6, UR8, URZ ;  /* 0x00000008060c72a5 */ /* 0x000fce000f8e003f */
[----:B------:R-:W-:Y:S02]  /*0c20*/  @UP0 USHF.R.U32.HI UR6, URZ, UR9, UR13 ;  /* 0x000000093f060299 */ /* 0x000fe4000801160d */
.L_x_2546:
[----:B------:R-:W-:Y:S02]  /*0c30*/  ULDC UR8, c[0x0][0x32c] ;  /* 0x0000cb0000087ab9 */ /* 0x000fe40000000800 */
[----:B------:R-:W-:-:S04]  /*0c40*/  UIMAD UR8, UR6, UR7, UR8 ;  /* 0x00000007060872a4 */ /* 0x000fc8000f8e0208 */
[----:B------:R-:W-:-:S04]  /*0c50*/  UISETP.LT.AND UP0, UPT, UR11, UR8, UPT ;  /* 0x000000080b00728c */ /* 0x000fc8000bf01270 */
[----:B------:R-:W-:Y:S02]  /*0c60*/  USEL UR11, UR11, UR8, UP0 ;  /* 0x000000080b0b7287 */ /* 0x000fe40008000000 */
.L_x_2544:
[----:B-1----:R-:W-:Y:S02]  /*0c70*/  UISETP.NE.AND UP0, UPT, UR26, URZ, UPT ;  /* 0x0000003f1a00728c */ /* 0x002fe4000bf05270 */
[----:B------:R-:W-:Y:S02]  /*0c80*/  ULDC.64 UR8, c[0x0][0x2c8] ;  /* 0x0000b20000087ab9 */ /* 0x000fe40000000a00 */
[----:B------:R-:W-:Y:S02]  /*0c90*/  UIMAD.WIDE.U32 UR32, UR19, UR8, URZ ;  /* 0x00000008132072a5 */ /* 0x000fe4000f8e003f */
[----:B------:R-:W-:Y:S02]  /*0ca0*/  UMOV UR6, UR19 ;  /* 0x0000001300067c82 */ /* 0x000fe40008000000 */
[----:B------:R-:W-:Y:S02]  /*0cb0*/  UIADD3 UR28, UR15, 0x2f, URZ ;  /* 0x0000002f0f1c7890 */ /* 0x000fe4000fffe03f */
[----:B------:R-:W-:-:S02]  /*0cc0*/  UIADD3 UR13, UR15, -UR23, URZ ;  /* 0x800000170f0d7290 */ /* 0x000fc4000fffe03f */
[----:B------:R-:W-:Y:S02]  /*0cd0*/  @UP0 UMOV UR27, UR33 ;  /* 0x00000021001b0c82 */ /* 0x000fe40008000000 */
[----:B------:R-:W-:Y:S02]  /*0ce0*/  @UP0 USHF.R.U32.HI UR6, URZ, UR9, UR27 ;  /* 0x000000093f060299 */ /* 0x000fe4000801161b */
[----:B------:R-:W-:Y:S02]  /*0cf0*/  UISETP.GE.AND UP0, UPT, UR7, 0x1, UPT ;  /* 0x000000010700788c */ /* 0x000fe4000bf06270 */
[----:B------:R-:W-:Y:S02]  /*0d00*/  UIMAD.WIDE UR28, UR28, 0x2aaaaaab, URZ ;  /* 0x2aaaaaab1c1c78a5 */ /* 0x000fe4000f8e023f */
[----:B------:R-:W-:Y:S02]  /*0d10*/  UIADD3 UR9, UR13, UR6, URZ ;  /* 0x000000060d097290 */ /* 0x000fe4000fffe03f */
[----:B------:R-:W-:Y:S01]  /*0d20*/  PLOP3.LUT P0, PT, PT, PT, UP0, 0x40, 0x0 ;  /* 0x000000000000781c */ /* 0x000fe20003f0e808 */
[----:B------:R-:W-:-:S02]  /*0d30*/  ULDC UR8, c[0x0][0x324] ;  /* 0x0000c90000087ab9 */ /* 0x000fc40000000800 */
[----:B------:R-:W-:Y:S02]  /*0d40*/  UMOV UR27, UR29 ;  /* 0x0000001d001b7c82 */ /* 0x000fe40008000000 */
[----:B------:R-:W-:Y:S02]  /*0d50*/  USHF.R.U32.HI UR12, URZ, 0x1f, UR27 ;  /* 0x0000001f3f0c7899 */ /* 0x000fe4000801161b */
[----:B------:R-:W-:Y:S02]  /*0d60*/  UIADD3 UR8, UR9, -UR8, URZ ;  /* 0x8000000809087290 */ /* 0x000fe4000fffe03f */
[----:B------:R-:W-:-:S04]  /*0d70*/  ULEA.HI.SX32 UR12, UR27, UR12, 0x1d ;  /* 0x0000000c1b0c7291 */ /* 0x000fc8000f8fea3f */
        /* <DEDUP_REMOVED lines=12> */
.L_x_2548:
[----:B------:R-:W-:-:S03]  /*0e40*/  UISETP.NE.AND UP0, UPT, UR7, 0x1, UPT ;  /* 0x000000010700788c */ /* 0x000fc6000bf05270 */
[----:B------:R-:W-:Y:S02]  /*0e50*/  ULDC.64 UR6, c[0x0][0x330] ;  /* 0x0000cc0000067ab9 */ /* 0x000fe40000000a00 */
[----:B------:R-:W-:-:S07]  /*0e60*/  UIMAD.WIDE.U32 UR28, UR9, UR6, URZ ;  /* 0x00000006091c72a5 */ /* 0x000fce000f8e003f */
[----:B------:R-:W-:Y:S02]  /*0e70*/  @UP0 UMOV UR27, UR29 ;  /* 0x0000001d001b0c82 */ /* 0x000fe40008000000 */
[----:B------:R-:W-:Y:S02]  /*0e80*/  @UP0 USHF.R.U32.HI UR9, URZ, UR7, UR27 ;  /* 0x000000073f090299 */ /* 0x000fe4000801161b */
.L_x_2549:
[----:B------:R-:W-:Y:S02]  /*0e90*/  ULDC UR6, c[0x0][0x32c] ;  /* 0x0000cb0000067ab9 */ /* 0x000fe40000000800 */
[----:B------:R-:W-:-:S04]  /*0ea0*/  UIMAD UR6, UR9, UR6, URZ ;  /* 0x00000006090672a4 */ /* 0x000fc8000f8e023f */
[----:B------:R-:W-:-:S04]  /*0eb0*/  UISETP.LT.AND UP0, UPT, UR8, UR6, UPT ;  /* 0x000000060800728c */ /* 0x000fc8000bf01270 */
[----:B------:R-:W-:Y:S02]  /*0ec0*/  USEL UR8, UR8, UR6, !UP0 ;  /* 0x0000000608087287 */ /* 0x000fe4000c000000 */
.L_x_2547:
[----:B------:R-:W-:Y:S02]  /*0ed0*/  UIADD3 UR9, UR11, 0x2f, URZ ;  /* 0x0000002f0b097890 */ /* 0x000fe4000fffe03f */
[----:B------:R-:W-:Y:S02]  /*0ee0*/  UIMAD.WIDE UR6, UR8, 0x2aaaaaab, URZ ;  /* 0x2aaaaaab080678a5 */ /* 0x000fe4000f8e023f */
[----:B------:R-:W-:Y:S02]  /*0ef0*/  UIMAD.WIDE UR8, UR9, 0x2aaaaaab, URZ ;  /* 0x2aaaaaab090878a5 */ /* 0x000fe4000f8e023f */
[----:B------:R-:W-:Y:S02]  /*0f00*/  USHF.R.U32.HI UR6, URZ, 0x1f, UR7 ;  /* 0x0000001f3f067899 */ /* 0x000fe40008011607 */
[----:B------:R-:W-:Y:S02]  /*0f10*/  USHF.R.U32.HI UR8, URZ, 0x1f, UR9 ;  /* 0x0000001f3f087899 */ /* 0x000fe40008011609 */
[----:B------:R-:W-:-:S02]  /*0f20*/  ULEA.HI.SX32 UR6, UR7, UR6, 0x1d ;  /* 0x0000000607067291 */ /* 0x000fc4000f8fea3f */
[----:B------:R-:W-:Y:S02]  /*0f30*/  ULEA.HI.SX32 UR8, UR9, UR8, 0x1d ;  /* 0x0000000809087291 */ /* 0x000fe4000f8fea3f */
[----:B------:R-:W-:Y:S02]  /*0f40*/  UISETP.LT.AND UP1, UPT, URZ, UR6, UPT ;  /* 0x000000063f00728c */ /* 0x000fe4000bf21270 */
[----:B------:R-:W-:Y:S02]  /*0f50*/  UISETP.LT.AND UP0, UPT, UR8, UR12, UPT ;  /* 0x0000000c0800728c */ /* 0x000fe4000bf01270 */
[----:B------:R-:W-:Y:S02]  /*0f60*/  USEL UR6, URZ, UR6, !UP1 ;  /* 0x000000063f067287 */ /* 0x000fe4000c800000 */
[----:B------:R-:W-:Y:S02]  /*0f70*/  USEL UR8, UR8, UR12, UP0 ;  /* 0x0000000c08087287 */ /* 0x000fe40008000000 */
[----:B------:R-:W-:-:S02]  /*0f80*/  UIMAD UR6, UR6, 0x30, -UR10 ;  /* 0x00000030060678a4 */ /* 0x000fc4000f8e0a0a */
[----:B------:R-:W-:Y:S02]  /*0f90*/  UIMAD UR8, UR8, 0x30, -UR10 ;  /* 0x00000030080878a4 */ /* 0x000fe4000f8e0a0a */
[----:B------:R-:W-:Y:S02]  /*0fa0*/  UISETP.LT.AND UP1, UPT, URZ, UR6, UPT ;  /* 0x000000063f00728c */ /* 0x000fe4000bf21270 */
[----:B------:R-:W-:Y:S02]  /*0fb0*/  UISETP.LT.AND UP0, UPT, UR8, UR4, UPT ;  /* 0x000000040800728c */ /* 0x000fe4000bf01270 */
[----:B------:R-:W-:Y:S02]  /*0fc0*/  USEL UR6, URZ, UR6, !UP1 ;  /* 0x000000063f067287 */ /* 0x000fe4000c800000 */
[----:B------:R-:W-:-:S04]  /*0fd0*/  USEL UR8, UR8, UR4, UP0 ;  /* 0x0000000408087287 */ /* 0x000fc80008000000 */
[----:B------:R-:W-:Y:S02]  /*0fe0*/  UISETP.GT.AND UP0, UPT, UR8, UR6, UPT ;  /* 0x000000060800728c */ /* 0x000fe4000bf04270 */
[----:B------:R-:W-:-:S04]  /*0ff0*/  UIMAD.WIDE.U32 UR6, UR6, -0x55555555, URZ ;  /* 0xaaaaaaab060678a5 */ /* 0x000fc8000f8e003f */
[----:B------:R-:W-:-:S05]  /*1000*/  USHF.R.U32.HI UR7, URZ, 0x5, UR7 ;  /* 0x000000053f077899 */ /* 0x000fca0008011607 */
[----:B------:R-:W-:Y:S02]  /*1010*/  @UP0 UIADD3 UR8, UR8, 0x2f, URZ ;  /* 0x0000002f08080890 */ /* 0x000fe4000fffe03f */
[----:B------:R-:W-:Y:S02]  /*1020*/  UMOV UR6, UR7 ;  /* 0x0000000700067c82 */ /* 0x000fe40008000000 */
[----:B------:R-:W-:-:S04]  /*1030*/  UIMAD.WIDE UR8, UR8, 0x2aaaaaab, URZ ;  /* 0x2aaaaaab080878a5 */ /* 0x000fc8000f8e023f */
[----:B------:R-:W-:-:S04]  /*1040*/  @UP0 USHF.R.U32.HI UR8, URZ, 0x1f, UR9 ;  /* 0x0000001f3f080899 */ /* 0x000fc80008011609 */
[----:B------:R-:W-:-:S04]  /*1050*/  @UP0 ULEA.HI.SX32 UR6, UR9, UR8, 0x1d ;  /* 0x0000000809060291 */ /* 0x000fc8000f8fea3f */
[----:B------:R-:W-:-:S06]  /*1060*/  UISETP.GT.AND UP0, UPT, UR6, UR7, UPT ;  /* 0x000000070600728c */ /* 0x000fcc000bf04270 */
[----:B------:R-:W-:-:S13]  /*1070*/  PLOP3.LUT P0, PT, PT, PT, UP0, 0x80, 0x0 ;  /* 0x000000000000781c */ /* 0x000fda0003f0f008 */
[----:B------:R-:W-:Y:S05]  /*1080*/  @!P0 BRA `(.L_x_2550) ;  /* 0x00006b8000008947 */ /* 0x000fea0003800000 */
[----:B------:R-:W-:Y:S02]  /*1090*/  ULDC.64 UR8, c[0x0][0x340] ;  /* 0x0000d00000087ab9 */ /* 0x000fe40000000a00 */
[----:B------:R-:W-:Y:S01]  /*10a0*/  UISETP.NE.U32.AND UP1, UPT, URZ, UR8, UPT ;  /* 0x000000083f00728c */ /* 0x000fe2000bf25070 */
[----:B------:R-:W-:Y:S01]  /*10b0*/  SHF.R.S32.HI R5, RZ, 0x1f, R84 ;  /* 0x0000001fff057819 */ /* 0x000fe20000011454 */
[----:B------:R-:W-:Y:S02]  /*10c0*/  UIADD3 UR6, UR6, -0x1, URZ ;  /* 0xffffffff06067890 */ /* 0x000fe4000fffe03f */
[----:B------:R-:W-:Y:S02]  /*10d0*/  UISETP.NE.AND.EX UP1, UPT, URZ, UR9, UPT, UP1 ;  /* 0x000000093f00728c */ /* 0x000fe4000bf25310 */
[----:B------:R-:W-:Y:S02]  /*10e0*/  ULDC.64 UR10, c[0x0][0x260] ;  /* 0x00009800000a7ab9 */ /* 0x000fe40000000a00 */
[----:B------:R-:W-:-:S02]  /*10f0*/  ULDC.64 UR8, c[0x0][0x340] ;  /* 0x0000d00000087ab9 */ /* 0x000fc40000000a00 */
[----:B------:R-:W-:-:S05]  /*1100*/  PLOP3.LUT P2, PT, PT, PT, UP1, 0x80, 0x0 ;  /* 0x000000000000781c */ /* 0x000fca0003f4f018 */
[----:B------:R-:W-:-:S06]  /*1110*/  @UP1 UIMAD.WIDE UR8, UR24, UR5, UR8 ;  /* 0x00000005180812a5 */ /* 0x000fcc000f8e0208 */
[----:B------:R-:W-:Y:S02]  /*1120*/  IMAD.U32 R6, RZ, RZ, UR8 ;  /* 0x00000008ff067e24 */ /* 0x000fe4000f8e00ff */
[----:B------:R-:W-:Y:S01]  /*1130*/  IMAD.U32 R7, RZ, RZ, UR9 ;  /* 0x00000009ff077e24 */ /* 0x000fe2000f8e00ff */
[----:B------:R-:W-:Y:S01]  /*1140*/  LEA.HI R3, R5, R84, RZ, 0x3 ;  /* 0x0000005405037211 */ /* 0x000fe200078f18ff */
[----:B------:R-:W-:Y:S01]  /*1150*/  UIMAD UR5, UR6, -0x30, UR4 ;  /* 0xffffffd0060578a4 */ /* 0x000fe2000f8e0204 */
[----:B------:R-:W-:Y:S01]  /*1160*/  IMAD.MOV.U32 R100, RZ, RZ, c[0x0][0x27c] ;  /* 0x00009f00ff647624 */ /* 0x000fe200078e00ff */
[----:B------:R-:W-:Y:S01]  /*1170*/  UIMAD UR10, UR16, UR10, URZ ;  /* 0x0000000a100a72a4 */ /* 0x000fe2000f8e023f */
[----:B------:R-:W-:Y:S01]  /*1180*/  SHF.R.S32.HI R125, RZ, 0x3, R3 ;  /* 0x00000003ff7d7819 */ /* 0x000fe20000011403 */
[----:B------:R1:W2:Y:S01]  /*1190*/  @P2 LDG.E R0, [R6.64] ;  /* 0x0000001e06002981 */ /* 0x0002a2000c1e1900 */
[----:B------:R-:W-:Y:S01]  /*11a0*/  LOP3.LUT R3, R3, 0xfffffff8, RZ, 0xc0, !PT ;  /* 0xfffffff803037812 */ /* 0x000fe200078ec0ff */
[----:B------:R-:W-:Y:S01]  /*11b0*/  UISETP.LT.AND UP0, UPT, UR5, 0x30, UPT ;  /* 0x000000300500788c */ /* 0x000fe2000bf01270 */
[----:B------:R-:W-:Y:S01]  /*11c0*/  ISETP.GE.AND P3, PT, R100, 0x1, PT ;  /* 0x000000016400780c */ /* 0x000fe20003f66270 */
[----:B------:R-:W-:Y:S01]  /*11d0*/  UIMAD UR39, UR17, UR11, UR10 ;  /* 0x0000000b112772a4 */ /* 0x000fe2000f8e020a */
[----:B------:R-:W-:Y:S01]  /*11e0*/  SHF.R.S32.HI R88, RZ, 0x1f, R125 ;  /* 0x0000001fff587819 */ /* 0x000fe2000001147d */
[----:B------:R-:W-:Y:S01]  /*11f0*/  IMAD.IADD R14, R84, 0x1, -R3 ;  /* 0x00000001540e7824 */ /* 0x000fe200078e0a03 */
[----:B------:R-:W-:Y:S01]  /*1200*/  USEL UR5, UR5, 0x30, UP0 ;  /* 0x0000003005057887 */ /* 0x000fe20008000000 */
[----:B------:R-:W-:Y:S01]  /*1210*/  IMAD.SHL.U32 R3, R100, 0x2, RZ ;  /* 0x0000000264037824 */ /* 0x000fe200078e00ff */
[C---:B-----5:R-:W-:Y:S01]  /*1220*/  IADD3 R95, P5, R125.reuse, R94, RZ ;  /* 0x0000005e7d5f7210 */ /* 0x060fe20007fbe0ff */
[C---:B------:R-:W-:Y:S01]  /*1230*/  IMAD.SHL.U32 R16, R14.reuse, 0x4, RZ ;  /* 0x000000040e107824 */ /* 0x040fe200078e00ff */
[----:B------:R-:W-:Y:S01]  /*1240*/  ULDC.64 UR10, c[0x0][0x210] ;  /* 0x00008400000a7ab9 */ /* 0x000fe20000000a00 */
[----:B------:R-:W-:Y:S01]  /*1250*/  IMAD.SHL.U32 R14, R14, 0x8, RZ ;  /* 0x000000080e0e7824 */ /* 0x000fe200078e00ff */
[----:B------:R-:W-:Y:S01]  /*1260*/  IADD3 R2, -R125, UR5, RZ ;  /* 0x000000057d027c10 */ /* 0x000fe2000fffe1ff */
[----:B------:R-:W-:Y:S01]  /*1270*/  UIMAD UR10, UR16, UR10, URZ ;  /* 0x0000000a100a72a4 */ /* 0x000fe2000f8e023f */
[----:B------:R-:W-:Y:S01]  /*1280*/  IADD3 R12, R16, 0x40, RZ ;  /* 0x00000040100c7810 */ /* 0x000fe20007ffe0ff */
[----:B------:R-:W-:Y:S01]  /*1290*/  IMAD R136, R88, c[0x0][0x280], RZ ;  /* 0x0000a00058887a24 */ /* 0x000fe200078e02ff */
[C---:B------:R-:W-:Y:S01]  /*12a0*/  ISETP.GE.AND P1, PT, R2.reuse, 0x1, PT ;  /* 0x000000010200780c */ /* 0x040fe20003f26270 */
[----:B------:R-:W-:Y:S01]  /*12b0*/  UMOV UR35, 0x30 ;  /* 0x0000003000237882 */ /* 0x000fe20000000000 */
[----:B------:R-:W-:Y:S01]  /*12c0*/  ISETP.GT.AND P0, PT, R2, 0x20, PT ;  /* 0x000000200200780c */ /* 0x000fe20003f04270 */
[----:B------:R-:W-:Y:S01]  /*12d0*/  IMAD.IADD R11, R16, 0x1, R12 ;  /* 0x00000001100b7824 */ /* 0x000fe200078e020c */
[----:B------:R-:W-:Y:S01]  /*12e0*/  P2R R2, PR, RZ, 0x8 ;  /* 0x00000008ff027803 */ /* 0x000fe20000000000 */
[----:B------:R-:W-:Y:S01]  /*12f0*/  ULDC.64 UR8, c[0x0][0x238] ;  /* 0x00008e0000087ab9 */ /* 0x000fe20000000a00 */
[----:B------:R-:W-:Y:S01]  /*1300*/  IADD3 R4, -R3, c[0x0][0x1d4], RZ ;  /* 0x0000750003047a10 */ /* 0x000fe20007ffe1ff */
[----:B------:R-:W-:Y:S01]  /*1310*/  UIMAD.WIDE.U32 UR28, UR35, UR8, URZ ;  /* 0x00000008231c72a5 */ /* 0x000fe2000f8e003f */
[----:B------:R-:W-:Y:S01]  /*1320*/  ISETP.GE.AND P4, PT, R14, c[0x0][0x27c], PT ;  /* 0x00009f000e007a0c */ /* 0x000fe20003f86270 */
[----:B------:R-:W-:Y:S01]  /*1330*/  UIMAD UR5, UR35, UR9, URZ ;  /* 0x00000009230572a4 */ /* 0x000fe2000f8e023f */
[----:B------:R-:W-:Y:S01]  /*1340*/  ISETP.GE.AND P3, PT, R11, c[0x0][0x27c], PT ;  /* 0x00009f000b007a0c */ /* 0x000fe20003f66270 */
[----:B------:R-:W-:Y:S01]  /*1350*/  IMAD R136, R125, c[0x0][0x284], R136 ;  /* 0x0000a1007d887a24 */ /* 0x000fe200078e0288 */
[CC--:B-1----:R-:W-:Y:S01]  /*1360*/  SEL R7, R3.reuse, R4.reuse, !P4 ;  /* 0x0000000403077207 */ /* 0x0c2fe20006000000 */
[----:B------:R-:W-:Y:S01]  /*1370*/  ULDC.64 UR8, c[0x0][0x1e0] ;  /* 0x0000780000087ab9 */ /* 0x000fe20000000a00 */
[----:B------:R-:W-:Y:S01]  /*1380*/  SEL R4, R3, R4, !P3 ;  /* 0x0000000403047207 */ /* 0x000fe20005800000 */
[----:B------:R-:W-:Y:S01]  /*1390*/  IMAD.U32 R3, RZ, RZ, UR17 ;  /* 0x00000011ff037e24 */ /* 0x000fe2000f8e00ff */
[--C-:B------:R-:W-:Y:S01]  /*13a0*/  SHF.R.S32.HI R15, RZ, 0x1f, R14.reuse ;  /* 0x0000001fff0f7819 */ /* 0x100fe2000001140e */
[----:B------:R-:W-:Y:S01]  /*13b0*/  UIMAD UR27, UR35, UR9, URZ ;  /* 0x00000009231b72a4 */ /* 0x000fe2000f8e023f */
[----:B------:R-:W-:Y:S01]  /*13c0*/  SHF.R.S32.HI R116, RZ, 0x1f, R7 ;  /* 0x0000001fff747819 */ /* 0x000fe20000011407 */
[----:B------:R-:W-:Y:S01]  /*13d0*/  UIMAD.WIDE.U32 UR32, UR35, UR8, URZ ;  /* 0x00000008232072a5 */ /* 0x000fe2000f8e003f */
[----:B------:R-:W-:Y:S01]  /*13e0*/  LEA.HI.X.SX32 R94, R94, R88, 0x1, P5 ;  /* 0x000000585e5e7211 */ /* 0x000fe200028f0eff */
[C---:B------:R-:W-:Y:S01]  /*13f0*/  IMAD.WIDE.U32 R130, R3.reuse, c[0x0][0x260], R14 ;  /* 0x0000980003827a25 */ /* 0x040fe200078e000e */
[----:B------:R-:W-:Y:S01]  /*1400*/  LEA.HI R116, R116, R7, RZ, 0x4 ;  /* 0x0000000774747211 */ /* 0x000fe200078f20ff */
[----:B------:R-:W-:Y:S01]  /*1410*/  ULDC.64 UR8, c[0x0][0x280] ;  /* 0x0000a00000087ab9 */ /* 0x000fe20000000a00 */
[----:B------:R-:W-:Y:S01]  /*1420*/  SHF.R.S32.HI R17, RZ, 0x1f, R16 ;  /* 0x0000001fff117819 */ /* 0x000fe20000011410 */
[----:B------:R-:W-:Y:S01]  /*1430*/  IMAD.WIDE.U32 R128, R3, c[0x0][0x210], R14 ;  /* 0x0000840003807a25 */ /* 0x000fe200078e000e */
[----:B------:R-:W-:Y:S01]  /*1440*/  SEL R3, RZ, c[0x0][0x27c], !P4 ;  /* 0x00009f00ff037a07 */ /* 0x000fe20006000000 */
[----:B------:R-:W-:Y:S01]  /*1450*/  USHF.R.S32.HI UR44, URZ, 0x1f, UR24 ;  /* 0x0000001f3f2c7899 */ /* 0x000fe20008011418 */
[----:B------:R-:W-:Y:S01]  /*1460*/  IADD3 R131, R131, UR39, RZ ;  /* 0x0000002783837c10 */ /* 0x000fe2000fffe0ff */
[----:B------:R-:W-:Y:S01]  /*1470*/  IMAD R18, R94, c[0x0][0x238], RZ ;  /* 0x00008e005e127a24 */ /* 0x000fe200078e02ff */
[----:B------:R-:W-:Y:S01]  /*1480*/  UIMAD UR39, UR17, UR11, UR10 ;  /* 0x0000000b112772a4 */ /* 0x000fe2000f8e020a */
[----:B------:R-:W-:Y:S01]  /*1490*/  IMAD.IADD R2, R14, 0x1, R3 ;  /* 0x000000010e027824 */ /* 0x000fe200078e0203 */
[----:B------:R-:W-:Y:S01]  /*14a0*/  UIMAD UR34, UR35, UR9, URZ ;  /* 0x00000009232272a4 */ /* 0x000fe2000f8e023f */
[C---:B------:R-:W-:Y:S01]  /*14b0*/  IMAD.WIDE.U32 R140, R125.reuse, c[0x0][0x280], R16 ;  /* 0x0000a0007d8c7a25 */ /* 0x040fe200078e0010 */
[----:B------:R-:W-:Y:S01]  /*14c0*/  ULDC.64 UR10, c[0x0][0x240] ;  /* 0x00009000000a7ab9 */ /* 0x000fe20000000a00 */
[----:B------:R-:W-:Y:S01]  /*14d0*/  IADD3 R120, R125, 0x20, RZ ;  /* 0x000000207d787810 */ /* 0x000fe20007ffe0ff */
[----:B------:R-:W-:Y:S01]  /*14e0*/  UIMAD UR10, UR16, UR10, URZ ;  /* 0x0000000a100a72a4 */ /* 0x000fe2000f8e023f */
[----:B------:R-:W-:Y:S01]  /*14f0*/  SHF.R.S32.HI R7, RZ, 0x1f, R2 ;  /* 0x0000001fff077819 */ /* 0x000fe20000011402 */
[C---:B------:R-:W-:Y:S01]  /*1500*/  IMAD R18, R95.reuse, c[0x0][0x23c], R18 ;  /* 0x00008f005f127a24 */ /* 0x040fe200078e0212 */
[----:B------:R-:W-:Y:S01]  /*1510*/  UIMAD.WIDE.U32 UR36, UR35, UR8, URZ ;  /* 0x00000008232472a5 */ /* 0x000fe2000f8e003f */
[--C-:B------:R-:W-:Y:S01]  /*1520*/  IMAD.WIDE.U32 R8, R95, c[0x0][0x238], R14.reuse ;  /* 0x00008e005f087a25 */ /* 0x100fe200078e000e */
[CC--:B------:R-:W-:Y:S01]  /*1530*/  LEA.HI R119, R7.reuse, R2.reuse, RZ, 0x3 ;  /* 0x0000000207777211 */ /* 0x0c0fe200078f18ff */
[----:B------:R-:W-:Y:S01]  /*1540*/  UIMAD UR46, UR17, UR11, UR10 ;  /* 0x0000000b112e72a4 */ /* 0x000fe2000f8e020a */
[----:B------:R-:W-:Y:S01]  /*1550*/  LEA.HI R7, R7, R2, RZ, 0x6 ;  /* 0x0000000207077211 */ /* 0x000fe200078f30ff */
[----:B------:R-:W-:Y:S01]  /*1560*/  IMAD.WIDE.U32 R2, R125, c[0x0][0x280], R14 ;  /* 0x0000a0007d027a25 */ /* 0x000fe200078e000e */
[----:B------:R-:W-:Y:S01]  /*1570*/  ULDC.64 UR8, c[0x0][0x290] ;  /* 0x0000a40000087ab9 */ /* 0x000fe20000000a00 */
[----:B------:R-:W-:Y:S01]  /*1580*/  IADD3 R129, R129, UR39, RZ ;  /* 0x0000002781817c10 */ /* 0x000fe2000fffe0ff */
[----:B------:R-:W-:Y:S01]  /*1590*/  UIMAD.WIDE.U32 UR40, UR35, UR8, URZ ;  /* 0x00000008232872a5 */ /* 0x000fe2000f8e003f */
[----:B------:R-:W-:Y:S01]  /*15a0*/  IMAD.IADD R141, R141, 0x1, R136 ;  /* 0x000000018d8d7824 */ /* 0x000fe200078e0288 */
[----:B------:R-:W-:Y:S01]  /*15b0*/  USEL UR43, UR44, URZ, !UP2 ;  /* 0x0000003f2c2b7287 */ /* 0x000fe2000d000000 */
[----:B------:R-:W-:Y:S01]  /*15c0*/  IMAD.IADD R137, R136, 0x1, R3 ;  /* 0x0000000188897824 */ /* 0x000fe200078e0203 */
[----:B------:R-:W-:Y:S01]  /*15d0*/  UIMAD UR35, UR35, UR9, URZ ;  /* 0x00000009232372a4 */ /* 0x000fe2000f8e023f */
[----:B------:R-:W-:Y:S01]  /*15e0*/  IMAD.IADD R19, R9, 0x1, R18 ;  /* 0x0000000109137824 */ /* 0x000fe200078e0212 */
[----:B------:R-:W-:Y:S01]  /*15f0*/  UIADD3 UR38, UR20, UR38, URZ ;  /* 0x0000002614267290 */ /* 0x000fe2000fffe03f */
[----:B------:R-:W-:Y:S01]  /*1600*/  IMAD.MOV.U32 R136, RZ, RZ, R2 ;  /* 0x000000ffff887224 */ /* 0x000fe200078e0002 */
[----:B------:R-:W-:Y:S01]  /*1610*/  ULDC.64 UR8, c[0x0][0x248] ;  /* 0x0000920000087ab9 */ /* 0x000fe20000000a00 */
[----:B------:R-:W-:Y:S01]  /*1620*/  IMAD.MOV.U32 R18, RZ, RZ, R8 ;  /* 0x000000ffff127224 */ /* 0x000fe200078e0008 */
[----:B------:R-:W-:Y:S01]  /*1630*/  UIMAD UR8, UR43, UR8, URZ ;  /* 0x000000082b0872a4 */ /* 0x000fe2000f8e023f */
[----:B------:R-:W-:Y:S01]  /*1640*/  IMAD.U32 R2, RZ, RZ, UR17 ;  /* 0x00000011ff027e24 */ /* 0x000fe2000f8e00ff */
[----:B------:R-:W-:Y:S01]  /*1650*/  USEL UR45, UR24, URZ, !UP2 ;  /* 0x0000003f182d7287 */ /* 0x000fe2000d000000 */
[----:B------:R-:W-:Y:S01]  /*1660*/  SHF.R.S32.HI R115, RZ, 0x1f, R4 ;  /* 0x0000001fff737819 */ /* 0x000fe20000011404 */
[----:B------:R-:W-:Y:S01]  /*1670*/  USHF.R.S32.HI UR39, URZ, 0x1f, UR38 ;  /* 0x0000001f3f277899 */ /* 0x000fe20008011426 */
[----:B------:R-:W-:Y:S01]  /*1680*/  IMAD.WIDE.U32 R18, R2, c[0x0][0x240], R18 ;  /* 0x0000900002127a25 */ /* 0x000fe200078e0012 */
[----:B------:R-:W-:Y:S01]  /*1690*/  SEL R2, RZ, c[0x0][0x27c], !P3 ;  /* 0x00009f00ff027a07 */ /* 0x000fe20005800000 */
[----:B------:R-:W-:Y:S01]  /*16a0*/  UIMAD UR42, UR45, UR9, UR8 ;  /* 0x000000092d2a72a4 */ /* 0x000fe2000f8e0208 */
[----:B------:R-:W-:Y:S01]  /*16b0*/  LEA.HI R6, R5, R84, RZ, 0x6 ;  /* 0x0000005405067211 */ /* 0x000fe200078f30ff */
[----:B------:R-:W-:Y:S01]  /*16c0*/  IMAD.SHL.U32 R111, R125, 0x40, RZ ;  /* 0x000000407d6f7824 */ /* 0x000fe200078e00ff */
[----:B------:R-:W-:Y:S01]  /*16d0*/  IADD3 R19, R19, UR46, RZ ;  /* 0x0000002e13137c10 */ /* 0x000fe2000fffe0ff */
[----:B------:R-:W-:Y:S01]  /*16e0*/  ULDC.64 UR8, c[0x0][0x1e0] ;  /* 0x0000780000087ab9 */ /* 0x000fe20000000a00 */
[----:B------:R-:W-:Y:S01]  /*16f0*/  IMAD.IADD R2, R11, 0x1, R2 ;  /* 0x000000010b027824 */ /* 0x000fe200078e0202 */
[----:B------:R-:W-:Y:S01]  /*1700*/  UIMAD UR48, UR39, UR8, URZ ;  /* 0x00000008273072a4 */ /* 0x000fe2000f8e023f */
[----:B------:R-:W-:Y:S01]  /*1710*/  SHF.R.S32.HI R5, RZ, 0x1f, R120 ;  /* 0x0000001fff057819 */ /* 0x000fe20000011478 */
[----:B------:R-:W-:Y:S01]  /*1720*/  UIMAD.WIDE.U32 UR50, UR38, UR8, URZ ;  /* 0x00000008263272a5 */ /* 0x000fe2000f8e003f */
[----:B------:R-:W-:Y:S01]  /*1730*/  LEA.HI R115, R115, R4, RZ, 0x4 ;  /* 0x0000000473737211 */ /* 0x000fe200078f20ff */
[----:B------:R-:W-:Y:S01]  /*1740*/  UIMAD UR48, UR38, UR9, UR48 ;  /* 0x00000009263072a4 */ /* 0x000fe2000f8e0230 */
[----:B------:R-:W-:Y:S01]  /*1750*/  SHF.R.S32.HI R3, RZ, 0x1f, R2 ;  /* 0x0000001fff037819 */ /* 0x000fe20000011402 */
[----:B------:R-:W-:Y:S01]  /*1760*/  ULDC.64 UR10, c[0x0][0x1e8] ;  /* 0x00007a00000a7ab9 */ /* 0x000fe20000000a00 */
[----:B------:R-:W-:Y:S01]  /*1770*/  IMAD.SHL.U32 R6, R6, 0x8, RZ ;  /* 0x0000000806067824 */ /* 0x000fe200078e00ff */
[----:B------:R-:W-:Y:S01]  /*1780*/  UIMAD UR47, UR16, UR10, URZ ;  /* 0x0000000a102f72a4 */ /* 0x000fe2000f8e023f */
[CC--:B------:R-:W-:Y:S01]  /*1790*/  LEA.HI R118, R3.reuse, R2.reuse, RZ, 0x3 ;  /* 0x0000000203767211 */ /* 0x0c0fe200078f18ff */
[----:B------:R-:W-:Y:S01]  /*17a0*/  UIADD3 UR49, UR51, UR48, URZ ;  /* 0x0000003033317290 */ /* 0x000fe2000fffe03f */
[----:B------:R-:W-:Y:S01]  /*17b0*/  LEA.HI R3, R3, R2, RZ, 0x6 ;  /* 0x0000000203037211 */ /* 0x000fe200078f30ff */
[----:B------:R-:W-:Y:S01]  /*17c0*/  IMAD R134, R88, c[0x0][0x290], RZ ;  /* 0x0000a40058867a24 */ /* 0x000fe200078e02ff */
[----:B------:R-:W-:Y:S01]  /*17d0*/  LEA.HI R4, R5, R120, RZ, 0x3 ;  /* 0x0000007805047211 */ /* 0x000fe200078f18ff */
[----:B------:R-:W-:Y:S01]  /*17e0*/  UMOV UR48, UR50 ;  /* 0x0000003200307c82 */ /* 0x000fe20008000000 */
[----:B------:R-:W-:Y:S01]  /*17f0*/  IMAD.SHL.U32 R2, R120, 0x40, RZ ;  /* 0x0000004078027824 */ /* 0x000fe200078e00ff */
[----:B------:R-:W-:Y:S01]  /*1800*/  LOP3.LUT R111, R111, 0x1c0, RZ, 0xc0, !PT ;  /* 0x000001c06f6f7812 */ /* 0x000fe200078ec0ff */
[----:B------:R-:W-:Y:S01]  /*1810*/  UIMAD UR47, UR17, UR11, UR47 ;  /* 0x0000000b112f72a4 */ /* 0x000fe2000f8e022f */
[C---:B------:R-:W-:Y:S01]  /*1820*/  IMAD R134, R125.reuse, c[0x0][0x294], R134 ;  /* 0x0000a5007d867a24 */ /* 0x040fe200078e0286 */
[----:B------:R-:W-:Y:S01]  /*1830*/  UIMAD.WIDE.U32 UR48, UR17, UR10, UR48 ;  /* 0x0000000a113072a5 */ /* 0x000fe2000f8e0030 */
[----:B------:R-:W-:Y:S01]  /*1840*/  IMAD.WIDE.U32 R8, R125, c[0x0][0x290], R14 ;  /* 0x0000a4007d087a25 */ /* 0x000fe200078e000e */
[----:B------:R-:W-:Y:S01]  /*1850*/  LOP3.LUT R6, R6, 0xfffffe00, RZ, 0xc0, !PT ;  /* 0xfffffe0006067812 */ /* 0x000fe200078ec0ff */
[----:B------:R-:W-:Y:S01]  /*1860*/  ULDC.64 UR8, c[0x0][0x268] ;  /* 0x00009a0000087ab9 */ /* 0x000fe20000000a00 */
[----:B------:R-:W-:Y:S01]  /*1870*/  SHF.R.S32.HI R7, RZ, 0x6, R7 ;  /* 0x00000006ff077819 */ /* 0x000fe20000011407 */
[----:B------:R-:W-:Y:S01]  /*1880*/  IMAD.SHL.U32 R4, R4, 0x40, RZ ;  /* 0x0000004004047824 */ /* 0x000fe200078e00ff */
[----:B------:R-:W-:Y:S01]  /*1890*/  LOP3.LUT R13, R111, 0x38, R119, 0xf8, !PT ;  /* 0x000000386f0d7812 */ /* 0x000fe200078ef877 */
[----:B------:R-:W-:Y:S01]  /*18a0*/  UIADD3 UR49, UR49, UR47, URZ ;  /* 0x0000002f31317290 */ /* 0x000fe2000fffe03f */
[----:B------:R-:W-:Y:S01]  /*18b0*/  LOP3.LUT R2, R2, 0x1c0, RZ, 0xc0, !PT ;  /* 0x000001c002027812 */ /* 0x000fe200078ec0ff */
[----:B------:R-:W-:Y:S01]  /*18c0*/  IMAD.IADD R135, R134, 0x1, R9 ;  /* 0x0000000186877824 */ /* 0x000fe200078e0209 */
[----:B------:R-:W-:Y:S01]  /*18d0*/  LOP3.LUT R4, R4, 0xfffffe00, RZ, 0xc0, !PT ;  /* 0xfffffe0004047812 */ /* 0x000fe200078ec0ff */
[C---:B------:R-:W-:Y:S01]  /*18e0*/  IMAD R9, R7.reuse, 0xc00, R6 ;  /* 0x00000c0007097824 */ /* 0x040fe200078e0206 */
[----:B------:R-:W-:Y:S01]  /*18f0*/  SHF.R.U32.HI R5, RZ, 0x3, R2 ;  /* 0x00000003ff057819 */ /* 0x000fe20000011602 */
[----:B------:R-:W-:Y:S01]  /*1900*/  UIMAD UR43, UR43, UR8, URZ ;  /* 0x000000082b2b72a4 */ /* 0x000fe2000f8e023f */
[----:B------:R-:W-:Y:S01]  /*1910*/  LOP3.LUT R110, R2, 0x38, R119, 0xf8, !PT ;  /* 0x00000038026e7812 */ /* 0x000fe200078ef877 */
[----:B------:R-:W-:Y:S01]  /*1920*/  IMAD R7, R7, 0xc00, R4 ;  /* 0x00000c0007077824 */ /* 0x000fe200078e0204 */
[----:B------:R-:W-:Y:S01]  /*1930*/  SHF.R.S32.HI R3, RZ, 0x6, R3 ;  /* 0x00000006ff037819 */ /* 0x000fe20000011403 */
[----:B------:R-:W-:Y:S01]  /*1940*/  UIMAD UR43, UR45, UR9, UR43 ;  /* 0x000000092d2b72a4 */ /* 0x000fe2000f8e022b */
[----:B------:R-:W-:Y:S01]  /*1950*/  LOP3.LUT R110, R110, R5, RZ, 0x3c, !PT ;  /* 0x000000056e6e7212 */ /* 0x000fe200078e3cff */
[----:B------:R-:W-:Y:S01]  /*1960*/  IMAD.U32 R132, RZ, RZ, UR45 ;  /* 0x0000002dff847e24 */ /* 0x000fe2000f8e00ff */
[----:B------:R-:W-:Y:S01]  /*1970*/  SHF.R.S32.HI R116, RZ, 0x4, R116 ;  /* 0x00000004ff747819 */ /* 0x000fe20000011474 */
[----:B------:R-:W-:Y:S01]  /*1980*/  ULDC.64 UR10, c[0x0][0x1f0] ;  /* 0x00007c00000a7ab9 */ /* 0x000fe20000000a00 */
[----:B------:R-:W-:Y:S01]  /*1990*/  SHF.R.S32.HI R115, RZ, 0x4, R115 ;  /* 0x00000004ff737819 */ /* 0x000fe20000011473 */
[----:B------:R-:W-:Y:S01]  /*19a0*/  IMAD.IADD R110, R7, 0x1, R110 ;  /* 0x00000001076e7824 */ /* 0x000fe200078e026e */
[----:B------:R-:W-:Y:S01]  /*19b0*/  ULDC.64 UR8, c[0x0][0x218] ;  /* 0x0000860000087ab9 */ /* 0x000fe20000000a00 */
[----:B------:R-:W-:Y:S01]  /*19c0*/  LOP3.LUT R108, R2, 0x38, R118, 0xf8, !PT ;  /* 0x00000038026c7812 */ /* 0x000fe200078ef876 */
[----:B------:R-:W-:Y:S01]  /*19d0*/  IMAD R7, R3, 0xc00, R6 ;  /* 0x00000c0003077824 */ /* 0x000fe200078e0206 */
[----:B------:R-:W-:Y:S01]  /*19e0*/  LEA.HI.SX32 R116, R119, R116, 0x1d ;  /* 0x0000007477747211 */ /* 0x000fe200078feaff */
[----:B------:R-:W-:Y:S01]  /*19f0*/  IMAD.WIDE.U32 R130, R132, c[0x0][0x268], R130 ;  /* 0x00009a0084827a25 */ /* 0x000fe200078e0082 */
[----:B------:R-:W-:Y:S01]  /*1a00*/  LEA.HI.SX32 R115, R118, R115, 0x1d ;  /* 0x0000007376737211 */ /* 0x000fe200078feaff */
[----:B------:R-:W-:Y:S01]  /*1a10*/  ULDC.U8 UR52, c[0x0][0x298] ;  /* 0x0000a60000347ab9 */ /* 0x000fe20000000000 */
[----:B------:R-:W-:Y:S01]  /*1a20*/  LOP3.LUT R108, R108, R5, RZ, 0x3c, !PT ;  /* 0x000000056c6c7212 */ /* 0x000fe200078e3cff */
[----:B------:R-:W-:Y:S01]  /*1a30*/  IMAD R3, R3, 0xc00, R4 ;  /* 0x00000c0003037824 */ /* 0x000fe200078e0204 */
[----:B------:R-:W-:Y:S01]  /*1a40*/  SHF.R.S32.HI R10, RZ, 0x1f, R115 ;  /* 0x0000001fff0a7819 */ /* 0x000fe20000011473 */
[----:B------:R-:W-:Y:S01]  /*1a50*/  IMAD.WIDE.U32 R132, R132, c[0x0][0x248], R18 ;  /* 0x0000920084847a25 */ /* 0x000fe200078e0012 */
[----:B------:R-:W-:Y:S01]  /*1a60*/  LOP3.LUT R123, R111, 0x38, R14, 0xf8, !PT ;  /* 0x000000386f7b7812 */ /* 0x000fe200078ef80e */
[----:B------:R-:W-:Y:S01]  /*1a70*/  ULDC UR53, c[0x0][0x1e0] ;  /* 0x0000780000357ab9 */ /* 0x000fe20000000800 */
[----:B------:R-:W-:Y:S01]  /*1a80*/  IADD3 R122, R14, 0x80, RZ ;  /* 0x000000800e7a7810 */ /* 0x000fe20007ffe0ff */
[----:B------:R-:W-:Y:S01]  /*1a90*/  IMAD.IADD R108, R3, 0x1, R108 ;  /* 0x00000001036c7824 */ /* 0x000fe200078e026c */
[----:B------:R-:W-:Y:S01]  /*1aa0*/  LEA.HI R3, R10, R115, RZ, 0x3 ;  /* 0x000000730a037211 */ /* 0x000fe200078f18ff */
[----:B------:R-:W-:Y:S01]  /*1ab0*/  IMAD.SHL.U32 R115, R115, 0x8, RZ ;  /* 0x0000000873737824 */ /* 0x000fe200078e00ff */
[----:B------:R-:W-:Y:S01]  /*1ac0*/  IADD3 R147, R133, UR42, RZ ;  /* 0x0000002a85937c10 */ /* 0x000fe2000fffe0ff */
[----:B------:R-:W-:Y:S01]  /*1ad0*/  IMAD.U32 R86, RZ, RZ, UR28 ;  /* 0x0000001cff567e24 */ /* 0x000fe2000f8e00ff */
[C---:B------:R-:W-:Y:S01]  /*1ae0*/  IADD3 R121, R14.reuse, 0xc0, RZ ;  /* 0x000000c00e797810 */ /* 0x040fe20007ffe0ff */
[----:B------:R-:W-:Y:S01]  /*1af0*/  IMAD.MOV.U32 R146, RZ, RZ, R132 ;  /* 0x000000ffff927224 */ /* 0x000fe200078e0084 */
[----:B------:R-:W-:Y:S01]  /*1b00*/  ISETP.GE.AND P3, PT, R14, c[0x0][0x1d4], PT ;  /* 0x000075000e007a0c */ /* 0x000fe20003f66270 */
[----:B------:R-:W-:Y:S01]  /*1b10*/  IMAD.WIDE.U32 R138, R125, c[0x0][0x290], R16 ;  /* 0x0000a4007d8a7a25 */ /* 0x000fe200078e0010 */
[----:B------:R-:W-:Y:S01]  /*1b20*/  ISETP.GE.AND P6, PT, R11, c[0x0][0x1d4], PT ;  /* 0x000075000b007a0c */ /* 0x000fe20003fc6270 */
[----:B------:R-:W-:Y:S01]  /*1b30*/  ULDC UR42, c[0x0][0x1e4] ;  /* 0x00007900002a7ab9 */ /* 0x000fe20000000800 */
[----:B------:R-:W-:Y:S01]  /*1b40*/  ISETP.GE.AND P5, PT, R122, c[0x0][0x1d4], PT ;  /* 0x000075007a007a0c */ /* 0x000fe20003fa6270 */
[----:B------:R-:W-:Y:S01]  /*1b50*/  IMAD.WIDE.U32 R18, R86, UR6, R146 ;  /* 0x0000000656127c25 */ /* 0x000fe2000f8e0092 */
[----:B------:R-:W-:Y:S01]  /*1b60*/  ISETP.GE.AND P4, PT, R121, c[0x0][0x1d4], PT ;  /* 0x0000750079007a0c */ /* 0x000fe20003f86270 */
[----:B------:R-:W-:Y:S01]  /*1b70*/  ULDC UR50, c[0x0][0x280] ;  /* 0x0000a00000327ab9 */ /* 0x000fe20000000800 */
[----:B------:R-:W-:Y:S01]  /*1b80*/  SHF.R.S32.HI R101, RZ, 0x1f, R120 ;  /* 0x0000001fff657819 */ /* 0x000fe20000011478 */
[----:B------:R-:W-:Y:S01]  /*1b90*/  IMAD.IADD R139, R139, 0x1, R134 ;  /* 0x000000018b8b7824 */ /* 0x000fe200078e0286 */
[----:B------:R-:W-:Y:S01]  /*1ba0*/  LOP3.LUT R119, R119, 0xfffffff8, RZ, 0xc0, !PT ;  /* 0xfffffff877777812 */ /* 0x000fe200078ec0ff */
[----:B------:R-:W-:Y:S01]  /*1bb0*/  IMAD.MOV.U32 R134, RZ, RZ, R8 ;  /* 0x000000ffff867224 */ /* 0x000fe200078e0008 */
[----:B------:R-:W-:Y:S01]  /*1bc0*/  P2R R126, PR, RZ, 0x8 ;  /* 0x00000008ff7e7803 */ /* 0x000fe20000000000 */
[C---:B------:R-:W-:Y:S01]  /*1bd0*/  IMAD.WIDE.U32 R144, R125.reuse, c[0x0][0x1e0], RZ ;  /* 0x000078007d907a25 */ /* 0x040fe200078e00ff */
[----:B------:R-:W-:Y:S01]  /*1be0*/  ULDC UR51, c[0x0][0x290] ;  /* 0x0000a40000337ab9 */ /* 0x000fe20000000800 */
[----:B------:R-:W-:Y:S01]  /*1bf0*/  IADD3 R117, -R125, 0x30, RZ ;  /* 0x000000307d757810 */ /* 0x000fe20007ffe1ff */
[----:B------:R-:W-:Y:S01]  /*1c00*/  UIADD3 UR27, UR33, UR27, URZ ;  /* 0x0000001b211b7290 */ /* 0x000fe2000fffe03f */
[----:B------:R-:W-:Y:S01]  /*1c10*/  IMAD R101, R101, c[0x0][0x1e0], RZ ;  /* 0x0000780065657a24 */ /* 0x000fe200078e02ff */
[----:B------:R-:W-:Y:S01]  /*1c20*/  IADD3 R10, R16, 0x60, RZ ;  /* 0x00000060100a7810 */ /* 0x000fe20007ffe0ff */
[----:B------:R-:W-:Y:S01]  /*1c30*/  IMAD.WIDE.U32 R140, R85, c[0x0][0x280], R140 ;  /* 0x0000a000558c7a25 */ /* 0x000fe200078e008c */
[----:B------:R-:W-:Y:S01]  /*1c40*/  IADD3 R91, R131, UR43, RZ ;  /* 0x0000002b835b7c10 */ /* 0x000fe2000fffe0ff */
[----:B------:R-:W-:Y:S01]  /*1c50*/  UIADD3 UR34, UR37, UR34, URZ ;  /* 0x0000002225227290 */ /* 0x000fe2000fffe03f */
[----:B------:R-:W-:Y:S01]  /*1c60*/  SHF.R.S32.HI R106, RZ, 0x1f, R119 ;  /* 0x0000001fff6a7819 */ /* 0x000fe20000011477 */
[----:B------:R-:W-:Y:S01]  /*1c70*/  IMAD.WIDE.U32 R142, R120, c[0x0][0x1e0], RZ ;  /* 0x00007800788e7a25 */ /* 0x000fe200078e00ff */
[----:B------:R-:W-:Y:S01]  /*1c80*/  SHF.R.S32.HI R102, RZ, 0x1f, R115 ;  /* 0x0000001fff667819 */ /* 0x000fe20000011473 */
[----:B------:R-:W-:-:S02]  /*1c90*/  UIADD3 UR35, UR41, UR35, URZ ;  /* 0x0000002329237290 */ /* 0x000fc4000fffe03f */
[----:B------:R-:W-:Y:S02]  /*1ca0*/  IMAD R101, R120, c[0x0][0x1e4], R101 ;  /* 0x0000790078657a24 */ /* 0x000fe400078e0265 */
[----:B------:R-:W-:-:S04]  /*1cb0*/  IMAD.WIDE.U32 R136, R85, c[0x0][0x280], R136 ;  /* 0x0000a00055887a25 */ /* 0x000fc800078e0088 */
[----:B------:R-:W-:-:S04]  /*1cc0*/  IMAD.WIDE.U32 R138, R85, c[0x0][0x290], R138 ;  /* 0x0000a400558a7a25 */ /* 0x000fc800078e008a */
[----:B------:R-:W-:-:S04]  /*1cd0*/  IMAD.WIDE.U32 R134, R85, c[0x0][0x290], R134 ;  /* 0x0000a40055867a25 */ /* 0x000fc800078e0086 */
[----:B------:R-:W-:Y:S02]  /*1ce0*/  IMAD.U32 R87, RZ, RZ, UR29 ;  /* 0x0000001dff577e24 */ /* 0x000fe4000f8e00ff */
[----:B------:R-:W-:Y:S02]  /*1cf0*/  IMAD.IADD R101, R143, 0x1, R101 ;  /* 0x000000018f657824 */ /* 0x000fe400078e0265 */
[----:B------:R-:W-:Y:S02]  /*1d00*/  IMAD.SHL.U32 R110, R110, 0x2, RZ ;  /* 0x000000026e6e7824 */ /* 0x000fe400078e00ff */
[----:B------:R-:W-:Y:S01]  /*1d10*/  IMAD.SHL.U32 R108, R108, 0x2, RZ ;  /* 0x000000026c6c7824 */ /* 0x000fe200078e00ff */
[----:B--2---:R1:W2:Y:S01]  /*1d20*/  @P2 R2UR UR46, R0 ;  /* 0x00000000002e23c2 */ /* 0x0042a200000e0000 */
[----:B------:R-:W-:Y:S02]  /*1d30*/  @P1 LEA R20, P2, R18, c[0x0][0x220], 0x1 ;  /* 0x0000880012141a11 */ /* 0x000fe400078408ff */
[----:B-1----:R-:W-:Y:S01]  /*1d40*/  SHF.R.U32.HI R0, RZ, 0x3, R111 ;  /* 0x00000003ff007819 */ /* 0x002fe2000001166f */
[----:B--2---:R-:W-:-:S03]  /*1d50*/  @UP1 USHF.R.S32.HI UR47, URZ, 0x1f, UR46 ;  /* 0x0000001f3f2f1899 */ /* 0x004fc6000801142e */
[-C--:B------:R-:W-:Y:S01]  /*1d60*/  LOP3.LUT R114, R13, R0.reuse, RZ, 0x3c, !PT ;  /* 0x000000000d727212 */ /* 0x080fe200078e3cff */
[----:B------:R-:W-:Y:S01]  /*1d70*/  @!UP1 UMOV UR46, UR24 ;  /* 0x00000018002e9c82 */ /* 0x000fe20008000000 */
[----:B------:R-:W-:Y:S02]  /*1d80*/  LOP3.LUT R123, R6, R123, R0, 0xf6, !PT ;  /* 0x0000007b067b7212 */ /* 0x000fe400078ef600 */
[----:B------:R-:W-:Y:S01]  /*1d90*/  @!UP1 UMOV UR47, UR44 ;  /* 0x0000002c002f9c82 */ /* 0x000fe20008000000 */
[----:B------:R-:W-:Y:S01]  /*1da0*/  IMAD.IADD R114, R9, 0x1, R114 ;  /* 0x0000000109727824 */ /* 0x000fe200078e0272 */
[----:B------:R-:W-:Y:S01]  /*1db0*/  LOP3.LUT R9, R111, 0x38, R118, 0xf8, !PT ;  /* 0x000000386f097812 */ /* 0x000fe200078ef876 */
[----:B------:R-:W-:Y:S01]  /*1dc0*/  USEL UR44, UR46, URZ, !UP3 ;  /* 0x0000003f2e2c7287 */ /* 0x000fe2000d800000 */
[----:B------:R-:W-:Y:S01]  /*1dd0*/  IMAD.SHL.U32 R123, R123, 0x2, RZ ;  /* 0x000000027b7b7824 */ /* 0x000fe200078e00ff */
[----:B------:R-:W-:Y:S01]  /*1de0*/  USEL UR45, UR47, URZ, !UP3 ;  /* 0x0000003f2f2d7287 */ /* 0x000fe2000d800000 */
[----:B------:R-:W-:Y:S01]  /*1df0*/  LOP3.LUT R112, R9, R0, RZ, 0x3c, !PT ;  /* 0x0000000009707212 */ /* 0x000fe200078e3cff */
[----:B------:R-:W-:Y:S01]  /*1e00*/  UIMAD.WIDE.U32 UR46, UR44, UR10, UR48 ;  /* 0x0000000a2c2e72a5 */ /* 0x000fe2000f8e0030 */
[----:B------:R-:W-:Y:S01]  /*1e10*/  LOP3.LUT R118, R118, 0xfffffff8, RZ, 0xc0, !PT ;  /* 0xfffffff876767812 */ /* 0x000fe200078ec0ff */
[----:B------:R-:W-:Y:S01]  /*1e20*/  UIMAD UR10, UR45, UR10, URZ ;  /* 0x0000000a2d0a72a4 */ /* 0x000fe2000f8e023f */
[----:B------:R-:W-:Y:S01]  /*1e30*/  IADD3 R9, R16, 0x20, RZ ;  /* 0x0000002010097810 */ /* 0x000fe20007ffe0ff */
[----:B------:R-:W-:Y:S01]  /*1e40*/  UIMAD UR8, UR45, UR8, URZ ;  /* 0x000000082d0872a4 */ /* 0x000fe2000f8e023f */
[----:B------:R-:W-:Y:S01]  /*1e50*/  IMAD.IADD R112, R7, 0x1, R112 ;  /* 0x0000000107707824 */ /* 0x000fe200078e0270 */
[----:B------:R-:W-:Y:S01]  /*1e60*/  UIMAD UR11, UR44, UR11, UR10 ;  /* 0x0000000b2c0b72a4 */ /* 0x000fe2000f8e020a */
[----:B------:R-:W-:Y:S01]  /*1e70*/  SHF.R.S32.HI R7, RZ, 0x1f, R116 ;  /* 0x0000001fff077819 */ /* 0x000fe20000011474 */
[----:B------:R-:W-:Y:S01]  /*1e80*/  UIMAD UR10, UR44, UR9, UR8 ;  /* 0x000000092c0a72a4 */ /* 0x000fe2000f8e0208 */
[----:B------:R-:W-:Y:S01]  /*1e90*/  IMAD.SHL.U32 R114, R114, 0x2, RZ ;  /* 0x0000000272727824 */ /* 0x000fe200078e00ff */
[----:B------:R-:W-:Y:S01]  /*1ea0*/  UIADD3 UR8, UR29, UR5, URZ ;  /* 0x000000051d087290 */ /* 0x000fe2000fffe03f */
[----:B------:R-:W-:Y:S01]  /*1eb0*/  LEA.HI R7, R7, R116, RZ, 0x3 ;  /* 0x0000007407077211 */ /* 0x000fe200078f18ff */
[----:B------:R-:W-:Y:S01]  /*1ec0*/  IMAD.SHL.U32 R116, R116, 0x8, RZ ;  /* 0x0000000874747824 */ /* 0x000fe200078e00ff */
[----:B------:R-:W-:Y:S01]  /*1ed0*/  USHF.R.S32.HI UR48, URZ, 0x1f, UR6 ;  /* 0x0000001f3f307899 */ /* 0x000fe20008011406 */
[----:B------:R-:W-:Y:S01]  /*1ee0*/  SHF.R.S32.HI R105, RZ, 0x1f, R118 ;  /* 0x0000001fff697819 */ /* 0x000fe20000011476 */
[----:B------:R-:W-:Y:S01]  /*1ef0*/  UIMAD UR5, UR8, UR6, URZ ;  /* 0x00000006080572a4 */ /* 0x000fe2000f8e023f */
[----:B------:R-:W-:Y:S01]  /*1f00*/  SHF.R.S32.HI R7, RZ, 0x3, R7 ;  /* 0x00000003ff077819 */ /* 0x000fe20000011407 */
[----:B------:R-:W-:Y:S01]  /*1f10*/  ULDC UR49, c[0x0][0x238] ;  /* 0x00008e0000317ab9 */ /* 0x000fe20000000800 */
[C---:B------:R-:W-:Y:S01]  /*1f20*/  LOP3.LUT R113, R111.reuse, 0x38, R116, 0xf8, !PT ;  /* 0x000000386f717812 */ /* 0x040fe200078ef874 */
[----:B------:R-:W-:Y:S01]  /*1f30*/  UIMAD UR5, UR48, UR28, UR5 ;  /* 0x0000001c300572a4 */ /* 0x000fe2000f8e0205 */
[----:B------:R-:W-:Y:S01]  /*1f40*/  LOP3.LUT R111, R111, 0x38, R115, 0xf8, !PT ;  /* 0x000000386f6f7812 */ /* 0x000fe200078ef873 */
[----:B------:R-:W-:Y:S01]  /*1f50*/  IMAD R8, R7, 0xc00, R6 ;  /* 0x00000c0007087824 */ /* 0x000fe200078e0206 */
[-C--:B------:R-:W-:Y:S01]  /*1f60*/  LOP3.LUT R113, R113, R0.reuse, RZ, 0x3c, !PT ;  /* 0x0000000071717212 */ /* 0x080fe200078e3cff */
[----:B------:R-:W-:Y:S01]  /*1f70*/  USHF.L.U32 UR48, UR49, 0x5, URZ ;  /* 0x0000000531307899 */ /* 0x000fe2000800063f */
[----:B------:R-:W-:Y:S01]  /*1f80*/  LOP3.LUT R111, R111, R0, RZ, 0x3c, !PT ;  /* 0x000000006f6f7212 */ /* 0x000fe200078e3cff */
[----:B------:R-:W-:Y:S01]  /*1f90*/  UMOV UR9, 0x5 ;  /* 0x0000000500097882 */ /* 0x000fe20000000000 */
[----:B------:R-:W-:Y:S01]  /*1fa0*/  IADD3 R0, R19, UR5, RZ ;  /* 0x0000000513007c10 */ /* 0x000fe2000fffe0ff */
[----:B------:R-:W-:Y:S01]  /*1fb0*/  IMAD.IADD R113, R8, 0x1, R113 ;  /* 0x0000000108717824 */ /* 0x000fe200078e0271 */
[----:B------:R-:W-:Y:S01]  /*1fc0*/  LOP3.LUT R8, R2, 0x38, R116, 0xf8, !PT ;  /* 0x0000003802087812 */ /* 0x000fe200078ef874 */
[----:B------:R-:W-:Y:S01]  /*1fd0*/  ULDC UR45, c[0x0][0x23c] ;  /* 0x00008f00002d7ab9 */ /* 0x000fe20000000800 */
[----:B------:R-:W-:Y:S01]  /*1fe0*/  @P1 LEA.HI.X R21, R18, c[0x0][0x224], R0, 0x1, P2 ;  /* 0x0000890012151a11 */ /* 0x000fe200010f0c00 */
[----:B------:R-:W-:Y:S01]  /*1ff0*/  USHF.L.U64.HI UR45, UR49, UR9, UR45 ;  /* 0x00000009312d7299 */ /* 0x000fe2000801022d */
[----:B------:R-:W-:Y:S01]  /*2000*/  LOP3.LUT R2, R2, 0x38, R115, 0xf8, !PT ;  /* 0x0000003802027812 */ /* 0x000fe200078ef873 */
[----:B------:R-:W-:Y:S01]  /*2010*/  UIADD3 UR11, UR47, UR11, URZ ;  /* 0x0000000b2f0b7290 */ /* 0x000fe2000fffe03f */
[-C--:B------:R-:W-:Y:S01]  /*2020*/  LOP3.LUT R109, R8, R5.reuse, RZ, 0x3c, !PT ;  /* 0x00000005086d7212 */ /* 0x080fe200078e3cff */
[----:B------:R-:W-:Y:S01]  /*2030*/  @!PT LDS RZ, [RZ] ;  /* 0x00000000fffff984 */ /* 0x000fe20000000800 */
[----:B------:R-:W-:Y:S01]  /*2040*/  @!PT LDS RZ, [RZ] ;  /* 0x00000000fffff984 */ /* 0x000fe20000000800 */
[----:B------:R-:W-:Y:S01]  /*2050*/  @!PT LDS RZ, [RZ] ;  /* 0x00000000fffff984 */ /* 0x000fe20000000800 */
[----:B------:R1:W-:Y:S01]  /*2060*/  @P1 LDGSTS.E.BYPASS.LTC128B.128 [R123+0xa080], [R20.64], !P3 ;  /* 0x0a080000147b1fae */ /* 0x0003e2000d901d5e */
[----:B------:R-:W-:Y:S01]  /*2070*/  LOP3.LUT R2, R2, R5, RZ, 0x3c, !PT ;  /* 0x0000000502027212 */ /* 0x000fe200078e3cff */
[--C-:B------:R-:W-:Y:S01]  /*2080*/  IMAD R8, R7, 0xc00, R4.reuse ;  /* 0x00000c0007087824 */ /* 0x100fe200078e0204 */
[----:B------:R-:W-:Y:S01]  /*2090*/  SHF.R.S32.HI R5, RZ, 0x3, R3 ;  /* 0x00000003ff057819 */ /* 0x000fe20000011403 */
[----:B------:R1:W-:Y:S01]  /*20a0*/  @P1 LDGSTS.E.BYPASS.LTC128B.128 [R123+0xb880], [R20.64+0x80], !P6 ;  /* 0x0b880080147b1fae */ /* 0x0003e2000f101d5e */
[----:B------:R-:W-:Y:S01]  /*20b0*/  ULDC UR49, c[0x0][0x284] ;  /* 0x0000a10000317ab9 */ /* 0x000fe20000000800 */
[----:B------:R-:W-:Y:S01]  /*20c0*/  IMAD.IADD R109, R8, 0x1, R109 ;  /* 0x00000001086d7824 */ /* 0x000fe200078e026d */
[----:B------:R-:W-:Y:S01]  /*20d0*/  ULDC UR5, c[0x0][0x294] ;  /* 0x0000a50000057ab9 */ /* 0x000fe20000000800 */
[----:B------:R1:W-:Y:S01]  /*20e0*/  @P1 LDGSTS.E.BYPASS.LTC128B.128 [R123+0xd080], [R20.64+0x100], !P5 ;  /* 0x0d080100147b1fae */ /* 0x0003e2000e901d5e */
[C---:B------:R-:W-:Y:S01]  /*20f0*/  IMAD R107, R5.reuse, 0xc00, R4 ;  /* 0x00000c00056b7824 */ /* 0x040fe200078e0204 */
[----:B------:R-:W-:Y:S01]  /*2100*/  SHF.R.S32.HI R104, RZ, 0x1f, R116 ;  /* 0x0000001fff687819 */ /* 0x000fe20000011474 */
[----:B------:R-:W-:Y:S01]  /*2110*/  IMAD R6, R5, 0xc00, R6 ;  /* 0x00000c0005067824 */ /* 0x000fe200078e0206 */
[----:B------:R1:W-:Y:S01]  /*2120*/  @P1 LDGSTS.E.BYPASS.LTC128B.128 [R123+0xe880], [R20.64+0x180], !P4 ;  /* 0x0e880180147b1fae */ /* 0x0003e2000e101d5e */
[----:B------:R-:W-:Y:S01]  /*2130*/  @P0 IADD3 R3, P1, R18, UR48, RZ ;  /* 0x0000003012030c10 */ /* 0x000fe2000ff3e0ff */
[----:B------:R-:W-:Y:S01]  /*2140*/  IMAD.IADD R107, R107, 0x1, R2 ;  /* 0x000000016b6b7824 */ /* 0x000fe200078e0202 */
[----:B------:R-:W-:Y:S01]  /*2150*/  USHF.L.U64.HI UR42, UR53, UR9, UR42 ;  /* 0x00000009352a7299 */ /* 0x000fe2000801022a */
[----:B------:R-:W-:Y:S01]  /*2160*/  IMAD R2, R88, c[0x0][0x1e0], RZ ;  /* 0x0000780058027a24 */ /* 0x000fe200078e02ff */
[----:B------:R-:W-:Y:S01]  /*2170*/  @P0 IADD3.X R0, R0, UR45, RZ, P1, !PT ;  /* 0x0000002d00000c10 */ /* 0x000fe20008ffe4ff */
[----:B------:R-:W-:Y:S01]  /*2180*/  IMAD.IADD R111, R6, 0x1, R111 ;  /* 0x00000001066f7824 */ /* 0x000fe200078e026f */
[----:B------:R-:W-:Y:S01]  /*2190*/  @P0 LEA R4, P1, R3, c[0x0][0x220], 0x1 ;  /* 0x0000880003040a11 */ /* 0x000fe200078208ff */
[----:B------:R-:W-:Y:S01]  /*21a0*/  IMAD R103, R125, c[0x0][0x1e4], R2 ;  /* 0x000079007d677a24 */ /* 0x000fe200078e0202 */
[----:B------:R-:W-:Y:S01]  /*21b0*/  USHF.L.U64.HI UR49, UR50, UR9, UR49 ;  /* 0x0000000932317299 */ /* 0x000fe20008010231 */
[----:B------:R-:W-:Y:S01]  /*21c0*/  IMAD.SHL.U32 R112, R112, 0x2, RZ ;  /* 0x0000000270707824 */ /* 0x000fe200078e00ff */
[----:B------:R-:W-:Y:S01]  /*21d0*/  @P0 LEA.HI.X R5, R3, c[0x0][0x224], R0, 0x1, P1 ;  /* 0x0000890003050a11 */ /* 0x000fe200008f0c00 */
[----:B------:R-:W-:Y:S01]  /*21e0*/  IMAD.IADD R103, R145, 0x1, R103 ;  /* 0x0000000191677824 */ /* 0x000fe200078e0267 */
[----:B------:R-:W-:Y:S01]  /*21f0*/  SHF.R.S32.HI R0, RZ, 0x1f, R85 ;  /* 0x0000001fff007819 */ /* 0x000fe20000011455 */
[----:B------:R-:W-:Y:S01]  /*2200*/  IMAD.U32 R3, RZ, RZ, UR44 ;  /* 0x0000002cff037e24 */ /* 0x000fe2000f8e00ff */
[----:B------:R-:W-:Y:S01]  /*2210*/  USHF.L.U64.HI UR9, UR51, UR9, UR5 ;  /* 0x0000000933097299 */ /* 0x000fe20008010205 */
[----:B------:R1:W-:Y:S01]  /*2220*/  @P0 LDGSTS.E.BYPASS.LTC128B.128 [R123+0xb080], [R4.64], !P3 ;  /* 0x0b080000047b0fae */ /* 0x0003e2000d901d5e */
[----:B------:R-:W-:Y:S01]  /*2230*/  IMAD.SHL.U32 R113, R113, 0x2, RZ ;  /* 0x0000000271717824 */ /* 0x000fe200078e00ff */
[----:B------:R-:W-:Y:S01]  /*2240*/  USHF.L.U32 UR44, UR53, 0x5, URZ ;  /* 0x00000005352c7899 */ /* 0x000fe2000800063f */
[C---:B------:R-:W-:Y:S01]  /*2250*/  IMAD R2, R0.reuse, c[0x0][0x280], RZ ;  /* 0x0000a00000027a24 */ /* 0x040fe200078e02ff */
[----:B------:R1:W-:Y:S01]  /*2260*/  @P0 LDGSTS.E.BYPASS.LTC128B.128 [R123+0xc880], [R4.64+0x80], !P6 ;  /* 0x0c880080047b0fae */ /* 0x0003e2000f101d5e */
[----:B------:R-:W-:Y:S01]  /*2270*/  IMAD R0, R0, c[0x0][0x290], RZ ;  /* 0x0000a40000007a24 */ /* 0x000fe200078e02ff */
[----:B------:R-:W-:Y:S01]  /*2280*/  USHF.L.U32 UR50, UR50, 0x5, URZ ;  /* 0x0000000532327899 */ /* 0x000fe2000800063f */
[----:B------:R-:W-:Y:S01]  /*2290*/  IMAD.WIDE.U32 R128, R3, c[0x0][0x218], R128 ;  /* 0x0000860003807a25 */ /* 0x000fe200078e0080 */
[----:B------:R1:W-:Y:S01]  /*22a0*/  @P0 LDGSTS.E.BYPASS.LTC128B.128 [R123+0xe080], [R4.64+0x100], !P5 ;  /* 0x0e080100047b0fae */ /* 0x0003e2000e901d5e */
[----:B------:R-:W-:-:S02]  /*22b0*/  USHF.L.U32 UR51, UR51, 0x5, URZ ;  /* 0x0000000533337899 */ /* 0x000fc4000800063f */
[----:B------:R-:W-:Y:S01]  /*22c0*/  IMAD R97, R85, c[0x0][0x284], R2 ;  /* 0x0000a10055617a24 */ /* 0x000fe200078e0202 */
[----:B------:R1:W-:Y:S01]  /*22d0*/  @P0 LDGSTS.E.BYPASS.LTC128B.128 [R123+0xf880], [R4.64+0x180], !P4 ;  /* 0x0f880180047b0fae */ /* 0x0003e2000e101d5e */
[----:B------:R-:W-:Y:S01]  /*22e0*/  IADD3 R89, P0, R125, UR38, RZ ;  /* 0x000000267d597c10 */ /* 0x000fe2000ff1e0ff */
[----:B------:R-:W-:Y:S01]  /*22f0*/  IMAD R3, R85, c[0x0][0x294], R0 ;  /* 0x0000a50055037a24 */ /* 0x000fe200078e0200 */
[----:B------:R-:W-:Y:S01]  /*2300*/  IADD3 R87, R129, UR10, RZ ;  /* 0x0000000a81577c10 */ /* 0x000fe2000fffe0ff */
[----:B------:R-:W0:Y:S01]  /*2310*/  LDGDEPBAR ;  /* 0x00000000000079af */ /* 0x000e220000000000 */
[----:B------:R-:W-:Y:S01]  /*2320*/  IADD3.X R88, R88, UR39, RZ, P0, !PT ;  /* 0x0000002758587c10 */ /* 0x000fe200087fe4ff */
[----:B------:R-:W-:Y:S02]  /*2330*/  IMAD.IADD R99, R141, 0x1, R97 ;  /* 0x000000018d637824 */ /* 0x000fe400078e0261 */
[----:B------:R-:W-:Y:S01]  /*2340*/  BAR.SYNC.DEFER_BLOCKING 0x0 ;  /* 0x0000000000007b1d */ /* 0x000fe20000010000 */
[----:B------:R-:W-:Y:S01]  /*2350*/  IADD3 R93, P1, P0, R144, UR46, R14 ;  /* 0x0000002e905d7c10 */ /* 0x000fe2000f83e00e */
[----:B------:R-:W-:-:S02]  /*2360*/  IMAD.IADD R97, R97, 0x1, R137 ;  /* 0x0000000161617824 */ /* 0x000fc400078e0289 */
[----:B------:R-:W-:Y:S01]  /*2370*/  IMAD.IADD R98, R139, 0x1, R3 ;  /* 0x000000018b627824 */ /* 0x000fe200078e0203 */
[----:B------:R-:W-:Y:S01]  /*2380*/  IADD3.X R92, R103, UR11, R15, P1, P0 ;  /* 0x0000000b675c7c10 */ /* 0x000fe20008fe040f */
[----:B------:R-:W-:Y:S01]  /*2390*/  IMAD.IADD R96, R3, 0x1, R135 ;  /* 0x0000000103607824 */ /* 0x000fe200078e0287 */
[----:B------:R-:W-:Y:S01]  /*23a0*/  ISETP.NE.AND P0, PT, RZ, UR52, PT ;  /* 0x00000034ff007c0c */ /* 0x000fe2000bf05270 */
[----:B------:R-:W-:Y:S02]  /*23b0*/  IMAD.SHL.U32 R109, R109, 0x2, RZ ;  /* 0x000000026d6d7824 */ /* 0x000fe400078e00ff */
[----:B------:R-:W-:Y:S01]  /*23c0*/  IMAD.SHL.U32 R111, R111, 0x2, RZ ;  /* 0x000000026f6f7824 */ /* 0x000fe200078e00ff */
[----:B------:R-:W-:Y:S01]  /*23d0*/  P2R R124, PR, RZ, 0x1 ;  /* 0x00000001ff7c7803 */ /* 0x000fe20000000000 */
[----:B------:R-:W-:Y:S02]  /*23e0*/  IMAD.SHL.U32 R107, R107, 0x2, RZ ;  /* 0x000000026b6b7824 */ /* 0x000fe400078e00ff */
.L_x_2590:
        /* <DEDUP_REMOVED lines=77> */
.L_x_2555:
[----:B------:R-:W-:Y:S05]  /*28c0*/  BSYNC B0 ;  /* 0x0000000000007941 */ /* 0x000fea0003800000 */
.L_x_2554:
        /* <DEDUP_REMOVED lines=42> */
[----:B------:R-:W-:Y:S01]  /*2b70*/  IMAD.U32 R3, RZ, RZ, UR9 ;  /* 0x00000009ff037e24 */ /* 0x000fe2000f8e00ff */
        /* <DEDUP_REMOVED lines=29> */
.L_x_2557:
[----:B------:R-:W-:Y:S05]  /*2d50*/  BSYNC B0 ;  /* 0x0000000000007941 */ /* 0x000fea0003800000 */
.L_x_2556:
        /* <DEDUP_REMOVED lines=82> */
.L_x_2561:
[----:B------:R-:W-:Y:S05]  /*3280*/  BSYNC B0 ;  /* 0x0000000000007941 */ /* 0x000fea0003800000 */
.L_x_2560:
        /* <DEDUP_REMOVED lines=56> */
.L_x_2563:
[----:B------:R-:W-:Y:S05]  /*3610*/  BSYNC B0 ;  /* 0x0000000000007941 */ /* 0x000fea0003800000 */
.L_x_2562:
        /* <DEDUP_REMOVED lines=56> */
.L_x_2565:
[----:B------:R-:W-:Y:S05]  /*39a0*/  BSYNC B0 ;  /* 0x0000000000007941 */ /* 0x000fea0003800000 */
.L_x_2564:
        /* <DEDUP_REMOVED lines=55> */
.L_x_2559:
[----:B------:R-:W-:Y:S05]  /*3d20*/  BSYNC B1 ;  /* 0x0000000000017941 */ /* 0x000fea0003800000 */
.L_x_2558:
        /* <DEDUP_REMOVED lines=57> */
.L_x_2568:
[----:B------:R-:W-:Y:S05]  /*40c0*/  BSYNC B0 ;  /* 0x0000000000007941 */ /* 0x000fea0003800000 */
.L_x_2567:
        /* <DEDUP_REMOVED lines=56> */
.L_x_2570:
[----:B------:R-:W-:Y:S05]  /*4450*/  BSYNC B0 ;  /* 0x0000000000007941 */ /* 0x000fea0003800000 */
.L_x_2569:
        /* <DEDUP_REMOVED lines=56> */
.L_x_2572:
[----:B------:R-:W-:Y:S05]  /*47e0*/  BSYNC B0 ;  /* 0x0000000000007941 */ /* 0x000fea0003800000 */
.L_x_2571:
        /* <DEDUP_REMOVED lines=56> */
.L_x_2553:
        /* <DEDUP_REMOVED lines=36> */
.L_x_2574:
[----:B------:R-:W-:Y:S05]  /*4db0*/  BSYNC B0 ;  /* 0x0000000000007941 */ /* 0x000fea0003800000 */
.L_x_2573:
        /* <DEDUP_REMOVED lines=63> */
.L_x_2576:
[----:B------:R-:W-:Y:S05]  /*51b0*/  BSYNC B0 ;  /* 0x0000000000007941 */ /* 0x000fea0003800000 */
.L_x_2575:
        /* <DEDUP_REMOVED lines=34> */
[C---:B------:R-:W-:Y:S04]  /*53e0*/  IADD3 R151, P1, P0, R90.reuse, UR46, R119 ;  /* 0x0000002e5a977c10 */ /* 0x040fe8000f83e077 */
[C---:B------:R-:W-:Y:S01]  /*53f0*/  IADD3.X R150, R127.reuse, UR11, R106, P1, P0 ;  /* 0x0000000b7f967c10 */ /* 0x040fe20008fe046a */
[----:B------:R-:W2:Y:S06]  /*5400*/  LDS.128 R28, [R114+0xa080] ;  /* 0x00a08000721c7984 */ /* 0x000eac0000000c00 */
[----:B------:R-:W-:Y:S04]  /*5410*/  @!P2 IADD3 R149, P1, P0, R90, UR46, R116 ;  /* 0x0000002e5a95ac10 */ /* 0x000fe8000f83e074 */
[----:B------:R-:W-:Y:S02]  /*5420*/  @!P2 IADD3.X R148, R127, UR11, R104, P1, P0 ;  /* 0x0000000b7f94ac10 */ /* 0x000fe40008fe0468 */
        /* <DEDUP_REMOVED lines=104> */
.L_x_2580:
[----:B------:R-:W-:Y:S05]  /*5ab0*/  BSYNC B0 ;  /* 0x0000000000007941 */ /* 0x000fea0003800000 */
.L_x_2579:
[----:B------:R-:W-:Y:S11]  /*5ac0*/  ISETP.GE.AND P0, PT, R11, c[0x0][0x1d4], PT ;  /* 0x000075000b007a0c */ /* 0x000ff60003f06270 */
[----:B------:R-:W-:Y:S02]  /*5ad0*/  @!UPT UIADD3 URZ, URZ, URZ, URZ ;  /* 0x0000003f3f3ff290 */ /* 0x000fe4000fffe03f */
[----:B------:R-:W-:-:S05]  /*5ae0*/  @P0 BRA `(.L_x_2578) ;  /* 0x000006f000000947 */ /* 0x000fca0003800000 */
[----:B------:R-:W2:Y:S01]  /*5af0*/  LDS.128 R56, [R111+0xa080] ;  /* 0x00a080006f387984 */ /* 0x000ea20000000c00 */
[----:B------:R-:W-:Y:S02]  /*5b00*/  ISETP.GE.AND P2, PT, R115, c[0x0][0x1d4], PT ;  /* 0x0000750073007a0c */ /* 0x000fe40003f46270 */
[C---:B------:R-:W-:Y:S04]  /*5b10*/  IADD3 R61, P1, P0, R90.reuse, UR46, R118 ;  /* 0x0000002e5a3d7c10 */ /* 0x040fe8000f83e076 */
[C---:B------:R-:W-:Y:S01]  /*5b20*/  IADD3.X R60, R127.reuse, UR11, R105, P1, P0 ;  /* 0x0000000b7f3c7c10 */ /* 0x040fe20008fe0469 */
[----:B-1----:R-:W1:Y:S06]  /*5b30*/  LDS.128 R28, [R112+0xa080] ;  /* 0x00a08000701c7984 */ /* 0x002e6c0000000c00 */
        /* <DEDUP_REMOVED lines=106> */
.L_x_2578:
[----:B------:R-:W-:Y:S05]  /*61e0*/  BSYNC B1 ;  /* 0x0000000000017941 */ /* 0x000fea0003800000 */
.L_x_2577:
        /* <DEDUP_REMOVED lines=118> */
.L_x_2582:
[----:B------:R-:W-:Y:S05]  /*6950*/  BSYNC B0 ;  /* 0x0000000000007941 */ /* 0x000fea0003800000 */
.L_x_2581:
[----:B------:R-:W-:Y:S11]  /*6960*/  ISETP.GE.AND P0, PT, R11, c[0x0][0x1d4], PT ;  /* 0x000075000b007a0c */ /* 0x000ff60003f06270 */
[----:B------:R-:W-:Y:S02]  /*6970*/  @!UPT UIADD3 URZ, URZ, URZ, URZ ;  /* 0x0000003f3f3ff290 */ /* 0x000fe4000fffe03f */
[----:B------:R-:W-:-:S05]  /*6980*/  @P0 BRA `(.L_x_2566) ;  /* 0x000009d000000947 */ /* 0x000fca0003800000 */
[----:B------:R-:W2:Y:S01]  /*6990*/  LDS.128 R48, [R107+0xa080] ;  /* 0x00a080006b307984 */ /* 0x000ea20000000c00 */
[----:B-1----:R-:W-:Y:S04]  /*69a0*/  IADD3 R53, P1, P0, R56, UR46, R118 ;  /* 0x0000002e38357c10 */ /* 0x002fe8000f83e076 */
[----:B------:R-:W-:Y:S02]  /*69b0*/  IADD3.X R46, R57, UR11, R105, P1, P0 ;  /* 0x0000000b392e7c10 */ /* 0x000fe40008fe0469 */
        /* <DEDUP_REMOVED lines=105> */
[----:B------:R-:W-:Y:S04]  /*7050*/  IADD3 R56, P1, P0, R56, UR46, R115 ;  /* 0x0000002e38387c10 */ /* 0x000fe8000f83e073 */
[----:B------:R-:W-:Y:S02]  /*7060*/  IADD3.X R57, R57, UR11, R102, P1, P0 ;  /* 0x0000000b39397c10 */ /* 0x000fe40008fe0466 */
[C---:B------:R-:W-:Y:S04]  /*7070*/  LEA R2, P0, R56.reuse, c[0x0][0x1c8], 0x1 ;  /* 0x0000720038027a11 */ /* 0x040fe800078008ff */
[----:B------:R-:W-:Y:S05]  /*7080*/  LEA.HI.X R3, R56, c[0x0][0x1cc], R57, 0x1, P0 ;  /* 0x0000730038037a11 */ /* 0x000fea00000f0c39 */
[----:B------:R2:W-:Y:S01]  /*7090*/  STG.E.128 [R2.64], R48 ;  /* 0x0000003002007986 */ /* 0x0005e2000c101d1e */
[----:B------:R-:W-:-:S05]  /*70a0*/  BRA `(.L_x_2566) ;  /* 0x000002b000007947 */ /* 0x000fca0003800000 */
.L_x_2552:
        /* <DEDUP_REMOVED lines=23> */
.L_x_2584:
[----:B------:R-:W-:Y:S05]  /*7220*/  BSYNC B0 ;  /* 0x0000000000007941 */ /* 0x000fea0003800000 */
.L_x_2583:
        /* <DEDUP_REMOVED lines=19> */
.L_x_2566:
[----:B------:R-:W-:Y:S05]  /*7360*/  BSYNC B2 ;  /* 0x0000000000027941 */ /* 0x000fea0003800000 */
.L_x_2551:
        /* <DEDUP_REMOVED lines=69> */
.L_x_2586:
[----:B-1----:R-:W-:Y:S05]  /*77c0*/  BSYNC B0 ;  /* 0x0000000000007941 */ /* 0x002fea0003800000 */
.L_x_2585:
        /* <DEDUP_REMOVED lines=30> */
.L_x_2588:
[----:B------:R-:W-:Y:S05]  /*79b0*/  BSYNC B0 ;  /* 0x0000000000007941 */ /* 0x000fea0003800000 */
.L_x_2587:
        /* <DEDUP_REMOVED lines=14> */
[C---:B------:R-:W-:Y:S02]  /*7aa0*/  @P1 LEA.HI.X R5, R2.reuse, c[0x0][0x224], R0, 0x1, P0 ;  /* 0x0000890002051a11 */ /* 0x040fe400000f0c00 */
        /* <DEDUP_REMOVED lines=16> */
.L_x_2589:
[----:B------:R-:W0:Y:S01]  /*7bb0*/  LDGDEPBAR ;  /* 0x00000000000079af */ /* 0x000e220000000000 */
[----:B------:R-:W-:Y:S01]  /*7bc0*/  UIADD3 UR6, UR6, -0x1, URZ ;  /* 0xffffffff06067890 */ /* 0x000fe2000fffe03f */
[----:B------:R-:W-:Y:S11]  /*7bd0*/  PLOP3.LUT P0, PT, PT, PT, UP0, 0x80, 0x0 ;  /* 0x000000000000781c */ /* 0x000ff60003f0f008 */
[----:B------:R-:W-:Y:S02]  /*7be0*/  @!UPT UIADD3 URZ, URZ, URZ, URZ ;  /* 0x0000003f3f3ff290 */ /* 0x000fe4000fffe03f */
[----:B------:R-:W-:-:S05]  /*7bf0*/  @P0 BRA `(.L_x_2590) ;  /* 0xffffa7f000000947 */ /* 0x000fca000383ffff */
[----:B------:R-:W-:Y:S06]  /*7c00*/  BAR.SYNC.DEFER_BLOCKING 0x0 ;  /* 0x0000000000007b1d */ /* 0x000fec0000010000 */
.L_x_2550:
[----:B------:R-:W-:Y:S02]  /*7c10*/  UISETP.NE.AND UP1, UPT, UR26, URZ, UPT ;  /* 0x0000003f1a00728c */ /* 0x000fe4000bf25270 */
[----:B------:R-:W-:Y:S02]  /*7c20*/  UISETP.NE.AND UP0, UPT, UR25, URZ, UPT ;  /* 0x0000003f1900728c */ /* 0x000fe4000bf05270 */
[----:B------:R-:W-:Y:S02]  /*7c30*/  UIADD3 UR6, UR19, 0x7f, URZ ;  /* 0x0000007f13067890 */ /* 0x000fe4000fffe03f */
[----:B------:R-:W-:Y:S02]  /*7c40*/  ULDC.64 UR4, c[0x0][0x2c8] ;  /* 0x0000b20000047ab9 */ /* 0x000fe40000000a00 */
[----:B------:R-:W-:Y:S01]  /*7c50*/  UIMAD.WIDE.U32 UR8, UR6, UR4, URZ ;  /* 0x00000004060872a5 */ /* 0x000fe2000f8e003f */
[----:B------:R-:W-:Y:S01]  /*7c60*/  PLOP3.LUT P0, PT, PT, PT, UP0, 0x40, 0x0 ;  /* 0x000000000000781c */ /* 0x000fe20003f0e808 */
[----:B------:R-:W-:-:S02]  /*7c70*/  ULDC UR7, c[0x0][0x328] ;  /* 0x0000ca0000077ab9 */ /* 0x000fc40000000800 */
[----:B------:R-:W-:Y:S02]  /*7c80*/  @UP1 USHF.R.U32.HI UR6, URZ, UR5, UR9 ;  /* 0x000000053f061299 */ /* 0x000fe40008011609 */
[----:B------:R-:W-:Y:S02]  /*7c90*/  UIADD3 UR20, UR20, UR21, URZ ;  /* 0x0000001514147290 */ /* 0x000fe4000fffe03f */
[----:B------:R-:W-:-:S04]  /*7ca0*/  UIADD3 UR14, UR14, UR6, URZ ;  /* 0x000000060e0e7290 */ /* 0x000fc8000fffe03f */
[----:B------:R-:W-:Y:S02]  /*7cb0*/  UIADD3 UR7, UR14, UR7, URZ ;  /* 0x000000070e077290 */ /* 0x000fe4000fffe03f */
        /* <DEDUP_REMOVED lines=13> */
.L_x_2592:
[----:B------:R-:W-:Y:S02]  /*7d90*/  UISETP.NE.AND UP0, UPT, UR6, 0x1, UPT ;  /* 0x000000010600788c */ /* 0x000fe4000bf05270 */
[----:B------:R-:W-:Y:S02]  /*7da0*/  ULDC.64 UR4, c[0x0][0x330] ;  /* 0x0000cc0000047ab9 */ /* 0x000fe40000000a00 */
[----:B------:R-:W-:-:S07]  /*7db0*/  UIMAD.WIDE.U32 UR10, UR8, UR4, URZ ;  /* 0x00000004080a72a5 */ /* 0x000fce000f8e003f */
[----:B------:R-:W-:Y:S02]  /*7dc0*/  @UP0 UMOV UR9, UR11 ;  /* 0x0000000b00090c82 */ /* 0x000fe40008000000 */
[----:B------:R-:W-:Y:S02]  /*7dd0*/  @UP0 USHF.R.U32.HI UR8, URZ, UR5, UR9 ;  /* 0x000000053f080299 */ /* 0x000fe40008011609 */
.L_x_2593:
[----:B------:R-:W-:Y:S02]  /*7de0*/  ULDC UR4, c[0x0][0x32c] ;  /* 0x0000cb0000047ab9 */ /* 0x000fe40000000800 */
[----:B------:R-:W-:-:S04]  /*7df0*/  UIMAD UR4, UR8, UR6, UR4 ;  /* 0x00000006080472a4 */ /* 0x000fc8000f8e0204 */
[----:B------:R-:W-:-:S04]  /*7e00*/  UISETP.LT.AND UP0, UPT, UR7, UR4, UPT ;  /* 0x000000040700728c */ /* 0x000fc8000bf01270 */
[----:B------:R-:W-:Y:S02]  /*7e10*/  USEL UR7, UR7, UR4, UP0 ;  /* 0x0000000407077287 */ /* 0x000fe40008000000 */
.L_x_2591:
[----:B------:R-:W-:Y:S02]  /*7e20*/  UISETP.NE.AND UP0, UPT, UR26, URZ, UPT ;  /* 0x0000003f1a00728c */ /* 0x000fe4000bf05270 */
[----:B------:R-:W-:Y:S02]  /*7e30*/  UIADD3 UR8, UR7, 0x2f, URZ ;  /* 0x0000002f07087890 */ /* 0x000fe4000fffe03f */
[----:B------:R-:W-:Y:S02]  /*7e40*/  ULDC.64 UR4, c[0x0][0x2c8] ;  /* 0x0000b20000047ab9 */ /* 0x000fe40000000a00 */
[----:B------:R-:W-:Y:S02]  /*7e50*/  UISETP.NE.AND UP1, UPT, UR25, URZ, UPT ;  /* 0x0000003f1900728c */ /* 0x000fe4000bf25270 */
[----:B------:R-:W-:Y:S02]  /*7e60*/  UIMAD.WIDE.U32 UR10, UR19, UR4, URZ ;  /* 0x00000004130a72a5 */ /* 0x000fe4000f8e003f */
[----:B------:R-:W-:-:S02]  /*7e70*/  UIMAD.WIDE UR8, UR8, 0x2aaaaaab, URZ ;  /* 0x2aaaaaab080878a5 */ /* 0x000fc4000f8e023f */
[----:B------:R-:W-:Y:S01]  /*7e80*/  PLOP3.LUT P0, PT, PT, PT, UP1, 0x40, 0x0 ;  /* 0x000000000000781c */ /* 0x000fe20003f0e818 */
[----:B------:R-:W-:Y:S02]  /*7e90*/  UMOV UR4, UR19 ;  /* 0x0000001300047c82 */ /* 0x000fe40008000000 */
[----:B------:R-:W-:Y:S02]  /*7ea0*/  USHF.R.U32.HI UR8, URZ, 0x1f, UR9 ;  /* 0x0000001f3f087899 */ /* 0x000fe40008011609 */
[----:B------:R-:W-:Y:S02]  /*7eb0*/  @UP0 UMOV UR7, UR11 ;  /* 0x0000000b00070c82 */ /* 0x000fe40008000000 */
[----:B------:R-:W-:Y:S02]  /*7ec0*/  @UP0 USHF.R.U32.HI UR4, URZ, UR5, UR7 ;  /* 0x000000053f040299 */ /* 0x000fe40008011607 */
[----:B------:R-:W-:Y:S02]  /*7ed0*/  ULEA.HI.SX32 UR8, UR9, UR8, 0x1d ;  /* 0x0000000809087291 */ /* 0x000fe4000f8fea3f */
[----:B------:R-:W-:-:S02]  /*7ee0*/  UIADD3 UR4, UR13, UR4, URZ ;  /* 0x000000040d047290 */ /* 0x000fc4000fffe03f */
        /* <DEDUP_REMOVED lines=17> */
.L_x_2595:
[----:B------:R-:W-:Y:S02]  /*8000*/  ULDC UR4, c[0x0][0x32c] ;  /* 0x0000cb0000047ab9 */ /* 0x000fe40000000800 */
[----:B------:R-:W-:-:S03]  /*8010*/  UISETP.NE.AND UP0, UPT, UR4, 0x1, UPT ;  /* 0x000000010400788c */ /* 0x000fc6000bf05270 */
[----:B------:R-:W-:Y:S02]  /*8020*/  ULDC.64 UR4, c[0x0][0x330] ;  /* 0x0000cc0000047ab9 */ /* 0x000fe40000000a00 */
[----:B------:R-:W-:-:S06]  /*8030*/  UIMAD.WIDE.U32 UR8, UR7, UR4, URZ ;  /* 0x00000004070872a5 */ /* 0x000fcc000f8e003f */
[----:B------:R-:W-:Y:S02]  /*8040*/  @UP0 USHF.R.U32.HI UR7, URZ, UR5, UR9 ;  /* 0x000000053f070299 */ /* 0x000fe40008011609 */
.L_x_2596:
[----:B------:R-:W-:Y:S02]  /*8050*/  ULDC UR4, c[0x0][0x32c] ;  /* 0x0000cb0000047ab9 */ /* 0x000fe40000000800 */
[----:B------:R-:W-:-:S04]  /*8060*/  UIMAD UR4, UR7, UR4, URZ ;  /* 0x00000004070472a4 */ /* 0x000fc8000f8e023f */
[----:B------:R-:W-:-:S04]  /*8070*/  UISETP.LT.AND UP0, UPT, UR6, UR4, UPT ;  /* 0x000000040600728c */ /* 0x000fc8000bf01270 */
[----:B------:R-:W-:-:S04]  /*8080*/  USEL UR6, UR6, UR4, !UP0 ;  /* 0x0000000406067287 */ /* 0x000fc8000c000000 */
.L_x_2594:
[----:B------:R-:W-:Y:S01]  /*8090*/  UIMAD.WIDE UR4, UR6, 0x2aaaaaab, URZ ;  /* 0x2aaaaaab060478a5 */ /* 0x000fe2000f8e023f */
[----:B------:R-:W-:Y:S01]  /*80a0*/  PLOP3.LUT P2, PT, PT, PT, PT, 0x80, 0x0 ;  /* 0x000000000000781c */ /* 0x000fe20003f4f070 */
[----:B------:R-:W-:Y:S01]  /*80b0*/  CS2R R130, SRZ ;  /* 0x0000000000827805 */ /* 0x000fe2000001ff00 */
[----:B------:R-:W-:Y:S01]  /*80c0*/  CS2R R128, SRZ ;  /* 0x0000000000807805 */ /* 0x000fe2000001ff00 */
[----:B------:R-:W-:Y:S01]  /*80d0*/  USHF.R.U32.HI UR4, URZ, 0x1f, UR5 ;  /* 0x0000001f3f047899 */ /* 0x000fe20008011605 */
[----:B------:R-:W-:Y:S01]  /*80e0*/  CS2R R126, SRZ ;  /* 0x00000000007e7805 */ /* 0x000fe2000001ff00 */
[----:B------:R-:W-:Y:S01]  /*80f0*/  CS2R R124, SRZ ;  /* 0x00000000007c7805 */ /* 0x000fe2000001ff00 */
[----:B-1----:R-:W-:Y:S01]  /*8100*/  CS2R R122, SRZ ;  /* 0x00000000007a7805 */ /* 0x002fe2000001ff00 */
[----:B------:R-:W-:Y:S01]  /*8110*/  ULEA.HI.SX32 UR4, UR5, UR4, 0x1d ;  /* 0x0000000405047291 */ /* 0x000fe2000f8fea3f */
        /* <DEDUP_REMOVED lines=16> */
[----:B-----5:R-:W-:Y:S01]  /*8220*/  CS2R R94, SRZ ;  /* 0x00000000005e7805 */ /* 0x020fe2000001ff00 */
        /* <DEDUP_REMOVED lines=46> */
[----:B------:R-:W-:-:S02]  /*8510*/  IMAD.MOV.U32 R8, RZ, RZ, RZ ;  /* 0x000000ffff087224 */ /* 0x000fc400078e00ff */
[----:B------:R-:W-:Y:S01]  /*8520*/  IMAD.MOV.U32 R4, RZ, RZ, RZ ;  /* 0x000000ffff047224 */ /* 0x000fe200078e00ff */
[----:B------:R-:W-:Y:S05]  /*8530*/  @!P0 BRA `(.L_x_2597) ;  /* 0x0001831000008947 */ /* 0x000fea0003800000 */
[----:B------:R-:W-:Y:S02]  /*8540*/  ULDC.64 UR4, c[0x0][0x340] ;  /* 0x0000d00000047ab9 */ /* 0x000fe40000000a00 */
[----:B------:R-:W-:Y:S02]  /*8550*/  UISETP.NE.U32.AND UP1, UPT, URZ, UR4, UPT ;  /* 0x000000043f00728c */ /* 0x000fe4000bf25070 */
[----:B------:R-:W-:Y:S02]  /*8560*/  ULDC.64 UR8, c[0x0][0x340] ;  /* 0x0000d00000087ab9 */ /* 0x000fe40000000a00 */
[----:B------:R-:W-:Y:S02]  /*8570*/  UISETP.NE.AND.EX UP1, UPT, URZ, UR5, UPT, UP1 ;  /* 0x000000053f00728c */ /* 0x000fe4000bf25310 */
[----:B------:R-:W-:-:S04]  /*8580*/  UISETP.NE.AND UP2, UPT, UR26, URZ, UPT ;  /* 0x0000003f1a00728c */ /* 0x000fc8000bf45270 */
        /* <DEDUP_REMOVED lines=8> */
[CC--:B------:R-:W-:Y:S01]  /*8610*/  LEA.HI R7, R65.reuse, R84.reuse, RZ, 0x4 ;  /* 0x0000005441077211 */ /* 0x0c0fe200078f20ff */
[----:B------:R-:W-:Y:S01]  /*8620*/  UISETP.NE.U32.AND UP0, UPT, URZ, UR4, UPT ;  /* 0x000000043f00728c */ /* 0x000fe2000bf05070 */
[----:B------:R-:W-:Y:S01]  /*8630*/  LEA.HI R228, R65, R84, RZ, 0x3 ;  /* 0x0000005441e47211 */ /* 0x000fe200078f18ff */
[----:B------:R-:W-:Y:S01]  /*8640*/  USHF.R.S32.HI UR7, URZ, 0x1f, UR22 ;  /* 0x0000001f3f077899 */ /* 0x000fe20008011416 */
[----:B------:R-:W-:Y:S01]  /*8650*/  SHF.R.S32.HI R0, RZ, 0x4, R7 ;  /* 0x00000004ff007819 */ /* 0x000fe20000011407 */
[----:B------:R-:W-:Y:S01]  /*8660*/  UISETP.NE.AND.EX UP0, UPT, URZ, UR5, UPT, UP0 ;  /* 0x000000053f00728c */ /* 0x000fe2000bf05300 */
[----:B------:R-:W-:Y:S01]  /*8670*/  LOP3.LUT R69, R228, 0xfffffff8, RZ, 0xc0, !PT ;  /* 0xfffffff8e4457812 */ /* 0x000fe200078ec0ff */
[----:B------:R-:W-:Y:S01]  /*8680*/  USHF.R.S32.HI UR14, URZ, 0x1f, UR20 ;  /* 0x0000001f3f0e7899 */ /* 0x000fe20008011414 */
[----:B------:R-:W-:Y:S01]  /*8690*/  LEA.HI R56, R7, R0, RZ, 0x1 ;  /* 0x0000000007387211 */ /* 0x000fe200078f08ff */
[----:B------:R-:W-:Y:S01]  /*86a0*/  ULDC.64 UR4, c[0x0][0x178] ;  /* 0x00005e0000047ab9 */ /* 0x000fe20000000a00 */
[----:B------:R-:W-:Y:S01]  /*86b0*/  SHF.R.S32.HI R228, RZ, 0x3, R228 ;  /* 0x00000003ffe47819 */ /* 0x000fe200000114e4 */
[----:B------:R-:W-:Y:S01]  /*86c0*/  UIMAD UR7, UR7, UR4, URZ ;  /* 0x00000004070772a4 */ /* 0x000fe2000f8e023f */
[----:B------:R-:W-:Y:S01]  /*86d0*/  IMAD.IADD R69, R84, 0x1, -R69 ;  /* 0x0000000154457824 */ /* 0x000fe200078e0a45 */
[----:B------:R-:W-:Y:S01]  /*86e0*/  PLOP3.LUT P1, PT, PT, PT, UP2, 0x80, 0x0 ;  /* 0x000000000000781c */ /* 0x000fe20003f2f028 */
[----:B------:R-:W-:Y:S01]  /*86f0*/  UIMAD.WIDE.U32 UR8, UR22, UR4, URZ ;  /* 0x00000004160872a5 */ /* 0x000fe2000f8e003f */
[----:B------:R-:W-:Y:S01]  /*8700*/  LOP3.LUT R56, R56, 0xfffffffe, RZ, 0xc0, !PT ;  /* 0xfffffffe38387812 */ /* 0x000fe200078ec0ff */
[----:B------:R-:W-:Y:S01]  /*8710*/  UIMAD UR22, UR22, UR5, UR7 ;  /* 0x00000005161672a4 */ /* 0x000fe2000f8e0207 */
[----:B------:R-:W-:Y:S01]  /*8720*/  IMAD R5, R69, 0x20, R228 ;  /* 0x0000002045057824 */ /* 0x000fe200078e02e4 */
[----:B------:R-:W-:Y:S01]  /*8730*/  IADD3 R12, R228, UR19, RZ ;  /* 0x00000013e40c7c10 */ /* 0x000fe2000fffe0ff */
[----:B------:R-:W-:Y:S01]  /*8740*/  ULDC UR7, c[0x0][0x2c4] ;  /* 0x0000b10000077ab9 */ /* 0x000fe20000000800 */
[----:B------:R-:W-:Y:S01]  /*8750*/  PLOP3.LUT P0, PT, PT, PT, UP2, 0x80, 0x0 ;  /* 0x000000000000781c */ /* 0x000fe20003f0f028 */
[----:B------:R-:W-:Y:S01]  /*8760*/  UIMAD UR7, UR23, UR7, URZ ;  /* 0x00000007170772a4 */ /* 0x000fe2000f8e023f */
[----:B------:R-:W-:Y:S01]  /*8770*/  IMAD.IADD R56, R0, 0x1, -R56 ;  /* 0x0000000100387824 */ /* 0x000fe200078e0a38 */
[----:B------:R-:W-:Y:S01]  /*8780*/  IADD3 R0, R12, 0x20, RZ ;  /* 0x000000200c007810 */ /* 0x000fe20007ffe0ff */
[----:B------:R-:W-:Y:S01]  /*8790*/  ULDC.64 UR4, c[0x0][0x1b8] ;  /* 0x00006e0000047ab9 */ /* 0x000fe20000000a00 */
[----:B------:R-:W-:Y:S01]  /*87a0*/  IADD3 R5, R5, UR19, RZ ;  /* 0x0000001305057c10 */ /* 0x000fe2000fffe0ff */
[----:B------:R-:W-:Y:S01]  /*87b0*/  IMAD.SHL.U32 R66, R69, 0x8, RZ ;  /* 0x0000000845427824 */ /* 0x000fe200078e00ff */
[----:B------:R-:W-:Y:S01]  /*87c0*/  ISETP.GE.AND P4, PT, R0, UR7, PT ;  /* 0x0000000700007c0c */ /* 0x000fe2000bf86270 */
[----:B------:R-:W-:Y:S01]  /*87d0*/  UIMAD UR10, UR16, UR4, URZ ;  /* 0x00000004100a72a4 */ /* 0x000fe2000f8e023f */
[----:B------:R-:W-:Y:S01]  /*87e0*/  LOP3.LUT R7, R7, 0xfffffff0, RZ, 0xc0, !PT ;  /* 0xfffffff007077812 */ /* 0x000fe200078ec0ff */
[----:B------:R-:W-:Y:S01]  /*87f0*/  @P1 IMAD.HI.U32 R0, R5, c[0x0][0x2c8], RZ ;  /* 0x0000b20005001a27 */ /* 0x000fe200078e00ff */
[----:B------:R-:W-:Y:S01]  /*8800*/  UMOV UR28, UR8 ;  /* 0x00000008001c7c82 */ /* 0x000fe20008000000 */
[C---:B-1----:R-:W-:Y:S01]  /*8810*/  IADD3 R2, R66.reuse, 0x80, RZ ;  /* 0x0000008042027810 */ /* 0x042fe20007ffe0ff */
[----:B------:R-:W-:Y:S01]  /*8820*/  UIADD3 UR29, UR9, UR22, URZ ;  /* 0x00000016091d7290 */ /* 0x000fe2000fffe03f */
[----:B------:R-:W-:Y:S01]  /*8830*/  IMAD.MOV.U32 R13, RZ, RZ, R5 ;  /* 0x000000ffff0d7224 */ /* 0x000fe200078e0005 */
[----:B------:R-:W-:Y:S01]  /*8840*/  USHF.R.S32.HI UR8, URZ, 0x1f, UR24 ;  /* 0x0000001f3f087899 */ /* 0x000fe20008011418 */
[----:B------:R-:W-:Y:S01]  /*8850*/  @P0 SHF.R.U32.HI R13, RZ, c[0x0][0x2cc], R0 ;  /* 0x0000b300ff0d0a19 */ /* 0x000fe20000011600 */
[----:B------:R-:W-:Y:S01]  /*8860*/  UIMAD UR9, UR17, UR5, UR10 ;  /* 0x00000005110972a4 */ /* 0x000fe2000f8e020a */
[----:B------:R-:W-:Y:S01]  /*8870*/  IADD3 R4, R66, 0xc0, RZ ;  /* 0x000000c042047810 */ /* 0x000fe20007ffe0ff */
[----:B------:R-:W-:Y:S01]  /*8880*/  UIMAD.WIDE.U32 UR28, UR17, UR4, UR28 ;  /* 0x00000004111c72a5 */ /* 0x000fe2000f8e001c */
[----:B------:R-:W-:Y:S01]  /*8890*/  IADD3 R19, P0, R228, UR20, RZ ;  /* 0x00000014e4137c10 */ /* 0x000fe2000ff1e0ff */
[----:B------:R-:W-:Y:S01]  /*88a0*/  USEL UR10, UR8, URZ, !UP0 ;  /* 0x0000003f080a7287 */ /* 0x000fe2000c000000 */
[----:B------:R-:W-:Y:S01]  /*88b0*/  ISETP.GE.AND P6, PT, R2, c[0x0][0x198], PT ;  /* 0x0000660002007a0c */ /* 0x000fe20003fc6270 */
[----:B------:R-:W-:Y:S01]  /*88c0*/  ULDC.64 UR4, c[0x0][0x1c0] ;  /* 0x0000700000047ab9 */ /* 0x000fe20000000a00 */
[----:B------:R-:W-:Y:S01]  /*88d0*/  ISETP.GE.AND P5, PT, R4, c[0x0][0x198], PT ;  /* 0x0000660004007a0c */ /* 0x000fe20003fa6270 */
[----:B------:R-:W-:Y:S01]  /*88e0*/  USEL UR11, UR24, URZ, !UP0 ;  /* 0x0000003f180b7287 */ /* 0x000fe2000c000000 */
[----:B------:R-:W-:Y:S01]  /*88f0*/  LEA.HI.X.SX32 R6, R228, UR14, 0x1, P0 ;  /* 0x0000000ee4067c11 */ /* 0x000fe200080f0eff */
[----:B------:R-:W-:Y:S01]  /*8900*/  UIMAD UR10, UR10, UR4, URZ ;  /* 0x000000040a0a72a4 */ /* 0x000fe2000f8e023f */
[----:B------:R-:W-:Y:S01]  /*8910*/  P2R R0, PR, RZ, 0x40 ;  /* 0x00000040ff007803 */ /* 0x000fe20000000000 */
[----:B------:R-:W-:Y:S01]  /*8920*/  UIADD3 UR29, UR29, UR9, URZ ;  /* 0x000000091d1d7290 */ /* 0x000fe2000fffe03f */
[----:B------:R-:W-:Y:S01]  /*8930*/  P2R R0, PR, RZ, 0x20 ;  /* 0x00000020ff007803 */ /* 0x000fe20000000000 */
[----:B------:R-:W-:Y:S01]  /*8940*/  UIMAD UR5, UR11, UR5, UR10 ;  /* 0x000000050b0572a4 */ /* 0x000fe2000f8e020a */
[----:B------:R-:W-:Y:S01]  /*8950*/  IMAD R0, R6, c[0x0][0x1e0], RZ ;  /* 0x0000780006007a24 */ /* 0x000fe200078e02ff */
[----:B------:R-:W-:Y:S01]  /*8960*/  UIMAD.WIDE.U32 UR28, UR11, UR4, UR28 ;  /* 0x000000040b1c72a5 */ /* 0x000fe2000f8e001c */
[----:B------:R-:W-:Y:S01]  /*8970*/  IMAD.IADD R8, R84, 0x1, -R7 ;  /* 0x0000000154087824 */ /* 0x000fe200078e0a07 */
[----:B------:R-:W-:Y:S01]  /*8980*/  ISETP.GE.AND P2, PT, R12, UR7, PT ;  /* 0x000000070c007c0c */ /* 0x000fe2000bf46270 */
[----:B------:R-:W-:Y:S01]  /*8990*/  IMAD R7, R19, c[0x0][0x1e4], R0 ;  /* 0x0000790013077a24 */ /* 0x000fe200078e0200 */
[----:B------:R-:W-:Y:S01]  /*89a0*/  UIADD3 UR5, UR29, UR5, URZ ;  /* 0x000000051d057290 */ /* 0x000fe2000fffe03f */
[--C-:B------:R-:W-:Y:S01]  /*89b0*/  SHF.R.S32.HI R0, RZ, 0x1f, R13.reuse ;  /* 0x0000001fff007819 */ /* 0x100fe2000001140d */
[----:B------:R-:W-:Y:S01]  /*89c0*/  IMAD.MOV R14, RZ, RZ, -R13 ;  /* 0x000000ffff0e7224 */ /* 0x000fe200078e0a0d */
[----:B------:R-:W-:Y:S01]  /*89d0*/  SHF.R.S32.HI R15, RZ, 0x1f, R8 ;  /* 0x0000001fff0f7819 */ /* 0x000fe20000011408 */
[----:B------:R-:W-:Y:S01]  /*89e0*/  IMAD.U32 R17, RZ, RZ, UR29 ;  /* 0x0000001dff117e24 */ /* 0x000fe2000f8e00ff */
[----:B------:R-:W-:Y:S01]  /*89f0*/  LEA.HI R116, R65, R84, RZ, 0x6 ;  /* 0x0000005441747211 */ /* 0x000fe200078f30ff */
[----:B------:R-:W-:Y:S01]  /*8a00*/  IMAD.U32 R16, RZ, RZ, UR28 ;  /* 0x0000001cff107e24 */ /* 0x000fe2000f8e00ff */
[----:B------:R-:W-:Y:S01]  /*8a10*/  P2R R10, PR, RZ, 0x10 ;  /* 0x00000010ff0a7803 */ /* 0x000fe20000000000 */
[----:B------:R-:W-:Y:S01]  /*8a20*/  IMAD.U32 R17, RZ, RZ, UR5 ;  /* 0x00000005ff117e24 */ /* 0x000fe2000f8e00ff */
[----:B------:R-:W-:Y:S01]  /*8a30*/  ULDC.64 UR4, c[0x0][0x1e8] ;  /* 0x00007a0000047ab9 */ /* 0x000fe20000000a00 */
[----:B------:R-:W-:Y:S01]  /*8a40*/  IMAD R0, R0, c[0x0][0x1b0], RZ ;  /* 0x00006c0000007a24 */ /* 0x000fe200078e02ff */
[----:B------:R-:W-:Y:S01]  /*8a50*/  UIMAD UR4, UR16, UR4, URZ ;  /* 0x00000004100472a4 */ /* 0x000fe2000f8e023f */
[----:B------:R-:W-:Y:S01]  /*8a60*/  IMAD R14, R14, c[0x0][0x2c4], R5 ;  /* 0x0000b1000e0e7a24 */ /* 0x000fe200078e0205 */
[----:B------:R-:W-:Y:S01]  /*8a70*/  LEA.HI R5, R15, R8, RZ, 0x3 ;  /* 0x000000080f057211 */ /* 0x000fe200078f18ff */
[C---:B------:R-:W-:Y:S01]  /*8a80*/  IMAD R0, R13.reuse, c[0x0][0x1b4], R0 ;  /* 0x00006d000d007a24 */ /* 0x040fe200078e0200 */
[----:B------:R-:W-:Y:S01]  /*8a90*/  UIMAD UR9, UR17, UR5, UR4 ;  /* 0x00000005110972a4 */ /* 0x000fe2000f8e0204 */
[----:B------:R-:W-:Y:S01]  /*8aa0*/  IMAD.WIDE.U32 R16, R13, c[0x0][0x1b0], R16 ;  /* 0x00006c000d107a25 */ /* 0x000fe200078e0010 */
[----:B------:R-:W-:Y:S01]  /*8ab0*/  SHF.R.S32.HI R13, RZ, 0x1f, R14 ;  /* 0x0000001fff0d7819 */ /* 0x000fe2000001140e */
[----:B------:R-:W-:Y:S01]  /*8ac0*/  ULDC.64 UR4, c[0x0][0x210] ;  /* 0x0000840000047ab9 */ /* 0x000fe20000000a00 */
[----:B------:R-:W-:Y:S01]  /*8ad0*/  LOP3.LUT R15, R5, 0xfffffff8, RZ, 0xc0, !PT ;  /* 0xfffffff8050f7812 */ /* 0x000fe200078ec0ff */
[----:B------:R-:W-:Y:S01]  /*8ae0*/  IMAD.IADD R17, R17, 0x1, R0 ;  /* 0x0000000111117824 */ /* 0x000fe200078e0200 */
[----:B------:R-:W-:Y:S01]  /*8af0*/  UIMAD UR4, UR16, UR4, URZ ;  /* 0x00000004100472a4 */ /* 0x000fe2000f8e023f */
[----:B------:R-:W-:Y:S01]  /*8b00*/  IMAD R13, R13, c[0x0][0x1a8], RZ ;  /* 0x00006a000d0d7a24 */ /* 0x000fe200078e02ff */
[----:B------:R-:W-:Y:S01]  /*8b10*/  @!P2 SHF.R.S32.HI R11, RZ, 0x1f, R2 ;  /* 0x0000001fff0ba819 */ /* 0x000fe20000011402 */
[----:B------:R-:W-:Y:S01]  /*8b20*/  IMAD.SHL.U32 R86, R69, 0x8, RZ ;  /* 0x0000000845567824 */ /* 0x000fe200078e00ff */
[----:B------:R-:W-:Y:S01]  /*8b30*/  UIMAD UR4, UR17, UR5, UR4 ;  /* 0x00000005110472a4 */ /* 0x000fe2000f8e0204 */
[----:B------:R-:W-:Y:S01]  /*8b40*/  IMAD.IADD R8, R8, 0x1, -R15 ;  /* 0x0000000108087824 */ /* 0x000fe200078e0a0f */
[----:B------:R-:W-:Y:S01]  /*8b50*/  @!P2 LEA.HI R11, R11, R2, RZ, 0x3 ;  /* 0x000000020b0ba211 */ /* 0x000fe200078f18ff */
[C---:B------:R-:W-:Y:S01]  /*8b60*/  IMAD R13, R14.reuse, c[0x0][0x1ac], R13 ;  /* 0x00006b000e0d7a24 */ /* 0x040fe200078e020d */
[----:B------:R-:W-:Y:S01]  /*8b70*/  SHF.R.S32.HI R87, RZ, 0x1f, R86 ;  /* 0x0000001fff577819 */ /* 0x000fe20000011456 */
[----:B------:R-:W-:Y:S01]  /*8b80*/  IMAD.WIDE.U32 R14, R14, c[0x0][0x1a8], R16 ;  /* 0x00006a000e0e7a25 */ /* 0x000fe200078e0010 */
[C---:B------:R-:W-:Y:S01]  /*8b90*/  LOP3.LUT P4, RZ, R8.reuse, 0x4, RZ, 0xc0, !PT ;  /* 0x0000000408ff7812 */ /* 0x040fe2000788c0ff */
[----:B------:R-:W-:Y:S01]  /*8ba0*/  BSSY B0, `(.L_x_2598) ;  /* 0x0000073000007945 */ /* 0x000fe20003800000 */
[----:B------:R-:W-:Y:S01]  /*8bb0*/  LOP3.LUT P1, RZ, R8, 0x2, RZ, 0xc0, !PT ;  /* 0x0000000208ff7812 */ /* 0x000fe2000782c0ff */
[----:B------:R-:W-:Y:S01]  /*8bc0*/  IMAD.IADD R16, R15, 0x1, R13 ;  /* 0x000000010f107824 */ /* 0x000fe200078e020d */
[----:B------:R-:W-:Y:S01]  /*8bd0*/  LEA R17, P0, R14, c[0x0][0x160], 0x1 ;  /* 0x000058000e117a11 */ /* 0x000fe200078008ff */
[----:B------:R-:W-:Y:S01]  /*8be0*/  IMAD R6, R6, c[0x0][0x208], RZ ;  /* 0x0000820006067a24 */ /* 0x000fe200078e02ff */
[----:B------:R-:W-:Y:S01]  /*8bf0*/  @!P2 SHF.R.S32.HI R9, RZ, 0x1f, R4 ;  /* 0x0000001fff09a819 */ /* 0x000fe20000011404 */
[----:B------:R-:W-:Y:S01]  /*8c00*/  IMAD.WIDE.U32 R20, R19, c[0x0][0x1e0], R86 ;  /* 0x0000780013147a25 */ /* 0x000fe200078e0056 */
[----:B------:R-:W-:-:S02]  /*8c10*/  LEA.HI.X R16, R14, c[0x0][0x164], R16, 0x1, P0 ;  /* 0x000059000e107a11 */ /* 0x000fc400000f0c10 */
[----:B------:R-:W-:Y:S01]  /*8c20*/  SHFL.IDX PT, R14, R17, RZ, 0x181f ;  /* 0x00181fff110e7589 */ /* 0x000fe200000e0000 */
[----:B------:R-:W-:Y:S01]  /*8c30*/  IMAD R6, R19, c[0x0][0x20c], R6 ;  /* 0x0000830013067a24 */ /* 0x000fe200078e0206 */
[----:B------:R-:W-:Y:S01]  /*8c40*/  @!P2 LOP3.LUT R11, R11, 0xfffffff8, RZ, 0xc0, !PT ;  /* 0xfffffff80b0ba812 */ /* 0x000fe200078ec0ff */
[----:B------:R-:W-:Y:S01]  /*8c50*/  IMAD.WIDE.U32 R18, R19, c[0x0][0x208], R86 ;  /* 0x0000820013127a25 */ /* 0x000fe200078e0056 */
[----:B------:R-:W1:Y:S01]  /*8c60*/  SHFL.IDX PT, R15, R16, RZ, 0x181f ;  /* 0x00181fff100f7589 */ /* 0x000e6200000e0000 */
[----:B------:R-:W-:Y:S02]  /*8c70*/  @!P2 LEA.HI R9, R9, R4, RZ, 0x3 ;  /* 0x000000040909a211 */ /* 0x000fe400078f18ff */
[----:B------:R-:W-:Y:S01]  /*8c80*/  IMAD.SHL.U32 R0, R8, 0x40, RZ ;  /* 0x0000004008007824 */ /* 0x000fe200078e00ff */
[----:B------:R-:W-:Y:S01]  /*8c90*/  LOP3.LUT R215, R215, 0xfffffffe, RZ, 0xc0, !PT ;  /* 0xfffffffed7d77812 */ /* 0x000fe200078ec0ff */
[----:B------:R-:W-:Y:S01]  /*8ca0*/  IMAD.IADD R21, R21, 0x1, R7 ;  /* 0x0000000115157824 */ /* 0x000fe200078e0207 */
[----:B------:R-:W-:Y:S01]  /*8cb0*/  @!P2 LOP3.LUT R9, R9, 0xfffffff8, RZ, 0xc0, !PT ;  /* 0xfffffff80909a812 */ /* 0x000fe200078ec0ff */
[----:B------:R-:W-:Y:S01]  /*8cc0*/  IMAD.IADD R19, R19, 0x1, R6 ;  /* 0x0000000113137824 */ /* 0x000fe200078e0206 */
[----:B------:R-:W-:Y:S01]  /*8cd0*/  LOP3.LUT R0, R0, 0x1c0, RZ, 0xc0, !PT ;  /* 0x000001c000007812 */ /* 0x000fe200078ec0ff */
[----:B------:R-:W-:-:S02]  /*8ce0*/  IMAD.U32 R217, RZ, RZ, UR17 ;  /* 0x00000011ffd97e24 */ /* 0x000fc4000f8e00ff */
[----:B------:R-:W-:Y:S02]  /*8cf0*/  IMAD.SHL.U32 R7, R56, 0x8, RZ ;  /* 0x0000000838077824 */ /* 0x000fe400078e00ff */
[----:B------:R-:W-:-:S03]  /*8d00*/  IMAD.WIDE.U32 R216, R217, c[0x0][0x210], R18 ;  /* 0x00008400d9d87a25 */ /* 0x000fc600078e0012 */
[----:B------:R-:W-:Y:S01]  /*8d10*/  LOP3.LUT R7, R0, 0x8, R7, 0xf8, !PT ;  /* 0x0000000800077812 */ /* 0x000fe200078ef807 */
[----:B------:R-:W-:Y:S01]  /*8d20*/  IMAD.SHL.U32 R119, R228, 0x40, RZ ;  /* 0x00000040e4777824 */ /* 0x000fe200078e00ff */
[----:B------:R-:W-:Y:S01]  /*8d30*/  SHF.R.U32.HI R0, RZ, 0x3, R0 ;  /* 0x00000003ff007819 */ /* 0x000fe20000011600 */
[----:B------:R-:W-:Y:S01]  /*8d40*/  IMAD.SHL.U32 R116, R116, 0x8, RZ ;  /* 0x0000000874747824 */ /* 0x000fe200078e00ff */
[----:B------:R-:W-:Y:S01]  /*8d50*/  IADD3 R217, R217, UR4, RZ ;  /* 0x00000004d9d97c10 */ /* 0x000fe2000fffe0ff */
[----:B------:R-:W-:Y:S01]  /*8d60*/  ULDC.64 UR4, c[0x0][0x350] ;  /* 0x0000d40000047ab9 */ /* 0x000fe20000000a00 */
[----:B------:R-:W-:Y:S01]  /*8d70*/  LOP3.LUT R0, R7, R0, RZ, 0x3c, !PT ;  /* 0x0000000007007212 */ /* 0x000fe200078e3cff */
[----:B------:R-:W-:Y:S01]  /*8d80*/  IMAD.MOV.U32 R7, RZ, RZ, 0x10 ;  /* 0x00000010ff077424 */ /* 0x000fe200078e00ff */
[----:B------:R-:W-:Y:S01]  /*8d90*/  LOP3.LUT R119, R119, 0x1c0, RZ, 0xc0, !PT ;  /* 0x000001c077777812 */ /* 0x000fe200078ec0ff */
[----:B------:R-:W-:Y:S01]  /*8da0*/  UISETP.NE.U32.AND UP0, UPT, URZ, UR4, UPT ;  /* 0x000000043f00728c */ /* 0x000fe2000bf05070 */
[----:B------:R-:W-:Y:S01]  /*8db0*/  LOP3.LUT R116, R116, 0xfffffe00, RZ, 0xc0, !PT ;  /* 0xfffffe0074747812 */ /* 0x000fe200078ec0ff */
[----:B------:R-:W-:Y:S01]  /*8dc0*/  IMAD.U32 R221, RZ, RZ, UR17 ;  /* 0x00000011ffdd7e24 */ /* 0x000fe2000f8e00ff */
[----:B------:R-:W-:Y:S01]  /*8dd0*/  LOP3.LUT R6, R119, 0x38, R86, 0xf8, !PT ;  /* 0x0000003877067812 */ /* 0x000fe200078ef856 */
[----:B------:R-:W-:Y:S01]  /*8de0*/  UISETP.NE.AND.EX UP0, UPT, URZ, UR5, UPT, UP0 ;  /* 0x000000053f00728c */ /* 0x000fe2000bf05300 */
[----:B------:R-:W-:Y:S01]  /*8df0*/  SHF.R.U32.HI R117, RZ, 0x3, R119 ;  /* 0x00000003ff757819 */ /* 0x000fe20000011677 */
[----:B------:R-:W-:Y:S01]  /*8e00*/  IMAD.WIDE.U32 R220, R221, c[0x0][0x1e8], R20 ;  /* 0x00007a00dddc7a25 */ /* 0x000fe200078e0014 */
[----:B------:R-:W-:Y:S01]  /*8e10*/  SEL R7, R7, 0xfffffff0, !P1 ;  /* 0xfffffff007077807 */ /* 0x000fe20004800000 */
[----:B------:R-:W-:Y:S01]  /*8e20*/  ULDC.64 UR4, c[0x0][0x1f0] ;  /* 0x00007c0000047ab9 */ /* 0x000fe20000000a00 */
[----:B------:R-:W-:Y:S01]  /*8e30*/  LOP3.LUT R6, R116, R6, R117, 0xf6, !PT ;  /* 0x0000000674067212 */ /* 0x000fe200078ef675 */
[----:B-1----:R-:W-:Y:S01]  /*8e40*/  @!P2 IMAD.WIDE R24, R11, 0x2, R14 ;  /* 0x000000020b18a825 */ /* 0x002fe200078e020e */
[C---:B------:R-:W-:Y:S01]  /*8e50*/  @!P2 LEA R18, P0, R66.reuse, R14, 0x1 ;  /* 0x0000000e4212a211 */ /* 0x040fe200078008ff */
[----:B------:R1:W3:Y:S01]  /*8e60*/  SHFL.IDX PT, R20, R17, 0x1, 0x181f ;  /* 0x00381f0011147f89 */ /* 0x0002e200000e0000 */
[----:B------:R-:W-:Y:S01]  /*8e70*/  IADD3 R221, R221, UR9, RZ ;  /* 0x00000009dddd7c10 */ /* 0x000fe2000fffe0ff */
[----:B------:R-:W-:Y:S01]  /*8e80*/  IMAD.SHL.U32 R11, R5, 0x40, RZ ;  /* 0x00000040050b7824 */ /* 0x000fe200078e00ff */
[----:B------:R-:W-:Y:S01]  /*8e90*/  @!P2 LEA.HI.X R19, R66, R15, R87, 0x1, P0 ;  /* 0x0000000f4213a211 */ /* 0x000fe200000f0c57 */
[----:B------:R1:W4:Y:S01]  /*8ea0*/  SHFL.IDX PT, R21, R16, 0x1, 0x181f ;  /* 0x00381f0010157f89 */ /* 0x00032200000e0000 */
[----:B------:R-:W-:-:S02]  /*8eb0*/  ISETP.NE.AND P0, PT, R10, RZ, PT ;  /* 0x000000ff0a00720c */ /* 0x000fc40003f05270 */
[----:B------:R-:W-:Y:S01]  /*8ec0*/  LOP3.LUT R0, R0, 0xfffffe00, R11, 0xf8, !PT ;  /* 0xfffffe0000007812 */ /* 0x000fe200078ef80b */
[----:B--2---:R2:W5:Y:S01]  /*8ed0*/  @P3 R2UR UR10, R3 ;  /* 0x00000000030a33c2 */ /* 0x00456200000e0000 */
[----:B------:R-:W-:Y:S02]  /*8ee0*/  ISETP.GE.AND P3, PT, R66, c[0x0][0x198], PT ;  /* 0x0000660042007a0c */ /* 0x000fe40003f66270 */
[----:B--2---:R-:W-:Y:S01]  /*8ef0*/  IADD3 R3, R86, 0x40, RZ ;  /* 0x0000004056037810 */ /* 0x004fe20007ffe0ff */
[----:B-----5:R-:W-:-:S03]  /*8f00*/  @UP1 USHF.R.S32.HI UR11, URZ, 0x1f, UR10 ;  /* 0x0000001f3f0b1899 */ /* 0x020fc6000801140a */
[----:B------:R-:W-:Y:S01]  /*8f10*/  @!P2 SHF.R.S32.HI R8, RZ, 0x1f, R3 ;  /* 0x0000001fff08a819 */ /* 0x000fe20000011403 */
[----:B------:R-:W-:Y:S01]  /*8f20*/  @!UP1 UMOV UR10, UR24 ;  /* 0x00000018000a9c82 */ /* 0x000fe20008000000 */
[----:B------:R-:W-:Y:S01]  /*8f30*/  ISETP.GE.AND P1, PT, R3, c[0x0][0x198], PT ;  /* 0x0000660003007a0c */ /* 0x000fe20003f26270 */
[----:B------:R-:W-:Y:S01]  /*8f40*/  USEL UR9, UR10, URZ, !UP0 ;  /* 0x0000003f0a097287 */ /* 0x000fe2000c000000 */
[----:B------:R-:W-:Y:S01]  /*8f50*/  @!P2 LEA.HI R13, R8, R3, RZ, 0x3 ;  /* 0x00000003080da211 */ /* 0x000fe200078f18ff */
[----:B------:R-:W-:Y:S01]  /*8f60*/  @!UP1 UMOV UR11, UR8 ;  /* 0x00000008000b9c82 */ /* 0x000fe20008000000 */
[----:B------:R-:W-:Y:S01]  /*8f70*/  @!P2 IMAD.SHL.U32 R8, R6, 0x2, RZ ;  /* 0x000000020608a824 */ /* 0x000fe200078e00ff */
[----:B------:R-:W-:Y:S01]  /*8f80*/  USEL UR8, UR11, URZ, !UP0 ;  /* 0x0000003f0b087287 */ /* 0x000fe2000c000000 */
[----:B------:R-:W-:-:S03]  /*8f90*/  @!P2 LOP3.LUT R13, R13, 0xfffffff8, RZ, 0xc0, !PT ;  /* 0xfffffff80d0da812 */ /* 0x000fc600078ec0ff */
[----:B------:R-:W-:Y:S01]  /*8fa0*/  UIMAD UR4, UR8, UR4, URZ ;  /* 0x00000004080472a4 */ /* 0x000fe2000f8e023f */
[----:B------:R2:W-:Y:S01]  /*8fb0*/  @!P2 LDGSTS.E.BYPASS.LTC128B.128 [R8+0x10080], [R18.64], !P3 ;  /* 0x100800001208afae */ /* 0x0005e2000d901d5e */
[--C-:B------:R-:W-:Y:S02]  /*8fc0*/  @!P2 IMAD.WIDE R22, R13, 0x2, R14.reuse ;  /* 0x000000020d16a825 */ /* 0x100fe400078e020e */
[----:B------:R-:W-:Y:S02]  /*8fd0*/  UIMAD UR10, UR9, UR5, UR4 ;  /* 0x00000005090a72a4 */ /* 0x000fe4000f8e0204 */
[----:B------:R-:W-:Y:S01]  /*8fe0*/  @!P2 IMAD.WIDE R14, R9, 0x2, R14 ;  /* 0x00000002090ea825 */ /* 0x000fe200078e020e */
[----:B------:R2:W-:Y:S01]  /*8ff0*/  @!P2 LDGSTS.E.BYPASS.LTC128B.128 [R8+0x14080], [R22.64], !P1 ;  /* 0x140800001608afae */ /* 0x0005e2000c901d5e */
[----:B------:R-:W-:Y:S02]  /*9000*/  ULDC.64 UR4, c[0x0][0x218] ;  /* 0x0000860000047ab9 */ /* 0x000fe40000000a00 */
[----:B------:R-:W-:Y:S01]  /*9010*/  UIMAD UR4, UR8, UR4, URZ ;  /* 0x00000004080472a4 */ /* 0x000fe2000f8e023f */
[----:B------:R2:W-:Y:S01]  /*9020*/  @!P2 LDGSTS.E.BYPASS.LTC128B.128 [R8+0x18080], [R24.64], !P6 ;  /* 0x180800001808afae */ /* 0x0005e2000f101d5e */
[----:B------:R-:W-:Y:S01]  /*9030*/  ISETP.GE.AND P6, PT, R86, c[0x0][0x1d4], PT ;  /* 0x0000750056007a0c */ /* 0x000fe20003fc6270 */
[----:B------:R-:W-:Y:S01]  /*9040*/  IMAD.U32 R9, RZ, RZ, UR9 ;  /* 0x00000009ff097e24 */ /* 0x000fe2000f8e00ff */
[----:B------:R-:W-:Y:S01]  /*9050*/  UIMAD UR4, UR9, UR5, UR4 ;  /* 0x00000005090472a4 */ /* 0x000fe2000f8e0204 */
[----:B------:R-:W-:Y:S01]  /*9060*/  IMAD.MOV.U32 R13, RZ, RZ, 0x20 ;  /* 0x00000020ff0d7424 */ /* 0x000fe200078e00ff */
[----:B------:R2:W-:Y:S01]  /*9070*/  @!P2 LDGSTS.E.BYPASS.LTC128B.128 [R8+0x1c080], [R14.64], !P5 ;  /* 0x1c0800000e08afae */ /* 0x0005e2000e901d5e */
[----:B------:R-:W-:-:S03]  /*9080*/  IMAD.WIDE.U32 R220, R9, c[0x0][0x1f0], R220 ;  /* 0x00007c0009dc7a25 */ /* 0x000fc600078e00dc */
[----:B------:R-:W-:Y:S01]  /*9090*/  SEL R5, R13, 0xffffffe0, !P4 ;  /* 0xffffffe00d057807 */ /* 0x000fe20006000000 */
[----:B------:R-:W-:Y:S01]  /*90a0*/  IMAD.WIDE.U32 R216, R9, c[0x0][0x218], R216 ;  /* 0x0000860009d87a25 */ /* 0x000fe200078e00d8 */
[----:B------:R-:W-:Y:S02]  /*90b0*/  IADD3 R9, R86, 0x80, RZ ;  /* 0x0000008056097810 */ /* 0x000fe40007ffe0ff */
[----:B------:R-:W-:Y:S02]  /*90c0*/  IADD3 R227, R221, UR10, RZ ;  /* 0x0000000adde37c10 */ /* 0x000fe4000fffe0ff */
[----:B------:R-:W-:Y:S02]  /*90d0*/  IADD3 R223, R217, UR4, RZ ;  /* 0x00000004d9df7c10 */ /* 0x000fe4000fffe0ff */
[----:B------:R-:W-:Y:S02]  /*90e0*/  @P6 LOP3.LUT R215, R215, 0x1, RZ, 0xfc, !PT ;  /* 0x00000001d7d76812 */ /* 0x000fe400078efcff */
[----:B------:R-:W-:-:S02]  /*90f0*/  ISETP.GE.AND P5, PT, R9, c[0x0][0x1d4], PT ;  /* 0x0000750009007a0c */ /* 0x000fc40003fa6270 */
[----:B------:R-:W-:Y:S02]  /*9100*/  ISETP.GE.AND P6, PT, R3, c[0x0][0x1d4], PT ;  /* 0x0000750003007a0c */ /* 0x000fe40003fc6270 */
[----:B--2---:R-:W-:-:S04]  /*9110*/  IADD3 R8, R86, 0xc0, RZ ;  /* 0x000000c056087810 */ /* 0x004fc80007ffe0ff */
[----:B------:R-:W-:Y:S01]  /*9120*/  ISETP.GE.AND P4, PT, R8, c[0x0][0x1d4], PT ;  /* 0x0000750008007a0c */ /* 0x000fe20003f86270 */
[----:B------:R-:W-:Y:S07]  /*9130*/  @P0 BRA `(.L_x_2599) ;  /* 0x0000019000000947 */ /* 0x000fee0003800000 */
[----:B-1-34-:R-:W-:Y:S01]  /*9140*/  IADD3 R14, R66, 0x80, RZ ;  /* 0x00000080420e7810 */ /* 0x01afe20007ffe0ff */
[----:B------:R-:W-:Y:S01]  /*9150*/  IMAD.SHL.U32 R19, R6, 0x2, RZ ;  /* 0x0000000206137824 */ /* 0x000fe200078e00ff */
[C---:B------:R-:W-:Y:S02]  /*9160*/  IADD3 R9, R66.reuse, 0xc0, RZ ;  /* 0x000000c042097810 */ /* 0x040fe40007ffe0ff */
[----:B------:R-:W-:Y:S02]  /*9170*/  SHF.R.S32.HI R18, RZ, 0x1f, R3 ;  /* 0x0000001fff127819 */ /* 0x000fe40000011403 */
[----:B------:R-:W-:Y:S02]  /*9180*/  SHF.R.S32.HI R11, RZ, 0x1f, R14 ;  /* 0x0000001fff0b7819 */ /* 0x000fe4000001140e */
[----:B------:R-:W-:Y:S02]  /*9190*/  LEA R22, P0, R66, R20, 0x1 ;  /* 0x0000001442167211 */ /* 0x000fe400078008ff */
[----:B------:R-:W-:-:S02]  /*91a0*/  SHF.R.S32.HI R8, RZ, 0x1f, R9 ;  /* 0x0000001fff087819 */ /* 0x000fc40000011409 */
[----:B------:R-:W-:Y:S02]  /*91b0*/  LEA.HI R13, R18, R3, RZ, 0x3 ;  /* 0x00000003120d7211 */ /* 0x000fe400078f18ff */
[----:B------:R-:W-:Y:S02]  /*91c0*/  P2R R15, PR, RZ, 0x4 ;  /* 0x00000004ff0f7803 */ /* 0x000fe40000000000 */
[----:B------:R-:W-:Y:S02]  /*91d0*/  LEA.HI R11, R11, R14, RZ, 0x3 ;  /* 0x0000000e0b0b7211 */ /* 0x000fe400078f18ff */
[----:B------:R-:W-:Y:S02]  /*91e0*/  LEA.HI.X R23, R66, R21, R87, 0x1, P0 ;  /* 0x0000001542177211 */ /* 0x000fe400000f0c57 */
[----:B------:R-:W-:Y:S02]  /*91f0*/  LEA.HI R8, R8, R9, RZ, 0x3 ;  /* 0x0000000908087211 */ /* 0x000fe400078f18ff */
[----:B------:R-:W-:Y:S01]  /*9200*/  ISETP.GE.AND P2, PT, R2, c[0x0][0x198], PT ;  /* 0x0000660002007a0c */ /* 0x000fe20003f46270 */
        /* <DEDUP_REMOVED lines=12> */
.L_x_2599:
[----:B-1-34-:R-:W-:Y:S05]  /*92d0*/  BSYNC B0 ;  /* 0x0000000000007941 */ /* 0x01afea0003800000 */
.L_x_2598:
        /* <DEDUP_REMOVED lines=9> */
[C---:B------:R-:W-:Y:S02]  /*9370*/  IADD3 R11, R66.reuse, 0xc0, RZ ;  /* 0x000000c0420b7810 */ /* 0x040fe40007ffe0ff */
[----:B------:R-:W-:Y:S02]  /*9380*/  SHF.R.S32.HI R20, RZ, 0x1f, R3 ;  /* 0x0000001fff147819 */ /* 0x000fe40000011403 */
[----:B------:R-:W-:Y:S02]  /*9390*/  SHF.R.S32.HI R13, RZ, 0x1f, R14 ;  /* 0x0000001fff0d7819 */ /* 0x000fe4000001140e */
[----:B---3--:R-:W-:Y:S02]  /*93a0*/  LEA R24, P0, R66, R22, 0x1 ;  /* 0x0000001642187211 */ /* 0x008fe400078008ff */
[----:B------:R-:W-:-:S02]  /*93b0*/  SHF.R.S32.HI R8, RZ, 0x1f, R11 ;  /* 0x0000001fff087819 */ /* 0x000fc4000001140b */
[----:B------:R-:W-:Y:S02]  /*93c0*/  LEA.HI R15, R20, R3, RZ, 0x3 ;  /* 0x00000003140f7211 */ /* 0x000fe400078f18ff */
[----:B------:R-:W-:Y:S02]  /*93d0*/  P2R R18, PR, RZ, 0x4 ;  /* 0x00000004ff127803 */ /* 0x000fe40000000000 */
        /* <DEDUP_REMOVED lines=17> */
.L_x_2601:
[----:B------:R-:W-:Y:S05]  /*94f0*/  BSYNC B0 ;  /* 0x0000000000007941 */ /* 0x000fea0003800000 */
.L_x_2600:
[----:B------:R-:W-:Y:S01]  /*9500*/  IADD3 R8, R12, 0x60, RZ ;  /* 0x000000600c087810 */ /* 0x000fe20007ffe0ff */
[----:B------:R-:W-:Y:S01]  /*9510*/  UMOV UR16, 0x30 ;  /* 0x0000003000107882 */ /* 0x000fe20000000000 */
[----:B--2---:R2:W4:Y:S01]  /*9520*/  SHFL.IDX PT, R19, R16, 0x3, 0x181f ;  /* 0x00781f0010137f89 */ /* 0x00452200000e0000 */
[----:B------:R-:W-:Y:S01]  /*9530*/  ULDC.64 UR4, c[0x0][0x1e0] ;  /* 0x0000780000047ab9 */ /* 0x000fe20000000a00 */
[----:B------:R-:W-:Y:S01]  /*9540*/  ISETP.GE.AND P0, PT, R8, UR7, PT ;  /* 0x0000000708007c0c */ /* 0x000fe2000bf06270 */
[----:B------:R-:W-:Y:S01]  /*9550*/  UIMAD.WIDE.U32 UR28, UR16, UR4, URZ ;  /* 0x00000004101c72a5 */ /* 0x000fe2000f8e003f */
[----:B------:R2:W1:Y:S01]  /*9560*/  SHFL.IDX PT, R18, R17, 0x3, 0x181f ;  /* 0x00781f0011127f89 */ /* 0x00046200000e0000 */
[----:B------:R-:W-:Y:S01]  /*9570*/  UIMAD UR5, UR16, UR5, URZ ;  /* 0x00000005100572a4 */ /* 0x000fe2000f8e023f */
[----:B------:R-:W-:Y:S01]  /*9580*/  BSSY B0, `(.L_x_2602) ;  /* 0x000001d000007945 */ /* 0x000fe20003800000 */
[----:B------:R-:W-:Y:S01]  /*9590*/  UIADD3 UR20, UR12, -0x1, URZ ;  /* 0xffffffff0c147890 */ /* 0x000fe2000fffe03f */
[----:B------:R-:W-:Y:S01]  /*95a0*/  P2R R8, PR, RZ, 0x1 ;  /* 0x00000001ff087803 */ /* 0x000fe20000000000 */
[----:B------:R-:W-:-:S06]  /*95b0*/  UIADD3 UR10, UR29, UR5, URZ ;  /* 0x000000051d0a7290 */ /* 0x000fcc000fffe03f */
[----:B------:R-:W-:Y:S05]  /*95c0*/  @P0 BRA `(.L_x_2603) ;  /* 0x0000018000000947 */ /* 0x000fea0003800000 */
[----:B------:R-:W-:Y:S01]  /*95d0*/  SHF.R.S32.HI R14, RZ, 0x1f, R3 ;  /* 0x0000001fff0e7819 */ /* 0x000fe20000011403 */
[----:B------:R-:W-:Y:S01]  /*95e0*/  IMAD.SHL.U32 R13, R6, 0x2, RZ ;  /* 0x00000002060d7824 */ /* 0x000fe200078e00ff */
[----:B-12---:R-:W-:Y:S02]  /*95f0*/  LEA R16, P0, R66, R18, 0x1 ;  /* 0x0000001242107211 */ /* 0x006fe400078008ff */
[----:B------:R-:W-:Y:S02]  /*9600*/  LEA.HI R11, R14, R3, RZ, 0x3 ;  /* 0x000000030e0b7211 */ /* 0x000fe400078f18ff */
[C---:B------:R-:W-:Y:S02]  /*9610*/  IADD3 R14, R66.reuse, 0x80, RZ ;  /* 0x00000080420e7810 */ /* 0x040fe40007ffe0ff */
[----:B------:R-:W-:Y:S02]  /*9620*/  LOP3.LUT R11, R11, 0xfffffff8, RZ, 0xc0, !PT ;  /* 0xfffffff80b0b7812 */ /* 0x000fe400078ec0ff */
[----:B----4-:R-:W-:-:S02]  /*9630*/  LEA.HI.X R17, R66, R19, R87, 0x1, P0 ;  /* 0x0000001342117211 */ /* 0x010fc400000f0c57 */
[----:B------:R-:W-:Y:S01]  /*9640*/  ISETP.GE.AND P0, PT, R2, c[0x0][0x198], PT ;  /* 0x0000660002007a0c */ /* 0x000fe20003f06270 */
[----:B------:R-:W-:Y:S01]  /*9650*/  IMAD.WIDE R20, R11, 0x2, R18 ;  /* 0x000000020b147825 */ /* 0x000fe200078e0212 */
        /* <DEDUP_REMOVED lines=15> */
.L_x_2603:
[----:B------:R-:W-:Y:S05]  /*9750*/  BSYNC B0 ;  /* 0x0000000000007941 */ /* 0x000fea0003800000 */
.L_x_2602:
[----:B------:R-:W-:Y:S01]  /*9760*/  UIMAD UR16, UR12, -0x30, UR16 ;  /* 0xffffffd00c1078a4 */ /* 0x000fe2000f8e0210 */
[----:B-12---:R-:W-:Y:S01]  /*9770*/  IMAD.U32 R16, RZ, RZ, UR28 ;  /* 0x0000001cff107e24 */ /* 0x006fe2000f8e00ff */
[----:B------:R-:W-:Y:S01]  /*9780*/  USHF.R.S32.HI UR11, URZ, 0x1f, UR20 ;  /* 0x0000001f3f0b7899 */ /* 0x000fe20008011414 */
[----:B------:R-:W-:Y:S01]  /*9790*/  IMAD.MOV.U32 R226, RZ, RZ, R220 ;  /* 0x000000ffffe27224 */ /* 0x000fe200078e00dc */
[----:B------:R-:W-:Y:S01]  /*97a0*/  UIADD3 UR14, UR15, UR16, URZ ;  /* 0x000000100f0e7290 */ /* 0x000fe2000fffe03f */
[----:B------:R-:W-:Y:S01]  /*97b0*/  IMAD.U32 R17, RZ, RZ, UR29 ;  /* 0x0000001dff117e24 */ /* 0x000fe2000f8e00ff */
[----:B------:R-:W-:Y:S01]  /*97c0*/  UIMAD UR4, UR10, UR20, URZ ;  /* 0x000000140a0472a4 */ /* 0x000fe2000f8e023f */
[----:B------:R-:W-:Y:S01]  /*97d0*/  IMAD.WIDE.U32 R16, R16, UR20, R226 ;  /* 0x0000001410107c25 */ /* 0x000fe2000f8e00e2 */
[----:B------:R-:W-:Y:S01]  /*97e0*/  UISETP.LT.AND UP0, UPT, UR14, 0x30, UPT ;  /* 0x000000300e00788c */ /* 0x000fe2000bf01270 */
[----:B------:R-:W0:Y:S01]  /*97f0*/  LDGDEPBAR ;  /* 0x00000000000079af */ /* 0x000e220000000000 */
[----:B------:R-:W-:-:S02]  /*9800*/  UIMAD UR4, UR11, UR28, UR4 ;  /* 0x0000001c0b0472a4 */ /* 0x000fc4000f8e0204 */
[----:B------:R-:W-:Y:S02]  /*9810*/  USEL UR5, UR14, 0x30, UP0 ;  /* 0x000000300e057887 */ /* 0x000fe40008000000 */
[----:B------:R-:W-:Y:S02]  /*9820*/  UMOV UR8, 0x5 ;  /* 0x0000000500087882 */ /* 0x000fe40000000000 */
[----:B------:R-:W-:Y:S02]  /*9830*/  IADD3 R2, R17, UR4, RZ ;  /* 0x0000000411027c10 */ /* 0x000fe4000fffe0ff */
[----:B------:R-:W-:Y:S01]  /*9840*/  IADD3 R4, -R228, UR5, RZ ;  /* 0x00000005e4047c10 */ /* 0x000fe2000fffe1ff */
[----:B------:R-:W-:Y:S02]  /*9850*/  ULDC.64 UR4, c[0x0][0x1e0] ;  /* 0x0000780000047ab9 */ /* 0x000fe40000000a00 */
[----:B------:R-:W-:Y:S01]  /*9860*/  USHF.L.U32 UR9, UR4, 0x5, URZ ;  /* 0x0000000504097899 */ /* 0x000fe2000800063f */
[----:B------:R-:W-:Y:S01]  /*9870*/  BAR.SYNC.DEFER_BLOCKING 0x0 ;  /* 0x0000000000007b1d */ /* 0x000fe20000010000 */
[----:B------:R-:W-:Y:S01]  /*9880*/  ISETP.GE.AND P1, PT, R4, 0x1, PT ;  /* 0x000000010400780c */ /* 0x000fe20003f26270 */
[----:B------:R-:W-:-:S12]  /*9890*/  USHF.L.U64.HI UR8, UR4, UR8, UR5 ;  /* 0x0000000804087299 */ /* 0x000fd80008010205 */
        /* <DEDUP_REMOVED lines=29> */
.L_x_2604:
[----:B------:R-:W-:Y:S01]  /*9a70*/  ULDC.U8 UR4, c[0x0][0x298] ;  /* 0x0000a60000047ab9 */ /* 0x000fe20000000000 */
[----:B-1----:R-:W-:Y:S01]  /*9a80*/  SHF.R.S32.HI R16, RZ, 0x1f, R85 ;  /* 0x0000001fff107819 */ /* 0x002fe20000011455 */
[----:B------:R-:W-:Y:S01]  /*9a90*/  IMAD.WIDE.U32 R14, R85, c[0x0][0x280], RZ ;  /* 0x0000a000550e7a25 */ /* 0x000fe200078e00ff */
[----:B------:R-:W-:Y:S01]  /*9aa0*/  ISETP.NE.AND P0, PT, RZ, UR4, PT ;  /* 0x00000004ff007c0c */ /* 0x000fe2000bf05270 */
[----:B------:R-:W-:Y:S01]  /*9ab0*/  BSSY B2, `(.L_x_2605) ;  /* 0x00008e0000027945 */ /* 0x000fe20003800000 */
[----:B------:R-:W-:Y:S01]  /*9ac0*/  LEA R12, R69, R12, 0x5 ;  /* 0x0000000c450c7211 */ /* 0x000fe200078e28ff */
[----:B------:R-:W-:Y:S01]  /*9ad0*/  IMAD R18, R16, c[0x0][0x280], RZ ;  /* 0x0000a00010127a24 */ /* 0x000fe200078e02ff */
[----:B------:R-:W-:Y:S01]  /*9ae0*/  SHF.L.U32 R118, R6, 0x1, RZ ;  /* 0x0000000106767819 */ /* 0x000fe200000006ff */
[----:B------:R-:W-:Y:S02]  /*9af0*/  IMAD R16, R16, c[0x0][0x290], RZ ;  /* 0x0000a40010107a24 */ /* 0x000fe400078e02ff */
[----:B------:R-:W-:-:S02]  /*9b00*/  IMAD R13, R85, c[0x0][0x284], R18 ;  /* 0x0000a100550d7a24 */ /* 0x000fc400078e0212 */
[C---:B------:R-:W-:Y:S02]  /*9b10*/  IMAD R11, R85.reuse, c[0x0][0x294], R16 ;  /* 0x0000a500550b7a24 */ /* 0x040fe400078e0210 */
[----:B------:R-:W-:Y:S01]  /*9b20*/  IMAD.WIDE.U32 R16, R85, c[0x0][0x290], RZ ;  /* 0x0000a40055107a25 */ /* 0x000fe200078e00ff */
[----:B------:R-:W-:-:S04]  /*9b30*/  IADD3 R21, R13, R15, RZ ;  /* 0x0000000f0d157210 */ /* 0x000fc80007ffe0ff */
[----:B----4-:R-:W-:Y:S01]  /*9b40*/  IADD3 R19, R11, R17, RZ ;  /* 0x000000110b137210 */ /* 0x010fe20007ffe0ff */
[----:B------:R-:W-:Y:S05]  /*9b50*/  @!P0 BRA `(.L_x_2606) ;  /* 0x0000451000008947 */ /* 0x000fea0003800000 */
[----:B------:R-:W-:Y:S01]  /*9b60*/  UISETP.NE.AND UP0, UPT, UR26, URZ, UPT ;  /* 0x0000003f1a00728c */ /* 0x000fe2000bf05270 */
[----:B------:R-:W-:Y:S01]  /*9b70*/  IMAD.MOV.U32 R20, RZ, RZ, R14 ;  /* 0x000000ffff147224 */ /* 0x000fe200078e000e */
[----:B------:R-:W-:Y:S01]  /*9b80*/  BSSY B0, `(.L_x_2607) ;  /* 0x000004a000007945 */ /* 0x000fe20003800000 */
[----:B------:R-:W-:Y:S01]  /*9b90*/  IMAD.MOV.U32 R18, RZ, RZ, R16 ;  /* 0x000000ffff127224 */ /* 0x000fe200078e0010 */
[----:B------:R-:W-:Y:S01]  /*9ba0*/  CS2R R74, SRZ ;  /* 0x00000000004a7805 */ /* 0x000fe2000001ff00 */
[----:B------:R-:W-:Y:S01]  /*9bb0*/  IMAD.SHL.U32 R15, R69, 0x4, RZ ;  /* 0x00000004450f7824 */ /* 0x000fe200078e00ff */
        /* <DEDUP_REMOVED lines=18> */
[----:B------:R-:W-:-:S03]  /*9ce0*/  IMAD.WIDE.U32 R18, R12, c[0x0][0x290], R18 ;  /* 0x0000a4000c127a25 */ /* 0x000fc600078e0012 */
[----:B------:R-:W-:Y:S01]  /*9cf0*/  IADD3 R14, R21, R11, RZ ;  /* 0x0000000b150e7210 */ /* 0x000fe20007ffe0ff */
[----:B------:R-:W-:-:S03]  /*9d00*/  IMAD R12, R12, c[0x0][0x294], R3 ;  /* 0x0000a5000c0c7a24 */ /* 0x000fc600078e0203 */
[----:B------:R-:W-:Y:S02]  /*9d10*/  LEA.HI.X R14, R20, c[0x0][0x274], R14, 0x1, P0 ;  /* 0x00009d00140e7a11 */ /* 0x000fe400000f0c0e */
[----:B------:R-:W-:Y:S01]  /*9d20*/  IADD3 R12, R19, R12, RZ ;  /* 0x0000000c130c7210 */ /* 0x000fe20007ffe0ff */
[----:B------:R1:W2:Y:S01]  /*9d30*/  SHFL.IDX PT, R20, R13, RZ, 0x181f ;  /* 0x00181fff0d147589 */ /* 0x0002a200000e0000 */
[----:B------:R-:W-:-:S03]  /*9d40*/  LEA R11, P0, R18, c[0x0][0x288], 0x1 ;  /* 0x0000a200120b7a11 */ /* 0x000fc600078008ff */
[----:B------:R1:W4:Y:S01]  /*9d50*/  SHFL.IDX PT, R21, R14, RZ, 0x181f ;  /* 0x00181fff0e157589 */ /* 0x00032200000e0000 */
[----:B------:R-:W-:-:S03]  /*9d60*/  LEA.HI.X R12, R18, c[0x0][0x28c], R12, 0x1, P0 ;  /* 0x0000a300120c7a11 */ /* 0x000fc600000f0c0c */
[----:B------:R1:W3:Y:S04]  /*9d70*/  SHFL.IDX PT, R18, R11, RZ, 0x181f ;  /* 0x00181fff0b127589 */ /* 0x0002e800000e0000 */
[----:B------:R1:W1:Y:S01]  /*9d80*/  SHFL.IDX PT, R19, R12, RZ, 0x181f ;  /* 0x00181fff0c137589 */ /* 0x00026200000e0000 */
        /* <DEDUP_REMOVED lines=41> */
.L_x_2608:
[----:B------:R-:W-:Y:S05]  /*a020*/  BSYNC B0 ;  /* 0x0000000000007941 */ /* 0x000fea0003800000 */
.L_x_2607:
[----:B------:R-:W-:Y:S01]  /*a030*/  ISETP.NE.AND P0, PT, R10, RZ, PT ;  /* 0x000000ff0a00720c */ /* 0x000fe20003f05270 */
[----:B-----5:R-:W-:Y:S01]  /*a040*/  IMAD.MOV.U32 R10, RZ, RZ, R120 ;  /* 0x000000ffff0a7224 */ /* 0x020fe200078e0078 */
[----:B------:R-:W-:Y:S01]  /*a050*/  MOV R3, R121 ;  /* 0x0000007900037202 */ /* 0x000fe20000000f00 */
[----:B------:R-:W-:Y:S01]  /*a060*/  IMAD.MOV.U32 R17, RZ, RZ, R108 ;  /* 0x000000ffff117224 */ /* 0x000fe200078e006c */
[----:B--23--:R-:W-:Y:S01]  /*a070*/  MOV R20, R107 ;  /* 0x0000006b00147202 */ /* 0x00cfe20000000f00 */
[----:B------:R-:W-:Y:S01]  /*a080*/  IMAD.MOV.U32 R16, RZ, RZ, R109 ;  /* 0x000000ffff107224 */ /* 0x000fe200078e006d */
[----:B------:R-:W-:Y:S01]  /*a090*/  PRMT R83, R3, 0x5410, R10 ;  /* 0x0000541003537816 */ /* 0x000fe2000000000a */
[----:B------:R-:W-:Y:S01]  /*a0a0*/  IMAD.MOV.U32 R3, RZ, RZ, R99 ;  /* 0x000000ffff037224 */ /* 0x000fe200078e0063 */
[----:B------:R-:W-:Y:S01]  /*a0b0*/  MOV R10, R98 ;  /* 0x00000062000a7202 */ /* 0x000fe20000000f00 */
[----:B----4-:R-:W-:Y:S01]  /*a0c0*/  IMAD.MOV.U32 R21, RZ, RZ, R106 ;  /* 0x000000ffff157224 */ /* 0x010fe200078e006a */
        /* <DEDUP_REMOVED lines=13> */
[----:B------:R1:W3:Y:S01]  /*a1a0*/  SHFL.IDX PT, R18, R13, 0x1, 0x181f ;  /* 0x00381f000d127f89 */ /* 0x0002e200000e0000 */
        /* <DEDUP_REMOVED lines=54> */
.L_x_2610:
[----:B------:R-:W-:Y:S05]  /*a510*/  BSYNC B0 ;  /* 0x0000000000007941 */ /* 0x000fea0003800000 */
.L_x_2609:
[----:B------:R-:W-:Y:S01]  /*a520*/  ISETP.NE.AND P0, PT, R9, RZ, PT ;  /* 0x000000ff0900720c */ /* 0x000fe20003f05270 */
[----:B-1-3-5:R-:W-:Y:S01]  /*a530*/  IMAD.MOV.U32 R16, RZ, RZ, R74 ;  /* 0x000000ffff107224 */ /* 0x02afe200078e004a */
        /* <DEDUP_REMOVED lines=40> */
[C---:B------:R-:W-:Y:S01]  /*a7c0*/  ISETP.GE.AND P1, PT, R15.reuse, c[0x0][0x27c], PT ;  /* 0x00009f000f007a0c */ /* 0x040fe20003f26270 */
        /* <DEDUP_REMOVED lines=15> */
[----:B------:R2:W5:Y:S01]  /*a8c0*/  @!P0 LD.E.64 R58, [R22.64] ;  /* 0x0000001e163a8980 */ /* 0x000562000c101b00 */
[----:B------:R-:W-:-:S03]  /*a8d0*/  ISETP.GE.AND P1, PT, R16, c[0x0][0x27c], PT ;  /* 0x00009f0010007a0c */ /* 0x000fc60003f26270 */
[----:B------:R1:W5:Y:S01]  /*a8e0*/  @!P0 LD.E.64 R54, [R26.64] ;  /* 0x0000001e1a368980 */ /* 0x000362000c101b00 */
[----:B------:R-:W-:-:S09]  /*a8f0*/  ISETP.GE.AND P0, PT, R10, c[0x0][0x27c], PT ;  /* 0x00009f000a007a0c */ /* 0x000fd20003f06270 */
[----:B------:R-:W-:-:S04]  /*a900*/  @!P1 SHF.R.S32.HI R9, RZ, 0x1f, R16 ;  /* 0x0000001fff099819 */ /* 0x000fc80000011410 */
[----:B------:R-:W-:Y:S02]  /*a910*/  @!P0 SHF.R.S32.HI R3, RZ, 0x1f, R10 ;  /* 0x0000001fff038819 */ /* 0x000fe4000001140a */
[----:B------:R-:W-:Y:S02]  /*a920*/  @!P1 LEA.HI R9, R9, R16, RZ, 0x2 ;  /* 0x0000001009099211 */ /* 0x000fe400078f10ff */
[----:B------:R-:W-:Y:S02]  /*a930*/  @!P0 LEA.HI R3, R3, R10, RZ, 0x2 ;  /* 0x0000000a03038211 */ /* 0x000fe400078f10ff */
[----:B------:R-:W-:Y:S02]  /*a940*/  @!P1 LOP3.LUT R9, R9, 0xfffffffc, RZ, 0xc0, !PT ;  /* 0xfffffffc09099812 */ /* 0x000fe400078ec0ff */
[----:B------:R-:W-:Y:S01]  /*a950*/  @!P0 LOP3.LUT R3, R3, 0xfffffffc, RZ, 0xc0, !PT ;  /* 0xfffffffc03038812 */ /* 0x000fe200078ec0ff */
[----:B------:R-:W-:Y:S01]  /*a960*/  CS2R R50, SRZ ;  /* 0x0000000000327805 */ /* 0x000fe2000001ff00 */
[----:B------:R-:W-:Y:S01]  /*a970*/  CS2R R42, SRZ ;  /* 0x00000000002a7805 */ /* 0x000fe2000001ff00 */
[----:B------:R-:W-:Y:S01]  /*a980*/  @!P1 IMAD.WIDE R16, R9, 0x2, R20 ;  /* 0x0000000209109825 */ /* 0x000fe200078e0214 */
[----:B------:R-:W-:Y:S01]  /*a990*/  CS2R R46, SRZ ;  /* 0x00000000002e7805 */ /* 0x000fe2000001ff00 */
[----:B------:R-:W-:-:S02]  /*a9a0*/  CS2R R40, SRZ ;  /* 0x0000000000287805 */ /* 0x000fc4000001ff00 */
[----:B--2---:R-:W-:Y:S01]  /*a9b0*/  @!P1 IMAD.WIDE R22, R9, 0x2, R18 ;  /* 0x0000000209169825 */ /* 0x004fe200078e0212 */
[----:B------:R1:W5:Y:S03]  /*a9c0*/  @!P1 LD.E.64 R50, [R16.64] ;  /* 0x0000001e10329980 */ /* 0x000366000c101b00 */
[C---:B------:R-:W-:Y:S01]  /*a9d0*/  @!P0 IMAD.WIDE R20, R3.reuse, 0x2, R20 ;  /* 0x0000000203148825 */ /* 0x040fe200078e0214 */
[----:B------:R1:W5:Y:S03]  /*a9e0*/  @!P1 LD.E.64 R46, [R22.64] ;  /* 0x0000001e162e9980 */ /* 0x000366000c101b00 */
[----:B------:R-:W-:Y:S01]  /*a9f0*/  @!P0 IMAD.WIDE R18, R3, 0x2, R18 ;  /* 0x0000000203128825 */ /* 0x000fe200078e0212 */
[----:B------:R1:W5:Y:S04]  /*aa00*/  @!P0 LD.E.64 R42, [R20.64] ;  /* 0x0000001e142a8980 */ /* 0x000368000c101b00 */
[----:B------:R1:W5:Y:S02]  /*aa10*/  @!P0 LD.E.64 R40, [R18.64] ;  /* 0x0000001e12288980 */ /* 0x000364000c101b00 */
.L_x_2612:
[----:B---34-:R-:W-:Y:S05]  /*aa20*/  BSYNC B0 ;  /* 0x0000000000007941 */ /* 0x018fea0003800000 */
.L_x_2611:
[----:B------:R-:W-:Y:S01]  /*aa30*/  ISETP.NE.AND P0, PT, R8, RZ, PT ;  /* 0x000000ff0800720c */ /* 0x000fe20003f05270 */
[----:B-----5:R-:W-:Y:S01]  /*aa40*/  IMAD.MOV.U32 R10, RZ, RZ, R42 ;  /* 0x000000ffff0a7224 */ /* 0x020fe200078e002a */
[----:B------:R-:W-:Y:S01]  /*aa50*/  MOV R3, R51 ;  /* 0x0000003300037202 */ /* 0x000fe20000000f00 */
[----:B------:R-:W-:Y:S01]  /*aa60*/  IMAD.MOV.U32 R9, RZ, RZ, R43 ;  /* 0x000000ffff097224 */ /* 0x000fe200078e002b */
[----:B-1----:R1:W3:Y:S01]  /*aa70*/  SHFL.IDX PT, R27, R14, 0x3, 0x181f ;  /* 0x00781f000e1b7f89 */ /* 0x0022e200000e0000 */
        /* <DEDUP_REMOVED lines=26> */
[----:B--2---:R-:W-:Y:S01]  /*ac20*/  CS2R R18, SRZ ;  /* 0x0000000000127805 */ /* 0x004fe2000001ff00 */
[----:B------:R-:W-:Y:S01]  /*ac30*/  PRMT R44, R9, 0x5410, R10 ;  /* 0x00005410092c7816 */ /* 0x000fe2000000000a */
[----:B------:R-:W-:Y:S01]  /*ac40*/  CS2R R16, SRZ ;  /* 0x0000000000107805 */ /* 0x000fe2000001ff00 */
[----:B------:R-:W-:Y:S01]  /*ac50*/  PRMT R48, R3, 0x5410, R8 ;  /* 0x0000541003307816 */ /* 0x000fe20000000008 */
[----:B------:R-:W-:Y:S01]  /*ac60*/  CS2R R28, SRZ ;  /* 0x00000000001c7805 */ /* 0x000fe2000001ff00 */
[----:B------:R-:W-:Y:S01]  /*ac70*/  CS2R R34, SRZ ;  /* 0x0000000000227805 */ /* 0x000fe2000001ff00 */
[----:B------:R-:W-:Y:S05]  /*ac80*/  @P0 BRA `(.L_x_2614) ;  /* 0x0000028000000947 */ /* 0x000fea0003800000 */
[C---:B---3--:R-:W-:Y:S01]  /*ac90*/  ISETP.GE.AND P0, PT, R15.reuse, c[0x0][0x27c], PT ;  /* 0x00009f000f007a0c */ /* 0x048fe20003f06270 */
[----:B------:R-:W-:Y:S01]  /*aca0*/  CS2R R36, SRZ ;  /* 0x0000000000247805 */ /* 0x000fe2000001ff00 */
[----:B------:R-:W-:Y:S01]  /*acb0*/  CS2R R34, SRZ ;  /* 0x0000000000227805 */ /* 0x000fe2000001ff00 */
[----:B-1----:R-:W-:-:S02]  /*acc0*/  IADD3 R12, R15, 0x20, RZ ;  /* 0x000000200f0c7810 */ /* 0x002fc40007ffe0ff */
[C---:B------:R-:W-:Y:S02]  /*acd0*/  IADD3 R10, R15.reuse, 0x40, RZ ;  /* 0x000000400f0a7810 */ /* 0x040fe40007ffe0ff */
[----:B------:R-:W-:Y:S02]  /*ace0*/  IADD3 R8, R15, 0x60, RZ ;  /* 0x000000600f087810 */ /* 0x000fe40007ffe0ff */
[----:B------:R-:W-:-:S04]  /*acf0*/  ISETP.GE.AND P2, PT, R12, c[0x0][0x27c], PT ;  /* 0x00009f000c007a0c */ /* 0x000fc80003f46270 */
[----:B----4-:R-:W-:-:S04]  /*ad00*/  @!P0 IMAD.WIDE R18, R15, 0x2, R26 ;  /* 0x000000020f128825 */ /* 0x010fc800078e021a */
[----:B------:R-:W-:Y:S01]  /*ad10*/  @!P0 IMAD.WIDE R16, R15, 0x2, R22 ;  /* 0x000000020f108825 */ /* 0x000fe200078e0216 */
[----:B------:R-:W-:Y:S01]  /*ad20*/  ISETP.GE.AND P1, PT, R10, c[0x0][0x27c], PT ;  /* 0x00009f000a007a0c */ /* 0x000fe20003f26270 */
[----:B------:R1:W5:Y:S04]  /*ad30*/  @!P0 LD.E.64 R36, [R18.64] ;  /* 0x0000001e12248980 */ /* 0x000368000c101b00 */
[----:B------:R2:W5:Y:S01]  /*ad40*/  @!P0 LD.E.64 R34, [R16.64] ;  /* 0x0000001e10228980 */ /* 0x000562000c101b00 */
[----:B------:R-:W-:Y:S01]  /*ad50*/  ISETP.GE.AND P0, PT, R8, c[0x0][0x27c], PT ;  /* 0x00009f0008007a0c */ /* 0x000fe20003f06270 */
[----:B------:R-:W-:Y:S01]  /*ad60*/  CS2R R30, SRZ ;  /* 0x00000000001e7805 */ /* 0x000fe2000001ff00 */
[----:B------:R-:W-:-:S04]  /*ad70*/  @!P2 SHF.R.S32.HI R11, RZ, 0x1f, R12 ;  /* 0x0000001fff0ba819 */ /* 0x000fc8000001140c */
[----:B------:R-:W-:Y:S02]  /*ad80*/  @!P2 LEA.HI R11, R11, R12, RZ, 0x2 ;  /* 0x0000000c0b0ba211 */ /* 0x000fe400078f10ff */
[----:B------:R-:W-:-:S04]  /*ad90*/  @!P1 SHF.R.S32.HI R9, RZ, 0x1f, R10 ;  /* 0x0000001fff099819 */ /* 0x000fc8000001140a */
[----:B------:R-:W-:Y:S02]  /*ada0*/  @!P1 LEA.HI R10, R9, R10, RZ, 0x2 ;  /* 0x0000000a090a9211 */ /* 0x000fe400078f10ff */
[----:B------:R-:W-:Y:S02]  /*adb0*/  @!P0 SHF.R.S32.HI R3, RZ, 0x1f, R8 ;  /* 0x0000001fff038819 */ /* 0x000fe40000011408 */
[----:B------:R-:W-:Y:S02]  /*adc0*/  @!P2 LOP3.LUT R9, R11, 0xfffffffc, RZ, 0xc0, !PT ;  /* 0xfffffffc0b09a812 */ /* 0x000fe400078ec0ff */
[----:B------:R-:W-:Y:S02]  /*add0*/  @!P0 LEA.HI R3, R3, R8, RZ, 0x2 ;  /* 0x0000000803038211 */ /* 0x000fe400078f10ff */
[----:B------:R-:W-:Y:S01]  /*ade0*/  @!P1 LOP3.LUT R8, R10, 0xfffffffc, RZ, 0xc0, !PT ;  /* 0xfffffffc0a089812 */ /* 0x000fe200078ec0ff */
[--C-:B------:R-:W-:Y:S01]  /*adf0*/  @!P2 IMAD.WIDE R102, R9, 0x2, R26.reuse ;  /* 0x000000020966a825 */ /* 0x100fe200078e021a */
[----:B------:R-:W-:Y:S01]  /*ae00*/  @!P0 LOP3.LUT R3, R3, 0xfffffffc, RZ, 0xc0, !PT ;  /* 0xfffffffc03038812 */ /* 0x000fe200078ec0ff */
[----:B------:R-:W-:Y:S01]  /*ae10*/  CS2R R28, SRZ ;  /* 0x00000000001c7805 */ /* 0x000fe2000001ff00 */
[----:B------:R-:W-:Y:S01]  /*ae20*/  CS2R R20, SRZ ;  /* 0x0000000000147805 */ /* 0x000fe2000001ff00 */
[C---:B------:R-:W-:Y:S01]  /*ae30*/  @!P1 IMAD.WIDE R10, R8.reuse, 0x2, R26 ;  /* 0x00000002080a9825 */ /* 0x040fe200078e021a */
[----:B------:R-:W-:Y:S01]  /*ae40*/  CS2R R24, SRZ ;  /* 0x0000000000187805 */ /* 0x000fe2000001ff00 */
[----:B--2---:R-:W-:Y:S01]  /*ae50*/  CS2R R16, SRZ ;  /* 0x0000000000107805 */ /* 0x004fe2000001ff00 */
[----:B-1----:R-:W-:Y:S01]  /*ae60*/  CS2R R18, SRZ ;  /* 0x0000000000127805 */ /* 0x002fe2000001ff00 */
[--C-:B------:R-:W-:Y:S01]  /*ae70*/  @!P2 IMAD.WIDE R12, R9, 0x2, R22.reuse ;  /* 0x00000002090ca825 */ /* 0x100fe200078e0216 */
[----:B------:R1:W5:Y:S03]  /*ae80*/  @!P2 LD.E.64 R30, [R102.64] ;  /* 0x0000001e661ea980 */ /* 0x000366000c101b00 */
[----:B------:R-:W-:Y:S01]  /*ae90*/  @!P1 IMAD.WIDE R8, R8, 0x2, R22 ;  /* 0x0000000208089825 */ /* 0x000fe200078e0216 */
[----:B------:R1:W5:Y:S03]  /*aea0*/  @!P2 LD.E.64 R28, [R12.64] ;  /* 0x0000001e0c1ca980 */ /* 0x000366000c101b00 */
[C---:B------:R-:W-:Y:S01]  /*aeb0*/  @!P0 IMAD.WIDE R26, R3.reuse, 0x2, R26 ;  /* 0x00000002031a8825 */ /* 0x040fe200078e021a */
[----:B------:R1:W5:Y:S03]  /*aec0*/  @!P1 LD.E.64 R20, [R10.64] ;  /* 0x0000001e0a149980 */ /* 0x000366000c101b00 */
[----:B------:R-:W-:Y:S01]  /*aed0*/  @!P0 IMAD.WIDE R22, R3, 0x2, R22 ;  /* 0x0000000203168825 */ /* 0x000fe200078e0216 */
[----:B------:R1:W5:Y:S04]  /*aee0*/  @!P0 LD.E.64 R24, [R26.64] ;  /* 0x0000001e1a188980 */ /* 0x000368000c101b00 */
[----:B------:R1:W5:Y:S04]  /*aef0*/  @!P1 LD.E.64 R16, [R8.64] ;  /* 0x0000001e08109980 */ /* 0x000368000c101b00 */
[----:B------:R1:W5:Y:S02]  /*af00*/  @!P0 LD.E.64 R18, [R22.64] ;  /* 0x0000001e16128980 */ /* 0x000364000c101b00 */
.L_x_2614:
[----:B---3--:R-:W-:Y:S05]  /*af10*/  BSYNC B0 ;  /* 0x0000000000007941 */ /* 0x008fea0003800000 */
.L_x_2613:
[----:B------:R-:W-:Y:S01]  /*af20*/  UIADD3 UR4, -UR19, UR7, URZ ;  /* 0x0000000713047290 */ /* 0x000fe2000fffe13f */
[----:B-----5:R-:W-:Y:S01]  /*af30*/  IMAD.MOV.U32 R3, RZ, RZ, R24 ;  /* 0x000000ffff037224 */ /* 0x020fe200078e0018 */
[----:B------:R-:W-:-:S04]  /*af40*/  DEPBAR.LE SB0, 0x1 ;  /* 0x000080400000791a */ /* 0x000fc80000000000 */
[----:B-1----:R-:W-:Y:S01]  /*af50*/  IMAD.MOV.U32 R10, RZ, RZ, R25 ;  /* 0x000000ffff0a7224 */ /* 0x002fe200078e0019 */
        /* <DEDUP_REMOVED lines=13> */
[----:B------:R-:W-:Y:S01]  /*b030*/  IMAD.MOV.U32 R11, RZ, RZ, R28 ;  /* 0x000000ffff0b7224 */ /* 0x000fe200078e001c */
        /* <DEDUP_REMOVED lines=11> */
[----:B------:R-:W-:-:S02]  /*b0f0*/  PRMT R12, R9, 0x7610, R12 ;  /* 0x00007610090c7816 */ /* 0x000fc4000000000c */
[----:B------:R-:W-:Y:S02]  /*b100*/  MOV R9, R34 ;  /* 0x0000002200097202 */ /* 0x000fe40000000f00 */
[----:B------:R-:W-:Y:S02]  /*b110*/  PRMT R22, R10, 0x5410, R11 ;  /* 0x000054100a167816 */ /* 0x000fe4000000000b */
[----:B----4-:R-:W-:Y:S01]  /*b120*/  PRMT R26, R8, 0x5410, R9 ;  /* 0x00005410081a7816 */ /* 0x010fe20000000009 */
        /* <DEDUP_REMOVED lines=46> */
.L_x_2618:
[----:B------:R-:W-:Y:S05]  /*b410*/  BSYNC B0 ;  /* 0x0000000000007941 */ /* 0x000fea0003800000 */
.L_x_2617:
        /* <DEDUP_REMOVED lines=46> */
.L_x_2620:
[----:B------:R-:W-:Y:S05]  /*b700*/  BSYNC B0 ;  /* 0x0000000000007941 */ /* 0x000fea0003800000 */
.L_x_2619:
        /* <DEDUP_REMOVED lines=46> */
.L_x_2622:
[----:B------:R-:W-:Y:S05]  /*b9f0*/  BSYNC B0 ;  /* 0x0000000000007941 */ /* 0x000fea0003800000 */
.L_x_2621:
[----:B-1----:R-:W-:-:S04]  /*ba00*/  IADD3 R8, R15, 0x60, RZ ;  /* 0x000000600f087810 */ /* 0x002fc80007ffe0ff */
        /* <DEDUP_REMOVED lines=26> */
[----:B------:R-:W-:Y:S01]  /*bbb0*/  FMUL.FTZ R102, R90, R97 ;  /* 0x000000615a667220 */ /* 0x000fe20000410000 */
[----:B------:R-:W-:Y:S01]  /*bbc0*/  HADD2.F32 R85, -RZ, R78.H0_H0 ;  /* 0x2000004eff557230 */ /* 0x000fe20000004100 */
[----:B------:R-:W-:-:S02]  /*bbd0*/  FFMA.FTZ R11, R11, R108, R106 ;  /* 0x0000006c0b0b7223 */ /* 0x000fc4000001006a */
[----:B------:R-:W-:Y:S02]  /*bbe0*/  FMUL.FTZ R97, R9, R83 ;  /* 0x0000005309617220 */ /* 0x000fe40000410000 */
[-C--:B------:R-:W-:Y:S01]  /*bbf0*/  FMUL.FTZ R78, R10, R85.reuse ;  /* 0x000000550a4e7220 */ /* 0x080fe20000410000 */
[----:B------:R-:W-:Y:S01]  /*bc00*/  F2FP.PACK_AB R11, R11, R98 ;  /* 0x000000620b0b723e */ /* 0x000fe200000000ff */
        /* <DEDUP_REMOVED lines=8> */
[----:B------:R-:W-:-:S03]  /*bc90*/  FFMA.FTZ R82, R9, R82, R83 ;  /* 0x0000005209527223 */ /* 0x000fc60000010053 */
[----:B------:R-:W-:Y:S02]  /*bca0*/  F2FP.PACK_AB R10, R85, R78 ;  /* 0x0000004e550a723e */ /* 0x000fe400000000ff */
[----:B------:R-:W-:-:S05]  /*bcb0*/  F2FP.PACK_AB R9, R82, R97 ;  /* 0x000000615209723e */ /* 0x000fca00000000ff */
[----:B------:R1:W-:Y:S02]  /*bcc0*/  STS.128 [R118+0x1c080], R8 ;  /* 0x01c0800876007388 */ /* 0x0003e40000000c00 */
.L_x_2616:
[----:B------:R-:W-:Y:S05]  /*bcd0*/  BSYNC B1 ;  /* 0x0000000000017941 */ /* 0x000fea0003800000 */
.L_x_2615:
        /* <DEDUP_REMOVED lines=32> */
[-C--:B------:R-:W-:Y:S01]  /*bee0*/  FFMA.FTZ R93, R83, R98.reuse, -R93 ;  /* 0x00000062535d7223 */ /* 0x080fe2000001085d */
[----:B------:R-:W-:Y:S01]  /*bef0*/  HADD2.F32 R83, -RZ, R68.H0_H0 ;  /* 0x20000044ff537230 */ /* 0x000fe20000004100 */
[----:B------:R-:W-:-:S02]  /*bf00*/  FFMA.FTZ R96, R85, R98, R96 ;  /* 0x0000006255607223 */ /* 0x000fc40000010060 */
[----:B------:R-:W-:Y:S02]  /*bf10*/  FMUL.FTZ R66, R10, R11 ;  /* 0x0000000b0a427220 */ /* 0x000fe40000410000 */
[----:B------:R-:W-:Y:S02]  /*bf20*/  FMUL.FTZ R85, R9, R79 ;  /* 0x0000004f09557220 */ /* 0x000fe40000410000 */
[----:B------:R-:W-:Y:S02]  /*bf30*/  FMUL.FTZ R11, R8, R11 ;  /* 0x0000000b080b7220 */ /* 0x000fe40000410000 */
[----:B------:R-:W-:Y:S02]  /*bf40*/  FMUL.FTZ R79, R90, R79 ;  /* 0x0000004f5a4f7220 */ /* 0x000fe40000410000 */
[----:B------:R-:W-:Y:S01]  /*bf50*/  FFMA.FTZ R66, R8, R83, -R66 ;  /* 0x0000005308427223 */ /* 0x000fe20000010842 */
[----:B------:R-:W-:Y:S01]  /*bf60*/  F2FP.PACK_AB R8, R96, R93 ;  /* 0x0000005d6008723e */ /* 0x000fe200000000ff */
[----:B------:R-:W-:-:S02]  /*bf70*/  FFMA.FTZ R85, R90, R78, -R85 ;  /* 0x0000004e5a557223 */ /* 0x000fc40000010855 */
[----:B------:R-:W-:Y:S02]  /*bf80*/  FFMA.FTZ R91, R82, R94, -R91 ;  /* 0x0000005e525b7223 */ /* 0x000fe4000001085b */
[----:B------:R-:W-:Y:S02]  /*bf90*/  FFMA.FTZ R83, R10, R83, R11 ;  /* 0x000000530a537223 */ /* 0x000fe4000001000b */
[----:B------:R-:W-:Y:S01]  /*bfa0*/  FFMA.FTZ R78, R9, R78, R79 ;  /* 0x0000004e094e7223 */ /* 0x000fe2000001004f */
[----:B------:R-:W-:Y:S02]  /*bfb0*/  F2FP.PACK_AB R11, R92, R91 ;  /* 0x0000005b5c0b723e */ /* 0x000fe400000000ff */
[----:B------:R-:W-:Y:S02]  /*bfc0*/  F2FP.PACK_AB R10, R83, R66 ;  /* 0x00000042530a723e */ /* 0x000fe400000000ff */
[----:B------:R-:W-:-:S05]  /*bfd0*/  F2FP.PACK_AB R9, R78, R85 ;  /* 0x000000554e09723e */ /* 0x000fca00000000ff */
[----:B------:R1:W-:Y:S02]  /*bfe0*/  STS.128 [R118+0x11080], R8 ;  /* 0x0110800876007388 */ /* 0x0003e40000000c00 */
.L_x_2626:
[----:B------:R-:W-:Y:S05]  /*bff0*/  BSYNC B0 ;  /* 0x0000000000007941 */ /* 0x000fea0003800000 */
.L_x_2625:
        /* <DEDUP_REMOVED lines=46> */
.L_x_2628:
[----:B------:R-:W-:Y:S05]  /*c2e0*/  BSYNC B0 ;  /* 0x0000000000007941 */ /* 0x000fea0003800000 */
.L_x_2627:
        /* <DEDUP_REMOVED lines=46> */
.L_x_2630:
[----:B------:R-:W-:Y:S05]  /*c5d0*/  BSYNC B0 ;  /* 0x0000000000007941 */ /* 0x000fea0003800000 */
.L_x_2629:
[----:B-1----:R-:W-:-:S04]  /*c5e0*/  IADD3 R8, R15, 0x60, RZ ;  /* 0x000000600f087810 */ /* 0x002fc80007ffe0ff */
[----:B------:R-:W-:-:S13]  /*c5f0*/  ISETP.GE.AND P0, PT, R8, c[0x0][0x27c], PT ;  /* 0x00009f0008007a0c */ /* 0x000fda0003f06270 */
[----:B------:R-:W-:Y:S05]  /*c600*/  @P0 BRA `(.L_x_2624) ;  /* 0x000002a000000947 */ /* 0x000fea0003800000 */
[----:B------:R-:W1:Y:S01]  /*c610*/  LDS.128 R8, [R118+0x1d080] ;  /* 0x01d0800076087984 */ /* 0x000e620000000c00 */
[--C-:B------:R-:W-:Y:S02]  /*c620*/  SHF.R.U64 R60, R72, 0x10, R73.reuse ;  /* 0x00000010483c7819 */ /* 0x100fe40000001249 */
[----:B------:R-:W-:Y:S01]  /*c630*/  SHF.R.U32.HI R72, RZ, 0x10, R73 ;  /* 0x00000010ff487819 */ /* 0x000fe20000011649 */
[----:B------:R-:W-:Y:S01]  /*c640*/  HADD2.F32 R73, -RZ, R52.H1_H1 ;  /* 0x30000034ff497230 */ /* 0x000fe20000004100 */
        /* <DEDUP_REMOVED lines=38> */
.L_x_2624:
[----:B------:R-:W-:Y:S05]  /*c8b0*/  BSYNC B1 ;  /* 0x0000000000017941 */ /* 0x000fea0003800000 */
.L_x_2623:
        /* <DEDUP_REMOVED lines=19> */
[--C-:B------:R-:W-:Y:S02]  /*c9f0*/  HADD2.F32 R61, -RZ, R8.reuse.H1_H1 ;  /* 0x30000008ff3d7230 */ /* 0x100fe40000004100 */
[----:B------:R-:W-:Y:S01]  /*ca00*/  HADD2.F32 R60, -RZ, R8.H0_H0 ;  /* 0x20000008ff3c7230 */ /* 0x000fe20000004100 */
[-C--:B------:R-:W-:Y:S01]  /*ca10*/  FMUL.FTZ R66, R11, R62.reuse ;  /* 0x0000003e0b427220 */ /* 0x080fe20000410000 */
[----:B------:R-:W-:Y:S01]  /*ca20*/  HADD2.F32 R8, -RZ, R10.H0_H0 ;  /* 0x2000000aff087230 */ /* 0x000fe20000004100 */
[C---:B------:R-:W-:Y:S01]  /*ca30*/  FMUL.FTZ R62, R57.reuse, R62 ;  /* 0x0000003e393e7220 */ /* 0x040fe20000410000 */
[--C-:B------:R-:W-:Y:S01]  /*ca40*/  HADD2.F32 R63, -RZ, R9.reuse.H0_H0 ;  /* 0x20000009ff3f7230 */ /* 0x100fe20000004100 */
[----:B------:R-:W-:Y:S01]  /*ca50*/  FFMA.FTZ R66, R57, R70, -R66 ;  /* 0x0000004639427223 */ /* 0x000fe20000010842 */
[----:B------:R-:W-:Y:S01]  /*ca60*/  HADD2.F32 R57, -RZ, R48.H0_H0 ;  /* 0x20000030ff397230 */ /* 0x000fe20000004100 */
[-C--:B------:R-:W-:Y:S01]  /*ca70*/  FMUL.FTZ R71, R61, R64.reuse ;  /* 0x000000403d477220 */ /* 0x080fe20000410000 */
[----:B------:R-:W-:Y:S01]  /*ca80*/  HADD2.F32 R10, -RZ, R10.H1_H1 ;  /* 0x3000000aff0a7230 */ /* 0x000fe20000004100 */
[C---:B------:R-:W-:Y:S01]  /*ca90*/  FMUL.FTZ R64, R60.reuse, R64 ;  /* 0x000000403c407220 */ /* 0x040fe20000410000 */
[----:B------:R-:W-:Y:S01]  /*caa0*/  HADD2.F32 R9, -RZ, R9.H1_H1 ;  /* 0x30000009ff097230 */ /* 0x000fe20000004100 */
[----:B------:R-:W-:Y:S01]  /*cab0*/  FFMA.FTZ R71, R60, R68, -R71 ;  /* 0x000000443c477223 */ /* 0x000fe20000010847 */
[----:B------:R-:W-:Y:S01]  /*cac0*/  HADD2.F32 R48, -RZ, R53.H0_H0 ;  /* 0x20000035ff307230 */ /* 0x000fe20000004100 */
[----:B------:R-:W-:Y:S01]  /*cad0*/  FFMA.FTZ R11, R11, R70, R62 ;  /* 0x000000460b0b7223 */ /* 0x000fe2000001003e */
[----:B------:R-:W-:Y:S01]  /*cae0*/  HADD2.F32 R60, -RZ, R52.H0_H0 ;  /* 0x20000034ff3c7230 */ /* 0x000fe20000004100 */
[----:B------:R-:W-:-:S02]  /*caf0*/  FMUL.FTZ R52, R10, R57 ;  /* 0x000000390a347220 */ /* 0x000fc40000410000 */
[----:B------:R-:W-:Y:S01]  /*cb00*/  FMUL.FTZ R53, R9, R48 ;  /* 0x0000003009357220 */ /* 0x000fe20000410000 */
[----:B------:R-:W-:Y:S01]  /*cb10*/  F2FP.PACK_AB R11, R11, R66 ;  /* 0x000000420b0b723e */ /* 0x000fe200000000ff */
        /* <DEDUP_REMOVED lines=11> */
.L_x_2634:
[----:B------:R-:W-:Y:S05]  /*cbd0*/  BSYNC B0 ;  /* 0x0000000000007941 */ /* 0x000fea0003800000 */
.L_x_2633:
        /* <DEDUP_REMOVED lines=46> */
.L_x_2636:
[----:B------:R-:W-:Y:S05]  /*cec0*/  BSYNC B0 ;  /* 0x0000000000007941 */ /* 0x000fea0003800000 */
.L_x_2635:
        /* <DEDUP_REMOVED lines=19> */
[----:B------:R-:W-:Y:S01]  /*d000*/  HADD2.F32 R8, -RZ, R10.H0_H0 ;  /* 0x2000000aff087230 */ /* 0x000fe20000004100 */
[C---:B------:R-:W-:Y:S01]  /*d010*/  FMUL.FTZ R46, R47.reuse, R46 ;  /* 0x0000002e2f2e7220 */ /* 0x040fe20000410000 */
[--C-:B------:R-:W-:Y:S01]  /*d020*/  HADD2.F32 R51, -RZ, R9.reuse.H0_H0 ;  /* 0x20000009ff337230 */ /* 0x100fe20000004100 */
[-C--:B------:R-:W-:Y:S01]  /*d030*/  FFMA.FTZ R50, R47, R54.reuse, -R50 ;  /* 0x000000362f327223 */ /* 0x080fe20000010832 */
[----:B------:R-:W-:Y:S01]  /*d040*/  HADD2.F32 R47, -RZ, R38.H0_H0 ;  /* 0x20000026ff2f7230 */ /* 0x000fe20000004100 */
[----:B------:R-:W-:Y:S01]  /*d050*/  FFMA.FTZ R11, R11, R54, R46 ;  /* 0x000000360b0b7223 */ /* 0x000fe2000001002e */
[----:B------:R-:W-:Y:S01]  /*d060*/  HADD2.F32 R10, -RZ, R10.H1_H1 ;  /* 0x3000000aff0a7230 */ /* 0x000fe20000004100 */
[-C--:B------:R-:W-:Y:S01]  /*d070*/  FMUL.FTZ R55, R49, R52.reuse ;  /* 0x0000003431377220 */ /* 0x080fe20000410000 */
[----:B------:R-:W-:Y:S01]  /*d080*/  HADD2.F32 R9, -RZ, R9.H1_H1 ;  /* 0x30000009ff097230 */ /* 0x000fe20000004100 */
[C---:B------:R-:W-:Y:S01]  /*d090*/  FMUL.FTZ R52, R48.reuse, R52 ;  /* 0x0000003430347220 */ /* 0x040fe20000410000 */
        /* <DEDUP_REMOVED lines=17> */
.L_x_2638:
[----:B------:R-:W-:Y:S05]  /*d1b0*/  BSYNC B0 ;  /* 0x0000000000007941 */ /* 0x000fea0003800000 */
.L_x_2637:
        /* <DEDUP_REMOVED lines=34> */
[----:B------:R-:W-:Y:S02]  /*d3e0*/  FMUL.FTZ R41, R8, R41 ;  /* 0x0000002908297220 */ /* 0x000fe40000410000 */
        /* <DEDUP_REMOVED lines=10> */
.L_x_2632:
[----:B------:R-:W-:Y:S05]  /*d490*/  BSYNC B1 ;  /* 0x0000000000017941 */ /* 0x000fea0003800000 */
.L_x_2631:
        /* <DEDUP_REMOVED lines=48> */
.L_x_2641:
[----:B------:R-:W-:Y:S05]  /*d7a0*/  BSYNC B0 ;  /* 0x0000000000007941 */ /* 0x000fea0003800000 */
.L_x_2640:
        /* <DEDUP_REMOVED lines=46> */
.L_x_2643:
[----:B------:R-:W-:Y:S05]  /*da90*/  BSYNC B0 ;  /* 0x0000000000007941 */ /* 0x000fea0003800000 */
.L_x_2642:
        /* <DEDUP_REMOVED lines=32> */
[----:B------:R-:W-:Y:S02]  /*dca0*/  FMUL.FTZ R17, R9, R16 ;  /* 0x0000001009117220 */ /* 0x000fe40000410000 */
[----:B------:R-:W-:Y:S02]  /*dcb0*/  FMUL.FTZ R28, R23, R28 ;  /* 0x0000001c171c7220 */ /* 0x000fe40000410000 */
[----:B------:R-:W-:Y:S02]  /*dcc0*/  FMUL.FTZ R16, R27, R16 ;  /* 0x000000101b107220 */ /* 0x000fe40000410000 */
[----:B------:R-:W-:Y:S02]  /*dcd0*/  FFMA.FTZ R32, R23, R29, -R32 ;  /* 0x0000001d17207223 */ /* 0x000fe40000010820 */
[----:B------:R-:W-:Y:S01]  /*dce0*/  FFMA.FTZ R8, R8, R13, -R11 ;  /* 0x0000000d08087223 */ /* 0x000fe2000001080b */
[----:B------:R-:W-:Y:S01]  /*dcf0*/  F2FP.PACK_AB R11, R30, R21 ;  /* 0x000000151e0b723e */ /* 0x000fe200000000ff */
[----:B------:R-:W-:-:S02]  /*dd00*/  FFMA.FTZ R3, R10, R13, R3 ;  /* 0x0000000d0a037223 */ /* 0x000fc40000010003 */
[----:B------:R-:W-:Y:S02]  /*dd10*/  FFMA.FTZ R29, R26, R29, R28 ;  /* 0x0000001d1a1d7223 */ /* 0x000fe4000001001c */
[----:B------:R-:W-:Y:S01]  /*dd20*/  FFMA.FTZ R17, R27, R20, -R17 ;  /* 0x000000141b117223 */ /* 0x000fe20000010811 */
[----:B------:R-:W-:Y:S01]  /*dd30*/  F2FP.PACK_AB R10, R3, R8 ;  /* 0x00000008030a723e */ /* 0x000fe200000000ff */
[----:B------:R-:W-:Y:S01]  /*dd40*/  FFMA.FTZ R16, R9, R20, R16 ;  /* 0x0000001409107223 */ /* 0x000fe20000010010 */
[----:B------:R-:W-:-:S04]  /*dd50*/  F2FP.PACK_AB R8, R29, R32 ;  /* 0x000000201d08723e */ /* 0x000fc800000000ff */
[----:B------:R-:W-:-:S05]  /*dd60*/  F2FP.PACK_AB R9, R16, R17 ;  /* 0x000000111009723e */ /* 0x000fca00000000ff */
[----:B------:R1:W-:Y:S02]  /*dd70*/  STS.128 [R118+0x1b080], R8 ;  /* 0x01b0800876007388 */ /* 0x0003e40000000c00 */
.L_x_2645:
[----:B------:R-:W-:Y:S05]  /*dd80*/  BSYNC B0 ;  /* 0x0000000000007941 */ /* 0x000fea0003800000 */
.L_x_2644:
[----:B------:R-:W-:-:S04]  /*dd90*/  IADD3 R15, R15, 0x60, RZ ;  /* 0x000000600f0f7810 */ /* 0x000fc80007ffe0ff */
[----:B------:R-:W-:-:S13]  /*dda0*/  ISETP.GE.AND P0, PT, R15, c[0x0][0x27c], PT ;  /* 0x00009f000f007a0c */ /* 0x000fda0003f06270 */
[----:B------:R-:W-:Y:S05]  /*ddb0*/  @P0 BRA `(.L_x_2639) ;  /* 0x00004af000000947 */ /* 0x000fea0003800000 */
[----:B-1----:R-:W1:Y:S01]  /*ddc0*/  LDS.128 R8, [R118+0x1f080] ;  /* 0x01f0800076087984 */ /* 0x002e620000000c00 */
[--C-:B------:R-:W-:Y:S01]  /*ddd0*/  SHF.R.U64 R13, R18, 0x10, R19.reuse ;  /* 0x00000010120d7819 */ /* 0x100fe20000001213 */
[----:B------:R-:W-:Y:S01]  /*dde0*/  HADD2.F32 R20, -RZ, R12.H1_H1 ;  /* 0x3000000cff147230 */ /* 0x000fe20000004100 */
[----:B------:R-:W-:Y:S01]  /*ddf0*/  SHF.R.U32.HI R18, RZ, 0x10, R19 ;  /* 0x00000010ff127819 */ /* 0x000fe20000011613 */
[----:B------:R-:W-:Y:S01]  /*de00*/  HADD2.F32 R21, -RZ, R14.H1_H1 ;  /* 0x3000000eff157230 */ /* 0x000fe20000004100 */
[--C-:B------:R-:W-:Y:S02]  /*de10*/  SHF.R.U64 R3, R24, 0x10, R25.reuse ;  /* 0x0000001018037819 */ /* 0x100fe40000001219 */
        /* <DEDUP_REMOVED lines=17> */
[-C--:B------:R-:W-:Y:S01]  /*df30*/  FFMA.FTZ R23, R16, R21.reuse, -R23 ;  /* 0x0000001510177223 */ /* 0x080fe20000010817 */
        /* <DEDUP_REMOVED lines=8> */
[C---:B------:R-:W-:Y:S02]  /*dfc0*/  FMUL.FTZ R15, R8.reuse, R15 ;  /* 0x0000000f080f7220 */ /* 0x040fe40000410000 */
[C---:B------:R-:W-:Y:S02]  /*dfd0*/  FMUL.FTZ R12, R19.reuse, R12 ;  /* 0x0000000c130c7220 */ /* 0x040fe40000410000 */
[----:B------:R-:W-:Y:S01]  /*dfe0*/  FFMA.FTZ R3, R8, R13, -R3 ;  /* 0x0000000d08037223 */ /* 0x000fe20000010803 */
[----:B------:R-:W-:Y:S01]  /*dff0*/  F2FP.PACK_AB R8, R20, R23 ;  /* 0x000000171408723e */ /* 0x000fe200000000ff */
[----:B------:R-:W-:Y:S02]  /*e000*/  FFMA.FTZ R10, R10, R13, R15 ;  /* 0x0000000d0a0a7223 */ /* 0x000fe4000001000f */
[-C--:B------:R-:W-:Y:S02]  /*e010*/  FFMA.FTZ R16, R19, R14.reuse, -R16 ;  /* 0x0000000e13107223 */ /* 0x080fe40000010810 */
[----:B------:R-:W-:Y:S01]  /*e020*/  FFMA.FTZ R9, R9, R14, R12 ;  /* 0x0000000e09097223 */ /* 0x000fe2000001000c */
[----:B------:R-:W-:-:S04]  /*e030*/  F2FP.PACK_AB R10, R10, R3 ;  /* 0x000000030a0a723e */ /* 0x000fc800000000ff */
[----:B------:R-:W-:-:S05]  /*e040*/  F2FP.PACK_AB R9, R9, R16 ;  /* 0x000000100909723e */ /* 0x000fca00000000ff */
[----:B------:R1:W-:Y:S01]  /*e050*/  STS.128 [R118+0x1f080], R8 ;  /* 0x01f0800876007388 */ /* 0x0003e20000000c00 */
[----:B------:R-:W-:Y:S05]  /*e060*/  BRA `(.L_x_2639) ;  /* 0x0000484000007947 */ /* 0x000fea0003800000 */
.L_x_2606:
[----:B------:R-:W-:Y:S01]  /*e070*/  UISETP.NE.AND UP0, UPT, UR26, URZ, UPT ;  /* 0x0000003f1a00728c */ /* 0x000fe2000bf05270 */
[----:B------:R-:W-:Y:S01]  /*e080*/  IMAD.MOV.U32 R20, RZ, RZ, R14 ;  /* 0x000000ffff147224 */ /* 0x000fe200078e000e */
[----:B------:R-:W-:Y:S01]  /*e090*/  MOV R17, R19 ;  /* 0x0000001300117202 */ /* 0x000fe20000000f00 */
[----:B------:R-:W-:Y:S01]  /*e0a0*/  BSSY B0, `(.L_x_2646) ;  /* 0x0000039000007945 */ /* 0x000fe20003800000 */
        /* <DEDUP_REMOVED lines=9> */
[----:B------:R-:W-:-:S06]  /*e140*/  CS2R R96, SRZ ;  /* 0x0000000000607805 */ /* 0x000fcc000001ff00 */
        /* <DEDUP_REMOVED lines=28> */
[----:B--23--:R-:W-:-:S05]  /*e310*/  @!P0 IADD3 R22, P1, R20, R17, RZ ;  /* 0x0000001114168210 */ /* 0x00cfca0007f3e0ff */
[----:B----4-:R-:W-:Y:S01]  /*e320*/  @!P0 IMAD.X R23, R21, 0x1, R11, P1 ;  /* 0x0000000115178824 */ /* 0x010fe200008e060b */
[----:B------:R-:W-:-:S04]  /*e330*/  @!P0 IADD3 R24, P1, R18, R17, RZ ;  /* 0x0000001112188210 */ /* 0x000fc80007f3e0ff */
        /* <DEDUP_REMOVED lines=15> */
.L_x_2647:
[----:B------:R-:W-:Y:S05]  /*e430*/  BSYNC B0 ;  /* 0x0000000000007941 */ /* 0x000fea0003800000 */
.L_x_2646:
[----:B------:R-:W-:Y:S01]  /*e440*/  ISETP.NE.AND P0, PT, R10, RZ, PT ;  /* 0x000000ff0a00720c */ /* 0x000fe20003f05270 */
[----:B-----5:R-:W-:Y:S01]  /*e450*/  IMAD.MOV.U32 R11, RZ, RZ, R94 ;  /* 0x000000ffff0b7224 */ /* 0x020fe200078e005e */
[----:B------:R-:W-:Y:S01]  /*e460*/  MOV R16, R93 ;  /* 0x0000005d00107202 */ /* 0x000fe20000000f00 */
[----:B------:R-:W-:Y:S01]  /*e470*/  IMAD.MOV.U32 R10, RZ, RZ, R95 ;  /* 0x000000ffff0a7224 */ /* 0x000fe200078e005f */
[----:B--2-4-:R2:W4:Y:S01]  /*e480*/  SHFL.IDX PT, R21, R14, 0x1, 0x181f ;  /* 0x00381f000e157f89 */ /* 0x01452200000e0000 */
        /* <DEDUP_REMOVED lines=14> */
[----:B-1----:R2:W1:Y:S01]  /*e570*/  SHFL.IDX PT, R19, R12, 0x1, 0x181f ;  /* 0x00381f000c137f89 */ /* 0x00246200000e0000 */
        /* <DEDUP_REMOVED lines=27> */
[----:B---3--:R-:W-:-:S04]  /*e730*/  @!P0 IADD3 R16, P1, R18, R11, RZ ;  /* 0x0000000b12108210 */ /* 0x008fc80007f3e0ff */
        /* <DEDUP_REMOVED lines=15> */
.L_x_2649:
[----:B----4-:R-:W-:Y:S05]  /*e830*/  BSYNC B0 ;  /* 0x0000000000007941 */ /* 0x010fea0003800000 */
.L_x_2648:
[----:B------:R-:W-:Y:S01]  /*e840*/  ISETP.NE.AND P0, PT, R9, RZ, PT ;  /* 0x000000ff0900720c */ /* 0x000fe20003f05270 */
[----:B---3-5:R-:W-:Y:S01]  /*e850*/  IMAD.MOV.U32 R16, RZ, RZ, R54 ;  /* 0x000000ffff107224 */ /* 0x028fe200078e0036 */
        /* <DEDUP_REMOVED lines=20> */
[----:B-1----:R3:W1:Y:S01]  /*e9a0*/  SHFL.IDX PT, R19, R12, 0x2, 0x181f ;  /* 0x00581f000c137f89 */ /* 0x00266200000e0000 */
        /* <DEDUP_REMOVED lines=42> */
.L_x_2651:
[----:B--2-4-:R-:W-:Y:S05]  /*ec50*/  BSYNC B0 ;  /* 0x0000000000007941 */ /* 0x014fea0003800000 */
.L_x_2650:
        /* <DEDUP_REMOVED lines=51> */
[----:B--23--:R-:W-:Y:S02]  /*ef90*/  @!P0 IADD3 R12, P2, R58, R9, RZ ;  /* 0x000000093a0c8210 */ /* 0x00cfe40007f5e0ff */
        /* <DEDUP_REMOVED lines=11> */
.L_x_2653:
[----:B----4-:R-:W-:Y:S05]  /*f050*/  BSYNC B0 ;  /* 0x0000000000007941 */ /* 0x010fea0003800000 */
.L_x_2652:
        /* <DEDUP_REMOVED lines=31> */
[----:B---3--:R-:W-:Y:S02]  /*f250*/  PRMT R58, R10, 0x5410, R11 ;  /* 0x000054100a3a7816 */ /* 0x008fe4000000000b */
        /* <DEDUP_REMOVED lines=101> */
.L_x_2657:
[----:B------:R-:W-:Y:S05]  /*f8b0*/  BSYNC B0 ;  /* 0x0000000000007941 */ /* 0x000fea0003800000 */
.L_x_2656:
[----:B------:R-:W-:-:S13]  /*f8c0*/  ISETP.GE.AND P0, PT, R3, c[0x0][0x27c], PT ;  /* 0x00009f0003007a0c */ /* 0x000fda0003f06270 */
[----:B------:R-:W-:Y:S05]  /*f8d0*/  @P0 BRA `(.L_x_2655) ;  /* 0x0000067000000947 */ /* 0x000fea0003800000 */
[----:B-12---:R-:W-:Y:S01]  /*f8e0*/  SHF.R.S32.HI R12, RZ, 0x1f, R3 ;  /* 0x0000001fff0c7819 */ /* 0x006fe20000011403 */
[----:B------:R-:W-:Y:S01]  /*f8f0*/  HADD2.F32 R124, -RZ, R113.H0_H0 ;  /* 0x20000071ff7c7230 */ /* 0x000fe20000004100 */
[----:B------:R-:W-:Y:S01]  /*f900*/  SHF.R.U32.HI R98, RZ, 0x10, R89 ;  /* 0x00000010ff627819 */ /* 0x000fe20000011659 */
[----:B------:R-:W-:Y:S01]  /*f910*/  HADD2.F32 R102, -RZ, R112.H0_H0 ;  /* 0x20000070ff667230 */ /* 0x000fe20000004100 */
[CC--:B------:R-:W-:Y:S01]  /*f920*/  LEA.HI R10, R12.reuse, R3.reuse, RZ, 0x3 ;  /* 0x000000030c0a7211 */ /* 0x0c0fe200078f18ff */
[----:B------:R-:W-:Y:S01]  /*f930*/  HADD2.F32 R130, -RZ, R115.H0_H0 ;  /* 0x20000073ff827230 */ /* 0x000fe20000004100 */
[----:B------:R-:W-:Y:S01]  /*f940*/  LEA.HI R12, R12, R3, RZ, 0x6 ;  /* 0x000000030c0c7211 */ /* 0x000fe200078f30ff */
        /* <DEDUP_REMOVED lines=96> */
.L_x_2655:
[----:B------:R-:W-:Y:S05]  /*ff50*/  BSYNC B1 ;  /* 0x0000000000017941 */ /* 0x000fea0003800000 */
.L_x_2654:
        /* <DEDUP_REMOVED lines=114> */
.L_x_2661:
[----:B------:R-:W-:Y:S05]  /*10680*/  BSYNC B0 ;  /* 0x0000000000007941 */ /* 0x000fea0003800000 */
.L_x_2660:
        /* <DEDUP_REMOVED lines=105> */
.L_x_2659:
[----:B------:R-:W-:Y:S05]  /*10d20*/  BSYNC B1 ;  /* 0x0000000000017941 */ /* 0x000fea0003800000 */
.L_x_2658:
        /* <DEDUP_REMOVED lines=114> */
.L_x_2665:
[----:B------:R-:W-:Y:S05]  /*11450*/  BSYNC B0 ;  /* 0x0000000000007941 */ /* 0x000fea0003800000 */
.L_x_2664:
        /* <DEDUP_REMOVED lines=105> */
.L_x_2663:
[----:B------:R-:W-:Y:S05]  /*11af0*/  BSYNC B1 ;  /* 0x0000000000017941 */ /* 0x000fea0003800000 */
.L_x_2662:
        /* <DEDUP_REMOVED lines=113> */
.L_x_2667:
[----:B------:R-:W-:Y:S05]  /*12210*/  BSYNC B0 ;  /* 0x0000000000007941 */ /* 0x000fea0003800000 */
.L_x_2666:
[----:B------:R-:W-:-:S13]  /*12220*/  ISETP.GE.AND P0, PT, R3, c[0x0][0x27c], PT ;  /* 0x00009f0003007a0c */ /* 0x000fda0003f06270 */
[----:B------:R-:W-:Y:S05]  /*12230*/  @P0 BRA `(.L_x_2639) ;  /* 0x0000067000000947 */ /* 0x000fea0003800000 */
[----:B-1----:R-:W-:Y:S01]  /*12240*/  SHF.R.S32.HI R10, RZ, 0x1f, R3 ;  /* 0x0000001fff0a7819 */ /* 0x002fe20000011403 */
[----:B------:R-:W-:Y:S01]  /*12250*/  HADD2.F32 R36, -RZ, R64.H0_H0 ;  /* 0x20000040ff247230 */ /* 0x000fe20000004100 */
[----:B------:R-:W-:Y:S01]  /*12260*/  SHF.R.U64 R18, R22, 0x10, R23 ;  /* 0x0000001016127819 */ /* 0x000fe20000001217 */
[----:B------:R-:W-:Y:S01]  /*12270*/  HADD2.F32 R42, -RZ, R59.H1_H1 ;  /* 0x3000003bff2a7230 */ /* 0x000fe20000004100 */
[CC--:B------:R-:W-:Y:S01]  /*12280*/  LEA.HI R8, R10.reuse, R3.reuse, RZ, 0x3 ;  /* 0x000000030a087211 */ /* 0x0c0fe200078f18ff */
[----:B------:R-:W-:Y:S01]  /*12290*/  HADD2.F32 R44, -RZ, R63.H1_H1 ;  /* 0x3000003fff2c7230 */ /* 0x000fe20000004100 */
[----:B------:R-:W-:Y:S01]  /*122a0*/  LEA.HI R9, R10, R3, RZ, 0x6 ;  /* 0x000000030a097211 */ /* 0x000fe200078f30ff */
[----:B------:R-:W-:Y:S01]  /*122b0*/  HADD2.F32 R37, -RZ, R18.H0_H0 ;  /* 0x20000012ff257230 */ /* 0x000fe20000004100 */
[----:B------:R-:W-:Y:S02]  /*122c0*/  LEA.HI.SX32 R34, R8, R34, 0x1d ;  /* 0x0000002208227211 */ /* 0x000fe400078feaff */
[----:B------:R-:W-:-:S02]  /*122d0*/  SHF.L.U32 R9, R9, 0x7, RZ ;  /* 0x0000000709097819 */ /* 0x000fc400000006ff */
[----:B------:R-:W-:Y:S02]  /*122e0*/  LOP3.LUT R10, R35, 0x38, R8, 0xf8, !PT ;  /* 0x00000038230a7812 */ /* 0x000fe400078ef808 */
[----:B------:R-:W-:Y:S02]  /*122f0*/  SHF.R.S32.HI R3, RZ, 0x1f, R34 ;  /* 0x0000001fff037819 */ /* 0x000fe40000011422 */
[----:B------:R-:W-:Y:S02]  /*12300*/  LOP3.LUT R9, R9, 0x7fffe000, RZ, 0xc0, !PT ;  /* 0x7fffe00009097812 */ /* 0x000fe400078ec0ff */
[----:B------:R-:W-:Y:S02]  /*12310*/  LOP3.LUT R10, R10, R33, RZ, 0x3c, !PT ;  /* 0x000000210a0a7212 */ /* 0x000fe400078e3cff */
[----:B------:R-:W-:Y:S02]  /*12320*/  SHF.L.U32 R8, R34, 0x3, RZ ;  /* 0x0000000322087819 */ /* 0x000fe400000006ff */
[----:B------:R-:W-:-:S02]  /*12330*/  LEA.HI R3, R3, R34, RZ, 0x3 ;  /* 0x0000002203037211 */ /* 0x000fc400078f18ff */
[----:B------:R-:W-:Y:S02]  /*12340*/  IADD3 R9, R10, R9, R32 ;  /* 0x000000090a097210 */ /* 0x000fe40007ffe020 */
[----:B------:R-:W-:Y:S01]  /*12350*/  LOP3.LUT R10, R35, 0x38, R8, 0xf8, !PT ;  /* 0x00000038230a7812 */ /* 0x000fe200078ef808 */
[----:B------:R-:W-:Y:S01]  /*12360*/  HADD2.F32 R35, -RZ, R59.H0_H0 ;  /* 0x2000003bff237230 */ /* 0x000fe20000004100 */
[----:B------:R-:W-:Y:S02]  /*12370*/  SHF.L.U32 R8, R3, 0xa, RZ ;  /* 0x0000000a03087819 */ /* 0x000fe400000006ff */
[----:B------:R-:W-:Y:S02]  /*12380*/  SHF.L.U32 R3, R9, 0x1, RZ ;  /* 0x0000000109037819 */ /* 0x000fe400000006ff */
[----:B------:R-:W-:Y:S02]  /*12390*/  LOP3.LUT R33, R10, R33, RZ, 0x3c, !PT ;  /* 0x000000210a217212 */ /* 0x000fe400078e3cff */
[----:B------:R-:W-:Y:S01]  /*123a0*/  LOP3.LUT R9, R8, 0x7fffe000, RZ, 0xc0, !PT ;  /* 0x7fffe00008097812 */ /* 0x000fe200078ec0ff */
[----:B--2---:R-:W1:Y:S01]  /*123b0*/  LDS.128 R12, [R3+0x10080] ;  /* 0x01008000030c7984 */ /* 0x004e620000000c00 */
[----:B------:R-:W-:-:S02]  /*123c0*/  SHF.R.U32.HI R22, RZ, 0x10, R23 ;  /* 0x00000010ff167819 */ /* 0x000fc40000011617 */
[----:B------:R-:W-:Y:S01]  /*123d0*/  IADD3 R9, R33, R9, R32 ;  /* 0x0000000921097210 */ /* 0x000fe20007ffe020 */
[----:B------:R-:W-:Y:S01]  /*123e0*/  HADD2.F32 R32, -RZ, R60.H0_H0 ;  /* 0x2000003cff207230 */ /* 0x000fe20000004100 */
        /* <DEDUP_REMOVED lines=18> */
[--C-:B------:R-:W-:Y:S01]  /*12510*/  HADD2.F32 R25, -RZ, R12.reuse.H0_H0 ;  /* 0x2000000cff197230 */ /* 0x100fe20000004100 */
[----:B------:R-:W-:Y:S01]  /*12520*/  FMUL.FTZ R30, R15, R22 ;  /* 0x000000160f1e7220 */ /* 0x000fe20000410000 */
[----:B------:R-:W-:Y:S01]  /*12530*/  HADD2.F32 R13, -RZ, R13.H1_H1 ;  /* 0x3000000dff0d7230 */ /* 0x000fe20000004100 */
[----:B------:R-:W-:Y:S01]  /*12540*/  FMUL.FTZ R40, R24, R35 ;  /* 0x0000002318287220 */ /* 0x000fe20000410000 */
[----:B------:R-:W-:-:S02]  /*12550*/  HADD2.F32 R26, -RZ, R12.H1_H1 ;  /* 0x3000000cff1a7230 */ /* 0x000fc40000004100 */
[--C-:B--2---:R-:W-:Y:S02]  /*12560*/  HADD2.F32 R27, -RZ, R11.reuse.H0_H0 ;  /* 0x2000000bff1b7230 */ /* 0x104fe40000004100 */
[----:B------:R-:W-:Y:S02]  /*12570*/  HADD2.F32 R11, -RZ, R11.H1_H1 ;  /* 0x3000000bff0b7230 */ /* 0x000fe40000004100 */
[--C-:B------:R-:W-:Y:S01]  /*12580*/  HADD2.F32 R29, -RZ, R9.reuse.H0_H0 ;  /* 0x20000009ff1d7230 */ /* 0x100fe20000004100 */
[C---:B------:R-:W-:Y:S01]  /*12590*/  FMUL.FTZ R32, R27.reuse, R32 ;  /* 0x000000201b207220 */ /* 0x040fe20000410000 */
[----:B------:R-:W-:Y:S01]  /*125a0*/  HADD2.F32 R9, -RZ, R9.H1_H1 ;  /* 0x30000009ff097230 */ /* 0x000fe20000004100 */
[----:B------:R-:W-:Y:S01]  /*125b0*/  FFMA.FTZ R34, R27, R36, R34 ;  /* 0x000000241b227223 */ /* 0x000fe20000010022 */
[----:B------:R-:W-:Y:S01]  /*125c0*/  HADD2.F32 R27, -RZ, R63.H0_H0 ;  /* 0x2000003fff1b7230 */ /* 0x000fe20000004100 */
[C---:B------:R-:W-:Y:S01]  /*125d0*/  FMUL.FTZ R22, R11.reuse, R22 ;  /* 0x000000160b167220 */ /* 0x040fe20000410000 */
[----:B------:R-:W-:Y:S01]  /*125e0*/  HADD2.F32 R31, -RZ, R8.H0_H0 ;  /* 0x20000008ff1f7230 */ /* 0x000fe20000004100 */
[----:B------:R-:W-:Y:S01]  /*125f0*/  FFMA.FTZ R11, R11, R38, R30 ;  /* 0x000000260b0b7223 */ /* 0x000fe2000001001e */
        /* <DEDUP_REMOVED lines=8> */
[----:B------:R-:W-:Y:S01]  /*12680*/  HADD2.F32 R8, -RZ, R10.H0_H0 ;  /* 0x2000000aff087230 */ /* 0x000fe20000004100 */
[----:B------:R-:W-:Y:S01]  /*12690*/  FMUL.FTZ R30, R9, R30 ;  /* 0x0000001e091e7220 */ /* 0x000fe20000410000 */
[----:B------:R-:W-:Y:S01]  /*126a0*/  HADD2.F32 R14, -RZ, R14.H1_H1 ;  /* 0x3000000eff0e7230 */ /* 0x000fe20000004100 */
[C---:B------:R-:W-:Y:S01]  /*126b0*/  FMUL.FTZ R42, R31.reuse, R42 ;  /* 0x0000002a1f2a7220 */ /* 0x040fe20000410000 */
[----:B------:R-:W-:Y:S01]  /*126c0*/  HADD2.F32 R10, -RZ, R10.H1_H1 ;  /* 0x3000000aff0a7230 */ /* 0x000fe20000004100 */
[----:B------:R-:W-:Y:S01]  /*126d0*/  FFMA.FTZ R21, R31, R44, R21 ;  /* 0x0000002c1f157223 */ /* 0x000fe20000010015 */
[----:B------:R-:W-:Y:S01]  /*126e0*/  HADD2.F32 R31, -RZ, R64.H1_H1 ;  /* 0x30000040ff1f7230 */ /* 0x000fe20000004100 */
[----:B------:R-:W-:Y:S01]  /*126f0*/  FFMA.FTZ R9, R9, R46, R28 ;  /* 0x0000002e09097223 */ /* 0x000fe2000001001c */
[----:B------:R-:W-:Y:S01]  /*12700*/  F2FP.PACK_AB R11, R11, R34 ;  /* 0x000000220b0b723e */ /* 0x000fe200000000ff */
[----:B------:R-:W-:-:S02]  /*12710*/  FMUL.FTZ R28, R12, R29 ;  /* 0x0000001d0c1c7220 */ /* 0x000fc40000410000 */
[C---:B------:R-:W-:Y:S01]  /*12720*/  FMUL.FTZ R29, R8.reuse, R29 ;  /* 0x0000001d081d7220 */ /* 0x040fe20000410000 */
[----:B------:R-:W-:Y:S01]  /*12730*/  F2FP.PACK_AB R9, R9, R40 ;  /* 0x000000280909723e */ /* 0x000fe200000000ff */
[----:B------:R-:W-:Y:S02]  /*12740*/  FFMA.FTZ R18, R8, R31, R28 ;  /* 0x0000001f08127223 */ /* 0x000fe4000001001c */
[-C--:B------:R-:W-:Y:S02]  /*12750*/  FMUL.FTZ R8, R26, R20.reuse ;  /* 0x000000141a087220 */ /* 0x080fe40000410000 */
[-C--:B------:R-:W-:Y:S02]  /*12760*/  FMUL.FTZ R17, R14, R37.reuse ;  /* 0x000000250e117220 */ /* 0x080fe40000410000 */
[----:B------:R-:W-:Y:S02]  /*12770*/  FMUL.FTZ R20, R33, R20 ;  /* 0x0000001421147220 */ /* 0x000fe40000410000 */
[----:B------:R-:W-:-:S02]  /*12780*/  FMUL.FTZ R37, R10, R37 ;  /* 0x000000250a257220 */ /* 0x000fc40000410000 */
[----:B------:R-:W-:Y:S02]  /*12790*/  FFMA.FTZ R8, R33, R19, R8 ;  /* 0x0000001321087223 */ /* 0x000fe40000010008 */
        /* <DEDUP_REMOVED lines=9> */
[----:B------:R-:W-:Y:S02]  /*12830*/  FFMA.FTZ R19, R26, R19, -R20 ;  /* 0x000000131a137223 */ /* 0x000fe40000010814 */
[-C--:B------:R-:W-:Y:S02]  /*12840*/  FFMA.FTZ R14, R14, R39.reuse, -R37 ;  /* 0x000000270e0e7223 */ /* 0x080fe40000010825 */
[----:B------:R-:W-:Y:S01]  /*12850*/  FFMA.FTZ R17, R10, R39, R17 ;  /* 0x000000270a117223 */ /* 0x000fe20000010011 */
[----:B------:R-:W-:Y:S02]  /*12860*/  F2FP.PACK_AB R12, R19, R42 ;  /* 0x0000002a130c723e */ /* 0x000fe400000000ff */
[----:B------:R-:W-:Y:S02]  /*12870*/  F2FP.PACK_AB R14, R14, R29 ;  /* 0x0000001d0e0e723e */ /* 0x000fe400000000ff */
[----:B------:R-:W-:-:S03]  /*12880*/  F2FP.PACK_AB R10, R17, R18 ;  /* 0x00000012110a723e */ /* 0x000fc600000000ff */
[----:B------:R1:W-:Y:S04]  /*12890*/  STS.128 [R3+0x10080], R12 ;  /* 0x0100800c03007388 */ /* 0x0003e80000000c00 */
[----:B------:R1:W-:Y:S02]  /*128a0*/  STS.128 [R16+0x10080], R8 ;  /* 0x0100800810007388 */ /* 0x0003e40000000c00 */
.L_x_2639:
[----:B------:R-:W-:Y:S05]  /*128b0*/  BSYNC B2 ;  /* 0x0000000000027941 */ /* 0x000fea0003800000 */
.L_x_2605:
[----:B------:R-:W-:Y:S01]  /*128c0*/  ULDC.64 UR4, c[0x0][0x208] ;  /* 0x0000820000047ab9 */ /* 0x000fe20000000a00 */
[----:B------:R-:W-:Y:S01]  /*128d0*/  IMAD.SHL.U32 R213, R69, 0x40, RZ ;  /* 0x0000004045d57824 */ /* 0x000fe200078e00ff */
[----:B------:R-:W-:Y:S01]  /*128e0*/  UIMAD UR11, UR11, UR4, URZ ;  /* 0x000000040b0b72a4 */ /* 0x000fe2000f8e023f */
[----:B------:R-:W-:Y:S01]  /*128f0*/  ISETP.GT.AND P3, PT, R84, 0x7f, PT ;  /* 0x0000007f5400780c */ /* 0x000fe20003f64270 */
[----:B------:R-:W-:Y:S01]  /*12900*/  UIMAD.WIDE.U32 UR32, UR20, UR4, URZ ;  /* 0x00000004142072a5 */ /* 0x000fe2000f8e003f */
[----:B-1----:R-:W-:Y:S01]  /*12910*/  IMAD.SHL.U32 R8, R228, 0x8, RZ ;  /* 0x00000008e4087824 */ /* 0x002fe200078e00ff */
[----:B------:R-:W-:Y:S01]  /*12920*/  UIMAD UR5, UR20, UR5, UR11 ;  /* 0x00000005140572a4 */ /* 0x000fe2000f8e020b */
[----:B------:R-:W-:Y:S01]  /*12930*/  LOP3.LUT R213, R213, 0x1c0, RZ, 0xc0, !PT ;  /* 0x000001c0d5d57812 */ /* 0x000fe200078ec0ff */
[----:B------:R-:W-:Y:S01]  /*12940*/  IMAD.MOV.U32 R222, RZ, RZ, R216 ;  /* 0x000000ffffde7224 */ /* 0x000fe200078e00d8 */
[----:B------:R-:W-:Y:S01]  /*12950*/  SEL R11, RZ, 0x4, P5 ;  /* 0x00000004ff0b7807 */ /* 0x000fe20002800000 */
[----:B------:R-:W-:Y:S01]  /*12960*/  UIADD3 UR4, UR33, UR5, URZ ;  /* 0x0000000521047290 */ /* 0x000fe2000fffe03f */
[----:B--2---:R-:W-:Y:S01]  /*12970*/  IMAD.U32 R12, RZ, RZ, UR32 ;  /* 0x00000020ff0c7e24 */ /* 0x004fe2000f8e00ff */
[----:B------:R-:W-:Y:S01]  /*12980*/  LOP3.LUT R8, R213, 0x8, R8, 0xf8, !PT ;  /* 0x00000008d5087812 */ /* 0x000fe200078ef808 */
[----:B------:R-:W-:Y:S01]  /*12990*/  IMAD.U32 R13, RZ, RZ, UR33 ;  /* 0x00000021ff0d7e24 */ /* 0x000fe2000f8e00ff */
[----:B------:R-:W-:Y:S01]  /*129a0*/  UIMAD UR4, UR4, 0x30, URZ ;  /* 0x00000030040478a4 */ /* 0x000fe2000f8e023f */
[----:B------:R-:W-:Y:S01]  /*129b0*/  IMAD.WIDE.U32 R12, R12, 0x30, R222 ;  /* 0x000000300c0c7825 */ /* 0x000fe200078e00de */
[----:B------:R-:W-:Y:S01]  /*129c0*/  SHF.R.U32.HI R213, RZ, 0x3, R213 ;  /* 0x00000003ffd57819 */ /* 0x000fe200000116d5 */
[----:B------:R-:W-:-:S04]  /*129d0*/  DEPBAR.LE SB0, 0x0 ;  /* 0x000080000000791a */ /* 0x000fc80000000000 */
[----:B------:R-:W-:Y:S01]  /*129e0*/  LOP3.LUT R213, R8, R213, RZ, 0x3c, !PT ;  /* 0x000000d508d57212 */ /* 0x000fe200078e3cff */
[----:B------:R-:W-:Y:S01]  /*129f0*/  IMAD.SHL.U32 R218, R6, 0x2, RZ ;  /* 0x0000000206da7824 */ /* 0x000fe200078e00ff */
[----:B------:R-:W-:Y:S01]  /*12a00*/  LEA R32, P0, R12, c[0x0][0x1f8], 0x1 ;  /* 0x00007e000c207a11 */ /* 0x000fe200078008ff */
[----:B------:R-:W-:Y:S01]  /*12a10*/  UISETP.GT.AND UP0, UPT, UR20, UR6, UPT ;  /* 0x000000061400728c */ /* 0x000fe2000bf04270 */
[----:B------:R-:W-:Y:S01]  /*12a20*/  IADD3 R3, R13, UR4, RZ ;  /* 0x000000040d037c10 */ /* 0x000fe2000fffe0ff */
[----:B------:R-:W-:Y:S01]  /*12a30*/  @!P3 IMAD.MOV.U32 R13, RZ, RZ, c[0x0][0x208] ;  /* 0x00008200ff0db624 */ /* 0x000fe200078e00ff */
[----:B------:R-:W-:Y:S01]  /*12a40*/  SEL R8, RZ, 0x2, P6 ;  /* 0x00000002ff087807 */ /* 0x000fe20003000000 */
[----:B------:R-:W-:Y:S01]  /*12a50*/  IMAD R213, R56, 0x200, R213 ;  /* 0x0000020038d57824 */ /* 0x000fe200078e02d5 */
[----:B------:R-:W-:Y:S01]  /*12a60*/  LEA.HI.X R33, R12, c[0x0][0x1fc], R3, 0x1, P0 ;  /* 0x00007f000c217a11 */ /* 0x000fe200000f0c03 */
[----:B------:R-:W-:Y:S01]  /*12a70*/  @!P3 IMAD.MOV.U32 R3, RZ, RZ, c[0x0][0x20c] ;  /* 0x00008300ff03b624 */ /* 0x000fe200078e00ff */
[----:B------:R-:W-:Y:S01]  /*12a80*/  IADD3 R2, R11, R8, R2 ;  /* 0x000000080b027210 */ /* 0x000fe20007ffe002 */
[----:B------:R-:W-:Y:S01]  /*12a90*/  IMAD.SHL.U32 R213, R213, 0x2, RZ ;  /* 0x00000002d5d57824 */ /* 0x000fe200078e00ff */
[----:B------:R-:W-:Y:S01]  /*12aa0*/  SEL R11, RZ, 0x8, P4 ;  /* 0x00000008ff0b7807 */ /* 0x000fe20002000000 */
[----:B------:R-:W-:Y:S01]  /*12ab0*/  BAR.SYNC.DEFER_BLOCKING 0x0 ;  /* 0x0000000000007b1d */ /* 0x000fe20000010000 */
[----:B------:R-:W-:-:S02]  /*12ac0*/  @!P3 LEA R70, P0, R13, R32, 0x6 ;  /* 0x000000200d46b211 */ /* 0x000fc400078030ff */
[----:B------:R-:W-:Y:S01]  /*12ad0*/  LOP3.LUT P1, RZ, R69, 0x2, RZ, 0xc0, !PT ;  /* 0x0000000245ff7812 */ /* 0x000fe2000782c0ff */
[----:B------:R-:W-:Y:S01]  /*12ae0*/  IMAD.IADD R11, R11, 0x1, R2 ;  /* 0x000000010b0b7824 */ /* 0x000fe200078e0202 */
[----:B------:R-:W-:Y:S01]  /*12af0*/  @!P3 LEA.HI.X R71, R13, R33, R3, 0x6, P0 ;  /* 0x000000210d47b211 */ /* 0x000fe200000f3403 */
[----:B------:R-:W-:Y:S01]  /*12b00*/  IMAD.U32 R3, RZ, RZ, UR16 ;  /* 0x00000010ff037e24 */ /* 0x000fe2000f8e00ff */
[----:B------:R-:W-:Y:S01]  /*12b10*/  P2R R9, PR, RZ, 0x40 ;  /* 0x00000040ff097803 */ /* 0x000fe20000000000 */
[----:B------:R-:W-:Y:S01]  /*12b20*/  IMAD R2, R67, 0x400, R0 ;  /* 0x0000040043027824 */ /* 0x000fe200078e0200 */
[----:B------:R-:W-:Y:S02]  /*12b30*/  LOP3.LUT P6, RZ, R11, 0x1, RZ, 0xc0, !PT ;  /* 0x000000010bff7812 */ /* 0x000fe400078cc0ff */
[----:B------:R-:W-:Y:S01]  /*12b40*/  IADD3 R8, R3, UR15, -R228 ;  /* 0x0000000f03087c10 */ /* 0x000fe2000fffe8e4 */
[C---:B------:R-:W-:Y:S01]  /*12b50*/  IMAD.SHL.U32 R60, R2.reuse, 0x2, RZ ;  /* 0x00000002023c7824 */ /* 0x040fe200078e00ff */
[----:B------:R-:W-:Y:S01]  /*12b60*/  LEA R214, R2, 0x10080, 0x1 ;  /* 0x0001008002d67811 */ /* 0x000fe200078e08ff */
[----:B------:R-:W-:Y:S01]  /*12b70*/  IMAD.MOV.U32 R2, RZ, RZ, 0x40 ;  /* 0x00000040ff027424 */ /* 0x000fe200078e00ff */
[----:B------:R-:W-:-:S02]  /*12b80*/  ISETP.LT.OR P0, PT, R8, 0x1, !P6 ;  /* 0x000000010800780c */ /* 0x000fc40007701670 */
[----:B------:R-:W-:Y:S01]  /*12b90*/  IADD3 R12, R213, 0xa080, RZ ;  /* 0x0000a080d50c7810 */ /* 0x000fe20007ffe0ff */
[--C-:B------:R-:W-:Y:S01]  /*12ba0*/  IMAD R212, R7, 0x2, R214.reuse ;  /* 0x0000000207d47824 */ /* 0x100fe200078e02d6 */
[----:B------:R-:W-:Y:S01]  /*12bb0*/  IADD3 R211, R213, 0xa0a0, RZ ;  /* 0x0000a0a0d5d37810 */ /* 0x000fe20007ffe0ff */
[C---:B------:R-:W-:Y:S01]  /*12bc0*/  IMAD R210, R5.reuse, 0x2, R214 ;  /* 0x0000000205d27824 */ /* 0x040fe200078e02d6 */
[----:B------:R-:W-:Y:S01]  /*12bd0*/  @P1 IADD3 R211, R12, -0x20, RZ ;  /* 0xffffffe00cd31810 */ /* 0x000fe20007ffe0ff */
[----:B------:R-:W-:Y:S01]  /*12be0*/  IMAD R209, R5, 0x2, R212 ;  /* 0x0000000205d17824 */ /* 0x000fe200078e02d4 */
[C---:B------:R-:W-:Y:S01]  /*12bf0*/  LOP3.LUT P2, RZ, R11.reuse, 0x2, RZ, 0xc0, !PT ;  /* 0x000000020bff7812 */ /* 0x040fe2000784c0ff */
[----:B------:R-:W-:Y:S01]  /*12c00*/  LDSM.16.M88.4 R60, [R60+0x10080] ;  /* 0x010080003c3c783b */ /* 0x000fe20000000200 */
[----:B------:R-:W-:Y:S02]  /*12c10*/  LOP3.LUT P1, RZ, R11, 0x4, RZ, 0xc0, !PT ;  /* 0x000000040bff7812 */ /* 0x000fe4000782c0ff */
[----:B------:R-:W-:Y:S01]  /*12c20*/  P2R R10, PR, RZ, 0x20 ;  /* 0x00000020ff0a7803 */ /* 0x000fe20000000000 */
[----:B------:R-:W-:Y:S01]  /*12c30*/  LDSM.16.M88.4 R44, [R212] ;  /* 0x00000000d42c783b */ /* 0x000fe20000000200 */
[----:B------:R-:W-:-:S02]  /*12c40*/  @!P3 ISETP.LT.OR P6, PT, R8, 0x21, !P6 ;  /* 0x000000210800b80c */ /* 0x000fc400077c1670 */
[C---:B------:R-:W-:Y:S01]  /*12c50*/  IADD3 R203, R211.reuse, 0x800, RZ ;  /* 0x00000800d3cb7810 */ /* 0x040fe20007ffe0ff */
[----:B---3--:R-:W1:Y:S01]  /*12c60*/  LDSM.16.M88.4 R20, [R213+0xa080] ;  /* 0x00a08000d514783b */ /* 0x008e620000000200 */
[C---:B------:R-:W-:Y:S02]  /*12c70*/  IADD3 R202, R211.reuse, 0x1000, RZ ;  /* 0x00001000d3ca7810 */ /* 0x040fe40007ffe0ff */
[C---:B------:R-:W-:Y:S01]  /*12c80*/  IADD3 R200, R211.reuse, 0x1800, RZ ;  /* 0x00001800d3c87810 */ /* 0x040fe20007ffe0ff */
[----:B------:R-:W2:Y:S01]  /*12c90*/  LDSM.16.M88.4 R12, [R213+0xa880] ;  /* 0x00a88000d50c783b */ /* 0x000ea20000000200 */
[C---:B------:R-:W-:Y:S02]  /*12ca0*/  IADD3 R199, R211.reuse, 0x2000, RZ ;  /* 0x00002000d3c77810 */ /* 0x040fe40007ffe0ff */
[C---:B------:R-:W-:Y:S01]  /*12cb0*/  IADD3 R198, R211.reuse, 0x2800, RZ ;  /* 0x00002800d3c67810 */ /* 0x040fe20007ffe0ff */
[----:B------:R-:W-:Y:S01]  /*12cc0*/  LDSM.16.M88.4 R28, [R213+0xb080] ;  /* 0x00b08000d51c783b */ /* 0x000fe20000000200 */
[----:B------:R-:W-:-:S02]  /*12cd0*/  IADD3 R197, R211, 0x3000, RZ ;  /* 0x00003000d3c57810 */ /* 0x000fc40007ffe0ff */
[C---:B------:R-:W-:Y:S01]  /*12ce0*/  IADD3 R196, R211.reuse, 0x3800, RZ ;  /* 0x00003800d3c47810 */ /* 0x040fe20007ffe0ff */
[----:B------:R-:W3:Y:S01]  /*12cf0*/  LDSM.16.M88.4 R56, [R211] ;  /* 0x00000000d338783b */ /* 0x000ee20000000200 */
[C---:B------:R-:W-:Y:S02]  /*12d00*/  IADD3 R195, R211.reuse, 0x4000, RZ ;  /* 0x00004000d3c37810 */ /* 0x040fe40007ffe0ff */
[C---:B------:R-:W-:Y:S01]  /*12d10*/  IADD3 R194, R211.reuse, 0x4800, RZ ;  /* 0x00004800d3c27810 */ /* 0x040fe20007ffe0ff */
[----:B------:R-:W5:Y:S01]  /*12d20*/  LDSM.16.M88.4 R52, [R211+0x800] ;  /* 0x00080000d334783b */ /* 0x000f620000000200 */
[C---:B------:R-:W-:Y:S02]  /*12d30*/  IADD3 R193, R211.reuse, 0x5000, RZ ;  /* 0x00005000d3c17810 */ /* 0x040fe40007ffe0ff */
[----:B------:R-:W-:Y:S01]  /*12d40*/  IADD3 R192, R211, 0x5800, RZ ;  /* 0x00005800d3c07810 */ /* 0x000fe20007ffe0ff */
[----:B------:R-:W4:Y:S04]  /*12d50*/  LDSM.16.M88.4 R48, [R211+0x1000] ;  /* 0x00100000d330783b */ /* 0x000f280000000200 */
        /* <DEDUP_REMOVED lines=9> */
[----:B------:R-:W-:Y:S01]  /*12df0*/  IMAD.IADD R201, R211, 0x1, R2 ;  /* 0x00000001d3c97824 */ /* 0x000fe200078e0202 */
[----:B-1----:R-:W-:Y:S07]  /*12e00*/  HMMA.16816.F32 R24, R60, R20, RZ ;  /* 0x000000143c18723c */ /* 0x002fee00000018ff */
[----:B------:R1:W-:Y:S01]  /*12e10*/  LDGSTS.E.BYPASS.LTC128B.128 [R218+0x5880], [R32.64+0x80], !P0 ;  /* 0x0588008020da7fae */ /* 0x0003e2000c101d5e */
[----:B------:R-:W-:-:S02]  /*12e20*/  ISETP.LT.OR P0, PT, R8, 0x1, !P1 ;  /* 0x000000010800780c */ /* 0x000fc40004f01670 */
[----:B------:R-:W-:Y:S01]  /*12e30*/  @!P3 ISETP.LT.OR P1, PT, R8, 0x21, !P1 ;  /* 0x000000210800b80c */ /* 0x000fe20004f21670 */
[C---:B--2-4-:R-:W-:Y:S08]  /*12e40*/  HMMA.16816.F32 R16, R60.reuse, R12, RZ ;  /* 0x0000000c3c10723c */ /* 0x054ff000000018ff */
        /* <DEDUP_REMOVED lines=17> */
[----:B------:R-:W-:Y:S02]  /*12f60*/  LDSM.16.M88.4 R40, [R210] ;  /* 0x00000000d228783b */ /* 0x000fe40000000200 */
[----:B------:R-:W-:Y:S02]  /*12f70*/  HMMA.16816.F32 R60, R60, R30, RZ ;  /* 0x0000001e3c3c723c */ /* 0x000fe400000018ff */
[----:B------:R-:W3:Y:S04]  /*12f80*/  LDSM.16.M88.4 R36, [R207+0xa080] ;  /* 0x00a08000cf24783b */ /* 0x000ee80000000200 */
[----:B-1----:R-:W1:Y:S02]  /*12f90*/  LDSM.16.M88.4 R32, [R207+0xa880] ;  /* 0x00a88000cf20783b */ /* 0x002e640000000200 */
[C---:B-----5:R-:W-:Y:S02]  /*12fa0*/  HMMA.16816.F32 R16, R44.reuse, R52, R16 ;  /* 0x000000342c10723c */ /* 0x060fe40000001810 */
[----:B------:R-:W4:Y:S04]  /*12fb0*/  LDSM.16.M88.4 R28, [R207+0xb080] ;  /* 0x00b08000cf1c783b */ /* 0x000f280000000200 */
[----:B------:R-:W-:Y:S02]  /*12fc0*/  LDSM.16.M88.4 R56, [R209] ;  /* 0x00000000d138783b */ /* 0x000fe40000000200 */
[C---:B------:R-:W-:Y:S02]  /*12fd0*/  HMMA.16816.F32 R12, R44.reuse, R54, R12 ;  /* 0x000000362c0c723c */ /* 0x040fe4000000180c */
[----:B------:R-:W5:Y:S04]  /*12fe0*/  LDSM.16.M88.4 R52, [R201] ;  /* 0x00000000c934783b */ /* 0x000f680000000200 */
[----:B------:R-:W0:Y:S02]  /*12ff0*/  LDGDEPBAR ;  /* 0x00000000000079af */ /* 0x000e240000000000 */
[C---:B------:R-:W-:Y:S08]  /*13000*/  HMMA.16816.F32 R8, R44.reuse, R48, R8 ;  /* 0x000000302c08723c */ /* 0x040ff00000001808 */
        /* <DEDUP_REMOVED lines=13> */
[C---:B-----5:R-:W-:Y:S08]  /*130e0*/  HMMA.16816.F32 R24, R56.reuse, R52, R24 ;  /* 0x000000343818723c */ /* 0x060ff00000001818 */
        /* <DEDUP_REMOVED lines=155> */
.L_x_2668:
[----:B-1----:R-:W-:Y:S01]  /*13aa0*/  LOP3.LUT R29, R4, 0xffffffe0, RZ, 0xc0, !PT ;  /* 0xffffffe0041d7812 */ /* 0x002fe200078ec0ff */
[----:B------:R-:W-:Y:S01]  /*13ab0*/  UISETP.NE.AND UP1, UPT, UR26, URZ, UPT ;  /* 0x0000003f1a00728c */ /* 0x000fe2000bf25270 */
[----:B------:R-:W-:Y:S01]  /*13ac0*/  LEA.HI R31, R65, R84, RZ, 0x2 ;  /* 0x00000054411f7211 */ /* 0x000fe200078f10ff */
[----:B------:R-:W-:Y:S01]  /*13ad0*/  UISETP.NE.AND UP0, UPT, UR25, URZ, UPT ;  /* 0x0000003f1900728c */ /* 0x000fe2000bf05270 */
[----:B------:R-:W-:Y:S01]  /*13ae0*/  SHF.R.S32.HI R28, RZ, 0x1f, R67 ;  /* 0x0000001fff1c7819 */ /* 0x000fe20000011443 */
        /* <DEDUP_REMOVED lines=18> */
[----:B------:R-:W-:Y:S01]  /*13c10*/  IMAD R219, R29, 0x8, R28 ;  /* 0x000000081ddb7824 */ /* 0x000fe200078e021c */
[----:B------:R-:W-:-:S03]  /*13c20*/  LOP3.LUT R29, R2, 0x7ffffffc, RZ, 0xc0, !PT ;  /* 0x7ffffffc021d7812 */ /* 0x000fc600078ec0ff */
[----:B------:R-:W-:-:S04]  /*13c30*/  @P1 IMAD.HI.U32 R6, R219, c[0x0][0x2c8], RZ ;  /* 0x0000b200db061a27 */ /* 0x000fc800078e00ff */
[----:B------:R-:W-:Y:S01]  /*13c40*/  IMAD.MOV.U32 R34, RZ, RZ, R219 ;  /* 0x000000ffff227224 */ /* 0x000fe200078e00db */
[----:B------:R-:W-:Y:S01]  /*13c50*/  @P0 SHF.R.U32.HI R34, RZ, c[0x0][0x2cc], R6 ;  /* 0x0000b300ff220a19 */ /* 0x000fe20000011606 */
[----:B------:R-:W-:Y:S01]  /*13c60*/  IMAD.IADD R224, R4, 0x1, -R29 ;  /* 0x0000000104e07824 */ /* 0x000fe200078e0a1d */
[----:B------:R-:W-:Y:S01]  /*13c70*/  PLOP3.LUT P0, PT, PT, PT, UP0, 0x40, 0x0 ;  /* 0x000000000000781c */ /* 0x000fe20003f0e808 */
[----:B------:R-:W-:Y:S02]  /*13c80*/  IMAD.U32 R29, RZ, RZ, UR14 ;  /* 0x0000000eff1d7e24 */ /* 0x000fe4000f8e00ff */
[----:B------:R-:W1:Y:S01]  /*13c90*/  SHFL.IDX PT, R2, R34, RZ, 0x1c1f ;  /* 0x001c1fff22027589 */ /* 0x000e6200000e0000 */
[----:B------:R-:W-:-:S05]  /*13ca0*/  IMAD.SHL.U32 R224, R224, 0x2, RZ ;  /* 0x00000002e0e07824 */ /* 0x000fca00078e00ff */
[C---:B------:R-:W-:Y:S02]  /*13cb0*/  IADD3 R29, -R224.reuse, 0x1, R29 ;  /* 0x00000001e01d7810 */ /* 0x040fe40007ffe11d */
[C---:B------:R-:W-:Y:S02]  /*13cc0*/  IADD3 R30, -R224.reuse, UR15, R3 ;  /* 0x0000000fe01e7c10 */ /* 0x040fe4000fffe103 */
[----:B------:R-:W-:Y:S02]  /*13cd0*/  IADD3 R31, R29, -UR23, RZ ;  /* 0x800000171d1f7c10 */ /* 0x000fe4000fffe0ff */
[----:B------:R-:W-:Y:S02]  /*13ce0*/  IADD3 R3, -R224, UR16, RZ ;  /* 0x00000010e0037c10 */ /* 0x000fe4000fffe1ff */
[C---:B------:R-:W-:Y:S02]  /*13cf0*/  IADD3 R29, R31.reuse, c[0x0][0x328], RZ ;  /* 0x0000ca001f1d7a10 */ /* 0x040fe40007ffe0ff */
[----:B------:R-:W-:-:S03]  /*13d00*/  IADD3 R31, R31, UR4, RZ ;  /* 0x000000041f1f7c10 */ /* 0x000fc6000fffe0ff */
        /* <DEDUP_REMOVED lines=16> */
.L_x_2671:
[----:B------:R-:W-:-:S04]  /*13e10*/  MOV R2, c[0x0][0x32c] ;  /* 0x0000cb0000027a02 */ /* 0x000fc80000000f00 */
[----:B------:R-:W-:-:S13]  /*13e20*/  ISETP.NE.AND P0, PT, R2, 0x1, PT ;  /* 0x000000010200780c */ /* 0x000fda0003f05270 */
[----:B------:R-:W-:-:S05]  /*13e30*/  @P0 IMAD.HI.U32 R2, R4, c[0x0][0x330], RZ ;  /* 0x0000cc0004020a27 */ /* 0x000fca00078e00ff */
[----:B------:R-:W-:Y:S02]  /*13e40*/  @P0 SHF.R.U32.HI R4, RZ, c[0x0][0x334], R2 ;  /* 0x0000cd00ff040a19 */ /* 0x000fe40000011602 */
.L_x_2672:
[----:B------:R-:W-:Y:S05]  /*13e50*/  BSYNC B0 ;  /* 0x0000000000007941 */ /* 0x000fea0003800000 */
.L_x_2670:
[----:B------:R-:W-:-:S05]  /*13e60*/  IMAD R35, R4, c[0x0][0x32c], R3 ;  /* 0x0000cb0004237a24 */ /* 0x000fca00078e0203 */
[----:B------:R-:W-:Y:S02]  /*13e70*/  IADD3 R2, R35, c[0x0][0x32c], RZ ;  /* 0x0000cb0023027a10 */ /* 0x000fe40007ffe0ff */
[----:B------:R-:W-:Y:S02]  /*13e80*/  IMNMX R32, R32, R35, !PT ;  /* 0x0000002320207217 */ /* 0x000fe40007800200 */
[----:B------:R-:W-:Y:S02]  /*13e90*/  IMNMX R33, R33, R2, PT ;  /* 0x0000000221217217 */ /* 0x000fe40003800200 */
.L_x_2669:
        /* <DEDUP_REMOVED lines=36> */
[----:B------:R-:W-:Y:S01]  /*140e0*/  FSEL R2, R21, -INF , !P0 ;  /* 0xff80000015027808 */ /* 0x000fe20004000000 */
[----:B------:R-:W-:Y:S01]  /*140f0*/  IMAD.IADD R31, R31, 0x1, R34 ;  /* 0x000000011f1f7824 */ /* 0x000fe200078e0222 */
[----:B------:R-:W-:Y:S01]  /*14100*/  PLOP3.LUT P0, PT, PT, PT, UP6, 0x40, 0x0 ;  /* 0x000000000000781c */ /* 0x000fe20003f0e868 */
[----:B------:R-:W-:Y:S01]  /*14110*/  UISETP.NE.AND UP6, UPT, UR25, URZ, UPT ;  /* 0x0000003f1900728c */ /* 0x000fe2000bfc5270 */
        /* <DEDUP_REMOVED lines=28> */
[----:B------:R-:W-:Y:S01]  /*142e0*/  PLOP3.LUT P0, PT, PT, PT, UP6, 0x40, 0x0 ;  /* 0x000000000000781c */ /* 0x000fe20003f0e868 */
[----:B------:R-:W-:Y:S01]  /*142f0*/  UISETP.NE.AND UP6, UPT, UR14, URZ, UPT ;  /* 0x0000003f0e00728c */ /* 0x000fe2000bfc5270 */
[----:B------:R-:W-:Y:S02]  /*14300*/  FSEL R172, R60, -INF , !P2 ;  /* 0xff8000003cac7808 */ /* 0x000fe40005000000 */
[----:B------:R-:W-:-:S02]  /*14310*/  IMNMX R30, R29, R30, PT ;  /* 0x0000001e1d1e7217 */ /* 0x000fc40003800200 */
[----:B------:R-:W-:-:S07]  /*14320*/  FSEL R170, R61, -INF , !P1 ;  /* 0xff8000003daa7808 */ /* 0x000fce0004800000 */
        /* <DEDUP_REMOVED lines=13> */
.L_x_2675:
[----:B------:R-:W-:-:S04]  /*14400*/  MOV R8, c[0x0][0x32c] ;  /* 0x0000cb0000087a02 */ /* 0x000fc80000000f00 */
[----:B------:R-:W-:-:S13]  /*14410*/  ISETP.NE.AND P0, PT, R8, 0x1, PT ;  /* 0x000000010800780c */ /* 0x000fda0003f05270 */
[----:B------:R-:W-:-:S05]  /*14420*/  @P0 IMAD.HI.U32 R8, R34, c[0x0][0x330], RZ ;  /* 0x0000cc0022080a27 */ /* 0x000fca00078e00ff */
[----:B------:R-:W-:Y:S02]  /*14430*/  @P0 SHF.R.U32.HI R34, RZ, c[0x0][0x334], R8 ;  /* 0x0000cd00ff220a19 */ /* 0x000fe40000011608 */
.L_x_2676:
[----:B------:R-:W-:Y:S05]  /*14440*/  BSYNC B0 ;  /* 0x0000000000007941 */ /* 0x000fea0003800000 */
.L_x_2674:
[----:B------:R-:W-:-:S05]  /*14450*/  IMAD R34, R34, c[0x0][0x32c], R3 ;  /* 0x0000cb0022227a24 */ /* 0x000fca00078e0203 */
[----:B------:R-:W-:Y:S02]  /*14460*/  IADD3 R3, R34, c[0x0][0x32c], RZ ;  /* 0x0000cb0022037a10 */ /* 0x000fe40007ffe0ff */
[----:B------:R-:W-:Y:S02]  /*14470*/  IMNMX R31, R31, R34, !PT ;  /* 0x000000221f1f7217 */ /* 0x000fe40007800200 */
[----:B------:R-:W-:Y:S02]  /*14480*/  IMNMX R30, R30, R3, PT ;  /* 0x000000031e1e7217 */ /* 0x000fe40003800200 */
.L_x_2673:
[----:B------:R-:W-:Y:S01]  /*14490*/  UP2UR UR14, UPR, URZ, 0x10 ;  /* 0x000000103f0e7883 */ /* 0x000fe20008000000 */
[----:B------:R-:W-:Y:S01]  /*144a0*/  FMNMX.FTZ R3, R28, R24, !PT ;  /* 0x000000181c037209 */ /* 0x000fe20007810000 */
[----:B------:R-:W-:Y:S01]  /*144b0*/  UISETP.NE.AND UP4, UPT, UR11, URZ, UPT ;  /* 0x0000003f0b00728c */ /* 0x000fe2000bf85270 */
[----:B------:R-:W-:Y:S01]  /*144c0*/  IMAD.SHL.U32 R208, R0, 0x2, RZ ;  /* 0x0000000200d07824 */ /* 0x000fe200078e00ff */
[----:B------:R-:W-:Y:S01]  /*144d0*/  UP2UR UR11, UPR, URZ, 0x8 ;  /* 0x000000083f0b7883 */ /* 0x000fe20008000000 */
[----:B------:R-:W-:Y:S01]  /*144e0*/  FMNMX.FTZ R3, R20, R3, !PT ;  /* 0x0000000314037209 */ /* 0x000fe20007810000 */
[----:B------:R-:W-:Y:S01]  /*144f0*/  UISETP.NE.AND UP3, UPT, UR10, URZ, UPT ;  /* 0x0000003f0a00728c */ /* 0x000fe2000bf65270 */
[----:B------:R-:W-:Y:S01]  /*14500*/  IMAD R206, R7, 0x2, R208 ;  /* 0x0000000207ce7824 */ /* 0x000fe200078e02d0 */
[----:B------:R-:W-:Y:S01]  /*14510*/  PLOP3.LUT P0, PT, PT, PT, UP4, 0x40, 0x0 ;  /* 0x000000000000781c */ /* 0x000fe20003f0e848 */
[----:B------:R-:W-:Y:S01]  /*14520*/  UP2UR UR10, UPR, URZ, 0x4 ;  /* 0x000000043f0a7883 */ /* 0x000fe20008000000 */
[----:B------:R-:W-:Y:S01]  /*14530*/  FMNMX.FTZ R3, R2, R3, !PT ;  /* 0x0000000302037209 */ /* 0x000fe20007810000 */
[----:B------:R-:W-:Y:S01]  /*14540*/  UISETP.NE.AND UP2, UPT, UR7, URZ, UPT ;  /* 0x0000003f0700728c */ /* 0x000fe2000bf45270 */
[C---:B------:R-:W-:Y:S01]  /*14550*/  ISETP.GT.AND P0, PT, R31.reuse, RZ, P0 ;  /* 0x000000ff1f00720c */ /* 0x040fe20000704270 */
[----:B------:R-:W-:Y:S01]  /*14560*/  UP2UR UR7, UPR, URZ, 0x2 ;  /* 0x000000023f077883 */ /* 0x000fe20008000000 */
[----:B------:R-:W-:Y:S01]  /*14570*/  PLOP3.LUT P2, PT, PT, PT, UP3, 0x40, 0x0 ;  /* 0x000000000000781c */ /* 0x000fe20003f4e838 */
[----:B------:R-:W-:Y:S01]  /*14580*/  UISETP.NE.AND UP1, UPT, UR5, URZ, UPT ;  /* 0x0000003f0500728c */ /* 0x000fe2000bf25270 */
[----:B------:R-:W-:Y:S01]  /*14590*/  ISETP.LT.OR P0, PT, R30, 0x1, P0 ;  /* 0x000000011e00780c */ /* 0x000fe20000701670 */
        /* <DEDUP_REMOVED lines=14> */
[----:B------:R-:W-:Y:S01]  /*14680*/  IMAD R205, R5, 0x2, R208 ;  /* 0x0000000205cd7824 */ /* 0x000fe200078e02d0 */
[C---:B------:R-:W-:Y:S01]  /*14690*/  ISETP.GT.AND P0, PT, R31.reuse, 0x8, P1 ;  /* 0x000000081f00780c */ /* 0x040fe20000f04270 */
[----:B------:R-:W-:Y:S01]  /*146a0*/  LDSM.16.MT88.4 R132, [R208+0x4080] ;  /* 0x00408000d084783b */ /* 0x000fe20000004200 */
        /* <DEDUP_REMOVED lines=8> */
[----:B------:R-:W-:Y:S01]  /*14730*/  ISETP.GT.AND P0, PT, R31, 0x9, P2 ;  /* 0x000000091f00780c */ /* 0x000fe20001704270 */
[----:B------:R-:W-:Y:S01]  /*14740*/  UIADD3 UR12, UR12, -0x2, URZ ;  /* 0xfffffffe0c0c7890 */ /* 0x000fe2000fffe03f */
        /* <DEDUP_REMOVED lines=18> */
[----:B------:R-:W-:Y:S01]  /*14870*/  LDSM.16.MT88.4 R72, [R208+0x7080] ;  /* 0x00708000d048783b */ /* 0x000fe20000004200 */
[----:B------:R-:W-:Y:S01]  /*14880*/  ISETP.LT.OR P0, PT, R30, 0x12, P0 ;  /* 0x000000121e00780c */ /* 0x000fe20000701670 */
[----:B------:R-:W-:Y:S01]  /*14890*/  @UP5 USHF.L.U32 UR18, UR18, 0x7, URZ ;  /* 0x0000000712125899 */ /* 0x000fe2000800063f */
[----:B------:R-:W-:Y:S01]  /*148a0*/  FSEL R9, R14, -INF , !P1 ;  /* 0xff8000000e097808 */ /* 0x000fe20004800000 */
[----:B------:R-:W-:Y:S01]  /*148b0*/  LDSM.16.MT88.4 R80, [R206+0x7080] ;  /* 0x00708000ce50783b */ /* 0x000fe20000004200 */
[----:B------:R-:W-:Y:S01]  /*148c0*/  FSEL R19, R19, -INF , !P0 ;  /* 0xff80000013137808 */ /* 0x000fe20004000000 */
[----:B------:R-:W-:Y:S01]  /*148d0*/  UIMAD.WIDE.U32 UR10, UR18, UR4, URZ ;  /* 0x00000004120a72a5 */ /* 0x000fe2000f8e003f */
[----:B------:R-:W-:Y:S01]  /*148e0*/  PLOP3.LUT P0, PT, PT, PT, UP4, 0x40, 0x0 ;  /* 0x000000000000781c */ /* 0x000fe20003f0e848 */
[----:B------:R-:W-:Y:S01]  /*148f0*/  LDSM.16.MT88.4 R88, [R205+0x7080] ;  /* 0x00708000cd58783b */ /* 0x000fe20000004200 */
[----:B------:R-:W-:-:S02]  /*14900*/  PLOP3.LUT P1, PT, PT, PT, UP3, 0x40, 0x0 ;  /* 0x000000000000781c */ /* 0x000fc40003f2e838 */
[----:B------:R-:W-:Y:S01]  /*14910*/  ISETP.GT.AND P0, PT, R31, 0x19, P0 ;  /* 0x000000191f00780c */ /* 0x000fe20000704270 */
[----:B------:R-:W-:Y:S01]  /*14920*/  LDSM.16.MT88.4 R96, [R204+0x7080] ;  /* 0x00708000cc60783b */ /* 0x000fe20000004200 */
[----:B------:R-:W-:Y:S01]  /*14930*/  FMNMX.FTZ R8, R23, R8, !PT ;  /* 0x0000000817087209 */ /* 0x000fe20007810000 */
[----:B------:R-:W-:Y:S01]  /*14940*/  @UP5 UMOV UR7, UR11 ;  /* 0x0000000b00075c82 */ /* 0x000fe20008000000 */
[----:B------:R-:W-:Y:S01]  /*14950*/  ISETP.LT.OR P0, PT, R30, 0x1a, P0 ;  /* 0x0000001a1e00780c */ /* 0x000fe20000701670 */
[----:B------:R-:W-:Y:S01]  /*14960*/  LDSM.16.MT88.4 R104, [R208+0x8880] ;  /* 0x00888000d068783b */ /* 0x000fe20000004200 */
[----:B------:R-:W-:Y:S01]  /*14970*/  FMNMX.FTZ R3, R6, R3, !PT ;  /* 0x0000000306037209 */ /* 0x000fe20007810000 */
[----:B------:R-:W-:Y:S01]  /*14980*/  @UP5 USHF.R.U32.HI UR19, URZ, UR5, UR7 ;  /* 0x000000053f135299 */ /* 0x000fe20008011607 */
[----:B------:R-:W-:Y:S01]  /*14990*/  FSEL R15, R15, -INF , !P0 ;  /* 0xff8000000f0f7808 */ /* 0x000fe20004000000 */
[----:B------:R-:W-:Y:S01]  /*149a0*/  LDSM.16.MT88.4 R112, [R206+0x8880] ;  /* 0x00888000ce70783b */ /* 0x000fe20000004200 */
[----:B------:R-:W-:Y:S01]  /*149b0*/  PLOP3.LUT P0, PT, PT, PT, UP2, 0x40, 0x0 ;  /* 0x000000000000781c */ /* 0x000fe20003f0e828 */
[----:B------:R-:W-:Y:S01]  /*149c0*/  UIADD3 UR13, UR13, UR19, URZ ;  /* 0x000000130d0d7290 */ /* 0x000fe2000fffe03f */
[----:B------:R-:W-:Y:S01]  /*149d0*/  ISETP.GT.AND P1, PT, R31, 0x20, P1 ;  /* 0x000000201f00780c */ /* 0x000fe20000f24270 */
[----:B------:R-:W-:Y:S01]  /*149e0*/  LDSM.16.MT88.4 R120, [R205+0x8880] ;  /* 0x00888000cd78783b */ /* 0x000fe20000004200 */
[----:B------:R-:W-:Y:S01]  /*149f0*/  FMNMX.FTZ R8, R13, R8, !PT ;  /* 0x000000080d087209 */ /* 0x000fe20007810000 */
[----:B------:R-:W-:Y:S01]  /*14a00*/  ULDC UR10, c[0x0][0x328] ;  /* 0x0000ca00000a7ab9 */ /* 0x000fe20000000800 */
[----:B------:R-:W-:Y:S01]  /*14a10*/  FMNMX.FTZ R3, R4, R3, !PT ;  /* 0x0000000304037209 */ /* 0x000fe20007810000 */
[----:B------:R-:W-:Y:S01]  /*14a20*/  LDSM.16.MT88.4 R164, [R206+0x6080] ;  /* 0x00608000cea4783b */ /* 0x000fe20000004200 */
[----:B------:R-:W-:Y:S01]  /*14a30*/  ISETP.GT.AND P0, PT, R31, 0x21, P0 ;  /* 0x000000211f00780c */ /* 0x000fe20000704270 */
[----:B------:R-:W-:Y:S01]  /*14a40*/  UIADD3 UR10, UR13, UR10, URZ ;  /* 0x0000000a0d0a7290 */ /* 0x000fe2000fffe03f */
[----:B------:R-:W-:Y:S01]  /*14a50*/  ISETP.LT.OR P1, PT, R30, 0x21, P1 ;  /* 0x000000211e00780c */ /* 0x000fe20000f21670 */
[----:B------:R-:W-:Y:S01]  /*14a60*/  LDSM.16.MT88.4 R160, [R204+0x6080] ;  /* 0x00608000cca0783b */ /* 0x000fe20000004200 */
[----:B------:R-:W-:-:S02]  /*14a70*/  FMNMX.FTZ R8, R19, R8, !PT ;  /* 0x0000000813087209 */ /* 0x000fc40007810000 */
[----:B------:R-:W-:Y:S01]  /*14a80*/  FMNMX.FTZ R3, R12, R3, !PT ;  /* 0x000000030c037209 */ /* 0x000fe20007810000 */
[----:B------:R-:W-:Y:S01]  /*14a90*/  LDSM.16.MT88.4 R180, [R208+0x6880] ;  /* 0x00688000d0b4783b */ /* 0x000fe20000004200 */
[----:B------:R-:W-:Y:S02]  /*14aa0*/  ISETP.LT.OR P0, PT, R30, 0x22, P0 ;  /* 0x000000221e00780c */ /* 0x000fe40000701670 */
[----:B------:R-:W-:Y:S02]  /*14ab0*/  FSEL R175, R10, -INF , !P1 ;  /* 0xff8000000aaf7808 */ /* 0x000fe40004800000 */
[----:B------:R-:W-:Y:S02]  /*14ac0*/  PLOP3.LUT P1, PT, PT, PT, UP1, 0x40, 0x0 ;  /* 0x000000000000781c */ /* 0x000fe40003f2e818 */
[----:B------:R-:W-:Y:S02]  /*14ad0*/  FMNMX.FTZ R10, R9, R8, !PT ;  /* 0x00000008090a7209 */ /* 0x000fe40007810000 */
[----:B------:R-:W-:-:S02]  /*14ae0*/  FMNMX.FTZ R3, R176, R3, !PT ;  /* 0x00000003b0037209 */ /* 0x000fc40007810000 */
[----:B------:R-:W-:Y:S02]  /*14af0*/  FSEL R173, R11, -INF , !P0 ;  /* 0xff8000000bad7808 */ /* 0x000fe40004000000 */
[----:B------:R-:W-:Y:S02]  /*14b00*/  PLOP3.LUT P0, PT, PT, PT, UP0, 0x40, 0x0 ;  /* 0x000000000000781c */ /* 0x000fe40003f0e808 */
[----:B------:R-:W-:Y:S02]  /*14b10*/  ISETP.GT.AND P1, PT, R31, 0x28, P1 ;  /* 0x000000281f00780c */ /* 0x000fe40000f24270 */
[----:B------:R-:W-:Y:S02]  /*14b20*/  FMNMX.FTZ R10, R15, R10, !PT ;  /* 0x0000000a0f0a7209 */ /* 0x000fe40007810000 */
[----:B------:R-:W-:Y:S02]  /*14b30*/  FMNMX.FTZ R3, R174, R3, !PT ;  /* 0x00000003ae037209 */ /* 0x000fe40007810000 */
[----:B------:R-:W-:-:S02]  /*14b40*/  ISETP.GT.AND P0, PT, R31, 0x29, P0 ;  /* 0x000000291f00780c */ /* 0x000fc40000704270 */
[----:B------:R-:W-:Y:S02]  /*14b50*/  ISETP.LT.OR P1, PT, R30, 0x29, P1 ;  /* 0x000000291e00780c */ /* 0x000fe40000f21670 */
[----:B------:R-:W-:Y:S02]  /*14b60*/  FMNMX.FTZ R10, R175, R10, !PT ;  /* 0x0000000aaf0a7209 */ /* 0x000fe40007810000 */
[----:B------:R-:W-:Y:S02]  /*14b70*/  FMNMX.FTZ R3, R172, R3, !PT ;  /* 0x00000003ac037209 */ /* 0x000fe40007810000 */
[----:B------:R-:W-:Y:S02]  /*14b80*/  ISETP.LT.OR P0, PT, R30, 0x2a, P0 ;  /* 0x0000002a1e00780c */ /* 0x000fe40000701670 */
[----:B------:R-:W-:Y:S02]  /*14b90*/  FSEL R171, R62, -INF , !P1 ;  /* 0xff8000003eab7808 */ /* 0x000fe40004800000 */
[----:B------:R-:W-:-:S02]  /*14ba0*/  FMNMX.FTZ R10, R173, R10, !PT ;  /* 0x0000000aad0a7209 */ /* 0x000fc40007810000 */
[----:B------:R-:W-:Y:S02]  /*14bb0*/  FMNMX.FTZ R3, R170, R3, !PT ;  /* 0x00000003aa037209 */ /* 0x000fe40007810000 */
[----:B------:R-:W-:Y:S02]  /*14bc0*/  FSEL R169, R63, -INF , !P0 ;  /* 0xff8000003fa97808 */ /* 0x000fe40004000000 */
[----:B------:R-:W-:Y:S01]  /*14bd0*/  FMNMX.FTZ R10, R171, R10, !PT ;  /* 0x0000000aab0a7209 */ /* 0x000fe20007810000 */
[----:B------:R-:W1:Y:S03]  /*14be0*/  SHFL.BFLY PT, R8, R3, 0x2, 0x1f ;  /* 0x0c401f0003087f89 */ /* 0x000e6600000e0000 */
        /* <DEDUP_REMOVED lines=17> */
[----:B------:R-:W-:Y:S01]  /*14d00*/  PLOP3.LUT P0, PT, PT, PT, UP6, 0x40, 0x0 ;  /* 0x000000000000781c */ /* 0x000fe20003f0e868 */
[----:B------:R-:W-:Y:S01]  /*14d10*/  FFMA.FTZ R187, R20, c[0x0][0x2d0], -R177 ;  /* 0x0000b40014bb7a23 */ /* 0x000fe200000108b1 */
[----:B------:R-:W-:Y:S01]  /*14d20*/  MUFU.EX2 R156, R156 ;  /* 0x0000009c009c7308 */ /* 0x000fe20000000800 */
[----:B------:R-:W-:-:S02]  /*14d30*/  FFMA.FTZ R2, R26, c[0x0][0x2d0], -R168 ;  /* 0x0000b4001a027a23 */ /* 0x000fc400000108a8 */
[--C-:B------:R-:W-:Y:S02]  /*14d40*/  FFMA.FTZ R159, R27, c[0x0][0x2d0], -R168.reuse ;  /* 0x0000b4001b9f7a23 */ /* 0x100fe400000108a8 */
[--C-:B------:R-:W-:Y:S01]  /*14d50*/  FFMA.FTZ R185, R17, c[0x0][0x2d0], -R168.reuse ;  /* 0x0000b40011b97a23 */ /* 0x100fe200000108a8 */
[----:B------:R-:W-:Y:S01]  /*14d60*/  LDSM.16.MT88.4 R24, [R208+0x4880] ;  /* 0x00488000d018783b */ /* 0x000fe20000004200 */
[--C-:B------:R-:W-:Y:S01]  /*14d70*/  FFMA.FTZ R0, R23, c[0x0][0x2d0], -R168.reuse ;  /* 0x0000b40017007a23 */ /* 0x100fe200000108a8 */
[----:B------:R-:W-:Y:S01]  /*14d80*/  MUFU.EX2 R189, R189 ;  /* 0x000000bd00bd7308 */ /* 0x000fe20000000800 */
[--C-:B------:R-:W-:Y:S01]  /*14d90*/  FFMA.FTZ R186, R6, c[0x0][0x2d0], -R177.reuse ;  /* 0x0000b40006ba7a23 */ /* 0x100fe200000108b1 */
[----:B------:R-:W-:Y:S01]  /*14da0*/  LDSM.16.MT88.4 R20, [R205+0x4880] ;  /* 0x00488000cd14783b */ /* 0x000fe20000004200 */
[--C-:B------:R-:W-:Y:S02]  /*14db0*/  FFMA.FTZ R191, R4, c[0x0][0x2d0], -R177.reuse ;  /* 0x0000b40004bf7a23 */ /* 0x100fe400000108b1 */
[--C-:B------:R-:W-:Y:S01]  /*14dc0*/  FFMA.FTZ R229, R9, c[0x0][0x2d0], -R168.reuse ;  /* 0x0000b40009e57a23 */ /* 0x100fe200000108a8 */
[----:B------:R-:W1:Y:S01]  /*14dd0*/  LDSM.16.MT88.4 R4, [R204+0x8880] ;  /* 0x00888000cc04783b */ /* 0x000e620000004200 */
[--C-:B------:R-:W-:Y:S01]  /*14de0*/  FFMA.FTZ R225, R16, c[0x0][0x2d0], -R177.reuse ;  /* 0x0000b40010e17a23 */ /* 0x100fe200000108b1 */
[----:B------:R-:W2:Y:S01]  /*14df0*/  MUFU.EX2 R158, R158 ;  /* 0x0000009e009e7308 */ /* 0x000ea20000000800 */
[----:B------:R-:W-:Y:S01]  /*14e00*/  FFMA.FTZ R184, R12, c[0x0][0x2d0], -R177 ;  /* 0x0000b4000cb87a23 */ /* 0x000fe200000108b1 */
[----:B------:R-:W3:Y:S01]  /*14e10*/  LDSM.16.MT88.4 R8, [R204+0x4880] ;  /* 0x00488000cc08783b */ /* 0x000ee20000004200 */
[----:B------:R-:W-:-:S02]  /*14e20*/  FFMA.FTZ R231, R13, c[0x0][0x2d0], -R168 ;  /* 0x0000b4000de77a23 */ /* 0x000fc400000108a8 */
[--C-:B------:R-:W-:Y:S02]  /*14e30*/  FFMA.FTZ R190, R19, c[0x0][0x2d0], -R168.reuse ;  /* 0x0000b40013be7a23 */ /* 0x100fe400000108a8 */
[----:B------:R-:W-:Y:S01]  /*14e40*/  FFMA.FTZ R188, R15, c[0x0][0x2d0], -R168 ;  /* 0x0000b4000fbc7a23 */ /* 0x000fe200000108a8 */
[----:B------:R-:W4:Y:S01]  /*14e50*/  MUFU.EX2 R187, R187 ;  /* 0x000000bb00bb7308 */ /* 0x000f220000000800 */
[----:B------:R-:W5:Y:S01]  /*14e60*/  LDSM.16.MT88.4 R16, [R206+0x4880] ;  /* 0x00488000ce10783b */ /* 0x000f620000004200 */
[--C-:B------:R-:W-:Y:S02]  /*14e70*/  FFMA.FTZ R230, R176, c[0x0][0x2d0], -R177.reuse ;  /* 0x0000b400b0e67a23 */ /* 0x100fe400000108b1 */
[--C-:B------:R-:W-:Y:S01]  /*14e80*/  FFMA.FTZ R233, R174, c[0x0][0x2d0], -R177.reuse ;  /* 0x0000b400aee97a23 */ /* 0x100fe200000108b1 */
[----:B------:R-:W1:Y:S01]  /*14e90*/  LDSM.16.MT88.4 R12, [R208+0x6080] ;  /* 0x00608000d00c783b */ /* 0x000e620000004200 */
[--C-:B------:R-:W-:Y:S02]  /*14ea0*/  FFMA.FTZ R232, R172, c[0x0][0x2d0], -R177.reuse ;  /* 0x0000b400ace87a23 */ /* 0x100fe400000108b1 */
[----:B------:R-:W-:Y:S01]  /*14eb0*/  MUFU.EX2 R2, R2 ;  /* 0x0000000200027308 */ /* 0x000fe20000000800 */
[----:B--2---:R-:W-:Y:S01]  /*14ec0*/  F2FP.PACK_AB R128, R158, R189 ;  /* 0x000000bd9e80723e */ /* 0x004fe200000000ff */
[----:B------:R-:W-:-:S02]  /*14ed0*/  FFMA.FTZ R235, R170, c[0x0][0x2d0], -R177 ;  /* 0x0000b400aaeb7a23 */ /* 0x000fc400000108b1 */
[--C-:B------:R-:W-:Y:S01]  /*14ee0*/  FFMA.FTZ R234, R175, c[0x0][0x2d0], -R168.reuse ;  /* 0x0000b400afea7a23 */ /* 0x100fe200000108a8 */
[----:B------:R-:W-:Y:S01]  /*14ef0*/  LDSM.16.MT88.4 R176, [R206+0x6880] ;  /* 0x00688000ceb0783b */ /* 0x000fe20000004200 */
[--C-:B------:R-:W-:Y:S02]  /*14f00*/  FFMA.FTZ R237, R173, c[0x0][0x2d0], -R168.reuse ;  /* 0x0000b400aded7a23 */ /* 0x100fe400000108a8 */
[----:B------:R-:W2:Y:S01]  /*14f10*/  MUFU.EX2 R159, R159 ;  /* 0x0000009f009f7308 */ /* 0x000ea20000000800 */
[----:B----4-:R-:W-:Y:S01]  /*14f20*/  F2FP.PACK_AB R130, R156, R187 ;  /* 0x000000bb9c82723e */ /* 0x010fe200000000ff */
[--C-:B------:R-:W-:Y:S01]  /*14f30*/  FFMA.FTZ R236, R171, c[0x0][0x2d0], -R168.reuse ;  /* 0x0000b400abec7a23 */ /* 0x100fe200000108a8 */
[----:B------:R-:W-:Y:S01]  /*14f40*/  LDSM.16.MT88.4 R172, [R205+0x6880] ;  /* 0x00688000cdac783b */ /* 0x000fe20000004200 */
[----:B------:R-:W-:Y:S02]  /*14f50*/  FFMA.FTZ R239, R169, c[0x0][0x2d0], -R168 ;  /* 0x0000b400a9ef7a23 */ /* 0x000fe400000108a8 */
[----:B------:R-:W-:Y:S01]  /*14f60*/  FADD.FTZ R158, R189, R158 ;  /* 0x0000009ebd9e7221 */ /* 0x000fe20000010000 */
[----:B------:R-:W-:Y:S01]  /*14f70*/  LDSM.16.MT88.4 R168, [R208+0x8080] ;  /* 0x00808000d0a8783b */ /* 0x000fe20000004200 */
[----:B------:R-:W-:Y:S02]  /*14f80*/  MUFU.EX2 R185, R185 ;  /* 0x000000b900b97308 */ /* 0x000fe40000000800 */
[----:B------:R-:W-:-:S04]  /*14f90*/  FADD.FTZ R187, R187, R158 ;  /* 0x0000009ebbbb7221 */ /* 0x000fc80000010000 */
[----:B------:R-:W-:Y:S02]  /*14fa0*/  FADD.FTZ R156, R156, R187 ;  /* 0x000000bb9c9c7221 */ /* 0x000fe40000010000 */
[----:B------:R-:W4:Y:S01]  /*14fb0*/  MUFU.EX2 R0, R0 ;  /* 0x0000000000007308 */ /* 0x000f220000000800 */
[----:B--2---:R-:W-:Y:S01]  /*14fc0*/  F2FP.PACK_AB R129, R159, R2 ;  /* 0x000000029f81723e */ /* 0x004fe200000000ff */
[----:B------:R-:W-:-:S06]  /*14fd0*/  FADD.FTZ R2, R2, R159 ;  /* 0x0000009f02027221 */ /* 0x000fcc0000010000 */
[----:B------:R-:W-:Y:S01]  /*14fe0*/  MUFU.EX2 R225, R225 ;  /* 0x000000e100e17308 */ /* 0x000fe20000000800 */
[----:B----4-:R-:W-:-:S07]  /*14ff0*/  F2FP.PACK_AB R131, R0, R185 ;  /* 0x000000b90083723e */ /* 0x010fce00000000ff */
        /* <DEDUP_REMOVED lines=48> */
[----:B--2---:R-:W-:Y:S01]  /*15300*/  F2FP.PACK_AB R4, R186, R225 ;  /* 0x000000e1ba04723e */ /* 0x004fe200000000ff */
[----:B------:R-:W-:Y:S01]  /*15310*/  HMMA.16816.F32 R128, R128, R6, RZ ;  /* 0x000000068080723c */ /* 0x000fe200000018ff */
[----:B----4-:R-:W-:Y:S01]  /*15320*/  F2FP.PACK_AB R5, R190, R231 ;  /* 0x000000e7be05723e */ /* 0x010fe200000000ff */
        /* <DEDUP_REMOVED lines=9> */
[----:B---3--:R-:W-:Y:S01]  /*153c0*/  HMMA.16816.F32 R28, R4, R8, R28 ;  /* 0x00000008041c723c */ /* 0x008fe2000000181c */
[----:B------:R-:W-:-:S07]  /*153d0*/  FADD.FTZ R229, R188, R229 ;  /* 0x000000e5bce57221 */ /* 0x000fce0000010000 */
[C---:B------:R-:W-:Y:S01]  /*153e0*/  HMMA.16816.F32 R32, R4.reuse, R10, R32 ;  /* 0x0000000a0420723c */ /* 0x040fe20000001820 */
[----:B------:R-:W1:Y:S07]  /*153f0*/  LDSM.16.MT88.4 R8, [R206+0x7880] ;  /* 0x00788000ce08783b */ /* 0x000e6e0000004200 */
[C---:B------:R-:W-:Y:S08]  /*15400*/  HMMA.16816.F32 R152, R4.reuse, R24, R152 ;  /* 0x000000180498723c */ /* 0x040ff00000001898 */
[C---:B------:R-:W-:Y:S01]  /*15410*/  HMMA.16816.F32 R132, R4.reuse, R26, R132 ;  /* 0x0000001a0484723c */ /* 0x040fe20000001884 */
[----:B------:R-:W-:Y:S07]  /*15420*/  LDSM.16.MT88.4 R24, [R208+0x7880] ;  /* 0x00788000d018783b */ /* 0x000fee0000004200 */
[C---:B-----5:R-:W-:Y:S08]  /*15430*/  HMMA.16816.F32 R136, R4.reuse, R16, R136 ;  /* 0x000000100488723c */ /* 0x060ff00000001888 */
        /* <DEDUP_REMOVED lines=103> */
.L_x_2678:
[----:B------:R-:W-:Y:S02]  /*15ab0*/  UISETP.NE.AND UP0, UPT, UR7, 0x1, UPT ;  /* 0x000000010700788c */ /* 0x000fe4000bf05270 */
[----:B------:R-:W-:Y:S02]  /*15ac0*/  ULDC.64 UR4, c[0x0][0x330] ;  /* 0x0000cc0000047ab9 */ /* 0x000fe40000000a00 */
[----:B------:R-:W-:-:S07]  /*15ad0*/  UIMAD.WIDE.U32 UR18, UR11, UR4, URZ ;  /* 0x000000040b1272a5 */ /* 0x000fce000f8e003f */
[----:B------:R-:W-:Y:S02]  /*15ae0*/  @UP0 UMOV UR13, UR19 ;  /* 0x00000013000d0c82 */ /* 0x000fe40008000000 */
[----:B------:R-:W-:Y:S02]  /*15af0*/  @UP0 USHF.R.U32.HI UR11, URZ, UR5, UR13 ;  /* 0x000000053f0b0299 */ /* 0x000fe4000801160d */
.L_x_2679:
[----:B------:R-:W-:Y:S02]  /*15b00*/  ULDC UR4, c[0x0][0x32c] ;  /* 0x0000cb0000047ab9 */ /* 0x000fe40000000800 */
[----:B------:R-:W-:-:S04]  /*15b10*/  UIMAD UR4, UR11, UR7, UR4 ;  /* 0x000000070b0472a4 */ /* 0x000fc8000f8e0204 */
[----:B------:R-:W-:-:S04]  /*15b20*/  UISETP.LT.AND UP0, UPT, UR10, UR4, UPT ;  /* 0x000000040a00728c */ /* 0x000fc8000bf01270 */
[----:B------:R-:W-:-:S04]  /*15b30*/  USEL UR10, UR10, UR4, UP0 ;  /* 0x000000040a0a7287 */ /* 0x000fc80008000000 */
.L_x_2677:
        /* <DEDUP_REMOVED lines=8> */
[C---:B------:R-:W-:Y:S01]  /*15bc0*/  IADD3 RZ, P0, R216.reuse, 0x80, RZ ;  /* 0x00000080d8ff7810 */ /* 0x040fe20007f1e0ff */
[----:B------:R-:W-:Y:S01]  /*15bd0*/  IMAD.MOV.U32 R2, RZ, RZ, R3 ;  /* 0x000000ffff027224 */ /* 0x000fe200078e0003 */
[----:B------:R-:W-:Y:S01]  /*15be0*/  IADD3 RZ, P1, R216, 0xc0, RZ ;  /* 0x000000c0d8ff7810 */ /* 0x000fe20007f3e0ff */
[----:B------:R-:W-:Y:S01]  /*15bf0*/  ULDC UR7, c[0x0][0x324] ;  /* 0x0000c90000077ab9 */ /* 0x000fe20000000800 */
[----:B------:R-:W-:Y:S01]  /*15c00*/  MOV R0, R157 ;  /* 0x0000009d00007202 */ /* 0x000fe20000000f00 */
[--C-:B------:R-:W-:Y:S01]  /*15c10*/  IMAD.X R230, RZ, RZ, R223.reuse, P0 ;  /* 0x000000ffffe67224 */ /* 0x100fe200000e06df */
[C---:B------:R-:W-:Y:S01]  /*15c20*/  IADD3 RZ, P0, R220.reuse, 0x40, RZ ;  /* 0x00000040dcff7810 */ /* 0x040fe20007f1e0ff */
[----:B------:R-:W-:Y:S01]  /*15c30*/  IMAD.X R191, RZ, RZ, R223, P1 ;  /* 0x000000ffffbf7224 */ /* 0x000fe200008e06df */
[C---:B------:R-:W-:Y:S01]  /*15c40*/  IADD3 RZ, P1, R220.reuse, 0x80, RZ ;  /* 0x00000080dcff7810 */ /* 0x040fe20007f3e0ff */
[----:B------:R-:W-:Y:S02]  /*15c50*/  ULOP3.LUT UR7, URZ, UR7, URZ, 0x33, !UPT ;  /* 0x000000073f077292 */ /* 0x000fe4000f8e333f */
[--C-:B------:R-:W-:Y:S01]  /*15c60*/  IMAD.X R190, RZ, RZ, R227.reuse, P0 ;  /* 0x000000ffffbe7224 */ /* 0x100fe200000e06e3 */
[----:B------:R-:W-:Y:S01]  /*15c70*/  IADD3 RZ, P0, R220, 0xc0, RZ ;  /* 0x000000c0dcff7810 */ /* 0x000fe20007f1e0ff */
[----:B------:R-:W-:-:S03]  /*15c80*/  IMAD.X R189, RZ, RZ, R227, P1 ;  /* 0x000000ffffbd7224 */ /* 0x000fc600008e06e3 */
[----:B------:R-:W-:Y:S02]  /*15c90*/  IADD3.X R188, RZ, R227, RZ, P0, !PT ;  /* 0x000000e3ffbc7210 */ /* 0x000fe400007fe4ff */
.L_x_2691:
[----:B------:R-:W-:Y:S04]  /*15ca0*/  DEPBAR.LE SB0, 0x0 ;  /* 0x000080000000791a */ /* 0x000fe80000000000 */
[----:B------:R-:W-:Y:S01]  /*15cb0*/  BAR.SYNC.DEFER_BLOCKING 0x0 ;  /* 0x0000000000007b1d */ /* 0x000fe20000010000 */
[----:B------:R-:W-:Y:S06]  /*15cc0*/  UISETP.GT.AND UP0, UPT, UR6, UR12, UPT ;  /* 0x0000000c0600728c */ /* 0x000fec000bf04270 */
[----:B------:R-:W-:Y:S01]  /*15cd0*/  PLOP3.LUT P0, PT, PT, PT, UP0, 0x80, 0x0 ;  /* 0x000000000000781c */ /* 0x000fe20003f0f008 */
        /* <DEDUP_REMOVED lines=9> */
[C---:B------:R-:W-:Y:S01]  /*15d70*/  IADD3 R6, P0, R216.reuse, 0x40, RZ ;  /* 0x00000040d8067810 */ /* 0x040fe20007f1e0ff */
[----:B------:R-:W-:Y:S01]  /*15d80*/  USHF.R.S32.HI UR11, URZ, 0x1f, UR12 ;  /* 0x0000001f3f0b7899 */ /* 0x000fe2000801140c */
[C---:B------:R-:W-:Y:S01]  /*15d90*/  IADD3 R3, R216.reuse, 0xc0, RZ ;  /* 0x000000c0d8037810 */ /* 0x040fe20007ffe0ff */
[----:B------:R-:W-:Y:S01]  /*15da0*/  ULDC.64 UR4, c[0x0][0x208] ;  /* 0x0000820000047ab9 */ /* 0x000fe20000000a00 */
[----:B------:R-:W-:Y:S01]  /*15db0*/  @!P3 IMAD.MOV.U32 R4, RZ, RZ, c[0x0][0x208] ;  /* 0x00008200ff04b624 */ /* 0x000fe200078e00ff */
[----:B------:R-:W-:Y:S01]  /*15dc0*/  UIMAD UR11, UR11, UR4, URZ ;  /* 0x000000040b0b72a4 */ /* 0x000fe2000f8e023f */
[----:B------:R-:W-:Y:S01]  /*15dd0*/  @!P3 IMAD.MOV.U32 R11, RZ, RZ, c[0x0][0x20c] ;  /* 0x00008300ff0bb624 */ /* 0x000fe200078e00ff */
[----:B------:R-:W-:Y:S01]  /*15de0*/  UIMAD.WIDE.U32 UR18, UR12, UR4, URZ ;  /* 0x000000040c1272a5 */ /* 0x000fe2000f8e003f */
[----:B------:R-:W-:Y:S01]  /*15df0*/  IMAD.X R5, RZ, RZ, R223, P0 ;  /* 0x000000ffff057224 */ /* 0x000fe200000e06df */
[----:B------:R-:W-:Y:S04]  /*15e00*/  UIMAD UR11, UR12, UR5, UR11 ;  /* 0x000000050c0b72a4 */ /* 0x000fe8000f8e020b */
[----:B------:R-:W-:Y:S02]  /*15e10*/  UIADD3 UR4, UR19, UR11, URZ ;  /* 0x0000000b13047290 */ /* 0x000fe4000fffe03f */
[----:B------:R-:W-:Y:S02]  /*15e20*/  UIMAD.WIDE.U32 UR18, UR18, 0x30, URZ ;  /* 0x00000030121278a5 */ /* 0x000fe4000f8e003f */
[----:B------:R-:W-:Y:S04]  /*15e30*/  UIMAD UR4, UR4, 0x30, URZ ;  /* 0x00000030040478a4 */ /* 0x000fe8000f8e023f */
[----:B------:R-:W-:Y:S01]  /*15e40*/  IADD3 R9, P2, R216, UR18, RZ ;  /* 0x00000012d8097c10 */ /* 0x000fe2000ff5e0ff */
[----:B------:R-:W-:Y:S01]  /*15e50*/  UIADD3 UR4, UR19, UR4, URZ ;  /* 0x0000000413047290 */ /* 0x000fe2000fffe03f */
[----:B------:R-:W-:Y:S02]  /*15e60*/  @!P3 LEA R13, P1, R4, UR18, 0x5 ;  /* 0x00000012040dbc11 */ /* 0x000fe4000f8228ff */
[----:B------:R-:W-:Y:S03]  /*15e70*/  IADD3 R10, P0, R6, UR18, RZ ;  /* 0x00000012060a7c10 */ /* 0x000fe6000ff1e0ff */
[----:B------:R-:W-:Y:S02]  /*15e80*/  IADD3.X R8, R223, UR4, RZ, P2, !PT ;  /* 0x00000004df087c10 */ /* 0x000fe400097fe4ff */
[----:B------:R-:W-:Y:S02]  /*15e90*/  LOP3.LUT P2, RZ, R215, 0x1, RZ, 0xc0, !PT ;  /* 0x00000001d7ff7812 */ /* 0x000fe4000784c0ff */
[----:B------:R-:W-:Y:S02]  /*15ea0*/  @!P3 LEA.HI.X R11, R4, UR4, R11, 0x5, P1 ;  /* 0x00000004040bbc11 */ /* 0x000fe400088f2c0b */
[C---:B------:R-:W-:Y:S02]  /*15eb0*/  LEA R20, P1, R9.reuse, c[0x0][0x1f8], 0x1 ;  /* 0x00007e0009147a11 */ /* 0x040fe400078208ff */
[----:B------:R-:W-:Y:S02]  /*15ec0*/  IADD3 R4, R216, 0x80, RZ ;  /* 0x00000080d8047810 */ /* 0x000fe40007ffe0ff */
[----:B------:R-:W-:Y:S02]  /*15ed0*/  LEA.HI.X R21, R9, c[0x0][0x1fc], R8, 0x1, P1 ;  /* 0x00007f0009157a11 */ /* 0x000fe400008f0c08 */
[----:B------:R-:W-:Y:S02]  /*15ee0*/  IADD3.X R7, R5, UR4, RZ, P0, !PT ;  /* 0x0000000405077c10 */ /* 0x000fe400087fe4ff */
[----:B------:R-:W-:Y:S01]  /*15ef0*/  LEA R18, P0, R10, c[0x0][0x1f8], 0x1 ;  /* 0x00007e000a127a11 */ /* 0x000fe200078008ff */
[----:B------:R-:W-:Y:S01]  /*15f00*/  @!PT LDS RZ, [RZ] ;  /* 0x00000000fffff984 */ /* 0x000fe20000000800 */
[----:B------:R-:W-:Y:S01]  /*15f10*/  @!PT LDS RZ, [RZ] ;  /* 0x00000000fffff984 */ /* 0x000fe20000000800 */
[----:B------:R-:W-:Y:S01]  /*15f20*/  @!PT LDS RZ, [RZ] ;  /* 0x00000000fffff984 */ /* 0x000fe20000000800 */
[----:B------:R4:W-:Y:S01]  /*15f30*/  LDGSTS.E.BYPASS.LTC128B.128 [R218+0x4080], [R20.64], !P2 ;  /* 0x0408000014da7fae */ /* 0x0009e2000d101d5e */
[----:B------:R-:W-:Y:S02]  /*15f40*/  IADD3 R8, P1, R4, UR18, RZ ;  /* 0x0000001204087c10 */ /* 0x000fe4000ff3e0ff */
[----:B------:R-:W-:Y:S02]  /*15f50*/  LEA.HI.X R19, R10, c[0x0][0x1fc], R7, 0x1, P0 ;  /* 0x00007f000a137a11 */ /* 0x000fe400000f0c07 */
[----:B------:R-:W-:Y:S02]  /*15f60*/  IADD3.X R7, R230, UR4, RZ, P1, !PT ;  /* 0x00000004e6077c10 */ /* 0x000fe40008ffe4ff */
[C---:B------:R-:W-:Y:S01]  /*15f70*/  LEA R16, P1, R8.reuse, c[0x0][0x1f8], 0x1 ;  /* 0x00007e0008107a11 */ /* 0x040fe200078208ff */
[----:B------:R4:W-:Y:S01]  /*15f80*/  LDGSTS.E.BYPASS.LTC128B.128 [R218+0x5880], [R18.64], !P6 ;  /* 0x0588000012da7fae */ /* 0x0009e2000f101d5e */
[----:B------:R-:W-:Y:S02]  /*15f90*/  IADD3 R10, P0, R3, UR18, RZ ;  /* 0x00000012030a7c10 */ /* 0x000fe4000ff1e0ff */
[----:B------:R-:W-:Y:S02]  /*15fa0*/  LEA.HI.X R17, R8, c[0x0][0x1fc], R7, 0x1, P1 ;  /* 0x00007f0008117a11 */ /* 0x000fe400008f0c07 */
[----:B------:R-:W-:Y:S02]  /*15fb0*/  @!P3 IADD3 R7, P1, R13, R216, RZ ;  /* 0x000000d80d07b210 */ /* 0x000fe40007f3e0ff */
[----:B------:R-:W-:Y:S01]  /*15fc0*/  IADD3.X R9, R191, UR4, RZ, P0, !PT ;  /* 0x00000004bf097c10 */ /* 0x000fe200087fe4ff */
[----:B------:R4:W-:Y:S01]  /*15fd0*/  LDGSTS.E.BYPASS.LTC128B.128 [R218+0x7080], [R16.64], !P5 ;  /* 0x0708000010da7fae */ /* 0x0009e2000e901d5e */
[C---:B------:R-:W-:Y:S04]  /*15fe0*/  LEA R14, P0, R10.reuse, c[0x0][0x1f8], 0x1 ;  /* 0x00007e000a0e7a11 */ /* 0x040fe800078008ff */
[----:B------:R-:W-:Y:S02]  /*15ff0*/  LEA.HI.X R15, R10, c[0x0][0x1fc], R9, 0x1, P0 ;  /* 0x00007f000a0f7a11 */ /* 0x000fe400000f0c09 */
[----:B------:R-:W-:Y:S01]  /*16000*/  @!P3 IADD3 R8, P0, R13, R6, RZ ;  /* 0x000000060d08b210 */ /* 0x000fe20007f1e0ff */
[----:B------:R-:W-:Y:S01]  /*16010*/  @!P3 IMAD.X R6, R11, 0x1, R223, P1 ;  /* 0x000000010b06b824 */ /* 0x000fe200008e06df */
[----:B------:R-:W-:Y:S01]  /*16020*/  @!P3 LEA R22, P1, R7, c[0x0][0x1f8], 0x1 ;  /* 0x00007e000716ba11 */ /* 0x000fe200078208ff */
[----:B------:R4:W-:Y:S02]  /*16030*/  LDGSTS.E.BYPASS.LTC128B.128 [R218+0x8880], [R14.64], !P4 ;  /* 0x088800000eda7fae */ /* 0x0009e4000e101d5e */
[----:B------:R-:W-:Y:S01]  /*16040*/  @!P3 IMAD.X R5, R11, 0x1, R5, P0 ;  /* 0x000000010b05b824 */ /* 0x000fe200000e0605 */
[----:B------:R-:W-:Y:S02]  /*16050*/  @!P3 LEA.HI.X R23, R7, c[0x0][0x1fc], R6, 0x1, P1 ;  /* 0x00007f000717ba11 */ /* 0x000fe400008f0c06 */
[C---:B------:R-:W-:Y:S02]  /*16060*/  @!P3 IADD3 R4, P1, R13.reuse, R4, RZ ;  /* 0x000000040d04b210 */ /* 0x040fe40007f3e0ff */
[C---:B------:R-:W-:Y:S01]  /*16070*/  @!P3 LEA R24, P0, R8.reuse, c[0x0][0x1f8], 0x1 ;  /* 0x00007e000818ba11 */ /* 0x040fe200078008ff */
[----:B------:R4:W-:Y:S03]  /*16080*/  @!P3 LDGSTS.E.BYPASS.LTC128B.128 [R218+0x5080], [R22.64], !P2 ;  /* 0x0508000016dabfae */ /* 0x0009e6000d101d5e */
[----:B------:R-:W-:Y:S02]  /*16090*/  @!P3 LEA.HI.X R25, R8, c[0x0][0x1fc], R5, 0x1, P0 ;  /* 0x00007f000819ba11 */ /* 0x000fe400000f0c05 */
[----:B------:R-:W-:Y:S01]  /*160a0*/  @!P3 IADD3 R13, P0, R13, R3, RZ ;  /* 0x000000030d0db210 */ /* 0x000fe20007f1e0ff */
[C---:B------:R-:W-:Y:S01]  /*160b0*/  @!P3 IMAD.X R3, R11.reuse, 0x1, R230, P1 ;  /* 0x000000010b03b824 */ /* 0x040fe200008e06e6 */
[C---:B------:R-:W-:Y:S01]  /*160c0*/  @!P3 LEA R8, P1, R4.reuse, c[0x0][0x1f8], 0x1 ;  /* 0x00007e000408ba11 */ /* 0x040fe200078208ff */
[----:B------:R4:W-:Y:S02]  /*160d0*/  @!P3 LDGSTS.E.BYPASS.LTC128B.128 [R218+0x6880], [R24.64], !P6 ;  /* 0x0688000018dabfae */ /* 0x0009e4000f101d5e */
[----:B------:R-:W-:Y:S01]  /*160e0*/  @!P3 IMAD.X R6, R11, 0x1, R191, P0 ;  /* 0x000000010b06b824 */ /* 0x000fe200000e06bf */
[----:B------:R-:W-:Y:S02]  /*160f0*/  @!P3 LEA.HI.X R9, R4, c[0x0][0x1fc], R3, 0x1, P1 ;  /* 0x00007f000409ba11 */ /* 0x000fe400008f0c03 */
[C---:B------:R-:W-:Y:S03]  /*16100*/  @!P3 LEA R10, P0, R13.reuse, c[0x0][0x1f8], 0x1 ;  /* 0x00007e000d0aba11 */ /* 0x040fe600078008ff */
[----:B------:R4:W-:Y:S01]  /*16110*/  @!P3 LDGSTS.E.BYPASS.LTC128B.128 [R218+0x8080], [R8.64], !P5 ;  /* 0x0808000008dabfae */ /* 0x0009e2000e901d5e */
[----:B------:R-:W-:Y:S05]  /*16120*/  @!P3 LEA.HI.X R11, R13, c[0x0][0x1fc], R6, 0x1, P0 ;  /* 0x00007f000d0bba11 */ /* 0x000fea00000f0c06 */
[----:B------:R4:W-:Y:S04]  /*16130*/  @!P3 LDGSTS.E.BYPASS.LTC128B.128 [R218+0x9880], [R10.64], !P4 ;  /* 0x098800000adabfae */ /* 0x0009e8000e101d5e */
.L_x_2681:
[C---:B--23--:R-:W-:Y:S01]  /*16140*/  HMMA.16816.F32 R4, R156.reuse, R160, RZ ;  /* 0x000000a09c04723c */ /* 0x04cfe200000018ff */
[----:B------:R-:W0:Y:S01]  /*16150*/  LDGDEPBAR ;  /* 0x00000000000079af */ /* 0x000e220000000000 */
[----:B------:R-:W-:Y:S06]  /*16160*/  UISETP.GT.AND UP0, UPT, UR12, UR6, UPT ;  /* 0x000000060c00728c */ /* 0x000fec000bf04270 */
[C---:B----4-:R-:W-:Y:S01]  /*16170*/  HMMA.16816.F32 R8, R156.reuse, R162, RZ ;  /* 0x000000a29c08723c */ /* 0x050fe200000018ff */
[----:B------:R-:W-:Y:S01]  /*16180*/  LDSM.16.M88.4 R160, [R210] ;  /* 0x00000000d2a0783b */ /* 0x000fe20000000200 */
[----:B------:R-:W-:Y:S06]  /*16190*/  PLOP3.LUT P0, PT, PT, PT, UP0, 0x40, 0x0 ;  /* 0x000000000000781c */ /* 0x000fec0003f0e808 */
[C---:B------:R-:W-:Y:S08]  /*161a0*/  HMMA.16816.F32 R12, R156.reuse, R164, RZ ;  /* 0x000000a49c0c723c */ /* 0x040ff000000018ff */
[C---:B------:R-:W-:Y:S01]  /*161b0*/  HMMA.16816.F32 R16, R156.reuse, R166, RZ ;  /* 0x000000a69c10723c */ /* 0x040fe200000018ff */
[----:B------:R-:W2:Y:S07]  /*161c0*/  LDSM.16.M88.4 R164, [R207+0xa080] ;  /* 0x00a08000cfa4783b */ /* 0x000eae0000000200 */
[C---:B-1----:R-:W-:Y:S08]  /*161d0*/  HMMA.16816.F32 R20, R156.reuse, R168, RZ ;  /* 0x000000a89c14723c */ /* 0x042ff000000018ff */
[----:B------:R-:W-:Y:S01]  /*161e0*/  HMMA.16816.F32 R24, R156, R170, RZ ;  /* 0x000000aa9c18723c */ /* 0x000fe200000018ff */
[----:B------:R-:W1:Y:S05]  /*161f0*/  LDSM.16.M88.4 R156, [R207+0xa880] ;  /* 0x00a88000cf9c783b */ /* 0x000e6a0000000200 */
[----:B------:R-:W3:Y:S02]  /*16200*/  LDSM.16.M88.4 R168, [R207+0xb080] ;  /* 0x00b08000cfa8783b */ /* 0x000ee40000000200 */
[C---:B------:R-:W-:Y:S08]  /*16210*/  HMMA.16816.F32 R4, R172.reuse, R176, R4 ;  /* 0x000000b0ac04723c */ /* 0x040ff00000001804 */
[C---:B------:R-:W-:Y:S01]  /*16220*/  HMMA.16816.F32 R8, R172.reuse, R178, R8 ;  /* 0x000000b2ac08723c */ /* 0x040fe20000001808 */
[----:B------:R-:W-:Y:S07]  /*16230*/  LDSM.16.M88.4 R176, [R209] ;  /* 0x00000000d1b0783b */ /* 0x000fee0000000200 */
[C---:B------:R-:W-:Y:S08]  /*16240*/  HMMA.16816.F32 R12, R172.reuse, R180, R12 ;  /* 0x000000b4ac0c723c */ /* 0x040ff0000000180c */
[C---:B------:R-:W-:Y:S01]  /*16250*/  HMMA.16816.F32 R16, R172.reuse, R182, R16 ;  /* 0x000000b6ac10723c */ /* 0x040fe20000001810 */
[----:B------:R-:W4:Y:S07]  /*16260*/  LDSM.16.M88.4 R180, [R201] ;  /* 0x00000000c9b4783b */ /* 0x000f2e0000000200 */
[C---:B------:R-:W-:Y:S08]  /*16270*/  HMMA.16816.F32 R20, R172.reuse, R184, R20 ;  /* 0x000000b8ac14723c */ /* 0x040ff00000001814 */
[----:B------:R-:W-:Y:S01]  /*16280*/  HMMA.16816.F32 R24, R172, R186, R24 ;  /* 0x000000baac18723c */ /* 0x000fe20000001818 */
[----:B------:R-:W5:Y:S05]  /*16290*/  LDSM.16.M88.4 R172, [R201+0x800] ;  /* 0x00080000c9ac783b */ /* 0x000f6a0000000200 */
[----:B------:R-:W4:Y:S02]  /*162a0*/  LDSM.16.M88.4 R184, [R201+0x1000] ;  /* 0x00100000c9b8783b */ /* 0x000f240000000200 */
[C---:B--2---:R-:W-:Y:S08]  /*162b0*/  HMMA.16816.F32 R4, R160.reuse, R164, R4 ;  /* 0x000000a4a004723c */ /* 0x044ff00000001804 */
[C---:B------:R-:W-:Y:S01]  /*162c0*/  HMMA.16816.F32 R8, R160.reuse, R166, R8 ;  /* 0x000000a6a008723c */ /* 0x040fe20000001808 */
[----:B------:R-:W-:Y:S07]  /*162d0*/  LDSM.16.M88.4 R164, [R213+0xb880] ;  /* 0x00b88000d5a4783b */ /* 0x000fee0000000200 */
[C---:B-1----:R-:W-:Y:S08]  /*162e0*/  HMMA.16816.F32 R12, R160.reuse, R156, R12 ;  /* 0x0000009ca00c723c */ /* 0x042ff0000000180c */
[C---:B------:R-:W-:Y:S01]  /*162f0*/  HMMA.16816.F32 R16, R160.reuse, R158, R16 ;  /* 0x0000009ea010723c */ /* 0x040fe20000001810 */
[----:B------:R-:W1:Y:S07]  /*16300*/  LDSM.16.M88.4 R156, [R214+0x4000] ;  /* 0x00400000d69c783b */ /* 0x000e6e0000000200 */
[C---:B---3--:R-:W-:Y:S08]  /*16310*/  HMMA.16816.F32 R20, R160.reuse, R168, R20 ;  /* 0x000000a8a014723c */ /* 0x048ff00000001814 */
[----:B------:R-:W-:Y:S01]  /*16320*/  HMMA.16816.F32 R24, R160, R170, R24 ;  /* 0x000000aaa018723c */ /* 0x000fe20000001818 */
[----:B------:R-:W2:Y:S05]  /*16330*/  LDSM.16.M88.4 R160, [R213+0xc080] ;  /* 0x00c08000d5a0783b */ /* 0x000eaa0000000200 */
[----:B------:R-:W3:Y:S02]  /*16340*/  LDSM.16.M88.4 R168, [R213+0xc880] ;  /* 0x00c88000d5a8783b */ /* 0x000ee40000000200 */
[C---:B----4-:R-:W-:Y:S08]  /*16350*/  HMMA.16816.F32 R4, R176.reuse, R180, R4 ;  /* 0x000000b4b004723c */ /* 0x050ff00000001804 */
[C---:B------:R-:W-:Y:S01]  /*16360*/  HMMA.16816.F32 R8, R176.reuse, R182, R8 ;  /* 0x000000b6b008723c */ /* 0x040fe20000001808 */
[----:B------:R-:W-:Y:S07]  /*16370*/  LDSM.16.M88.4 R180, [R200] ;  /* 0x00000000c8b4783b */ /* 0x000fee0000000200 */
[C---:B-----5:R-:W-:Y:S08]  /*16380*/  HMMA.16816.F32 R12, R176.reuse, R172, R12 ;  /* 0x000000acb00c723c */ /* 0x060ff0000000180c */
[C---:B------:R-:W-:Y:S01]  /*16390*/  HMMA.16816.F32 R16, R176.reuse, R174, R16 ;  /* 0x000000aeb010723c */ /* 0x040fe20000001810 */
[----:B------:R-:W4:Y:S07]  /*163a0*/  LDSM.16.M88.4 R172, [R212+0x4000] ;  /* 0x00400000d4ac783b */ /* 0x000f2e0000000200 */
[C---:B------:R-:W-:Y:S08]  /*163b0*/  HMMA.16816.F32 R20, R176.reuse, R184, R20 ;  /* 0x000000b8b014723c */ /* 0x040ff00000001814 */
[----:B------:R-:W-:Y:S01]  /*163c0*/  HMMA.16816.F32 R24, R176, R186, R24 ;  /* 0x000000bab018723c */ /* 0x000fe20000001818 */
[----:B------:R-:W5:Y:S05]  /*163d0*/  LDSM.16.M88.4 R176, [R199] ;  /* 0x00000000c7b0783b */ /* 0x000f6a0000000200 */
[----:B------:R-:W4:Y:S02]  /*163e0*/  LDSM.16.M88.4 R184, [R198] ;  /* 0x00000000c6b8783b */ /* 0x000f240000000200 */
        /* <DEDUP_REMOVED lines=12> */
[----:B------:R-:W-:Y:S07]  /*164b0*/  LDSM.16.M88.4 R180, [R201+0x1800] ;  /* 0x00180000c9b4783b */ /* 0x000fee0000000200 */
[C---:B-----5:R-:W-:Y:S08]  /*164c0*/  HMMA.16816.F32 R12, R172.reuse, R176, R12 ;  /* 0x000000b0ac0c723c */ /* 0x060ff0000000180c */
[C---:B------:R-:W-:Y:S01]  /*164d0*/  HMMA.16816.F32 R16, R172.reuse, R178, R16 ;  /* 0x000000b2ac10723c */ /* 0x040fe20000001810 */
[----:B------:R-:W4:Y:S07]  /*164e0*/  LDSM.16.M88.4 R176, [R209+0x4000] ;  /* 0x00400000d1b0783b */ /* 0x000f2e0000000200 */
[C---:B------:R-:W-:Y:S08]  /*164f0*/  HMMA.16816.F32 R20, R172.reuse, R184, R20 ;  /* 0x000000b8ac14723c */ /* 0x040ff00000001814 */
[----:B------:R-:W-:Y:S01]  /*16500*/  HMMA.16816.F32 R24, R172, R186, R24 ;  /* 0x000000baac18723c */ /* 0x000fe20000001818 */
[----:B------:R-:W5:Y:S05]  /*16510*/  LDSM.16.M88.4 R172, [R201+0x2000] ;  /* 0x00200000c9ac783b */ /* 0x000f6a0000000200 */
[----:B------:R-:W4:Y:S02]  /*16520*/  LDSM.16.M88.4 R184, [R201+0x2800] ;  /* 0x00280000c9b8783b */ /* 0x000f240000000200 */
        /* <DEDUP_REMOVED lines=80> */
[C---:B-1----:R-:W-:Y:S01]  /*16a30*/  HMMA.16816.F32 R4, R160.reuse, R164, R4 ;  /* 0x000000a4a004723c */ /* 0x042fe20000001804 */
[----:B------:R-:W-:Y:S04]  /*16a40*/  DEPBAR.LE SB0, 0x0 ;  /* 0x000080000000791a */ /* 0x000fe80000000000 */
[----:B------:R-:W-:Y:S03]  /*16a50*/  BAR.SYNC.DEFER_BLOCKING 0x0 ;  /* 0x0000000000007b1d */ /* 0x000fe60000010000 */
[C---:B------:R-:W-:Y:S08]  /*16a60*/  HMMA.16816.F32 R8, R160.reuse, R166, R8 ;  /* 0x000000a6a008723c */ /* 0x040ff00000001808 */
[C---:B--2---:R-:W-:Y:S08]  /*16a70*/  HMMA.16816.F32 R12, R160.reuse, R156, R12 ;  /* 0x0000009ca00c723c */ /* 0x044ff0000000180c */
[C---:B------:R-:W-:Y:S08]  /*16a80*/  HMMA.16816.F32 R16, R160.reuse, R158, R16 ;  /* 0x0000009ea010723c */ /* 0x040ff00000001810 */
[C---:B---3--:R-:W-:Y:S08]  /*16a90*/  HMMA.16816.F32 R20, R160.reuse, R168, R20 ;  /* 0x000000a8a014723c */ /* 0x048ff00000001814 */
[----:B------:R-:W-:Y:S08]  /*16aa0*/  HMMA.16816.F32 R24, R160, R170, R24 ;  /* 0x000000aaa018723c */ /* 0x000ff00000001818 */
[C---:B----4-:R-:W-:Y:S08]  /*16ab0*/  HMMA.16816.F32 R4, R176.reuse, R180, R4 ;  /* 0x000000b4b004723c */ /* 0x050ff00000001804 */
[C---:B------:R-:W-:Y:S08]  /*16ac0*/  HMMA.16816.F32 R8, R176.reuse, R182, R8 ;  /* 0x000000b6b008723c */ /* 0x040ff00000001808 */
[C---:B-----5:R-:W-:Y:S08]  /*16ad0*/  HMMA.16816.F32 R12, R176.reuse, R172, R12 ;  /* 0x000000acb00c723c */ /* 0x060ff0000000180c */
[C---:B------:R-:W-:Y:S08]  /*16ae0*/  HMMA.16816.F32 R16, R176.reuse, R174, R16 ;  /* 0x000000aeb010723c */ /* 0x040ff00000001810 */
[C---:B------:R-:W-:Y:S08]  /*16af0*/  HMMA.16816.F32 R20, R176.reuse, R184, R20 ;  /* 0x000000b8b014723c */ /* 0x040ff00000001814 */
[----:B------:R-:W-:Y:S01]  /*16b00*/  HMMA.16816.F32 R24, R176, R186, R24 ;  /* 0x000000bab018723c */ /* 0x000fe20000001818 */
[----:B------:R-:W-:-:S07]  /*16b10*/  @P0 BRA `(.L_x_2682) ;  /* 0x0000041000000947 */ /* 0x000fce0003800000 */
[----:B------:R-:W-:Y:S01]  /*16b20*/  IADD3 R158, -R228, 0x30, RZ ;  /* 0x00000030e49e7810 */ /* 0x000fe20007ffe1ff */
[----:B------:R-:W-:Y:S01]  /*16b30*/  UIADD3 UR13, UR12, -0x1, URZ ;  /* 0xffffffff0c0d7890 */ /* 0x000fe2000fffe03f */
[----:B------:R-:W-:Y:S01]  /*16b40*/  IADD3 R157, R220, 0x40, RZ ;  /* 0x00000040dc9d7810 */ /* 0x000fe20007ffe0ff */
[----:B------:R-:W-:Y:S01]  /*16b50*/  ULDC.64 UR4, c[0x0][0x1e0] ;  /* 0x0000780000047ab9 */ /* 0x000fe20000000a00 */
[----:B------:R-:W-:Y:S01]  /*16b60*/  ISETP.GE.AND P1, PT, R158, 0x1, PT ;  /* 0x000000019e00780c */ /* 0x000fe20003f26270 */
[----:B------:R-:W-:Y:S01]  /*16b70*/  USHF.R.S32.HI UR11, URZ, 0x1f, UR13 ;  /* 0x0000001f3f0b7899 */ /* 0x000fe2000801140d */
[C---:B------:R-:W-:Y:S01]  /*16b80*/  IADD3 R156, R220.reuse, 0x80, RZ ;  /* 0x00000080dc9c7810 */ /* 0x040fe20007ffe0ff */
        /* <DEDUP_REMOVED lines=17> */
[----:B------:R-:W-:Y:S02]  /*16ca0*/  @P1 LEA R162, P0, R160, c[0x0][0x1c8], 0x1 ;  /* 0x00007200a0a21a11 */ /* 0x000fe400078008ff */
        /* <DEDUP_REMOVED lines=40> */
.L_x_2682:
[----:B------:R-:W-:Y:S01]  /*16f30*/  UISETP.NE.AND UP1, UPT, UR26, URZ, UPT ;  /* 0x0000003f1a00728c */ /* 0x000fe2000bf25270 */
[----:B------:R-:W0:Y:S01]  /*16f40*/  LDGDEPBAR ;  /* 0x00000000000079af */ /* 0x000e220000000000 */
[----:B-1----:R-:W-:Y:S01]  /*16f50*/  IMAD.MOV.U32 R163, RZ, RZ, R219 ;  /* 0x000000ffffa37224 */ /* 0x002fe200078e00db */
[----:B------:R-:W-:Y:S02]  /*16f60*/  UIMAD UR4, UR12, -0x30, URZ ;  /* 0xffffffd00c0478a4 */ /* 0x000fe4000f8e023f */
[----:B------:R-:W-:Y:S01]  /*16f70*/  UISETP.NE.AND UP0, UPT, UR25, URZ, UPT ;  /* 0x0000003f1900728c */ /* 0x000fe2000bf05270 */
[----:B------:R-:W-:Y:S02]  /*16f80*/  PLOP3.LUT P1, PT, PT, PT, UP1, 0x80, 0x0 ;  /* 0x000000000000781c */ /* 0x000fe40003f2f018 */
[----:B------:R-:W-:Y:S01]  /*16f90*/  PLOP3.LUT P0, PT, PT, PT, UP1, 0x80, 0x0 ;  /* 0x000000000000781c */ /* 0x000fe20003f0f018 */
[----:B------:R-:W-:Y:S05]  /*16fa0*/  IMAD.U32 R157, RZ, RZ, UR4 ;  /* 0x00000004ff9d7e24 */ /* 0x000fea000f8e00ff */
[C---:B------:R-:W-:Y:S05]  /*16fb0*/  IADD3 R156, -R224.reuse, 0x1, R157 ;  /* 0x00000001e09c7810 */ /* 0x040fea0007ffe19d */
[----:B------:R-:W-:Y:S05]  /*16fc0*/  @P1 IMAD.HI.U32 R3, R219, c[0x0][0x2c8], RZ ;  /* 0x0000b200db031a27 */ /* 0x000fea00078e00ff */
[----:B------:R-:W-:Y:S01]  /*16fd0*/  @P0 SHF.R.U32.HI R163, RZ, c[0x0][0x2cc], R3 ;  /* 0x0000b300ffa30a19 */ /* 0x000fe20000011603 */
[----:B------:R-:W-:Y:S01]  /*16fe0*/  IMAD.U32 R3, RZ, RZ, UR23 ;  /* 0x00000017ff037e24 */ /* 0x000fe2000f8e00ff */
[----:B------:R-:W-:Y:S03]  /*16ff0*/  PLOP3.LUT P0, PT, PT, PT, UP0, 0x40, 0x0 ;  /* 0x000000000000781c */ /* 0x000fe60003f0e808 */
[----:B------:R-:W1:Y:S01]  /*17000*/  SHFL.IDX PT, R159, R163, RZ, 0x1c1f ;  /* 0x001c1fffa39f7589 */ /* 0x000e6200000e0000 */
[----:B------:R-:W-:Y:S04]  /*17010*/  IADD3 R3, -R3, UR15, R156 ;  /* 0x0000000f03037c10 */ /* 0x000fe8000fffe19c */
[C---:B------:R-:W-:Y:S02]  /*17020*/  IADD3 R157, R3.reuse, c[0x0][0x328], RZ ;  /* 0x0000ca00039d7a10 */ /* 0x040fe40007ffe0ff */
[----:B------:R-:W-:Y:S02]  /*17030*/  IADD3 R156, R3, UR7, RZ ;  /* 0x00000007039c7c10 */ /* 0x000fe4000fffe0ff */
[----:B------:R-:W-:Y:S01]  /*17040*/  IADD3 R3, -R224, UR4, RZ ;  /* 0x00000004e0037c10 */ /* 0x000fe2000fffe1ff */
        /* <DEDUP_REMOVED lines=17> */
.L_x_2685:
[----:B------:R-:W-:Y:S04]  /*17160*/  MOV R158, c[0x0][0x32c] ;  /* 0x0000cb00009e7a02 */ /* 0x000fe80000000f00 */
[----:B------:R-:W-:Y:S11]  /*17170*/  ISETP.NE.AND P0, PT, R158, 0x1, PT ;  /* 0x000000019e00780c */ /* 0x000ff60003f05270 */
[----:B------:R-:W-:Y:S02]  /*17180*/  @!UPT UIADD3 URZ, URZ, URZ, URZ ;  /* 0x0000003f3f3ff290 */ /* 0x000fe4000fffe03f */
[----:B------:R-:W-:Y:S05]  /*17190*/  @P0 IMAD.HI.U32 R158, R160, c[0x0][0x330], RZ ;  /* 0x0000cc00a09e0a27 */ /* 0x000fea00078e00ff */
[----:B------:R-:W-:Y:S02]  /*171a0*/  @P0 SHF.R.U32.HI R160, RZ, c[0x0][0x334], R158 ;  /* 0x0000cd00ffa00a19 */ /* 0x000fe4000001169e */
.L_x_2686:
[----:B------:R-:W-:Y:S05]  /*171b0*/  BSYNC B0 ;  /* 0x0000000000007941 */ /* 0x000fea0003800000 */
.L_x_2684:
[----:B------:R-:W-:Y:S05]  /*171c0*/  IMAD R160, R160, c[0x0][0x32c], R3 ;  /* 0x0000cb00a0a07a24 */ /* 0x000fea00078e0203 */
[----:B------:R-:W-:Y:S02]  /*171d0*/  IADD3 R159, R160, c[0x0][0x32c], RZ ;  /* 0x0000cb00a09f7a10 */ /* 0x000fe40007ffe0ff */
[----:B------:R-:W-:Y:S02]  /*171e0*/  IMNMX R161, R161, R160, !PT ;  /* 0x000000a0a1a17217 */ /* 0x000fe40007800200 */
[----:B------:R-:W-:Y:S02]  /*171f0*/  IMNMX R162, R162, R159, PT ;  /* 0x0000009fa2a27217 */ /* 0x000fe40003800200 */
.L_x_2683:
        /* <DEDUP_REMOVED lines=47> */
[C---:B------:R-:W-:Y:S01]  /*174f0*/  ISETP.GT.AND P1, PT, R161.reuse, 0x18, P1 ;  /* 0x00000018a100780c */ /* 0x040fe20000f24270 */
[----:B------:R-:W-:Y:S01]  /*17500*/  IMAD.IADD R156, R156, 0x1, R4 ;  /* 0x000000019c9c7824 */ /* 0x000fe200078e0204 */
        /* <DEDUP_REMOVED lines=38> */
.L_x_2689:
[----:B------:R-:W-:Y:S04]  /*17770*/  MOV R4, c[0x0][0x32c] ;  /* 0x0000cb0000047a02 */ /* 0x000fe80000000f00 */
[----:B------:R-:W-:Y:S11]  /*17780*/  ISETP.NE.AND P0, PT, R4, 0x1, PT ;  /* 0x000000010400780c */ /* 0x000ff60003f05270 */
[----:B------:R-:W-:Y:S02]  /*17790*/  @!UPT UIADD3 URZ, URZ, URZ, URZ ;  /* 0x0000003f3f3ff290 */ /* 0x000fe4000fffe03f */
[----:B------:R-:W-:Y:S05]  /*177a0*/  @P0 IMAD.HI.U32 R4, R12, c[0x0][0x330], RZ ;  /* 0x0000cc000c040a27 */ /* 0x000fea00078e00ff */
[----:B------:R-:W-:Y:S02]  /*177b0*/  @P0 SHF.R.U32.HI R12, RZ, c[0x0][0x334], R4 ;  /* 0x0000cd00ff0c0a19 */ /* 0x000fe40000011604 */
.L_x_2690:
[----:B------:R-:W-:Y:S05]  /*177c0*/  BSYNC B0 ;  /* 0x0000000000007941 */ /* 0x000fea0003800000 */
.L_x_2688:
[----:B------:R-:W-:Y:S05]  /*177d0*/  IMAD R3, R12, c[0x0][0x32c], R3 ;  /* 0x0000cb000c037a24 */ /* 0x000fea00078e0203 */
[----:B------:R-:W-:Y:S02]  /*177e0*/  IADD3 R4, R3, c[0x0][0x32c], RZ ;  /* 0x0000cb0003047a10 */ /* 0x000fe40007ffe0ff */
[----:B------:R-:W-:Y:S02]  /*177f0*/  IMNMX R156, R156, R3, !PT ;  /* 0x000000039c9c7217 */ /* 0x000fe40007800200 */
[----:B------:R-:W-:Y:S02]  /*17800*/  IMNMX R157, R157, R4, PT ;  /* 0x000000049d9d7217 */ /* 0x000fe40003800200 */
.L_x_2687:
[----:B------:R-:W-:Y:S01]  /*17810*/  UP2UR UR4, UPR, URZ, 0x10 ;  /* 0x000000103f047883 */ /* 0x000fe20008000000 */
[----:B------:R-:W-:Y:S01]  /*17820*/  FMNMX.FTZ R3, R159, R2, !PT ;  /* 0x000000029f037209 */ /* 0x000fe20007810000 */
[----:B------:R-:W-:Y:S01]  /*17830*/  UISETP.NE.AND UP4, UPT, UR16, URZ, UPT ;  /* 0x0000003f1000728c */ /* 0x000fe2000bf85270 */
[----:B------:R-:W-:Y:S01]  /*17840*/  LDSM.16.MT88.4 R172, [R208+0x7880] ;  /* 0x00788000d0ac783b */ /* 0x000fe20000004200 */
[----:B------:R-:W-:Y:S01]  /*17850*/  UP2UR UR16, UPR, URZ, 0x8 ;  /* 0x000000083f107883 */ /* 0x000fe20008000000 */
[----:B------:R-:W-:Y:S01]  /*17860*/  FMNMX.FTZ R3, R160, R3, !PT ;  /* 0x00000003a0037209 */ /* 0x000fe20007810000 */
[----:B------:R-:W-:Y:S02]  /*17870*/  UISETP.NE.AND UP3, UPT, UR14, URZ, UPT ;  /* 0x0000003f0e00728c */ /* 0x000fe4000bf65270 */
        /* <DEDUP_REMOVED lines=16> */
[----:B------:R-:W-:Y:S01]  /*17980*/  FMNMX.FTZ R3, R8, R3, !PT ;  /* 0x0000000308037209 */ /* 0x000fe20007810000 */
[----:B------:R-:W-:Y:S01]  /*17990*/  UISETP.NE.AND UP2, UPT, UR14, URZ, UPT ;  /* 0x0000003f0e00728c */ /* 0x000fe2000bf45270 */
[----:B------:R-:W-:Y:S02]  /*179a0*/  ISETP.LT.OR P0, PT, R157, 0x2, P0 ;  /* 0x000000029d00780c */ /* 0x000fe40000701670 */
[----:B------:R-:W-:Y:S01]  /*179b0*/  PLOP3.LUT P2, PT, PT, PT, UP1, 0x40, 0x0 ;  /* 0x000000000000781c */ /* 0x000fe20003f4e818 */
[----:B------:R-:W-:Y:S01]  /*179c0*/  UISETP.NE.AND UP1, UPT, UR13, URZ, UPT ;  /* 0x0000003f0d00728c */ /* 0x000fe2000bf25270 */
[----:B------:R-:W-:Y:S02]  /*179d0*/  FSEL R13, R7, -INF , !P0 ;  /* 0xff800000070d7808 */ /* 0x000fe40004000000 */
[----:B------:R-:W-:Y:S02]  /*179e0*/  ISETP.GT.AND P0, PT, R156, 0x8, P1 ;  /* 0x000000089c00780c */ /* 0x000fe40000f04270 */
[----:B------:R-:W-:Y:S02]  /*179f0*/  FMNMX.FTZ R3, R170, R3, !PT ;  /* 0x00000003aa037209 */ /* 0x000fe40007810000 */
[C---:B------:R-:W-:Y:S02]  /*17a00*/  ISETP.LT.OR P0, PT, R157.reuse, 0x9, P0 ;  /* 0x000000099d00780c */ /* 0x040fe40000701670 */
[----:B------:R-:W-:Y:S02]  /*17a10*/  FMNMX.FTZ R3, R168, R3, !PT ;  /* 0x00000003a8037209 */ /* 0x000fe40007810000 */
[----:B------:R-:W-:Y:S02]  /*17a20*/  FSEL R9, R10, -INF , !P0 ;  /* 0xff8000000a097808 */ /* 0x000fe40004000000 */
[----:B------:R-:W-:Y:S02]  /*17a30*/  ISETP.GT.AND P0, PT, R156, 0x9, P2 ;  /* 0x000000099c00780c */ /* 0x000fe40001704270 */
[----:B------:R-:W-:Y:S01]  /*17a40*/  PLOP3.LUT P1, PT, PT, PT, UP0, 0x40, 0x0 ;  /* 0x000000000000781c */ /* 0x000fe20003f2e808 */
[----:B------:R-:W-:Y:S01]  /*17a50*/  UISETP.NE.AND UP0, UPT, UR11, URZ, UPT ;  /* 0x0000003f0b00728c */ /* 0x000fe2000bf05270 */
[----:B------:R-:W-:Y:S02]  /*17a60*/  ISETP.LT.OR P0, PT, R157, 0xa, P0 ;  /* 0x0000000a9d00780c */ /* 0x000fe40000701670 */
[----:B------:R-:W-:Y:S02]  /*17a70*/  FMNMX.FTZ R3, R166, R3, !PT ;  /* 0x00000003a6037209 */ /* 0x000fe40007810000 */
[----:B------:R-:W-:Y:S02]  /*17a80*/  FSEL R11, R11, -INF , !P0 ;  /* 0xff8000000b0b7808 */ /* 0x000fe40004000000 */
[----:B------:R-:W-:Y:S02]  /*17a90*/  ISETP.GT.AND P0, PT, R156, 0x10, P1 ;  /* 0x000000109c00780c */ /* 0x000fe40000f04270 */
[----:B------:R-:W-:Y:S02]  /*17aa0*/  FMNMX.FTZ R3, R164, R3, !PT ;  /* 0x00000003a4037209 */ /* 0x000fe40007810000 */
[----:B------:R-:W-:Y:S02]  /*17ab0*/  ISETP.LT.OR P0, PT, R157, 0x11, P0 ;  /* 0x000000119d00780c */ /* 0x000fe40000701670 */
[----:B------:R-:W-:Y:S02]  /*17ac0*/  PLOP3.LUT P2, PT, PT, PT, UP6, 0x40, 0x0 ;  /* 0x000000000000781c */ /* 0x000fe40003f4e868 */
[----:B------:R-:W-:Y:S02]  /*17ad0*/  FMNMX.FTZ R4, R232, R3, !PT ;  /* 0x00000003e8047209 */ /* 0x000fe40007810000 */
[----:B------:R-:W-:Y:S02]  /*17ae0*/  FSEL R171, R14, -INF , !P0 ;  /* 0xff8000000eab7808 */ /* 0x000fe40004000000 */
[----:B------:R-:W-:Y:S02]  /*17af0*/  ISETP.GT.AND P0, PT, R156, 0x11, P2 ;  /* 0x000000119c00780c */ /* 0x000fe40001704270 */
[----:B------:R-:W-:Y:S02]  /*17b00*/  FMNMX.FTZ R5, R231, R4, !PT ;  /* 0x00000004e7057209 */ /* 0x000fe40007810000 */
[----:B------:R-:W-:Y:S02]  /*17b10*/  ISETP.LT.OR P0, PT, R157, 0x12, P0 ;  /* 0x000000129d00780c */ /* 0x000fe40000701670 */
[----:B------:R-:W-:Y:S02]  /*17b20*/  FMNMX.FTZ R4, R17, R0, !PT ;  /* 0x0000000011047209 */ /* 0x000fe40007810000 */
[----:B------:R-:W-:Y:S02]  /*17b30*/  PLOP3.LUT P1, PT, PT, PT, UP5, 0x40, 0x0 ;  /* 0x000000000000781c */ /* 0x000fe40003f2e858 */
[----:B------:R-:W-:Y:S02]  /*17b40*/  FMNMX.FTZ R5, R186, R5, !PT ;  /* 0x00000005ba057209 */ /* 0x000fe40007810000 */
[----:B------:R-:W-:Y:S02]  /*17b50*/  FSEL R169, R15, -INF , !P0 ;  /* 0xff8000000fa97808 */ /* 0x000fe40004000000 */
[----:B------:R-:W-:Y:S02]  /*17b60*/  FMNMX.FTZ R4, R13, R4, !PT ;  /* 0x000000040d047209 */ /* 0x000fe40007810000 */
[----:B------:R-:W-:Y:S02]  /*17b70*/  ISETP.GT.AND P1, PT, R156, 0x18, P1 ;  /* 0x000000189c00780c */ /* 0x000fe40000f24270 */
[----:B------:R-:W-:Y:S02]  /*17b80*/  PLOP3.LUT P0, PT, PT, PT, UP4, 0x40, 0x0 ;  /* 0x000000000000781c */ /* 0x000fe40003f0e848 */
[----:B------:R-:W-:Y:S02]  /*17b90*/  FMNMX.FTZ R3, R184, R5, !PT ;  /* 0x00000005b8037209 */ /* 0x000fe40007810000 */
[----:B------:R-:W-:Y:S02]  /*17ba0*/  ISETP.LT.OR P1, PT, R157, 0x19, P1 ;  /* 0x000000199d00780c */ /* 0x000fe40000f21670 */
[----:B------:R-:W-:Y:S02]  /*17bb0*/  FMNMX.FTZ R6, R9, R4, !PT ;  /* 0x0000000409067209 */ /* 0x000fe40007810000 */
[----:B------:R-:W-:Y:S01]  /*17bc0*/  ISETP.GT.AND P0, PT, R156, 0x19, P0 ;  /* 0x000000199c00780c */ /* 0x000fe20000704270 */
[----:B------:R-:W1:Y:S01]  /*17bd0*/  SHFL.BFLY PT, R4, R3, 0x2, 0x1f ;  /* 0x0c401f0003047f89 */ /* 0x000e6200000e0000 */
[----:B------:R-:W-:Y:S02]  /*17be0*/  FSEL R167, R18, -INF , !P1 ;  /* 0xff80000012a77808 */ /* 0x000fe40004800000 */
[----:B------:R-:W-:Y:S02]  /*17bf0*/  ISETP.LT.OR P0, PT, R157, 0x1a, P0 ;  /* 0x0000001a9d00780c */ /* 0x000fe40000701670 */
[----:B------:R-:W-:Y:S02]  /*17c00*/  FMNMX.FTZ R6, R11, R6, !PT ;  /* 0x000000060b067209 */ /* 0x000fe40007810000 */
[----:B------:R-:W-:Y:S02]  /*17c10*/  PLOP3.LUT P1, PT, PT, PT, UP3, 0x40, 0x0 ;  /* 0x000000000000781c */ /* 0x000fe40003f2e838 */
[----:B------:R-:W-:Y:S02]  /*17c20*/  FSEL R165, R19, -INF , !P0 ;  /* 0xff80000013a57808 */ /* 0x000fe40004000000 */
[----:B------:R-:W-:Y:S02]  /*17c30*/  FMNMX.FTZ R6, R171, R6, !PT ;  /* 0x00000006ab067209 */ /* 0x000fe40007810000 */
[C---:B------:R-:W-:Y:S02]  /*17c40*/  ISETP.GT.AND P1, PT, R156.reuse, 0x20, P1 ;  /* 0x000000209c00780c */ /* 0x040fe40000f24270 */
[----:B------:R-:W-:Y:S02]  /*17c50*/  PLOP3.LUT P0, PT, PT, PT, UP2, 0x40, 0x0 ;  /* 0x000000000000781c */ /* 0x000fe40003f0e828 */
[----:B------:R-:W-:Y:S02]  /*17c60*/  FMNMX.FTZ R6, R169, R6, !PT ;  /* 0x00000006a9067209 */ /* 0x000fe40007810000 */
[----:B------:R-:W-:Y:S02]  /*17c70*/  ISETP.LT.OR P1, PT, R157, 0x21, P1 ;  /* 0x000000219d00780c */ /* 0x000fe40000f21670 */
[----:B------:R-:W-:Y:S02]  /*17c80*/  ISETP.GT.AND P0, PT, R156, 0x21, P0 ;  /* 0x000000219c00780c */ /* 0x000fe40000704270 */
[----:B------:R-:W-:Y:S02]  /*17c90*/  FSEL R187, R22, -INF , !P1 ;  /* 0xff80000016bb7808 */ /* 0x000fe40004800000 */
[----:B------:R-:W-:Y:S02]  /*17ca0*/  FMNMX.FTZ R6, R167, R6, !PT ;  /* 0x00000006a7067209 */ /* 0x000fe40007810000 */
[----:B------:R-:W-:Y:S02]  /*17cb0*/  ISETP.LT.OR P0, PT, R157, 0x22, P0 ;  /* 0x000000229d00780c */ /* 0x000fe40000701670 */
[----:B------:R-:W-:Y:S02]  /*17cc0*/  PLOP3.LUT P1, PT, PT, PT, UP1, 0x40, 0x0 ;  /* 0x000000000000781c */ /* 0x000fe40003f2e818 */
[----:B------:R-:W-:Y:S02]  /*17cd0*/  FSEL R185, R23, -INF , !P0 ;  /* 0xff80000017b97808 */ /* 0x000fe40004000000 */
[----:B------:R-:W-:Y:S01]  /*17ce0*/  FMNMX.FTZ R10, R165, R6, !PT ;  /* 0x00000006a50a7209 */ /* 0x000fe20007810000 */
[----:B------:R-:W-:Y:S01]  /*17cf0*/  LDSM.16.MT88.4 R20, [R206+0x4080] ;  /* 0x00408000ce14783b */ /* 0x000fe20000004200 */
[C---:B------:R-:W-:Y:S02]  /*17d00*/  ISETP.GT.AND P1, PT, R156.reuse, 0x28, P1 ;  /* 0x000000289c00780c */ /* 0x040fe40000f24270 */
[----:B------:R-:W-:Y:S01]  /*17d10*/  PLOP3.LUT P0, PT, PT, PT, UP0, 0x40, 0x0 ;  /* 0x000000000000781c */ /* 0x000fe20003f0e808 */
[----:B------:R-:W-:Y:S01]  /*17d20*/  UISETP.GT.AND UP0, UPT, UR12, UR10, UPT ;  /* 0x0000000a0c00728c */ /* 0x000fe2000bf04270 */
[----:B------:R-:W-:Y:S01]  /*17d30*/  FMNMX.FTZ R10, R187, R10, !PT ;  /* 0x0000000abb0a7209 */ /* 0x000fe20007810000 */
[----:B------:R-:W-:Y:S01]  /*17d40*/  UIADD3 UR12, UR12, -0x1, URZ ;  /* 0xffffffff0c0c7890 */ /* 0x000fe2000fffe03f */
[C---:B------:R-:W-:Y:S02]  /*17d50*/  ISETP.LT.OR P1, PT, R157.reuse, 0x29, P1 ;  /* 0x000000299d00780c */ /* 0x040fe40000f21670 */
        /* <DEDUP_REMOVED lines=27> */
[----:B------:R-:W-:Y:S01]  /*17f10*/  MUFU.EX2 R176, R176 ;  /* 0x000000b000b07308 */ /* 0x000fe20000000800 */
        /* <DEDUP_REMOVED lines=8> */
[----:B------:R-:W-:Y:S01]  /*17fa0*/  FFMA.FTZ R233, R184, c[0x0][0x2d0], -R233 ;  /* 0x0000b400b8e97a23 */ /* 0x000fe200000108e9 */
[----:B------:R-:W-:Y:S02]  /*17fb0*/  FSEL R5, R156, RZ, P0 ;  /* 0x000000ff9c057208 */ /* 0x000fe40000000000 */
[----:B------:R-:W-:Y:S02]  /*17fc0*/  FSEL R182, R182, RZ, P0 ;  /* 0x000000ffb6b67208 */ /* 0x000fe40000000000 */
[----:B------:R-:W-:Y:S01]  /*17fd0*/  PLOP3.LUT P0, PT, PT, PT, UP0, 0x80, 0x0 ;  /* 0x000000000000781c */ /* 0x000fe20003f0f008 */
[----:B------:R-:W-:Y:S02]  /*17fe0*/  FADD.FTZ R5, -R5, R0 ;  /* 0x0000000005057221 */ /* 0x000fe40000010100 */
[--C-:B------:R-:W-:Y:S01]  /*17ff0*/  FFMA.FTZ R180, R13, c[0x0][0x2d0], -R182.reuse ;  /* 0x0000b4000db47a23 */ /* 0x100fe200000108b6 */
[----:B------:R-:W2:Y:S01]  /*18000*/  MUFU.EX2 R158, R158 ;  /* 0x0000009e009e7308 */ /* 0x000ea20000000800 */
[----:B------:R-:W3:Y:S01]  /*18010*/  LDSM.16.MT88.4 R12, [R208+0x4080] ;  /* 0x00408000d00c783b */ /* 0x000ee20000004200 */
[--C-:B------:R-:W-:Y:S02]  /*18020*/  FFMA.FTZ R181, R17, c[0x0][0x2d0], -R182.reuse ;  /* 0x0000b40011b57a23 */ /* 0x100fe400000108b6 */
[--C-:B------:R-:W-:Y:S02]  /*18030*/  FFMA.FTZ R179, R9, c[0x0][0x2d0], -R182.reuse ;  /* 0x0000b40009b37a23 */ /* 0x100fe400000108b6 */
[--C-:B------:R-:W-:Y:S02]  /*18040*/  FFMA.FTZ R178, R11, c[0x0][0x2d0], -R182.reuse ;  /* 0x0000b4000bb27a23 */ /* 0x100fe400000108b6 */
[----:B------:R-:W-:Y:S02]  /*18050*/  FMUL.FTZ R0, R5, c[0x0][0x2d0] ;  /* 0x0000b40005007a20 */ /* 0x000fe40000410000 */
[----:B------:R-:W4:Y:S01]  /*18060*/  MUFU.EX2 R2, R4 ;  /* 0x0000000400027308 */ /* 0x000f220000000800 */
[--C-:B------:R-:W-:Y:S02]  /*18070*/  FFMA.FTZ R238, R171, c[0x0][0x2d0], -R182.reuse ;  /* 0x0000b400abee7a23 */ /* 0x100fe400000108b6 */
[--C-:B------:R-:W-:Y:S01]  /*18080*/  FFMA.FTZ R239, R169, c[0x0][0x2d0], -R182.reuse ;  /* 0x0000b400a9ef7a23 */ /* 0x100fe200000108b6 */
[----:B-1----:R-:W-:Y:S01]  /*18090*/  F2FP.PACK_AB R160, R159, R176 ;  /* 0x000000b09fa0723e */ /* 0x002fe200000000ff */
[----:B------:R-:W-:Y:S01]  /*180a0*/  LDSM.16.MT88.4 R168, [R204+0x6080] ;  /* 0x00608000cca8783b */ /* 0x000fe20000004200 */
[--C-:B------:R-:W-:Y:S02]  /*180b0*/  FFMA.FTZ R241, R167, c[0x0][0x2d0], -R182.reuse ;  /* 0x0000b400a7f17a23 */ /* 0x100fe400000108b6 */
[--C-:B------:R-:W-:Y:S02]  /*180c0*/  FFMA.FTZ R240, R165, c[0x0][0x2d0], -R182.reuse ;  /* 0x0000b400a5f07a23 */ /* 0x100fe400000108b6 */
[----:B------:R-:W-:Y:S01]  /*180d0*/  MUFU.EX2 R181, R181 ;  /* 0x000000b500b57308 */ /* 0x000fe20000000800 */
[--C-:B------:R-:W-:Y:S02]  /*180e0*/  FFMA.FTZ R184, R187, c[0x0][0x2d0], -R182.reuse ;  /* 0x0000b400bbb87a23 */ /* 0x100fe400000108b6 */
[----:B------:R-:W-:Y:S01]  /*180f0*/  LDSM.16.MT88.4 R164, [R205+0x6080] ;  /* 0x00608000cda4783b */ /* 0x000fe20000004200 */
[----:B--2---:R-:W-:Y:S01]  /*18100*/  F2FP.PACK_AB R162, R177, R158 ;  /* 0x0000009eb1a2723e */ /* 0x004fe200000000ff */
[--C-:B------:R-:W-:Y:S02]  /*18110*/  FFMA.FTZ R185, R185, c[0x0][0x2d0], -R182.reuse ;  /* 0x0000b400b9b97a23 */ /* 0x100fe400000108b6 */
[--C-:B------:R-:W-:Y:S02]  /*18120*/  FFMA.FTZ R183, R183, c[0x0][0x2d0], -R182.reuse ;  /* 0x0000b400b7b77a23 */ /* 0x100fe400000108b6 */
[----:B------:R-:W-:Y:S01]  /*18130*/  FFMA.FTZ R182, R157, c[0x0][0x2d0], -R182 ;  /* 0x0000b4009db67a23 */ /* 0x000fe200000108b6 */
[----:B------:R-:W1:Y:S01]  /*18140*/  MUFU.EX2 R180, R180 ;  /* 0x000000b400b47308 */ /* 0x000e620000000800 */
[----:B------:R-:W-:Y:S01]  /*18150*/  MOV R157, R156 ;  /* 0x0000009c009d7202 */ /* 0x000fe20000000f00 */
[C---:B----4-:R-:W-:Y:S02]  /*18160*/  FMUL.FTZ R4, R2.reuse, R152 ;  /* 0x0000009802047220 */ /* 0x050fe40000410000 */
        /* <DEDUP_REMOVED lines=37> */
[C---:B---3--:R-:W-:Y:S03]  /*183c0*/  HMMA.16816.F32 R4, R160.reuse, R12, R4 ;  /* 0x0000000ca004723c */ /* 0x048fe60000001804 */
[----:B------:R-:W3:Y:S02]  /*183d0*/  LDSM.16.MT88.4 R132, [R204+0x4080] ;  /* 0x00408000cc84783b */ /* 0x000ee40000004200 */
        /* <DEDUP_REMOVED lines=8> */
[----:B------:R-:W-:Y:S01]  /*18460*/  MUFU.EX2 R238, R238 ;  /* 0x000000ee00ee7308 */ /* 0x000fe20000000800 */
[C---:B------:R-:W-:Y:S02]  /*18470*/  FMUL.FTZ R15, R0.reuse, R139 ;  /* 0x0000008b000f7220 */ /* 0x040fe40000410000 */
[C---:B------:R-:W-:Y:S02]  /*18480*/  FMUL.FTZ R26, R0.reuse, R150 ;  /* 0x00000096001a7220 */ /* 0x040fe40000410000 */
[C---:B------:R-:W-:Y:S01]  /*18490*/  FMUL.FTZ R27, R0.reuse, R151 ;  /* 0x00000097001b7220 */ /* 0x040fe20000410000 */
[----:B------:R-:W4:Y:S01]  /*184a0*/  LDSM.16.MT88.4 R136, [R208+0x5880] ;  /* 0x00588000d088783b */ /* 0x000f220000004200 */
[C---:B------:R-:W-:Y:S01]  /*184b0*/  FMUL.FTZ R30, R0.reuse, R30 ;  /* 0x0000001e001e7220 */ /* 0x040fe20000410000 */
[C---:B------:R-:W-:Y:S02]  /*184c0*/  HMMA.16816.F32 R12, R160.reuse, R20, R12 ;  /* 0x00000014a00c723c */ /* 0x040fe4000000180c */
[----:B------:R-:W5:Y:S01]  /*184d0*/  MUFU.EX2 R239, R239 ;  /* 0x000000ef00ef7308 */ /* 0x000f620000000800 */
        /* <DEDUP_REMOVED lines=10> */
[----:B------:R-:W-:Y:S01]  /*18580*/  LDSM.16.MT88.4 R144, [R205+0x4880] ;  /* 0x00488000cd90783b */ /* 0x000fe20000004200 */
        /* <DEDUP_REMOVED lines=17> */
[----:B------:R-:W3:Y:S03]  /*186a0*/  LDSM.16.MT88.4 R132, [R205+0x5880] ;  /* 0x00588000cd84783b */ /* 0x000ee60000004200 */
[C---:B------:R-:W-:Y:S02]  /*186b0*/  FMUL.FTZ R55, R0.reuse, R55 ;  /* 0x0000003700377220 */ /* 0x040fe40000410000 */
[C---:B------:R-:W-:Y:S01]  /*186c0*/  FMUL.FTZ R58, R0.reuse, R58 ;  /* 0x0000003a003a7220 */ /* 0x040fe20000410000 */
[----:B------:R-:W-:Y:S01]  /*186d0*/  MUFU.EX2 R186, R186 ;  /* 0x000000ba00ba7308 */ /* 0x000fe20000000800 */
[C---:B----4-:R-:W-:Y:S04]  /*186e0*/  HMMA.16816.F32 R36, R160.reuse, R136, R36 ;  /* 0x00000088a024723c */ /* 0x050fe80000001824 */
[----:B------:R-:W-:Y:S02]  /*186f0*/  FMUL.FTZ R59, R0, R59 ;  /* 0x0000003b003b7220 */ /* 0x000fe40000410000 */
[----:B------:R-:W-:Y:S02]  /*18700*/  FMUL.FTZ R61, R2, R61 ;  /* 0x0000003d023d7220 */ /* 0x000fe40000410000 */
[C---:B------:R-:W-:Y:S01]  /*18710*/  HMMA.16816.F32 R40, R160.reuse, R138, R40 ;  /* 0x0000008aa028723c */ /* 0x040fe20000001828 */
[----:B------:R-:W4:Y:S01]  /*18720*/  LDSM.16.MT88.4 R136, [R204+0x5880] ;  /* 0x00588000cc88783b */ /* 0x000f220000004200 */
[----:B------:R-:W-:Y:S02]  /*18730*/  MUFU.EX2 R233, R233 ;  /* 0x000000e900e97308 */ /* 0x000fe40000000800 */
[C---:B------:R-:W-:Y:S02]  /*18740*/  FMUL.FTZ R62, R0.reuse, R62 ;  /* 0x0000003e003e7220 */ /* 0x040fe40000410000 */
[----:B------:R-:W-:Y:S02]  /*18750*/  FMUL.FTZ R63, R0, R63 ;  /* 0x0000003f003f7220 */ /* 0x000fe40000410000 */
[C---:B------:R-:W-:Y:S04]  /*18760*/  HMMA.16816.F32 R44, R160.reuse, R140, R44 ;  /* 0x0000008ca02c723c */ /* 0x040fe8000000182c */
[C---:B------:R-:W-:Y:S01]  /*18770*/  FMUL.FTZ R64, R2.reuse, R64 ;  /* 0x0000004002407220 */ /* 0x040fe20000410000 */
[----:B------:R-:W-:Y:S01]  /*18780*/  MUFU.EX2 R184, R184 ;  /* 0x000000b800b87308 */ /* 0x000fe20000000800 */
[----:B------:R-:W-:Y:S02]  /*18790*/  FMUL.FTZ R65, R2, R65 ;  /* 0x0000004102417220 */ /* 0x000fe40000410000 */
[C---:B------:R-:W-:Y:S01]  /*187a0*/  HMMA.16816.F32 R48, R160.reuse, R142, R48 ;  /* 0x0000008ea030723c */ /* 0x040fe20000001830 */
[----:B------:R-:W1:Y:S03]  /*187b0*/  LDSM.16.MT88.4 R140, [R208+0x7080] ;  /* 0x00708000d08c783b */ /* 0x000e660000004200 */
[C---:B------:R-:W-:Y:S02]  /*187c0*/  FMUL.FTZ R66, R0.reuse, R66 ;  /* 0x0000004200427220 */ /* 0x040fe40000410000 */
[----:B------:R-:W-:Y:S01]  /*187d0*/  FMUL.FTZ R67, R0, R67 ;  /* 0x0000004300437220 */ /* 0x000fe20000410000 */
[----:B------:R-:W1:Y:S01]  /*187e0*/  MUFU.EX2 R185, R185 ;  /* 0x000000b900b97308 */ /* 0x000e620000000800 */
[C---:B------:R-:W-:Y:S01]  /*187f0*/  FMUL.FTZ R68, R2.reuse, R68 ;  /* 0x0000004402447220 */ /* 0x040fe20000410000 */
[C---:B---3--:R-:W-:Y:S03]  /*18800*/  HMMA.16816.F32 R52, R160.reuse, R132, R52 ;  /* 0x00000084a034723c */ /* 0x048fe60000001834 */
[----:B------:R-:W-:Y:S02]  /*18810*/  FMUL.FTZ R69, R2, R69 ;  /* 0x0000004502457220 */ /* 0x000fe40000410000 */
[C---:B------:R-:W-:Y:S02]  /*18820*/  FMUL.FTZ R70, R0.reuse, R70 ;  /* 0x0000004600467220 */ /* 0x040fe40000410000 */
[----:B------:R-:W-:Y:S01]  /*18830*/  FMUL.FTZ R71, R0, R71 ;  /* 0x0000004700477220 */ /* 0x000fe20000410000 */
[C---:B------:R-:W-:Y:S01]  /*18840*/  HMMA.16816.F32 R56, R160.reuse, R134, R56 ;  /* 0x00000086a038723c */ /* 0x040fe20000001838 */
[----:B------:R-:W3:Y:S01]  /*18850*/  LDSM.16.MT88.4 R132, [R206+0x7080] ;  /* 0x00708000ce84783b */ /* 0x000ee20000004200 */
[----:B------:R-:W-:Y:S02]  /*18860*/  MUFU.EX2 R183, R183 ;  /* 0x000000b700b77308 */ /* 0x000fe40000000800 */
[C---:B------:R-:W-:Y:S02]  /*18870*/  FMUL.FTZ R72, R2.reuse, R72 ;  /* 0x0000004802487220 */ /* 0x040fe40000410000 */
[----:B------:R-:W-:Y:S02]  /*18880*/  FMUL.FTZ R73, R2, R73 ;  /* 0x0000004902497220 */ /* 0x000fe40000410000 */
[C---:B----4-:R-:W-:Y:S04]  /*18890*/  HMMA.16816.F32 R60, R160.reuse, R136, R60 ;  /* 0x00000088a03c723c */ /* 0x050fe8000000183c */
[C---:B------:R-:W-:Y:S01]  /*188a0*/  FMUL.FTZ R74, R0.reuse, R74 ;  /* 0x0000004a004a7220 */ /* 0x040fe20000410000 */
[----:B------:R-:W4:Y:S01]  /*188b0*/  MUFU.EX2 R182, R182 ;  /* 0x000000b600b67308 */ /* 0x000f220000000800 */
[----:B------:R-:W-:Y:S02]  /*188c0*/  FMUL.FTZ R75, R0, R75 ;  /* 0x0000004b004b7220 */ /* 0x000fe40000410000 */
[C---:B------:R-:W-:Y:S01]  /*188d0*/  HMMA.16816.F32 R64, R160.reuse, R138, R64 ;  /* 0x0000008aa040723c */ /* 0x040fe20000001840 */
[----:B------:R-:W2:Y:S03]  /*188e0*/  LDSM.16.MT88.4 R136, [R205+0x7080] ;  /* 0x00708000cd88783b */ /* 0x000ea60000004200 */
        /* <DEDUP_REMOVED lines=78> */
[----:B------:R-:W-:Y:S01]  /*18dd0*/  FFMA.FTZ R176, R2, R229, R176 ;  /* 0x000000e502b07223 */ /* 0x000fe200000100b0 */
[----:B------:R-:W-:Y:S01]  /*18de0*/  MOV R2, R3 ;  /* 0x0000000300027202 */ /* 0x000fe20000000f00 */
[----:B------:R-:W-:Y:S01]  /*18df0*/  FFMA.FTZ R181, R0, R225, R181 ;  /* 0x000000e100b57223 */ /* 0x000fe200000100b5 */
[----:B------:R-:W-:Y:S01]  /*18e00*/  F2FP.PACK_AB R132, R235, R234 ;  /* 0x000000eaeb84723e */ /* 0x000fe200000000ff */
[----:B------:R-:W-:Y:S01]  /*18e10*/  FADD.FTZ R159, R159, R176 ;  /* 0x000000b09f9f7221 */ /* 0x000fe20000010000 */
[----:B------:R-:W-:Y:S01]  /*18e20*/  HMMA.16816.F32 R128, R160, R134, R128 ;  /* 0x00000086a080723c */ /* 0x000fe20000001880 */
[----:B------:R-:W3:Y:S02]  /*18e30*/  LDSM.16.MT88.4 R160, [R206+0x6080] ;  /* 0x00608000cea0783b */ /* 0x000ee40000004200 */
[----:B-----5:R-:W-:Y:S01]  /*18e40*/  F2FP.PACK_AB R133, R239, R238 ;  /* 0x000000eeef85723e */ /* 0x020fe200000000ff */
[----:B------:R-:W-:Y:S02]  /*18e50*/  FADD.FTZ R180, R180, R181 ;  /* 0x000000b5b4b47221 */ /* 0x000fe40000010000 */
[----:B------:R-:W-:Y:S01]  /*18e60*/  FADD.FTZ R158, R158, R159 ;  /* 0x0000009f9e9e7221 */ /* 0x000fe20000010000 */
[----:B------:R-:W-:Y:S02]  /*18e70*/  F2FP.PACK_AB R134, R236, R237 ;  /* 0x000000edec86723e */ /* 0x000fe400000000ff */
[----:B------:R-:W-:Y:S03]  /*18e80*/  F2FP.PACK_AB R135, R240, R241 ;  /* 0x000000f1f087723e */ /* 0x000fe600000000ff */
[----:B------:R-:W-:Y:S04]  /*18e90*/  FADD.FTZ R177, R177, R158 ;  /* 0x0000009eb1b17221 */ /* 0x000fe80000010000 */
[C---:B--2---:R-:W-:Y:S05]  /*18ea0*/  HMMA.16816.F32 R4, R132.reuse, R136, R4 ;  /* 0x000000888404723c */ /* 0x044fea0000001804 */
[----:B------:R-:W-:Y:S03]  /*18eb0*/  FADD.FTZ R234, R234, R177 ;  /* 0x000000b1eaea7221 */ /* 0x000fe60000010000 */
        /* <DEDUP_REMOVED lines=8> */
[C---:B------:R-:W-:Y:S08]  /*18f40*/  HMMA.16816.F32 R20, R132.reuse, R144, R20 ;  /* 0x000000908414723c */ /* 0x040ff00000001814 */
[C---:B------:R-:W-:Y:S01]  /*18f50*/  HMMA.16816.F32 R24, R132.reuse, R146, R24 ;  /* 0x000000928418723c */ /* 0x040fe20000001818 */
[----:B------:R-:W5:Y:S07]  /*18f60*/  LDSM.16.MT88.4 R144, [R204+0x7880] ;  /* 0x00788000cc90783b */ /* 0x000f6e0000004200 */
[C---:B------:R-:W-:Y:S08]  /*18f70*/  HMMA.16816.F32 R28, R132.reuse, R148, R28 ;  /* 0x00000094841c723c */ /* 0x040ff0000000181c */
[C---:B------:R-:W-:Y:S01]  /*18f80*/  HMMA.16816.F32 R32, R132.reuse, R150, R32 ;  /* 0x000000968420723c */ /* 0x040fe20000001820 */
[----:B------:R-:W1:Y:S07]  /*18f90*/  LDSM.16.MT88.4 R148, [R208+0x9080] ;  /* 0x00908000d094783b */ /* 0x000e6e0000004200 */
[C---:B------:R-:W-:Y:S08]  /*18fa0*/  HMMA.16816.F32 R36, R132.reuse, R152, R36 ;  /* 0x000000988424723c */ /* 0x040ff00000001824 */
[C---:B------:R-:W-:Y:S01]  /*18fb0*/  HMMA.16816.F32 R40, R132.reuse, R154, R40 ;  /* 0x0000009a8428723c */ /* 0x040fe20000001828 */
[----:B------:R-:W-:Y:S07]  /*18fc0*/  LDSM.16.MT88.4 R152, [R205+0x9080] ;  /* 0x00908000cd98783b */ /* 0x000fee0000004200 */
[C---:B---3--:R-:W-:Y:S07]  /*18fd0*/  HMMA.16816.F32 R44, R132.reuse, R160, R44 ;  /* 0x000000a0842c723c */ /* 0x048fee000000182c */
[----:B------:R-:W-:Y:S01]  /*18fe0*/  F2FP.PACK_AB R160, R231, R232 ;  /* 0x000000e8e7a0723e */ /* 0x000fe200000000ff */
[C---:B------:R-:W-:Y:S04]  /*18ff0*/  HMMA.16816.F32 R48, R132.reuse, R162, R48 ;  /* 0x000000a28430723c */ /* 0x040fe80000001830 */
[----:B------:R-:W-:Y:S01]  /*19000*/  F2FP.PACK_AB R161, R185, R184 ;  /* 0x000000b8b9a1723e */ /* 0x000fe200000000ff */
[----:B------:R-:W-:Y:S02]  /*19010*/  FADD.FTZ R232, R232, R237 ;  /* 0x000000ede8e87221 */ /* 0x000fe40000010000 */
[----:B------:R-:W-:Y:S01]  /*19020*/  F2FP.PACK_AB R162, R233, R186 ;  /* 0x000000bae9a2723e */ /* 0x000fe200000000ff */
[C---:B------:R-:W-:Y:S04]  /*19030*/  HMMA.16816.F32 R52, R132.reuse, R164, R52 ;  /* 0x000000a48434723c */ /* 0x040fe80000001834 */
[----:B----4-:R-:W-:Y:S01]  /*19040*/  F2FP.PACK_AB R163, R182, R183 ;  /* 0x000000b7b6a3723e */ /* 0x010fe200000000ff */
[----:B------:R-:W-:Y:S03]  /*19050*/  FADD.FTZ R231, R231, R232 ;  /* 0x000000e8e7e77221 */ /* 0x000fe60000010000 */
[C---:B------:R-:W-:Y:S01]  /*19060*/  HMMA.16816.F32 R56, R132.reuse, R166, R56 ;  /* 0x000000a68438723c */ /* 0x040fe20000001838 */
[----:B------:R-:W-:Y:S03]  /*19070*/  LDSM.16.MT88.4 R164, [R204+0x5080] ;  /* 0x00508000cca4783b */ /* 0x000fe60000004200 */
[----:B------:R-:W-:Y:S04]  /*19080*/  FADD.FTZ R186, R186, R231 ;  /* 0x000000e7baba7221 */ /* 0x000fe80000010000 */
[C---:B------:R-:W-:Y:S04]  /*19090*/  HMMA.16816.F32 R60, R132.reuse, R168, R60 ;  /* 0x000000a8843c723c */ /* 0x040fe8000000183c */
[----:B------:R-:W-:Y:S04]  /*190a0*/  FADD.FTZ R229, R233, R186 ;  /* 0x000000bae9e57221 */ /* 0x000fe80000010000 */
[C---:B------:R-:W-:Y:S01]  /*190b0*/  HMMA.16816.F32 R64, R132.reuse, R170, R64 ;  /* 0x000000aa8440723c */ /* 0x040fe20000001840 */
[----:B------:R-:W-:Y:S07]  /*190c0*/  LDSM.16.MT88.4 R168, [R208+0x6880] ;  /* 0x00688000d0a8783b */ /* 0x000fee0000004200 */
[C---:B------:R-:W-:Y:S08]  /*190d0*/  HMMA.16816.F32 R68, R132.reuse, R172, R68 ;  /* 0x000000ac8444723c */ /* 0x040ff00000001844 */
[C---:B------:R-:W-:Y:S01]  /*190e0*/  HMMA.16816.F32 R72, R132.reuse, R174, R72 ;  /* 0x000000ae8448723c */ /* 0x040fe20000001848 */
[----:B------:R-:W-:Y:S07]  /*190f0*/  LDSM.16.MT88.4 R172, [R208+0x9880] ;  /* 0x00988000d0ac783b */ /* 0x000fee0000004200 */
[C---:B--2---:R-:W-:Y:S08]  /*19100*/  HMMA.16816.F32 R76, R132.reuse, R136, R76 ;  /* 0x00000088844c723c */ /* 0x044ff0000000184c */
[C---:B------:R-:W-:Y:S01]  /*19110*/  HMMA.16816.F32 R80, R132.reuse, R138, R80 ;  /* 0x0000008a8450723c */ /* 0x040fe20000001850 */
[----:B------:R-:W2:Y:S07]  /*19120*/  LDSM.16.MT88.4 R136, [R206+0x9080] ;  /* 0x00908000ce88783b */ /* 0x000eae0000004200 */
[C---:B-1----:R-:W-:Y:S08]  /*19130*/  HMMA.16816.F32 R84, R132.reuse, R140, R84 ;  /* 0x0000008c8454723c */ /* 0x042ff00000001854 */
[C---:B------:R-:W-:Y:S01]  /*19140*/  HMMA.16816.F32 R88, R132.reuse, R142, R88 ;  /* 0x0000008e8458723c */ /* 0x040fe20000001858 */
[----:B------:R-:W1:Y:S07]  /*19150*/  LDSM.16.MT88.4 R140, [R204+0x9080] ;  /* 0x00908000cc8c783b */ /* 0x000e6e0000004200 */
[C---:B-----5:R-:W-:Y:S08]  /*19160*/  HMMA.16816.F32 R92, R132.reuse, R144, R92 ;  /* 0x00000090845c723c */ /* 0x060ff0000000185c */
        /* <DEDUP_REMOVED lines=8> */
[C---:B------:R-:W-:Y:S08]  /*191f0*/  HMMA.16816.F32 R116, R132.reuse, R152, R116 ;  /* 0x000000988474723c */ /* 0x040ff00000001874 */
[C---:B------:R-:W-:Y:S08]  /*19200*/  HMMA.16816.F32 R120, R132.reuse, R154, R120 ;  /* 0x0000009a8478723c */ /* 0x040ff00000001878 */
[C---:B-1----:R-:W-:Y:S08]  /*19210*/  HMMA.16816.F32 R124, R132.reuse, R140, R124 ;  /* 0x0000008c847c723c */ /* 0x042ff0000000187c */
[----:B------:R-:W-:Y:S08]  /*19220*/  HMMA.16816.F32 R128, R132, R142, R128 ;  /* 0x0000008e8480723c */ /* 0x000ff00000001880 */
[C---:B--2---:R-:W-:Y:S01]  /*19230*/  HMMA.16816.F32 R152, R160.reuse, R136, R4 ;  /* 0x00000088a098723c */ /* 0x044fe20000001804 */
        /* <DEDUP_REMOVED lines=43> */
[----:B------:R-:W-:Y:S01]  /*194f0*/  FADD.FTZ R0, R239, R0 ;  /* 0x00000000ef007221 */ /* 0x000fe20000010000 */
[----:B------:R-:W-:Y:S03]  /*19500*/  HMMA.16816.F32 R128, R160, R10, R128 ;  /* 0x0000000aa080723c */ /* 0x000fe60000001880 */
[----:B------:R-:W-:Y:S01]  /*19510*/  FADD.FTZ R5, R241, R0 ;  /* 0x00000000f1057221 */ /* 0x000fe20000010000 */
[----:B------:R-:W-:Y:S03]  /*19520*/  MOV R0, R156 ;  /* 0x0000009c00007202 */ /* 0x000fe60000000f00 */
[----:B------:R-:W-:Y:S05]  /*19530*/  FADD.FTZ R5, R240, R5 ;  /* 0x00000005f0057221 */ /* 0x000fea0000010000 */
[----:B------:R-:W-:Y:S04]  /*19540*/  FADD.FTZ R184, R184, R5 ;  /* 0x00000005b8b87221 */ /* 0x000fe80000010000 */
[----:B------:R-:W-:Y:S04]  /*19550*/  FADD.FTZ R184, R185, R184 ;  /* 0x000000b8b9b87221 */ /* 0x000fe80000010000 */
[----:B------:R-:W-:Y:S04]  /*19560*/  FADD.FTZ R183, R183, R184 ;  /* 0x000000b8b7b77221 */ /* 0x000fe80000010000 */
[----:B------:R-:W-:Y:S01]  /*19570*/  FADD.FTZ R225, R182, R183 ;  /* 0x000000b7b6e17221 */ /* 0x000fe20000010000 */
[----:B------:R-:W-:-:S05]  /*19580*/  @P0 BRA `(.L_x_2691) ;  /* 0xffffc71000000947 */ /* 0x000fca000383ffff */
.L_x_2680:
[----:B------:R-:W1:Y:S01]  /*19590*/  S2UR UR7, SR_CTAID.X ;  /* 0x00000000000779c3 */ /* 0x000e620000002500 */
[----:B------:R-:W-:-:S02]  /*195a0*/  UISETP.NE.AND UP1, UPT, UR26, URZ, UPT ;  /* 0x0000003f1a00728c */ /* 0x000fc4000bf25270 */
[----:B------:R-:W-:Y:S02]  /*195b0*/  UISETP.NE.AND UP0, UPT, UR25, URZ, UPT ;  /* 0x0000003f1900728c */ /* 0x000fe4000bf05270 */
[----:B------:R-:W-:-:S04]  /*195c0*/  ULDC.64 UR4, c[0x0][0x2c8] ;  /* 0x0000b20000047ab9 */ /* 0x000fc80000000a00 */
        /* <DEDUP_REMOVED lines=21> */
.L_x_2693:
[----:B------:R-:W-:Y:S02]  /*19720*/  ULDC UR4, c[0x0][0x32c] ;  /* 0x0000cb0000047ab9 */ /* 0x000fe40000000800 */
[----:B------:R-:W-:-:S03]  /*19730*/  UISETP.NE.AND UP0, UPT, UR4, 0x1, UPT ;  /* 0x000000010400788c */ /* 0x000fc6000bf05270 */
[----:B------:R-:W-:Y:S02]  /*19740*/  ULDC.64 UR4, c[0x0][0x330] ;  /* 0x0000cc0000047ab9 */ /* 0x000fe40000000a00 */
[----:B------:R-:W-:-:S07]  /*19750*/  UIMAD.WIDE.U32 UR18, UR10, UR4, URZ ;  /* 0x000000040a1272a5 */ /* 0x000fce000f8e003f */
[----:B------:R-:W-:Y:S02]  /*19760*/  @UP0 UMOV UR11, UR19 ;  /* 0x00000013000b0c82 */ /* 0x000fe40008000000 */
[----:B------:R-:W-:Y:S02]  /*19770*/  @UP0 USHF.R.U32.HI UR10, URZ, UR5, UR11 ;  /* 0x000000053f0a0299 */ /* 0x000fe4000801160b */
.L_x_2694:
[----:B------:R-:W-:Y:S02]  /*19780*/  ULDC UR4, c[0x0][0x32c] ;  /* 0x0000cb0000047ab9 */ /* 0x000fe40000000800 */
[----:B------:R-:W-:-:S04]  /*19790*/  UIMAD UR4, UR10, UR4, URZ ;  /* 0x000000040a0472a4 */ /* 0x000fc8000f8e023f */
[----:B------:R-:W-:-:S04]  /*197a0*/  UISETP.LT.AND UP0, UPT, UR7, UR4, UPT ;  /* 0x000000040700728c */ /* 0x000fc8000bf01270 */
[----:B------:R-:W-:-:S04]  /*197b0*/  USEL UR7, UR7, UR4, !UP0 ;  /* 0x0000000407077287 */ /* 0x000fc8000c000000 */
.L_x_2692:
        /* <DEDUP_REMOVED lines=9> */
[C---:B------:R-:W-:Y:S02]  /*19850*/  IADD3 RZ, P0, R216.reuse, 0x40, RZ ;  /* 0x00000040d8ff7810 */ /* 0x040fe40007f1e0ff */
[----:B------:R-:W-:Y:S02]  /*19860*/  IADD3 RZ, P1, R216, 0x80, RZ ;  /* 0x00000080d8ff7810 */ /* 0x000fe40007f3e0ff */
[----:B------:R-:W-:Y:S01]  /*19870*/  IADD3 RZ, P2, R220, 0x40, RZ ;  /* 0x00000040dcff7810 */ /* 0x000fe20007f5e0ff */
[--C-:B------:R-:W-:Y:S01]  /*19880*/  IMAD.X R235, RZ, RZ, R223.reuse, P0 ;  /* 0x000000ffffeb7224 */ /* 0x100fe200000e06df */
[----:B------:R-:W-:Y:S01]  /*19890*/  IADD3 RZ, P0, R216, 0xc0, RZ ;  /* 0x000000c0d8ff7810 */ /* 0x000fe20007f1e0ff */
[----:B------:R-:W-:Y:S01]  /*198a0*/  IMAD.X R234, RZ, RZ, R223, P1 ;  /* 0x000000ffffea7224 */ /* 0x000fe200008e06df */
[C---:B------:R-:W-:Y:S01]  /*198b0*/  IADD3 RZ, P1, R220.reuse, 0x80, RZ ;  /* 0x00000080dcff7810 */ /* 0x040fe20007f3e0ff */
[----:B------:R-:W-:Y:S02]  /*198c0*/  IMAD.X R232, RZ, RZ, R227, P2 ;  /* 0x000000ffffe87224 */ /* 0x000fe400010e06e3 */
[----:B------:R-:W-:Y:S01]  /*198d0*/  IMAD.X R233, RZ, RZ, R223, P0 ;  /* 0x000000ffffe97224 */ /* 0x000fe200000e06df */
[----:B------:R-:W-:Y:S01]  /*198e0*/  IADD3 RZ, P0, R220, 0xc0, RZ ;  /* 0x000000c0dcff7810 */ /* 0x000fe20007f1e0ff */
[----:B------:R-:W-:-:S04]  /*198f0*/  IMAD.X R231, RZ, RZ, R227, P1 ;  /* 0x000000ffffe77224 */ /* 0x000fc800008e06e3 */
[----:B------:R-:W-:Y:S02]  /*19900*/  IMAD.X R230, RZ, RZ, R227, P0 ;  /* 0x000000ffffe67224 */ /* 0x000fe400000e06e3 */
.L_x_2698:
[----:B------:R-:W-:Y:S04]  /*19910*/  DEPBAR.LE SB0, 0x0 ;  /* 0x000080000000791a */ /* 0x000fe80000000000 */
[----:B------:R-:W-:Y:S01]  /*19920*/  BAR.SYNC.DEFER_BLOCKING 0x0 ;  /* 0x0000000000007b1d */ /* 0x000fe20000010000 */
[----:B------:R-:W-:Y:S01]  /*19930*/  UISETP.GT.AND UP0, UPT, UR6, UR12, UPT ;  /* 0x0000000c0600728c */ /* 0x000fe2000bf04270 */
[----:B------:R-:W-:Y:S05]  /*19940*/  MOV R0, R3 ;  /* 0x0000000300007202 */ /* 0x000fea0000000f00 */
        /* <DEDUP_REMOVED lines=10> */
[----:B------:R-:W-:Y:S01]  /*199f0*/  LOP3.LUT P2, RZ, R215, 0x1, RZ, 0xc0, !PT ;  /* 0x00000001d7ff7812 */ /* 0x000fe2000784c0ff */
[----:B------:R-:W-:Y:S01]  /*19a00*/  USHF.R.S32.HI UR10, URZ, 0x1f, UR12 ;  /* 0x0000001f3f0a7899 */ /* 0x000fe2000801140c */
[C---:B------:R-:W-:Y:S01]  /*19a10*/  IADD3 R2, R216.reuse, 0x40, RZ ;  /* 0x00000040d8027810 */ /* 0x040fe20007ffe0ff */
[----:B------:R-:W-:Y:S01]  /*19a20*/  ULDC.64 UR4, c[0x0][0x208] ;  /* 0x0000820000047ab9 */ /* 0x000fe20000000a00 */
[C---:B------:R-:W-:Y:S01]  /*19a30*/  IADD3 R4, R216.reuse, 0xc0, RZ ;  /* 0x000000c0d8047810 */ /* 0x040fe20007ffe0ff */
[----:B------:R-:W-:Y:S01]  /*19a40*/  UIMAD UR10, UR10, UR4, URZ ;  /* 0x000000040a0a72a4 */ /* 0x000fe2000f8e023f */
[----:B------:R-:W-:Y:S01]  /*19a50*/  @!P3 IMAD.MOV.U32 R5, RZ, RZ, c[0x0][0x208] ;  /* 0x00008200ff05b624 */ /* 0x000fe200078e00ff */
[----:B------:R-:W-:Y:S01]  /*19a60*/  UIMAD.WIDE.U32 UR18, UR12, UR4, URZ ;  /* 0x000000040c1272a5 */ /* 0x000fe2000f8e003f */
[----:B------:R-:W-:Y:S01]  /*19a70*/  @!P3 IMAD.MOV.U32 R10, RZ, RZ, c[0x0][0x20c] ;  /* 0x00008300ff0ab624 */ /* 0x000fe200078e00ff */
[----:B------:R-:W-:Y:S04]  /*19a80*/  UIMAD UR10, UR12, UR5, UR10 ;  /* 0x000000050c0a72a4 */ /* 0x000fe8000f8e020a */
[----:B------:R-:W-:Y:S02]  /*19a90*/  UIADD3 UR4, UR19, UR10, URZ ;  /* 0x0000000a13047290 */ /* 0x000fe4000fffe03f */
[----:B------:R-:W-:Y:S02]  /*19aa0*/  UIMAD.WIDE.U32 UR10, UR18, 0x30, URZ ;  /* 0x00000030120a78a5 */ /* 0x000fe4000f8e003f */
[----:B------:R-:W-:Y:S04]  /*19ab0*/  UIMAD UR4, UR4, 0x30, URZ ;  /* 0x00000030040478a4 */ /* 0x000fe8000f8e023f */
[----:B------:R-:W-:Y:S01]  /*19ac0*/  IADD3 R8, P1, R216, UR10, RZ ;  /* 0x0000000ad8087c10 */ /* 0x000fe2000ff3e0ff */
[----:B------:R-:W-:Y:S01]  /*19ad0*/  UIADD3 UR4, UR11, UR4, URZ ;  /* 0x000000040b047290 */ /* 0x000fe2000fffe03f */
[----:B------:R-:W-:Y:S05]  /*19ae0*/  @!P3 LEA R11, P0, R5, UR10, 0x5 ;  /* 0x0000000a050bbc11 */ /* 0x000fea000f8028ff */
[----:B------:R-:W-:Y:S02]  /*19af0*/  IADD3.X R7, R223, UR4, RZ, P1, !PT ;  /* 0x00000004df077c10 */ /* 0x000fe40008ffe4ff */
[----:B------:R-:W-:Y:S02]  /*19b00*/  LEA R22, P1, R8, c[0x0][0x1f8], 0x1 ;  /* 0x00007e0008167a11 */ /* 0x000fe400078208ff */
[----:B------:R-:W-:Y:S02]  /*19b10*/  @!P3 LEA.HI.X R10, R5, UR4, R10, 0x5, P0 ;  /* 0x00000004050abc11 */ /* 0x000fe400080f2c0a */
[----:B------:R-:W-:Y:S02]  /*19b20*/  IADD3 R9, P0, R2, UR10, RZ ;  /* 0x0000000a02097c10 */ /* 0x000fe4000ff1e0ff */
        /* <DEDUP_REMOVED lines=18> */
[C---:B------:R-:W-:Y:S01]  /*19c50*/  LEA R12, P0, R9.reuse, c[0x0][0x1f8], 0x1 ;  /* 0x00007e00090c7a11 */ /* 0x040fe200078008ff */
[----:B------:R-:W-:Y:S01]  /*19c60*/  @!P3 IMAD.X R7, R10, 0x1, R223, P1 ;  /* 0x000000010a07b824 */ /* 0x000fe200008e06df */
[C---:B------:R-:W-:Y:S02]  /*19c70*/  @!P3 LEA R158, P1, R6.reuse, c[0x0][0x1f8], 0x1 ;  /* 0x00007e00069eba11 */ /* 0x040fe400078208ff */
[----:B------:R-:W-:Y:S02]  /*19c80*/  LEA.HI.X R13, R9, c[0x0][0x1fc], R8, 0x1, P0 ;  /* 0x00007f00090d7a11 */ /* 0x000fe400000f0c08 */
[C---:B------:R-:W-:Y:S02]  /*19c90*/  @!P3 IADD3 R9, P0, R11.reuse, R2, RZ ;  /* 0x000000020b09b210 */ /* 0x040fe40007f1e0ff */
[----:B------:R-:W-:Y:S01]  /*19ca0*/  @!P3 LEA.HI.X R159, R6, c[0x0][0x1fc], R7, 0x1, P1 ;  /* 0x00007f00069fba11 */ /* 0x000fe200008f0c07 */
[----:B------:R4:W-:Y:S01]  /*19cb0*/  LDGSTS.E.BYPASS.LTC128B.128 [R218+0x8880], [R12.64], !P4 ;  /* 0x088800000cda7fae */ /* 0x0009e2000e101d5e */
[----:B------:R-:W-:Y:S01]  /*19cc0*/  @!P3 IADD3 R5, P1, R11, R5, RZ ;  /* 0x000000050b05b210 */ /* 0x000fe20007f3e0ff */
[C---:B------:R-:W-:Y:S01]  /*19cd0*/  @!P3 IMAD.X R2, R10.reuse, 0x1, R235, P0 ;  /* 0x000000010a02b824 */ /* 0x040fe200000e06eb */
[C---:B------:R-:W-:Y:S02]  /*19ce0*/  @!P3 LEA R8, P0, R9.reuse, c[0x0][0x1f8], 0x1 ;  /* 0x00007e000908ba11 */ /* 0x040fe400078008ff */
[----:B------:R4:W-:Y:S02]  /*19cf0*/  @!P3 LDGSTS.E.BYPASS.LTC128B.128 [R218+0x5080], [R158.64], !P2 ;  /* 0x050800009edabfae */ /* 0x0009e4000d101d5e */
[----:B------:R-:W-:Y:S01]  /*19d00*/  @!P3 LEA.HI.X R9, R9, c[0x0][0x1fc], R2, 0x1, P0 ;  /* 0x00007f000909ba11 */ /* 0x000fe200000f0c02 */
[C---:B------:R-:W-:Y:S01]  /*19d10*/  @!P3 IMAD.X R2, R10.reuse, 0x1, R234, P1 ;  /* 0x000000010a02b824 */ /* 0x040fe200008e06ea */
[----:B------:R-:W-:Y:S02]  /*19d20*/  @!P3 IADD3 R4, P0, R11, R4, RZ ;  /* 0x000000040b04b210 */ /* 0x000fe40007f1e0ff */
        /* <DEDUP_REMOVED lines=8> */
.L_x_2696:
[C---:B--234-:R-:W-:Y:S01]  /*19db0*/  HMMA.16816.F32 R4, R160.reuse, R164, RZ ;  /* 0x000000a4a004723c */ /* 0x05cfe200000018ff */
[----:B------:R-:W-:Y:S01]  /*19dc0*/  LDSM.16.M88.4 R184, [R207+0xa080] ;  /* 0x00a08000cfb8783b */ /* 0x000fe20000000200 */
[----:B------:R-:W-:Y:S04]  /*19dd0*/  UISETP.GT.AND UP0, UPT, UR12, UR6, UPT ;  /* 0x000000060c00728c */ /* 0x000fe8000bf04270 */
[----:B------:R-:W0:Y:S02]  /*19de0*/  LDGDEPBAR ;  /* 0x00000000000079af */ /* 0x000e240000000000 */
[C---:B------:R-:W-:Y:S01]  /*19df0*/  HMMA.16816.F32 R8, R160.reuse, R166, RZ ;  /* 0x000000a6a008723c */ /* 0x040fe200000018ff */
[----:B------:R-:W-:Y:S02]  /*19e00*/  PLOP3.LUT P0, PT, PT, PT, UP0, 0x80, 0x0 ;  /* 0x000000000000781c */ /* 0x000fe40003f0f008 */
[----:B------:R-:W2:Y:S05]  /*19e10*/  LDSM.16.M88.4 R164, [R210] ;  /* 0x00000000d2a4783b */ /* 0x000eaa0000000200 */
[C---:B------:R-:W-:Y:S01]  /*19e20*/  HMMA.16816.F32 R12, R160.reuse, R16, RZ ;  /* 0x00000010a00c723c */ /* 0x040fe200000018ff */
[----:B------:R-:W-:Y:S07]  /*19e30*/  LDSM.16.M88.4 R188, [R207+0xb080] ;  /* 0x00b08000cfbc783b */ /* 0x000fee0000000200 */
[C---:B------:R-:W-:Y:S08]  /*19e40*/  HMMA.16816.F32 R16, R160.reuse, R18, RZ ;  /* 0x00000012a010723c */ /* 0x040ff000000018ff */
[C---:B-1----:R-:W-:Y:S08]  /*19e50*/  HMMA.16816.F32 R20, R160.reuse, R24, RZ ;  /* 0x00000018a014723c */ /* 0x042ff000000018ff */
[----:B------:R-:W-:Y:S01]  /*19e60*/  HMMA.16816.F32 R24, R160, R26, RZ ;  /* 0x0000001aa018723c */ /* 0x000fe200000018ff */
[----:B------:R-:W1:Y:S07]  /*19e70*/  LDSM.16.M88.4 R160, [R207+0xa880] ;  /* 0x00a88000cfa0783b */ /* 0x000e6e0000000200 */
[C---:B------:R-:W-:Y:S08]  /*19e80*/  HMMA.16816.F32 R4, R168.reuse, R172, R4 ;  /* 0x000000aca804723c */ /* 0x040ff00000001804 */
[C---:B------:R-:W-:Y:S01]  /*19e90*/  HMMA.16816.F32 R8, R168.reuse, R174, R8 ;  /* 0x000000aea808723c */ /* 0x040fe20000001808 */
[----:B------:R-:W-:Y:S07]  /*19ea0*/  LDSM.16.M88.4 R172, [R209] ;  /* 0x00000000d1ac783b */ /* 0x000fee0000000200 */
[C---:B------:R-:W-:Y:S08]  /*19eb0*/  HMMA.16816.F32 R12, R168.reuse, R176, R12 ;  /* 0x000000b0a80c723c */ /* 0x040ff0000000180c */
[C---:B------:R-:W-:Y:S01]  /*19ec0*/  HMMA.16816.F32 R16, R168.reuse, R178, R16 ;  /* 0x000000b2a810723c */ /* 0x040fe20000001810 */
[----:B------:R-:W3:Y:S07]  /*19ed0*/  LDSM.16.M88.4 R176, [R201] ;  /* 0x00000000c9b0783b */ /* 0x000eee0000000200 */
[C---:B------:R-:W-:Y:S08]  /*19ee0*/  HMMA.16816.F32 R20, R168.reuse, R180, R20 ;  /* 0x000000b4a814723c */ /* 0x040ff00000001814 */
[----:B------:R-:W-:Y:S01]  /*19ef0*/  HMMA.16816.F32 R24, R168, R182, R24 ;  /* 0x000000b6a818723c */ /* 0x000fe20000001818 */
[----:B------:R-:W4:Y:S05]  /*19f00*/  LDSM.16.M88.4 R168, [R201+0x800] ;  /* 0x00080000c9a8783b */ /* 0x000f2a0000000200 */
[----:B------:R-:W5:Y:S02]  /*19f10*/  LDSM.16.M88.4 R180, [R201+0x1000] ;  /* 0x00100000c9b4783b */ /* 0x000f640000000200 */
[C---:B--2---:R-:W-:Y:S08]  /*19f20*/  HMMA.16816.F32 R4, R164.reuse, R184, R4 ;  /* 0x000000b8a404723c */ /* 0x044ff00000001804 */
[C---:B------:R-:W-:Y:S01]  /*19f30*/  HMMA.16816.F32 R8, R164.reuse, R186, R8 ;  /* 0x000000baa408723c */ /* 0x040fe20000001808 */
[----:B------:R-:W-:Y:S07]  /*19f40*/  LDSM.16.M88.4 R184, [R213+0xb880] ;  /* 0x00b88000d5b8783b */ /* 0x000fee0000000200 */
[C---:B-1----:R-:W-:Y:S08]  /*19f50*/  HMMA.16816.F32 R12, R164.reuse, R160, R12 ;  /* 0x000000a0a40c723c */ /* 0x042ff0000000180c */
[C---:B------:R-:W-:Y:S01]  /*19f60*/  HMMA.16816.F32 R16, R164.reuse, R162, R16 ;  /* 0x000000a2a410723c */ /* 0x040fe20000001810 */
[----:B------:R-:W1:Y:S07]  /*19f70*/  LDSM.16.M88.4 R160, [R214+0x4000] ;  /* 0x00400000d6a0783b */ /* 0x000e6e0000000200 */
[C---:B------:R-:W-:Y:S08]  /*19f80*/  HMMA.16816.F32 R20, R164.reuse, R188, R20 ;  /* 0x000000bca414723c */ /* 0x040ff00000001814 */
[----:B------:R-:W-:Y:S01]  /*19f90*/  HMMA.16816.F32 R24, R164, R190, R24 ;  /* 0x000000bea418723c */ /* 0x000fe20000001818 */
[----:B------:R-:W2:Y:S05]  /*19fa0*/  LDSM.16.M88.4 R164, [R213+0xc080] ;  /* 0x00c08000d5a4783b */ /* 0x000eaa0000000200 */
[----:B------:R-:W1:Y:S02]  /*19fb0*/  LDSM.16.M88.4 R188, [R213+0xc880] ;  /* 0x00c88000d5bc783b */ /* 0x000e640000000200 */
[C---:B---3--:R-:W-:Y:S08]  /*19fc0*/  HMMA.16816.F32 R4, R172.reuse, R176, R4 ;  /* 0x000000b0ac04723c */ /* 0x048ff00000001804 */
[C---:B------:R-:W-:Y:S01]  /*19fd0*/  HMMA.16816.F32 R8, R172.reuse, R178, R8 ;  /* 0x000000b2ac08723c */ /* 0x040fe20000001808 */
[----:B------:R-:W-:Y:S07]  /*19fe0*/  LDSM.16.M88.4 R176, [R200] ;  /* 0x00000000c8b0783b */ /* 0x000fee0000000200 */
[C---:B----4-:R-:W-:Y:S08]  /*19ff0*/  HMMA.16816.F32 R12, R172.reuse, R168, R12 ;  /* 0x000000a8ac0c723c */ /* 0x050ff0000000180c */
[C---:B------:R-:W-:Y:S01]  /*1a000*/  HMMA.16816.F32 R16, R172.reuse, R170, R16 ;  /* 0x000000aaac10723c */ /* 0x040fe20000001810 */
[----:B------:R-:W3:Y:S07]  /*1a010*/  LDSM.16.M88.4 R168, [R212+0x4000] ;  /* 0x00400000d4a8783b */ /* 0x000eee0000000200 */
[C---:B-----5:R-:W-:Y:S08]  /*1a020*/  HMMA.16816.F32 R20, R172.reuse, R180, R20 ;  /* 0x000000b4ac14723c */ /* 0x060ff00000001814 */
[----:B------:R-:W-:Y:S01]  /*1a030*/  HMMA.16816.F32 R24, R172, R182, R24 ;  /* 0x000000b6ac18723c */ /* 0x000fe20000001818 */
[----:B------:R-:W4:Y:S05]  /*1a040*/  LDSM.16.M88.4 R172, [R199] ;  /* 0x00000000c7ac783b */ /* 0x000f2a0000000200 */
[----:B------:R-:W5:Y:S02]  /*1a050*/  LDSM.16.M88.4 R180, [R198] ;  /* 0x00000000c6b4783b */ /* 0x000f640000000200 */
        /* <DEDUP_REMOVED lines=18> */
[----:B------:R-:W4:Y:S05]  /*1a180*/  LDSM.16.M88.4 R168, [R201+0x2000] ;  /* 0x00200000c9a8783b */ /* 0x000f2a0000000200 */
[----:B------:R-:W5:Y:S02]  /*1a190*/  LDSM.16.M88.4 R180, [R201+0x2800] ;  /* 0x00280000c9b4783b */ /* 0x000f640000000200 */
        /* <DEDUP_REMOVED lines=80> */
[C---:B-1----:R-:W-:Y:S01]  /*1a6a0*/  HMMA.16816.F32 R4, R164.reuse, R184, R4 ;  /* 0x000000b8a404723c */ /* 0x042fe20000001804 */
[----:B------:R-:W-:Y:S04]  /*1a6b0*/  DEPBAR.LE SB0, 0x0 ;  /* 0x000080000000791a */ /* 0x000fe80000000000 */
[----:B------:R-:W-:Y:S03]  /*1a6c0*/  BAR.SYNC.DEFER_BLOCKING 0x0 ;  /* 0x0000000000007b1d */ /* 0x000fe60000010000 */
[C---:B------:R-:W-:Y:S08]  /*1a6d0*/  HMMA.16816.F32 R8, R164.reuse, R186, R8 ;  /* 0x000000baa408723c */ /* 0x040ff00000001808 */
[C---:B--2---:R-:W-:Y:S08]  /*1a6e0*/  HMMA.16816.F32 R12, R164.reuse, R160, R12 ;  /* 0x000000a0a40c723c */ /* 0x044ff0000000180c */
[C---:B------:R-:W-:Y:S08]  /*1a6f0*/  HMMA.16816.F32 R16, R164.reuse, R162, R16 ;  /* 0x000000a2a410723c */ /* 0x040ff00000001810 */
[C---:B------:R-:W-:Y:S08]  /*1a700*/  HMMA.16816.F32 R20, R164.reuse, R188, R20 ;  /* 0x000000bca414723c */ /* 0x040ff00000001814 */
[----:B------:R-:W-:Y:S08]  /*1a710*/  HMMA.16816.F32 R24, R164, R190, R24 ;  /* 0x000000bea418723c */ /* 0x000ff00000001818 */
[C---:B---3--:R-:W-:Y:S08]  /*1a720*/  HMMA.16816.F32 R4, R172.reuse, R176, R4 ;  /* 0x000000b0ac04723c */ /* 0x048ff00000001804 */
[C---:B------:R-:W-:Y:S08]  /*1a730*/  HMMA.16816.F32 R8, R172.reuse, R178, R8 ;  /* 0x000000b2ac08723c */ /* 0x040ff00000001808 */
[C---:B----4-:R-:W-:Y:S08]  /*1a740*/  HMMA.16816.F32 R12, R172.reuse, R168, R12 ;  /* 0x000000a8ac0c723c */ /* 0x050ff0000000180c */
[C---:B------:R-:W-:Y:S08]  /*1a750*/  HMMA.16816.F32 R16, R172.reuse, R170, R16 ;  /* 0x000000aaac10723c */ /* 0x040ff00000001810 */
[C---:B-----5:R-:W-:Y:S08]  /*1a760*/  HMMA.16816.F32 R20, R172.reuse, R180, R20 ;  /* 0x000000b4ac14723c */ /* 0x060ff00000001814 */
[----:B------:R-:W-:Y:S01]  /*1a770*/  HMMA.16816.F32 R24, R172, R182, R24 ;  /* 0x000000b6ac18723c */ /* 0x000fe20000001818 */
[----:B------:R-:W-:-:S07]  /*1a780*/  @!P0 BRA `(.L_x_2697) ;  /* 0x0000041000008947 */ /* 0x000fce0003800000 */
[----:B------:R-:W-:Y:S01]  /*1a790*/  IADD3 R159, -R228, 0x30, RZ ;  /* 0x00000030e49f7810 */ /* 0x000fe20007ffe1ff */
[----:B------:R-:W-:Y:S01]  /*1a7a0*/  UIADD3 UR11, UR12, -0x1, URZ ;  /* 0xffffffff0c0b7890 */ /* 0x000fe2000fffe03f */
[C---:B------:R-:W-:Y:S01]  /*1a7b0*/  IADD3 R156, R220.reuse, 0x40, RZ ;  /* 0x00000040dc9c7810 */ /* 0x040fe20007ffe0ff */
        /* <DEDUP_REMOVED lines=62> */
.L_x_2697:
[----:B------:R-:W-:Y:S01]  /*1aba0*/  FMNMX.FTZ R2, R4, R3, !PT ;  /* 0x0000000304027209 */ /* 0x000fe20007810000 */
[----:B-1----:R-:W-:Y:S01]  /*1abb0*/  LDSM.16.MT88.4 R164, [R206+0x4080] ;  /* 0x00408000cea4783b */ /* 0x002fe20000004200 */
[----:B------:R-:W-:Y:S01]  /*1abc0*/  FMNMX.FTZ R156, R6, R157, !PT ;  /* 0x0000009d069c7209 */ /* 0x000fe20007810000 */
[----:B------:R-:W-:Y:S01]  /*1abd0*/  UISETP.GT.AND UP0, UPT, UR12, UR7, UPT ;  /* 0x000000070c00728c */ /* 0x000fe2000bf04270 */
[----:B------:R-:W-:Y:S01]  /*1abe0*/  FMNMX.FTZ R159, R5, R2, !PT ;  /* 0x00000002059f7209 */ /* 0x000fe20007810000 */
[----:B------:R-:W-:Y:S01]  /*1abf0*/  UIADD3 UR12, UR12, -0x1, URZ ;  /* 0xffffffff0c0c7890 */ /* 0x000fe2000fffe03f */
        /* <DEDUP_REMOVED lines=23> */
[----:B------:R-:W-:Y:S02]  /*1ad70*/  PLOP3.LUT P0, PT, PT, PT, UP0, 0x80, 0x0 ;  /* 0x000000000000781c */ /* 0x000fe40003f0f008 */
        /* <DEDUP_REMOVED lines=24> */
[----:B------:R-:W-:Y:S01]  /*1af00*/  MUFU.EX2 R7, R7 ;  /* 0x0000000700077308 */ /* 0x000fe20000000800 */
[--C-:B------:R-:W-:Y:S02]  /*1af10*/  FFMA.FTZ R159, R8, c[0x0][0x2d0], -R191.reuse ;  /* 0x0000b400089f7a23 */ /* 0x100fe400000108bf */
[----:B------:R-:W-:Y:S02]  /*1af20*/  FFMA.FTZ R188, R9, c[0x0][0x2d0], -R191 ;  /* 0x0000b40009bc7a23 */ /* 0x000fe400000108bf */
[----:B------:R-:W-:Y:S02]  /*1af30*/  FFMA.FTZ R190, R11, c[0x0][0x2d0], -R189 ;  /* 0x0000b4000bbe7a23 */ /* 0x000fe400000108bd */
[--C-:B------:R-:W-:Y:S02]  /*1af40*/  FFMA.FTZ R236, R12, c[0x0][0x2d0], -R191.reuse ;  /* 0x0000b4000cec7a23 */ /* 0x100fe400000108bf */
[----:B------:R-:W-:Y:S01]  /*1af50*/  FFMA.FTZ R237, R13, c[0x0][0x2d0], -R191 ;  /* 0x0000b4000ded7a23 */ /* 0x000fe200000108bf */
[----:B------:R2:W3:Y:S01]  /*1af60*/  MUFU.EX2 R0, R157 ;  /* 0x0000009d00007308 */ /* 0x0004e20000000800 */
[--C-:B------:R-:W-:Y:S02]  /*1af70*/  FFMA.FTZ R238, R14, c[0x0][0x2d0], -R189.reuse ;  /* 0x0000b4000eee7a23 */ /* 0x100fe400000108bd */
[----:B------:R-:W-:Y:S02]  /*1af80*/  FFMA.FTZ R239, R15, c[0x0][0x2d0], -R189 ;  /* 0x0000b4000fef7a23 */ /* 0x000fe400000108bd */
[----:B------:R-:W-:Y:S01]  /*1af90*/  LDSM.16.MT88.4 R12, [R204+0x8880] ;  /* 0x00888000cc0c783b */ /* 0x000fe20000004200 */
[--C-:B------:R-:W-:Y:S02]  /*1afa0*/  FFMA.FTZ R240, R16, c[0x0][0x2d0], -R191.reuse ;  /* 0x0000b40010f07a23 */ /* 0x100fe400000108bf */
[----:B------:R-:W-:Y:S02]  /*1afb0*/  FFMA.FTZ R241, R17, c[0x0][0x2d0], -R191 ;  /* 0x0000b40011f17a23 */ /* 0x000fe400000108bf */
[----:B------:R-:W-:Y:S01]  /*1afc0*/  MUFU.EX2 R158, R158 ;  /* 0x0000009e009e7308 */ /* 0x000fe20000000800 */
[--C-:B------:R-:W-:Y:S02]  /*1afd0*/  FFMA.FTZ R243, R18, c[0x0][0x2d0], -R189.reuse ;  /* 0x0000b40012f37a23 */ /* 0x100fe400000108bd */
[--C-:B------:R-:W-:Y:S02]  /*1afe0*/  FFMA.FTZ R242, R19, c[0x0][0x2d0], -R189.reuse ;  /* 0x0000b40013f27a23 */ /* 0x100fe400000108bd */
[----:B------:R-:W-:Y:S05]  /*1aff0*/  LDSM.16.MT88.4 R16, [R208+0x4880] ;  /* 0x00488000d010783b */ /* 0x000fea0000004200 */
[----:B------:R-:W-:Y:S01]  /*1b000*/  MUFU.EX2 R5, R5 ;  /* 0x0000000500057308 */ /* 0x000fe20000000800 */
[----:B--2---:R-:W-:Y:S02]  /*1b010*/  FFMA.FTZ R157, R10, c[0x0][0x2d0], -R189 ;  /* 0x0000b4000a9d7a23 */ /* 0x004fe400000108bd */
[C---:B---3--:R-:W-:Y:S02]  /*1b020*/  FMUL.FTZ R10, R0.reuse, R154 ;  /* 0x0000009a000a7220 */ /* 0x048fe40000410000 */
        /* <DEDUP_REMOVED lines=41> */
[----:B------:R-:W-:Y:S02]  /*1b2c0*/  FMUL.FTZ R71, R0, R71 ;  /* 0x0000004700477220 */ /* 0x000fe40000410000 */
[C---:B--2---:R-:W-:Y:S01]  /*1b2d0*/  FMUL.FTZ R8, R2.reuse, R152 ;  /* 0x0000009802087220 */ /* 0x044fe20000410000 */
[----:B------:R-:W-:Y:S01]  /*1b2e0*/  F2FP.PACK_AB R152, R5, R158 ;  /* 0x0000009e0598723e */ /* 0x000fe200000000ff */
[C---:B------:R-:W-:Y:S01]  /*1b2f0*/  FMUL.FTZ R9, R2.reuse, R153 ;  /* 0x0000009902097220 */ /* 0x040fe20000410000 */
[----:B------:R-:W-:Y:S01]  /*1b300*/  F2FP.PACK_AB R153, R7, R6 ;  /* 0x000000060799723e */ /* 0x000fe200000000ff */
[C---:B------:R-:W-:Y:S01]  /*1b310*/  FMUL.FTZ R132, R2.reuse, R132 ;  /* 0x0000008402847220 */ /* 0x040fe20000410000 */
[----:B------:R-:W-:Y:S01]  /*1b320*/  MUFU.EX2 R238, R238 ;  /* 0x000000ee00ee7308 */ /* 0x000fe20000000800 */
[C---:B------:R-:W-:Y:S02]  /*1b330*/  FMUL.FTZ R133, R2.reuse, R133 ;  /* 0x0000008502857220 */ /* 0x040fe40000410000 */
[C---:B------:R-:W-:Y:S02]  /*1b340*/  FMUL.FTZ R136, R2.reuse, R136 ;  /* 0x0000008802887220 */ /* 0x040fe40000410000 */
[C---:B-1----:R-:W-:Y:S05]  /*1b350*/  HMMA.16816.F32 R8, R152.reuse, R160, R8 ;  /* 0x000000a09808723c */ /* 0x042fea0000001808 */
[C---:B------:R-:W-:Y:S01]  /*1b360*/  FMUL.FTZ R137, R2.reuse, R137 ;  /* 0x0000008902897220 */ /* 0x040fe20000410000 */
[----:B------:R-:W1:Y:S01]  /*1b370*/  MUFU.EX2 R239, R239 ;  /* 0x000000ef00ef7308 */ /* 0x000e620000000800 */
[C---:B------:R-:W-:Y:S01]  /*1b380*/  FMUL.FTZ R140, R2.reuse, R140 ;  /* 0x0000008c028c7220 */ /* 0x040fe20000410000 */
[C---:B------:R-:W-:Y:S01]  /*1b390*/  HMMA.16816.F32 R132, R152.reuse, R162, R132 ;  /* 0x000000a29884723c */ /* 0x040fe20000001884 */
[----:B------:R-:W2:Y:S03]  /*1b3a0*/  LDSM.16.MT88.4 R160, [R204+0x4080] ;  /* 0x00408000cca0783b */ /* 0x000ea60000004200 */
[C---:B------:R-:W-:Y:S02]  /*1b3b0*/  FMUL.FTZ R141, R2.reuse, R141 ;  /* 0x0000008d028d7220 */ /* 0x040fe40000410000 */
[C---:B------:R-:W-:Y:S02]  /*1b3c0*/  FMUL.FTZ R144, R2.reuse, R144 ;  /* 0x0000009002907220 */ /* 0x040fe40000410000 */
[C---:B------:R-:W-:Y:S01]  /*1b3d0*/  HMMA.16816.F32 R136, R152.reuse, R164, R136 ;  /* 0x000000a49888723c */ /* 0x040fe20000001888 */
[----:B------:R-:W-:Y:S03]  /*1b3e0*/  MUFU.EX2 R240, R240 ;  /* 0x000000f000f07308 */ /* 0x000fe60000000800 */
[C---:B------:R-:W-:Y:S02]  /*1b3f0*/  FMUL.FTZ R145, R2.reuse, R145 ;  /* 0x0000009102917220 */ /* 0x040fe40000410000 */
[C---:B------:R-:W-:Y:S02]  /*1b400*/  FMUL.FTZ R148, R2.reuse, R148 ;  /* 0x0000009402947220 */ /* 0x040fe40000410000 */
[C---:B------:R-:W-:Y:S01]  /*1b410*/  HMMA.16816.F32 R140, R152.reuse, R166, R140 ;  /* 0x000000a6988c723c */ /* 0x040fe2000000188c */
[----:B------:R-:W4:Y:S02]  /*1b420*/  LDSM.16.MT88.4 R164, [R208+0x5880] ;  /* 0x00588000d0a4783b */ /* 0x000f240000004200 */
[----:B------:R-:W5:Y:S01]  /*1b430*/  MUFU.EX2 R241, R241 ;  /* 0x000000f100f17308 */ /* 0x000f620000000800 */
        /* <DEDUP_REMOVED lines=122> */
[C---:B------:R-:W-:Y:S03]  /*1bbe0*/  HMMA.16816.F32 R124, R152.reuse, R12, R124 ;  /* 0x0000000c987c723c */ /* 0x040fe6000000187c */
[C---:B------:R-:W-:Y:S02]  /*1bbf0*/  FMUL.FTZ R130, R0.reuse, R130 ;  /* 0x0000008200827220 */ /* 0x040fe40000410000 */
[----:B------:R-:W-:Y:S02]  /*1bc00*/  FMUL.FTZ R131, R0, R131 ;  /* 0x0000008300837220 */ /* 0x000fe40000410000 */
[----:B---3--:R-:W-:Y:S01]  /*1bc10*/  F2FP.PACK_AB R12, R237, R236 ;  /* 0x000000eced0c723e */ /* 0x008fe200000000ff */
[----:B------:R-:W-:Y:S01]  /*1bc20*/  FFMA.FTZ R158, R2, R229, R158 ;  /* 0x000000e5029e7223 */ /* 0x000fe2000001009e */
[----:B------:R-:W-:Y:S03]  /*1bc30*/  F2FP.PACK_AB R13, R239, R238 ;  /* 0x000000eeef0d723e */ /* 0x000fe600000000ff */
[----:B------:R-:W-:Y:S01]  /*1bc40*/  HMMA.16816.F32 R128, R152, R14, R128 ;  /* 0x0000000e9880723c */ /* 0x000fe20000001880 */
[----:B------:R-:W3:Y:S02]  /*1bc50*/  LDSM.16.MT88.4 R152, [R206+0x6080] ;  /* 0x00608000ce98783b */ /* 0x000ee40000004200 */
[----:B------:R-:W-:Y:S02]  /*1bc60*/  FFMA.FTZ R6, R0, R225, R6 ;  /* 0x000000e100067223 */ /* 0x000fe40000010006 */
[----:B------:R-:W-:Y:S02]  /*1bc70*/  FADD.FTZ R158, R5, R158 ;  /* 0x0000009e059e7221 */ /* 0x000fe40000010000 */
[----:B-----5:R-:W-:Y:S01]  /*1bc80*/  F2FP.PACK_AB R14, R241, R240 ;  /* 0x000000f0f10e723e */ /* 0x020fe200000000ff */
[----:B------:R-:W-:Y:S01]  /*1bc90*/  FADD.FTZ R6, R7, R6 ;  /* 0x0000000607067221 */ /* 0x000fe20000010000 */
[----:B------:R-:W-:Y:S03]  /*1bca0*/  F2FP.PACK_AB R15, R242, R243 ;  /* 0x000000f3f20f723e */ /* 0x000fe600000000ff */
[----:B------:R-:W-:Y:S02]  /*1bcb0*/  FADD.FTZ R159, R159, R158 ;  /* 0x0000009e9f9f7221 */ /* 0x000fe40000010000 */
[----:B------:R-:W-:Y:S01]  /*1bcc0*/  FADD.FTZ R5, R157, R6 ;  /* 0x000000069d057221 */ /* 0x000fe20000010000 */
[----:B------:R-:W-:Y:S01]  /*1bcd0*/  MOV R157, R156 ;  /* 0x0000009c009d7202 */ /* 0x000fe20000000f00 */
[C---:B------:R-:W-:Y:S05]  /*1bce0*/  HMMA.16816.F32 R8, R12.reuse, R16, R8 ;  /* 0x000000100c08723c */ /* 0x040fea0000001808 */
[----:B------:R-:W-:Y:S02]  /*1bcf0*/  FADD.FTZ R159, R188, R159 ;  /* 0x0000009fbc9f7221 */ /* 0x000fe40000010000 */
[----:B------:R-:W-:Y:S01]  /*1bd00*/  FADD.FTZ R5, R190, R5 ;  /* 0x00000005be057221 */ /* 0x000fe20000010000 */
[C---:B------:R-:W-:Y:S01]  /*1bd10*/  HMMA.16816.F32 R132, R12.reuse, R18, R132 ;  /* 0x000000120c84723c */ /* 0x040fe20000001884 */
[----:B------:R-:W5:Y:S03]  /*1bd20*/  LDSM.16.MT88.4 R16, [R206+0x7880] ;  /* 0x00788000ce10783b */ /* 0x000f660000004200 */
        /* <DEDUP_REMOVED lines=9> */
[C---:B----4-:R-:W-:Y:S04]  /*1bdc0*/  HMMA.16816.F32 R144, R12.reuse, R164, R144 ;  /* 0x000000a40c90723c */ /* 0x050fe80000001890 */
[----:B------:R-:W-:Y:S02]  /*1bdd0*/  FADD.FTZ R241, R241, R240 ;  /* 0x000000f0f1f17221 */ /* 0x000fe40000010000 */
[----:B------:R-:W-:Y:S02]  /*1bde0*/  FADD.FTZ R5, R242, R5 ;  /* 0x00000005f2057221 */ /* 0x000fe40000010000 */
[C---:B------:R-:W-:Y:S01]  /*1bdf0*/  HMMA.16816.F32 R148, R12.reuse, R166, R148 ;  /* 0x000000a60c94723c */ /* 0x040fe20000001894 */
[----:B------:R-:W-:Y:S07]  /*1be00*/  LDSM.16.MT88.4 R164, [R208+0x9080] ;  /* 0x00908000d0a4783b */ /* 0x000fee0000004200 */
[C---:B-1----:R-:W-:Y:S08]  /*1be10*/  HMMA.16816.F32 R28, R12.reuse, R168, R28 ;  /* 0x000000a80c1c723c */ /* 0x042ff0000000181c */
[C---:B------:R-:W-:Y:S01]  /*1be20*/  HMMA.16816.F32 R32, R12.reuse, R170, R32 ;  /* 0x000000aa0c20723c */ /* 0x040fe20000001820 */
[----:B------:R-:W-:Y:S07]  /*1be30*/  LDSM.16.MT88.4 R168, [R205+0x9080] ;  /* 0x00908000cda8783b */ /* 0x000fee0000004200 */
[C---:B------:R-:W-:Y:S08]  /*1be40*/  HMMA.16816.F32 R36, R12.reuse, R172, R36 ;  /* 0x000000ac0c24723c */ /* 0x040ff00000001824 */
[C---:B------:R-:W-:Y:S01]  /*1be50*/  HMMA.16816.F32 R40, R12.reuse, R174, R40 ;  /* 0x000000ae0c28723c */ /* 0x040fe20000001828 */
[----:B------:R-:W-:Y:S07]  /*1be60*/  LDSM.16.MT88.4 R172, [R205+0x8080] ;  /* 0x00808000cdac783b */ /* 0x000fee0000004200 */
[C---:B---3--:R-:W-:Y:S08]  /*1be70*/  HMMA.16816.F32 R44, R12.reuse, R152, R44 ;  /* 0x000000980c2c723c */ /* 0x048ff0000000182c */
[C---:B------:R-:W-:Y:S01]  /*1be80*/  HMMA.16816.F32 R48, R12.reuse, R154, R48 ;  /* 0x0000009a0c30723c */ /* 0x040fe20000001830 */
[----:B------:R-:W1:Y:S07]  /*1be90*/  LDSM.16.MT88.4 R152, [R204+0x7880] ;  /* 0x00788000cc98783b */ /* 0x000e6e0000004200 */
[C---:B------:R-:W-:Y:S08]  /*1bea0*/  HMMA.16816.F32 R52, R12.reuse, R176, R52 ;  /* 0x000000b00c34723c */ /* 0x040ff00000001834 */
[C---:B------:R-:W-:Y:S01]  /*1beb0*/  HMMA.16816.F32 R56, R12.reuse, R178, R56 ;  /* 0x000000b20c38723c */ /* 0x040fe20000001838 */
[----:B------:R-:W-:Y:S07]  /*1bec0*/  LDSM.16.MT88.4 R176, [R208+0x9880] ;  /* 0x00988000d0b0783b */ /* 0x000fee0000004200 */
        /* <DEDUP_REMOVED lines=11> */
[----:B------:R-:W3:Y:S03]  /*1bf80*/  MUFU.EX2 R181, R181 ;  /* 0x000000b500b57308 */ /* 0x000ee60000000800 */
[----:B------:R-:W-:Y:S02]  /*1bf90*/  FFMA.FTZ R191, R25, c[0x0][0x2d0], -R191 ;  /* 0x0000b40019bf7a23 */ /* 0x000fe400000108bf */
[--C-:B------:R-:W-:Y:S02]  /*1bfa0*/  FFMA.FTZ R185, R26, c[0x0][0x2d0], -R189.reuse ;  /* 0x0000b4001ab97a23 */ /* 0x100fe400000108bd */
[C---:B-----5:R-:W-:Y:S03]  /*1bfb0*/  HMMA.16816.F32 R76, R12.reuse, R16, R76 ;  /* 0x000000100c4c723c */ /* 0x060fe6000000184c */
[----:B------:R-:W-:Y:S01]  /*1bfc0*/  MUFU.EX2 R182, R182 ;  /* 0x000000b600b67308 */ /* 0x000fe20000000800 */
[----:B------:R-:W-:Y:S02]  /*1bfd0*/  FFMA.FTZ R189, R27, c[0x0][0x2d0], -R189 ;  /* 0x0000b4001bbd7a23 */ /* 0x000fe400000108bd */
[----:B------:R-:W-:Y:S02]  /*1bfe0*/  LDSM.16.MT88.4 R24, [R205+0x5080] ;  /* 0x00508000cd18783b */ /* 0x000fe40000004200 */
[C---:B------:R-:W-:Y:S05]  /*1bff0*/  HMMA.16816.F32 R80, R12.reuse, R18, R80 ;  /* 0x000000120c50723c */ /* 0x040fea0000001850 */
[----:B------:R-:W4:Y:S01]  /*1c000*/  MUFU.EX2 R183, R183 ;  /* 0x000000b700b77308 */ /* 0x000f220000000800 */
[----:B------:R-:W5:Y:S02]  /*1c010*/  LDSM.16.MT88.4 R16, [R206+0x9080] ;  /* 0x00908000ce10783b */ /* 0x000f640000004200 */
[C---:B--2---:R-:W-:Y:S07]  /*1c020*/  HMMA.16816.F32 R84, R12.reuse, R160, R84 ;  /* 0x000000a00c54723c */ /* 0x044fee0000001854 */
[----:B------:R-:W-:Y:S01]  /*1c030*/  MUFU.EX2 R184, R184 ;  /* 0x000000b800b87308 */ /* 0x000fe20000000800 */
[C---:B------:R-:W-:Y:S01]  /*1c040*/  HMMA.16816.F32 R88, R12.reuse, R162, R88 ;  /* 0x000000a20c58723c */ /* 0x040fe20000001858 */
[----:B------:R-:W-:Y:S07]  /*1c050*/  LDSM.16.MT88.4 R160, [R206+0x5080] ;  /* 0x00508000cea0783b */ /* 0x000fee0000004200 */
[C---:B-1----:R-:W-:Y:S01]  /*1c060*/  HMMA.16816.F32 R92, R12.reuse, R152, R92 ;  /* 0x000000980c5c723c */ /* 0x042fe2000000185c */
[----:B------:R-:W1:Y:S07]  /*1c070*/  MUFU.EX2 R191, R191 ;  /* 0x000000bf00bf7308 */ /* 0x000e6e0000000800 */
[C---:B------:R-:W-:Y:S03]  /*1c080*/  HMMA.16816.F32 R96, R12.reuse, R154, R96 ;  /* 0x0000009a0c60723c */ /* 0x040fe60000001860 */
[----:B------:R-:W-:Y:S05]  /*1c090*/  MUFU.EX2 R185, R185 ;  /* 0x000000b900b97308 */ /* 0x000fea0000000800 */
[C---:B------:R-:W-:Y:S05]  /*1c0a0*/  HMMA.16816.F32 R100, R12.reuse, R164, R100 ;  /* 0x000000a40c64723c */ /* 0x040fea0000001864 */
[----:B------:R-:W2:Y:S03]  /*1c0b0*/  MUFU.EX2 R186, R189 ;  /* 0x000000bd00ba7308 */ /* 0x000ea60000000800 */
[C---:B------:R-:W-:Y:S01]  /*1c0c0*/  HMMA.16816.F32 R104, R12.reuse, R166, R104 ;  /* 0x000000a60c68723c */ /* 0x040fe20000001868 */
[----:B------:R-:W-:Y:S07]  /*1c0d0*/  LDSM.16.MT88.4 R164, [R204+0x5080] ;  /* 0x00508000cca4783b */ /* 0x000fee0000004200 */
[C---:B-----5:R-:W-:Y:S08]  /*1c0e0*/  HMMA.16816.F32 R108, R12.reuse, R16, R108 ;  /* 0x000000100c6c723c */ /* 0x060ff0000000186c */
[C---:B------:R-:W-:Y:S01]  /*1c0f0*/  HMMA.16816.F32 R112, R12.reuse, R18, R112 ;  /* 0x000000120c70723c */ /* 0x040fe20000001870 */
[----:B------:R-:W5:Y:S07]  /*1c100*/  LDSM.16.MT88.4 R16, [R208+0x5080] ;  /* 0x00508000d010783b */ /* 0x000f6e0000004200 */
[C---:B------:R-:W-:Y:S08]  /*1c110*/  HMMA.16816.F32 R116, R12.reuse, R168, R116 ;  /* 0x000000a80c74723c */ /* 0x040ff00000001874 */
[C---:B------:R-:W-:Y:S01]  /*1c120*/  HMMA.16816.F32 R120, R12.reuse, R170, R120 ;  /* 0x000000aa0c78723c */ /* 0x040fe20000001878 */
[----:B------:R-:W-:Y:S07]  /*1c130*/  LDSM.16.MT88.4 R168, [R206+0x8080] ;  /* 0x00808000cea8783b */ /* 0x000fee0000004200 */
[C---:B------:R-:W-:Y:S08]  /*1c140*/  HMMA.16816.F32 R124, R12.reuse, R20, R124 ;  /* 0x000000140c7c723c */ /* 0x040ff0000000187c */
[----:B------:R-:W-:Y:S01]  /*1c150*/  HMMA.16816.F32 R128, R12, R22, R128 ;  /* 0x000000160c80723c */ /* 0x000fe20000001880 */
[----:B------:R-:W5:Y:S06]  /*1c160*/  LDSM.16.MT88.4 R20, [R208+0x6880] ;  /* 0x00688000d014783b */ /* 0x000f6c0000004200 */
[----:B---3--:R-:W-:Y:S01]  /*1c170*/  F2FP.PACK_AB R12, R181, R180 ;  /* 0x000000b4b50c723e */ /* 0x008fe200000000ff */
[----:B------:R-:W-:Y:S01]  /*1c180*/  FADD.FTZ R180, R180, R241 ;  /* 0x000000f1b4b47221 */ /* 0x000fe20000010000 */
[----:B----4-:R-:W-:Y:S03]  /*1c190*/  F2FP.PACK_AB R13, R183, R182 ;  /* 0x000000b6b70d723e */ /* 0x010fe600000000ff */
[----:B-1----:R-:W-:Y:S01]  /*1c1a0*/  F2FP.PACK_AB R14, R191, R184 ;  /* 0x000000b8bf0e723e */ /* 0x002fe200000000ff */
[----:B------:R-:W-:Y:S01]  /*1c1b0*/  FADD.FTZ R182, R182, R5 ;  /* 0x00000005b6b67221 */ /* 0x000fe20000010000 */
[----:B--2---:R-:W-:Y:S01]  /*1c1c0*/  F2FP.PACK_AB R15, R186, R185 ;  /* 0x000000b9ba0f723e */ /* 0x004fe200000000ff */
[----:B------:R-:W-:Y:S02]  /*1c1d0*/  FADD.FTZ R181, R181, R180 ;  /* 0x000000b4b5b57221 */ /* 0x000fe40000010000 */
[----:B------:R-:W-:Y:S02]  /*1c1e0*/  FADD.FTZ R182, R183, R182 ;  /* 0x000000b6b7b67221 */ /* 0x000fe40000010000 */
[----:B------:R-:W-:Y:S02]  /*1c1f0*/  FADD.FTZ R184, R184, R181 ;  /* 0x000000b5b8b87221 */ /* 0x000fe40000010000 */
[C---:B-----5:R-:W-:Y:S01]  /*1c200*/  HMMA.16816.F32 R152, R12.reuse, R16, R8 ;  /* 0x000000100c98723c */ /* 0x060fe20000001808 */
[----:B------:R-:W1:Y:S02]  /*1c210*/  LDSM.16.MT88.4 R8, [R206+0x6880] ;  /* 0x00688000ce08783b */ /* 0x000e640000004200 */
[----:B------:R-:W-:Y:S02]  /*1c220*/  FADD.FTZ R185, R185, R182 ;  /* 0x000000b6b9b97221 */ /* 0x000fe40000010000 */
[----:B------:R-:W-:Y:S02]  /*1c230*/  FADD.FTZ R229, R191, R184 ;  /* 0x000000b8bfe57221 */ /* 0x000fe40000010000 */
[----:B------:R-:W-:Y:S01]  /*1c240*/  FADD.FTZ R225, R186, R185 ;  /* 0x000000b9bae17221 */ /* 0x000fe20000010000 */
[C---:B------:R-:W-:Y:S01]  /*1c250*/  HMMA.16816.F32 R132, R12.reuse, R18, R132 ;  /* 0x000000120c84723c */ /* 0x040fe20000001884 */
[----:B------:R-:W2:Y:S07]  /*1c260*/  LDSM.16.MT88.4 R16, [R205+0x6880] ;  /* 0x00688000cd10783b */ /* 0x000eae0000004200 */
        /* <DEDUP_REMOVED lines=30> */
[C---:B-----5:R-:W-:Y:S08]  /*1c450*/  HMMA.16816.F32 R108, R12.reuse, R20, R108 ;  /* 0x000000140c6c723c */ /* 0x060ff0000000186c */
[C---:B------:R-:W-:Y:S08]  /*1c460*/  HMMA.16816.F32 R112, R12.reuse, R22, R112 ;  /* 0x000000160c70723c */ /* 0x040ff00000001870 */
[C---:B-1----:R-:W-:Y:S08]  /*1c470*/  HMMA.16816.F32 R116, R12.reuse, R8, R116 ;  /* 0x000000080c74723c */ /* 0x042ff00000001874 */
[C---:B------:R-:W-:Y:S08]  /*1c480*/  HMMA.16816.F32 R120, R12.reuse, R10, R120 ;  /* 0x0000000a0c78723c */ /* 0x040ff00000001878 */
[C---:B--2---:R-:W-:Y:S08]  /*1c490*/  HMMA.16816.F32 R124, R12.reuse, R16, R124 ;  /* 0x000000100c7c723c */ /* 0x044ff0000000187c */
[----:B------:R-:W-:Y:S01]  /*1c4a0*/  HMMA.16816.F32 R128, R12, R18, R128 ;  /* 0x000000120c80723c */ /* 0x000fe20000001880 */
[----:B------:R-:W-:-:S07]  /*1c4b0*/  @P0 BRA `(.L_x_2698) ;  /* 0xffffd45000000947 */ /* 0x000fce000383ffff */
.L_x_2695:
[----:B------:R-:W-:-:S06]  /*1c4c0*/  UISETP.GE.AND UP0, UPT, UR12, UR6, UPT ;  /* 0x000000060c00728c */ /* 0x000fcc000bf06270 */
[----:B------:R-:W-:-:S13]  /*1c4d0*/  PLOP3.LUT P0, PT, PT, PT, UP0, 0x40, 0x0 ;  /* 0x000000000000781c */ /* 0x000fda0003f0e808 */
[----:B------:R-:W-:Y:S05]  /*1c4e0*/  @P0 BRA `(.L_x_2699) ;  /* 0x000039b000000947 */ /* 0x000fea0003800000 */
[C---:B------:R-:W-:Y:S01]  /*1c4f0*/  IADD3 RZ, P0, R216.reuse, 0x40, RZ ;  /* 0x00000040d8ff7810 */ /* 0x040fe20007f1e0ff */
[----:B------:R-:W-:Y:S01]  /*1c500*/  ULDC.64 UR4, c[0x0][0x208] ;  /* 0x0000820000047ab9 */ /* 0x000fe20000000a00 */
[----:B------:R-:W-:Y:S01]  /*1c510*/  IADD3 RZ, P1, R216, 0x80, RZ ;  /* 0x00000080d8ff7810 */ /* 0x000fe20007f3e0ff */
[----:B------:R-:W-:Y:S01]  /*1c520*/  UIMAD.WIDE.U32 UR18, UR4, 0x30, URZ ;  /* 0x00000030041278a5 */ /* 0x000fe2000f8e003f */
[----:B------:R-:W-:Y:S01]  /*1c530*/  IADD3 RZ, P2, R220, 0x40, RZ ;  /* 0x00000040dcff7810 */ /* 0x000fe20007f5e0ff */
[--C-:B------:R-:W-:Y:S01]  /*1c540*/  IMAD.X R191, RZ, RZ, R223.reuse, P0 ;  /* 0x000000ffffbf7224 */ /* 0x100fe200000e06df */
[----:B------:R-:W-:Y:S01]  /*1c550*/  IADD3 RZ, P0, R216, 0xc0, RZ ;  /* 0x000000c0d8ff7810 */ /* 0x000fe20007f1e0ff */
[--C-:B------:R-:W-:Y:S01]  /*1c560*/  IMAD.X R190, RZ, RZ, R223.reuse, P1 ;  /* 0x000000ffffbe7224 */ /* 0x100fe200008e06df */
[----:B------:R-:W-:Y:S01]  /*1c570*/  IADD3 RZ, P1, R220, 0x80, RZ ;  /* 0x00000080dcff7810 */ /* 0x000fe20007f3e0ff */
[----:B------:R-:W-:Y:S01]  /*1c580*/  UIMAD UR5, UR5, 0x30, URZ ;  /* 0x00000030050578a4 */ /* 0x000fe2000f8e023f */
[----:B------:R-:W-:Y:S01]  /*1c590*/  IADD3 R236, -R228, 0x30, RZ ;  /* 0x00000030e4ec7810 */ /* 0x000fe20007ffe1ff */
[----:B------:R-:W-:Y:S01]  /*1c5a0*/  IMAD.X R189, RZ, RZ, R223, P0 ;  /* 0x000000ffffbd7224 */ /* 0x000fe200000e06df */
[----:B------:R-:W-:Y:S01]  /*1c5b0*/  IADD3 RZ, P0, R220, 0xc0, RZ ;  /* 0x000000c0dcff7810 */ /* 0x000fe20007f1e0ff */
[----:B------:R-:W-:Y:S01]  /*1c5c0*/  IMAD.X R188, RZ, RZ, R227, P2 ;  /* 0x000000ffffbc7224 */ /* 0x000fe200010e06e3 */
[C---:B------:R-:W-:Y:S01]  /*1c5d0*/  IADD3 R231, R216.reuse, 0x80, RZ ;  /* 0x00000080d8e77810 */ /* 0x040fe20007ffe0ff */
[----:B------:R-:W-:Y:S01]  /*1c5e0*/  IMAD.MOV.U32 R0, RZ, RZ, R157 ;  /* 0x000000ffff007224 */ /* 0x000fe200078e009d */
[C---:B------:R-:W-:Y:S01]  /*1c5f0*/  IADD3 R230, R216.reuse, 0xc0, RZ ;  /* 0x000000c0d8e67810 */ /* 0x040fe20007ffe0ff */
[----:B------:R-:W-:Y:S01]  /*1c600*/  IMAD.MOV.U32 R2, RZ, RZ, R3 ;  /* 0x000000ffff027224 */ /* 0x000fe200078e0003 */
[----:B------:R-:W-:Y:S01]  /*1c610*/  IADD3 R228, R216, 0x40, RZ ;  /* 0x00000040d8e47810 */ /* 0x000fe20007ffe0ff */
[--C-:B------:R-:W-:Y:S01]  /*1c620*/  IMAD.X R235, RZ, RZ, R227.reuse, P1 ;  /* 0x000000ffffeb7224 */ /* 0x100fe200008e06e3 */
[----:B------:R-:W-:Y:S01]  /*1c630*/  ULDC UR7, c[0x0][0x324] ;  /* 0x0000c90000077ab9 */ /* 0x000fe20000000800 */
[----:B------:R-:W-:Y:S01]  /*1c640*/  IMAD.X R234, RZ, RZ, R227, P0 ;  /* 0x000000ffffea7224 */ /* 0x000fe200000e06e3 */
[----:B------:R-:W-:Y:S01]  /*1c650*/  ULOP3.LUT UR7, URZ, UR7, URZ, 0x33, !UPT ;  /* 0x000000073f077292 */ /* 0x000fe2000f8e333f */
[----:B------:R-:W-:Y:S01]  /*1c660*/  IMAD.MOV.U32 R233, RZ, RZ, c[0x0][0x208] ;  /* 0x00008200ffe97624 */ /* 0x000fe200078e00ff */
[----:B------:R-:W-:Y:S01]  /*1c670*/  UIADD3 UR10, UR19, UR5, URZ ;  /* 0x00000005130a7290 */ /* 0x000fe2000fffe03f */
[----:B------:R-:W-:-:S02]  /*1c680*/  IMAD.MOV.U32 R232, RZ, RZ, c[0x0][0x20c] ;  /* 0x00008300ffe87624 */ /* 0x000fc400078e00ff */
.L_x_2709:
[----:B------:R-:W-:Y:S04]  /*1c690*/  DEPBAR.LE SB0, 0x0 ;  /* 0x000080000000791a */ /* 0x000fe80000000000 */
[----:B------:R-:W-:Y:S01]  /*1c6a0*/  BAR.SYNC.DEFER_BLOCKING 0x0 ;  /* 0x0000000000007b1d */ /* 0x000fe20000010000 */
[----:B------:R-:W-:Y:S02]  /*1c6b0*/  USHF.R.S32.HI UR5, URZ, 0x1f, UR12 ;  /* 0x0000001f3f057899 */ /* 0x000fe4000801140c */
[----:B------:R-:W-:Y:S02]  /*1c6c0*/  UIMAD UR4, UR10, UR12, URZ ;  /* 0x0000000c0a0472a4 */ /* 0x000fe4000f8e023f */
[----:B------:R-:W-:Y:S02]  /*1c6d0*/  UIMAD.WIDE.U32 UR20, UR18, UR12, URZ ;  /* 0x0000000c121472a5 */ /* 0x000fe4000f8e003f */
[----:B------:R-:W-:Y:S02]  /*1c6e0*/  UIMAD UR4, UR5, UR18, UR4 ;  /* 0x00000012050472a4 */ /* 0x000fe4000f8e0204 */
[----:B------:R-:W-:Y:S02]  /*1c6f0*/  UISETP.GT.AND UP0, UPT, UR12, UR6, UPT ;  /* 0x000000060c00728c */ /* 0x000fe4000bf04270 */
[----:B------:R-:W-:Y:S01]  /*1c700*/  UIADD3 UR4, UR21, UR4, URZ ;  /* 0x0000000415047290 */ /* 0x000fe2000fffe03f */
[----:B------:R-:W-:Y:S02]  /*1c710*/  IADD3 R4, P0, R216, UR20, RZ ;  /* 0x00000014d8047c10 */ /* 0x000fe4000ff1e0ff */
[----:B------:R-:W-:Y:S02]  /*1c720*/  IADD3 R6, P1, R228, UR20, RZ ;  /* 0x00000014e4067c10 */ /* 0x000fe4000ff3e0ff */
[C---:B------:R-:W-:Y:S02]  /*1c730*/  LEA R180, P2, R4.reuse, c[0x0][0x1f8], 0x1 ;  /* 0x00007e0004b47a11 */ /* 0x040fe400078408ff */
[----:B------:R-:W-:Y:S02]  /*1c740*/  IADD3.X R3, R223, UR4, RZ, P0, !PT ;  /* 0x00000004df037c10 */ /* 0x000fe400087fe4ff */
[----:B------:R-:W-:Y:S02]  /*1c750*/  IADD3.X R5, R191, UR4, RZ, P1, !PT ;  /* 0x00000004bf057c10 */ /* 0x000fe40008ffe4ff */
[----:B------:R-:W-:Y:S01]  /*1c760*/  LEA.HI.X R181, R4, c[0x0][0x1fc], R3, 0x1, P2 ;  /* 0x00007f0004b57a11 */ /* 0x000fe200010f0c03 */
[----:B------:R-:W-:Y:S01]  /*1c770*/  LDSM.16.M88.4 R24, [R214] ;  /* 0x00000000d618783b */ /* 0x000fe20000000200 */
[----:B------:R-:W-:Y:S02]  /*1c780*/  IADD3 R4, P0, R231, UR20, RZ ;  /* 0x00000014e7047c10 */ /* 0x000fe4000ff1e0ff */
[----:B------:R-:W-:Y:S01]  /*1c790*/  LEA R186, P1, R6, c[0x0][0x1f8], 0x1 ;  /* 0x00007e0006ba7a11 */ /* 0x000fe200078208ff */
[----:B------:R-:W1:Y:S01]  /*1c7a0*/  LDSM.16.M88.4 R8, [R213+0xa080] ;  /* 0x00a08000d508783b */ /* 0x000e620000000200 */
[----:B------:R-:W-:Y:S02]  /*1c7b0*/  IADD3.X R3, R190, UR4, RZ, P0, !PT ;  /* 0x00000004be037c10 */ /* 0x000fe400087fe4ff */
[----:B------:R-:W-:Y:S01]  /*1c7c0*/  LEA R184, P0, R4, c[0x0][0x1f8], 0x1 ;  /* 0x00007e0004b87a11 */ /* 0x000fe200078008ff */
[----:B------:R-:W2:Y:S01]  /*1c7d0*/  LDSM.16.M88.4 R16, [R213+0xa880] ;  /* 0x00a88000d510783b */ /* 0x000ea20000000200 */
[----:B------:R-:W-:Y:S02]  /*1c7e0*/  LEA.HI.X R187, R6, c[0x0][0x1fc], R5, 0x1, P1 ;  /* 0x00007f0006bb7a11 */ /* 0x000fe400008f0c05 */
[----:B------:R-:W-:Y:S01]  /*1c7f0*/  LEA.HI.X R185, R4, c[0x0][0x1fc], R3, 0x1, P0 ;  /* 0x00007f0004b97a11 */ /* 0x000fe200000f0c03 */
[----:B------:R-:W3:Y:S01]  /*1c800*/  LDSM.16.M88.4 R156, [R213+0xb080] ;  /* 0x00b08000d59c783b */ /* 0x000ee20000000200 */
[C---:B------:R-:W-:Y:S02]  /*1c810*/  @!P3 LEA R13, P0, R233.reuse, UR20, 0x5 ;  /* 0x00000014e90dbc11 */ /* 0x040fe4000f8028ff */
[----:B------:R-:W-:Y:S01]  /*1c820*/  IADD3 R7, P1, R230, UR20, RZ ;  /* 0x00000014e6077c10 */ /* 0x000fe2000ff3e0ff */
[----:B------:R-:W-:Y:S01]  /*1c830*/  LDSM.16.M88.4 R160, [R212] ;  /* 0x00000000d4a0783b */ /* 0x000fe20000000200 */
[----:B------:R-:W-:Y:S02]  /*1c840*/  @!P3 LEA.HI.X R3, R233, UR4, R232, 0x5, P0 ;  /* 0x00000004e903bc11 */ /* 0x000fe400080f2ce8 */
[----:B------:R-:W-:Y:S01]  /*1c850*/  @!P3 IADD3 R5, P0, R13, R216, RZ ;  /* 0x000000d80d05b210 */ /* 0x000fe20007f1e0ff */
[----:B------:R-:W4:Y:S01]  /*1c860*/  LDSM.16.M88.4 R164, [R211] ;  /* 0x00000000d3a4783b */ /* 0x000f220000000200 */
[----:B------:R-:W-:Y:S02]  /*1c870*/  IADD3.X R4, R189, UR4, RZ, P1, !PT ;  /* 0x00000004bd047c10 */ /* 0x000fe40008ffe4ff */
[C---:B------:R-:W-:Y:S01]  /*1c880*/  LEA R246, P1, R7.reuse, c[0x0][0x1f8], 0x1 ;  /* 0x00007e0007f67a11 */ /* 0x040fe200078208ff */
[----:B------:R-:W5:Y:S03]  /*1c890*/  LDSM.16.M88.4 R168, [R203] ;  /* 0x00000000cba8783b */ /* 0x000f660000000200 */
[----:B------:R-:W-:Y:S01]  /*1c8a0*/  LEA.HI.X R247, R7, c[0x0][0x1fc], R4, 0x1, P1 ;  /* 0x00007f0007f77a11 */ /* 0x000fe200008f0c04 */
[----:B------:R-:W-:Y:S01]  /*1c8b0*/  @!P3 IMAD.X R4, R3, 0x1, R223, P0 ;  /* 0x000000010304b824 */ /* 0x000fe200000e06df */
[----:B------:R-:W-:Y:S01]  /*1c8c0*/  @!P3 LEA R244, P1, R5, c[0x0][0x1f8], 0x1 ;  /* 0x00007e0005f4ba11 */ /* 0x000fe200078208ff */
[----:B------:R-:W3:Y:S01]  /*1c8d0*/  LDSM.16.M88.4 R172, [R202] ;  /* 0x00000000caac783b */ /* 0x000ee20000000200 */
[----:B------:R-:W-:Y:S02]  /*1c8e0*/  @!P3 IADD3 R12, P0, R13, R228, RZ ;  /* 0x000000e40d0cb210 */ /* 0x000fe40007f1e0ff */
[----:B------:R-:W-:Y:S02]  /*1c8f0*/  @!P3 LEA.HI.X R245, R5, c[0x0][0x1fc], R4, 0x1, P1 ;  /* 0x00007f0005f5ba11 */ /* 0x000fe400008f0c04 */
[C---:B------:R-:W-:Y:S01]  /*1c900*/  @!P3 LEA R238, P1, R12.reuse, c[0x0][0x1f8], 0x1 ;  /* 0x00007e000ceeba11 */ /* 0x040fe200078208ff */
[C---:B-1----:R-:W-:Y:S07]  /*1c910*/  HMMA.16816.F32 R4, R24.reuse, R8, RZ ;  /* 0x000000081804723c */ /* 0x042fee00000018ff */
[----:B------:R-:W-:Y:S01]  /*1c920*/  @!P3 IMAD.X R9, R3, 0x1, R191, P0 ;  /* 0x000000010309b824 */ /* 0x000fe200000e06bf */
[----:B------:R-:W-:Y:S04]  /*1c930*/  @!P3 IADD3 R15, P0, R13, R231, RZ ;  /* 0x000000e70d0fb210 */ /* 0x000fe80007f1e0ff */
[----:B------:R-:W-:Y:S01]  /*1c940*/  @!P3 LEA.HI.X R239, R12, c[0x0][0x1fc], R9, 0x1, P1 ;  /* 0x00007f000cefba11 */ /* 0x000fe200008f0c09 */
[----:B------:R-:W-:Y:S01]  /*1c950*/  @!P3 IMAD.X R12, R3, 0x1, R190, P0 ;  /* 0x00000001030cb824 */ /* 0x000fe200000e06be */
[C---:B------:R-:W-:Y:S01]  /*1c960*/  HMMA.16816.F32 R8, R24.reuse, R10, RZ ;  /* 0x0000000a1808723c */ /* 0x040fe200000018ff */
[----:B------:R-:W-:Y:S02]  /*1c970*/  @!P3 LEA R240, P2, R15, c[0x0][0x1f8], 0x1 ;  /* 0x00007e000ff0ba11 */ /* 0x000fe400078408ff */
[----:B------:R-:W-:Y:S02]  /*1c980*/  @!P3 IADD3 R20, P1, R13, R230, RZ ;  /* 0x000000e60d14b210 */ /* 0x000fe40007f3e0ff */
[----:B------:R-:W-:Y:S02]  /*1c990*/  @!P3 LEA.HI.X R241, R15, c[0x0][0x1fc], R12, 0x1, P2 ;  /* 0x00007f000ff1ba11 */ /* 0x000fe400010f0c0c */
[----:B------:R-:W-:Y:S01]  /*1c9a0*/  LOP3.LUT P2, RZ, R215, 0x1, RZ, 0xc0, !PT ;  /* 0x00000001d7ff7812 */ /* 0x000fe2000784c0ff */
[C---:B--2---:R-:W-:Y:S01]  /*1c9b0*/  HMMA.16816.F32 R12, R24.reuse, R16, RZ ;  /* 0x00000010180c723c */ /* 0x044fe200000018ff */
[C---:B------:R-:W-:Y:S03]  /*1c9c0*/  @!P3 LEA R242, P0, R20.reuse, c[0x0][0x1f8], 0x1 ;  /* 0x00007e0014f2ba11 */ /* 0x040fe600078008ff */
[----:B------:R-:W-:Y:S04]  /*1c9d0*/  @!P3 IMAD.X R3, R3, 0x1, R189, P1 ;  /* 0x000000010303b824 */ /* 0x000fe800008e06bd */
[C---:B------:R-:W-:Y:S01]  /*1c9e0*/  HMMA.16816.F32 R16, R24.reuse, R18, RZ ;  /* 0x000000121810723c */ /* 0x040fe200000018ff */
[----:B------:R-:W-:Y:S02]  /*1c9f0*/  @!P3 LEA.HI.X R243, R20, c[0x0][0x1fc], R3, 0x1, P0 ;  /* 0x00007f0014f3ba11 */ /* 0x000fe400000f0c03 */
[----:B------:R-:W-:Y:S01]  /*1ca00*/  PLOP3.LUT P0, PT, PT, PT, UP0, 0x40, 0x0 ;  /* 0x000000000000781c */ /* 0x000fe20003f0e808 */
[----:B------:R-:W-:Y:S01]  /*1ca10*/  @!PT LDS RZ, [RZ] ;  /* 0x00000000fffff984 */ /* 0x000fe20000000800 */
[----:B------:R-:W-:Y:S01]  /*1ca20*/  @!PT LDS RZ, [RZ] ;  /* 0x00000000fffff984 */ /* 0x000fe20000000800 */
[----:B------:R-:W-:Y:S01]  /*1ca30*/  @!PT LDS RZ, [RZ] ;  /* 0x00000000fffff984 */ /* 0x000fe20000000800 */
[----:B------:R1:W-:Y:S04]  /*1ca40*/  LDGSTS.E.BYPASS.LTC128B.128 [R218+0x4080], [R180.64], !P2 ;  /* 0x04080000b4da7fae */ /* 0x0003e8000d101d5e */
[C---:B---3--:R-:W-:Y:S01]  /*1ca50*/  HMMA.16816.F32 R20, R24.reuse, R156, RZ ;  /* 0x0000009c1814723c */ /* 0x048fe200000018ff */
[----:B------:R2:W-:Y:S04]  /*1ca60*/  LDGSTS.E.BYPASS.LTC128B.128 [R218+0x5880], [R186.64], !P6 ;  /* 0x05880000bada7fae */ /* 0x0005e8000f101d5e */
[----:B------:R2:W-:Y:S03]  /*1ca70*/  LDGSTS.E.BYPASS.LTC128B.128 [R218+0x7080], [R184.64], !P5 ;  /* 0x07080000b8da7fae */ /* 0x0005e6000e901d5e */
[----:B------:R-:W-:Y:S01]  /*1ca80*/  HMMA.16816.F32 R24, R24, R158, RZ ;  /* 0x0000009e1818723c */ /* 0x000fe200000018ff */
[----:B------:R3:W-:Y:S04]  /*1ca90*/  LDGSTS.E.BYPASS.LTC128B.128 [R218+0x8880], [R246.64], !P4 ;  /* 0x08880000f6da7fae */ /* 0x0007e8000e101d5e */
[----:B------:R3:W-:Y:S03]  /*1caa0*/  @!P3 LDGSTS.E.BYPASS.LTC128B.128 [R218+0x5080], [R244.64], !P2 ;  /* 0x05080000f4dabfae */ /* 0x0007e6000d101d5e */
[C---:B----4-:R-:W-:Y:S01]  /*1cab0*/  HMMA.16816.F32 R4, R160.reuse, R164, R4 ;  /* 0x000000a4a004723c */ /* 0x050fe20000001804 */
[----:B------:R3:W-:Y:S04]  /*1cac0*/  @!P3 LDGSTS.E.BYPASS.LTC128B.128 [R218+0x6880], [R238.64], !P6 ;  /* 0x06880000eedabfae */ /* 0x0007e8000f101d5e */
[----:B------:R3:W-:Y:S03]  /*1cad0*/  @!P3 LDGSTS.E.BYPASS.LTC128B.128 [R218+0x8080], [R240.64], !P5 ;  /* 0x08080000f0dabfae */ /* 0x0007e6000e901d5e */
[C---:B------:R-:W-:Y:S01]  /*1cae0*/  HMMA.16816.F32 R8, R160.reuse, R166, R8 ;  /* 0x000000a6a008723c */ /* 0x040fe20000001808 */
[----:B------:R3:W-:Y:S04]  /*1caf0*/  @!P3 LDGSTS.E.BYPASS.LTC128B.128 [R218+0x9880], [R242.64], !P4 ;  /* 0x09880000f2dabfae */ /* 0x0007e8000e101d5e */
[----:B------:R-:W-:Y:S03]  /*1cb00*/  LDSM.16.M88.4 R176, [R210] ;  /* 0x00000000d2b0783b */ /* 0x000fe60000000200 */
[C---:B-----5:R-:W-:Y:S01]  /*1cb10*/  HMMA.16816.F32 R12, R160.reuse, R168, R12 ;  /* 0x000000a8a00c723c */ /* 0x060fe2000000180c */
[----:B-1----:R-:W1:Y:S04]  /*1cb20*/  LDSM.16.M88.4 R180, [R207+0xa080] ;  /* 0x00a08000cfb4783b */ /* 0x002e680000000200 */
[----:B------:R-:W0:Y:S03]  /*1cb30*/  LDGDEPBAR ;  /* 0x00000000000079af */ /* 0x000e260000000000 */
[C---:B------:R-:W-:Y:S01]  /*1cb40*/  HMMA.16816.F32 R16, R160.reuse, R170, R16 ;  /* 0x000000aaa010723c */ /* 0x040fe20000001810 */
[----:B------:R-:W4:Y:S04]  /*1cb50*/  LDSM.16.M88.4 R156, [R207+0xa880] ;  /* 0x00a88000cf9c783b */ /* 0x000f280000000200 */
[----:B--2---:R-:W2:Y:S03]  /*1cb60*/  LDSM.16.M88.4 R184, [R207+0xb080] ;  /* 0x00b08000cfb8783b */ /* 0x004ea60000000200 */
[C---:B------:R-:W-:Y:S01]  /*1cb70*/  HMMA.16816.F32 R20, R160.reuse, R172, R20 ;  /* 0x000000aca014723c */ /* 0x040fe20000001814 */
[----:B------:R-:W-:Y:S04]  /*1cb80*/  LDSM.16.M88.4 R164, [R209] ;  /* 0x00000000d1a4783b */ /* 0x000fe80000000200 */
[----:B------:R-:W5:Y:S03]  /*1cb90*/  LDSM.16.M88.4 R168, [R201] ;  /* 0x00000000c9a8783b */ /* 0x000f660000000200 */
[----:B------:R-:W-:Y:S01]  /*1cba0*/  HMMA.16816.F32 R24, R160, R174, R24 ;  /* 0x000000aea018723c */ /* 0x000fe20000001818 */
[----:B------:R-:W2:Y:S04]  /*1cbb0*/  LDSM.16.M88.4 R160, [R201+0x800] ;  /* 0x00080000c9a0783b */ /* 0x000ea80000000200 */
[----:B------:R-:W2:Y:S03]  /*1cbc0*/  LDSM.16.M88.4 R172, [R201+0x1000] ;  /* 0x00100000c9ac783b */ /* 0x000ea60000000200 */
[C---:B-1----:R-:W-:Y:S08]  /*1cbd0*/  HMMA.16816.F32 R4, R176.reuse, R180, R4 ;  /* 0x000000b4b004723c */ /* 0x042ff00000001804 */
[C---:B------:R-:W-:Y:S01]  /*1cbe0*/  HMMA.16816.F32 R8, R176.reuse, R182, R8 ;  /* 0x000000b6b008723c */ /* 0x040fe20000001808 */
[----:B------:R-:W-:Y:S07]  /*1cbf0*/  LDSM.16.M88.4 R180, [R213+0xb880] ;  /* 0x00b88000d5b4783b */ /* 0x000fee0000000200 */
[C---:B----4-:R-:W-:Y:S08]  /*1cc00*/  HMMA.16816.F32 R12, R176.reuse, R156, R12 ;  /* 0x0000009cb00c723c */ /* 0x050ff0000000180c */
[C---:B------:R-:W-:Y:S01]  /*1cc10*/  HMMA.16816.F32 R16, R176.reuse, R158, R16 ;  /* 0x0000009eb010723c */ /* 0x040fe20000001810 */
[----:B------:R-:W1:Y:S07]  /*1cc20*/  LDSM.16.M88.4 R156, [R214+0x4000] ;  /* 0x00400000d69c783b */ /* 0x000e6e0000000200 */
[C---:B--2---:R-:W-:Y:S08]  /*1cc30*/  HMMA.16816.F32 R20, R176.reuse, R184, R20 ;  /* 0x000000b8b014723c */ /* 0x044ff00000001814 */
[----:B------:R-:W-:Y:S01]  /*1cc40*/  HMMA.16816.F32 R24, R176, R186, R24 ;  /* 0x000000bab018723c */ /* 0x000fe20000001818 */
[----:B------:R-:W2:Y:S04]  /*1cc50*/  LDSM.16.M88.4 R176, [R213+0xc080] ;  /* 0x00c08000d5b0783b */ /* 0x000ea80000000200 */
[----:B------:R-:W4:Y:S03]  /*1cc60*/  LDSM.16.M88.4 R184, [R213+0xc880] ;  /* 0x00c88000d5b8783b */ /* 0x000f260000000200 */
[C---:B-----5:R-:W-:Y:S08]  /*1cc70*/  HMMA.16816.F32 R4, R164.reuse, R168, R4 ;  /* 0x000000a8a404723c */ /* 0x060ff00000001804 */
[C---:B------:R-:W-:Y:S01]  /*1cc80*/  HMMA.16816.F32 R8, R164.reuse, R170, R8 ;  /* 0x000000aaa408723c */ /* 0x040fe20000001808 */
[----:B------:R-:W-:Y:S07]  /*1cc90*/  LDSM.16.M88.4 R168, [R200] ;  /* 0x00000000c8a8783b */ /* 0x000fee0000000200 */
[C---:B------:R-:W-:Y:S08]  /*1cca0*/  HMMA.16816.F32 R12, R164.reuse, R160, R12 ;  /* 0x000000a0a40c723c */ /* 0x040ff0000000180c */
[C---:B------:R-:W-:Y:S01]  /*1ccb0*/  HMMA.16816.F32 R16, R164.reuse, R162, R16 ;  /* 0x000000a2a410723c */ /* 0x040fe20000001810 */
[----:B------:R-:W5:Y:S07]  /*1ccc0*/  LDSM.16.M88.4 R160, [R212+0x4000] ;  /* 0x00400000d4a0783b */ /* 0x000f6e0000000200 */
[C---:B------:R-:W-:Y:S08]  /*1ccd0*/  HMMA.16816.F32 R20, R164.reuse, R172, R20 ;  /* 0x000000aca414723c */ /* 0x040ff00000001814 */
[----:B------:R-:W-:Y:S01]  /*1cce0*/  HMMA.16816.F32 R24, R164, R174, R24 ;  /* 0x000000aea418723c */ /* 0x000fe20000001818 */
[----:B------:R-:W3:Y:S04]  /*1ccf0*/  LDSM.16.M88.4 R164, [R199] ;  /* 0x00000000c7a4783b */ /* 0x000ee80000000200 */
[----:B------:R-:W3:Y:S03]  /*1cd00*/  LDSM.16.M88.4 R172, [R198] ;  /* 0x00000000c6ac783b */ /* 0x000ee60000000200 */
[C---:B-1----:R-:W-:Y:S08]  /*1cd10*/  HMMA.16816.F32 R4, R156.reuse, R180, R4 ;  /* 0x000000b49c04723c */ /* 0x042ff00000001804 */
[C---:B------:R-:W-:Y:S01]  /*1cd20*/  HMMA.16816.F32 R8, R156.reuse, R182, R8 ;  /* 0x000000b69c08723c */ /* 0x040fe20000001808 */
[----:B------:R-:W-:Y:S07]  /*1cd30*/  LDSM.16.M88.4 R180, [R207+0xb880] ;  /* 0x00b88000cfb4783b */ /* 0x000fee0000000200 */
[C---:B--2---:R-:W-:Y:S08]  /*1cd40*/  HMMA.16816.F32 R12, R156.reuse, R176, R12 ;  /* 0x000000b09c0c723c */ /* 0x044ff0000000180c */
[C---:B------:R-:W-:Y:S01]  /*1cd50*/  HMMA.16816.F32 R16, R156.reuse, R178, R16 ;  /* 0x000000b29c10723c */ /* 0x040fe20000001810 */
[----:B------:R-:W1:Y:S07]  /*1cd60*/  LDSM.16.M88.4 R176, [R210+0x4000] ;  /* 0x00400000d2b0783b */ /* 0x000e6e0000000200 */
[C---:B----4-:R-:W-:Y:S08]  /*1cd70*/  HMMA.16816.F32 R20, R156.reuse, R184, R20 ;  /* 0x000000b89c14723c */ /* 0x050ff00000001814 */
[----:B------:R-:W-:Y:S01]  /*1cd80*/  HMMA.16816.F32 R24, R156, R186, R24 ;  /* 0x000000ba9c18723c */ /* 0x000fe20000001818 */
[----:B------:R-:W2:Y:S04]  /*1cd90*/  LDSM.16.M88.4 R156, [R207+0xc080] ;  /* 0x00c08000cf9c783b */ /* 0x000ea80000000200 */
[----:B------:R-:W4:Y:S03]  /*1cda0*/  LDSM.16.M88.4 R184, [R207+0xc880] ;  /* 0x00c88000cfb8783b */ /* 0x000f260000000200 */
[C---:B-----5:R-:W-:Y:S08]  /*1cdb0*/  HMMA.16816.F32 R4, R160.reuse, R168, R4 ;  /* 0x000000a8a004723c */ /* 0x060ff00000001804 */
[C---:B------:R-:W-:Y:S01]  /*1cdc0*/  HMMA.16816.F32 R8, R160.reuse, R170, R8 ;  /* 0x000000aaa008723c */ /* 0x040fe20000001808 */
[----:B------:R-:W-:Y:S07]  /*1cdd0*/  LDSM.16.M88.4 R168, [R201+0x1800] ;  /* 0x00180000c9a8783b */ /* 0x000fee0000000200 */
[C---:B---3--:R-:W-:Y:S08]  /*1cde0*/  HMMA.16816.F32 R12, R160.reuse, R164, R12 ;  /* 0x000000a4a00c723c */ /* 0x048ff0000000180c */
[C---:B------:R-:W-:Y:S01]  /*1cdf0*/  HMMA.16816.F32 R16, R160.reuse, R166, R16 ;  /* 0x000000a6a010723c */ /* 0x040fe20000001810 */
[----:B------:R-:W3:Y:S07]  /*1ce00*/  LDSM.16.M88.4 R164, [R209+0x4000] ;  /* 0x00400000d1a4783b */ /* 0x000eee0000000200 */
[C---:B------:R-:W-:Y:S08]  /*1ce10*/  HMMA.16816.F32 R20, R160.reuse, R172, R20 ;  /* 0x000000aca014723c */ /* 0x040ff00000001814 */
[----:B------:R-:W-:Y:S01]  /*1ce20*/  HMMA.16816.F32 R24, R160, R174, R24 ;  /* 0x000000aea018723c */ /* 0x000fe20000001818 */
[----:B------:R-:W5:Y:S04]  /*1ce30*/  LDSM.16.M88.4 R160, [R201+0x2000] ;  /* 0x00200000c9a0783b */ /* 0x000f680000000200 */
[----:B------:R-:W3:Y:S03]  /*1ce40*/  LDSM.16.M88.4 R172, [R201+0x2800] ;  /* 0x00280000c9ac783b */ /* 0x000ee60000000200 */
        /* <DEDUP_REMOVED lines=10> */
[C---:B---3--:R-:W-:Y:S08]  /*1cef0*/  HMMA.16816.F32 R4, R164.reuse, R168, R4 ;  /* 0x000000a8a404723c */ /* 0x048ff00000001804 */
[C---:B------:R-:W-:Y:S01]  /*1cf00*/  HMMA.16816.F32 R8, R164.reuse, R170, R8 ;  /* 0x000000aaa408723c */ /* 0x040fe20000001808 */
[----:B------:R-:W-:Y:S07]  /*1cf10*/  LDSM.16.M88.4 R168, [R197] ;  /* 0x00000000c5a8783b */ /* 0x000fee0000000200 */
[C---:B-----5:R-:W-:Y:S08]  /*1cf20*/  HMMA.16816.F32 R12, R164.reuse, R160, R12 ;  /* 0x000000a0a40c723c */ /* 0x060ff0000000180c */
[C---:B------:R-:W-:Y:S01]  /*1cf30*/  HMMA.16816.F32 R16, R164.reuse, R162, R16 ;  /* 0x000000a2a410723c */ /* 0x040fe20000001810 */
[----:B------:R-:W3:Y:S07]  /*1cf40*/  LDSM.16.M88.4 R160, [R212+0x8000] ;  /* 0x00800000d4a0783b */ /* 0x000eee0000000200 */
[C---:B------:R-:W-:Y:S08]  /*1cf50*/  HMMA.16816.F32 R20, R164.reuse, R172, R20 ;  /* 0x000000aca414723c */ /* 0x040ff00000001814 */
[----:B------:R-:W-:Y:S01]  /*1cf60*/  HMMA.16816.F32 R24, R164, R174, R24 ;  /* 0x000000aea418723c */ /* 0x000fe20000001818 */
[----:B------:R-:W5:Y:S04]  /*1cf70*/  LDSM.16.M88.4 R164, [R196] ;  /* 0x00000000c4a4783b */ /* 0x000f680000000200 */
        /* <DEDUP_REMOVED lines=13> */
[----:B------:R-:W-:Y:S07]  /*1d050*/  LDSM.16.M88.4 R168, [R201+0x3000] ;  /* 0x00300000c9a8783b */ /* 0x000fee0000000200 */
[C---:B-----5:R-:W-:Y:S08]  /*1d060*/  HMMA.16816.F32 R12, R160.reuse, R164, R12 ;  /* 0x000000a4a00c723c */ /* 0x060ff0000000180c */
        /* <DEDUP_REMOVED lines=46> */
[C---:B-1----:R-:W-:Y:S01]  /*1d350*/  HMMA.16816.F32 R4, R176.reuse, R180, R4 ;  /* 0x000000b4b004723c */ /* 0x042fe20000001804 */
[----:B------:R-:W-:Y:S04]  /*1d360*/  DEPBAR.LE SB0, 0x0 ;  /* 0x000080000000791a */ /* 0x000fe80000000000 */
[----:B------:R-:W-:Y:S03]  /*1d370*/  BAR.SYNC.DEFER_BLOCKING 0x0 ;  /* 0x0000000000007b1d */ /* 0x000fe60000010000 */
[C---:B------:R-:W-:Y:S08]  /*1d380*/  HMMA.16816.F32 R8, R176.reuse, R182, R8 ;  /* 0x000000b6b008723c */ /* 0x040ff00000001808 */
[C---:B--2---:R-:W-:Y:S08]  /*1d390*/  HMMA.16816.F32 R12, R176.reuse, R156, R12 ;  /* 0x0000009cb00c723c */ /* 0x044ff0000000180c */
[C---:B------:R-:W-:Y:S08]  /*1d3a0*/  HMMA.16816.F32 R16, R176.reuse, R158, R16 ;  /* 0x0000009eb010723c */ /* 0x040ff00000001810 */
[C---:B----4-:R-:W-:Y:S08]  /*1d3b0*/  HMMA.16816.F32 R20, R176.reuse, R184, R20 ;  /* 0x000000b8b014723c */ /* 0x050ff00000001814 */
[----:B------:R-:W-:Y:S08]  /*1d3c0*/  HMMA.16816.F32 R24, R176, R186, R24 ;  /* 0x000000bab018723c */ /* 0x000ff00000001818 */
[C---:B---3--:R-:W-:Y:S08]  /*1d3d0*/  HMMA.16816.F32 R4, R164.reuse, R168, R4 ;  /* 0x000000a8a404723c */ /* 0x048ff00000001804 */
[C---:B------:R-:W-:Y:S08]  /*1d3e0*/  HMMA.16816.F32 R8, R164.reuse, R170, R8 ;  /* 0x000000aaa408723c */ /* 0x040ff00000001808 */
[C---:B-----5:R-:W-:Y:S08]  /*1d3f0*/  HMMA.16816.F32 R12, R164.reuse, R160, R12 ;  /* 0x000000a0a40c723c */ /* 0x060ff0000000180c */
[C---:B------:R-:W-:Y:S08]  /*1d400*/  HMMA.16816.F32 R16, R164.reuse, R162, R16 ;  /* 0x000000a2a410723c */ /* 0x040ff00000001810 */
[C---:B------:R-:W-:Y:S08]  /*1d410*/  HMMA.16816.F32 R20, R164.reuse, R172, R20 ;  /* 0x000000aca414723c */ /* 0x040ff00000001814 */
[----:B------:R-:W-:Y:S01]  /*1d420*/  HMMA.16816.F32 R24, R164, R174, R24 ;  /* 0x000000aea418723c */ /* 0x000fe20000001818 */
[----:B------:R-:W-:-:S07]  /*1d430*/  @P0 BRA `(.L_x_2700) ;  /* 0x0000040000000947 */ /* 0x000fce0003800000 */
        /* <DEDUP_REMOVED lines=64> */
.L_x_2700:
        /* <DEDUP_REMOVED lines=35> */
.L_x_2703:
[----:B------:R-:W-:Y:S04]  /*1da70*/  MOV R156, c[0x0][0x32c] ;  /* 0x0000cb00009c7a02 */ /* 0x000fe80000000f00 */
[----:B------:R-:W-:Y:S11]  /*1da80*/  ISETP.NE.AND P0, PT, R156, 0x1, PT ;  /* 0x000000019c00780c */ /* 0x000ff60003f05270 */
[----:B------:R-:W-:Y:S02]  /*1da90*/  @!UPT UIADD3 URZ, URZ, URZ, URZ ;  /* 0x0000003f3f3ff290 */ /* 0x000fe4000fffe03f */
[----:B------:R-:W-:Y:S05]  /*1daa0*/  @P0 IMAD.HI.U32 R156, R158, c[0x0][0x330], RZ ;  /* 0x0000cc009e9c0a27 */ /* 0x000fea00078e00ff */
[----:B------:R-:W-:Y:S02]  /*1dab0*/  @P0 SHF.R.U32.HI R158, RZ, c[0x0][0x334], R156 ;  /* 0x0000cd00ff9e0a19 */ /* 0x000fe4000001169c */
.L_x_2704:
[----:B------:R-:W-:Y:S05]  /*1dac0*/  BSYNC B0 ;  /* 0x0000000000007941 */ /* 0x000fea0003800000 */
.L_x_2702:
[----:B------:R-:W-:Y:S05]  /*1dad0*/  IMAD R158, R158, c[0x0][0x32c], R3 ;  /* 0x0000cb009e9e7a24 */ /* 0x000fea00078e0203 */
[----:B------:R-:W-:Y:S02]  /*1dae0*/  IADD3 R156, R158, c[0x0][0x32c], RZ ;  /* 0x0000cb009e9c7a10 */ /* 0x000fe40007ffe0ff */
[----:B------:R-:W-:Y:S02]  /*1daf0*/  IMNMX R161, R161, R158, !PT ;  /* 0x0000009ea1a17217 */ /* 0x000fe40007800200 */
[----:B------:R-:W-:Y:S02]  /*1db00*/  IMNMX R163, R163, R156, PT ;  /* 0x0000009ca3a37217 */ /* 0x000fe40003800200 */
.L_x_2701:
        /* <DEDUP_REMOVED lines=31> */
[----:B------:R-:W-:Y:S02]  /*1dd00*/  FSEL R166, R8, -INF , !P1 ;  /* 0xff80000008a67808 */ /* 0x000fe40004800000 */
        /* <DEDUP_REMOVED lines=10> */
[----:B------:R-:W-:Y:S01]  /*1ddb0*/  PLOP3.LUT P1, PT, PT, PT, UP5, 0x40, 0x0 ;  /* 0x000000000000781c */ /* 0x000fe20003f2e858 */
[----:B------:R-:W1:Y:S01]  /*1ddc0*/  SHFL.IDX PT, R12, R167, 0x1, 0x1c1f ;  /* 0x003c1f00a70c7f89 */ /* 0x000e6200000e0000 */
        /* <DEDUP_REMOVED lines=11> */
[----:B------:R-:W-:Y:S01]  /*1de80*/  ISETP.GT.AND P0, PT, R161, 0x21, P0 ;  /* 0x00000021a100780c */ /* 0x000fe20000704270 */
[--C-:B-1----:R-:W-:Y:S01]  /*1de90*/  IMAD.IADD R4, R159, 0x1, R12.reuse ;  /* 0x000000019f047824 */ /* 0x102fe200078e020c */
[----:B------:R-:W-:Y:S01]  /*1dea0*/  ISETP.LT.OR P1, PT, R163, 0x21, P1 ;  /* 0x00000021a300780c */ /* 0x000fe20000f21670 */
[----:B------:R-:W-:Y:S01]  /*1deb0*/  IMAD.IADD R8, R157, 0x1, R12 ;  /* 0x000000019d087824 */ /* 0x000fe200078e020c */
        /* <DEDUP_REMOVED lines=28> */
.L_x_2707:
[----:B------:R-:W-:Y:S04]  /*1e080*/  MOV R5, c[0x0][0x32c] ;  /* 0x0000cb0000057a02 */ /* 0x000fe80000000f00 */
[----:B------:R-:W-:Y:S11]  /*1e090*/  ISETP.NE.AND P0, PT, R5, 0x1, PT ;  /* 0x000000010500780c */ /* 0x000ff60003f05270 */
[----:B------:R-:W-:Y:S02]  /*1e0a0*/  @!UPT UIADD3 URZ, URZ, URZ, URZ ;  /* 0x0000003f3f3ff290 */ /* 0x000fe4000fffe03f */
[----:B------:R-:W-:Y:S05]  /*1e0b0*/  @P0 IMAD.HI.U32 R5, R12, c[0x0][0x330], RZ ;  /* 0x0000cc000c050a27 */ /* 0x000fea00078e00ff */
[----:B------:R-:W-:Y:S02]  /*1e0c0*/  @P0 SHF.R.U32.HI R12, RZ, c[0x0][0x334], R5 ;  /* 0x0000cd00ff0c0a19 */ /* 0x000fe40000011605 */
.L_x_2708:
[----:B------:R-:W-:Y:S05]  /*1e0d0*/  BSYNC B0 ;  /* 0x0000000000007941 */ /* 0x000fea0003800000 */
.L_x_2706:
[----:B------:R-:W-:Y:S05]  /*1e0e0*/  IMAD R3, R12, c[0x0][0x32c], R3 ;  /* 0x0000cb000c037a24 */ /* 0x000fea00078e0203 */
[----:B------:R-:W-:Y:S02]  /*1e0f0*/  IADD3 R5, R3, c[0x0][0x32c], RZ ;  /* 0x0000cb0003057a10 */ /* 0x000fe40007ffe0ff */
[----:B------:R-:W-:Y:S02]  /*1e100*/  IMNMX R8, R8, R3, !PT ;  /* 0x0000000308087217 */ /* 0x000fe40007800200 */
[----:B------:R-:W-:Y:S02]  /*1e110*/  IMNMX R4, R4, R5, PT ;  /* 0x0000000504047217 */ /* 0x000fe40003800200 */
.L_x_2705:
        /* <DEDUP_REMOVED lines=31> */
[----:B------:R-:W-:Y:S02]  /*1e310*/  ISETP.LT.OR P0, PT, R4, 0x9, P0 ;  /* 0x000000090400780c */ /* 0x000fe40000701670 */
        /* <DEDUP_REMOVED lines=12> */
[----:B------:R-:W-:Y:S02]  /*1e3e0*/  FSEL R163, R14, -INF , !P0 ;  /* 0xff8000000ea37808 */ /* 0x000fe40004000000 */
[----:B------:R-:W-:Y:S02]  /*1e3f0*/  FMNMX.FTZ R6, R238, R3, !PT ;  /* 0x00000003ee067209 */ /* 0x000fe40007810000 */
[----:B------:R-:W-:Y:S02]  /*1e400*/  ISETP.GT.AND P0, PT, R8, 0x11, P2 ;  /* 0x000000110800780c */ /* 0x000fe40001704270 */
[----:B------:R-:W-:Y:S02]  /*1e410*/  FMNMX.FTZ R5, R237, R6, !PT ;  /* 0x00000006ed057209 */ /* 0x000fe40007810000 */
[----:B------:R-:W-:Y:S02]  /*1e420*/  FMNMX.FTZ R6, R25, R0, !PT ;  /* 0x0000000019067209 */ /* 0x000fe40007810000 */
[----:B------:R-:W-:Y:S02]  /*1e430*/  ISETP.LT.OR P0, PT, R4, 0x12, P0 ;  /* 0x000000120400780c */ /* 0x000fe40000701670 */
[----:B------:R-:W-:Y:S02]  /*1e440*/  PLOP3.LUT P1, PT, PT, PT, UP5, 0x40, 0x0 ;  /* 0x000000000000781c */ /* 0x000fe40003f2e858 */
[----:B------:R-:W-:Y:S02]  /*1e450*/  FSEL R159, R15, -INF , !P0 ;  /* 0xff8000000f9f7808 */ /* 0x000fe40004000000 */
[----:B------:R-:W-:Y:S02]  /*1e460*/  FMNMX.FTZ R6, R21, R6, !PT ;  /* 0x0000000615067209 */ /* 0x000fe40007810000 */
[----:B------:R-:W-:Y:S02]  /*1e470*/  ISETP.GT.AND P1, PT, R8, 0x18, P1 ;  /* 0x000000180800780c */ /* 0x000fe40000f24270 */
[----:B------:R-:W-:Y:S02]  /*1e480*/  PLOP3.LUT P0, PT, PT, PT, UP4, 0x40, 0x0 ;  /* 0x000000000000781c */ /* 0x000fe40003f0e848 */
[----:B------:R-:W-:Y:S02]  /*1e490*/  FMNMX.FTZ R10, R17, R6, !PT ;  /* 0x00000006110a7209 */ /* 0x000fe40007810000 */
[----:B------:R-:W-:Y:S02]  /*1e4a0*/  ISETP.LT.OR P1, PT, R4, 0x19, P1 ;  /* 0x000000190400780c */ /* 0x000fe40000f21670 */
[----:B------:R-:W-:Y:S02]  /*1e4b0*/  ISETP.GT.AND P0, PT, R8, 0x19, P0 ;  /* 0x000000190800780c */ /* 0x000fe40000704270 */
[----:B------:R-:W-:Y:S02]  /*1e4c0*/  FSEL R157, R18, -INF , !P1 ;  /* 0xff800000129d7808 */ /* 0x000fe40004800000 */
[----:B------:R-:W-:Y:S02]  /*1e4d0*/  ISETP.LT.OR P0, PT, R4, 0x1a, P0 ;  /* 0x0000001a0400780c */ /* 0x000fe40000701670 */
[----:B------:R-:W-:Y:S02]  /*1e4e0*/  FMNMX.FTZ R10, R13, R10, !PT ;  /* 0x0000000a0d0a7209 */ /* 0x000fe40007810000 */
        /* <DEDUP_REMOVED lines=13> */
[----:B------:R-:W-:Y:S02]  /*1e5c0*/  FMNMX.FTZ R10, R161, R10, !PT ;  /* 0x0000000aa10a7209 */ /* 0x000fe40007810000 */
[----:B------:R-:W-:Y:S02]  /*1e5d0*/  ISETP.GT.AND P1, PT, R8, 0x28, P1 ;  /* 0x000000280800780c */ /* 0x000fe40000f24270 */
[----:B------:R-:W-:Y:S01]  /*1e5e0*/  PLOP3.LUT P0, PT, PT, PT, UP0, 0x40, 0x0 ;  /* 0x000000000000781c */ /* 0x000fe20003f0e808 */
[----:B------:R-:W-:Y:S01]  /*1e5f0*/  UISETP.GT.AND UP0, UPT, UR12, UR6, UPT ;  /* 0x000000060c00728c */ /* 0x000fe2000bf04270 */
[----:B------:R-:W-:Y:S01]  /*1e600*/  ISETP.LT.OR P1, PT, R4, 0x29, P1 ;  /* 0x000000290400780c */ /* 0x000fe20000f21670 */
[----:B------:R-:W-:Y:S01]  /*1e610*/  UIADD3 UR12, UR12, -0x1, URZ ;  /* 0xffffffff0c0c7890 */ /* 0x000fe2000fffe03f */
[----:B------:R-:W-:Y:S02]  /*1e620*/  ISETP.GT.AND P0, PT, R8, 0x29, P0 ;  /* 0x000000290800780c */ /* 0x000fe40000704270 */
[----:B------:R-:W-:Y:S02]  /*1e630*/  FMNMX.FTZ R8, R187, R10, !PT ;  /* 0x0000000abb087209 */ /* 0x000fe40007810000 */
[----:B------:R-:W-:Y:S02]  /*1e640*/  FSEL R183, R26, -INF , !P1 ;  /* 0xff8000001ab77808 */ /* 0x000fe40004800000 */
[----:B------:R-:W-:Y:S02]  /*1e650*/  ISETP.LT.OR P0, PT, R4, 0x2a, P0 ;  /* 0x0000002a0400780c */ /* 0x000fe40000701670 */
[----:B------:R-:W-:Y:S02]  /*1e660*/  FMNMX.FTZ R5, R186, R5, !PT ;  /* 0x00000005ba057209 */ /* 0x000fe40007810000 */
[----:B------:R-:W-:Y:S02]  /*1e670*/  FMNMX.FTZ R4, R185, R8, !PT ;  /* 0x00000008b9047209 */ /* 0x000fe40007810000 */
[----:B------:R-:W-:Y:S02]  /*1e680*/  FSEL R9, R27, -INF , !P0 ;  /* 0xff8000001b097808 */ /* 0x000fe40004000000 */
[----:B------:R-:W-:Y:S02]  /*1e690*/  FMNMX.FTZ R3, R184, R5, !PT ;  /* 0x00000005b8037209 */ /* 0x000fe40007810000 */
[----:B------:R-:W-:Y:S03]  /*1e6a0*/  FMNMX.FTZ R4, R183, R4, !PT ;  /* 0x00000004b7047209 */ /* 0x000fe60007810000 */
[----:B------:R-:W-:Y:S01]  /*1e6b0*/  SHFL.BFLY PT, R6, R3, 0x2, 0x1f ;  /* 0x0c401f0003067f89 */ /* 0x000fe200000e0000 */
[----:B------:R-:W-:Y:S07]  /*1e6c0*/  FMNMX.FTZ R7, R9, R4, !PT ;  /* 0x0000000409077209 */ /* 0x000fee0007810000 */
[----:B------:R-:W1:Y:S02]  /*1e6d0*/  SHFL.BFLY PT, R4, R7, 0x2, 0x1f ;  /* 0x0c401f0007047f89 */ /* 0x000e6400000e0000 */
[----:B-1----:R-:W-:Y:S02]  /*1e6e0*/  FMNMX.FTZ R5, R7, R4, !PT ;  /* 0x0000000407057209 */ /* 0x002fe40007810000 */
[----:B------:R-:W-:Y:S04]  /*1e6f0*/  FMNMX.FTZ R6, R3, R6, !PT ;  /* 0x0000000603067209 */ /* 0x000fe80007810000 */
[----:B------:R-:W1:Y:S08]  /*1e700*/  SHFL.BFLY PT, R8, R5, 0x1, 0x1f ;  /* 0x0c201f0005087f89 */ /* 0x000e7000000e0000 */
[----:B------:R-:W2:Y:S01]  /*1e710*/  SHFL.BFLY PT, R3, R6, 0x1, 0x1f ;  /* 0x0c201f0006037f89 */ /* 0x000ea200000e0000 */
[----:B-1----:R-:W-:Y:S05]  /*1e720*/  FMNMX.FTZ R8, R5, R8, !PT ;  /* 0x0000000805087209 */ /* 0x002fea0007810000 */
[----:B------:R-:W-:Y:S01]  /*1e730*/  FMUL.FTZ R182, R8, c[0x0][0x2d0] ;  /* 0x0000b40008b67a20 */ /* 0x000fe20000410000 */
[----:B--2---:R-:W-:Y:S04]  /*1e740*/  FMNMX.FTZ R3, R6, R3, !PT ;  /* 0x0000000306037209 */ /* 0x004fe80007810000 */
[C---:B------:R-:W-:Y:S01]  /*1e750*/  FSETP.NEU.FTZ.AND P0, PT, R3.reuse, -INF , PT ;  /* 0xff8000000300780b */ /* 0x040fe20003f1d000 */
[C---:B------:R-:W-:Y:S03]  /*1e760*/  FMUL.FTZ R239, R3.reuse, c[0x0][0x2d0] ;  /* 0x0000b40003ef7a20 */ /* 0x040fe60000410000 */
[----:B------:R-:W-:Y:S02]  /*1e770*/  FSEL R7, R3, RZ, P0 ;  /* 0x000000ff03077208 */ /* 0x000fe40000000000 */
[----:B------:R-:W-:Y:S02]  /*1e780*/  FSEL R239, R239, RZ, P0 ;  /* 0x000000ffefef7208 */ /* 0x000fe40000000000 */
[----:B------:R-:W-:Y:S01]  /*1e790*/  FSETP.NEU.FTZ.AND P0, PT, R8, -INF , PT ;  /* 0xff8000000800780b */ /* 0x000fe20003f1d000 */
[----:B------:R-:W-:Y:S02]  /*1e7a0*/  FADD.FTZ R2, -R7, R2 ;  /* 0x0000000207027221 */ /* 0x000fe40000010100 */
[--C-:B------:R-:W-:Y:S01]  /*1e7b0*/  FFMA.FTZ R176, R165, c[0x0][0x2d0], -R239.reuse ;  /* 0x0000b400a5b07a23 */ /* 0x100fe200000108ef */
[----:B------:R-:W-:Y:S01]  /*1e7c0*/  FSEL R182, R182, RZ, P0 ;  /* 0x000000ffb6b67208 */ /* 0x000fe20000000000 */
[--C-:B------:R-:W-:Y:S01]  /*1e7d0*/  FFMA.FTZ R11, R168, c[0x0][0x2d0], -R239.reuse ;  /* 0x0000b400a80b7a23 */ /* 0x100fe200000108ef */
[----:B------:R-:W-:Y:S01]  /*1e7e0*/  FSEL R5, R8, RZ, P0 ;  /* 0x000000ff08057208 */ /* 0x000fe20000000000 */
[--C-:B------:R-:W-:Y:S01]  /*1e7f0*/  FFMA.FTZ R10, R166, c[0x0][0x2d0], -R239.reuse ;  /* 0x0000b400a60a7a23 */ /* 0x100fe200000108ef */
[----:B------:R-:W-:Y:S01]  /*1e800*/  LDSM.16.MT88.4 R168, [R204+0x6080] ;  /* 0x00608000cca8783b */ /* 0x000fe20000004200 */
[----:B------:R-:W-:Y:S01]  /*1e810*/  FFMA.FTZ R179, R17, c[0x0][0x2d0], -R182 ;  /* 0x0000b40011b37a23 */ /* 0x000fe200000108b6 */
[----:B------:R-:W-:Y:S01]  /*1e820*/  MUFU.EX2 R176, R176 ;  /* 0x000000b000b07308 */ /* 0x000fe20000000800 */
[----:B------:R-:W-:Y:S01]  /*1e830*/  FADD.FTZ R5, -R5, R0 ;  /* 0x0000000005057221 */ /* 0x000fe20000010100 */
[----:B------:R-:W-:Y:S01]  /*1e840*/  PLOP3.LUT P0, PT, PT, PT, UP0, 0x80, 0x0 ;  /* 0x000000000000781c */ /* 0x000fe20003f0f008 */
[--C-:B------:R-:W-:Y:S02]  /*1e850*/  FFMA.FTZ R177, R164, c[0x0][0x2d0], -R239.reuse ;  /* 0x0000b400a4b17a23 */ /* 0x100fe400000108ef */
[--C-:B------:R-:W-:Y:S01]  /*1e860*/  FFMA.FTZ R181, R25, c[0x0][0x2d0], -R182.reuse ;  /* 0x0000b40019b57a23 */ /* 0x100fe200000108b6 */
[----:B------:R-:W1:Y:S01]  /*1e870*/  LDSM.16.MT88.4 R16, [R208+0x4080] ;  /* 0x00408000d010783b */ /* 0x000e620000004200 */
[--C-:B------:R-:W-:Y:S02]  /*1e880*/  FFMA.FTZ R180, R21, c[0x0][0x2d0], -R182.reuse ;  /* 0x0000b40015b47a23 */ /* 0x100fe400000108b6 */
[----:B------:R-:W-:Y:S01]  /*1e890*/  FMUL.FTZ R0, R5, c[0x0][0x2d0] ;  /* 0x0000b40005007a20 */ /* 0x000fe20000410000 */
[----:B------:R-:W2:Y:S01]  /*1e8a0*/  MUFU.EX2 R11, R11 ;  /* 0x0000000b000b7308 */ /* 0x000ea20000000800 */
[--C-:B------:R-:W-:Y:S02]  /*1e8b0*/  FFMA.FTZ R178, R13, c[0x0][0x2d0], -R182.reuse ;  /* 0x0000b4000db27a23 */ /* 0x100fe400000108b6 */
[----:B------:R-:W-:Y:S01]  /*1e8c0*/  FMUL.FTZ R4, R2, c[0x0][0x2d0] ;  /* 0x0000b40002047a20 */ /* 0x000fe20000410000 */
[----:B------:R-:W3:Y:S01]  /*1e8d0*/  LDSM.16.MT88.4 R20, [R206+0x4080] ;  /* 0x00408000ce14783b */ /* 0x000ee20000004200 */
[--C-:B------:R-:W-:Y:S02]  /*1e8e0*/  FFMA.FTZ R240, R162, c[0x0][0x2d0], -R239.reuse ;  /* 0x0000b400a2f07a23 */ /* 0x100fe400000108ef */
[--C-:B------:R-:W-:Y:S02]  /*1e8f0*/  FFMA.FTZ R241, R160, c[0x0][0x2d0], -R239.reuse ;  /* 0x0000b400a0f17a23 */ /* 0x100fe400000108ef */
[--C-:B------:R-:W-:Y:S01]  /*1e900*/  FFMA.FTZ R243, R158, c[0x0][0x2d0], -R239.reuse ;  /* 0x0000b4009ef37a23 */ /* 0x100fe200000108ef */
[----:B------:R-:W4:Y:S01]  /*1e910*/  MUFU.EX2 R2, R4 ;  /* 0x0000000400027308 */ /* 0x000f220000000800 */
[--C-:B------:R-:W-:Y:S01]  /*1e920*/  FFMA.FTZ R242, R156, c[0x0][0x2d0], -R239.reuse ;  /* 0x0000b4009cf27a23 */ /* 0x100fe200000108ef */
[----:B------:R-:W5:Y:S01]  /*1e930*/  LDSM.16.MT88.4 R24, [R205+0x4080] ;  /* 0x00408000cd18783b */ /* 0x000f620000004200 */
[--C-:B------:R-:W-:Y:S02]  /*1e940*/  FFMA.FTZ R244, R163, c[0x0][0x2d0], -R182.reuse ;  /* 0x0000b400a3f47a23 */ /* 0x100fe400000108b6 */
[--C-:B------:R-:W-:Y:S02]  /*1e950*/  FFMA.FTZ R245, R159, c[0x0][0x2d0], -R182.reuse ;  /* 0x0000b4009ff57a23 */ /* 0x100fe400000108b6 */
[--C-:B------:R-:W-:Y:S02]  /*1e960*/  FFMA.FTZ R247, R157, c[0x0][0x2d0], -R182.reuse ;  /* 0x0000b4009df77a23 */ /* 0x100fe400000108b6 */
[--C-:B------:R-:W-:Y:S01]  /*1e970*/  FFMA.FTZ R246, R161, c[0x0][0x2d0], -R182.reuse ;  /* 0x0000b400a1f67a23 */ /* 0x100fe200000108b6 */
[----:B------:R-:W1:Y:S01]  /*1e980*/  MUFU.EX2 R0, R0 ;  /* 0x0000000000007308 */ /* 0x000e620000000800 */
[----:B------:R-:W-:Y:S01]  /*1e990*/  LDSM.16.MT88.4 R156, [R204+0x4880] ;  /* 0x00488000cc9c783b */ /* 0x000fe20000004200 */
[--C-:B------:R-:W-:Y:S01]  /*1e9a0*/  FFMA.FTZ R238, R238, c[0x0][0x2d0], -R239.reuse ;  /* 0x0000b400eeee7a23 */ /* 0x100fe200000108ef */
[----:B--2---:R-:W-:Y:S01]  /*1e9b0*/  F2FP.PACK_AB R12, R11, R176 ;  /* 0x000000b00b0c723e */ /* 0x004fe200000000ff */
[--C-:B------:R-:W-:Y:S02]  /*1e9c0*/  FFMA.FTZ R237, R237, c[0x0][0x2d0], -R239.reuse ;  /* 0x0000b400eded7a23 */ /* 0x100fe400000108ef */
[--C-:B------:R-:W-:Y:S03]  /*1e9d0*/  FFMA.FTZ R186, R186, c[0x0][0x2d0], -R239.reuse ;  /* 0x0000b400baba7a23 */ /* 0x100fe600000108ef */
[----:B------:R-:W-:Y:S01]  /*1e9e0*/  LDSM.16.MT88.4 R160, [R208+0x6080] ;  /* 0x00608000d0a0783b */ /* 0x000fe20000004200 */
[----:B------:R-:W-:Y:S01]  /*1e9f0*/  MUFU.EX2 R10, R10 ;  /* 0x0000000a000a7308 */ /* 0x000fe20000000800 */
[----:B------:R-:W-:Y:S02]  /*1ea00*/  FFMA.FTZ R239, R184, c[0x0][0x2d0], -R239 ;  /* 0x0000b400b8ef7a23 */ /* 0x000fe400000108ef */
[--C-:B------:R-:W-:Y:S02]  /*1ea10*/  FFMA.FTZ R184, R187, c[0x0][0x2d0], -R182.reuse ;  /* 0x0000b400bbb87a23 */ /* 0x100fe400000108b6 */
[C---:B----4-:R-:W-:Y:S02]  /*1ea20*/  FMUL.FTZ R4, R2.reuse, R152 ;  /* 0x0000009802047220 */ /* 0x050fe40000410000 */
[C---:B------:R-:W-:Y:S01]  /*1ea30*/  FMUL.FTZ R5, R2.reuse, R153 ;  /* 0x0000009902057220 */ /* 0x040fe20000410000 */
[----:B------:R-:W-:Y:S01]  /*1ea40*/  LDSM.16.MT88.4 R164, [R205+0x6080] ;  /* 0x00608000cda4783b */ /* 0x000fe20000004200 */
[C---:B------:R-:W-:Y:S01]  /*1ea50*/  FMUL.FTZ R132, R2.reuse, R132 ;  /* 0x0000008402847220 */ /* 0x040fe20000410000 */
[----:B------:R-:W2:Y:S01]  /*1ea60*/  MUFU.EX2 R177, R177 ;  /* 0x000000b100b17308 */ /* 0x000ea20000000800 */
[C---:B------:R-:W-:Y:S02]  /*1ea70*/  FMUL.FTZ R133, R2.reuse, R133 ;  /* 0x0000008502857220 */ /* 0x040fe40000410000 */
[----:B------:R-:W-:Y:S02]  /*1ea80*/  FMUL.FTZ R136, R2, R136 ;  /* 0x0000008802887220 */ /* 0x000fe40000410000 */
[C---:B-1----:R-:W-:Y:S02]  /*1ea90*/  FMUL.FTZ R6, R0.reuse, R154 ;  /* 0x0000009a00067220 */ /* 0x042fe40000410000 */
[C---:B------:R-:W-:Y:S02]  /*1eaa0*/  FMUL.FTZ R7, R0.reuse, R155 ;  /* 0x0000009b00077220 */ /* 0x040fe40000410000 */
[C---:B------:R-:W-:Y:S01]  /*1eab0*/  FMUL.FTZ R134, R0.reuse, R134 ;  /* 0x0000008600867220 */ /* 0x040fe20000410000 */
[----:B------:R-:W-:Y:S01]  /*1eac0*/  MUFU.EX2 R181, R181 ;  /* 0x000000b500b57308 */ /* 0x000fe20000000800 */
[----:B------:R-:W-:Y:S01]  /*1ead0*/  FMUL.FTZ R135, R0, R135 ;  /* 0x0000008700877220 */ /* 0x000fe20000410000 */
[----:B------:R-:W-:Y:S01]  /*1eae0*/  LDSM.16.MT88.4 R152, [R205+0x4880] ;  /* 0x00488000cd98783b */ /* 0x000fe20000004200 */
[----:B------:R-:W-:Y:S02]  /*1eaf0*/  FMUL.FTZ R137, R2, R137 ;  /* 0x0000008902897220 */ /* 0x000fe40000410000 */
[C---:B------:R-:W-:Y:S02]  /*1eb00*/  FMUL.FTZ R138, R0.reuse, R138 ;  /* 0x0000008a008a7220 */ /* 0x040fe40000410000 */
[----:B------:R-:W-:Y:S02]  /*1eb10*/  FMUL.FTZ R139, R0, R139 ;  /* 0x0000008b008b7220 */ /* 0x000fe40000410000 */
[C---:B------:R-:W-:Y:S01]  /*1eb20*/  FMUL.FTZ R140, R2.reuse, R140 ;  /* 0x0000008c028c7220 */ /* 0x040fe20000410000 */
[----:B------:R-:W1:Y:S01]  /*1eb30*/  MUFU.EX2 R180, R180 ;  /* 0x000000b400b47308 */ /* 0x000e620000000800 */
[----:B------:R-:W-:Y:S02]  /*1eb40*/  FMUL.FTZ R141, R2, R141 ;  /* 0x0000008d028d7220 */ /* 0x000fe40000410000 */
[C---:B------:R-:W-:Y:S01]  /*1eb50*/  FMUL.FTZ R142, R0.reuse, R142 ;  /* 0x0000008e008e7220 */ /* 0x040fe20000410000 */
[----:B--2---:R-:W-:Y:S01]  /*1eb60*/  F2FP.PACK_AB R14, R177, R10 ;  /* 0x0000000ab10e723e */ /* 0x004fe200000000ff */
[----:B------:R-:W-:Y:S02]  /*1eb70*/  FMUL.FTZ R143, R0, R143 ;  /* 0x0000008f008f7220 */ /* 0x000fe40000410000 */
[C---:B------:R-:W-:Y:S02]  /*1eb80*/  FMUL.FTZ R144, R2.reuse, R144 ;  /* 0x0000009002907220 */ /* 0x040fe40000410000 */
[----:B------:R-:W-:Y:S01]  /*1eb90*/  FMUL.FTZ R145, R2, R145 ;  /* 0x0000009102917220 */ /* 0x000fe20000410000 */
[----:B------:R-:W-:Y:S01]  /*1eba0*/  MUFU.EX2 R179, R179 ;  /* 0x000000b300b37308 */ /* 0x000fe20000000800 */
[C---:B------:R-:W-:Y:S02]  /*1ebb0*/  FMUL.FTZ R146, R0.reuse, R146 ;  /* 0x0000009200927220 */ /* 0x040fe40000410000 */
[----:B------:R-:W-:Y:S02]  /*1ebc0*/  FMUL.FTZ R147, R0, R147 ;  /* 0x0000009300937220 */ /* 0x000fe40000410000 */
[C---:B------:R-:W-:Y:S02]  /*1ebd0*/  FMUL.FTZ R148, R2.reuse, R148 ;  /* 0x0000009402947220 */ /* 0x040fe40000410000 */
[----:B------:R-:W-:Y:S02]  /*1ebe0*/  FMUL.FTZ R149, R2, R149 ;  /* 0x0000009502957220 */ /* 0x000fe40000410000 */
[C---:B------:R-:W-:Y:S01]  /*1ebf0*/  FMUL.FTZ R150, R0.reuse, R150 ;  /* 0x0000009600967220 */ /* 0x040fe20000410000 */
[----:B------:R-:W2:Y:S01]  /*1ec00*/  MUFU.EX2 R178, R178 ;  /* 0x000000b200b27308 */ /* 0x000ea20000000800 */
[----:B------:R-:W-:Y:S02]  /*1ec10*/  FMUL.FTZ R151, R0, R151 ;  /* 0x0000009700977220 */ /* 0x000fe40000410000 */
[----:B------:R-:W-:Y:S01]  /*1ec20*/  FMUL.FTZ R28, R2, R28 ;  /* 0x0000001c021c7220 */ /* 0x000fe20000410000 */
[----:B-1----:R-:W-:Y:S01]  /*1ec30*/  F2FP.PACK_AB R13, R180, R181 ;  /* 0x000000b5b40d723e */ /* 0x002fe200000000ff */
        /* <DEDUP_REMOVED lines=9> */
[----:B------:R-:W1:Y:S01]  /*1ecd0*/  MUFU.EX2 R241, R241 ;  /* 0x000000f100f17308 */ /* 0x000e620000000800 */
[----:B------:R-:W-:Y:S02]  /*1ece0*/  FMUL.FTZ R37, R2, R37 ;  /* 0x0000002502257220 */ /* 0x000fe40000410000 */
[----:B------:R-:W-:Y:S01]  /*1ecf0*/  FMUL.FTZ R38, R0, R38 ;  /* 0x0000002600267220 */ /* 0x000fe20000410000 */
[----:B--2---:R-:W-:Y:S01]  /*1ed00*/  F2FP.PACK_AB R15, R178, R179 ;  /* 0x000000b3b20f723e */ /* 0x004fe200000000ff */
[----:B------:R-:W-:Y:S02]  /*1ed10*/  FMUL.FTZ R39, R0, R39 ;  /* 0x0000002700277220 */ /* 0x000fe40000410000 */
[C---:B------:R-:W-:Y:S02]  /*1ed20*/  FMUL.FTZ R40, R2.reuse, R40 ;  /* 0x0000002802287220 */ /* 0x040fe40000410000 */
[----:B------:R-:W-:Y:S01]  /*1ed30*/  FMUL.FTZ R41, R2, R41 ;  /* 0x0000002902297220 */ /* 0x000fe20000410000 */
[----:B------:R-:W-:Y:S01]  /*1ed40*/  MUFU.EX2 R243, R243 ;  /* 0x000000f300f37308 */ /* 0x000fe20000000800 */
[C---:B------:R-:W-:Y:S05]  /*1ed50*/  HMMA.16816.F32 R4, R12.reuse, R16, R4 ;  /* 0x000000100c04723c */ /* 0x040fea0000001804 */
[C---:B------:R-:W-:Y:S02]  /*1ed60*/  FMUL.FTZ R42, R0.reuse, R42 ;  /* 0x0000002a002a7220 */ /* 0x040fe40000410000 */
[----:B------:R-:W-:Y:S01]  /*1ed70*/  FMUL.FTZ R43, R0, R43 ;  /* 0x0000002b002b7220 */ /* 0x000fe20000410000 */
[C---:B------:R-:W-:Y:S01]  /*1ed80*/  HMMA.16816.F32 R132, R12.reuse, R18, R132 ;  /* 0x000000120c84723c */ /* 0x040fe20000001884 */
[----:B------:R-:W2:Y:S01]  /*1ed90*/  LDSM.16.MT88.4 R16, [R204+0x4080] ;  /* 0x00408000cc10783b */ /* 0x000ea20000004200 */
[----:B------:R-:W4:Y:S02]  /*1eda0*/  MUFU.EX2 R242, R242 ;  /* 0x000000f200f27308 */ /* 0x000f240000000800 */
[C---:B------:R-:W-:Y:S02]  /*1edb0*/  FMUL.FTZ R44, R2.reuse, R44 ;  /* 0x0000002c022c7220 */ /* 0x040fe40000410000 */
[----:B------:R-:W-:Y:S02]  /*1edc0*/  FMUL.FTZ R45, R2, R45 ;  /* 0x0000002d022d7220 */ /* 0x000fe40000410000 */
[C---:B---3--:R-:W-:Y:S04]  /*1edd0*/  HMMA.16816.F32 R136, R12.reuse, R20, R136 ;  /* 0x000000140c88723c */ /* 0x048fe80000001888 */
[C---:B------:R-:W-:Y:S01]  /*1ede0*/  FMUL.FTZ R46, R0.reuse, R46 ;  /* 0x0000002e002e7220 */ /* 0x040fe20000410000 */
[----:B------:R-:W-:Y:S01]  /*1edf0*/  MUFU.EX2 R244, R244 ;  /* 0x000000f400f47308 */ /* 0x000fe20000000800 */
[----:B------:R-:W-:Y:S02]  /*1ee00*/  FMUL.FTZ R47, R0, R47 ;  /* 0x0000002f002f7220 */ /* 0x000fe40000410000 */
[C---:B------:R-:W-:Y:S01]  /*1ee10*/  HMMA.16816.F32 R140, R12.reuse, R22, R140 ;  /* 0x000000160c8c723c */ /* 0x040fe2000000188c */
[----:B------:R-:W3:Y:S03]  /*1ee20*/  LDSM.16.MT88.4 R20, [R208+0x5880] ;  /* 0x00588000d014783b */ /* 0x000ee60000004200 */
[C---:B------:R-:W-:Y:S02]  /*1ee30*/  FMUL.FTZ R48, R2.reuse, R48 ;  /* 0x0000003002307220 */ /* 0x040fe40000410000 */
[----:B------:R-:W-:Y:S01]  /*1ee40*/  FMUL.FTZ R49, R2, R49 ;  /* 0x0000003102317220 */ /* 0x000fe20000410000 */
[----:B------:R-:W1:Y:S01]  /*1ee50*/  MUFU.EX2 R245, R245 ;  /* 0x000000f500f57308 */ /* 0x000e620000000800 */
[C---:B-----5:R-:W-:Y:S04]  /*1ee60*/  HMMA.16816.F32 R144, R12.reuse, R24, R144 ;  /* 0x000000180c90723c */ /* 0x060fe80000001890 */
[C---:B------:R-:W-:Y:S02]  /*1ee70*/  FMUL.FTZ R50, R0.reuse, R50 ;  /* 0x0000003200327220 */ /* 0x040fe40000410000 */
[----:B------:R-:W-:Y:S02]  /*1ee80*/  FMUL.FTZ R51, R0, R51 ;  /* 0x0000003300337220 */ /* 0x000fe40000410000 */
[C---:B------:R-:W-:Y:S01]  /*1ee90*/  HMMA.16816.F32 R148, R12.reuse, R26, R148 ;  /* 0x0000001a0c94723c */ /* 0x040fe20000001894 */
[----:B------:R-:W5:Y:S01]  /*1eea0*/  LDSM.16.MT88.4 R24, [R206+0x5880] ;  /* 0x00588000ce18783b */ /* 0x000f620000004200 */
[----:B------:R-:W-:Y:S02]  /*1eeb0*/  MUFU.EX2 R247, R247 ;  /* 0x000000f700f77308 */ /* 0x000fe40000000800 */
[C---:B------:R-:W-:Y:S02]  /*1eec0*/  FMUL.FTZ R52, R2.reuse, R52 ;  /* 0x0000003402347220 */ /* 0x040fe40000410000 */
[----:B------:R-:W-:Y:S02]  /*1eed0*/  FMUL.FTZ R53, R2, R53 ;  /* 0x0000003502357220 */ /* 0x000fe40000410000 */
[C---:B------:R-:W-:Y:S01]  /*1eee0*/  FMUL.FTZ R54, R0.reuse, R54 ;  /* 0x0000003600367220 */ /* 0x040fe20000410000 */
[C---:B--2---:R-:W-:Y:S03]  /*1eef0*/  HMMA.16816.F32 R28, R12.reuse, R16, R28 ;  /* 0x000000100c1c723c */ /* 0x044fe6000000181c */
[----:B------:R-:W-:Y:S01]  /*1ef00*/  FMUL.FTZ R55, R0, R55 ;  /* 0x0000003700377220 */ /* 0x000fe20000410000 */
[----:B------:R-:W2:Y:S01]  /*1ef10*/  MUFU.EX2 R246, R246 ;  /* 0x000000f600f67308 */ /* 0x000ea20000000800 */
[C---:B------:R-:W-:Y:S02]  /*1ef20*/  FMUL.FTZ R56, R2.reuse, R56 ;  /* 0x0000003802387220 */ /* 0x040fe40000410000 */
[----:B------:R-:W-:Y:S01]  /*1ef30*/  FMUL.FTZ R57, R2, R57 ;  /* 0x0000003902397220 */ /* 0x000fe20000410000 */
[C---:B------:R-:W-:Y:S01]  /*1ef40*/  HMMA.16816.F32 R32, R12.reuse, R18, R32 ;  /* 0x000000120c20723c */ /* 0x040fe20000001820 */
[----:B------:R-:W1:Y:S03]  /*1ef50*/  LDSM.16.MT88.4 R16, [R205+0x5880] ;  /* 0x00588000cd10783b */ /* 0x000e660000004200 */
[C---:B------:R-:W-:Y:S02]  /*1ef60*/  FMUL.FTZ R58, R0.reuse, R58 ;  /* 0x0000003a003a7220 */ /* 0x040fe40000410000 */
[----:B------:R-:W-:Y:S01]  /*1ef70*/  FMUL.FTZ R59, R0, R59 ;  /* 0x0000003b003b7220 */ /* 0x000fe20000410000 */
[----:B------:R-:W-:Y:S01]  /*1ef80*/  MUFU.EX2 R238, R238 ;  /* 0x000000ee00ee7308 */ /* 0x000fe20000000800 */
[C---:B---3--:R-:W-:Y:S04]  /*1ef90*/  HMMA.16816.F32 R36, R12.reuse, R20, R36 ;  /* 0x000000140c24723c */ /* 0x048fe80000001824 */
[C---:B------:R-:W-:Y:S02]  /*1efa0*/  FMUL.FTZ R60, R2.reuse, R60 ;  /* 0x0000003c023c7220 */ /* 0x040fe40000410000 */
[----:B------:R-:W-:Y:S02]  /*1efb0*/  FMUL.FTZ R61, R2, R61 ;  /* 0x0000003d023d7220 */ /* 0x000fe40000410000 */
[C---:B------:R-:W-:Y:S01]  /*1efc0*/  HMMA.16816.F32 R40, R12.reuse, R22, R40 ;  /* 0x000000160c28723c */ /* 0x040fe20000001828 */
[----:B------:R-:W3:Y:S01]  /*1efd0*/  LDSM.16.MT88.4 R20, [R204+0x5880] ;  /* 0x00588000cc14783b */ /* 0x000ee20000004200 */
[----:B------:R-:W2:Y:S02]  /*1efe0*/  MUFU.EX2 R237, R237 ;  /* 0x000000ed00ed7308 */ /* 0x000ea40000000800 */
[C---:B------:R-:W-:Y:S02]  /*1eff0*/  FMUL.FTZ R62, R0.reuse, R62 ;  /* 0x0000003e003e7220 */ /* 0x040fe40000410000 */
[----:B------:R-:W-:Y:S02]  /*1f000*/  FMUL.FTZ R63, R0, R63 ;  /* 0x0000003f003f7220 */ /* 0x000fe40000410000 */
[C---:B-----5:R-:W-:Y:S04]  /*1f010*/  HMMA.16816.F32 R44, R12.reuse, R24, R44 ;  /* 0x000000180c2c723c */ /* 0x060fe8000000182c */
[C---:B------:R-:W-:Y:S01]  /*1f020*/  FMUL.FTZ R64, R2.reuse, R64 ;  /* 0x0000004002407220 */ /* 0x040fe20000410000 */
[----:B------:R-:W-:Y:S01]  /*1f030*/  MUFU.EX2 R186, R186 ;  /* 0x000000ba00ba7308 */ /* 0x000fe20000000800 */
[----:B------:R-:W-:Y:S02]  /*1f040*/  FMUL.FTZ R65, R2, R65 ;  /* 0x0000004102417220 */ /* 0x000fe40000410000 */
[C---:B------:R-:W-:Y:S01]  /*1f050*/  HMMA.16816.F32 R48, R12.reuse, R26, R48 ;  /* 0x0000001a0c30723c */ /* 0x040fe20000001830 */
[----:B------:R-:W5:Y:S03]  /*1f060*/  LDSM.16.MT88.4 R24, [R208+0x7080] ;  /* 0x00708000d018783b */ /* 0x000f660000004200 */
[C---:B------:R-:W-:Y:S02]  /*1f070*/  FMUL.FTZ R66, R0.reuse, R66 ;  /* 0x0000004200427220 */ /* 0x040fe40000410000 */
[----:B------:R-:W-:Y:S01]  /*1f080*/  FMUL.FTZ R67, R0, R67 ;  /* 0x0000004300437220 */ /* 0x000fe20000410000 */
[----:B------:R-:W2:Y:S01]  /*1f090*/  MUFU.EX2 R239, R239 ;  /* 0x000000ef00ef7308 */ /* 0x000ea20000000800 */
[C---:B------:R-:W-:Y:S01]  /*1f0a0*/  FMUL.FTZ R68, R2.reuse, R68 ;  /* 0x0000004402447220 */ /* 0x040fe20000410000 */
[C---:B-1----:R-:W-:Y:S03]  /*1f0b0*/  HMMA.16816.F32 R52, R12.reuse, R16, R52 ;  /* 0x000000100c34723c */ /* 0x042fe60000001834 */
[----:B------:R-:W-:Y:S02]  /*1f0c0*/  FMUL.FTZ R69, R2, R69 ;  /* 0x0000004502457220 */ /* 0x000fe40000410000 */
[C---:B------:R-:W-:Y:S02]  /*1f0d0*/  FMUL.FTZ R70, R0.reuse, R70 ;  /* 0x0000004600467220 */ /* 0x040fe40000410000 */
[----:B------:R-:W-:Y:S01]  /*1f0e0*/  FMUL.FTZ R71, R0, R71 ;  /* 0x0000004700477220 */ /* 0x000fe20000410000 */
[C---:B------:R-:W-:Y:S01]  /*1f0f0*/  HMMA.16816.F32 R56, R12.reuse, R18, R56 ;  /* 0x000000120c38723c */ /* 0x040fe20000001838 */
[----:B------:R-:W1:Y:S01]  /*1f100*/  LDSM.16.MT88.4 R16, [R206+0x7080] ;  /* 0x00708000ce10783b */ /* 0x000e620000004200 */
[----:B------:R-:W-:Y:S02]  /*1f110*/  MUFU.EX2 R184, R184 ;  /* 0x000000b800b87308 */ /* 0x000fe40000000800 */
        /* <DEDUP_REMOVED lines=9> */
[C---:B-----5:R-:W-:Y:S04]  /*1f1b0*/  HMMA.16816.F32 R68, R12.reuse, R24, R68 ;  /* 0x000000180c44723c */ /* 0x060fe80000001844 */
[C---:B------:R-:W-:Y:S02]  /*1f1c0*/  FMUL.FTZ R78, R0.reuse, R78 ;  /* 0x0000004e004e7220 */ /* 0x040fe40000410000 */
[----:B------:R-:W-:Y:S02]  /*1f1d0*/  FMUL.FTZ R79, R0, R79 ;  /* 0x0000004f004f7220 */ /* 0x000fe40000410000 */
[C---:B------:R-:W-:Y:S01]  /*1f1e0*/  HMMA.16816.F32 R72, R12.reuse, R26, R72 ;  /* 0x0000001a0c48723c */ /* 0x040fe20000001848 */
[----:B------:R-:W5:Y:S03]  /*1f1f0*/  LDSM.16.MT88.4 R24, [R204+0x7080] ;  /* 0x00708000cc18783b */ /* 0x000f660000004200 */
        /* <DEDUP_REMOVED lines=25> */
[C---:B-----5:R-:W-:Y:S03]  /*1f390*/  HMMA.16816.F32 R92, R12.reuse, R24, R92 ;  /* 0x000000180c5c723c */ /* 0x060fe6000000185c */
[----:B------:R-:W-:Y:S02]  /*1f3a0*/  FMUL.FTZ R99, R0, R99 ;  /* 0x0000006300637220 */ /* 0x000fe40000410000 */
[C---:B------:R-:W-:Y:S02]  /*1f3b0*/  FMUL.FTZ R100, R2.reuse, R100 ;  /* 0x0000006402647220 */ /* 0x040fe40000410000 */
[----:B------:R-:W-:Y:S02]  /*1f3c0*/  FMUL.FTZ R101, R2, R101 ;  /* 0x0000006502657220 */ /* 0x000fe40000410000 */
[C---:B------:R-:W-:Y:S01]  /*1f3d0*/  FMUL.FTZ R102, R0.reuse, R102 ;  /* 0x0000006600667220 */ /* 0x040fe20000410000 */
[C---:B------:R-:W-:Y:S01]  /*1f3e0*/  HMMA.16816.F32 R96, R12.reuse, R26, R96 ;  /* 0x0000001a0c60723c */ /* 0x040fe20000001860 */
[----:B------:R-:W5:Y:S02]  /*1f3f0*/  LDSM.16.MT88.4 R24, [R205+0x8880] ;  /* 0x00888000cd18783b */ /* 0x000f640000004200 */
        /* <DEDUP_REMOVED lines=39> */
[--C-:B------:R-:W-:Y:S02]  /*1f670*/  FFMA.FTZ R185, R185, c[0x0][0x2d0], -R182.reuse ;  /* 0x0000b400b9b97a23 */ /* 0x100fe400000108b6 */
[--C-:B------:R-:W-:Y:S02]  /*1f680*/  FFMA.FTZ R183, R183, c[0x0][0x2d0], -R182.reuse ;  /* 0x0000b400b7b77a23 */ /* 0x100fe400000108b6 */
[----:B------:R-:W-:Y:S01]  /*1f690*/  FFMA.FTZ R182, R9, c[0x0][0x2d0], -R182 ;  /* 0x0000b40009b67a23 */ /* 0x000fe200000108b6 */
[----:B------:R-:W-:Y:S01]  /*1f6a0*/  HMMA.16816.F32 R128, R12, R18, R128 ;  /* 0x000000120c80723c */ /* 0x000fe20000001880 */
[----:B------:R-:W1:Y:S01]  /*1f6b0*/  LDSM.16.MT88.4 R16, [R206+0x6080] ;  /* 0x00608000ce10783b */ /* 0x000e620000004200 */
[----:B------:R-:W1:Y:S01]  /*1f6c0*/  MUFU.EX2 R185, R185 ;  /* 0x000000b900b97308 */ /* 0x000e620000000800 */
[----:B------:R-:W-:Y:S01]  /*1f6d0*/  FFMA.FTZ R176, R2, R229, R176 ;  /* 0x000000e502b07223 */ /* 0x000fe200000100b0 */
[----:B------:R-:W-:Y:S01]  /*1f6e0*/  MOV R2, R3 ;  /* 0x0000000300027202 */ /* 0x000fe20000000f00 */
[----:B------:R-:W-:Y:S02]  /*1f6f0*/  FFMA.FTZ R181, R0, R225, R181 ;  /* 0x000000e100b57223 */ /* 0x000fe400000100b5 */
[----:B------:R-:W-:Y:S01]  /*1f700*/  F2FP.PACK_AB R12, R241, R240 ;  /* 0x000000f0f10c723e */ /* 0x000fe200000000ff */
[----:B------:R-:W-:Y:S01]  /*1f710*/  FADD.FTZ R11, R11, R176 ;  /* 0x000000b00b0b7221 */ /* 0x000fe20000010000 */
[----:B----4-:R-:W-:Y:S03]  /*1f720*/  F2FP.PACK_AB R14, R242, R243 ;  /* 0x000000f3f20e723e */ /* 0x010fe600000000ff */
[----:B------:R-:W-:Y:S01]  /*1f730*/  F2FP.PACK_AB R13, R245, R244 ;  /* 0x000000f4f50d723e */ /* 0x000fe200000000ff */
[----:B------:R-:W-:Y:S01]  /*1f740*/  MUFU.EX2 R183, R183 ;  /* 0x000000b700b77308 */ /* 0x000fe20000000800 */
[----:B--2---:R-:W-:Y:S01]  /*1f750*/  F2FP.PACK_AB R15, R246, R247 ;  /* 0x000000f7f60f723e */ /* 0x004fe200000000ff */
[----:B------:R-:W-:Y:S02]  /*1f760*/  FADD.FTZ R180, R180, R181 ;  /* 0x000000b5b4b47221 */ /* 0x000fe40000010000 */
[----:B------:R-:W-:Y:S04]  /*1f770*/  FADD.FTZ R10, R10, R11 ;  /* 0x0000000b0a0a7221 */ /* 0x000fe80000010000 */
[C---:B---3--:R-:W-:Y:S02]  /*1f780*/  HMMA.16816.F32 R4, R12.reuse, R20, R4 ;  /* 0x000000140c04723c */ /* 0x048fe40000001804 */
[----:B------:R-:W2:Y:S01]  /*1f790*/  MUFU.EX2 R182, R182 ;  /* 0x000000b600b67308 */ /* 0x000ea20000000800 */
[----:B------:R-:W-:Y:S04]  /*1f7a0*/  FADD.FTZ R177, R177, R10 ;  /* 0x0000000ab1b17221 */ /* 0x000fe80000010000 */
[----:B------:R-:W-:Y:S01]  /*1f7b0*/  FADD.FTZ R240, R240, R177 ;  /* 0x000000b1f0f07221 */ /* 0x000fe20000010000 */
[C---:B------:R-:W-:Y:S01]  /*1f7c0*/  HMMA.16816.F32 R132, R12.reuse, R22, R132 ;  /* 0x000000160c84723c */ /* 0x040fe20000001884 */
[----:B------:R-:W3:Y:S03]  /*1f7d0*/  LDSM.16.MT88.4 R20, [R206+0x7880] ;  /* 0x00788000ce14783b */ /* 0x000ee60000004200 */
[----:B------:R-:W-:Y:S04]  /*1f7e0*/  FADD.FTZ R240, R241, R240 ;  /* 0x000000f0f1f07221 */ /* 0x000fe80000010000 */
[C---:B-----5:R-:W-:Y:S04]  /*1f7f0*/  HMMA.16816.F32 R136, R12.reuse, R24, R136 ;  /* 0x000000180c88723c */ /* 0x060fe80000001888 */
[----:B------:R-:W-:Y:S04]  /*1f800*/  FADD.FTZ R243, R243, R240 ;  /* 0x000000f0f3f37221 */ /* 0x000fe80000010000 */
[C---:B------:R-:W-:Y:S01]  /*1f810*/  HMMA.16816.F32 R140, R12.reuse, R26, R140 ;  /* 0x0000001a0c8c723c */ /* 0x040fe2000000188c */
[----:B------:R-:W4:Y:S03]  /*1f820*/  LDSM.16.MT88.4 R24, [R205+0x7880] ;  /* 0x00788000cd18783b */ /* 0x000f260000004200 */
[----:B------:R-:W-:Y:S04]  /*1f830*/  FADD.FTZ R243, R242, R243 ;  /* 0x000000f3f2f37221 */ /* 0x000fe80000010000 */
        /* <DEDUP_REMOVED lines=31> */
[C---:B------:R-:W-:Y:S08]  /*1fa30*/  HMMA.16816.F32 R104, R12.reuse, R154, R104 ;  /* 0x0000009a0c68723c */ /* 0x040ff00000001868 */
[C---:B---3--:R-:W-:Y:S08]  /*1fa40*/  HMMA.16816.F32 R108, R12.reuse, R20, R108 ;  /* 0x000000140c6c723c */ /* 0x048ff0000000186c */
[C---:B------:R-:W-:Y:S01]  /*1fa50*/  HMMA.16816.F32 R112, R12.reuse, R22, R112 ;  /* 0x000000160c70723c */ /* 0x040fe20000001870 */
[----:B------:R-:W3:Y:S07]  /*1fa60*/  LDSM.16.MT88.4 R20, [R208+0x5080] ;  /* 0x00508000d014783b */ /* 0x000eee0000004200 */
[C---:B------:R-:W-:Y:S08]  /*1fa70*/  HMMA.16816.F32 R116, R12.reuse, R156, R116 ;  /* 0x0000009c0c74723c */ /* 0x040ff00000001874 */
[C---:B------:R-:W-:Y:S01]  /*1fa80*/  HMMA.16816.F32 R120, R12.reuse, R158, R120 ;  /* 0x0000009e0c78723c */ /* 0x040fe20000001878 */
[----:B------:R-:W4:Y:S07]  /*1fa90*/  LDSM.16.MT88.4 R156, [R205+0x5080] ;  /* 0x00508000cd9c783b */ /* 0x000f2e0000004200 */
[C---:B-1----:R-:W-:Y:S08]  /*1faa0*/  HMMA.16816.F32 R124, R12.reuse, R16, R124 ;  /* 0x000000100c7c723c */ /* 0x042ff0000000187c */
[----:B------:R-:W-:Y:S01]  /*1fab0*/  HMMA.16816.F32 R128, R12, R18, R128 ;  /* 0x000000120c80723c */ /* 0x000fe20000001880 */
[----:B------:R-:W1:Y:S06]  /*1fac0*/  LDSM.16.MT88.4 R16, [R208+0x6880] ;  /* 0x00688000d010783b */ /* 0x000e6c0000004200 */
[----:B------:R-:W-:Y:S01]  /*1fad0*/  F2FP.PACK_AB R12, R237, R238 ;  /* 0x000000eeed0c723e */ /* 0x000fe200000000ff */
[----:B------:R-:W-:Y:S01]  /*1fae0*/  FADD.FTZ R238, R238, R243 ;  /* 0x000000f3eeee7221 */ /* 0x000fe20000010000 */
[----:B------:R-:W-:Y:S03]  /*1faf0*/  F2FP.PACK_AB R14, R239, R186 ;  /* 0x000000baef0e723e */ /* 0x000fe600000000ff */
[----:B------:R-:W-:Y:S01]  /*1fb00*/  F2FP.PACK_AB R13, R185, R184 ;  /* 0x000000b8b90d723e */ /* 0x000fe200000000ff */
[----:B------:R-:W-:Y:S01]  /*1fb10*/  FADD.FTZ R237, R237, R238 ;  /* 0x000000eeeded7221 */ /* 0x000fe20000010000 */
[----:B--2---:R-:W-:Y:S03]  /*1fb20*/  F2FP.PACK_AB R15, R182, R183 ;  /* 0x000000b7b60f723e */ /* 0x004fe600000000ff */
[----:B------:R-:W-:Y:S04]  /*1fb30*/  FADD.FTZ R186, R186, R237 ;  /* 0x000000edbaba7221 */ /* 0x000fe80000010000 */
[C---:B---3--:R-:W-:Y:S01]  /*1fb40*/  HMMA.16816.F32 R152, R12.reuse, R20, R4 ;  /* 0x000000140c98723c */ /* 0x048fe20000001804 */
[----:B------:R-:W2:Y:S02]  /*1fb50*/  LDSM.16.MT88.4 R4, [R206+0x6880] ;  /* 0x00688000ce04783b */ /* 0x000ea40000004200 */
[----:B------:R-:W-:Y:S05]  /*1fb60*/  FADD.FTZ R229, R239, R186 ;  /* 0x000000baefe57221 */ /* 0x000fea0000010000 */
        /* <DEDUP_REMOVED lines=20> */
[C---:B-----5:R-:W-:Y:S08]  /*1fcb0*/  HMMA.16816.F32 R60, R12.reuse, R24, R60 ;  /* 0x000000180c3c723c */ /* 0x060ff0000000183c */
[C---:B------:R-:W-:Y:S08]  /*1fcc0*/  HMMA.16816.F32 R64, R12.reuse, R26, R64 ;  /* 0x0000001a0c40723c */ /* 0x040ff00000001840 */
[C---:B----4-:R-:W-:Y:S07]  /*1fcd0*/  HMMA.16816.F32 R68, R12.reuse, R156, R68 ;  /* 0x0000009c0c44723c */ /* 0x050fee0000001844 */
[-C--:B------:R-:W-:Y:S01]  /*1fce0*/  MOV R157, R8.reuse ;  /* 0x00000008009d7202 */ /* 0x080fe20000000f00 */
        /* <DEDUP_REMOVED lines=11> */
[C---:B--2---:R-:W-:Y:S07]  /*1fda0*/  HMMA.16816.F32 R116, R12.reuse, R4, R116 ;  /* 0x000000040c74723c */ /* 0x044fee0000001874 */
[----:B------:R-:W-:Y:S01]  /*1fdb0*/  FADD.FTZ R5, R179, R180 ;  /* 0x000000b4b3057221 */ /* 0x000fe20000010000 */
[C---:B------:R-:W-:Y:S04]  /*1fdc0*/  HMMA.16816.F32 R120, R12.reuse, R6, R120 ;  /* 0x000000060c78723c */ /* 0x040fe80000001878 */
[----:B------:R-:W-:Y:S04]  /*1fdd0*/  FADD.FTZ R5, R178, R5 ;  /* 0x00000005b2057221 */ /* 0x000fe80000010000 */
[C---:B---3--:R-:W-:Y:S04]  /*1fde0*/  HMMA.16816.F32 R124, R12.reuse, R20, R124 ;  /* 0x000000140c7c723c */ /* 0x048fe8000000187c */
        /* <DEDUP_REMOVED lines=11> */
.L_x_2699:
[----:B------:R-:W1:Y:S01]  /*1fea0*/  SHFL.BFLY PT, R6, R229, 0x2, 0x1f ;  /* 0x0c401f00e5067f89 */ /* 0x000e6200000e0000 */
[----:B------:R-:W-:-:S02]  /*1feb0*/  MOV R4, RZ ;  /* 0x000000ff00047202 */ /* 0x000fc40000000f00 */
[----:B------:R-:W-:Y:S01]  /*1fec0*/  MOV R2, RZ ;  /* 0x000000ff00027202 */ /* 0x000fe20000000f00 */
        /* <DEDUP_REMOVED lines=152> */
.L_x_2597:
        /* <DEDUP_REMOVED lines=61> */
[----:B------:R-:W-:Y:S01]  /*20c20*/  SEL R12, R12, 0xffffffc0, !P2 ;  /* 0xffffffc00c0c7807 */ /* 0x000fe20005000000 */
[----:B------:R-:W-:Y:S01]  /*20c30*/  IMAD.U32 R10, RZ, RZ, UR4 ;  /* 0x00000004ff0a7e24 */ /* 0x000fe2000f8e00ff */
[----:B------:R-:W-:-:S02]  /*20c40*/  F2FP.PACK_AB R48, R49, R48 ;  /* 0x000000303130723e */ /* 0x000fc400000000ff */
        /* <DEDUP_REMOVED lines=114> */
[----:B--2---:R-:W2:Y:S02]  /*21370*/  @P0 LDG.E R9, [R10.64] ;  /* 0x0000001e0a090981 */ /* 0x004ea4000c1e1900 */
[----:B------:R-:W-:-:S03]  /*21380*/  ULDC.64 UR4, c[0x0][0x508] ;  /* 0x0001420000047ab9 */ /* 0x000fc60000000a00 */
[----:B------:R-:W-:-:S05]  /*21390*/  PLOP3.LUT P1, PT, PT, PT, UP0, 0x80, 0x0 ;  /* 0x000000000000781c */ /* 0x000fca0003f2f008 */
[----:B------:R-:W-:Y:S01]  /*213a0*/  @UP0 UIMAD.WIDE UR4, UR24, UR6, UR4 ;  /* 0x00000006180402a5 */ /* 0x000fe2000f8e0204 */
[----:B------:R-:W-:-:S05]  /*213b0*/  IMAD.MOV.U32 R6, RZ, RZ, c[0x0][0x388] ;  /* 0x0000e200ff067624 */ /* 0x000fca00078e00ff */
[----:B------:R-:W-:Y:S02]  /*213c0*/  IMAD.U32 R12, RZ, RZ, UR4 ;  /* 0x00000004ff0c7e24 */ /* 0x000fe4000f8e00ff */
[----:B---3--:R-:W-:-:S05]  /*213d0*/  IMAD.U32 R13, RZ, RZ, UR5 ;  /* 0x00000005ff0d7e24 */ /* 0x008fca000f8e00ff */
        /* <DEDUP_REMOVED lines=8> */
[----:B----4-:R-:W-:Y:S05]  /*21460*/  @!P0 BRA `(.L_x_2711) ;  /* 0x0000003000008947 */ /* 0x010fea0003800000 */
[----:B-----5:R-:W2:Y:S04]  /*21470*/  LDG.E R6, [R10.64] ;  /* 0x0000001e0a067981 */ /* 0x020ea8000c1e1900 */
[----:B------:R-:W2:Y:S02]  /*21480*/  LDG.E R9, [R10.64+0x4] ;  /* 0x0000041e0a097981 */ /* 0x000ea4000c1e1900 */
[----:B--2---:R-:W-:Y:S02]  /*21490*/  IADD3 R6, -R6, R9, RZ ;  /* 0x0000000906067210 */ /* 0x004fe40007ffe1ff */
.L_x_2711:
[----:B----4-:R-:W-:Y:S01]  /*214a0*/  SHF.R.S32.HI R9, RZ, 0x1f, R2 ;  /* 0x0000001fff097819 */ /* 0x010fe20000011402 */
[----:B------:R-:W1:Y:S01]  /*214b0*/  S2R R75, SR_CTAID.X ;  /* 0x00000000004b7919 */ /* 0x000e620000002500 */
[----:B------:R-:W-:Y:S01]  /*214c0*/  LOP3.LUT R5, R5, 0xffffffe0, RZ, 0xc0, !PT ;  /* 0xffffffe005057812 */ /* 0x000fe200078ec0ff */
[----:B------:R-:W-:Y:S01]  /*214d0*/  IMAD.MOV.U32 R10, RZ, RZ, c[0x0][0x4e8] ;  /* 0x00013a00ff0a7624 */ /* 0x000fe200078e00ff */
[----:B------:R-:W-:Y:S01]  /*214e0*/  LEA.HI R9, R9, R2, RZ, 0x3 ;  /* 0x0000000209097211 */ /* 0x000fe200078f18ff */
[----:B------:R-:W-:Y:S01]  /*214f0*/  ULDC.64 UR4, c[0x0][0x3a0] ;  /* 0x0000e80000047ab9 */ /* 0x000fe20000000a00 */
[-C--:B------:R-:W-:Y:S01]  /*21500*/  LEA.HI R16, R3, R0.reuse, RZ, 0x3 ;  /* 0x0000000003107211 */ /* 0x080fe200078f18ff */
[----:B------:R-:W-:Y:S01]  /*21510*/  IMAD.IADD R5, R0, 0x1, -R5 ;  /* 0x0000000100057824 */ /* 0x000fe200078e0a05 */
[----:B------:R-:W-:Y:S01]  /*21520*/  LOP3.LUT R9, R9, 0xffffff8, RZ, 0xc0, !PT ;  /* 0x0ffffff809097812 */ /* 0x000fe200078ec0ff */
[----:B------:R-:W-:Y:S01]  /*21530*/  UMOV UR11, UR13 ;  /* 0x0000000d000b7c82 */ /* 0x000fe20008000000 */
[----:B------:R-:W-:Y:S01]  /*21540*/  ISETP.NE.AND P1, PT, R10, 0x1, PT ;  /* 0x000000010a00780c */ /* 0x000fe20003f25270 */
[----:B------:R-:W-:Y:S01]  /*21550*/  UIMAD UR13, UR13, UR4, URZ ;  /* 0x000000040d0d72a4 */ /* 0x000fe2000f8e023f */
[----:B------:R-:W-:Y:S01]  /*21560*/  SHF.R.S32.HI R12, RZ, 0x1f, R5 ;  /* 0x0000001fff0c7819 */ /* 0x000fe20000011405 */
[----:B------:R-:W-:Y:S01]  /*21570*/  IMAD.IADD R2, R2, 0x1, -R9 ;  /* 0x0000000102027824 */ /* 0x000fe200078e0a09 */
[----:B------:R-:W-:Y:S01]  /*21580*/  LEA.HI R10, R7, R7, RZ, 0x1 ;  /* 0x00000007070a7211 */ /* 0x000fe200078f08ff */
[----:B------:R-:W-:Y:S01]  /*21590*/  UMOV UR10, UR12 ;  /* 0x0000000c000a7c82 */ /* 0x000fe20008000000 */
[----:B------:R-:W-:Y:S01]  /*215a0*/  LEA.HI R9, R12, R5, RZ, 0x2 ;  /* 0x000000050c097211 */ /* 0x000fe200078f10ff */
[----:B------:R-:W-:Y:S01]  /*215b0*/  ULDC.64 UR6, c[0x0][0x490] ;  /* 0x0001240000067ab9 */ /* 0x000fe20000000a00 */
[----:B------:R-:W-:Y:S01]  /*215c0*/  LOP3.LUT R10, R10, 0x1ffffffe, RZ, 0xc0, !PT ;  /* 0x1ffffffe0a0a7812 */ /* 0x000fe200078ec0ff */
[----:B------:R-:W-:Y:S01]  /*215d0*/  UIMAD.WIDE.U32 UR14, UR12, UR4, URZ ;  /* 0x000000040c0e72a5 */ /* 0x000fe2000f8e003f */
[----:B------:R-:W-:Y:S01]  /*215e0*/  SHF.R.S32.HI R9, RZ, 0x2, R9 ;  /* 0x00000002ff097819 */ /* 0x000fe20000011409 */
[----:B------:R-:W-:Y:S01]  /*215f0*/  UIMAD UR13, UR12, UR5, UR13 ;  /* 0x000000050c0d72a4 */ /* 0x000fe2000f8e020d */
[----:B------:R-:W-:Y:S01]  /*21600*/  LOP3.LUT P2, RZ, R5, 0x3, RZ, 0xc0, !PT ;  /* 0x0000000305ff7812 */ /* 0x000fe2000784c0ff */
[----:B------:R-:W-:Y:S01]  /*21610*/  IMAD.IADD R7, R7, 0x1, -R10 ;  /* 0x0000000107077824 */ /* 0x000fe200078e0a0a */
[----:B------:R-:W-:Y:S01]  /*21620*/  USHF.R.S32.HI UR12, URZ, 0x1f, UR24 ;  /* 0x0000001f3f0c7899 */ /* 0x000fe20008011418 */
[----:B------:R-:W-:Y:S01]  /*21630*/  IMAD R2, R2, 0x10, R9 ;  /* 0x0000001002027824 */ /* 0x000fe200078e0209 */
[----:B------:R-:W-:Y:S01]  /*21640*/  UIMAD UR9, UR8, UR6, URZ ;  /* 0x00000006080972a4 */ /* 0x000fe2000f8e023f */
[----:B------:R-:W-:Y:S01]  /*21650*/  LEA.HI R3, R3, R0, RZ, 0x6 ;  /* 0x0000000003037211 */ /* 0x000fe200078f30ff */
[----:B------:R-:W-:Y:S01]  /*21660*/  USEL UR12, UR12, URZ, !UP1 ;  /* 0x0000003f0c0c7287 */ /* 0x000fe2000c800000 */
[----:B------:R-:W-:Y:S01]  /*21670*/  IMAD R10, R7, 0x8, R2 ;  /* 0x00000008070a7824 */ /* 0x000fe200078e0202 */
[----:B------:R-:W-:Y:S01]  /*21680*/  UIMAD.WIDE.U32 UR10, UR17, UR6, UR10 ;  /* 0x00000006110a72a5 */ /* 0x000fe2000f8e000a */
[----:B------:R-:W-:Y:S01]  /*21690*/  BSSY B0, `(.L_x_2712) ;  /* 0x000007e000007945 */ /* 0x000fe20003800000 */
[----:B------:R-:W-:-:S02]  /*216a0*/  UIMAD UR9, UR17, UR7, UR9 ;  /* 0x00000007110972a4 */ /* 0x000fc4000f8e0209 */
[----:B-1----:R-:W-:Y:S01]  /*216b0*/  LEA R7, R75, R10, 0x7 ;  /* 0x0000000a4b077211 */ /* 0x002fe200078e38ff */
[----:B------:R-:W-:Y:S02]  /*216c0*/  ULDC.64 UR6, c[0x0][0x498] ;  /* 0x0001260000067ab9 */ /* 0x000fe40000000a00 */
[----:B------:R-:W-:Y:S02]  /*216d0*/  USEL UR24, UR24, URZ, !UP1 ;  /* 0x0000003f18187287 */ /* 0x000fe4000c800000 */
[----:B------:R-:W-:Y:S01]  /*216e0*/  @P1 IMAD.HI.U32 R5, R7, c[0x0][0x4ec], RZ ;  /* 0x00013b0007051a27 */ /* 0x000fe200078e00ff */
[----:B------:R-:W-:Y:S02]  /*216f0*/  UIMAD UR16, UR12, UR6, URZ ;  /* 0x000000060c1072a4 */ /* 0x000fe4000f8e023f */
[----:B------:R-:W-:Y:S01]  /*21700*/  UIADD3 UR11, UR11, UR9, URZ ;  /* 0x000000090b0b7290 */ /* 0x000fe2000fffe03f */
[----:B------:R-:W-:Y:S01]  /*21710*/  IMAD.MOV.U32 R12, RZ, RZ, R7 ;  /* 0x000000ffff0c7224 */ /* 0x000fe200078e0007 */
[----:B------:R-:W-:Y:S01]  /*21720*/  @P1 SHF.R.U32.HI R12, RZ, c[0x0][0x4f0], R5 ;  /* 0x00013c00ff0c1a19 */ /* 0x000fe20000011605 */
[----:B------:R-:W-:Y:S01]  /*21730*/  UIMAD UR7, UR24, UR7, UR16 ;  /* 0x00000007180772a4 */ /* 0x000fe2000f8e0210 */
[----:B------:R-:W-:Y:S01]  /*21740*/  LOP3.LUT R5, R16, 0xfffffff8, RZ, 0xc0, !PT ;  /* 0xfffffff810057812 */ /* 0x000fe200078ec0ff */
[----:B------:R-:W-:Y:S01]  /*21750*/  UIMAD.WIDE.U32 UR10, UR24, UR6, UR10 ;  /* 0x00000006180a72a5 */ /* 0x000fe2000f8e000a */
[----:B------:R-:W-:Y:S01]  /*21760*/  SHF.R.S32.HI R16, RZ, 0x3, R16 ;  /* 0x00000003ff107819 */ /* 0x000fe20000011410 */
[--C-:B------:R-:W-:Y:S01]  /*21770*/  IMAD.MOV R10, RZ, RZ, -R12.reuse ;  /* 0x000000ffff0a7224 */ /* 0x100fe200078e0a0c */
[----:B------:R-:W-:Y:S01]  /*21780*/  ULDC.64 UR4, c[0x0][0x3e8] ;  /* 0x0000fa0000047ab9 */ /* 0x000fe20000000a00 */
[----:B------:R-:W-:Y:S01]  /*21790*/  IMAD.IADD R5, R0, 0x1, -R5 ;  /* 0x0000000100057824 */ /* 0x000fe200078e0a05 */
[----:B------:R-:W-:Y:S01]  /*217a0*/  UIMAD UR8, UR8, UR4, URZ ;  /* 0x00000004080872a4 */ /* 0x000fe2000f8e023f */
[----:B------:R-:W-:Y:S01]  /*217b0*/  IMAD R10, R10, c[0x0][0x4e8], R7 ;  /* 0x00013a000a0a7a24 */ /* 0x000fe200078e0207 */
[----:B------:R-:W-:Y:S01]  /*217c0*/  SHF.R.S32.HI R7, RZ, 0x1f, R12 ;  /* 0x0000001fff077819 */ /* 0x000fe2000001140c */
[----:B------:R-:W-:Y:S01]  /*217d0*/  IMAD.U32 R0, RZ, RZ, UR7 ;  /* 0x00000007ff007e24 */ /* 0x000fe2000f8e00ff */
[----:B------:R-:W-:Y:S01]  /*217e0*/  IADD3 R12, P0, R12, UR10, RZ ;  /* 0x0000000a0c0c7c10 */ /* 0x000fe2000ff1e0ff */
[----:B------:R-:W-:Y:S01]  /*217f0*/  IMAD.SHL.U32 R17, R16, 0x40, RZ ;  /* 0x0000004010117824 */ /* 0x000fe200078e00ff */
[----:B------:R-:W-:Y:S01]  /*21800*/  SHF.R.S32.HI R11, RZ, 0x1f, R10 ;  /* 0x0000001fff0b7819 */ /* 0x000fe2000001140a */
[----:B------:R-:W-:Y:S01]  /*21810*/  UIADD3 UR15, UR15, UR13, URZ ;  /* 0x0000000d0f0f7290 */ /* 0x000fe2000fffe03f */
[----:B------:R-:W-:Y:S01]  /*21820*/  IADD3.X R13, R7, UR11, R0, P0, !PT ;  /* 0x0000000b070d7c10 */ /* 0x000fe200087fe400 */
[----:B------:R-:W-:Y:S01]  /*21830*/  UIMAD UR5, UR17, UR5, UR8 ;  /* 0x00000005110572a4 */ /* 0x000fe2000f8e0208 */
[----:B------:R-:W-:Y:S01]  /*21840*/  LEA R0, R5, R16, 0x5 ;  /* 0x0000001005007211 */ /* 0x000fe200078e28ff */
[----:B------:R-:W-:Y:S01]  /*21850*/  IMAD R11, R11, c[0x0][0x488], RZ ;  /* 0x000122000b0b7a24 */ /* 0x000fe200078e02ff */
[----:B------:R-:W-:Y:S01]  /*21860*/  LOP3.LUT R17, R17, 0x1c0, RZ, 0xc0, !PT ;  /* 0x000001c011117812 */ /* 0x000fe200078ec0ff */
[----:B------:R-:W-:Y:S01]  /*21870*/  IMAD.WIDE.U32 R12, R10, c[0x0][0x488], R12 ;  /* 0x000122000a0c7a25 */ /* 0x000fe200078e000c */
[----:B------:R-:W-:-:S02]  /*21880*/  UIMAD.WIDE.U32 UR14, UR17, UR4, UR14 ;  /* 0x00000004110e72a5 */ /* 0x000fc4000f8e000e */
[----:B------:R-:W-:Y:S01]  /*21890*/  ULDC.64 UR6, c[0x0][0x3f0] ;  /* 0x0000fc0000067ab9 */ /* 0x000fe20000000a00 */
[----:B------:R-:W-:Y:S01]  /*218a0*/  IMAD R15, R75, 0x80, R0 ;  /* 0x000000804b0f7824 */ /* 0x000fe200078e0200 */
[----:B------:R-:W-:Y:S01]  /*218b0*/  UIMAD UR12, UR12, UR6, URZ ;  /* 0x000000060c0c72a4 */ /* 0x000fe2000f8e023f */
[----:B------:R-:W-:Y:S01]  /*218c0*/  IMAD.SHL.U32 R0, R5, 0x8, RZ ;  /* 0x0000000805007824 */ /* 0x000fe200078e00ff */
[----:B------:R-:W-:Y:S01]  /*218d0*/  SHF.R.U32.HI R5, RZ, 0x3, R17 ;  /* 0x00000003ff057819 */ /* 0x000fe20000011611 */
[----:B------:R-:W-:Y:S01]  /*218e0*/  IMAD R11, R10, c[0x0][0x48c], R11 ;  /* 0x000123000a0b7a24 */ /* 0x000fe200078e020b */
[----:B------:R-:W-:Y:S01]  /*218f0*/  UIADD3 UR15, UR15, UR5, URZ ;  /* 0x000000050f0f7290 */ /* 0x000fe2000fffe03f */
[----:B------:R-:W-:Y:S01]  /*21900*/  @P1 IMAD.HI.U32 R9, R15, c[0x0][0x4ec], RZ ;  /* 0x00013b000f091a27 */ /* 0x000fe200078e00ff */
[----:B------:R-:W-:Y:S01]  /*21910*/  LOP3.LUT R10, R17, 0x38, R0, 0xf8, !PT ;  /* 0x00000038110a7812 */ /* 0x000fe200078ef800 */
[----:B------:R-:W-:Y:S01]  /*21920*/  UIMAD UR7, UR24, UR7, UR12 ;  /* 0x00000007180772a4 */ /* 0x000fe2000f8e020c */
[----:B------:R-:W-:Y:S01]  /*21930*/  LEA R17, P0, R12, c[0x0][0x450], 0x2 ;  /* 0x000114000c117a11 */ /* 0x000fe200078010ff */
[----:B------:R-:W-:Y:S01]  /*21940*/  IMAD.IADD R14, R13, 0x1, R11 ;  /* 0x000000010d0e7824 */ /* 0x000fe200078e020b */
[----:B------:R-:W-:Y:S01]  /*21950*/  LOP3.LUT R5, R10, R5, RZ, 0x3c, !PT ;  /* 0x000000050a057212 */ /* 0x000fe200078e3cff */
[----:B------:R-:W-:Y:S01]  /*21960*/  IMAD.MOV.U32 R7, RZ, RZ, R15 ;  /* 0x000000ffff077224 */ /* 0x000fe200078e000f */
[----:B------:R-:W-:Y:S01]  /*21970*/  @P1 SHF.R.U32.HI R7, RZ, c[0x0][0x4f0], R9 ;  /* 0x00013c00ff071a19 */ /* 0x000fe20000011609 */
[----:B------:R-:W-:Y:S01]  /*21980*/  UIMAD.WIDE.U32 UR14, UR24, UR6, UR14 ;  /* 0x00000006180e72a5 */ /* 0x000fe2000f8e000e */
[----:B------:R-:W-:Y:S01]  /*21990*/  LEA.HI.X R14, R12, c[0x0][0x454], R14, 0x2, P0 ;  /* 0x000115000c0e7a11 */ /* 0x000fe200000f140e */
[----:B------:R-:W-:Y:S01]  /*219a0*/  SHFL.IDX PT, R10, R17, 0x1, 0x1c1f ;  /* 0x003c1f00110a7f89 */ /* 0x000fe200000e0000 */
[--C-:B------:R-:W-:Y:S01]  /*219b0*/  SHF.R.S32.HI R9, RZ, 0x1f, R7.reuse ;  /* 0x0000001fff097819 */ /* 0x100fe20000011407 */
[----:B------:R-:W-:Y:S01]  /*219c0*/  IMAD.MOV R18, RZ, RZ, -R7 ;  /* 0x000000ffff127224 */ /* 0x000fe200078e0a07 */
[----:B------:R-:W-:Y:S01]  /*219d0*/  UIADD3 UR7, UR15, UR7, URZ ;  /* 0x000000070f077290 */ /* 0x000fe2000fffe03f */
[----:B------:R-:W-:Y:S01]  /*219e0*/  SHFL.IDX PT, R12, R17, RZ, 0x1c1f ;  /* 0x001c1fff110c7589 */ /* 0x000fe200000e0000 */
[----:B------:R-:W-:Y:S01]  /*219f0*/  MOV R20, UR14 ;  /* 0x0000000e00147c02 */ /* 0x000fe20008000f00 */
[----:B------:R-:W-:-:S02]  /*21a00*/  IMAD R18, R18, c[0x0][0x4e8], R15 ;  /* 0x00013a0012127a24 */ /* 0x000fc400078e020f */
[----:B------:R-:W1:Y:S01]  /*21a10*/  SHFL.IDX PT, R13, R14, RZ, 0x1c1f ;  /* 0x001c1fff0e0d7589 */ /* 0x000e6200000e0000 */
[----:B------:R-:W-:Y:S02]  /*21a20*/  IMAD R15, R75, 0x80, R2 ;  /* 0x000000804b0f7824 */ /* 0x000fe400078e0202 */
[----:B-----5:R-:W-:Y:S01]  /*21a30*/  IMAD R2, R6, c[0x0][0x4e8], RZ ;  /* 0x00013a0006027a24 */ /* 0x020fe200078e02ff */
[----:B------:R2:W3:Y:S01]  /*21a40*/  SHFL.IDX PT, R11, R14, 0x1, 0x1c1f ;  /* 0x003c1f000e0b7f89 */ /* 0x0004e200000e0000 */
[----:B------:R-:W-:Y:S01]  /*21a50*/  IMAD R22, R9, c[0x0][0x3e0], RZ ;  /* 0x0000f80009167a24 */ /* 0x000fe200078e02ff */
[C---:B------:R-:W-:Y:S01]  /*21a60*/  IADD3 R9, R15.reuse, 0x8, RZ ;  /* 0x000000080f097810 */ /* 0x040fe20007ffe0ff */
[----:B------:R-:W-:Y:S01]  /*21a70*/  IMAD.U32 R21, RZ, RZ, UR15 ;  /* 0x0000000fff157e24 */ /* 0x000fe2000f8e00ff */
[-C--:B------:R-:W-:Y:S01]  /*21a80*/  ISETP.GE.OR P1, PT, R15, R2.reuse, P2 ;  /* 0x000000020f00720c */ /* 0x080fe20001726670 */
[----:B------:R-:W-:Y:S01]  /*21a90*/  IMAD.U32 R21, RZ, RZ, UR7 ;  /* 0x00000007ff157e24 */ /* 0x000fe2000f8e00ff */
[----:B------:R-:W-:Y:S01]  /*21aa0*/  ISETP.GE.OR P0, PT, R9, R2, P2 ;  /* 0x000000020900720c */ /* 0x000fe20001706670 */
[C---:B------:R-:W-:Y:S01]  /*21ab0*/  IMAD R22, R7.reuse, c[0x0][0x3e4], R22 ;  /* 0x0000f90007167a24 */ /* 0x040fe200078e0216 */
[----:B------:R-:W-:Y:S01]  /*21ac0*/  SHF.R.S32.HI R6, RZ, 0x1f, R18 ;  /* 0x0000001fff067819 */ /* 0x000fe20000011412 */
        /* <DEDUP_REMOVED lines=58> */
.L_x_2713:
[----:B--234-:R-:W-:Y:S05]  /*21e70*/  BSYNC B0 ;  /* 0x0000000000007941 */ /* 0x01cfea0003800000 */
.L_x_2712:
        /* <DEDUP_REMOVED lines=30> */
.L_x_2715:
[----:B------:R-:W-:Y:S05]  /*22060*/  BSYNC B0 ;  /* 0x0000000000007941 */ /* 0x000fea0003800000 */
.L_x_2714:
        /* <DEDUP_REMOVED lines=30> */
.L_x_2717:
[----:B------:R-:W-:Y:S05]  /*22250*/  BSYNC B0 ;  /* 0x0000000000007941 */ /* 0x000fea0003800000 */
.L_x_2716:
        /* <DEDUP_REMOVED lines=31> */
.L_x_2710:
        /* <DEDUP_REMOVED lines=31> */
.L_x_2718:
        /* <DEDUP_REMOVED lines=43> */
.L_x_2720:
[----:B------:R-:W-:Y:S05]  /*228f0*/  BSYNC B0 ;  /* 0x0000000000007941 */ /* 0x000fea0003800000 */
.L_x_2719:
        /* <DEDUP_REMOVED lines=77> */
.L_x_2722:
[----:B------:R-:W-:Y:S05]  /*22dd0*/  BSYNC B0 ;  /* 0x0000000000007941 */ /* 0x000fea0003800000 */
.L_x_2721:
        /* <DEDUP_REMOVED lines=27> */
.L_x_2724:
[----:B------:R-:W-:Y:S05]  /*22f90*/  BSYNC B0 ;  /* 0x0000000000007941 */ /* 0x000fea0003800000 */
.L_x_2723:
        /* <DEDUP_REMOVED lines=27> */
.L_x_2726:
[----:B------:R-:W-:Y:S05]  /*23150*/  BSYNC B0 ;  /* 0x0000000000007941 */ /* 0x000fea0003800000 */
.L_x_2725:
        /* <DEDUP_REMOVED lines=28> */
.L_x_2727:
        /* <DEDUP_REMOVED lines=14> */
.L_x_3030:


//--------------------- .text._ZN7cutlass13device_kernelIN5flash19enable_sm80_to_sm89INS1_16FlashAttnFwdSm80INS1_25CollectiveMainloopFwdSm80ILi8ELi1ELb0EN4cute5tupleIJNS5_1CILi128EEENS7_ILi96EEENS7_ILi256EEEEEELi256ENS_6half_tEfNS_4arch4Sm80ELb1ELb0ELb0ELb0ELb0ELb0ELb1ELb0EEENS1_21CollectiveEpilogueFwdINS6_IJS8_SA_S9_EEENS6_IJNS7_ILi1EEESI_SI_EEESC_SE_Li256ELb0ELb1ELb0ELb0EEENS1_30DynamicPersistentTileSchedulerILi256ELi256ELb0ELb1ELb0EEEEEEEEEvNT_6ParamsE --------------------------
	.section	.text._ZN7cutlass13device_kernelIN5flash19enable_sm80_to_sm89INS1_16FlashAttnFwdSm80INS1_25CollectiveMainloopFwdSm80ILi8ELi1ELb0EN4cute5tupleIJNS5_1CILi128EEENS7_ILi96EEENS7_ILi256EEEEEELi256ENS_6half_tEfNS_4arch4Sm80ELb1ELb0ELb0ELb0ELb0ELb0ELb1ELb0EEENS1_21CollectiveEpilogueFwdINS6_IJS8_SA_S9_EEENS6_IJNS7_ILi1EEESI_SI_EEESC_SE_Li256ELb0ELb1ELb0ELb0EEENS1_30DynamicPersistentTileSchedulerILi256ELi256ELb0ELb1ELb0EEEEEEEEEvNT_6ParamsE,"ax",@progbits
	.sectioninfo	@"SHI_REGISTERS=255"
	.align	128
.text._ZN7cutlass13device_kernelIN5flash19enable_sm80_to_sm89INS1_16FlashAttnFwdSm80INS1_25CollectiveMainloopFwdSm80ILi8ELi1ELb0EN4cute5tupleIJNS5_1CILi128EEENS7_ILi96EEENS7_ILi256EEEEEELi256ENS_6half_tEfNS_4arch4Sm80ELb1ELb0ELb0ELb0ELb0ELb0ELb1ELb0EEENS1_21CollectiveEpilogueFwdINS6_IJS8_SA_S9_EEENS6_IJNS7_ILi1EEESI_SI_EEESC_SE_Li256ELb0ELb1ELb0ELb0EEENS1_30DynamicPersistentTileSchedulerILi256ELi256ELb0ELb1ELb0EEEEEEEEEvNT_6ParamsE:
        .type           _ZN7cutlass13device_kernelIN5flash19enable_sm80_to_sm89INS1_16FlashAttnFwdSm80INS1_25CollectiveMainloopFwdSm80ILi8ELi1ELb0EN4cute5tupleIJNS5_1CILi128EEENS7_ILi96EEENS7_ILi256EEEEEELi256ENS_6half_tEfNS_4arch4Sm80ELb1ELb0ELb0ELb0ELb0ELb0ELb1ELb0EEENS1_21CollectiveEpilogueFwdINS6_IJS8_SA_S9_EEENS6_IJNS7_ILi1EEESI_SI_EEESC_SE_Li256ELb0ELb1ELb0ELb0EEENS1_30DynamicPersistentTileSchedulerILi256ELi256ELb0ELb1ELb0EEEEEEEEEvNT_6ParamsE,@function
        .size           _ZN7cutlass13device_kernelIN5flash19enable_sm80_to_sm89INS1_16FlashAttnFwdSm80INS1_25CollectiveMainloopFwdSm80ILi8ELi1ELb0EN4cute5tupleIJNS5_1CILi128EEENS7_ILi96EEENS7_ILi256EEEEEELi256ENS_6half_tEfNS_4arch4Sm80ELb1ELb0ELb0ELb0ELb0ELb0ELb1ELb0EEENS1_21CollectiveEpilogueFwdINS6_IJS8_SA_S9_EEENS6_IJNS7_ILi1EEESI_SI_EEESC_SE_Li256ELb0ELb1ELb0ELb0EEENS1_30DynamicPersistentTileSchedulerILi256ELi256ELb0ELb1ELb0EEEEEEEEEvNT_6ParamsE,(.L_x_3031 - _ZN7cutlass13device_kernelIN5flash19enable_sm80_to_sm89INS1_16FlashAttnFwdSm80INS1_25CollectiveMainloopFwdSm80ILi8ELi1ELb0EN4cute5tupleIJNS5_1CILi128EEENS7_ILi96EEENS7_ILi256EEEEEELi256ENS_6half_tEfNS_4arch4Sm80ELb1ELb0ELb0ELb0ELb0ELb0ELb1ELb0EEENS1_21CollectiveEpilogueFwdINS6_IJS8_SA_S9_EEENS6_IJNS7_ILi1EEESI_SI_EEESC_SE_Li256ELb0ELb1ELb0ELb0EEENS1_30DynamicPersistentTileSchedulerILi256ELi256ELb0ELb1ELb0EEEEEEEEEvNT_6ParamsE)
        .other          _ZN7cutlass13device_kernelIN5flash19enable_sm80_to_sm89INS1_16FlashAttnFwdSm80INS1_25CollectiveMainloopFwdSm80ILi8ELi1ELb0EN4cute5tupleIJNS5_1CILi128EEENS7_ILi96EEENS7_ILi256EEEEEELi256ENS_6half_tEfNS_4arch4Sm80ELb1ELb0ELb0ELb0ELb0ELb0ELb1ELb0EEENS1_21CollectiveEpilogueFwdINS6_IJS8_SA_S9_EEENS6_IJNS7_ILi1EEESI_SI_EEESC_SE_Li256ELb0ELb1ELb0ELb0EEENS1_30DynamicPersistentTileSchedulerILi256ELi256ELb0ELb1ELb0EEEEEEEEEvNT_6ParamsE,@"STO_CUDA_ENTRY STV_DEFAULT"
_ZN7cutlass13device_kernelIN5flash19enable_sm80_to_sm89INS1_16FlashAttnFwdSm80INS1_25CollectiveMainloopFwdSm80ILi8ELi1ELb0EN4cute5tupleIJNS5_1CILi128EEENS7_ILi96EEENS7_ILi256EEEEEELi256ENS_6half_tEfNS_4arch4Sm80ELb1ELb0ELb0ELb0ELb0ELb0ELb1ELb0EEENS1_21CollectiveEpilogueFwdINS6_IJS8_SA_S9_EEENS6_IJNS7_ILi1EEESI_SI_EEESC_SE_Li256ELb0ELb1ELb0ELb0EEENS1_30DynamicPersistentTileSchedulerILi256ELi256ELb0ELb1ELb0EEEEEEEEEvNT_6ParamsE:
        /* <DEDUP_REMOVED lines=175> */
.L_x_2781:
        /* <DEDUP_REMOVED lines=19> */
.L_x_2729:
[----:B------:R-:W-:-:S04]  /*0c20*/  MOV R0, c[0x0][0x554] ;  /* 0x0001550000007a02 */ /* 0x000fc80000000f00 */
[----:B------:R-:W-:Y:S02]  /*0c30*/  ISETP.NE.AND P0, PT, R0, 0x1, PT ;  /* 0x000000010000780c */ /* 0x000fe40003f05270 */
[----:B------:R-:W-:-:S11]  /*0c40*/  MOV R0, R2 ;  /* 0x0000000200007202 */ /* 0x000fd60000000f00 */
[----:B------:R-:W-:-:S05]  /*0c50*/  @P0 IMAD.HI.U32 R4, R2, c[0x0][0x558], RZ ;  /* 0x0001560002040a27 */ /* 0x000fca00078e00ff */
[----:B------:R-:W-:-:S05]  /*0c60*/  @P0 SHF.R.U32.HI R0, RZ, c[0x0][0x55c], R4 ;  /* 0x00015700ff000a19 */ /* 0x000fca0000011604 */
[----:B------:R-:W-:Y:S02]  /*0c70*/  IMAD R4, R0, c[0x0][0x554], RZ ;  /* 0x0001550000047a24 */ /* 0x000fe400078e02ff */
.L_x_2730:
[----:B------:R-:W-:Y:S05]  /*0c80*/  BSYNC B0 ;  /* 0x0000000000007941 */ /* 0x000fea0003800000 */
.L_x_2728:
[----:B------:R-:W2:Y:S01]  /*0c90*/  LDL.LU R55, [R1] ;  /* 0x0000000001377983 */ /* 0x000ea20000300800 */
        /* <DEDUP_REMOVED lines=94> */
[----:B------:R-:W-:Y:S01]  /*1280*/  CS2R R46, SRZ ;  /* 0x00000000002e7805 */ /* 0x000fe2000001ff00 */
[----:B------:R-:W-:Y:S01]  /*1290*/  MOV R158, RZ ;  /* 0x000000ff009e7202 */ /* 0x000fe20000000f00 */
        /* <DEDUP_REMOVED lines=24> */
[----:B------:R1:W-:Y:S04]  /*1420*/  STL [R1], R55 ;  /* 0x0000003701007387 */ /* 0x0003e80000100800 */
        /* <DEDUP_REMOVED lines=77> */
[----:B------:R-:W-:Y:S03]  /*1900*/  STL [R1], R62 ;  /* 0x0000003e01007387 */ /* 0x000fe60000100800 */
        /* <DEDUP_REMOVED lines=26> */
.L_x_2782:
[----:B------:R-:W-:Y:S05]  /*1ab0*/  BRA.DIV ~URZ, `(.L_x_2733) ;  /* 0x00011f527f007947 */ /* 0x000fea000b800000 */
[----:B--2---:R2:W4:Y:S02]  /*1ac0*/  SHFL.IDX PT, R0, R14, RZ, 0x181f ;  /* 0x00181fff0e007589 */ /* 0x00452400000e0000 */
.L_x_2783:
        /* <DEDUP_REMOVED lines=28> */
.L_x_2735:
[----:B------:R-:W-:Y:S05]  /*1c90*/  BSYNC B0 ;  /* 0x0000000000007941 */ /* 0x000fea0003800000 */
.L_x_2734:
[----:B------:R-:W-:Y:S05]  /*1ca0*/  BRA.DIV ~URZ, `(.L_x_2736) ;  /* 0x00011dc27f007947 */ /* 0x000fea000b800000 */
[----:B---3--:R3:W1:Y:S04]  /*1cb0*/  SHFL.IDX PT, R2, R12, 0x1, 0x181f ;  /* 0x00381f000c027f89 */ /* 0x00866800000e0000 */
[----:B----4-:R3:W4:Y:S02]  /*1cc0*/  SHFL.IDX PT, R0, R14, 0x1, 0x181f ;  /* 0x00381f000e007f89 */ /* 0x01072400000e0000 */
.L_x_2784:
        /* <DEDUP_REMOVED lines=27> */
.L_x_2738:
[----:B------:R-:W-:Y:S05]  /*1e80*/  BSYNC B0 ;  /* 0x0000000000007941 */ /* 0x000fea0003800000 */
.L_x_2737:
[----:B------:R-:W-:Y:S05]  /*1e90*/  BRA.DIV ~URZ, `(.L_x_2739) ;  /* 0x00011c927f007947 */ /* 0x000fea000b800000 */
[----:B-1----:R1:W2:Y:S02]  /*1ea0*/  SHFL.IDX PT, R2, R12, 0x2, 0x181f ;  /* 0x00581f000c027f89 */ /* 0x0022a400000e0000 */
.L_x_2785:
[----:B------:R-:W-:Y:S05]  /*1eb0*/  BRA.DIV ~URZ, `(.L_x_2740) ;  /* 0x00011ce27f007947 */ /* 0x000fea000b800000 */
[----:B----4-:R4:W1:Y:S02]  /*1ec0*/  SHFL.IDX PT, R0, R14, 0x2, 0x181f ;  /* 0x00581f000e007f89 */ /* 0x01086400000e0000 */
.L_x_2786:
        /* <DEDUP_REMOVED lines=27> */
.L_x_2742:
[----:B------:R-:W-:Y:S05]  /*2080*/  BSYNC B0 ;  /* 0x0000000000007941 */ /* 0x000fea0003800000 */
.L_x_2741:
[----:B------:R-:W-:Y:S05]  /*2090*/  BRA.DIV ~URZ, `(.L_x_2743) ;  /* 0x00011b627f007947 */ /* 0x000fea000b800000 */
[----:B--2---:R2:W3:Y:S04]  /*20a0*/  SHFL.IDX PT, R2, R12, 0x3, 0x181f ;  /* 0x00781f000c027f89 */ /* 0x0044e800000e0000 */
[----:B-1----:R2:W1:Y:S02]  /*20b0*/  SHFL.IDX PT, R0, R14, 0x3, 0x181f ;  /* 0x00781f000e007f89 */ /* 0x00246400000e0000 */
.L_x_2787:
        /* <DEDUP_REMOVED lines=31> */
[----:B------:R-:W5:Y:S04]  /*22b0*/  LDL R125, [R1] ;  /* 0x00000000017d7983 */ /* 0x000f680000100800 */
[----:B--2---:R-:W2:Y:S04]  /*22c0*/  LDL R11, [R1+0x30] ;  /* 0x00003000010b7983 */ /* 0x004ea80000100800 */
[----:B------:R-:W2:Y:S04]  /*22d0*/  LDL.64 R12, [R1+0x28] ;  /* 0x00002800010c7983 */ /* 0x000ea80000100a00 */
[----:B------:R-:W1:Y:S01]  /*22e0*/  S2R R18, SR_TID.X ;  /* 0x0000000000127919 */ /* 0x000e620000002100 */
[----:B------:R-:W-:Y:S01]  /*22f0*/  IMAD.MOV.U32 R120, RZ, RZ, -0x60 ;  /* 0xffffffa0ff787424 */ /* 0x000fe200078e00ff */
[----:B------:R-:W-:-:S03]  /*2300*/  SHF.R.S32.HI R8, RZ, 0x1f, R6 ;  /* 0x0000001fff087819 */ /* 0x000fc60000011406 */
[----:B------:R-:W-:Y:S02]  /*2310*/  IMAD R120, R126, R120, 0x60 ;  /* 0x000000607e787424 */ /* 0x000fe400078e0278 */
[----:B------:R-:W-:Y:S01]  /*2320*/  IMAD R2, R8, c[0x0][0x1e0], RZ ;  /* 0x0000780008027a24 */ /* 0x000fe200078e02ff */
[----:B-1----:R-:W-:-:S04]  /*2330*/  SHF.R.S32.HI R14, RZ, 0x1f, R18 ;  /* 0x0000001fff0e7819 */ /* 0x002fc80000011412 */
[----:B------:R-:W-:-:S04]  /*2340*/  LEA.HI R14, R14, R18, RZ, 0x3 ;  /* 0x000000120e0e7211 */ /* 0x000fc800078f18ff */
[----:B------:R-:W-:-:S04]  /*2350*/  SHF.R.S32.HI R14, RZ, 0x3, R14 ;  /* 0x00000003ff0e7819 */ /* 0x000fc8000001140e */
[----:B------:R-:W-:Y:S01]  /*2360*/  IADD3 R0, R120, c[0x0][0x1d0], -R14 ;  /* 0x0000740078007a10 */ /* 0x000fe20007ffe80e */
[----:B------:R-:W-:-:S03]  /*2370*/  IMAD.WIDE.U32 R4, R6, c[0x0][0x1e0], RZ ;  /* 0x0000780006047a25 */ /* 0x000fc600078e00ff */
[----:B------:R-:W-:Y:S01]  /*2380*/  ISETP.GE.AND P0, PT, R0, 0x1, PT ;  /* 0x000000010000780c */ /* 0x000fe20003f06270 */
[----:B------:R-:W-:-:S04]  /*2390*/  IMAD R2, R6, c[0x0][0x1e4], R2 ;  /* 0x0000790006027a24 */ /* 0x000fc800078e0202 */
[----:B------:R-:W-:-:S04]  /*23a0*/  IMAD.IADD R2, R5, 0x1, R2 ;  /* 0x0000000105027824 */ /* 0x000fc800078e0202 */
[----:B------:R-:W-:Y:S02]  /*23b0*/  IMAD R3, R2, 0x60, RZ ;  /* 0x0000006002037824 */ /* 0x000fe400078e02ff */
[----:B------:R-:W-:Y:S02]  /*23c0*/  IMAD.MOV.U32 R121, RZ, RZ, c[0x0][0x1e0] ;  /* 0x00007800ff797624 */ /* 0x000fe400078e00ff */
[----:B------:R-:W-:Y:S02]  /*23d0*/  IMAD.MOV.U32 R124, RZ, RZ, c[0x0][0x1e4] ;  /* 0x00007900ff7c7624 */ /* 0x000fe400078e00ff */
[----:B------:R-:W-:Y:S02]  /*23e0*/  IMAD.MOV.U32 R22, RZ, RZ, c[0x0][0x208] ;  /* 0x00008200ff167624 */ /* 0x000fe400078e00ff */
[----:B------:R-:W-:-:S05]  /*23f0*/  IMAD.MOV.U32 R21, RZ, RZ, 0x6 ;  /* 0x00000006ff157424 */ /* 0x000fca00078e00ff */
[C---:B------:R-:W-:Y:S01]  /*2400*/  SHF.L.U64.HI R21, R22.reuse, R21, c[0x0][0x20c] ;  /* 0x0000830016157619 */ /* 0x040fe20000010215 */
[----:B------:R-:W-:Y:S01]  /*2410*/  IMAD.SHL.U32 R22, R22, 0x40, RZ ;  /* 0x0000004016167824 */ /* 0x000fe200078e00ff */
[----:B------:R-:W-:Y:S01]  /*2420*/  BAR.SYNC.DEFER_BLOCKING 0x0 ;  /* 0x0000000000007b1d */ /* 0x000fe20000010000 */
[----:B------:R-:W-:Y:S01]  /*2430*/  LOP3.LUT P3, RZ, R20, 0x4, RZ, 0xc0, !PT ;  /* 0x0000000414ff7812 */ /* 0x000fe2000786c0ff */
[----:B---3--:R-:W-:Y:S02]  /*2440*/  IMAD.MOV.U32 R123, RZ, RZ, R10 ;  /* 0x000000ffff7b7224 */ /* 0x008fe400078e000a */
[----:B----4-:R-:W-:-:S04]  /*2450*/  IMAD.MOV.U32 R122, RZ, RZ, R16 ;  /* 0x000000ffff7a7224 */ /* 0x010fc800078e0010 */
[----:B------:R-:W-:Y:S01]  /*2460*/  IMAD.WIDE.U32 R4, R4, 0x60, R122 ;  /* 0x0000006004047825 */ /* 0x000fe200078e007a */
[----:B-----5:R-:W-:-:S03]  /*2470*/  LOP3.LUT P4, RZ, R125, 0x2, RZ, 0xc0, !PT ;  /* 0x000000027dff7812 */ /* 0x020fc6000788c0ff */
[----:B------:R-:W-:Y:S01]  /*2480*/  IMAD.IADD R5, R5, 0x1, R3 ;  /* 0x0000000105057824 */ /* 0x000fe200078e0203 */
[C---:B------:R-:W-:Y:S02]  /*2490*/  @P0 LEA R2, P1, R4.reuse, c[0x0][0x1c8], 0x1 ;  /* 0x0000720004020a11 */ /* 0x040fe400078208ff */
[----:B------:R-:W-:Y:S02]  /*24a0*/  LOP3.LUT P2, RZ, R125, 0x1, RZ, 0xc0, !PT ;  /* 0x000000017dff7812 */ /* 0x000fe4000784c0ff */
[----:B------:R-:W-:Y:S02]  /*24b0*/  @P0 LEA.HI.X R3, R4, c[0x0][0x1cc], R5, 0x1, P1 ;  /* 0x0000730004030a11 */ /* 0x000fe400008f0c05 */
[----:B------:R-:W-:-:S03]  /*24c0*/  ISETP.GE.AND P1, PT, R0, 0x21, PT ;  /* 0x000000210000780c */ /* 0x000fc60003f26270 */
[----:B------:R-:W-:Y:S01]  /*24d0*/  @!PT LDS RZ, [RZ] ;  /* 0x00000000fffff984 */ /* 0x000fe20000000800 */
[----:B------:R-:W-:Y:S01]  /*24e0*/  @!PT LDS RZ, [RZ] ;  /* 0x00000000fffff984 */ /* 0x000fe20000000800 */
[----:B------:R-:W-:Y:S01]  /*24f0*/  @!PT LDS RZ, [RZ] ;  /* 0x00000000fffff984 */ /* 0x000fe20000000800 */
[----:B------:R1:W-:Y:S06]  /*2500*/  @P0 LDGSTS.E.BYPASS.LTC128B.128 [R251+0xc100], [R2.64], !P4 ;  /* 0x0c10000002fb0fae */ /* 0x0003ec000e101d48 */
[----:B------:R1:W-:Y:S04]  /*2510*/  @P0 LDGSTS.E.BYPASS.LTC128B.128 [R251+0xf100], [R2.64+0x80], !P2 ;  /* 0x0f10008002fb0fae */ /* 0x0003e8000d101d48 */
[----:B------:R1:W-:Y:S04]  /*2520*/  @P0 LDGSTS.E.BYPASS.LTC128B.128 [R251+0x12100], [R2.64+0x100], !P6 ;  /* 0x1210010002fb0fae */ /* 0x0003e8000f101d48 */
[----:B------:R1:W-:Y:S01]  /*2530*/  @P0 LDGSTS.E.BYPASS.LTC128B.128 [R251+0x15100], [R2.64+0x180], !P5 ;  /* 0x1510018002fb0fae */ /* 0x0003e2000e901d48 */
[----:B------:R-:W-:-:S02]  /*2540*/  IMAD R10, R8, c[0x0][0x208], RZ ;  /* 0x00008200080a7a24 */ /* 0x000fc400078e02ff */
[----:B------:R-:W-:-:S04]  /*2550*/  IMAD.WIDE.U32 R8, R6, c[0x0][0x208], RZ ;  /* 0x0000820006087a25 */ /* 0x000fc800078e00ff */
[----:B------:R-:W-:Y:S02]  /*2560*/  IMAD R10, R6, c[0x0][0x20c], R10 ;  /* 0x00008300060a7a24 */ /* 0x000fe400078e020a */
[----:B--2---:R-:W-:Y:S01]  /*2570*/  IMAD.MOV.U32 R6, RZ, RZ, R12 ;  /* 0x000000ffff067224 */ /* 0x004fe200078e000c */
[----:B-1----:R-:W-:-:S04]  /*2580*/  @P1 LEA R3, P0, R121, R4, 0x5 ;  /* 0x0000000479031211 */ /* 0x002fc800078028ff */
[----:B------:R-:W-:Y:S02]  /*2590*/  @P1 LEA.HI.X R7, R121, R5, R124, 0x5, P0 ;  /* 0x0000000579071211 */ /* 0x000fe400000f2c7c */
[----:B------:R-:W-:-:S04]  /*25a0*/  @P1 LEA R2, P0, R3, c[0x0][0x1c8], 0x1 ;  /* 0x0000720003021a11 */ /* 0x000fc800078008ff */
[----:B------:R-:W-:Y:S02]  /*25b0*/  @P1 LEA.HI.X R3, R3, c[0x0][0x1cc], R7, 0x1, P0 ;  /* 0x0000730003031a11 */ /* 0x000fe400000f0c07 */
[----:B------:R-:W-:Y:S01]  /*25c0*/  ISETP.GE.AND P0, PT, R0, 0x41, PT ;  /* 0x000000410000780c */ /* 0x000fe20003f06270 */
[----:B------:R-:W-:Y:S02]  /*25d0*/  IMAD.MOV.U32 R7, RZ, RZ, R11 ;  /* 0x000000ffff077224 */ /* 0x000fe400078e000b */
[----:B------:R-:W-:Y:S01]  /*25e0*/  IMAD.IADD R9, R9, 0x1, R10 ;  /* 0x0000000109097824 */ /* 0x000fe200078e020a */
[----:B------:R1:W-:Y:S01]  /*25f0*/  @P1 LDGSTS.E.BYPASS.LTC128B.128 [R251+0xd100], [R2.64], !P4 ;  /* 0x0d10000002fb1fae */ /* 0x0003e2000e101d48 */
[----:B------:R-:W-:-:S03]  /*2600*/  IMAD.WIDE.U32 R10, R121, 0x40, RZ ;  /* 0x00000040790a7825 */ /* 0x000fc600078e00ff */
[----:B------:R1:W-:Y:S01]  /*2610*/  @P1 LDGSTS.E.BYPASS.LTC128B.128 [R251+0x10100], [R2.64+0x80], !P2 ;  /* 0x1010008002fb1fae */ /* 0x0003e2000d101d48 */
[----:B------:R-:W-:-:S03]  /*2620*/  IMAD.WIDE.U32 R6, R8, 0x60, R6 ;  /* 0x0000006008067825 */ /* 0x000fc600078e0006 */
[----:B------:R1:W-:Y:S04]  /*2630*/  @P1 LDGSTS.E.BYPASS.LTC128B.128 [R251+0x13100], [R2.64+0x100], !P6 ;  /* 0x1310010002fb1fae */ /* 0x0003e8000f101d48 */
[----:B------:R1:W-:Y:S01]  /*2640*/  @P1 LDGSTS.E.BYPASS.LTC128B.128 [R251+0x16100], [R2.64+0x180], !P5 ;  /* 0x1610018002fb1fae */ /* 0x0003e2000e901d48 */
[----:B------:R-:W-:Y:S01]  /*2650*/  @P0 IADD3 R8, P1, R4, R10, RZ ;  /* 0x0000000a04080210 */ /* 0x000fe20007f3e0ff */
[----:B-1----:R-:W-:Y:S02]  /*2660*/  IMAD.SHL.U32 R2, R124, 0x40, RZ ;  /* 0x000000407c027824 */ /* 0x002fe400078e00ff */
[----:B------:R-:W-:-:S03]  /*2670*/  IMAD R3, R9, 0x60, RZ ;  /* 0x0000006009037824 */ /* 0x000fc600078e02ff */
[----:B------:R-:W-:Y:S01]  /*2680*/  @P0 IADD3.X R5, R5, R11, R2, P1, !PT ;  /* 0x0000000b05050210 */ /* 0x000fe20000ffe402 */
[----:B------:R-:W-:Y:S01]  /*2690*/  IMAD.IADD R3, R7, 0x1, R3 ;  /* 0x0000000107037824 */ /* 0x000fe200078e0203 */
[----:B------:R-:W-:-:S04]  /*26a0*/  LEA R2, P1, R6, c[0x0][0x1f8], 0x1 ;  /* 0x00007e0006027a11 */ /* 0x000fc800078208ff */
        /* <DEDUP_REMOVED lines=22> */
[----:B------:R-:W-:Y:S04]  /*2810*/  LDSM.16.M88.4 R32, [R216] ;  /* 0x00000000d820783b */ /* 0x000fe80000000200 */
[----:B------:R-:W1:Y:S04]  /*2820*/  LDSM.16.M88.4 R28, [R216+0x800] ;  /* 0x00080000d81c783b */ /* 0x000e680000000200 */
[----:B------:R-:W2:Y:S04]  /*2830*/  LDSM.16.M88.4 R24, [R216+0x1000] ;  /* 0x00100000d818783b */ /* 0x000ea80000000200 */
[----:B------:R-:W3:Y:S04]  /*2840*/  LDSM.16.M88.4 R48, [R216+0x1800] ;  /* 0x00180000d830783b */ /* 0x000ee80000000200 */
[----:B------:R-:W4:Y:S04]  /*2850*/  LDSM.16.M88.4 R56, [R216+0x2000] ;  /* 0x00200000d838783b */ /* 0x000f280000000200 */
[----:B------:R-:W5:Y:S04]  /*2860*/  LDSM.16.M88.4 R68, [R216+0x2800] ;  /* 0x00280000d844783b */ /* 0x000f680000000200 */
[----:B------:R-:W-:Y:S04]  /*2870*/  LDSM.16.M88.4 R8, [R224] ;  /* 0x00000000e008783b */ /* 0x000fe80000000200 */
[----:B------:R-:W-:Y:S04]  /*2880*/  LDSM.16.M88.4 R64, [R227] ;  /* 0x00000000e340783b */ /* 0x000fe80000000200 */
[----:B------:R-:W1:Y:S04]  /*2890*/  LDSM.16.M88.4 R60, [R250] ;  /* 0x00000000fa3c783b */ /* 0x000e680000000200 */
[----:B------:R-:W1:Y:S04]  /*28a0*/  LDSM.16.M88.4 R80, [R249] ;  /* 0x00000000f950783b */ /* 0x000e680000000200 */
        /* <DEDUP_REMOVED lines=16> */
[----:B-1----:R-:W-:-:S05]  /*29b0*/  IADD3 R2, P0, R12, R22, RZ ;  /* 0x000000160c027210 */ /* 0x002fca0007f1e0ff */
[----:B------:R-:W-:Y:S01]  /*29c0*/  IMAD.X R3, R13, 0x1, R21, P0 ;  /* 0x000000010d037824 */ /* 0x000fe200000e0615 */
        /* <DEDUP_REMOVED lines=8> */
[----:B------:R-:W-:-:S13]  /*2a50*/  ISETP.LT.OR P0, PT, R0, 0x41, P1 ;  /* 0x000000410000780c */ /* 0x000fda0000f01670 */
[----:B------:R1:W-:Y:S01]  /*2a60*/  LDGSTS.E.BYPASS.LTC128B.128 [R251+0x2100], [R2.64], !P0 ;  /* 0x0210000002fb7fae */ /* 0x0003e2000c101d48 */
[C---:B------:R-:W-:Y:S02]  /*2a70*/  ISETP.LT.OR P0, PT, R0.reuse, 0x41, !P4 ;  /* 0x000000410000780c */ /* 0x040fe40006701670 */
[C---:B------:R-:W-:Y:S01]  /*2a80*/  ISETP.LT.OR P1, PT, R0.reuse, 0x41, !P3 ;  /* 0x000000410000780c */ /* 0x040fe20005f21670 */
[C---:B------:R-:W-:Y:S10]  /*2a90*/  HMMA.16816.F32 R40, R4.reuse, R28, RZ ;  /* 0x0000001c0428723c */ /* 0x040ff400000018ff */
[----:B------:R1:W-:Y:S01]  /*2aa0*/  LDGSTS.E.BYPASS.LTC128B.128 [R251+0x5100], [R2.64+0x80], !P0 ;  /* 0x0510008002fb7fae */ /* 0x0003e2000c101d48 */
[----:B------:R-:W-:Y:S01]  /*2ab0*/  ISETP.LT.OR P0, PT, R0, 0x41, !P2 ;  /* 0x000000410000780c */ /* 0x000fe20005701670 */
[C---:B------:R-:W-:Y:S02]  /*2ac0*/  HMMA.16816.F32 R52, R4.reuse, R32, RZ ;  /* 0x000000200434723c */ /* 0x040fe400000018ff */
[----:B------:R1:W-:Y:S06]  /*2ad0*/  LDGSTS.E.BYPASS.LTC128B.128 [R251+0x8100], [R2.64+0x100], !P1 ;  /* 0x0810010002fb7fae */ /* 0x0003ec000c901d48 */
[C---:B------:R-:W-:Y:S04]  /*2ae0*/  HMMA.16816.F32 R44, R4.reuse, R34, RZ ;  /* 0x00000022042c723c */ /* 0x040fe800000018ff */
[----:B------:R1:W-:Y:S04]  /*2af0*/  LDGSTS.E.BYPASS.LTC128B.128 [R251+0xb100], [R2.64+0x180], !P0 ;  /* 0x0b10018002fb7fae */ /* 0x0003e8000c101d48 */
[C---:B------:R-:W-:Y:S01]  /*2b00*/  HMMA.16816.F32 R32, R4.reuse, R30, RZ ;  /* 0x0000001e0420723c */ /* 0x040fe200000018ff */
[----:B------:R-:W0:Y:S07]  /*2b10*/  LDGDEPBAR ;  /* 0x00000000000079af */ /* 0x000e2e0000000000 */
[C---:B--2---:R-:W-:Y:S08]  /*2b20*/  HMMA.16816.F32 R36, R4.reuse, R24, RZ ;  /* 0x000000180424723c */ /* 0x044ff000000018ff */
[C---:B------:R-:W-:Y:S08]  /*2b30*/  HMMA.16816.F32 R28, R4.reuse, R26, RZ ;  /* 0x0000001a041c723c */ /* 0x040ff000000018ff */
[C---:B---3--:R-:W-:Y:S08]  /*2b40*/  HMMA.16816.F32 R24, R4.reuse, R48, RZ ;  /* 0x000000300418723c */ /* 0x048ff000000018ff */
[C---:B------:R-:W-:Y:S08]  /*2b50*/  HMMA.16816.F32 R20, R4.reuse, R50, RZ ;  /* 0x000000320414723c */ /* 0x040ff000000018ff */
[C---:B----4-:R-:W-:Y:S08]  /*2b60*/  HMMA.16816.F32 R16, R4.reuse, R56, RZ ;  /* 0x000000380410723c */ /* 0x050ff000000018ff */
[C---:B-1----:R-:W-:Y:S08]  /*2b70*/  HMMA.16816.F32 R12, R4.reuse, R58, RZ ;  /* 0x0000003a040c723c */ /* 0x042ff000000018ff */
[C---:B-----5:R-:W-:Y:S08]  /*2b80*/  HMMA.16816.F32 R96, R4.reuse, R68, RZ ;  /* 0x000000440460723c */ /* 0x060ff000000018ff */
[----:B------:R-:W-:Y:S01]  /*2b90*/  HMMA.16816.F32 R92, R4, R70, RZ ;  /* 0x00000046045c723c */ /* 0x000fe200000018ff */
[----:B------:R-:W-:Y:S04]  /*2ba0*/  LDSM.16.M88.4 R4, [R226] ;  /* 0x00000000e204783b */ /* 0x000fe80000000200 */
[----:B------:R-:W1:Y:S03]  /*2bb0*/  LDSM.16.M88.4 R68, [R222+0x800] ;  /* 0x00080000de44783b */ /* 0x000e660000000200 */
[C---:B------:R-:W-:Y:S01]  /*2bc0*/  HMMA.16816.F32 R48, R8.reuse, R60, R40 ;  /* 0x0000003c0830723c */ /* 0x040fe20000001828 */
[----:B------:R-:W2:Y:S07]  /*2bd0*/  LDSM.16.M88.4 R40, [R222] ;  /* 0x00000000de28783b */ /* 0x000eae0000000200 */
[C---:B------:R-:W-:Y:S01]  /*2be0*/  HMMA.16816.F32 R76, R8.reuse, R62, R32 ;  /* 0x0000003e084c723c */ /* 0x040fe20000001820 */
[----:B------:R-:W3:Y:S04]  /*2bf0*/  LDSM.16.M88.4 R60, [R222+0x1000] ;  /* 0x00100000de3c783b */ /* 0x000ee80000000200 */
[----:B------:R-:W-:Y:S03]  /*2c00*/  LDSM.16.M88.4 R32, [R222+0x2000] ;  /* 0x00200000de20783b */ /* 0x000fe60000000200 */
[C---:B------:R-:W-:Y:S01]  /*2c10*/  HMMA.16816.F32 R72, R8.reuse, R80, R36 ;  /* 0x000000500848723c */ /* 0x040fe20000001824 */
[----:B------:R-:W4:Y:S07]  /*2c20*/  LDSM.16.M88.4 R36, [R222+0x1800] ;  /* 0x00180000de24783b */ /* 0x000f2e0000000200 */
[C---:B------:R-:W-:Y:S08]  /*2c30*/  HMMA.16816.F32 R88, R8.reuse, R64, R52 ;  /* 0x000000400858723c */ /* 0x040ff00000001834 */
[C---:B------:R-:W-:Y:S08]  /*2c40*/  HMMA.16816.F32 R84, R8.reuse, R66, R44 ;  /* 0x000000420854723c */ /* 0x040ff0000000182c */
[C---:B------:R-:W-:Y:S01]  /*2c50*/  HMMA.16816.F32 R64, R8.reuse, R82, R28 ;  /* 0x000000520840723c */ /* 0x040fe2000000181c */
[----:B------:R-:W5:Y:S04]  /*2c60*/  LDSM.16.M88.4 R28, [R222+0x2800] ;  /* 0x00280000de1c783b */ /* 0x000f680000000200 */
[----:B------:R-:W-:Y:S03]  /*2c70*/  LDSM.16.M88.4 R80, [R219] ;  /* 0x00000000db50783b */ /* 0x000fe60000000200 */
[C---:B------:R-:W-:Y:S08]  /*2c80*/  HMMA.16816.F32 R56, R8.reuse, R100, R24 ;  /* 0x000000640838723c */ /* 0x040ff00000001818 */
[C---:B------:R-:W-:Y:S01]  /*2c90*/  HMMA.16816.F32 R52, R8.reuse, R102, R20 ;  /* 0x000000660834723c */ /* 0x040fe20000001814 */
[----:B------:R-:W-:Y:S07]  /*2ca0*/  LDSM.16.M88.4 R100, [R219+0x800] ;  /* 0x00080000db64783b */ /* 0x000fee0000000200 */
[C---:B------:R-:W-:Y:S01]  /*2cb0*/  HMMA.16816.F32 R20, R8.reuse, R108, R96 ;  /* 0x0000006c0814723c */ /* 0x040fe20000001860 */
[----:B------:R-:W-:Y:S07]  /*2cc0*/  LDSM.16.M88.4 R96, [R219+0x2000] ;  /* 0x00200000db60783b */ /* 0x000fee0000000200 */
[C---:B------:R-:W-:Y:S01]  /*2cd0*/  HMMA.16816.F32 R44, R8.reuse, R104, R16 ;  /* 0x00000068082c723c */ /* 0x040fe20000001810 */
[----:B------:R-:W3:Y:S07]  /*2ce0*/  LDSM.16.M88.4 R16, [R225] ;  /* 0x00000000e110783b */ /* 0x000eee0000000200 */
[C---:B------:R-:W-:Y:S01]  /*2cf0*/  HMMA.16816.F32 R24, R8.reuse, R106, R12 ;  /* 0x0000006a0818723c */ /* 0x040fe2000000180c */
[----:B------:R-:W-:Y:S07]  /*2d00*/  LDSM.16.M88.4 R104, [R245] ;  /* 0x00000000f568783b */ /* 0x000fee0000000200 */
[----:B------:R-:W-:Y:S01]  /*2d10*/  HMMA.16816.F32 R12, R8, R110, R92 ;  /* 0x0000006e080c723c */ /* 0x000fe2000000185c */
[----:B------:R-:W4:Y:S04]  /*2d20*/  LDSM.16.M88.4 R92, [R219+0x1000] ;  /* 0x00100000db5c783b */ /* 0x000f280000000200 */
[----:B------:R-:W-:Y:S03]  /*2d30*/  LDSM.16.M88.4 R108, [R242] ;  /* 0x00000000f26c783b */ /* 0x000fe60000000200 */
[C---:B-1----:R-:W-:Y:S08]  /*2d40*/  HMMA.16816.F32 R48, R4.reuse, R68, R48 ;  /* 0x000000440430723c */ /* 0x042ff00000001830 */
[C---:B------:R-:W-:Y:S01]  /*2d50*/  HMMA.16816.F32 R76, R4.reuse, R70, R76 ;  /* 0x00000046044c723c */ /* 0x040fe2000000184c */
[----:B------:R-:W1:Y:S07]  /*2d60*/  LDSM.16.M88.4 R68, [R219+0x1800] ;  /* 0x00180000db44783b */ /* 0x000e6e0000000200 */
[C---:B--2---:R-:W-:Y:S08]  /*2d70*/  HMMA.16816.F32 R8, R4.reuse, R40, R88 ;  /* 0x000000280408723c */ /* 0x044ff00000001858 */
[C---:B------:R-:W-:Y:S08]  /*2d80*/  HMMA.16816.F32 R40, R4.reuse, R42, R84 ;  /* 0x0000002a0428723c */ /* 0x040ff00000001854 */
[C---:B---3--:R-:W-:Y:S08]  /*2d90*/  HMMA.16816.F32 R72, R4.reuse, R60, R72 ;  /* 0x0000003c0448723c */ /* 0x048ff00000001848 */
[C---:B------:R-:W-:Y:S08]  /*2da0*/  HMMA.16816.F32 R64, R4.reuse, R62, R64 ;  /* 0x0000003e0440723c */ /* 0x040ff00000001840 */
[C---:B----4-:R-:W-:Y:S08]  /*2db0*/  HMMA.16816.F32 R60, R4.reuse, R36, R56 ;  /* 0x00000024043c723c */ /* 0x050ff00000001838 */
[C---:B------:R-:W-:Y:S08]  /*2dc0*/  HMMA.16816.F32 R56, R4.reuse, R38, R52 ;  /* 0x000000260438723c */ /* 0x040ff00000001834 */
[C---:B-----5:R-:W-:Y:S01]  /*2dd0*/  HMMA.16816.F32 R88, R4.reuse, R28, R20 ;  /* 0x0000001c0458723c */ /* 0x060fe20000001814 */
[----:B------:R-:W2:Y:S07]  /*2de0*/  LDSM.16.M88.4 R20, [R219+0x2800] ;  /* 0x00280000db14783b */ /* 0x000eae0000000200 */
[C---:B------:R-:W-:Y:S01]  /*2df0*/  HMMA.16816.F32 R52, R4.reuse, R32, R44 ;  /* 0x000000200434723c */ /* 0x040fe2000000182c */
[----:B------:R-:W-:Y:S07]  /*2e00*/  LDSM.16.M88.4 R44, [R216+0x3800] ;  /* 0x00380000d82c783b */ /* 0x000fee0000000200 */
[C---:B------:R-:W-:Y:S08]  /*2e10*/  HMMA.16816.F32 R32, R4.reuse, R34, R24 ;  /* 0x000000220420723c */ /* 0x040ff00000001818 */
[----:B------:R-:W-:Y:S01]  /*2e20*/  HMMA.16816.F32 R24, R4, R30, R12 ;  /* 0x0000001e0418723c */ /* 0x000fe2000000180c */
[----:B------:R-:W-:Y:S04]  /*2e30*/  LDSM.16.M88.4 R4, [R223+0x4000] ;  /* 0x00400000df04783b */ /* 0x000fe80000000200 */
[----:B------:R-:W3:Y:S03]  /*2e40*/  LDSM.16.M88.4 R28, [R216+0x3000] ;  /* 0x00300000d81c783b */ /* 0x000ee60000000200 */
[C---:B------:R-:W-:Y:S01]  /*2e50*/  HMMA.16816.F32 R8, R16.reuse, R80, R8 ;  /* 0x000000501008723c */ /* 0x040fe20000001808 */
[----:B------:R-:W-:Y:S07]  /*2e60*/  LDSM.16.M88.4 R12, [R224+0x4000] ;  /* 0x00400000e00c783b */ /* 0x000fee0000000200 */
[C---:B------:R-:W-:Y:S08]  /*2e70*/  HMMA.16816.F32 R36, R16.reuse, R82, R40 ;  /* 0x000000521024723c */ /* 0x040ff00000001828 */
[C---:B------:R-:W-:Y:S08]  /*2e80*/  HMMA.16816.F32 R80, R16.reuse, R92, R72 ;  /* 0x0000005c1050723c */ /* 0x040ff00000001848 */
[C---:B-1----:R-:W-:Y:S01]  /*2e90*/  HMMA.16816.F32 R72, R16.reuse, R68, R60 ;  /* 0x000000441048723c */ /* 0x042fe2000000183c */
[----:B------:R-:W1:Y:S07]  /*2ea0*/  LDSM.16.M88.4 R60, [R216+0x4800] ;  /* 0x00480000d83c783b */ /* 0x000e6e0000000200 */
[C---:B------:R-:W-:Y:S08]  /*2eb0*/  HMMA.16816.F32 R84, R16.reuse, R102, R76 ;  /* 0x000000661054723c */ /* 0x040ff0000000184c */
[C---:B------:R-:W-:Y:S01]  /*2ec0*/  HMMA.16816.F32 R68, R16.reuse, R70, R56 ;  /* 0x000000461044723c */ /* 0x040fe20000001838 */
[----:B------:R-:W4:Y:S07]  /*2ed0*/  LDSM.16.M88.4 R56, [R216+0x5000] ;  /* 0x00500000d838783b */ /* 0x000f2e0000000200 */
[C---:B------:R-:W-:Y:S01]  /*2ee0*/  HMMA.16816.F32 R76, R16.reuse, R94, R64 ;  /* 0x0000005e104c723c */ /* 0x040fe20000001840 */
[----:B------:R-:W5:Y:S04]  /*2ef0*/  LDSM.16.M88.4 R64, [R216+0x4000] ;  /* 0x00400000d840783b */ /* 0x000f680000000200 */
[----:B------:R-:W1:Y:S03]  /*2f00*/  LDSM.16.M88.4 R92, [R216+0x5800] ;  /* 0x00580000d85c783b */ /* 0x000e660000000200 */
[C---:B------:R-:W-:Y:S01]  /*2f10*/  HMMA.16816.F32 R40, R16.reuse, R100, R48 ;  /* 0x000000641028723c */ /* 0x040fe20000001830 */
[----:B------:R-:W-:Y:S07]  /*2f20*/  LDSM.16.M88.4 R100, [R243] ;  /* 0x00000000f364783b */ /* 0x000fee0000000200 */
[C---:B------:R-:W-:Y:S08]  /*2f30*/  HMMA.16816.F32 R52, R16.reuse, R96, R52 ;  /* 0x000000601034723c */ /* 0x040ff00000001834 */
[C---:B------:R-:W-:Y:S01]  /*2f40*/  HMMA.16816.F32 R48, R16.reuse, R98, R32 ;  /* 0x000000621030723c */ /* 0x040fe20000001820 */
[----:B------:R-:W1:Y:S07]  /*2f50*/  LDSM.16.M88.4 R96, [R244] ;  /* 0x00000000f460783b */ /* 0x000e6e0000000200 */
[C---:B--2---:R-:W-:Y:S08]  /*2f60*/  HMMA.16816.F32 R88, R16.reuse, R20, R88 ;  /* 0x000000141058723c */ /* 0x044ff00000001858 */
[----:B------:R-:W-:Y:S08]  /*2f70*/  HMMA.16816.F32 R32, R16, R22, R24 ;  /* 0x000000161020723c */ /* 0x000ff00000001818 */
[C---:B---3--:R-:W-:Y:S08]  /*2f80*/  HMMA.16816.F32 R24, R4.reuse, R28, R8 ;  /* 0x0000001c0418723c */ /* 0x048ff00000001808 */
[C---:B------:R-:W-:Y:S01]  /*2f90*/  HMMA.16816.F32 R20, R4.reuse, R30, R36 ;  /* 0x0000001e0414723c */ /* 0x040fe20000001824 */
[----:B------:R-:W-:Y:S04]  /*2fa0*/  LDSM.16.M88.4 R36, [R240] ;  /* 0x00000000f024783b */ /* 0x000fe80000000200 */
[----:B------:R-:W-:Y:S03]  /*2fb0*/  LDSM.16.M88.4 R28, [R222+0x3000] ;  /* 0x00300000de1c783b */ /* 0x000fe60000000200 */
[C---:B------:R-:W-:Y:S08]  /*2fc0*/  HMMA.16816.F32 R8, R4.reuse, R46, R84 ;  /* 0x0000002e0408723c */ /* 0x040ff00000001854 */
[C---:B-1----:R-:W-:Y:S08]  /*2fd0*/  HMMA.16816.F32 R72, R4.reuse, R60, R72 ;  /* 0x0000003c0448723c */ /* 0x042ff00000001848 */
[C---:B------:R-:W-:Y:S08]  /*2fe0*/  HMMA.16816.F32 R84, R4.reuse, R62, R68 ;  /* 0x0000003e0454723c */ /* 0x040ff00000001844 */
[C---:B------:R-:W-:Y:S01]  /*2ff0*/  HMMA.16816.F32 R16, R4.reuse, R44, R40 ;  /* 0x0000002c0410723c */ /* 0x040fe20000001828 */
[----:B------:R-:W1:Y:S07]  /*3000*/  LDSM.16.M88.4 R44, [R241] ;  /* 0x00000000f12c783b */ /* 0x000e6e0000000200 */
        /* <DEDUP_REMOVED lines=8> */
[----:B------:R-:W2:Y:S07]  /*3090*/  LDSM.16.M88.4 R4, [R226+0x4000] ;  /* 0x00400000e204783b */ /* 0x000eae0000000200 */
[C---:B------:R-:W-:Y:S01]  /*30a0*/  HMMA.16816.F32 R48, R12.reuse, R104, R24 ;  /* 0x000000680c30723c */ /* 0x040fe20000001818 */
[----:B------:R-:W3:Y:S07]  /*30b0*/  LDSM.16.M88.4 R24, [R222+0x3800] ;  /* 0x00380000de18783b */ /* 0x000eee0000000200 */
[C---:B------:R-:W-:Y:S01]  /*30c0*/  HMMA.16816.F32 R40, R12.reuse, R106, R20 ;  /* 0x0000006a0c28723c */ /* 0x040fe20000001814 */
[----:B------:R-:W-:Y:S07]  /*30d0*/  LDSM.16.M88.4 R104, [R219+0x3800] ;  /* 0x00380000db68783b */ /* 0x000fee0000000200 */
[C---:B------:R-:W-:Y:S08]  /*30e0*/  HMMA.16816.F32 R32, R12.reuse, R96, R16 ;  /* 0x000000600c20723c */ /* 0x040ff00000001810 */
[C---:B------:R-:W-:Y:S01]  /*30f0*/  HMMA.16816.F32 R16, R12.reuse, R100, R80 ;  /* 0x000000640c10723c */ /* 0x040fe20000001850 */
[----:B------:R-:W4:Y:S07]  /*3100*/  LDSM.16.M88.4 R80, [R222+0x4800] ;  /* 0x00480000de50783b */ /* 0x000f2e0000000200 */
[C---:B------:R-:W-:Y:S08]  /*3110*/  HMMA.16816.F32 R76, R12.reuse, R102, R76 ;  /* 0x000000660c4c723c */ /* 0x040ff0000000184c */
[C---:B------:R-:W-:Y:S01]  /*3120*/  HMMA.16816.F32 R20, R12.reuse, R98, R8 ;  /* 0x000000620c14723c */ /* 0x040fe20000001808 */
[----:B------:R-:W5:Y:S04]  /*3130*/  LDSM.16.M88.4 R96, [R222+0x5800] ;  /* 0x00580000de60783b */ /* 0x000f680000000200 */
[----:B------:R-:W-:Y:S03]  /*3140*/  LDSM.16.M88.4 R8, [R225+0x4000] ;  /* 0x00400000e108783b */ /* 0x000fe60000000200 */
[C---:B------:R-:W-:Y:S08]  /*3150*/  HMMA.16816.F32 R72, R12.reuse, R108, R72 ;  /* 0x0000006c0c48723c */ /* 0x040ff00000001848 */
[C---:B------:R-:W-:Y:S01]  /*3160*/  HMMA.16816.F32 R84, R12.reuse, R110, R84 ;  /* 0x0000006e0c54723c */ /* 0x040fe20000001854 */
[----:B------:R-:W3:Y:S07]  /*3170*/  LDSM.16.M88.4 R108, [R219+0x3000] ;  /* 0x00300000db6c783b */ /* 0x000eee0000000200 */
[C---:B-1----:R-:W-:Y:S08]  /*3180*/  HMMA.16816.F32 R68, R12.reuse, R44, R68 ;  /* 0x0000002c0c44723c */ /* 0x042ff00000001844 */
[C---:B------:R-:W-:Y:S08]  /*3190*/  HMMA.16816.F32 R60, R12.reuse, R46, R60 ;  /* 0x0000002e0c3c723c */ /* 0x040ff0000000183c */
[C---:B------:R-:W-:Y:S08]  /*31a0*/  HMMA.16816.F32 R56, R12.reuse, R36, R56 ;  /* 0x000000240c38723c */ /* 0x040ff00000001838 */
[----:B------:R-:W-:Y:S08]  /*31b0*/  HMMA.16816.F32 R52, R12, R38, R52 ;  /* 0x000000260c34723c */ /* 0x000ff00000001834 */
[C---:B--2---:R-:W-:Y:S01]  /*31c0*/  HMMA.16816.F32 R12, R4.reuse, R30, R40 ;  /* 0x0000001e040c723c */ /* 0x044fe20000001828 */
[----:B------:R-:W1:Y:S07]  /*31d0*/  LDSM.16.M88.4 R40, [R219+0x4000] ;  /* 0x00400000db28783b */ /* 0x000e6e0000000200 */
[C---:B------:R-:W-:Y:S08]  /*31e0*/  HMMA.16816.F32 R48, R4.reuse, R28, R48 ;  /* 0x0000001c0430723c */ /* 0x040ff00000001830 */
[C---:B---3--:R-:W-:Y:S08]  /*31f0*/  HMMA.16816.F32 R44, R4.reuse, R24, R32 ;  /* 0x00000018042c723c */ /* 0x048ff00000001820 */
[C---:B------:R-:W-:Y:S01]  /*3200*/  HMMA.16816.F32 R32, R4.reuse, R64, R16 ;  /* 0x000000400420723c */ /* 0x040fe20000001810 */
[----:B------:R-:W2:Y:S07]  /*3210*/  LDSM.16.M88.4 R16, [R219+0x4800] ;  /* 0x00480000db10783b */ /* 0x000eae0000000200 */
[C---:B------:R-:W-:Y:S08]  /*3220*/  HMMA.16816.F32 R28, R4.reuse, R66, R76 ;  /* 0x00000042041c723c */ /* 0x040ff0000000184c */
[C---:B------:R-:W-:Y:S08]  /*3230*/  HMMA.16816.F32 R36, R4.reuse, R26, R20 ;  /* 0x0000001a0424723c */ /* 0x040ff00000001814 */
[C---:B----4-:R-:W-:Y:S01]  /*3240*/  HMMA.16816.F32 R24, R4.reuse, R80, R72 ;  /* 0x000000500418723c */ /* 0x050fe20000001848 */
[----:B------:R-:W-:Y:S07]  /*3250*/  LDSM.16.M88.4 R72, [R216+0x6000] ;  /* 0x00600000d848783b */ /* 0x000fee0000000200 */
[C---:B------:R-:W-:Y:S08]  /*3260*/  HMMA.16816.F32 R20, R4.reuse, R82, R84 ;  /* 0x000000520414723c */ /* 0x040ff00000001854 */
[C---:B------:R-:W-:Y:S08]  /*3270*/  HMMA.16816.F32 R84, R4.reuse, R88, R68 ;  /* 0x000000580454723c */ /* 0x040ff00000001844 */
[C---:B-----5:R-:W-:Y:S01]  /*3280*/  HMMA.16816.F32 R100, R4.reuse, R96, R56 ;  /* 0x000000600464723c */ /* 0x060fe20000001838 */
[----:B------:R-:W3:Y:S07]  /*3290*/  LDSM.16.M88.4 R56, [R219+0x5800] ;  /* 0x00580000db38783b */ /* 0x000eee0000000200 */
[C---:B------:R-:W-:Y:S08]  /*32a0*/  HMMA.16816.F32 R80, R4.reuse, R90, R60 ;  /* 0x0000005a0450723c */ /* 0x040ff0000000183c */
[----:B------:R-:W-:Y:S01]  /*32b0*/  HMMA.16816.F32 R96, R4, R98, R52 ;  /* 0x000000620460723c */ /* 0x000fe20000001834 */
[----:B------:R-:W-:Y:S04]  /*32c0*/  LDSM.16.M88.4 R4, [R223+0x8000] ;  /* 0x00800000df04783b */ /* 0x000fe80000000200 */
[----:B------:R-:W-:Y:S03]  /*32d0*/  LDSM.16.M88.4 R52, [R216+0x7000] ;  /* 0x00700000d834783b */ /* 0x000fe60000000200 */
[C---:B------:R-:W-:Y:S08]  /*32e0*/  HMMA.16816.F32 R92, R8.reuse, R108, R48 ;  /* 0x0000006c085c723c */ /* 0x040ff00000001830 */
[C---:B-1----:R-:W-:Y:S01]  /*32f0*/  HMMA.16816.F32 R68, R8.reuse, R42, R28 ;  /* 0x0000002a0844723c */ /* 0x042fe2000000181c */
[----:B------:R-:W1:Y:S07]  /*3300*/  LDSM.16.M88.4 R28, [R216+0x6800] ;  /* 0x00680000d81c783b */ /* 0x000e6e0000000200 */
[C---:B------:R-:W-:Y:S01]  /*3310*/  HMMA.16816.F32 R108, R8.reuse, R110, R12 ;  /* 0x0000006e086c723c */ /* 0x040fe2000000180c */
[----:B------:R-:W4:Y:S07]  /*3320*/  LDSM.16.M88.4 R12, [R219+0x5000] ;  /* 0x00500000db0c783b */ /* 0x000f2e0000000200 */
[C---:B------:R-:W-:Y:S01]  /*3330*/  HMMA.16816.F32 R88, R8.reuse, R104, R44 ;  /* 0x000000680858723c */ /* 0x040fe2000000182c */
[----:B------:R-:W-:Y:S07]  /*3340*/  LDSM.16.M88.4 R44, [R216+0x8000] ;  /* 0x00800000d82c783b */ /* 0x000fee0000000200 */
[C---:B--2---:R-:W-:Y:S01]  /*3350*/  HMMA.16816.F32 R60, R8.reuse, R16, R24 ;  /* 0x00000010083c723c */ /* 0x044fe20000001818 */
[----:B------:R-:W2:Y:S07]  /*3360*/  LDSM.16.M88.4 R24, [R216+0x7800] ;  /* 0x00780000d818783b */ /* 0x000eae0000000200 */
[C---:B------:R-:W-:Y:S08]  /*3370*/  HMMA.16816.F32 R76, R8.reuse, R106, R36 ;  /* 0x0000006a084c723c */ /* 0x040ff00000001824 */
[C---:B------:R-:W-:Y:S08]  /*3380*/  HMMA.16816.F32 R64, R8.reuse, R40, R32 ;  /* 0x000000280840723c */ /* 0x040ff00000001820 */
[C---:B------:R-:W-:Y:S01]  /*3390*/  HMMA.16816.F32 R40, R8.reuse, R18, R20 ;  /* 0x000000120828723c */ /* 0x040fe20000001814 */
[----:B------:R-:W5:Y:S07]  /*33a0*/  LDSM.16.M88.4 R20, [R216+0x8800] ;  /* 0x00880000d814783b */ /* 0x000f6e0000000200 */
[----:B---3--:R-:W-:Y:S08]  /*33b0*/  HMMA.16816.F32 R16, R8, R58, R96 ;  /* 0x0000003a0810723c */ /* 0x008ff00000001860 */
[----:B-1----:R-:W-:Y:S08]  /*33c0*/  HMMA.16816.F32 R96, R4, R28, R88 ;  /* 0x0000001c0460723c */ /* 0x002ff00000001858 */
[C---:B----4-:R-:W-:Y:S08]  /*33d0*/  HMMA.16816.F32 R48, R8.reuse, R12, R84 ;  /* 0x0000000c0830723c */ /* 0x050ff00000001854 */
[----:B------:R-:W-:Y:S01]  /*33e0*/  HMMA.16816.F32 R36, R8, R14, R80 ;  /* 0x0000000e0824723c */ /* 0x000fe20000001850 */
[----:B------:R-:W-:Y:S07]  /*33f0*/  LDSM.16.M88.4 R12, [R224+0x8000] ;  /* 0x00800000e00c783b */ /* 0x000fee0000000200 */
[----:B------:R-:W-:Y:S01]  /*3400*/  HMMA.16816.F32 R88, R4, R30, R76 ;  /* 0x0000001e0458723c */ /* 0x000fe2000000184c */
[----:B------:R-:W1:Y:S04]  /*3410*/  LDSM.16.M88.4 R28, [R239] ;  /* 0x00000000ef1c783b */ /* 0x000e680000000200 */
[----:B------:R-:W-:Y:S03]  /*3420*/  LDSM.16.M88.4 R76, [R235] ;  /* 0x00000000eb4c783b */ /* 0x000fe60000000200 */
[----:B------:R-:W-:Y:S01]  /*3430*/  HMMA.16816.F32 R32, R8, R56, R100 ;  /* 0x000000380820723c */ /* 0x000fe20000001864 */
[----:B------:R-:W-:Y:S07]  /*3440*/  LDSM.16.M88.4 R56, [R222+0x6000] ;  /* 0x00600000de38783b */ /* 0x000fee0000000200 */
[C---:B------:R-:W-:Y:S08]  /*3450*/  HMMA.16816.F32 R104, R4.reuse, R74, R108 ;  /* 0x0000004a0468723c */ /* 0x040ff0000000186c */
[C---:B--2---:R-:W-:Y:S08]  /*3460*/  HMMA.16816.F32 R108, R4.reuse, R24, R60 ;  /* 0x00000018046c723c */ /* 0x044ff0000000183c */
[C---:B------:R-:W-:Y:S01]  /*3470*/  HMMA.16816.F32 R100, R4.reuse, R26, R40 ;  /* 0x0000001a0464723c */ /* 0x040fe20000001828 */
[----:B------:R-:W2:Y:S04]  /*3480*/  LDSM.16.M88.4 R24, [R238] ;  /* 0x00000000ee18783b */ /* 0x000ea80000000200 */
[----:B------:R-:W-:Y:S03]  /*3490*/  LDSM.16.M88.4 R40, [R222+0x7000] ;  /* 0x00700000de28783b */ /* 0x000fe60000000200 */
[C---:B------:R-:W-:Y:S01]  /*34a0*/  HMMA.16816.F32 R8, R4.reuse, R72, R92 ;  /* 0x000000480408723c */ /* 0x040fe2000000185c */
[----:B------:R-:W3:Y:S07]  /*34b0*/  LDSM.16.M88.4 R72, [R237] ;  /* 0x00000000ed48783b */ /* 0x000eee0000000200 */
[C---:B------:R-:W-:Y:S01]  /*34c0*/  HMMA.16816.F32 R112, R4.reuse, R54, R68 ;  /* 0x000000360470723c */ /* 0x040fe20000001844 */
[----:B------:R-:W4:Y:S07]  /*34d0*/  LDSM.16.M88.4 R68, [R236] ;  /* 0x00000000ec44783b */ /* 0x000f2e0000000200 */
[C---:B------:R-:W-:Y:S01]  /*34e0*/  HMMA.16816.F32 R116, R4.reuse, R52, R64 ;  /* 0x000000340474723c */ /* 0x040fe20000001840 */
[----:B------:R-:W2:Y:S07]  /*34f0*/  LDSM.16.M88.4 R64, [R234] ;  /* 0x00000000ea40783b */ /* 0x000eae0000000200 */
[C---:B------:R-:W-:Y:S08]  /*3500*/  HMMA.16816.F32 R92, R4.reuse, R44, R48 ;  /* 0x0000002c045c723c */ /* 0x040ff00000001830 */
[C---:B------:R-:W-:Y:S01]  /*3510*/  HMMA.16816.F32 R84, R4.reuse, R46, R36 ;  /* 0x0000002e0454723c */ /* 0x040fe20000001824 */
[----:B------:R-:W-:Y:S04]  /*3520*/  LDSM.16.M88.4 R44, [R222+0x6800] ;  /* 0x00680000de2c783b */ /* 0x000fe80000000200 */
[----:B------:R-:W-:Y:S03]  /*3530*/  LDSM.16.M88.4 R36, [R222+0x7800] ;  /* 0x00780000de24783b */ /* 0x000fe60000000200 */
[C---:B-----5:R-:W-:Y:S08]  /*3540*/  HMMA.16816.F32 R80, R4.reuse, R20, R32 ;  /* 0x000000140450723c */ /* 0x060ff00000001820 */
[----:B------:R-:W-:Y:S08]  /*3550*/  HMMA.16816.F32 R60, R4, R22, R16 ;  /* 0x00000016043c723c */ /* 0x000ff00000001810 */
[C---:B-1----:R-:W-:Y:S01]  /*3560*/  HMMA.16816.F32 R4, R12.reuse, R28, R8 ;  /* 0x0000001c0c04723c */ /* 0x042fe20000001808 */
[----:B------:R-:W1:Y:S07]  /*3570*/  LDSM.16.M88.4 R8, [R226+0x8000] ;  /* 0x00800000e208783b */ /* 0x000e6e0000000200 */
[C---:B------:R-:W-:Y:S01]  /*3580*/  HMMA.16816.F32 R52, R12.reuse, R30, R104 ;  /* 0x0000001e0c34723c */ /* 0x040fe20000001868 */
[----:B------:R-:W-:Y:S07]  /*3590*/  LDSM.16.M88.4 R104, [R222+0x8800] ;  /* 0x00880000de68783b */ /* 0x000fee0000000200 */
[C---:B--2---:R-:W-:Y:S08]  /*35a0*/  HMMA.16816.F32 R48, R12.reuse, R24, R96 ;  /* 0x000000180c30723c */ /* 0x044ff00000001860 */
[C---:B------:R-:W-:Y:S08]  /*35b0*/  HMMA.16816.F32 R32, R12.reuse, R26, R88 ;  /* 0x0000001a0c20723c */ /* 0x040ff00000001858 */
[C---:B---3--:R-:W-:Y:S01]  /*35c0*/  HMMA.16816.F32 R28, R12.reuse, R72, R116 ;  /* 0x000000480c1c723c */ /* 0x048fe20000001874 */
[----:B------:R-:W2:Y:S07]  /*35d0*/  LDSM.16.M88.4 R116, [R222+0x8000] ;  /* 0x00800000de74783b */ /* 0x000eae0000000200 */
[C---:B------:R-:W-:Y:S01]  /*35e0*/  HMMA.16816.F32 R24, R12.reuse, R74, R112 ;  /* 0x0000004a0c18723c */ /* 0x040fe20000001870 */
[----:B------:R-:W-:Y:S07]  /*35f0*/  LDSM.16.M88.4 R112, [R222+0x9000] ;  /* 0x00900000de70783b */ /* 0x000fee0000000200 */
[C---:B----4-:R-:W-:Y:S01]  /*3600*/  HMMA.16816.F32 R20, R12.reuse, R68, R108 ;  /* 0x000000440c14723c */ /* 0x050fe2000000186c */
[----:B------:R-:W-:Y:S07]  /*3610*/  LDSM.16.M88.4 R108, [R228] ;  /* 0x00000000e46c783b */ /* 0x000fee0000000200 */
[C---:B------:R-:W-:Y:S08]  /*3620*/  HMMA.16816.F32 R16, R12.reuse, R70, R100 ;  /* 0x000000460c10723c */ /* 0x040ff00000001864 */
[C---:B------:R-:W-:Y:S01]  /*3630*/  HMMA.16816.F32 R68, R12.reuse, R76, R92 ;  /* 0x0000004c0c44723c */ /* 0x040fe2000000185c */
[----:B------:R-:W-:Y:S07]  /*3640*/  LDSM.16.M88.4 R92, [R219+0x6000] ;  /* 0x00600000db5c783b */ /* 0x000fee0000000200 */
[C---:B------:R-:W-:Y:S08]  /*3650*/  HMMA.16816.F32 R84, R12.reuse, R78, R84 ;  /* 0x0000004e0c54723c */ /* 0x040ff00000001854 */
[C---:B------:R-:W-:Y:S08]  /*3660*/  HMMA.16816.F32 R100, R12.reuse, R64, R80 ;  /* 0x000000400c64723c */ /* 0x040ff00000001850 */
[----:B------:R-:W-:Y:S01]  /*3670*/  HMMA.16816.F32 R96, R12, R66, R60 ;  /* 0x000000420c60723c */ /* 0x000fe2000000183c */
[----:B------:R-:W-:Y:S07]  /*3680*/  LDSM.16.M88.4 R12, [R223+0xc000] ;  /* 0x00c00000df0c783b */ /* 0x000fee0000000200 */
[C---:B-1----:R-:W-:Y:S01]  /*3690*/  HMMA.16816.F32 R88, R8.reuse, R56, R4 ;  /* 0x000000380858723c */ /* 0x042fe20000001804 */
[----:B------:R-:W-:Y:S07]  /*36a0*/  LDSM.16.M88.4 R4, [R225+0x8000] ;  /* 0x00800000e104783b */ /* 0x000fee0000000200 */
[C---:B------:R-:W-:Y:S08]  /*36b0*/  HMMA.16816.F32 R72, R8.reuse, R40, R28 ;  /* 0x000000280848723c */ /* 0x040ff0000000181c */
[C---:B------:R-:W-:Y:S01]  /*36c0*/  HMMA.16816.F32 R60, R8.reuse, R42, R24 ;  /* 0x0000002a083c723c */ /* 0x040fe20000001818 */
[----:B------:R-:W1:Y:S07]  /*36d0*/  LDSM.16.M88.4 R40, [R219+0x7800] ;  /* 0x00780000db28783b */ /* 0x000e6e0000000200 */
[C---:B------:R-:W-:Y:S01]  /*36e0*/  HMMA.16816.F32 R76, R8.reuse, R46, R32 ;  /* 0x0000002e084c723c */ /* 0x040fe20000001820 */
[----:B------:R-:W3:Y:S07]  /*36f0*/  LDSM.16.M88.4 R32, [R219+0x8800] ;  /* 0x00880000db20783b */ /* 0x000eee0000000200 */
[C---:B------:R-:W-:Y:S01]  /*3700*/  HMMA.16816.F32 R80, R8.reuse, R44, R48 ;  /* 0x0000002c0850723c */ /* 0x040fe20000001830 */
[----:B------:R-:W4:Y:S04]  /*3710*/  LDSM.16.M88.4 R48, [R219+0x6800] ;  /* 0x00680000db30783b */ /* 0x000f280000000200 */
[----:B------:R-:W5:Y:S03]  /*3720*/  LDSM.16.M88.4 R44, [R219+0x7000] ;  /* 0x00700000db2c783b */ /* 0x000f660000000200 */
[C---:B------:R-:W-:Y:S08]  /*3730*/  HMMA.16816.F32 R64, R8.reuse, R58, R52 ;  /* 0x0000003a0840723c */ /* 0x040ff00000001834 */
[C---:B------:R-:W-:Y:S08]  /*3740*/  HMMA.16816.F32 R56, R8.reuse, R36, R20 ;  /* 0x000000240838723c */ /* 0x040ff00000001814 */
[C---:B------:R-:W-:Y:S01]  /*3750*/  HMMA.16816.F32 R28, R8.reuse, R38, R16 ;  /* 0x00000026081c723c */ /* 0x040fe20000001810 */
[----:B------:R-:W3:Y:S07]  /*3760*/  LDSM.16.M88.4 R36, [R219+0x8000] ;  /* 0x00800000db24783b */ /* 0x000eee0000000200 */
[C---:B--2---:R-:W-:Y:S08]  /*3770*/  HMMA.16816.F32 R24, R8.reuse, R116, R68 ;  /* 0x000000740818723c */ /* 0x044ff00000001844 */
[C---:B------:R-:W-:Y:S08]  /*3780*/  HMMA.16816.F32 R20, R8.reuse, R118, R84 ;  /* 0x000000760814723c */ /* 0x040ff00000001854 */
[C---:B------:R-:W-:Y:S01]  /*3790*/  HMMA.16816.F32 R16, R8.reuse, R104, R100 ;  /* 0x000000680810723c */ /* 0x040fe20000001864 */
[----:B------:R-:W2:Y:S07]  /*37a0*/  LDSM.16.M88.4 R100, [R216+0x9000] ;  /* 0x00900000d864783b */ /* 0x000eae0000000200 */
[----:B------:R-:W-:Y:S01]  /*37b0*/  HMMA.16816.F32 R8, R8, R106, R96 ;  /* 0x0000006a0808723c */ /* 0x000fe20000001860 */
[----:B------:R-:W2:Y:S04]  /*37c0*/  LDSM.16.M88.4 R96, [R216+0x9800] ;  /* 0x00980000d860783b */ /* 0x000ea80000000200 */
[----:B------:R-:W2:Y:S03]  /*37d0*/  LDSM.16.M88.4 R104, [R216+0xa000] ;  /* 0x00a00000d868783b */ /* 0x000ea60000000200 */
[C---:B-1----:R-:W-:Y:S08]  /*37e0*/  HMMA.16816.F32 R84, R4.reuse, R40, R56 ;  /* 0x000000280454723c */ /* 0x042ff00000001838 */
[C---:B---3--:R-:W-:Y:S01]  /*37f0*/  HMMA.16816.F32 R56, R4.reuse, R32, R16 ;  /* 0x000000200438723c */ /* 0x048fe20000001810 */
[----:B------:R-:W-:Y:S07]  /*3800*/  LDSM.16.M88.4 R16, [R216+0xb000] ;  /* 0x00b00000d810783b */ /* 0x000fee0000000200 */
[C---:B------:R-:W-:Y:S01]  /*3810*/  HMMA.16816.F32 R32, R4.reuse, R34, R8 ;  /* 0x000000220420723c */ /* 0x040fe20000001808 */
[----:B------:R-:W1:Y:S07]  /*3820*/  LDSM.16.M88.4 R8, [R216+0xa800] ;  /* 0x00a80000d808783b */ /* 0x000e6e0000000200 */
[C---:B------:R-:W-:Y:S08]  /*3830*/  HMMA.16816.F32 R52, R4.reuse, R92, R88 ;  /* 0x0000005c0434723c */ /* 0x040ff00000001858 */
[C---:B----4-:R-:W-:Y:S08]  /*3840*/  HMMA.16816.F32 R68, R4.reuse, R48, R80 ;  /* 0x000000300444723c */ /* 0x050ff00000001850 */
[C---:B------:R-:W-:Y:S08]  /*3850*/  HMMA.16816.F32 R64, R4.reuse, R94, R64 ;  /* 0x0000005e0440723c */ /* 0x040ff00000001840 */
[C---:B------:R-:W-:Y:S08]  /*3860*/  HMMA.16816.F32 R48, R4.reuse, R50, R76 ;  /* 0x000000320430723c */ /* 0x040ff0000000184c */
[C---:B-----5:R-:W-:Y:S08]  /*3870*/  HMMA.16816.F32 R88, R4.reuse, R44, R72 ;  /* 0x0000002c0458723c */ /* 0x060ff00000001848 */
[C---:B------:R-:W-:Y:S01]  /*3880*/  HMMA.16816.F32 R92, R4.reuse, R46, R60 ;  /* 0x0000002e045c723c */ /* 0x040fe2000000183c */
[----:B------:R-:W-:Y:S04]  /*3890*/  LDSM.16.M88.4 R44, [R232] ;  /* 0x00000000e82c783b */ /* 0x000fe80000000200 */
[----:B------:R-:W-:Y:S03]  /*38a0*/  LDSM.16.M88.4 R60, [R231] ;  /* 0x00000000e73c783b */ /* 0x000fe60000000200 */
[C---:B------:R-:W-:Y:S08]  /*38b0*/  HMMA.16816.F32 R76, R4.reuse, R36, R24 ;  /* 0x00000024044c723c */ /* 0x040ff00000001818 */
[C---:B------:R-:W-:Y:S01]  /*38c0*/  HMMA.16816.F32 R72, R4.reuse, R38, R20 ;  /* 0x000000260448723c */ /* 0x040fe20000001814 */
[----:B------:R-:W3:Y:S07]  /*38d0*/  LDSM.16.M88.4 R36, [R216+0xb800] ;  /* 0x00b80000d824783b */ /* 0x000eee0000000200 */
[----:B------:R-:W-:Y:S01]  /*38e0*/  HMMA.16816.F32 R80, R4, R42, R28 ;  /* 0x0000002a0450723c */ /* 0x000fe2000000181c */
[----:B------:R-:W-:Y:S04]  /*38f0*/  LDSM.16.M88.4 R4, [R224+0xc000] ;  /* 0x00c00000e004783b */ /* 0x000fe80000000200 */
[----:B------:R-:W4:Y:S03]  /*3900*/  LDSM.16.M88.4 R28, [R233] ;  /* 0x00000000e91c783b */ /* 0x000f260000000200 */
[C---:B--2---:R-:W-:Y:S08]  /*3910*/  HMMA.16816.F32 R24, R12.reuse, R100, R52 ;  /* 0x000000640c18723c */ /* 0x044ff00000001834 */
[C---:B------:R-:W-:Y:S01]  /*3920*/  HMMA.16816.F32 R20, R12.reuse, R102, R64 ;  /* 0x000000660c14723c */ /* 0x040fe20000001840 */
[----:B------:R-:W2:Y:S07]  /*3930*/  LDSM.16.M88.4 R100, [R230] ;  /* 0x00000000e664783b */ /* 0x000eae0000000200 */
[C---:B------:R-:W-:Y:S08]  /*3940*/  HMMA.16816.F32 R40, R12.reuse, R96, R68 ;  /* 0x000000600c28723c */ /* 0x040ff00000001844 */
[C---:B------:R-:W-:Y:S01]  /*3950*/  HMMA.16816.F32 R48, R12.reuse, R98, R48 ;  /* 0x000000620c30723c */ /* 0x040fe20000001830 */
[----:B------:R-:W-:Y:S07]  /*3960*/  LDSM.16.M88.4 R96, [R222+0xb000] ;  /* 0x00b00000de60783b */ /* 0x000fee0000000200 */
[C---:B------:R-:W-:Y:S01]  /*3970*/  HMMA.16816.F32 R68, R12.reuse, R106, R92 ;  /* 0x0000006a0c44723c */ /* 0x040fe2000000185c */
[----:B------:R-:W5:Y:S07]  /*3980*/  LDSM.16.M88.4 R92, [R229] ;  /* 0x00000000e55c783b */ /* 0x000f6e0000000200 */
[C---:B-1----:R-:W-:Y:S08]  /*3990*/  HMMA.16816.F32 R84, R12.reuse, R8, R84 ;  /* 0x000000080c54723c */ /* 0x042ff00000001854 */
[C---:B------:R-:W-:Y:S01]  /*39a0*/  HMMA.16816.F32 R80, R12.reuse, R10, R80 ;  /* 0x0000000a0c50723c */ /* 0x040fe20000001850 */
[----:B------:R-:W1:Y:S07]  /*39b0*/  LDSM.16.M88.4 R8, [R226+0xc000] ;  /* 0x00c00000e208783b */ /* 0x000e6e0000000200 */
[C---:B------:R-:W-:Y:S01]  /*39c0*/  HMMA.16816.F32 R52, R12.reuse, R104, R88 ;  /* 0x000000680c34723c */ /* 0x040fe20000001858 */
[----:B------:R-:W-:Y:S07]  /*39d0*/  LDSM.16.M88.4 R104, [R222+0xb800] ;  /* 0x00b80000de68783b */ /* 0x000fee0000000200 */
[C---:B------:R-:W-:Y:S08]  /*39e0*/  HMMA.16816.F32 R88, R12.reuse, R16, R76 ;  /* 0x000000100c58723c */ /* 0x040ff0000000184c */
[C---:B------:R-:W-:Y:S08]  /*39f0*/  HMMA.16816.F32 R76, R12.reuse, R18, R72 ;  /* 0x000000120c4c723c */ /* 0x040ff00000001848 */
[C---:B---3--:R-:W-:Y:S08]  /*3a00*/  HMMA.16816.F32 R72, R12.reuse, R36, R56 ;  /* 0x000000240c48723c */ /* 0x048ff00000001838 */
[----:B------:R-:W-:Y:S01]  /*3a10*/  HMMA.16816.F32 R64, R12, R38, R32 ;  /* 0x000000260c40723c */ /* 0x000fe20000001820 */
[----:B------:R-:W3:Y:S04]  /*3a20*/  LDSM.16.M88.4 R36, [R222+0x9800] ;  /* 0x00980000de24783b */ /* 0x000ee80000000200 */
[----:B------:R-:W1:Y:S03]  /*3a30*/  LDSM.16.M88.4 R32, [R222+0xa000] ;  /* 0x00a00000de20783b */ /* 0x000e660000000200 */
[C---:B----4-:R-:W-:Y:S08]  /*3a40*/  HMMA.16816.F32 R56, R4.reuse, R28, R24 ;  /* 0x0000001c0438723c */ /* 0x050ff00000001818 */
[C---:B------:R-:W-:Y:S08]  /*3a50*/  HMMA.16816.F32 R28, R4.reuse, R30, R20 ;  /* 0x0000001e041c723c */ /* 0x040ff00000001814 */
[C---:B------:R-:W-:Y:S08]  /*3a60*/  HMMA.16816.F32 R24, R4.reuse, R44, R40 ;  /* 0x0000002c0418723c */ /* 0x040ff00000001828 */
[C---:B------:R-:W-:Y:S01]  /*3a70*/  HMMA.16816.F32 R20, R4.reuse, R46, R48 ;  /* 0x0000002e0414723c */ /* 0x040fe20000001830 */
[----:B------:R-:W4:Y:S07]  /*3a80*/  LDSM.16.M88.4 R44, [R222+0xa800] ;  /* 0x00a80000de2c783b */ /* 0x000f2e0000000200 */
[C---:B------:R-:W-:Y:S08]  /*3a90*/  HMMA.16816.F32 R16, R4.reuse, R60, R52 ;  /* 0x0000003c0410723c */ /* 0x040ff00000001834 */
[C---:B------:R-:W-:Y:S01]  /*3aa0*/  HMMA.16816.F32 R12, R4.reuse, R62, R68 ;  /* 0x0000003e040c723c */ /* 0x040fe20000001844 */
[----:B------:R-:W-:Y:S07]  /*3ab0*/  LDSM.16.M88.4 R68, [R219+0x9800] ;  /* 0x00980000db44783b */ /* 0x000fee0000000200 */
[C---:B--2---:R-:W-:Y:S08]  /*3ac0*/  HMMA.16816.F32 R40, R4.reuse, R100, R84 ;  /* 0x000000640428723c */ /* 0x044ff00000001854 */
[C---:B------:R-:W-:Y:S01]  /*3ad0*/  HMMA.16816.F32 R52, R4.reuse, R102, R80 ;  /* 0x000000660434723c */ /* 0x040fe20000001850 */
[----:B------:R-:W-:Y:S07]  /*3ae0*/  LDSM.16.M88.4 R100, [R219+0xa800] ;  /* 0x00a80000db64783b */ /* 0x000fee0000000200 */
[C---:B-----5:R-:W-:Y:S08]  /*3af0*/  HMMA.16816.F32 R88, R4.reuse, R92, R88 ;  /* 0x0000005c0458723c */ /* 0x060ff00000001858 */
[C---:B------:R-:W-:Y:S01]  /*3b00*/  HMMA.16816.F32 R84, R4.reuse, R94, R76 ;  /* 0x0000005e0454723c */ /* 0x040fe2000000184c */
[----:B------:R-:W-:Y:S04]  /*3b10*/  LDSM.16.M88.4 R92, [R219+0xa000] ;  /* 0x00a00000db5c783b */ /* 0x000fe80000000200 */
[----:B------:R-:W-:Y:S03]  /*3b20*/  LDSM.16.M88.4 R76, [R219+0x9000] ;  /* 0x00900000db4c783b */ /* 0x000fe60000000200 */
[C---:B------:R-:W-:Y:S08]  /*3b30*/  HMMA.16816.F32 R80, R4.reuse, R108, R72 ;  /* 0x0000006c0450723c */ /* 0x040ff00000001848 */
[----:B------:R-:W-:Y:S01]  /*3b40*/  HMMA.16816.F32 R72, R4, R110, R64 ;  /* 0x0000006e0448723c */ /* 0x000fe20000001840 */
[----:B------:R-:W2:Y:S04]  /*3b50*/  LDSM.16.M88.4 R4, [R225+0xc000] ;  /* 0x00c00000e104783b */ /* 0x000ea80000000200 */
[----:B------:R-:W5:Y:S03]  /*3b60*/  LDSM.16.M88.4 R108, [R219+0xb000] ;  /* 0x00b00000db6c783b */ /* 0x000f660000000200 */
[C---:B-1----:R-:W-:Y:S08]  /*3b70*/  HMMA.16816.F32 R64, R8.reuse, R112, R56 ;  /* 0x000000700840723c */ /* 0x042ff00000001838 */
[----:B------:R-:W-:Y:S01]  /*3b80*/  HMMA.16816.F32 R60, R8, R114, R28 ;  /* 0x00000072083c723c */ /* 0x000fe2000000181c */
[----:B------:R-:W1:Y:S01]  /*3b90*/  LDSM.16.M88.4 R112, [R219+0xb800] ;  /* 0x00b80000db70783b */ /* 0x000e620000000200 */
[----:B------:R-:W-:-:S06]  /*3ba0*/  DEPBAR.LE SB0, 0x0 ;  /* 0x000080000000791a */ /* 0x000fcc0000000000 */
[C---:B---3--:R-:W-:Y:S08]  /*3bb0*/  HMMA.16816.F32 R56, R8.reuse, R36, R24 ;  /* 0x000000240838723c */ /* 0x048ff00000001818 */
        /* <DEDUP_REMOVED lines=8> */
[----:B------:R-:W-:Y:S01]  /*3c40*/  HMMA.16816.F32 R8, R8, R106, R72 ;  /* 0x0000006a0808723c */ /* 0x000fe20000001848 */
[----:B------:R-:W-:-:S05]  /*3c50*/  IMAD.MOV.U32 R105, RZ, RZ, R126 ;  /* 0x000000ffff697224 */ /* 0x000fca00078e007e */
[----:B------:R-:W-:Y:S01]  /*3c60*/  ISETP.GE.AND P0, PT, R105, 0x2, PT ;  /* 0x000000026900780c */ /* 0x000fe20003f06270 */
[----:B------:R-:W-:Y:S01]  /*3c70*/  BSSY B0, `(.L_x_2744) ;  /* 0x0000038000007945 */ /* 0x000fe20003800000 */
        /* <DEDUP_REMOVED lines=10> */
[C---:B-1----:R-:W-:Y:S08]  /*3d20*/  HMMA.16816.F32 R52, R4.reuse, R112, R12 ;  /* 0x000000700434723c */ /* 0x042ff0000000180c */
[----:B------:R-:W-:Y:S01]  /*3d30*/  HMMA.16816.F32 R44, R4, R114, R8 ;  /* 0x00000072042c723c */ /* 0x000fe20000001808 */
[----:B------:R-:W-:Y:S06]  /*3d40*/  BAR.SYNC.DEFER_BLOCKING 0x0 ;  /* 0x0000000000007b1d */ /* 0x000fec0000010000 */
[----:B------:R-:W-:Y:S01]  /*3d50*/  @!UPT UIADD3 URZ, URZ, URZ, URZ ;  /* 0x0000003f3f3ff290 */ /* 0x000fe2000fffe03f */
[----:B------:R-:W-:Y:S11]  /*3d60*/  @!P0 BRA `(.L_x_2745) ;  /* 0x0000028000008947 */ /* 0x000ff60003800000 */
[----:B------:R-:W-:Y:S01]  /*3d70*/  IADD3 R0, R105, -0x2, RZ ;  /* 0xfffffffe69007810 */ /* 0x000fe20007ffe0ff */
[----:B------:R-:W-:Y:S01]  /*3d80*/  IMAD.SHL.U32 R7, R121, 0x40, RZ ;  /* 0x0000004079077824 */ /* 0x000fe200078e00ff */
[----:B------:R-:W-:-:S02]  /*3d90*/  LOP3.LUT P3, RZ, R125, 0x2, RZ, 0xc0, !PT ;  /* 0x000000027dff7812 */ /* 0x000fc4000786c0ff */
[----:B------:R-:W-:Y:S02]  /*3da0*/  SHF.R.S32.HI R2, RZ, 0x1f, R0 ;  /* 0x0000001fff027819 */ /* 0x000fe40000011400 */
[----:B------:R-:W-:-:S03]  /*3db0*/  LOP3.LUT P4, RZ, R125, 0x1, RZ, 0xc0, !PT ;  /* 0x000000017dff7812 */ /* 0x000fc6000788c0ff */
[----:B------:R-:W-:Y:S02]  /*3dc0*/  IMAD R4, R2, c[0x0][0x1e0], RZ ;  /* 0x0000780002047a24 */ /* 0x000fe400078e02ff */
[----:B------:R-:W-:-:S04]  /*3dd0*/  IMAD.WIDE.U32 R2, R0, c[0x0][0x1e0], RZ ;  /* 0x0000780000027a25 */ /* 0x000fc800078e00ff */
[----:B------:R-:W-:Y:S02]  /*3de0*/  IMAD R0, R0, c[0x0][0x1e4], R4 ;  /* 0x0000790000007a24 */ /* 0x000fe400078e0204 */
[----:B------:R-:W-:-:S04]  /*3df0*/  IMAD.WIDE.U32 R4, R2, 0x60, R122 ;  /* 0x0000006002047825 */ /* 0x000fc800078e007a */
[----:B------:R-:W-:Y:S01]  /*3e00*/  IMAD.IADD R0, R3, 0x1, R0 ;  /* 0x0000000103007824 */ /* 0x000fe200078e0200 */
[----:B------:R-:W-:-:S03]  /*3e10*/  LEA R2, P0, R4, c[0x0][0x1c8], 0x1 ;  /* 0x0000720004027a11 */ /* 0x000fc600078008ff */
[----:B------:R-:W-:-:S04]  /*3e20*/  IMAD R0, R0, 0x60, RZ ;  /* 0x0000006000007824 */ /* 0x000fc800078e02ff */
        /* <DEDUP_REMOVED lines=28> */
.L_x_2745:
[----:B------:R-:W-:Y:S05]  /*3ff0*/  BSYNC B0 ;  /* 0x0000000000007941 */ /* 0x000fea0003800000 */
.L_x_2744:
[----:B-1----:R-:W2:Y:S04]  /*4000*/  LDL R2, [R1+0x58] ;  /* 0x0000580001027983 */ /* 0x002ea80000100800 */
        /* <DEDUP_REMOVED lines=8> */
[----:B------:R-:W0:Y:S01]  /*4090*/  LDGDEPBAR ;  /* 0x00000000000079af */ /* 0x000e220000000000 */
[----:B--2---:R-:W-:-:S04]  /*40a0*/  IMAD.IADD R0, R0, 0x1, R2 ;  /* 0x0000000100007824 */ /* 0x004fc800078e0202 */
[----:B------:R-:W-:-:S05]  /*40b0*/  @P2 IMAD.HI.U32 R2, R0, c[0x0][0x2c8], RZ ;  /* 0x0000b20000022a27 */ /* 0x000fca00078e00ff */
[----:B------:R-:W-:Y:S02]  /*40c0*/  @P2 SHF.R.U32.HI R0, RZ, c[0x0][0x2cc], R2 ;  /* 0x0000b300ff002a19 */ /* 0x000fe40000011602 */
[----:B------:R-:W-:-:S03]  /*40d0*/  IADD3 R2, R120, c[0x0][0x1d0], RZ ;  /* 0x0000740078027a10 */ /* 0x000fc60007ffe0ff */
[----:B------:R-:W1:Y:S01]  /*40e0*/  SHFL.IDX PT, R5, R0, RZ, 0x1c1f ;  /* 0x001c1fff00057589 */ /* 0x000e6200000e0000 */
[----:B---3--:R-:W-:-:S03]  /*40f0*/  IADD3 R3, -R6, 0x1, R2 ;  /* 0x0000000106037810 */ /* 0x008fc60007ffe102 */
[----:B------:R-:W2:Y:S01]  /*4100*/  SHFL.IDX PT, R0, R0, 0x1, 0x1c1f ;  /* 0x003c1f0000007f89 */ /* 0x000ea200000e0000 */
[----:B------:R-:W-:Y:S02]  /*4110*/  IADD3 R4, R3, -c[0x0][0x168], RZ ;  /* 0x80005a0003047a10 */ /* 0x000fe40007ffe0ff */
[----:B------:R-:W-:-:S03]  /*4120*/  IADD3 R3, -R6, R2, RZ ;  /* 0x0000000206037210 */ /* 0x000fc60007ffe1ff */
[C---:B-1----:R-:W-:Y:S02]  /*4130*/  IMAD.IADD R2, R4.reuse, 0x1, R5 ;  /* 0x0000000104027824 */ /* 0x042fe400078e0205 */
[----:B--2---:R-:W-:-:S03]  /*4140*/  IMAD.IADD R0, R4, 0x1, R0 ;  /* 0x0000000104007824 */ /* 0x004fc600078e0200 */
[----:B------:R-:W-:-:S04]  /*4150*/  IMNMX R2, R3, R2, PT ;  /* 0x0000000203027217 */ /* 0x000fc80003800200 */
[C---:B------:R-:W-:Y:S02]  /*4160*/  ISETP.GT.AND P0, PT, R2.reuse, RZ, PT ;  /* 0x000000ff0200720c */ /* 0x040fe40003f04270 */
        /* <DEDUP_REMOVED lines=23> */
[----:B------:R-:W-:Y:S02]  /*42e0*/  IMNMX R0, R3, R0, PT ;  /* 0x0000000003007217 */ /* 0x000fe40003800200 */
        /* <DEDUP_REMOVED lines=9> */
[----:B------:R-:W-:Y:S02]  /*4380*/  ISETP.GT.AND P0, PT, R2, 0x40, PT ;  /* 0x000000400200780c */ /* 0x000fe40003f04270 */
[----:B------:R-:W-:-:S02]  /*4390*/  FMNMX.FTZ R3, R9, R3, !PT ;  /* 0x0000000309037209 */ /* 0x000fc40007810000 */
[----:B------:R-:W-:Y:S02]  /*43a0*/  FSEL R214, R25, -INF , P1 ;  /* 0xff80000019d67808 */ /* 0x000fe40000800000 */
[----:B------:R-:W-:Y:S02]  /*43b0*/  ISETP.GT.AND P1, PT, R2, 0x41, PT ;  /* 0x000000410200780c */ /* 0x000fe40003f24270 */
[----:B------:R-:W-:Y:S02]  /*43c0*/  FSEL R95, R20, -INF , P0 ;  /* 0xff800000145f7808 */ /* 0x000fe40000000000 */
[----:B------:R-:W-:Y:S02]  /*43d0*/  ISETP.GT.AND P0, PT, R2, 0x48, PT ;  /* 0x000000480200780c */ /* 0x000fe40003f04270 */
[----:B------:R-:W-:Y:S02]  /*43e0*/  FMNMX.FTZ R3, R10, R3, !PT ;  /* 0x000000030a037209 */ /* 0x000fe40007810000 */
[----:B------:R-:W-:-:S02]  /*43f0*/  FSEL R107, R21, -INF , P1 ;  /* 0xff800000156b7808 */ /* 0x000fc40000800000 */
[----:B------:R-:W-:Y:S02]  /*4400*/  ISETP.GT.AND P1, PT, R0, RZ, PT ;  /* 0x000000ff0000720c */ /* 0x000fe40003f24270 */
[----:B------:R-:W-:Y:S02]  /*4410*/  FSEL R106, R36, -INF , P0 ;  /* 0xff800000246a7808 */ /* 0x000fe40000000000 */
[----:B------:R-:W-:Y:S02]  /*4420*/  FMNMX.FTZ R3, R13, R3, !PT ;  /* 0x000000030d037209 */ /* 0x000fe40007810000 */
[----:B------:R-:W-:Y:S02]  /*4430*/  ISETP.GT.AND P0, PT, R0, 0x1, PT ;  /* 0x000000010000780c */ /* 0x000fe40003f04270 */
[----:B------:R-:W-:Y:S02]  /*4440*/  FSEL R8, R66, -INF , P1 ;  /* 0xff80000042087808 */ /* 0x000fe40000800000 */
[----:B------:R-:W-:-:S02]  /*4450*/  FMNMX.FTZ R3, R17, R3, !PT ;  /* 0x0000000311037209 */ /* 0x000fc40007810000 */
[C---:B------:R-:W-:Y:S02]  /*4460*/  ISETP.GT.AND P1, PT, R0.reuse, 0x8, PT ;  /* 0x000000080000780c */ /* 0x040fe40003f24270 */
[----:B------:R-:W-:Y:S02]  /*4470*/  FSEL R12, R67, -INF , P0 ;  /* 0xff800000430c7808 */ /* 0x000fe40000000000 */
[----:B------:R-:W-:Y:S01]  /*4480*/  ISETP.GT.AND P0, PT, R0, 0x9, PT ;  /* 0x000000090000780c */ /* 0x000fe20003f04270 */
[----:B------:R-:W-:Y:S01]  /*4490*/  LDSM.16.MT88.4 R64, [R221+0x6000] ;  /* 0x00600000dd40783b */ /* 0x000fe20000004200 */
[----:B------:R-:W-:Y:S02]  /*44a0*/  FMNMX.FTZ R3, R18, R3, !PT ;  /* 0x0000000312037209 */ /* 0x000fe40007810000 */
[----:B------:R-:W-:Y:S02]  /*44b0*/  FSEL R11, R62, -INF , P1 ;  /* 0xff8000003e0b7808 */ /* 0x000fe40000800000 */
[----:B------:R-:W-:-:S02]  /*44c0*/  FMNMX.FTZ R4, R8, R12, !PT ;  /* 0x0000000c08047209 */ /* 0x000fc40007810000 */
[----:B------:R-:W-:Y:S02]  /*44d0*/  FSEL R14, R63, -INF , P0 ;  /* 0xff8000003f0e7808 */ /* 0x000fe40000000000 */
[----:B------:R-:W-:Y:S01]  /*44e0*/  ISETP.GT.AND P0, PT, R0, 0x11, PT ;  /* 0x000000110000780c */ /* 0x000fe20003f04270 */
[----:B------:R-:W-:Y:S01]  /*44f0*/  LDSM.16.MT88.4 R60, [R220+0x800] ;  /* 0x00080000dc3c783b */ /* 0x000fe20000004200 */
[----:B------:R-:W-:Y:S02]  /*4500*/  FMNMX.FTZ R3, R76, R3, !PT ;  /* 0x000000034c037209 */ /* 0x000fe40007810000 */
[----:B------:R-:W-:Y:S02]  /*4510*/  ISETP.GT.AND P1, PT, R0, 0x10, PT ;  /* 0x000000100000780c */ /* 0x000fe40003f24270 */
[----:B------:R-:W-:Y:S02]  /*4520*/  FMNMX.FTZ R4, R11, R4, !PT ;  /* 0x000000040b047209 */ /* 0x000fe40007810000 */
[----:B------:R-:W-:-:S02]  /*4530*/  FSEL R19, R59, -INF , P0 ;  /* 0xff8000003b137808 */ /* 0x000fc40000000000 */
[----:B------:R-:W-:Y:S02]  /*4540*/  ISETP.GT.AND P0, PT, R0, 0x19, PT ;  /* 0x000000190000780c */ /* 0x000fe40003f04270 */
[----:B------:R-:W-:Y:S02]  /*4550*/  FMNMX.FTZ R3, R79, R3, !PT ;  /* 0x000000034f037209 */ /* 0x000fe40007810000 */
[----:B------:R-:W-:Y:S02]  /*4560*/  FSEL R16, R58, -INF , P1 ;  /* 0xff8000003a107808 */ /* 0x000fe40000800000 */
[----:B------:R-:W-:Y:S01]  /*4570*/  FMNMX.FTZ R4, R14, R4, !PT ;  /* 0x000000040e047209 */ /* 0x000fe20007810000 */
[----:B------:R-:W-:Y:S01]  /*4580*/  LDSM.16.MT88.4 R56, [R217+0x3000] ;  /* 0x00300000d938783b */ /* 0x000fe20000004200 */
[----:B------:R-:W-:Y:S02]  /*4590*/  FSEL R25, R51, -INF , P0 ;  /* 0xff80000033197808 */ /* 0x000fe40000000000 */
[----:B------:R-:W-:-:S02]  /*45a0*/  FMNMX.FTZ R3, R78, R3, !PT ;  /* 0x000000034e037209 */ /* 0x000fc40007810000 */
[C---:B------:R-:W-:Y:S02]  /*45b0*/  ISETP.GT.AND P1, PT, R0.reuse, 0x18, PT ;  /* 0x000000180000780c */ /* 0x040fe40003f24270 */
[----:B------:R-:W-:Y:S02]  /*45c0*/  ISETP.GT.AND P0, PT, R0, 0x20, PT ;  /* 0x000000200000780c */ /* 0x000fe40003f04270 */
[----:B------:R-:W-:Y:S02]  /*45d0*/  FMNMX.FTZ R4, R16, R4, !PT ;  /* 0x0000000410047209 */ /* 0x000fe40007810000 */
[----:B------:R-:W-:Y:S02]  /*45e0*/  FMNMX.FTZ R3, R77, R3, !PT ;  /* 0x000000034d037209 */ /* 0x000fe40007810000 */
[----:B------:R-:W-:Y:S02]  /*45f0*/  FSEL R24, R50, -INF , P1 ;  /* 0xff80000032187808 */ /* 0x000fe40000800000 */
[----:B------:R-:W-:Y:S01]  /*4600*/  FSEL R75, R42, -INF , P0 ;  /* 0xff8000002a4b7808 */ /* 0x000fe20000000000 */
[----:B------:R-:W-:Y:S01]  /*4610*/  LDSM.16.MT88.4 R48, [R221+0x800] ;  /* 0x00080000dd30783b */ /* 0x000fe20000004200 */
[----:B------:R-:W-:-:S02]  /*4620*/  FMNMX.FTZ R4, R19, R4, !PT ;  /* 0x0000000413047209 */ /* 0x000fc40007810000 */
[C---:B------:R-:W-:Y:S02]  /*4630*/  ISETP.GT.AND P0, PT, R2.reuse, 0x50, PT ;  /* 0x000000500200780c */ /* 0x040fe40003f04270 */
[----:B------:R-:W-:Y:S02]  /*4640*/  ISETP.GT.AND P1, PT, R2, 0x49, PT ;  /* 0x000000490200780c */ /* 0x000fe40003f24270 */
[----:B------:R-:W-:Y:S02]  /*4650*/  FMNMX.FTZ R3, R99, R3, !PT ;  /* 0x0000000363037209 */ /* 0x000fe40007810000 */
[----:B------:R-:W-:Y:S02]  /*4660*/  FMNMX.FTZ R4, R24, R4, !PT ;  /* 0x0000000418047209 */ /* 0x000fe40007810000 */
[----:B------:R-:W-:Y:S02]  /*4670*/  FSEL R93, R52, -INF , P0 ;  /* 0xff800000345d7808 */ /* 0x000fe40000000000 */
[----:B------:R-:W-:-:S02]  /*4680*/  ISETP.GT.AND P0, PT, R0, 0x28, PT ;  /* 0x000000280000780c */ /* 0x000fc40003f04270 */
[----:B------:R-:W-:Y:S02]  /*4690*/  FSEL R104, R37, -INF , P1 ;  /* 0xff80000025687808 */ /* 0x000fe40000800000 */
[----:B------:R-:W-:Y:S02]  /*46a0*/  FMNMX.FTZ R3, R252, R3, !PT ;  /* 0x00000003fc037209 */ /* 0x000fe40007810000 */
[----:B------:R-:W-:Y:S02]  /*46b0*/  ISETP.GT.AND P1, PT, R0, 0x21, PT ;  /* 0x000000210000780c */ /* 0x000fe40003f24270 */
[----:B------:R-:W-:Y:S02]  /*46c0*/  FMNMX.FTZ R4, R25, R4, !PT ;  /* 0x0000000419047209 */ /* 0x000fe40007810000 */
[----:B------:R-:W-:Y:S02]  /*46d0*/  FSEL R73, R34, -INF , P0 ;  /* 0xff80000022497808 */ /* 0x000fe40000000000 */
[----:B------:R-:W-:-:S02]  /*46e0*/  ISETP.GT.AND P0, PT, R2, 0x51, PT ;  /* 0x000000510200780c */ /* 0x000fc40003f04270 */
[----:B------:R-:W-:Y:S02]  /*46f0*/  FMNMX.FTZ R3, R215, R3, !PT ;  /* 0x00000003d7037209 */ /* 0x000fe40007810000 */
[----:B------:R-:W-:Y:S02]  /*4700*/  FSEL R74, R43, -INF , P1 ;  /* 0xff8000002b4a7808 */ /* 0x000fe40000800000 */
[----:B------:R-:W-:Y:S01]  /*4710*/  FMNMX.FTZ R4, R75, R4, !PT ;  /* 0x000000044b047209 */ /* 0x000fe20007810000 */
[----:B------:R-:W-:Y:S01]  /*4720*/  LDSM.16.MT88.4 R40, [R221] ;  /* 0x00000000dd28783b */ /* 0x000fe20000004200 */
[----:B------:R-:W-:Y:S02]  /*4730*/  FSEL R92, R53, -INF , P0 ;  /* 0xff800000355c7808 */ /* 0x000fe40000000000 */
[----:B------:R-:W-:Y:S02]  /*4740*/  FMNMX.FTZ R3, R214, R3, !PT ;  /* 0x00000003d6037209 */ /* 0x000fe40007810000 */
[----:B------:R-:W-:-:S02]  /*4750*/  ISETP.GT.AND P1, PT, R0, 0x29, PT ;  /* 0x000000290000780c */ /* 0x000fc40003f24270 */
[----:B------:R-:W-:Y:S02]  /*4760*/  ISETP.GT.AND P0, PT, R0, 0x30, PT ;  /* 0x000000300000780c */ /* 0x000fe40003f04270 */
[----:B------:R-:W-:Y:S02]  /*4770*/  FMNMX.FTZ R4, R74, R4, !PT ;  /* 0x000000044a047209 */ /* 0x000fe40007810000 */
[----:B------:R-:W-:Y:S02]  /*4780*/  FMNMX.FTZ R3, R95, R3, !PT ;  /* 0x000000035f037209 */ /* 0x000fe40007810000 */
[----:B------:R-:W-:Y:S02]  /*4790*/  FSEL R72, R35, -INF , P1 ;  /* 0xff80000023487808 */ /* 0x000fe40000800000 */
[----:B------:R-:W-:Y:S01]  /*47a0*/  FSEL R211, R30, -INF , P0 ;  /* 0xff8000001ed37808 */ /* 0x000fe20000000000 */
[----:B------:R-:W-:Y:S01]  /*47b0*/  LDSM.16.MT88.4 R32, [R218+0x800] ;  /* 0x00080000da20783b */ /* 0x000fe20000004200 */
[----:B------:R-:W-:-:S02]  /*47c0*/  FMNMX.FTZ R4, R73, R4, !PT ;  /* 0x0000000449047209 */ /* 0x000fc40007810000 */
[----:B------:R-:W-:Y:S02]  /*47d0*/  ISETP.GT.AND P0, PT, R2, 0x58, PT ;  /* 0x000000580200780c */ /* 0x000fe40003f04270 */
[----:B------:R-:W-:Y:S02]  /*47e0*/  FMNMX.FTZ R3, R107, R3, !PT ;  /* 0x000000036b037209 */ /* 0x000fe40007810000 */
[----:B------:R-:W-:Y:S02]  /*47f0*/  ISETP.GT.AND P1, PT, R0, 0x31, PT ;  /* 0x000000310000780c */ /* 0x000fe40003f24270 */
[----:B------:R-:W-:Y:S02]  /*4800*/  FMNMX.FTZ R4, R72, R4, !PT ;  /* 0x0000000448047209 */ /* 0x000fe40007810000 */
[----:B------:R-:W-:Y:S02]  /*4810*/  FSEL R223, R44, -INF , P0 ;  /* 0xff8000002cdf7808 */ /* 0x000fe40000000000 */
[----:B------:R-:W-:-:S02]  /*4820*/  ISETP.GT.AND P0, PT, R0, 0x38, PT ;  /* 0x000000380000780c */ /* 0x000fc40003f04270 */
[----:B------:R-:W-:Y:S02]  /*4830*/  FMNMX.FTZ R173, R106, R3, !PT ;  /* 0x000000036aad7209 */ /* 0x000fe40007810000 */
[----:B------:R-:W-:Y:S02]  /*4840*/  FSEL R213, R31, -INF , P1 ;  /* 0xff8000001fd57808 */ /* 0x000fe40000800000 */
[----:B------:R-:W-:Y:S02]  /*4850*/  FMNMX.FTZ R3, R211, R4, !PT ;  /* 0x00000004d3037209 */ /* 0x000fe40007810000 */
[----:B------:R-:W-:Y:S02]  /*4860*/  FSEL R212, R26, -INF , P0 ;  /* 0xff8000001ad47808 */ /* 0x000fe40000000000 */
[----:B------:R-:W-:Y:S02]  /*4870*/  ISETP.GT.AND P1, PT, R0, 0x39, PT ;  /* 0x000000390000780c */ /* 0x000fe40003f24270 */
[----:B------:R-:W-:-:S02]  /*4880*/  ISETP.GT.AND P0, PT, R2, 0x59, PT ;  /* 0x000000590200780c */ /* 0x000fc40003f04270 */
[----:B------:R-:W-:Y:S02]  /*4890*/  FMNMX.FTZ R173, R104, R173, !PT ;  /* 0x000000ad68ad7209 */ /* 0x000fe40007810000 */
[----:B------:R-:W-:Y:S02]  /*48a0*/  FMNMX.FTZ R2, R213, R3, !PT ;  /* 0x00000003d5027209 */ /* 0x000fe40007810000 */
[----:B------:R-:W-:Y:S02]  /*48b0*/  FSEL R210, R27, -INF , P1 ;  /* 0xff8000001bd27808 */ /* 0x000fe40000800000 */
[----:B------:R-:W-:Y:S02]  /*48c0*/  FMNMX.FTZ R173, R93, R173, !PT ;  /* 0x000000ad5dad7209 */ /* 0x000fe40007810000 */
[----:B------:R-:W-:Y:S02]  /*48d0*/  ISETP.GT.AND P1, PT, R0, 0x40, PT ;  /* 0x000000400000780c */ /* 0x000fe40003f24270 */
[----:B------:R-:W-:-:S02]  /*48e0*/  FMNMX.FTZ R2, R212, R2, !PT ;  /* 0x00000002d4027209 */ /* 0x000fc40007810000 */
[----:B------:R-:W-:Y:S02]  /*48f0*/  FSEL R100, R45, -INF , P0 ;  /* 0xff8000002d647808 */ /* 0x000fe40000000000 */
[----:B------:R-:W-:Y:S02]  /*4900*/  FMNMX.FTZ R173, R92, R173, !PT ;  /* 0x000000ad5cad7209 */ /* 0x000fe40007810000 */
[----:B------:R-:W-:Y:S02]  /*4910*/  ISETP.GT.AND P0, PT, R0, 0x41, PT ;  /* 0x000000410000780c */ /* 0x000fe40003f04270 */
[----:B------:R-:W-:Y:S02]  /*4920*/  FSEL R96, R22, -INF , P1 ;  /* 0xff80000016607808 */ /* 0x000fe40000800000 */
[----:B------:R-:W-:Y:S02]  /*4930*/  FMNMX.FTZ R2, R210, R2, !PT ;  /* 0x00000002d2027209 */ /* 0x000fe40007810000 */
[----:B------:R-:W-:-:S02]  /*4940*/  FMNMX.FTZ R173, R223, R173, !PT ;  /* 0x000000addfad7209 */ /* 0x000fc40007810000 */
[----:B------:R-:W-:Y:S02]  /*4950*/  FSEL R111, R23, -INF , P0 ;  /* 0xff800000176f7808 */ /* 0x000fe40000000000 */
[----:B------:R-:W-:Y:S02]  /*4960*/  ISETP.GT.AND P1, PT, R0, 0x48, PT ;  /* 0x000000480000780c */ /* 0x000fe40003f24270 */
[----:B------:R-:W-:Y:S02]  /*4970*/  FMNMX.FTZ R2, R96, R2, !PT ;  /* 0x0000000260027209 */ /* 0x000fe40007810000 */
[----:B------:R-:W-:Y:S02]  /*4980*/  FMNMX.FTZ R173, R100, R173, !PT ;  /* 0x000000ad64ad7209 */ /* 0x000fe40007810000 */
[----:B------:R-:W-:Y:S02]  /*4990*/  ISETP.GT.AND P0, PT, R0, 0x49, PT ;  /* 0x000000490000780c */ /* 0x000fe40003f04270 */
[----:B------:R-:W-:Y:S01]  /*49a0*/  FSEL R216, R38, -INF , P1 ;  /* 0xff80000026d87808 */ /* 0x000fe20000800000 */
[----:B------:R-:W1:Y:S01]  /*49b0*/  SHFL.BFLY PT, R3, R173, 0x2, 0x1f ;  /* 0x0c401f00ad037f89 */ /* 0x000e6200000e0000 */
[----:B------:R-:W-:-:S02]  /*49c0*/  FMNMX.FTZ R2, R111, R2, !PT ;  /* 0x000000026f027209 */ /* 0x000fc40007810000 */
[----:B------:R-:W-:Y:S02]  /*49d0*/  FSEL R109, R39, -INF , P0 ;  /* 0xff800000276d7808 */ /* 0x000fe40000000000 */
[----:B------:R-:W-:Y:S01]  /*49e0*/  ISETP.GT.AND P1, PT, R0, 0x50, PT ;  /* 0x000000500000780c */ /* 0x000fe20003f24270 */
[----:B------:R-:W-:Y:S01]  /*49f0*/  LDSM.16.MT88.4 R36, [R217+0x800] ;  /* 0x00080000d924783b */ /* 0x000fe20000004200 */
[----:B------:R-:W-:Y:S02]  /*4a00*/  FMNMX.FTZ R2, R216, R2, !PT ;  /* 0x00000002d8027209 */ /* 0x000fe40007810000 */
[----:B------:R-:W-:Y:S02]  /*4a10*/  ISETP.GT.AND P0, PT, R0, 0x51, PT ;  /* 0x000000510000780c */ /* 0x000fe40003f04270 */
[----:B------:R-:W-:Y:S02]  /*4a20*/  FSEL R103, R54, -INF , P1 ;  /* 0xff80000036677808 */ /* 0x000fe40000800000 */
[----:B------:R-:W-:-:S02]  /*4a30*/  FMNMX.FTZ R2, R109, R2, !PT ;  /* 0x000000026d027209 */ /* 0x000fc40007810000 */
[----:B------:R-:W-:Y:S02]  /*4a40*/  FSEL R108, R55, -INF , P0 ;  /* 0xff800000376c7808 */ /* 0x000fe40000000000 */
[C---:B------:R-:W-:Y:S01]  /*4a50*/  ISETP.GT.AND P1, PT, R0.reuse, 0x58, PT ;  /* 0x000000580000780c */ /* 0x040fe20003f24270 */
[----:B------:R-:W-:Y:S01]  /*4a60*/  LDSM.16.MT88.4 R52, [R218+0x3800] ;  /* 0x00380000da34783b */ /* 0x000fe20000004200 */
[----:B------:R-:W-:Y:S02]  /*4a70*/  FMNMX.FTZ R2, R103, R2, !PT ;  /* 0x0000000267027209 */ /* 0x000fe40007810000 */
[----:B------:R-:W-:Y:S02]  /*4a80*/  ISETP.GT.AND P0, PT, R0, 0x59, PT ;  /* 0x000000590000780c */ /* 0x000fe40003f04270 */
[----:B------:R-:W-:Y:S02]  /*4a90*/  FSEL R97, R46, -INF , P1 ;  /* 0xff8000002e617808 */ /* 0x000fe40000800000 */
[----:B------:R-:W-:-:S02]  /*4aa0*/  FMNMX.FTZ R0, R108, R2, !PT ;  /* 0x000000026c007209 */ /* 0x000fc40007810000 */
[----:B------:R-:W-:Y:S02]  /*4ab0*/  FSEL R98, R47, -INF , P0 ;  /* 0xff8000002f627808 */ /* 0x000fe40000000000 */
[----:B------:R-:W-:Y:S01]  /*4ac0*/  FMNMX.FTZ R0, R97, R0, !PT ;  /* 0x0000000061007209 */ /* 0x000fe20007810000 */
[----:B------:R-:W-:Y:S01]  /*4ad0*/  LDSM.16.MT88.4 R44, [R220] ;  /* 0x00000000dc2c783b */ /* 0x000fe20000004200 */
        /* <DEDUP_REMOVED lines=21> */
[----:B------:R-:W1:Y:S01]  /*4c30*/  LDSM.16.MT88.4 R4, [R217] ;  /* 0x00000000d904783b */ /* 0x000e620000004200 */
[----:B---3--:R-:W-:Y:S01]  /*4c40*/  FADD.FTZ R123, R71, R70 ;  /* 0x00000046477b7221 */ /* 0x008fe20000010000 */
[----:B------:R2:W3:Y:S02]  /*4c50*/  MUFU.EX2 R207, R3 ;  /* 0x0000000300cf7308 */ /* 0x0004e40000000800 */
[----:B--2---:R-:W-:Y:S01]  /*4c60*/  FFMA.FTZ R3, R10, c[0x0][0x2d0], -R2 ;  /* 0x0000b4000a037a23 */ /* 0x004fe20000010802 */
[----:B---3--:R-:W-:-:S05]  /*4c70*/  F2FP.PACK_AB R10, R206, R207 ;  /* 0x000000cfce0a723e */ /* 0x008fca00000000ff */
[----:B------:R2:W-:Y:S02]  /*4c80*/  MUFU.EX2 R209, R3 ;  /* 0x0000000300d17308 */ /* 0x0005e40000000800 */
[----:B--2---:R-:W-:-:S06]  /*4c90*/  FFMA.FTZ R3, R13, c[0x0][0x2d0], -R2 ;  /* 0x0000b4000d037a23 */ /* 0x004fcc0000010802 */
[----:B------:R2:W-:Y:S02]  /*4ca0*/  MUFU.EX2 R208, R3 ;  /* 0x0000000300d07308 */ /* 0x0005e40000000800 */
[----:B--2---:R-:W-:Y:S01]  /*4cb0*/  FFMA.FTZ R3, R8, c[0x0][0x2d0], -R0 ;  /* 0x0000b40008037a23 */ /* 0x004fe20000010800 */
[----:B------:R-:W-:-:S05]  /*4cc0*/  F2FP.PACK_AB R8, R70, R71 ;  /* 0x000000474608723e */ /* 0x000fca00000000ff */
[----:B------:R2:W-:Y:S02]  /*4cd0*/  MUFU.EX2 R69, R3 ;  /* 0x0000000300457308 */ /* 0x0005e40000000800 */
[----:B--2---:R-:W-:-:S06]  /*4ce0*/  FFMA.FTZ R3, R12, c[0x0][0x2d0], -R0 ;  /* 0x0000b4000c037a23 */ /* 0x004fcc0000010800 */
[----:B------:R2:W3:Y:S02]  /*4cf0*/  MUFU.EX2 R68, R3 ;  /* 0x0000000300447308 */ /* 0x0004e40000000800 */
[----:B--2---:R-:W-:Y:S01]  /*4d00*/  FFMA.FTZ R3, R11, c[0x0][0x2d0], -R0 ;  /* 0x0000b4000b037a23 */ /* 0x004fe20000010800 */
[----:B---3--:R-:W-:Y:S01]  /*4d10*/  F2FP.PACK_AB R9, R68, R69 ;  /* 0x000000454409723e */ /* 0x008fe200000000ff */
[----:B------:R-:W-:Y:S01]  /*4d20*/  FADD.FTZ R122, R69, R68 ;  /* 0x00000044457a7221 */ /* 0x000fe20000010000 */
[----:B------:R-:W-:-:S03]  /*4d30*/  MOV R68, R93 ;  /* 0x0000005d00447202 */ /* 0x000fc60000000f00 */
[----:B------:R2:W-:Y:S01]  /*4d40*/  MUFU.EX2 R174, R3 ;  /* 0x0000000300ae7308 */ /* 0x0005e20000000800 */
[----:B------:R-:W-:Y:S02]  /*4d50*/  IMAD.MOV.U32 R69, RZ, RZ, R92 ;  /* 0x000000ffff457224 */ /* 0x000fe400078e005c */
[----:B--2---:R-:W-:Y:S02]  /*4d60*/  FFMA.FTZ R3, R14, c[0x0][0x2d0], -R0 ;  /* 0x0000b4000e037a23 */ /* 0x004fe40000010800 */
[----:B------:R-:W2:Y:S03]  /*4d70*/  LDSM.16.MT88.4 R12, [R218] ;  /* 0x00000000da0c783b */ /* 0x000ea60000004200 */
[----:B------:R3:W4:Y:S02]  /*4d80*/  MUFU.EX2 R204, R3 ;  /* 0x0000000300cc7308 */ /* 0x0007240000000800 */
[----:B---3--:R-:W-:Y:S01]  /*4d90*/  FFMA.FTZ R3, R17, c[0x0][0x2d0], -R2 ;  /* 0x0000b40011037a23 */ /* 0x008fe20000010802 */
[----:B----4-:R-:W-:-:S05]  /*4da0*/  F2FP.PACK_AB R11, R204, R174 ;  /* 0x000000aecc0b723e */ /* 0x010fca00000000ff */
[----:B------:R3:W-:Y:S02]  /*4db0*/  MUFU.EX2 R110, R3 ;  /* 0x00000003006e7308 */ /* 0x0007e40000000800 */
[C---:B-1----:R-:W-:Y:S07]  /*4dc0*/  HMMA.16816.F32 R28, R8.reuse, R4, RZ ;  /* 0x00000004081c723c */ /* 0x042fee00000018ff */
[----:B------:R-:W-:Y:S01]  /*4dd0*/  F2FP.PACK_AB R4, R208, R209 ;  /* 0x000000d1d004723e */ /* 0x000fe200000000ff */
[----:B------:R-:W-:Y:S01]  /*4de0*/  HMMA.16816.F32 R20, R8, R6, RZ ;  /* 0x000000060814723c */ /* 0x000fe200000018ff */
[----:B---3--:R-:W-:-:S04]  /*4df0*/  FFMA.FTZ R3, R18, c[0x0][0x2d0], -R2 ;  /* 0x0000b40012037a23 */ /* 0x008fc80000010802 */
[----:B------:R1:W3:Y:S02]  /*4e00*/  MUFU.EX2 R101, R3 ;  /* 0x0000000300657308 */ /* 0x0002e40000000800 */
[----:B-1----:R-:W-:Y:S01]  /*4e10*/  FFMA.FTZ R3, R16, c[0x0][0x2d0], -R0 ;  /* 0x0000b40010037a23 */ /* 0x002fe20000010800 */
[----:B---3--:R-:W-:-:S05]  /*4e20*/  F2FP.PACK_AB R6, R101, R110 ;  /* 0x0000006e6506723e */ /* 0x008fca00000000ff */
[----:B------:R1:W-:Y:S02]  /*4e30*/  MUFU.EX2 R205, R3 ;  /* 0x0000000300cd7308 */ /* 0x0003e40000000800 */
[--C-:B-1----:R-:W-:Y:S02]  /*4e40*/  FFMA.FTZ R3, R19, c[0x0][0x2d0], -R0.reuse ;  /* 0x0000b40013037a23 */ /* 0x102fe40000010800 */
[C---:B--2---:R-:W-:Y:S04]  /*4e50*/  HMMA.16816.F32 R16, R8.reuse, R12, RZ ;  /* 0x0000000c0810723c */ /* 0x044fe800000018ff */
[----:B------:R1:W2:Y:S04]  /*4e60*/  MUFU.EX2 R175, R3 ;  /* 0x0000000300af7308 */ /* 0x0002a80000000800 */
[----:B------:R-:W-:Y:S01]  /*4e70*/  HMMA.16816.F32 R12, R8, R14, RZ ;  /* 0x0000000e080c723c */ /* 0x000fe200000018ff */
[----:B-1----:R-:W-:Y:S01]  /*4e80*/  FFMA.FTZ R3, R24, c[0x0][0x2d0], -R0 ;  /* 0x0000b40018037a23 */ /* 0x002fe20000010800 */
[----:B--2---:R-:W-:-:S03]  /*4e90*/  F2FP.PACK_AB R5, R175, R205 ;  /* 0x000000cdaf05723e */ /* 0x004fc600000000ff */
[----:B------:R1:W2:Y:S02]  /*4ea0*/  MUFU.EX2 R94, R3 ;  /* 0x00000003005e7308 */ /* 0x0002a40000000800 */
[----:B-1----:R-:W-:Y:S02]  /*4eb0*/  FFMA.FTZ R3, R25, c[0x0][0x2d0], -R0 ;  /* 0x0000b40019037a23 */ /* 0x002fe40000010800 */
[----:B------:R-:W-:Y:S01]  /*4ec0*/  HMMA.16816.F32 R24, R8, R40, RZ ;  /* 0x000000280818723c */ /* 0x000fe200000018ff */
[----:B--2---:R-:W-:-:S03]  /*4ed0*/  IMAD.MOV.U32 R70, RZ, RZ, R94 ;  /* 0x000000ffff467224 */ /* 0x004fc600078e005e */
[----:B------:R-:W1:Y:S02]  /*4ee0*/  MUFU.EX2 R102, R3 ;  /* 0x0000000300667308 */ /* 0x000e640000000800 */
[----:B-1----:R-:W-:Y:S01]  /*4ef0*/  F2FP.PACK_AB R7, R102, R94 ;  /* 0x0000005e6607723e */ /* 0x002fe200000000ff */
[----:B------:R-:W-:-:S05]  /*4f00*/  FFMA.FTZ R3, R76, c[0x0][0x2d0], -R2 ;  /* 0x0000b4004c037a23 */ /* 0x000fca0000010802 */
[----:B------:R1:W-:Y:S01]  /*4f10*/  MUFU.EX2 R121, R3 ;  /* 0x0000000300797308 */ /* 0x0003e20000000800 */
[C---:B------:R-:W-:Y:S08]  /*4f20*/  HMMA.16816.F32 R200, R4.reuse, R32, R16 ;  /* 0x0000002004c8723c */ /* 0x040ff00000001810 */
[----:B------:R-:W-:Y:S01]  /*4f30*/  HMMA.16816.F32 R88, R4, R36, R28 ;  /* 0x000000240458723c */ /* 0x000fe2000000181c */
[----:B------:R-:W2:Y:S01]  /*4f40*/  LDSM.16.MT88.4 R28, [R218+0x3000] ;  /* 0x00300000da1c783b */ /* 0x000ea20000004200 */
[----:B-1----:R-:W-:-:S06]  /*4f50*/  FFMA.FTZ R3, R79, c[0x0][0x2d0], -R2 ;  /* 0x0000b4004f037a23 */ /* 0x002fcc0000010802 */
[----:B------:R-:W-:Y:S01]  /*4f60*/  HMMA.16816.F32 R16, R8, R42, RZ ;  /* 0x0000002a0810723c */ /* 0x000fe200000018ff */
[----:B------:R-:W-:Y:S07]  /*4f70*/  LDSM.16.MT88.4 R40, [R221+0x3000] ;  /* 0x00300000dd28783b */ /* 0x000fee0000004200 */
[----:B------:R-:W-:Y:S01]  /*4f80*/  HMMA.16816.F32 R196, R4, R34, R12 ;  /* 0x0000002204c4723c */ /* 0x000fe2000000180c */
[----:B------:R-:W1:Y:S07]  /*4f90*/  LDSM.16.MT88.4 R32, [R217+0x3800] ;  /* 0x00380000d920783b */ /* 0x000e6e0000004200 */
[----:B------:R-:W-:Y:S08]  /*4fa0*/  HMMA.16816.F32 R12, R8, R44, RZ ;  /* 0x0000002c080c723c */ /* 0x000ff000000018ff */
[C---:B------:R-:W-:Y:S01]  /*4fb0*/  HMMA.16816.F32 R84, R4.reuse, R38, R20 ;  /* 0x000000260454723c */ /* 0x040fe20000001814 */
[----:B------:R-:W-:Y:S07]  /*4fc0*/  LDSM.16.MT88.4 R36, [R217+0x6000] ;  /* 0x00600000d924783b */ /* 0x000fee0000004200 */
        /* <DEDUP_REMOVED lines=9> */
[----:B--2---:R-:W-:Y:S08]  /*5060*/  HMMA.16816.F32 R12, R8, R28, RZ ;  /* 0x0000001c080c723c */ /* 0x004ff000000018ff */
[C---:B-1----:R-:W-:Y:S08]  /*5070*/  HMMA.16816.F32 R180, R4.reuse, R32, R20 ;  /* 0x0000002004b4723c */ /* 0x042ff00000001814 */
[----:B------:R-:W-:Y:S01]  /*5080*/  HMMA.16816.F32 R168, R4, R34, R16 ;  /* 0x0000002204a8723c */ /* 0x000fe20000001810 */
[----:B------:R-:W1:Y:S07]  /*5090*/  LDSM.16.MT88.4 R32, [R220+0x3800] ;  /* 0x00380000dc20783b */ /* 0x000e6e0000004200 */
[----:B------:R-:W-:Y:S08]  /*50a0*/  HMMA.16816.F32 R28, R8, R30, RZ ;  /* 0x0000001e081c723c */ /* 0x000ff000000018ff */
[----:B------:R-:W-:Y:S01]  /*50b0*/  HMMA.16816.F32 R184, R4, R62, R24 ;  /* 0x0000003e04b8723c */ /* 0x000fe20000001818 */
[----:B------:R-:W2:Y:S07]  /*50c0*/  LDSM.16.MT88.4 R60, [R217+0x6800] ;  /* 0x00680000d93c783b */ /* 0x000eae0000004200 */
[----:B------:R-:W-:Y:S08]  /*50d0*/  HMMA.16816.F32 R24, R8, R40, RZ ;  /* 0x000000280818723c */ /* 0x000ff000000018ff */
[----:B------:R-:W-:Y:S08]  /*50e0*/  HMMA.16816.F32 R164, R4, R52, R12 ;  /* 0x0000003404a4723c */ /* 0x000ff0000000180c */
[C---:B---3--:R-:W-:Y:S08]  /*50f0*/  HMMA.16816.F32 R16, R8.reuse, R44, RZ ;  /* 0x0000002c0810723c */ /* 0x048ff000000018ff */
[C---:B------:R-:W-:Y:S01]  /*5100*/  HMMA.16816.F32 R12, R8.reuse, R46, RZ ;  /* 0x0000002e080c723c */ /* 0x040fe200000018ff */
[----:B------:R-:W-:Y:S07]  /*5110*/  LDSM.16.MT88.4 R44, [R220+0x6000] ;  /* 0x00600000dc2c783b */ /* 0x000fee0000004200 */
[----:B------:R-:W-:Y:S01]  /*5120*/  HMMA.16816.F32 R20, R8, R42, RZ ;  /* 0x0000002a0814723c */ /* 0x000fe200000018ff */
[----:B------:R-:W-:Y:S07]  /*5130*/  LDSM.16.MT88.4 R40, [R218+0x6800] ;  /* 0x00680000da28783b */ /* 0x000fee0000004200 */
[----:B------:R-:W-:Y:S01]  /*5140*/  HMMA.16816.F32 R156, R4, R54, R28 ;  /* 0x00000036049c723c */ /* 0x000fe2000000181c */
[----:B------:R-:W3:Y:S07]  /*5150*/  LDSM.16.MT88.4 R52, [R221+0x6800] ;  /* 0x00680000dd34783b */ /* 0x000eee0000004200 */
[----:B------:R-:W-:Y:S08]  /*5160*/  HMMA.16816.F32 R28, R8, R36, RZ ;  /* 0x00000024081c723c */ /* 0x000ff000000018ff */
[----:B------:R-:W-:Y:S08]  /*5170*/  HMMA.16816.F32 R160, R4, R48, R24 ;  /* 0x0000003004a0723c */ /* 0x000ff00000001818 */
[----:B------:R-:W-:Y:S01]  /*5180*/  HMMA.16816.F32 R24, R8, R38, RZ ;  /* 0x000000260818723c */ /* 0x000fe200000018ff */
[----:B------:R-:W-:Y:S07]  /*5190*/  LDSM.16.MT88.4 R36, [R218+0x9000] ;  /* 0x00900000da24783b */ /* 0x000fee0000004200 */
[C---:B-1----:R-:W-:Y:S08]  /*51a0*/  HMMA.16816.F32 R152, R4.reuse, R32, R16 ;  /* 0x000000200498723c */ /* 0x042ff00000001810 */
[C---:B------:R-:W-:Y:S01]  /*51b0*/  HMMA.16816.F32 R144, R4.reuse, R34, R12 ;  /* 0x000000220490723c */ /* 0x040fe2000000180c */
[----:B------:R-:W1:Y:S07]  /*51c0*/  LDSM.16.MT88.4 R32, [R220+0x6800] ;  /* 0x00680000dc20783b */ /* 0x000e6e0000004200 */
[----:B------:R-:W-:Y:S08]  /*51d0*/  HMMA.16816.F32 R148, R4, R50, R20 ;  /* 0x000000320494723c */ /* 0x000ff00000001814 */
[C---:B------:R-:W-:Y:S08]  /*51e0*/  HMMA.16816.F32 R16, R8.reuse, R58, RZ ;  /* 0x0000003a0810723c */ /* 0x040ff000000018ff */
[C---:B------:R-:W-:Y:S07]  /*51f0*/  HMMA.16816.F32 R12, R8.reuse, R64, RZ ;  /* 0x00000040080c723c */ /* 0x040fee00000018ff */
[----:B------:R-:W-:Y:S01]  /*5200*/  MOV R65, R99 ;  /* 0x0000006300417202 */ /* 0x000fe20000000f00 */
[----:B------:R-:W-:Y:S08]  /*5210*/  HMMA.16816.F32 R20, R8, R56, RZ ;  /* 0x000000380814723c */ /* 0x000ff000000018ff */
[C---:B--2---:R-:W-:Y:S01]  /*5220*/  HMMA.16816.F32 R56, R4.reuse, R60, R28 ;  /* 0x0000003c0438723c */ /* 0x044fe2000000181c */
[----:B------:R-:W2:Y:S06]  /*5230*/  LDSM.16.MT88.4 R28, [R217+0x9000] ;  /* 0x00900000d91c783b */ /* 0x000eac0000004200 */
[----:B------:R-:W-:Y:S01]  /*5240*/  IMAD.MOV.U32 R61, RZ, RZ, R98 ;  /* 0x000000ffff3d7224 */ /* 0x000fe200078e0062 */
[C---:B------:R-:W-:Y:S01]  /*5250*/  HMMA.16816.F32 R140, R4.reuse, R62, R24 ;  /* 0x0000003e048c723c */ /* 0x040fe20000001818 */
[----:B------:R-:W-:Y:S01]  /*5260*/  IMAD.MOV.U32 R60, RZ, RZ, R97 ;  /* 0x000000ffff3c7224 */ /* 0x000fe200078e0061 */
[----:B------:R-:W4:Y:S01]  /*5270*/  LDSM.16.MT88.4 R24, [R217+0x9800] ;  /* 0x00980000d918783b */ /* 0x000f220000004200 */
[----:B------:R1:W1:Y:S04]  /*5280*/  MUFU.EX2 R63, R3 ;  /* 0x00000003003f7308 */ /* 0x0002680000000800 */
[----:B------:R-:W-:Y:S01]  /*5290*/  MOV R62, R96 ;  /* 0x00000060003e7202 */ /* 0x000fe20000000f00 */
[C---:B---3--:R-:W-:Y:S08]  /*52a0*/  HMMA.16816.F32 R136, R4.reuse, R52, R12 ;  /* 0x000000340488723c */ /* 0x048ff0000000180c */
[----:B------:R-:W-:Y:S01]  /*52b0*/  HMMA.16816.F32 R96, R4, R42, R16 ;  /* 0x0000002a0460723c */ /* 0x000fe20000001810 */
[----:B-1----:R-:W-:-:S04]  /*52c0*/  FFMA.FTZ R3, R78, c[0x0][0x2d0], -R2 ;  /* 0x0000b4004e037a23 */ /* 0x002fc80000010802 */
[----:B------:R1:W-:Y:S03]  /*52d0*/  MUFU.EX2 R222, R3 ;  /* 0x0000000300de7308 */ /* 0x0003e60000000800 */
[----:B------:R-:W-:Y:S08]  /*52e0*/  HMMA.16816.F32 R176, R4, R40, R20 ;  /* 0x0000002804b0723c */ /* 0x000ff00000001814 */
[----:B------:R-:W-:Y:S01]  /*52f0*/  HMMA.16816.F32 R16, R8, R44, RZ ;  /* 0x0000002c0810723c */ /* 0x000fe200000018ff */
[----:B-1----:R-:W-:-:S07]  /*5300*/  FFMA.FTZ R3, R77, c[0x0][0x2d0], -R2 ;  /* 0x0000b4004d037a23 */ /* 0x002fce0000010802 */
[C---:B------:R-:W-:Y:S01]  /*5310*/  HMMA.16816.F32 R12, R8.reuse, R46, RZ ;  /* 0x0000002e080c723c */ /* 0x040fe200000018ff */
[----:B------:R1:W-:Y:S07]  /*5320*/  MUFU.EX2 R64, R3 ;  /* 0x0000000300407308 */ /* 0x0003ee0000000800 */
[----:B------:R-:W-:Y:S07]  /*5330*/  HMMA.16816.F32 R20, R8, R66, RZ ;  /* 0x000000420814723c */ /* 0x000fee00000018ff */
[----:B------:R-:W-:Y:S01]  /*5340*/  IMAD.MOV.U32 R67, RZ, RZ, R111 ;  /* 0x000000ffff437224 */ /* 0x000fe200078e006f */
[----:B------:R-:W-:Y:S01]  /*5350*/  HMMA.16816.F32 R128, R4, R32, R16 ;  /* 0x000000200480723c */ /* 0x000fe20000001810 */
[----:B------:R-:W-:-:S02]  /*5360*/  IMAD.MOV.U32 R66, RZ, RZ, R110 ;  /* 0x000000ffff427224 */ /* 0x000fc400078e006e */
[----:B-1----:R-:W-:-:S04]  /*5370*/  FFMA.FTZ R3, R75, c[0x0][0x2d0], -R0 ;  /* 0x0000b4004b037a23 */ /* 0x002fc80000010800 */
[----:B------:R1:W-:Y:S01]  /*5380*/  MUFU.EX2 R120, R3 ;  /* 0x0000000300787308 */ /* 0x0003e20000000800 */
[C---:B------:R-:W-:Y:S01]  /*5390*/  HMMA.16816.F32 R124, R4.reuse, R34, R12 ;  /* 0x00000022047c723c */ /* 0x040fe2000000180c */
[----:B------:R-:W3:Y:S07]  /*53a0*/  LDSM.16.MT88.4 R32, [R218+0x9800] ;  /* 0x00980000da20783b */ /* 0x000eee0000004200 */
[----:B------:R-:W-:Y:S01]  /*53b0*/  HMMA.16816.F32 R132, R4, R54, R20 ;  /* 0x000000360484723c */ /* 0x000fe20000001814 */
[----:B-1----:R-:W-:-:S07]  /*53c0*/  FFMA.FTZ R3, R74, c[0x0][0x2d0], -R0 ;  /* 0x0000b4004a037a23 */ /* 0x002fce0000010800 */
[C---:B--2---:R-:W-:Y:S01]  /*53d0*/  HMMA.16816.F32 R20, R8.reuse, R28, RZ ;  /* 0x0000001c0814723c */ /* 0x044fe200000018ff */
[----:B------:R1:W2:Y:S06]  /*53e0*/  MUFU.EX2 R219, R3 ;  /* 0x0000000300db7308 */ /* 0x0002ac0000000800 */
[----:B------:R-:W-:Y:S01]  /*53f0*/  MOV R29, R109 ;  /* 0x0000006d001d7202 */ /* 0x000fe20000000f00 */
[----:B------:R-:W-:Y:S01]  /*5400*/  HMMA.16816.F32 R12, R8, R36, RZ ;  /* 0x00000024080c723c */ /* 0x000fe200000018ff */
[----:B------:R-:W-:-:S07]  /*5410*/  IMAD.MOV.U32 R28, RZ, RZ, R108 ;  /* 0x000000ffff1c7224 */ /* 0x000fce00078e006c */
[----:B------:R-:W-:Y:S01]  /*5420*/  HMMA.16816.F32 R16, R8, R30, RZ ;  /* 0x0000001e0810723c */ /* 0x000fe200000018ff */
[----:B-1----:R-:W-:-:S06]  /*5430*/  FFMA.FTZ R3, R73, c[0x0][0x2d0], -R0 ;  /* 0x0000b40049037a23 */ /* 0x002fcc0000010800 */
[----:B------:R-:W-:Y:S01]  /*5440*/  IMAD.MOV.U32 R31, RZ, RZ, R107 ;  /* 0x000000ffff1f7224 */ /* 0x000fe200078e006b */
[----:B----4-:R-:W-:Y:S01]  /*5450*/  HMMA.16816.F32 R116, R4, R24, R20 ;  /* 0x000000180474723c */ /* 0x010fe20000001814 */
[----:B------:R-:W1:Y:S01]  /*5460*/  LDSM.16.MT88.4 R20, [R221+0x9000] ;  /* 0x00900000dd14783b */ /* 0x000e620000004200 */
[----:B------:R-:W-:-:S05]  /*5470*/  MOV R30, R106 ;  /* 0x0000006a001e7202 */ /* 0x000fca0000000f00 */
[----:B------:R-:W-:Y:S01]  /*5480*/  IMAD.MOV.U32 R25, RZ, RZ, R104 ;  /* 0x000000ffff197224 */ /* 0x000fe200078e0068 */
[----:B---3--:R-:W-:Y:S01]  /*5490*/  HMMA.16816.F32 R108, R4, R32, R12 ;  /* 0x00000020046c723c */ /* 0x008fe2000000180c */
[----:B------:R-:W-:-:S06]  /*54a0*/  IMAD.MOV.U32 R24, RZ, RZ, R103 ;  /* 0x000000ffff187224 */ /* 0x000fcc00078e0067 */
[----:B------:R-:W-:Y:S01]  /*54b0*/  IMAD.MOV.U32 R33, RZ, RZ, R102 ;  /* 0x000000ffff217224 */ /* 0x000fe200078e0066 */
[----:B------:R-:W-:Y:S01]  /*54c0*/  HMMA.16816.F32 R12, R8, R38, RZ ;  /* 0x00000026080c723c */ /* 0x000fe200000018ff */
[----:B------:R-:W-:-:S07]  /*54d0*/  IMAD.MOV.U32 R32, RZ, RZ, R101 ;  /* 0x000000ffff207224 */ /* 0x000fce00078e0065 */
[----:B------:R-:W-:Y:S01]  /*54e0*/  HMMA.16816.F32 R112, R4, R26, R16 ;  /* 0x0000001a0470723c */ /* 0x000fe20000001810 */
[----:B------:R-:W3:Y:S01]  /*54f0*/  LDSM.16.MT88.4 R16, [R221+0x9800] ;  /* 0x00980000dd10783b */ /* 0x000ee20000004200 */
[----:B------:R4:W-:Y:S05]  /*5500*/  MUFU.EX2 R27, R3 ;  /* 0x00000003001b7308 */ /* 0x0009ea0000000800 */
[----:B------:R-:W-:-:S09]  /*5510*/  MOV R26, R105 ;  /* 0x00000069001a7202 */ /* 0x000fd20000000f00 */
[----:B------:R-:W-:Y:S01]  /*5520*/  HMMA.16816.F32 R104, R4, R34, R12 ;  /* 0x000000220468723c */ /* 0x000fe2000000180c */
[----:B----4-:R-:W-:-:S04]  /*5530*/  FFMA.FTZ R3, R72, c[0x0][0x2d0], -R0 ;  /* 0x0000b40048037a23 */ /* 0x010fc80000010800 */
[----:B------:R4:W2:Y:S02]  /*5540*/  MUFU.EX2 R71, R3 ;  /* 0x0000000300477308 */ /* 0x0008a40000000800 */
[----:B------:R-:W-:Y:S01]  /*5550*/  MOV R35, R100 ;  /* 0x0000006400237202 */ /* 0x000fe20000000f00 */
[----:B-1----:R-:W-:Y:S01]  /*5560*/  HMMA.16816.F32 R12, R8, R20, RZ ;  /* 0x00000014080c723c */ /* 0x002fe200000018ff */
[----:B------:R-:W-:Y:S02]  /*5570*/  IMAD.MOV.U32 R34, RZ, RZ, R95 ;  /* 0x000000ffff227224 */ /* 0x000fe400078e005f */
[----:B----4-:R-:W-:-:S04]  /*5580*/  IMAD.MOV.U32 R3, RZ, RZ, R65 ;  /* 0x000000ffff037224 */ /* 0x010fc800078e0041 */
[----:B------:R-:W-:Y:S11]  /*5590*/  FFMA.FTZ R3, R3, c[0x0][0x2d0], -R2 ;  /* 0x0000b40003037a23 */ /* 0x000ff60000010802 */
[----:B------:R-:W-:Y:S06]  /*55a0*/  @!UPT UIADD3 URZ, URZ, URZ, URZ ;  /* 0x0000003f3f3ff290 */ /* 0x000fec000fffe03f */
[----:B---3--:R-:W-:Y:S08]  /*55b0*/  HMMA.16816.F32 R100, R4, R16, R12 ;  /* 0x000000100464723c */ /* 0x008ff0000000180c */
        /* <DEDUP_REMOVED lines=15> */
[----:B------:R-:W-:-:S07]  /*56b0*/  F2FP.PACK_AB R7, R71, R27 ;  /* 0x0000001b4707723e */ /* 0x000fce00000000ff */
        /* <DEDUP_REMOVED lines=40> */
[----:B------:R-:W-:-:S02]  /*5940*/  IMAD.MOV.U32 R185, RZ, RZ, R186 ;  /* 0x000000ffffb97224 */ /* 0x000fc400078e00ba */
        /* <DEDUP_REMOVED lines=24> */
[----:B------:R-:W-:-:S02]  /*5ad0*/  MOV R129, R182 ;  /* 0x000000b600817202 */ /* 0x000fc40000000f00 */
[----:B------:R-:W-:Y:S02]  /*5ae0*/  MOV R128, R200 ;  /* 0x000000c800807202 */ /* 0x000fe40000000f00 */
        /* <DEDUP_REMOVED lines=10> */
[----:B------:R-:W-:-:S04]  /*5b90*/  IMAD.MOV.U32 R119, RZ, RZ, R194 ;  /* 0x000000ffff777224 */ /* 0x000fc800078e00c2 */
        /* <DEDUP_REMOVED lines=16> */
[----:B------:R-:W-:Y:S01]  /*5ca0*/  FADD.FTZ R5, R174, R122 ;  /* 0x0000007aae057221 */ /* 0x000fe20000010000 */
[----:B------:R-:W-:Y:S01]  /*5cb0*/  MOV R122, R129 ;  /* 0x00000081007a7202 */ /* 0x000fe20000000f00 */
[----:B------:R-:W-:Y:S02]  /*5cc0*/  MUFU.EX2 R106, R4 ;  /* 0x00000004006a7308 */ /* 0x000fe40000000800 */
[----:B------:R-:W-:Y:S02]  /*5cd0*/  FADD.FTZ R5, R204, R5 ;  /* 0x00000005cc057221 */ /* 0x000fe40000010000 */
[----:B-1----:R-:W-:-:S04]  /*5ce0*/  FFMA.FTZ R3, R214, c[0x0][0x2d0], -R2 ;  /* 0x0000b400d6037a23 */ /* 0x002fc80000010802 */
[----:B------:R1:W-:Y:S02]  /*5cf0*/  MUFU.EX2 R104, R3 ;  /* 0x0000000300687308 */ /* 0x0003e40000000800 */
[----:B-1----:R-:W-:Y:S02]  /*5d00*/  FADD.FTZ R3, R207, R123 ;  /* 0x0000007bcf037221 */ /* 0x002fe40000010000 */
[----:B------:R-:W-:Y:S02]  /*5d10*/  IMAD.MOV.U32 R123, RZ, RZ, R128 ;  /* 0x000000ffff7b7224 */ /* 0x000fe400078e0080 */
[----:B------:R-:W-:Y:S02]  /*5d20*/  FADD.FTZ R4, R206, R3 ;  /* 0x00000003ce047221 */ /* 0x000fe40000010000 */
[----:B------:R-:W-:Y:S02]  /*5d30*/  FFMA.FTZ R3, R213, c[0x0][0x2d0], -R0 ;  /* 0x0000b400d5037a23 */ /* 0x000fe40000010800 */
[----:B------:R-:W-:-:S02]  /*5d40*/  FADD.FTZ R4, R209, R4 ;  /* 0x00000004d1047221 */ /* 0x000fc40000010000 */
        /* <DEDUP_REMOVED lines=10> */
[----:B------:R-:W-:Y:S01]  /*5df0*/  FADD.FTZ R93, R175, R3 ;  /* 0x00000003af5d7221 */ /* 0x000fe20000010000 */
[----:B------:R-:W-:-:S04]  /*5e00*/  MOV R175, R6 ;  /* 0x0000000600af7202 */ /* 0x000fc80000000f00 */
        /* <DEDUP_REMOVED lines=13> */
[----:B------:R-:W-:Y:S02]  /*5ee0*/  IMAD.MOV.U32 R45, RZ, RZ, R191 ;  /* 0x000000ffff2d7224 */ /* 0x000fe400078e00bf */
[----:B------:R-:W-:-:S05]  /*5ef0*/  IMAD.MOV.U32 R44, RZ, RZ, R197 ;  /* 0x000000ffff2c7224 */ /* 0x000fca00078e00c5 */
        /* <DEDUP_REMOVED lines=9> */
[----:B------:R-:W-:Y:S01]  /*5f90*/  MOV R80, R185 ;  /* 0x000000b900507202 */ /* 0x000fe20000000f00 */
[----:B------:R-:W-:Y:S01]  /*5fa0*/  HMMA.16816.F32 R204, R4, R10, R40 ;  /* 0x0000000a04cc723c */ /* 0x000fe20000001828 */
[----:B------:R-:W1:Y:S01]  /*5fb0*/  LDSM.16.MT88.4 R8, [R220+0x1800] ;  /* 0x00180000dc08783b */ /* 0x000e620000004200 */
[----:B------:R-:W-:Y:S01]  /*5fc0*/  IMAD.MOV.U32 R81, RZ, RZ, R186 ;  /* 0x000000ffff517224 */ /* 0x000fe200078e00ba */
[----:B------:R-:W-:Y:S01]  /*5fd0*/  MOV R83, R196 ;  /* 0x000000c400537202 */ /* 0x000fe20000000f00 */
[----:B------:R-:W-:-:S03]  /*5fe0*/  IMAD.MOV.U32 R82, RZ, RZ, R187 ;  /* 0x000000ffff527224 */ /* 0x000fc600078e00bb */
[----:B------:R-:W-:Y:S01]  /*5ff0*/  MOV R41, R3 ;  /* 0x0000000300297202 */ /* 0x000fe20000000f00 */
[----:B------:R-:W-:Y:S02]  /*6000*/  IMAD.MOV.U32 R43, RZ, RZ, R184 ;  /* 0x000000ffff2b7224 */ /* 0x000fe400078e00b8 */
[----:B------:R-:W-:Y:S02]  /*6010*/  IMAD.MOV.U32 R3, RZ, RZ, R199 ;  /* 0x000000ffff037224 */ /* 0x000fe400078e00c7 */
[----:B------:R-:W-:Y:S02]  /*6020*/  IMAD.MOV.U32 R42, RZ, RZ, R131 ;  /* 0x000000ffff2a7224 */ /* 0x000fe400078e0083 */
[----:B------:R-:W-:Y:S02]  /*6030*/  IMAD.MOV.U32 R40, RZ, RZ, R48 ;  /* 0x000000ffff287224 */ /* 0x000fe400078e0030 */
[----:B------:R-:W-:Y:S01]  /*6040*/  FFMA.FTZ R3, R3, c[0x0][0x2d0], -R2 ;  /* 0x0000b40003037a23 */ /* 0x000fe20000010802 */
[C---:B-1----:R-:W-:Y:S07]  /*6050*/  HMMA.16816.F32 R200, R4.reuse, R8, R76 ;  /* 0x0000000804c8723c */ /* 0x042fee000000184c */
[----:B------:R-:W-:Y:S01]  /*6060*/  MOV R76, R124 ;  /* 0x0000007c004c7202 */ /* 0x000fe20000000f00 */
[----:B------:R-:W-:Y:S01]  /*6070*/  HMMA.16816.F32 R188, R4, R10, R36 ;  /* 0x0000000a04bc723c */ /* 0x000fe20000001824 */
[----:B------:R-:W1:Y:S01]  /*6080*/  LDSM.16.MT88.4 R8, [R217+0x4800] ;  /* 0x00480000d908783b */ /* 0x000e620000004200 */
[----:B------:R-:W-:Y:S01]  /*6090*/  IMAD.MOV.U32 R77, RZ, RZ, R116 ;  /* 0x000000ffff4d7224 */ /* 0x000fe200078e0074 */
[----:B------:R-:W-:Y:S01]  /*60a0*/  MOV R79, R49 ;  /* 0x00000031004f7202 */ /* 0x000fe20000000f00 */
[----:B------:R-:W-:-:S03]  /*60b0*/  IMAD.MOV.U32 R78, RZ, RZ, R50 ;  /* 0x000000ffff4e7224 */ /* 0x000fc600078e0032 */
[----:B------:R-:W-:Y:S02]  /*60c0*/  IMAD.MOV.U32 R39, RZ, RZ, R125 ;  /* 0x000000ffff277224 */ /* 0x000fe400078e007d */
[----:B------:R-:W-:Y:S02]  /*60d0*/  IMAD.MOV.U32 R38, RZ, RZ, R126 ;  /* 0x000000ffff267224 */ /* 0x000fe400078e007e */
        /* <DEDUP_REMOVED lines=35> */
[----:B------:R-:W-:Y:S01]  /*6310*/  MOV R97, R42 ;  /* 0x0000002a00617202 */ /* 0x000fe20000000f00 */
[----:B------:R-:W-:Y:S02]  /*6320*/  IMAD.MOV.U32 R96, RZ, RZ, R43 ;  /* 0x000000ffff607224 */ /* 0x000fe400078e002b */
        /* <DEDUP_REMOVED lines=26> */
[----:B------:R-:W-:Y:S02]  /*64d0*/  IMAD.MOV.U32 R178, RZ, RZ, R174 ;  /* 0x000000ffffb27224 */ /* 0x000fe400078e00ae */
[----:B------:R2:W-:Y:S01]  /*64e0*/  MUFU.EX2 R174, R3 ;  /* 0x0000000300ae7308 */ /* 0x0005e20000000800 */
[C---:B-1----:R-:W-:Y:S07]  /*64f0*/  HMMA.16816.F32 R68, R4.reuse, R8, R164 ;  /* 0x000000080444723c */ /* 0x042fee00000018a4 */
[----:B------:R-:W-:Y:S01]  /*6500*/  MOV R167, R145 ;  /* 0x0000009100a77202 */ /* 0x000fe20000000f00 */
[----:B------:R-:W-:Y:S01]  /*6510*/  HMMA.16816.F32 R56, R4, R10, R140 ;  /* 0x0000000a0438723c */ /* 0x000fe2000000188c */
[----:B------:R-:W1:Y:S01]  /*6520*/  LDSM.16.MT88.4 R8, [R217+0xa800] ;  /* 0x00a80000d908783b */ /* 0x000e620000004200 */
[----:B--2---:R-:W-:-:S02]  /*6530*/  FFMA.FTZ R3, R144, c[0x0][0x2d0], -R2 ;  /* 0x0000b40090037a23 */ /* 0x004fc40000010802 */
        /* <DEDUP_REMOVED lines=8> */
[C---:B-1----:R-:W-:Y:S08]  /*65c0*/  HMMA.16816.F32 R44, R4.reuse, R8, R160 ;  /* 0x00000008042c723c */ /* 0x042ff000000018a0 */
[----:B------:R-:W-:Y:S01]  /*65d0*/  HMMA.16816.F32 R32, R4, R10, R136 ;  /* 0x0000000a0420723c */ /* 0x000fe20000001888 */
[----:B------:R-:W1:Y:S01]  /*65e0*/  LDSM.16.MT88.4 R8, [R218+0xa800] ;  /* 0x00a80000da08783b */ /* 0x000e620000004200 */
[----:B------:R2:W-:Y:S01]  /*65f0*/  MUFU.EX2 R177, R3 ;  /* 0x0000000300b17308 */ /* 0x0005e20000000800 */
[----:B------:R-:W-:Y:S01]  /*6600*/  IMAD.MOV.U32 R96, RZ, RZ, R97 ;  /* 0x000000ffff607224 */ /* 0x000fe200078e0061 */
[----:B------:R-:W-:Y:S01]  /*6610*/  MOV R97, R98 ;  /* 0x0000006200617202 */ /* 0x000fe20000000f00 */
[----:B------:R-:W-:-:S02]  /*6620*/  IMAD.MOV.U32 R98, RZ, RZ, R99 ;  /* 0x000000ffff627224 */ /* 0x000fc400078e0063 */
[----:B------:R-:W-:Y:S02]  /*6630*/  IMAD.MOV.U32 R99, RZ, RZ, R176 ;  /* 0x000000ffff637224 */ /* 0x000fe400078e00b0 */
[----:B------:R-:W-:Y:S02]  /*6640*/  IMAD.MOV.U32 R176, RZ, RZ, R178 ;  /* 0x000000ffffb07224 */ /* 0x000fe400078e00b2 */
[----:B------:R-:W-:Y:S01]  /*6650*/  IMAD.MOV.U32 R178, RZ, RZ, R16 ;  /* 0x000000ffffb27224 */ /* 0x000fe200078e0010 */
[----:B------:R-:W-:Y:S01]  /*6660*/  MOV R16, R223 ;  /* 0x000000df00107202 */ /* 0x000fe20000000f00 */
[--C-:B------:R-:W-:Y:S01]  /*6670*/  FFMA.FTZ R26, R26, c[0x0][0x2d0], -R2.reuse ;  /* 0x0000b4001a1a7a23 */ /* 0x100fe20000010802 */
[----:B------:R3:W5:Y:S01]  /*6680*/  LDL.LU R223, [R1+0xa4] ;  /* 0x0000a40001df7983 */ /* 0x0007620000300800 */
        /* <DEDUP_REMOVED lines=10> */
[----:B------:R-:W-:Y:S01]  /*6730*/  IMAD.MOV.U32 R169, RZ, RZ, R170 ;  /* 0x000000ffffa97224 */ /* 0x000fe200078e00aa */
[C---:B-1----:R-:W-:Y:S08]  /*6740*/  HMMA.16816.F32 R64, R4.reuse, R8, R152 ;  /* 0x000000080440723c */ /* 0x042ff00000001898 */
[----:B------:R-:W-:Y:S01]  /*6750*/  HMMA.16816.F32 R52, R4, R10, R100 ;  /* 0x0000000a0434723c */ /* 0x000fe20000001864 */
[----:B------:R-:W1:Y:S01]  /*6760*/  LDSM.16.MT88.4 R8, [R220+0xa800] ;  /* 0x00a80000dc08783b */ /* 0x000e620000004200 */
[----:B------:R-:W-:Y:S01]  /*6770*/  IMAD.MOV.U32 R170, RZ, RZ, R171 ;  /* 0x000000ffffaa7224 */ /* 0x000fe200078e00ab */
[----:B------:R-:W-:Y:S01]  /*6780*/  MOV R171, R176 ;  /* 0x000000b000ab7202 */ /* 0x000fe20000000f00 */
[----:B------:R-:W-:-:S02]  /*6790*/  IMAD.MOV.U32 R176, RZ, RZ, R178 ;  /* 0x000000ffffb07224 */ /* 0x000fc400078e00b2 */
[----:B------:R2:W-:Y:S02]  /*67a0*/  MUFU.EX2 R178, R3 ;  /* 0x0000000300b27308 */ /* 0x0005e40000000800 */
[----:B--2---:R-:W-:Y:S02]  /*67b0*/  FFMA.FTZ R3, R167, c[0x0][0x2d0], -R2 ;  /* 0x0000b400a7037a23 */ /* 0x004fe40000010802 */
        /* <DEDUP_REMOVED lines=14> */
[----:B------:R-:W1:Y:S01]  /*68a0*/  LDSM.16.MT88.4 R12, [R221+0x2000] ;  /* 0x00200000dd0c783b */ /* 0x000e620000004200 */
[----:B------:R2:W4:Y:S01]  /*68b0*/  MUFU.EX2 R136, R3 ;  /* 0x0000000300887308 */ /* 0x0005220000000800 */
[----:B------:R-:W-:-:S02]  /*68c0*/  IMAD.MOV.U32 R144, RZ, RZ, R146 ;  /* 0x000000ffff907224 */ /* 0x000fc400078e0092 */
[----:B------:R-:W-:Y:S01]  /*68d0*/  IMAD.MOV.U32 R146, RZ, RZ, R168 ;  /* 0x000000ffff927224 */ /* 0x000fe200078e00a8 */
[----:B------:R-:W-:Y:S01]  /*68e0*/  MOV R168, R170 ;  /* 0x000000aa00a87202 */ /* 0x000fe20000000f00 */
[----:B------:R-:W-:Y:S01]  /*68f0*/  IMAD.MOV.U32 R122, RZ, RZ, R222 ;  /* 0x000000ffff7a7224 */ /* 0x000fe200078e00de */
[----:B------:R-:W-:Y:S01]  /*6900*/  HMMA.16816.F32 R40, R4, R8, R148 ;  /* 0x000000080428723c */ /* 0x000fe20000001894 */
[----:B------:R-:W-:Y:S01]  /*6910*/  IMAD.MOV.U32 R170, RZ, RZ, R176 ;  /* 0x000000ffffaa7224 */ /* 0x000fe200078e00b0 */
[----:B------:R-:W1:Y:S01]  /*6920*/  LDSM.16.MT88.4 R8, [R217+0x2000] ;  /* 0x00200000d908783b */ /* 0x000e620000004200 */
[----:B------:R-:W-:Y:S02]  /*6930*/  IMAD.MOV.U32 R176, RZ, RZ, R175 ;  /* 0x000000ffffb07224 */ /* 0x000fe400078e00af */
[----:B------:R-:W-:Y:S01]  /*6940*/  FFMA.FTZ R25, R25, c[0x0][0x2d0], -R2 ;  /* 0x0000b40019197a23 */ /* 0x000fe20000010802 */
[----:B------:R3:W5:Y:S01]  /*6950*/  LDL.LU R222, [R1+0xa0] ;  /* 0x0000a00001de7983 */ /* 0x0007620000300800 */
[----:B------:R-:W-:-:S02]  /*6960*/  FFMA.FTZ R4, R166, c[0x0][0x2d0], -R0 ;  /* 0x0000b400a6047a23 */ /* 0x000fc40000010800 */
[----:B--2---:R-:W-:Y:S02]  /*6970*/  FFMA.FTZ R3, R167, c[0x0][0x2d0], -R0 ;  /* 0x0000b400a7037a23 */ /* 0x004fe40000010800 */
[----:B------:R-:W-:Y:S01]  /*6980*/  IMAD.MOV.U32 R167, RZ, RZ, R145 ;  /* 0x000000ffffa77224 */ /* 0x000fe200078e0091 */
[----:B------:R-:W-:Y:S01]  /*6990*/  MOV R145, R147 ;  /* 0x0000009300917202 */ /* 0x000fe20000000f00 */
[----:B------:R-:W-:Y:S01]  /*69a0*/  IMAD.MOV.U32 R147, RZ, RZ, R169 ;  /* 0x000000ffff937224 */ /* 0x000fe200078e00a9 */
[----:B------:R-:W-:Y:S01]  /*69b0*/  MOV R166, R144 ;  /* 0x0000009000a67202 */ /* 0x000fe20000000f00 */
        /* <DEDUP_REMOVED lines=11> */
[----:B------:R2:W-:Y:S01]  /*6a70*/  MUFU.EX2 R175, R3 ;  /* 0x0000000300af7308 */ /* 0x0005e20000000800 */
[----:B------:R-:W-:Y:S02]  /*6a80*/  IMAD.MOV.U32 R147, RZ, RZ, R169 ;  /* 0x000000ffff937224 */ /* 0x000fe400078e00a9 */
[----:B------:R-:W-:Y:S01]  /*6a90*/  IMAD.MOV.U32 R169, RZ, RZ, R171 ;  /* 0x000000ffffa97224 */ /* 0x000fe200078e00ab */
[----:B------:R-:W-:Y:S01]  /*6aa0*/  MOV R171, R16 ;  /* 0x0000001000ab7202 */ /* 0x000fe20000000f00 */
[----:B------:R-:W-:-:S03]  /*6ab0*/  IMAD.MOV.U32 R16, RZ, RZ, R122 ;  /* 0x000000ffff107224 */ /* 0x000fc600078e007a */
[----:B------:R1:W1:Y:S01]  /*6ac0*/  MUFU.EX2 R176, R4 ;  /* 0x0000000400b07308 */ /* 0x0002620000000800 */
[----:B------:R-:W-:Y:S02]  /*6ad0*/  IMAD.MOV.U32 R122, RZ, RZ, R252 ;  /* 0x000000ffff7a7224 */ /* 0x000fe400078e00fc */
[----:B------:R-:W-:Y:S02]  /*6ae0*/  FADD.FTZ R5, R179, R93 ;  /* 0x0000005db3057221 */ /* 0x000fe40000010000 */
[----:B--2---:R-:W-:-:S04]  /*6af0*/  FFMA.FTZ R3, R216, c[0x0][0x2d0], -R0 ;  /* 0x0000b400d8037a23 */ /* 0x004fc80000010800 */
[----:B------:R-:W-:Y:S01]  /*6b00*/  MUFU.EX2 R252, R3 ;  /* 0x0000000300fc7308 */ /* 0x000fe20000000800 */
[----:B-1----:R-:W-:-:S07]  /*6b10*/  FFMA.FTZ R4, R166, c[0x0][0x2d0], -R0 ;  /* 0x0000b400a6047a23 */ /* 0x002fce0000010800 */
[----:B------:R1:W2:Y:S01]  /*6b20*/  MUFU.EX2 R179, R4 ;  /* 0x0000000400b37308 */ /* 0x0002a20000000800 */
[--C-:B------:R-:W-:Y:S02]  /*6b30*/  FFMA.FTZ R24, R24, c[0x0][0x2d0], -R2.reuse ;  /* 0x0000b40018187a23 */ /* 0x100fe40000010802 */
[----:B------:R-:W-:Y:S01]  /*6b40*/  FFMA.FTZ R23, R23, c[0x0][0x2d0], -R2 ;  /* 0x0000b40017177a23 */ /* 0x000fe20000010802 */
[----:B----4-:R-:W-:Y:S01]  /*6b50*/  F2FP.PACK_AB R6, R136, R178 ;  /* 0x000000b28806723e */ /* 0x010fe200000000ff */
[----:B------:R-:W-:Y:S01]  /*6b60*/  FADD.FTZ R2, R144, R5 ;  /* 0x0000000590027221 */ /* 0x000fe20000010000 */
[----:B------:R-:W-:Y:S02]  /*6b70*/  F2FP.PACK_AB R5, R176, R175 ;  /* 0x000000afb005723e */ /* 0x000fe400000000ff */
[----:B-1----:R-:W-:Y:S02]  /*6b80*/  F2FP.PACK_AB R4, R177, R174 ;  /* 0x000000aeb104723e */ /* 0x002fe400000000ff */
[----:B--2---:R-:W-:-:S07]  /*6b90*/  F2FP.PACK_AB R7, R179, R252 ;  /* 0x000000fcb307723e */ /* 0x004fce00000000ff */
[C---:B------:R-:W-:Y:S08]  /*6ba0*/  HMMA.16816.F32 R140, R4.reuse, R12, R208 ;  /* 0x0000000c048c723c */ /* 0x040ff000000018d0 */
[----:B------:R-:W-:Y:S01]  /*6bb0*/  HMMA.16816.F32 R100, R4, R14, R204 ;  /* 0x0000000e0464723c */ /* 0x000fe200000018cc */
[----:B------:R-:W1:Y:S01]  /*6bc0*/  LDSM.16.MT88.4 R12, [R218+0x5000] ;  /* 0x00500000da0c783b */ /* 0x000e620000004200 */
[----:B------:R-:W-:-:S02]  /*6bd0*/  FADD.FTZ R3, R165, R92 ;  /* 0x0000005ca5037221 */ /* 0x000fc40000010000 */
[----:B------:R-:W-:Y:S02]  /*6be0*/  IMAD.MOV.U32 R166, RZ, RZ, R146 ;  /* 0x000000ffffa67224 */ /* 0x000fe400078e0092 */
[----:B------:R-:W-:Y:S01]  /*6bf0*/  IMAD.MOV.U32 R165, RZ, RZ, R147 ;  /* 0x000000ffffa57224 */ /* 0x000fe200078e0093 */
[----:B------:R-:W-:Y:S01]  /*6c00*/  MOV R147, R170 ;  /* 0x000000aa00937202 */ /* 0x000fe20000000f00 */
[----:B------:R-:W-:Y:S01]  /*6c10*/  IMAD.MOV.U32 R146, RZ, RZ, R171 ;  /* 0x000000ffff927224 */ /* 0x000fe200078e00ab */
[----:B------:R-:W-:Y:S01]  /*6c20*/  MOV R171, R95 ;  /* 0x0000005f00ab7202 */ /* 0x000fe20000000f00 */
[----:B------:R-:W-:Y:S01]  /*6c30*/  IMAD.MOV.U32 R170, RZ, RZ, R94 ;  /* 0x000000ffffaa7224 */ /* 0x000fe200078e005e */
[C---:B------:R-:W-:Y:S08]  /*6c40*/  HMMA.16816.F32 R180, R4.reuse, R8, R180 ;  /* 0x0000000804b4723c */ /* 0x040ff000000018b4 */
[----:B------:R-:W-:Y:S01]  /*6c50*/  HMMA.16816.F32 R92, R4, R10, R192 ;  /* 0x0000000a045c723c */ /* 0x000fe200000018c0 */
[----:B------:R-:W2:Y:S01]  /*6c60*/  LDSM.16.MT88.4 R8, [R220+0x2000] ;  /* 0x00200000dc08783b */ /* 0x000ea20000004200 */
[----:B------:R-:W-:Y:S01]  /*6c70*/  FADD.FTZ R3, R167, R3 ;  /* 0x00000003a7037221 */ /* 0x000fe20000010000 */
[----:B------:R-:W-:Y:S01]  /*6c80*/  MOV R167, R145 ;  /* 0x0000009100a77202 */ /* 0x000fe20000000f00 */
[----:B------:R-:W-:-:S02]  /*6c90*/  IMAD.MOV.U32 R163, RZ, RZ, R18 ;  /* 0x000000ffffa37224 */ /* 0x000fc400078e0012 */
[----:B------:R-:W-:Y:S01]  /*6ca0*/  IMAD.MOV.U32 R164, RZ, RZ, R19 ;  /* 0x000000ffffa47224 */ /* 0x000fe200078e0013 */
[----:B------:R-:W-:Y:S01]  /*6cb0*/  MOV R162, R166 ;  /* 0x000000a600a27202 */ /* 0x000fe20000000f00 */
[----:B------:R-:W-:Y:S01]  /*6cc0*/  IMAD.MOV.U32 R137, RZ, RZ, R167 ;  /* 0x000000ffff897224 */ /* 0x000fe200078e00a7 */
[----:B------:R-:W-:Y:S01]  /*6cd0*/  MOV R139, R163 ;  /* 0x000000a3008b7202 */ /* 0x000fe20000000f00 */
[----:B------:R-:W-:Y:S02]  /*6ce0*/  IMAD.MOV.U32 R138, RZ, RZ, R164 ;  /* 0x000000ffff8a7224 */ /* 0x000fe400078e00a4 */
[----:B------:R-:W-:Y:S02]  /*6cf0*/  IMAD.MOV.U32 R163, RZ, RZ, R165 ;  /* 0x000000ffffa37224 */ /* 0x000fe400078e00a5 */
        /* <DEDUP_REMOVED lines=8> */
[----:B------:R-:W-:Y:S01]  /*6d80*/  IMAD.MOV.U32 R145, RZ, RZ, R16 ;  /* 0x000000ffff917224 */ /* 0x000fe200078e0010 */
[----:B------:R-:W-:-:S02]  /*6d90*/  MOV R144, R17 ;  /* 0x0000001100907202 */ /* 0x000fc40000000f00 */
[----:B------:R-:W1:Y:S04]  /*6da0*/  LDSM.16.MT88.4 R16, [R218+0x2000] ;  /* 0x00200000da10783b */ /* 0x000e680000004200 */
[C---:B--2---:R-:W-:Y:S08]  /*6db0*/  HMMA.16816.F32 R116, R4.reuse, R8, R116 ;  /* 0x000000080474723c */ /* 0x044ff00000001874 */
[----:B------:R-:W-:Y:S01]  /*6dc0*/  HMMA.16816.F32 R108, R4, R10, R108 ;  /* 0x0000000a046c723c */ /* 0x000fe2000000186c */
[----:B------:R-:W2:Y:S07]  /*6dd0*/  LDSM.16.MT88.4 R8, [R218+0x8000] ;  /* 0x00800000da08783b */ /* 0x000eae0000004200 */
[----:B------:R-:W-:Y:S01]  /*6de0*/  MOV R153, R12 ;  /* 0x0000000c00997202 */ /* 0x000fe20000000f00 */
[----:B------:R-:W-:Y:S01]  /*6df0*/  IMAD.MOV.U32 R152, RZ, RZ, R13 ;  /* 0x000000ffff987224 */ /* 0x000fe200078e000d */
[----:B------:R-:W-:Y:S01]  /*6e00*/  MOV R60, R15 ;  /* 0x0000000f003c7202 */ /* 0x000fe20000000f00 */
[----:B------:R-:W-:-:S02]  /*6e10*/  IMAD.MOV.U32 R61, RZ, RZ, R14 ;  /* 0x000000ffff3d7224 */ /* 0x000fc400078e000e */
[----:B------:R-:W4:Y:S01]  /*6e20*/  LDSM.16.MT88.4 R12, [R220+0x8000] ;  /* 0x00800000dc0c783b */ /* 0x000f220000004200 */
[C---:B-1----:R-:W-:Y:S08]  /*6e30*/  HMMA.16816.F32 R132, R4.reuse, R16, R96 ;  /* 0x000000100484723c */ /* 0x042ff00000001860 */
[C---:B------:R-:W-:Y:S01]  /*6e40*/  HMMA.16816.F32 R96, R4.reuse, R18, R212 ;  /* 0x000000120460723c */ /* 0x040fe200000018d4 */
[----:B------:R-:W1:Y:S07]  /*6e50*/  LDSM.16.MT88.4 R16, [R217+0x5000] ;  /* 0x00500000d910783b */ /* 0x000e6e0000004200 */
[C---:B--2---:R-:W-:Y:S08]  /*6e60*/  HMMA.16816.F32 R212, R4.reuse, R8, R48 ;  /* 0x0000000804d4723c */ /* 0x044ff00000001830 */
[C---:B------:R-:W-:Y:S01]  /*6e70*/  HMMA.16816.F32 R204, R4.reuse, R10, R36 ;  /* 0x0000000a04cc723c */ /* 0x040fe20000001824 */
[----:B------:R-:W-:Y:S01]  /*6e80*/  IMAD.MOV.U32 R123, RZ, RZ, R219 ;  /* 0x000000ffff7b7224 */ /* 0x000fe200078e00db */
[----:B------:R-:W-:Y:S01]  /*6e90*/  MOV R160, R157 ;  /* 0x0000009d00a07202 */ /* 0x000fe20000000f00 */
[----:B------:R-:W-:Y:S01]  /*6ea0*/  IMAD.MOV.U32 R161, RZ, RZ, R156 ;  /* 0x000000ffffa17224 */ /* 0x000fe200078e009c */
[----:B------:R3:W5:Y:S04]  /*6eb0*/  LDL.LU R219, [R1+0x9c] ;  /* 0x00009c0001db7983 */ /* 0x0007680000300800 */
[----:B----4-:R-:W-:Y:S01]  /*6ec0*/  HMMA.16816.F32 R48, R4, R12, R68 ;  /* 0x0000000c0430723c */ /* 0x010fe20000001844 */
[----:B------:R-:W-:Y:S01]  /*6ed0*/  IMAD.MOV.U32 R155, RZ, RZ, R158 ;  /* 0x000000ffff9b7224 */ /* 0x000fe200078e009e */
[----:B------:R3:W5:Y:S01]  /*6ee0*/  LDL.LU R216, [R1+0x98] ;  /* 0x0000980001d87983 */ /* 0x0007620000300800 */
[----:B------:R-:W-:-:S03]  /*6ef0*/  IMAD.MOV.U32 R154, RZ, RZ, R159 ;  /* 0x000000ffff9a7224 */ /* 0x000fc600078e009f */
[----:B------:R-:W-:Y:S02]  /*6f00*/  LDSM.16.MT88.4 R8, [R217+0xb000] ;  /* 0x00b00000d908783b */ /* 0x000fe40000004200 */
[C---:B------:R-:W-:Y:S02]  /*6f10*/  HMMA.16816.F32 R36, R4.reuse, R14, R56 ;  /* 0x0000000e0424723c */ /* 0x040fe40000001838 */
[----:B------:R-:W2:Y:S01]  /*6f20*/  LDSM.16.MT88.4 R12, [R221+0xb000] ;  /* 0x00b00000dd0c783b */ /* 0x000ea20000004200 */
[--C-:B------:R-:W-:Y:S02]  /*6f30*/  FFMA.FTZ R22, R22, c[0x0][0x2d0], -R0.reuse ;  /* 0x0000b40016167a23 */ /* 0x100fe40000010800 */
[--C-:B------:R-:W-:Y:S02]  /*6f40*/  FFMA.FTZ R21, R21, c[0x0][0x2d0], -R0.reuse ;  /* 0x0000b40015157a23 */ /* 0x100fe40000010800 */
[--C-:B------:R-:W-:Y:S02]  /*6f50*/  FFMA.FTZ R20, R20, c[0x0][0x2d0], -R0.reuse ;  /* 0x0000b40014147a23 */ /* 0x100fe40000010800 */
[----:B------:R-:W-:Y:S01]  /*6f60*/  FFMA.FTZ R27, R27, c[0x0][0x2d0], -R0 ;  /* 0x0000b4001b1b7a23 */ /* 0x000fe20000010800 */
[C---:B-1----:R-:W-:Y:S01]  /*6f70*/  HMMA.16816.F32 R156, R4.reuse, R16, R196 ;  /* 0x00000010049c723c */ /* 0x042fe200000018c4 */
[----:B------:R-:W-:Y:S01]  /*6f80*/  FADD.FTZ R2, R120, R2 ;  /* 0x0000000278027221 */ /* 0x000fe20000010000 */
[----:B------:R-:W-:Y:S01]  /*6f90*/  MOV R62, R122 ;  /* 0x0000007a003e7202 */ /* 0x000fe20000000f00 */
[----:B------:R-:W-:Y:S01]  /*6fa0*/  IMAD.MOV.U32 R63, RZ, RZ, R144 ;  /* 0x000000ffff3f7224 */ /* 0x000fe200078e0090 */
[----:B------:R-:W-:Y:S01]  /*6fb0*/  MOV R130, R89 ;  /* 0x0000005900827202 */ /* 0x000fe20000000f00 */
[----:B------:R-:W-:Y:S01]  /*6fc0*/  IMAD.MOV.U32 R128, RZ, RZ, R91 ;  /* 0x000000ffff807224 */ /* 0x000fe200078e005b */
[----:B------:R-:W-:Y:S02]  /*6fd0*/  LDSM.16.MT88.4 R56, [R221+0x5800] ;  /* 0x00580000dd38783b */ /* 0x000fe40000004200 */
[C---:B--2---:R-:W-:Y:S02]  /*6fe0*/  HMMA.16816.F32 R196, R4.reuse, R14, R52 ;  /* 0x0000000e04c4723c */ /* 0x044fe40000001834 */
[----:B------:R-:W2:Y:S06]  /*6ff0*/  LDL R15, [R1+0x58] ;  /* 0x00005800010f7983 */ /* 0x000eac0000100800 */
[----:B------:R-:W-:Y:S01]  /*7000*/  HMMA.16816.F32 R208, R4, R18, R184 ;  /* 0x0000001204d0723c */ /* 0x000fe200000018b8 */
[----:B------:R-:W1:Y:S01]  /*7010*/  LDSM.16.MT88.4 R16, [R220+0x5000] ;  /* 0x00500000dc10783b */ /* 0x000e620000004200 */
[----:B------:R-:W-:-:S06]  /*7020*/  FADD.FTZ R0, R121, R3 ;  /* 0x0000000379007221 */ /* 0x000fcc0000010000 */
[C---:B------:R-:W-:Y:S08]  /*7030*/  HMMA.16816.F32 R44, R4.reuse, R8, R44 ;  /* 0x00000008042c723c */ /* 0x040ff0000000182c */
[C---:B------:R-:W-:Y:S01]  /*7040*/  HMMA.16816.F32 R188, R4.reuse, R10, R32 ;  /* 0x0000000a04bc723c */ /* 0x040fe20000001820 */
[----:B------:R-:W-:Y:S01]  /*7050*/  IMAD.MOV.U32 R131, RZ, RZ, R88 ;  /* 0x000000ffff837224 */ /* 0x000fe200078e0058 */
[----:B------:R-:W-:Y:S01]  /*7060*/  LDSM.16.MT88.4 R8, [R220+0xb000] ;  /* 0x00b00000dc08783b */ /* 0x000fe20000004200 */
[----:B------:R-:W-:Y:S01]  /*7070*/  IMAD.MOV.U32 R129, RZ, RZ, R90 ;  /* 0x000000ffff817224 */ /* 0x000fe200078e005a */
[----:B------:R-:W-:Y:S01]  /*7080*/  MOV R89, R138 ;  /* 0x0000008a00597202 */ /* 0x000fe20000000f00 */
[----:B------:R-:W-:Y:S01]  /*7090*/  IMAD.MOV.U32 R91, RZ, RZ, R137 ;  /* 0x000000ffff5b7224 */ /* 0x000fe200078e0089 */
[----:B------:R-:W-:Y:S01]  /*70a0*/  MOV R69, R130 ;  /* 0x0000008200457202 */ /* 0x000fe20000000f00 */
[----:B------:R-:W-:Y:S01]  /*70b0*/  LDSM.16.MT88.4 R184, [R217+0x2800] ;  /* 0x00280000d9b8783b */ /* 0x000fe20000004200 */
[C---:B-1----:R-:W-:Y:S08]  /*70c0*/  HMMA.16816.F32 R112, R4.reuse, R16, R112 ;  /* 0x000000100470723c */ /* 0x042ff00000001870 */
[----:B------:R-:W-:Y:S01]  /*70d0*/  HMMA.16816.F32 R104, R4, R18, R104 ;  /* 0x000000120468723c */ /* 0x000fe20000001868 */
[----:B------:R-:W1:Y:S01]  /*70e0*/  LDSM.16.MT88.4 R16, [R221+0x8000] ;  /* 0x00800000dd10783b */ /* 0x000e620000004200 */
[----:B------:R-:W-:-:S04]  /*70f0*/  IMAD.MOV.U32 R3, RZ, RZ, R123 ;  /* 0x000000ffff037224 */ /* 0x000fc800078e007b */
[----:B------:R-:W-:Y:S02]  /*7100*/  FADD.FTZ R3, R3, R2 ;  /* 0x0000000203037221 */ /* 0x000fe40000010000 */
[----:B------:R-:W-:Y:S01]  /*7110*/  IMAD.MOV.U32 R90, RZ, RZ, R136 ;  /* 0x000000ffff5a7224 */ /* 0x000fe200078e0088 */
[C---:B-1----:R-:W-:Y:S08]  /*7120*/  HMMA.16816.F32 R84, R4.reuse, R16, R84 ;  /* 0x000000100454723c */ /* 0x042ff00000001854 */
[----:B------:R-:W-:Y:S01]  /*7130*/  HMMA.16816.F32 R120, R4, R18, R76 ;  /* 0x000000120478723c */ /* 0x000fe2000000184c */
[----:B------:R-:W1:Y:S06]  /*7140*/  LDSM.16.MT88.4 R16, [R218+0xb000] ;  /* 0x00b00000da10783b */ /* 0x000e6c0000004200 */
[----:B------:R-:W-:Y:S01]  /*7150*/  IMAD.MOV.U32 R77, RZ, RZ, R145 ;  /* 0x000000ffff4d7224 */ /* 0x000fe200078e0091 */
[----:B------:R-:W-:Y:S01]  /*7160*/  MOV R78, R146 ;  /* 0x00000092004e7202 */ /* 0x000fe20000000f00 */
[----:B------:R-:W-:-:S02]  /*7170*/  IMAD.MOV.U32 R79, RZ, RZ, R147 ;  /* 0x000000ffff4f7224 */ /* 0x000fc400078e0093 */
[----:B------:R-:W-:Y:S02]  /*7180*/  FADD.FTZ R0, R77, R0 ;  /* 0x000000004d007221 */ /* 0x000fe40000010000 */
[----:B------:R-:W-:Y:S01]  /*7190*/  IMAD.MOV.U32 R88, RZ, RZ, R139 ;  /* 0x000000ffff587224 */ /* 0x000fe200078e008b */
[C---:B------:R-:W-:Y:S01]  /*71a0*/  HMMA.16816.F32 R32, R4.reuse, R12, R64 ;  /* 0x0000000c0420723c */ /* 0x040fe20000001840 */
[----:B------:R-:W-:Y:S01]  /*71b0*/  FADD.FTZ R0, R78, R0 ;  /* 0x000000004e007221 */ /* 0x000fe20000010000 */
[----:B------:R-:W-:Y:S01]  /*71c0*/  MOV R71, R128 ;  /* 0x0000008000477202 */ /* 0x000fe20000000f00 */
[----:B------:R-:W-:Y:S01]  /*71d0*/  FADD.FTZ R3, R79, R3 ;  /* 0x000000034f037221 */ /* 0x000fe20000010000 */
[----:B------:R4:W-:Y:S01]  /*71e0*/  MUFU.EX2 R12, R23 ;  /* 0x00000017000c7308 */ /* 0x0009e20000000800 */
[----:B------:R-:W-:Y:S01]  /*71f0*/  FADD.FTZ R2, R62, R0 ;  /* 0x000000003e027221 */ /* 0x000fe20000010000 */
[----:B------:R-:W3:Y:S01]  /*7200*/  LDSM.16.MT88.4 R136, [R218+0x2800] ;  /* 0x00280000da88783b */ /* 0x000ee20000004200 */
[----:B------:R-:W-:Y:S01]  /*7210*/  FADD.FTZ R0, R63, R3 ;  /* 0x000000033f007221 */ /* 0x000fe20000010000 */
[----:B------:R-:W-:Y:S01]  /*7220*/  MOV R78, R91 ;  /* 0x0000005b004e7202 */ /* 0x000fe20000000f00 */
[----:B------:R-:W-:Y:S01]  /*7230*/  FADD.FTZ R2, R88, R2 ;  /* 0x0000000258027221 */ /* 0x000fe20000010000 */
[----:B------:R-:W-:Y:S01]  /*7240*/  HMMA.16816.F32 R40, R4, R8, R40 ;  /* 0x000000080428723c */ /* 0x000fe20000001828 */
[----:B------:R-:W-:Y:S01]  /*7250*/  FADD.FTZ R3, R89, R0 ;  /* 0x0000000059037221 */ /* 0x000fe20000010000 */
[----:B------:R-:W-:Y:S01]  /*7260*/  LDSM.16.MT88.4 R64, [R220+0x5800] ;  /* 0x00580000dc40783b */ /* 0x000fe20000004200 */
[----:B------:R-:W-:Y:S01]  /*7270*/  IMAD.MOV.U32 R79, RZ, RZ, R90 ;  /* 0x000000ffff4f7224 */ /* 0x000fe200078e005a */
[----:B------:R-:W-:Y:S01]  /*7280*/  MOV R90, R170 ;  /* 0x000000aa005a7202 */ /* 0x000fe20000000f00 */
[----:B------:R-:W-:Y:S01]  /*7290*/  IMAD.MOV.U32 R88, RZ, RZ, R168 ;  /* 0x000000ffff587224 */ /* 0x000fe200078e00a8 */
[----:B------:R-:W-:Y:S01]  /*72a0*/  LDSM.16.MT88.4 R144, [R221+0x2800] ;  /* 0x00280000dd90783b */ /* 0x000fe20000004200 */
[----:B------:R-:W-:-:S02]  /*72b0*/  IMAD.MOV.U32 R89, RZ, RZ, R169 ;  /* 0x000000ffff597224 */ /* 0x000fc400078e00a9 */
[----:B------:R-:W-:Y:S01]  /*72c0*/  IMAD.MOV.U32 R91, RZ, RZ, R171 ;  /* 0x000000ffff5b7224 */ /* 0x000fe200078e00ab */
[----:B------:R-:W-:Y:S01]  /*72d0*/  HMMA.16816.F32 R28, R4, R10, R28 ;  /* 0x0000000a041c723c */ /* 0x000fe2000000181c */
[----:B------:R3:W-:Y:S01]  /*72e0*/  MUFU.EX2 R11, R24 ;  /* 0x00000018000b7308 */ /* 0x0007e20000000800 */
[----:B----4-:R-:W-:-:S06]  /*72f0*/  IMAD.MOV.U32 R23, RZ, RZ, R90 ;  /* 0x000000ffff177224 */ /* 0x010fcc00078e005a */
[C---:B-1----:R-:W-:Y:S08]  /*7300*/  HMMA.16816.F32 R200, R4.reuse, R16, R80 ;  /* 0x0000001004c8723c */ /* 0x042ff00000001850 */
[----:B------:R-:W-:Y:S01]  /*7310*/  HMMA.16816.F32 R124, R4, R18, R72 ;  /* 0x00000012047c723c */ /* 0x000fe20000001848 */
[----:B------:R1:W-:Y:S01]  /*7320*/  MUFU.EX2 R5, R22 ;  /* 0x0000001600057308 */ /* 0x0003e20000000800 */
[----:B------:R-:W-:Y:S01]  /*7330*/  MOV R82, R155 ;  /* 0x0000009b00527202 */ /* 0x000fe20000000f00 */
[----:B------:R-:W-:Y:S01]  /*7340*/  IMAD.MOV.U32 R83, RZ, RZ, R154 ;  /* 0x000000ffff537224 */ /* 0x000fe200078e009a */
[----:B------:R-:W-:Y:S01]  /*7350*/  MOV R17, R152 ;  /* 0x0000009800117202 */ /* 0x000fe20000000f00 */
[----:B------:R-:W-:Y:S01]  /*7360*/  IMAD.MOV.U32 R16, RZ, RZ, R153 ;  /* 0x000000ffff107224 */ /* 0x000fe200078e0099 */
[----:B------:R-:W-:Y:S01]  /*7370*/  LDSM.16.MT88.4 R72, [R217+0x8800] ;  /* 0x00880000d948783b */ /* 0x000fe20000004200 */
[----:B---3--:R-:W-:Y:S01]  /*7380*/  IMAD.MOV.U32 R24, RZ, RZ, R88 ;  /* 0x000000ffff187224 */ /* 0x008fe200078e0058 */
[----:B------:R-:W-:-:S02]  /*7390*/  MOV R4, R89 ;  /* 0x0000005900047202 */ /* 0x000fc40000000f00 */
[----:B------:R-:W3:Y:S01]  /*73a0*/  LDSM.16.MT88.4 R152, [R220+0x2800] ;  /* 0x00280000dc98783b */ /* 0x000ee20000004200 */
[----:B------:R4:W-:Y:S01]  /*73b0*/  MUFU.EX2 R9, R26 ;  /* 0x0000001a00097308 */ /* 0x0009e20000000800 */
[----:B------:R-:W-:Y:S01]  /*73c0*/  IMAD.MOV.U32 R62, RZ, RZ, R162 ;  /* 0x000000ffff3e7224 */ /* 0x000fe200078e00a2 */
[----:B------:R-:W-:Y:S01]  /*73d0*/  MOV R63, R163 ;  /* 0x000000a3003f7202 */ /* 0x000fe20000000f00 */
[----:B------:R-:W-:-:S05]  /*73e0*/  IMAD.MOV.U32 R68, RZ, RZ, R131 ;  /* 0x000000ffff447224 */ /* 0x000fca00078e0083 */
[----:B------:R-:W-:Y:S01]  /*73f0*/  MUFU.EX2 R8, R20 ;  /* 0x0000001400087308 */ /* 0x000fe20000000800 */
[----:B-1----:R-:W-:Y:S01]  /*7400*/  MOV R22, R91 ;  /* 0x0000005b00167202 */ /* 0x002fe20000000f00 */
[----:B------:R-:W-:Y:S01]  /*7410*/  IMAD.MOV.U32 R70, RZ, RZ, R129 ;  /* 0x000000ffff467224 */ /* 0x000fe200078e0081 */
[----:B------:R-:W1:Y:S01]  /*7420*/  LDSM.16.MT88.4 R88, [R221+0x8800] ;  /* 0x00880000dd58783b */ /* 0x000e620000004200 */
[----:B------:R-:W-:Y:S01]  /*7430*/  FADD.FTZ R3, R23, R3 ;  /* 0x0000000317037221 */ /* 0x000fe20000010000 */
[----:B------:R-:W-:Y:S02]  /*7440*/  MOV R14, R79 ;  /* 0x0000004f000e7202 */ /* 0x000fe40000000f00 */
[----:B------:R-:W-:Y:S01]  /*7450*/  LDSM.16.MT88.4 R168, [R218+0x5800] ;  /* 0x00580000daa8783b */ /* 0x000fe20000004200 */
[----:B------:R4:W3:Y:S01]  /*7460*/  MUFU.EX2 R10, R25 ;  /* 0x00000019000a7308 */ /* 0x0008e20000000800 */
[----:B------:R-:W-:-:S07]  /*7470*/  FADD.FTZ R0, R22, R2 ;  /* 0x0000000216007221 */ /* 0x000fce0000010000 */
[----:B------:R-:W3:Y:S08]  /*7480*/  MUFU.EX2 R7, R21 ;  /* 0x0000001500077308 */ /* 0x000ef00000000800 */
[----:B------:R-:W1:Y:S01]  /*7490*/  MUFU.EX2 R6, R27 ;  /* 0x0000001b00067308 */ /* 0x000e620000000800 */
[----:B----4-:R-:W-:Y:S01]  /*74a0*/  IMAD.MOV.U32 R26, RZ, RZ, R62 ;  /* 0x000000ffff1a7224 */ /* 0x010fe200078e003e */
[----:B------:R-:W-:Y:S01]  /*74b0*/  MOV R25, R63 ;  /* 0x0000003f00197202 */ /* 0x000fe20000000f00 */
[----:B------:R-:W-:-:S02]  /*74c0*/  FADD.FTZ R3, R24, R3 ;  /* 0x0000000318037221 */ /* 0x000fc40000010000 */
[----:B------:R-:W-:Y:S02]  /*74d0*/  FADD.FTZ R4, R4, R0 ;  /* 0x0000000004047221 */ /* 0x000fe40000010000 */
[----:B------:R-:W-:Y:S01]  /*74e0*/  FADD.FTZ R3, R26, R3 ;  /* 0x000000031a037221 */ /* 0x000fe20000010000 */
[----:B---3--:R-:W-:Y:S01]  /*74f0*/  F2FP.PACK_AB R128, R10, R9 ;  /* 0x000000090a80723e */ /* 0x008fe200000000ff */
[----:B------:R-:W-:Y:S01]  /*7500*/  IMAD.MOV.U32 R80, RZ, RZ, R161 ;  /* 0x000000ffff507224 */ /* 0x000fe200078e00a1 */
[----:B------:R-:W-:Y:S01]  /*7510*/  F2FP.PACK_AB R129, R7, R5 ;  /* 0x000000050781723e */ /* 0x000fe200000000ff */
[----:B------:R-:W-:Y:S01]  /*7520*/  FADD.FTZ R3, R175, R3 ;  /* 0x00000003af037221 */ /* 0x000fe20000010000 */
[----:B------:R-:W-:Y:S01]  /*7530*/  F2FP.PACK_AB R130, R12, R11 ;  /* 0x0000000b0c82723e */ /* 0x000fe200000000ff */
[----:B------:R-:W-:Y:S01]  /*7540*/  IMAD.MOV.U32 R81, RZ, RZ, R160 ;  /* 0x000000ffff517224 */ /* 0x000fe200078e00a0 */
[----:B------:R-:W-:Y:S02]  /*7550*/  MOV R19, R60 ;  /* 0x0000003c00137202 */ /* 0x000fe40000000f00 */
[----:B-1----:R-:W-:Y:S01]  /*7560*/  F2FP.PACK_AB R131, R6, R8 ;  /* 0x000000080683723e */ /* 0x002fe200000000ff */
[----:B------:R-:W-:Y:S01]  /*7570*/  IMAD.MOV.U32 R18, RZ, RZ, R61 ;  /* 0x000000ffff127224 */ /* 0x000fe200078e003d */
[----:B------:R-:W-:Y:S01]  /*7580*/  LDSM.16.MT88.4 R160, [R217+0x5800] ;  /* 0x00580000d9a0783b */ /* 0x000fe20000004200 */
[----:B------:R-:W-:-:S04]  /*7590*/  FADD.FTZ R3, R176, R3 ;  /* 0x00000003b0037221 */ /* 0x000fc80000010000 */
[C---:B------:R-:W-:Y:S08]  /*75a0*/  HMMA.16816.F32 R132, R128.reuse, R136, R132 ;  /* 0x000000888084723c */ /* 0x040ff00000001884 */
[C---:B------:R-:W-:Y:S08]  /*75b0*/  HMMA.16816.F32 R148, R128.reuse, R152, R148 ;  /* 0x000000988094723c */ /* 0x040ff00000001894 */
[C---:B------:R-:W-:Y:S01]  /*75c0*/  HMMA.16816.F32 R60, R128.reuse, R64, R112 ;  /* 0x00000040803c723c */ /* 0x040fe20000001870 */
[----:B------:R-:W1:Y:S07]  /*75d0*/  LDSM.16.MT88.4 R112, [R218+0xb800] ;  /* 0x00b80000da70783b */ /* 0x000e6e0000004200 */
[C---:B------:R-:W-:Y:S08]  /*75e0*/  HMMA.16816.F32 R84, R128.reuse, R88, R84 ;  /* 0x000000588054723c */ /* 0x040ff00000001854 */
[C---:B------:R-:W-:Y:S01]  /*75f0*/  HMMA.16816.F32 R136, R128.reuse, R138, R96 ;  /* 0x0000008a8088723c */ /* 0x040fe20000001860 */
[----:B------:R-:W-:Y:S07]  /*7600*/  LDSM.16.MT88.4 R96, [R220+0x8800] ;  /* 0x00880000dc60783b */ /* 0x000fee0000004200 */
[C---:B------:R-:W-:Y:S01]  /*7610*/  HMMA.16816.F32 R152, R128.reuse, R154, R80 ;  /* 0x0000009a8098723c */ /* 0x040fe20000001850 */
[----:B------:R-:W3:Y:S07]  /*7620*/  LDSM.16.MT88.4 R80, [R218+0x8800] ;  /* 0x00880000da50783b */ /* 0x000eee0000004200 */
[C---:B------:R-:W-:Y:S01]  /*7630*/  HMMA.16816.F32 R64, R128.reuse, R66, R104 ;  /* 0x000000428040723c */ /* 0x040fe20000001868 */
[----:B------:R-:W4:Y:S07]  /*7640*/  LDSM.16.MT88.4 R104, [R217+0xb800] ;  /* 0x00b80000d968783b */ /* 0x000f2e0000004200 */
        /* <DEDUP_REMOVED lines=8> */
[----:B------:R-:W-:Y:S01]  /*76d0*/  FADD.FTZ R2, R177, R2 ;  /* 0x00000002b1027221 */ /* 0x000fe20000010000 */
[C---:B------:R-:W-:Y:S01]  /*76e0*/  HMMA.16816.F32 R88, R128.reuse, R90, R120 ;  /* 0x0000005a8058723c */ /* 0x040fe20000001878 */
[----:B------:R-:W-:Y:S01]  /*76f0*/  IMAD.HI R4, R0, 0x2aaaaaab, RZ ;  /* 0x2aaaaaab00047827 */ /* 0x000fe200078e02ff */
[----:B------:R-:W2:Y:S03]  /*7700*/  LDSM.16.MT88.4 R120, [R221+0xb800] ;  /* 0x00b80000dd78783b */ /* 0x000ea60000004200 */
[----:B------:R-:W-:Y:S02]  /*7710*/  FADD.FTZ R0, R252, R3 ;  /* 0x00000003fc007221 */ /* 0x000fe40000010000 */
[----:B------:R-:W-:Y:S01]  /*7720*/  FADD.FTZ R2, R178, R2 ;  /* 0x00000002b2027221 */ /* 0x000fe20000010000 */
[----:B------:R-:W-:Y:S01]  /*7730*/  HMMA.16816.F32 R72, R128, R74, R16 ;  /* 0x0000004a8048723c */ /* 0x000fe20000001810 */
[----:B------:R-:W1:Y:S01]  /*7740*/  LDSM.16.MT88.4 R16, [R220+0xb800] ;  /* 0x00b80000dc10783b */ /* 0x000e620000004200 */
[----:B------:R-:W-:-:S02]  /*7750*/  FADD.FTZ R0, R179, R0 ;  /* 0x00000000b3007221 */ /* 0x000fc40000010000 */
[----:B------:R-:W-:Y:S02]  /*7760*/  FADD.FTZ R2, R14, R2 ;  /* 0x000000020e027221 */ /* 0x000fe40000010000 */
[----:B------:R-:W-:Y:S02]  /*7770*/  FADD.FTZ R0, R5, R0 ;  /* 0x0000000005007221 */ /* 0x000fe40000010000 */
[----:B------:R-:W-:Y:S01]  /*7780*/  FADD.FTZ R2, R9, R2 ;  /* 0x0000000209027221 */ /* 0x000fe20000010000 */
[----:B------:R-:W-:Y:S01]  /*7790*/  SHF.R.U32.HI R3, RZ, 0x1f, R4 ;  /* 0x0000001fff037819 */ /* 0x000fe20000011604 */
[----:B------:R-:W-:Y:S02]  /*77a0*/  FADD.FTZ R0, R7, R0 ;  /* 0x0000000007007221 */ /* 0x000fe40000010000 */
[----:B------:R-:W-:Y:S01]  /*77b0*/  FADD.FTZ R2, R10, R2 ;  /* 0x000000020a027221 */ /* 0x000fe20000010000 */
[----:B------:R-:W-:Y:S01]  /*77c0*/  LEA.HI.SX32 R3, R4, R3, 0x1c ;  /* 0x0000000304037211 */ /* 0x000fe200078fe2ff */
[----:B------:R-:W-:-:S02]  /*77d0*/  FADD.FTZ R0, R8, R0 ;  /* 0x0000000008007221 */ /* 0x000fc40000010000 */
[----:B------:R-:W-:Y:S01]  /*77e0*/  FADD.FTZ R2, R11, R2 ;  /* 0x000000020b027221 */ /* 0x000fe20000010000 */
[----:B------:R-:W-:Y:S01]  /*77f0*/  IMNMX R3, RZ, R3, !PT ;  /* 0x00000003ff037217 */ /* 0x000fe20007800200 */
[----:B------:R-:W-:Y:S02]  /*7800*/  FADD.FTZ R0, R6, R0 ;  /* 0x0000000006007221 */ /* 0x000fe40000010000 */
[----:B------:R-:W-:Y:S02]  /*7810*/  FADD.FTZ R2, R12, R2 ;  /* 0x000000020c027221 */ /* 0x000fe40000010000 */
[----:B------:R-:W-:Y:S01]  /*7820*/  IMAD.MOV.U32 R13, RZ, RZ, R78 ;  /* 0x000000ffff0d7224 */ /* 0x000fe200078e004e */
[----:B------:R1:W-:Y:S04]  /*7830*/  STL [R1+0x10], R3 ;  /* 0x0000100301007387 */ /* 0x0003e80000100800 */
[----:B------:R1:W-:Y:S01]  /*7840*/  STL [R1+0x8], R0 ;  /* 0x0000080001007387 */ /* 0x0003e20000100800 */
[----:B------:R-:W-:-:S03]  /*7850*/  IADD3 R252, R13, -0x2, RZ ;  /* 0xfffffffe0dfc7810 */ /* 0x000fc60007ffe0ff */
[----:B------:R1:W-:Y:S01]  /*7860*/  STL [R1+0x4], R2 ;  /* 0x0000040201007387 */ /* 0x0003e20000100800 */
[----:B------:R-:W-:Y:S01]  /*7870*/  ISETP.GE.AND P0, PT, R252, R3, PT ;  /* 0x00000003fc00720c */ /* 0x000fe20003f06270 */
        /* <DEDUP_REMOVED lines=23> */
[----:B------:R-:W2:Y:S01]  /*79f0*/  LDL R13, [R1+0x8c] ;  /* 0x00008c00010d7983 */ /* 0x000ea20000100800 */
[----:B------:R-:W-:Y:S01]  /*7a00*/  IMAD.MOV.U32 R176, RZ, RZ, R172 ;  /* 0x000000ffffb07224 */ /* 0x000fe200078e00ac */
[----:B------:R-:W-:-:S02]  /*7a10*/  MOV R175, R173 ;  /* 0x000000ad00af7202 */ /* 0x000fc40000000f00 */
[----:B------:R-:W-:Y:S01]  /*7a20*/  MOV R201, R252 ;  /* 0x000000fc00c97202 */ /* 0x000fe20000000f00 */
[----:B--2---:R-:W-:-:S05]  /*7a30*/  IMAD.IADD R0, R13, 0x1, R15 ;  /* 0x000000010d007824 */ /* 0x004fca00078e020f */
[----:B------:R1:W-:Y:S02]  /*7a40*/  STL [R1+0xc], R0 ;  /* 0x00000c0001007387 */ /* 0x0003e40000100800 */
[----:B-1----:R-:W-:-:S05]  /*7a50*/  @P2 IMAD.HI.U32 R0, R0, c[0x0][0x2c8], RZ ;  /* 0x0000b20000002a27 */ /* 0x002fca00078e00ff */
[----:B------:R-:W-:-:S05]  /*7a60*/  @P2 SHF.R.U32.HI R0, RZ, c[0x0][0x2cc], R0 ;  /* 0x0000b300ff002a19 */ /* 0x000fca0000011600 */
[----:B------:R1:W-:Y:S02]  /*7a70*/  @P2 STL [R1+0x14], R0 ;  /* 0x0000140001002387 */ /* 0x0003e40000100800 */
.L_x_2747:
        /* <DEDUP_REMOVED lines=11> */
[----:B------:R-:W-:Y:S02]  /*7b30*/  @P0 IADD3 R0, R3, R0, RZ ;  /* 0x0000000003000210 */ /* 0x000fe40007ffe0ff */
[----:B------:R-:W1:Y:S03]  /*7b40*/  LDSM.16.M88.4 R8, [R216] ;  /* 0x00000000d808783b */ /* 0x000e660000000200 */
[----:B------:R-:W-:Y:S03]  /*7b50*/  @P0 IMAD R0, R0, 0x60, RZ ;  /* 0x0000006000000824 */ /* 0x000fe600078e02ff */
[----:B------:R-:W2:Y:S06]  /*7b60*/  LDSM.16.M88.4 R16, [R216+0x800] ;  /* 0x00080000d810783b */ /* 0x000eac0000000200 */
[----:B------:R-:W3:Y:S06]  /*7b70*/  LDL R174, [R1+0x30] ;  /* 0x0000300001ae7983 */ /* 0x000eec0000100800 */
[----:B------:R-:W4:Y:S06]  /*7b80*/  LDL.64 R172, [R1+0x28] ;  /* 0x0000280001ac7983 */ /* 0x000f2c0000100a00 */
[----:B------:R-:W2:Y:S06]  /*7b90*/  LDSM.16.M88.4 R24, [R216+0x1000] ;  /* 0x00100000d818783b */ /* 0x000eac0000000200 */
[----:B------:R2:W-:Y:S06]  /*7ba0*/  STL [R1+0x98], R220 ;  /* 0x000098dc01007387 */ /* 0x0005ec0000100800 */
[----:B------:R-:W2:Y:S01]  /*7bb0*/  LDSM.16.M88.4 R32, [R216+0x1800] ;  /* 0x00180000d820783b */ /* 0x000ea20000000200 */
[C---:B-1----:R-:W-:Y:S05]  /*7bc0*/  HMMA.16816.F32 R4, R48.reuse, R8, RZ ;  /* 0x000000083004723c */ /* 0x042fea00000018ff */
[----:B------:R-:W1:Y:S03]  /*7bd0*/  LDSM.16.M88.4 R40, [R216+0x2000] ;  /* 0x00200000d828783b */ /* 0x000e660000000200 */
[C---:B------:R-:W-:Y:S03]  /*7be0*/  HMMA.16816.F32 R8, R48.reuse, R10, RZ ;  /* 0x0000000a3008723c */ /* 0x040fe600000018ff */
[----:B------:R-:W1:Y:S06]  /*7bf0*/  LDSM.16.M88.4 R188, [R216+0x2800] ;  /* 0x00280000d8bc783b */ /* 0x000e6c0000000200 */
[----:B--2---:R-:W2:Y:S01]  /*7c00*/  LDL R220, [R1] ;  /* 0x0000000001dc7983 */ /* 0x004ea20000100800 */
[C---:B------:R-:W-:Y:S05]  /*7c10*/  HMMA.16816.F32 R12, R48.reuse, R16, RZ ;  /* 0x00000010300c723c */ /* 0x040fea00000018ff */
[----:B------:R-:W-:Y:S03]  /*7c20*/  LDSM.16.M88.4 R192, [R227] ;  /* 0x00000000e3c0783b */ /* 0x000fe60000000200 */
[C---:B------:R-:W-:Y:S03]  /*7c30*/  HMMA.16816.F32 R16, R48.reuse, R18, RZ ;  /* 0x000000123010723c */ /* 0x040fe600000018ff */
[----:B------:R-:W2:Y:S05]  /*7c40*/  LDL R177, [R1+0x14] ;  /* 0x0000140001b17983 */ /* 0x000eaa0000100800 */
[C---:B------:R-:W-:Y:S08]  /*7c50*/  HMMA.16816.F32 R20, R48.reuse, R24, RZ ;  /* 0x000000183014723c */ /* 0x040ff000000018ff */
        /* <DEDUP_REMOVED lines=16> */
[----:B------:R-:W1:Y:S03]  /*7d60*/  LDSM.16.M88.4 R192, [R248] ;  /* 0x00000000f8c0783b */ /* 0x000e660000000200 */
[----:B---3--:R-:W-:Y:S03]  /*7d70*/  @P0 MOV R179, R174 ;  /* 0x000000ae00b30202 */ /* 0x008fe60000000f00 */
[----:B------:R-:W3:Y:S01]  /*7d80*/  LDL R174, [R1+0x54] ;  /* 0x0000540001ae7983 */ /* 0x000ee20000100800 */
[C---:B-1----:R-:W-:Y:S04]  /*7d90*/  HMMA.16816.F32 R28, R188.reuse, R192, R28 ;  /* 0x000000c0bc1c723c */ /* 0x042fe8000000181c */
[----:B----4-:R-:W-:Y:S04]  /*7da0*/  @P0 IMAD.MOV.U32 R178, RZ, RZ, R172 ;  /* 0x000000ffffb20224 */ /* 0x010fe800078e00ac */
[----:B------:R-:W-:Y:S01]  /*7db0*/  @P0 IMAD.WIDE.U32 R178, R2, 0x60, R178 ;  /* 0x0000006002b20825 */ /* 0x000fe200078e00b2 */
[C---:B------:R-:W-:Y:S01]  /*7dc0*/  HMMA.16816.F32 R32, R188.reuse, R194, R32 ;  /* 0x000000c2bc20723c */ /* 0x040fe20000001820 */
[----:B------:R-:W1:Y:S02]  /*7dd0*/  LDSM.16.M88.4 R192, [R247] ;  /* 0x00000000f7c0783b */ /* 0x000e640000000200 */
[----:B------:R-:W-:Y:S01]  /*7de0*/  @P0 IMAD.SHL.U32 R172, R178, 0x2, RZ ;  /* 0x00000002b2ac0824 */ /* 0x000fe200078e00ff */
[----:B------:R-:W-:Y:S04]  /*7df0*/  @P0 IADD3 R0, R179, R0, RZ ;  /* 0x00000000b3000210 */ /* 0x000fe80007ffe0ff */
[----:B------:R-:W-:Y:S04]  /*7e00*/  @P0 IADD3 R2, P1, R172, c[0x0][0x1f8], RZ ;  /* 0x00007e00ac020a10 */ /* 0x000fe80007f3e0ff */
        /* <DEDUP_REMOVED lines=9> */
[----:B------:R-:W1:Y:S06]  /*7ea0*/  LDSM.16.M88.4 R192, [R246] ;  /* 0x00000000f6c0783b */ /* 0x000e6c0000000200 */
[----:B------:R-:W-:Y:S01]  /*7eb0*/  @!PT LDS RZ, [RZ] ;  /* 0x00000000fffff984 */ /* 0x000fe20000000800 */
[----:B------:R-:W-:Y:S01]  /*7ec0*/  @!PT LDS RZ, [RZ] ;  /* 0x00000000fffff984 */ /* 0x000fe20000000800 */
[----:B------:R-:W-:Y:S01]  /*7ed0*/  @!PT LDS RZ, [RZ] ;  /* 0x00000000fffff984 */ /* 0x000fe20000000800 */
[----:B------:R2:W-:Y:S06]  /*7ee0*/  @P0 LDGSTS.E.BYPASS.LTC128B.128 [R251+0x100], [R2.64], !P4 ;  /* 0x0010000002fb0fae */ /* 0x0005ec000e101d48 */
[----:B------:R4:W-:Y:S02]  /*7ef0*/  @P0 LDGSTS.E.BYPASS.LTC128B.128 [R251+0x3100], [R178.64], !P3 ;  /* 0x03100000b2fb0fae */ /* 0x0009e4000d901d48 */
[----:B----4-:R-:W-:Y:S01]  /*7f00*/  @P0 IADD3 R178, P2, R172, 0x100, RZ ;  /* 0x00000100acb20810 */ /* 0x010fe20007f5e0ff */
[C---:B-1----:R-:W-:Y:S03]  /*7f10*/  HMMA.16816.F32 R44, R188.reuse, R192, R44 ;  /* 0x000000c0bc2c723c */ /* 0x042fe6000000182c */
[----:B------:R-:W-:Y:S04]  /*7f20*/  @P0 IADD3 R178, P1, R178, c[0x0][0x1f8], RZ ;  /* 0x00007e00b2b20a10 */ /* 0x000fe80007f3e0ff */
[--C-:B------:R-:W-:Y:S01]  /*7f30*/  @P0 IADD3.X R179, RZ, c[0x0][0x1fc], R0.reuse, P1, P2 ;  /* 0x00007f00ffb30a10 */ /* 0x100fe20000fe4400 */
[----:B------:R-:W-:Y:S04]  /*7f40*/  HMMA.16816.F32 R48, R188, R194, R48 ;  /* 0x000000c2bc30723c */ /* 0x000fe80000001830 */
[----:B------:R-:W-:Y:S01]  /*7f50*/  @P0 IADD3 R172, P2, R172, 0x180, RZ ;  /* 0x00000180acac0810 */ /* 0x000fe20007f5e0ff */
[----:B------:R1:W-:Y:S03]  /*7f60*/  @P0 LDGSTS.E.BYPASS.LTC128B.128 [R251+0x6100], [R178.64], !P6 ;  /* 0x06100000b2fb0fae */ /* 0x0003e6000f101d48 */
[----:B------:R-:W-:Y:S04]  /*7f70*/  @P0 IADD3 R172, P1, R172, c[0x0][0x1f8], RZ ;  /* 0x00007e00acac0a10 */ /* 0x000fe80007f3e0ff */
[----:B------:R-:W-:Y:S01]  /*7f80*/  @P0 IADD3.X R173, RZ, c[0x0][0x1fc], R0, P1, P2 ;  /* 0x00007f00ffad0a10 */ /* 0x000fe20000fe4400 */
[----:B------:R-:W-:Y:S04]  /*7f90*/  @P0 IMAD.MOV.U32 R0, RZ, RZ, c[0x0][0x208] ;  /* 0x00008200ff000624 */ /* 0x000fe800078e00ff */
[----:B------:R4:W-:Y:S02]  /*7fa0*/  @P0 LDGSTS.E.BYPASS.LTC128B.128 [R251+0x9100], [R172.64], !P5 ;  /* 0x09100000acfb0fae */ /* 0x0009e4000e901d48 */
[C---:B----4-:R-:W-:Y:S01]  /*7fb0*/  @P0 IMAD.SHL.U32 R172, R0.reuse, 0x40, RZ ;  /* 0x0000004000ac0824 */ /* 0x050fe200078e00ff */
[----:B------:R-:W-:Y:S04]  /*7fc0*/  @P0 MOV R173, 0x6 ;  /* 0x0000000600ad0802 */ /* 0x000fe80000000f00 */
[----:B------:R-:W-:Y:S02]  /*7fd0*/  @P0 SHF.L.U64.HI R0, R0, R173, c[0x0][0x20c] ;  /* 0x0000830000000619 */ /* 0x000fe400000102ad */
[----:B--2---:R-:W-:Y:S04]  /*7fe0*/  @P0 IADD3 R2, P1, R2, R172, RZ ;  /* 0x000000ac02020210 */ /* 0x004fe80007f3e0ff */
[----:B------:R-:W-:Y:S02]  /*7ff0*/  @P0 IADD3.X R3, R3, R0, RZ, P1, !PT ;  /* 0x0000000003030210 */ /* 0x000fe40000ffe4ff */
[----:B------:R-:W-:Y:S03]  /*8000*/  @P0 IADD3 R172, P1, R172, R2, RZ ;  /* 0x00000002acac0210 */ /* 0x000fe60007f3e0ff */
[----:B------:R2:W-:Y:S02]  /*8010*/  @P0 LDGSTS.E.BYPASS.LTC128B.128 [R251+0x1100], [R2.64], !P4 ;  /* 0x0110000002fb0fae */ /* 0x0005e4000e101d48 */
[----:B------:R-:W-:Y:S01]  /*8020*/  @P0 IMAD.X R173, R0, 0x1, R3, P1 ;  /* 0x0000000100ad0824 */ /* 0x000fe200008e0603 */
[----:B------:R-:W-:Y:S03]  /*8030*/  ISETP.NE.AND P1, PT, R196, 0x1, PT ;  /* 0x00000001c400780c */ /* 0x000fe60003f25270 */
[----:B------:R2:W-:Y:S06]  /*8040*/  @P0 LDGSTS.E.BYPASS.LTC128B.128 [R251+0x4100], [R2.64+0x80], !P3 ;  /* 0x0410008002fb0fae */ /* 0x0005ec000d901d48 */
[----:B------:R2:W-:Y:S06]  /*8050*/  @P0 LDGSTS.E.BYPASS.LTC128B.128 [R251+0x7100], [R2.64+0x100], !P6 ;  /* 0x0710010002fb0fae */ /* 0x0005ec000f101d48 */
[----:B------:R2:W-:Y:S06]  /*8060*/  @P0 LDGSTS.E.BYPASS.LTC128B.128 [R251+0xa100], [R2.64+0x180], !P5 ;  /* 0x0a10018002fb0fae */ /* 0x0005ec000e901d48 */
[----:B------:R4:W-:Y:S06]  /*8070*/  @P0 LDGSTS.E.BYPASS.LTC128B.128 [R251+0x2100], [R172.64], !P4 ;  /* 0x02100000acfb0fae */ /* 0x0009ec000e101d48 */
[----:B------:R4:W-:Y:S06]  /*8080*/  @P0 LDGSTS.E.BYPASS.LTC128B.128 [R251+0x5100], [R172.64+0x80], !P3 ;  /* 0x05100080acfb0fae */ /* 0x0009ec000d901d48 */
[----:B------:R4:W-:Y:S06]  /*8090*/  @P0 LDGSTS.E.BYPASS.LTC128B.128 [R251+0x8100], [R172.64+0x100], !P6 ;  /* 0x08100100acfb0fae */ /* 0x0009ec000f101d48 */
[----:B------:R4:W-:Y:S06]  /*80a0*/  @P0 LDGSTS.E.BYPASS.LTC128B.128 [R251+0xb100], [R172.64+0x180], !P5 ;  /* 0x0b100180acfb0fae */ /* 0x0009ec000e901d48 */
[----:B------:R-:W-:Y:S06]  /*80b0*/  LDSM.16.M88.4 R188, [R226] ;  /* 0x00000000e2bc783b */ /* 0x000fec0000000200 */
[----:B------:R-:W1:Y:S06]  /*80c0*/  LDSM.16.M88.4 R192, [R222] ;  /* 0x00000000dec0783b */ /* 0x000e6c0000000200 */
[----:B------:R-:W0:Y:S06]  /*80d0*/  LDGDEPBAR ;  /* 0x00000000000079af */ /* 0x000e2c0000000000 */
[----:B------:R1:W2:Y:S02]  /*80e0*/  LDL R0, [R1+0xc] ;  /* 0x00000c0001007983 */ /* 0x0002a40000100800 */
        /* <DEDUP_REMOVED lines=17> */
[----:B------:R-:W-:Y:S06]  /*8200*/  LDSM.16.M88.4 R188, [R225] ;  /* 0x00000000e1bc783b */ /* 0x000fec0000000200 */
[----:B------:R-:W1:Y:S01]  /*8210*/  LDSM.16.M88.4 R192, [R219] ;  /* 0x00000000dbc0783b */ /* 0x000e620000000200 */
[----:B--2---:R-:W-:Y:S05]  /*8220*/  @P1 MOV R0, R177 ;  /* 0x000000b100001202 */ /* 0x004fea0000000f00 */
[----:B------:R-:W2:Y:S06]  /*8230*/  SHFL.IDX PT, R2, R0, RZ, 0x1c1f ;  /* 0x001c1fff00027589 */ /* 0x000eac00000e0000 */
[----:B------:R2:W3:Y:S01]  /*8240*/  SHFL.IDX PT, R3, R0, 0x1, 0x1c1f ;  /* 0x003c1f0000037f89 */ /* 0x0004e200000e0000 */
[C---:B-1----:R-:W-:Y:S03]  /*8250*/  HMMA.16816.F32 R4, R188.reuse, R192, R4 ;  /* 0x000000c0bc04723c */ /* 0x042fe60000001804 */
[----:B--2---:R-:W-:Y:S05]  /*8260*/  IMAD R0, R201, -0x60, RZ ;  /* 0xffffffa0c9007824 */ /* 0x004fea00078e02ff */
[C---:B------:R-:W-:Y:S01]  /*8270*/  HMMA.16816.F32 R8, R188.reuse, R194, R8 ;  /* 0x000000c2bc08723c */ /* 0x040fe20000001808 */
[----:B------:R-:W1:Y:S03]  /*8280*/  LDSM.16.M88.4 R192, [R219+0x800] ;  /* 0x00080000dbc0783b */ /* 0x000e660000000200 */
[----:B---3--:R-:W-:Y:S04]  /*8290*/  IADD3 R0, -R174, 0x1, R0 ;  /* 0x00000001ae007810 */ /* 0x008fe80007ffe100 */
[----:B------:R-:W-:Y:S04]  /*82a0*/  IADD3 R0, R0, c[0x0][0x1d0], RZ ;  /* 0x0000740000007a10 */ /* 0x000fe80007ffe0ff */
[----:B------:R-:W-:Y:S05]  /*82b0*/  IADD3 R0, R0, -c[0x0][0x168], RZ ;  /* 0x80005a0000007a10 */ /* 0x000fea0007ffe0ff */
[C---:B------:R-:W-:Y:S01]  /*82c0*/  IMAD.IADD R2, R0.reuse, 0x1, R2 ;  /* 0x0000000100027824 */ /* 0x040fe200078e0202 */
[----:B------:R-:W-:Y:S04]  /*82d0*/  IADD3 R0, R0, R3, RZ ;  /* 0x0000000300007210 */ /* 0x000fe80007ffe0ff */
[----:B------:R-:W-:Y:S02]  /*82e0*/  ISETP.GT.AND P1, PT, R0, RZ, PT ;  /* 0x000000ff0000720c */ /* 0x000fe40003f24270 */
[C---:B------:R-:W-:Y:S02]  /*82f0*/  ISETP.GT.AND P2, PT, R2.reuse, 0x1, PT ;  /* 0x000000010200780c */ /* 0x040fe40003f44270 */
[----:B------:R-:W-:Y:S01]  /*8300*/  ISETP.GT.AND P0, PT, R2, RZ, PT ;  /* 0x000000ff0200720c */ /* 0x000fe20003f04270 */
        /* <DEDUP_REMOVED lines=14> */
[----:B------:R-:W-:Y:S06]  /*83f0*/  LDSM.16.M88.4 R188, [R223+0x4000] ;  /* 0x00400000dfbc783b */ /* 0x000fec0000000200 */
        /* <DEDUP_REMOVED lines=212> */
[----:B------:R-:W1:Y:S11]  /*9140*/  LDSM.16.M88.4 R192, [R219+0x9800] ;  /* 0x00980000dbc0783b */ /* 0x000e760000000200 */
[----:B------:R-:W-:Y:S04]  /*9150*/  @!UPT UIADD3 URZ, URZ, URZ, URZ ;  /* 0x0000003f3f3ff290 */ /* 0x000fe8000fffe03f */
[----:B------:R-:W-:Y:S02]  /*9160*/  FSEL R179, R5, -INF , P2 ;  /* 0xff80000005b37808 */ /* 0x000fe40001000000 */
[----:B------:R-:W-:Y:S02]  /*9170*/  FSEL R177, R6, -INF , P1 ;  /* 0xff80000006b17808 */ /* 0x000fe40000800000 */
[----:B------:R-:W-:Y:S02]  /*9180*/  ISETP.GT.AND P1, PT, R2, 0x8, PT ;  /* 0x000000080200780c */ /* 0x000fe40003f24270 */
[----:B------:R-:W-:Y:S02]  /*9190*/  FSEL R178, R4, -INF , P0 ;  /* 0xff80000004b27808 */ /* 0x000fe40000000000 */
[----:B------:R-:W-:Y:S02]  /*91a0*/  ISETP.GT.AND P0, PT, R0, 0x1, PT ;  /* 0x000000010000780c */ /* 0x000fe40003f04270 */
[----:B------:R-:W-:Y:S02]  /*91b0*/  FMNMX.FTZ R3, R177, R176, !PT ;  /* 0x000000b0b1037209 */ /* 0x000fe40007810000 */
[----:B----4-:R-:W-:Y:S02]  /*91c0*/  FMNMX.FTZ R173, R178, R175, !PT ;  /* 0x000000afb2ad7209 */ /* 0x010fe40007810000 */
[C---:B------:R-:W-:Y:S02]  /*91d0*/  ISETP.GT.AND P2, PT, R2.reuse, 0x39, PT ;  /* 0x000000390200780c */ /* 0x040fe40003f44270 */
[----:B------:R-:W-:Y:S01]  /*91e0*/  FMNMX.FTZ R173, R179, R173, !PT ;  /* 0x000000adb3ad7209 */ /* 0x000fe20007810000 */
        /* <DEDUP_REMOVED lines=8> */
[----:B------:R-:W1:Y:S11]  /*9270*/  LDSM.16.M88.4 R192, [R219+0xb000] ;  /* 0x00b00000dbc0783b */ /* 0x000e760000000200 */
[----:B------:R-:W-:Y:S11]  /*9280*/  @!UPT UIADD3 URZ, URZ, URZ, URZ ;  /* 0x0000003f3f3ff290 */ /* 0x000ff6000fffe03f */
[----:B------:R-:W-:Y:S01]  /*9290*/  @!UPT UIADD3 URZ, URZ, URZ, URZ ;  /* 0x0000003f3f3ff290 */ /* 0x000fe2000fffe03f */
[----:B------:R-:W-:Y:S02]  /*92a0*/  FSEL R213, R33, -INF , P2 ;  /* 0xff80000021d57808 */ /* 0x000fe40001000000 */
[C---:B------:R-:W-:Y:S01]  /*92b0*/  ISETP.GT.AND P2, PT, R2.reuse, 0x41, PT ;  /* 0x000000410200780c */ /* 0x040fe20003f44270 */
[C---:B-1----:R-:W-:Y:S08]  /*92c0*/  HMMA.16816.F32 R36, R188.reuse, R192, R36 ;  /* 0x000000c0bc24723c */ /* 0x042ff00000001824 */
[C---:B------:R-:W-:Y:S01]  /*92d0*/  HMMA.16816.F32 R40, R188.reuse, R194, R40 ;  /* 0x000000c2bc28723c */ /* 0x040fe20000001828 */
[----:B------:R-:W1:Y:S01]  /*92e0*/  LDSM.16.M88.4 R192, [R219+0xb800] ;  /* 0x00b80000dbc0783b */ /* 0x000e620000000200 */
[----:B------:R-:W-:Y:S05]  /*92f0*/  DEPBAR.LE SB0, 0x0 ;  /* 0x000080000000791a */ /* 0x000fea0000000000 */
[----:B------:R-:W-:Y:S09]  /*9300*/  BAR.SYNC.DEFER_BLOCKING 0x0 ;  /* 0x0000000000007b1d */ /* 0x000ff20000010000 */
[----:B------:R-:W-:Y:S02]  /*9310*/  FSEL R37, R37, -INF , P2 ;  /* 0xff80000025257808 */ /* 0x000fe40001000000 */
[----:B------:R-:W-:Y:S06]  /*9320*/  ISETP.GT.AND P2, PT, R2, 0x49, PT ;  /* 0x000000490200780c */ /* 0x000fec0003f44270 */
[----:B------:R-:W-:Y:S02]  /*9330*/  FSEL R41, R41, -INF , P2 ;  /* 0xff80000029297808 */ /* 0x000fe40001000000 */
[----:B------:R-:W-:Y:S11]  /*9340*/  ISETP.GE.AND P2, PT, R201, 0x1, PT ;  /* 0x00000001c900780c */ /* 0x000ff60003f46270 */
[----:B------:R-:W-:Y:S02]  /*9350*/  @!UPT UIADD3 URZ, URZ, URZ, URZ ;  /* 0x0000003f3f3ff290 */ /* 0x000fe4000fffe03f */
[----:B------:R-:W-:Y:S01]  /*9360*/  @P2 SHF.R.S32.HI R6, RZ, 0x1f, R252 ;  /* 0x0000001fff062819 */ /* 0x000fe200000114fc */
[C---:B-1----:R-:W-:Y:S05]  /*9370*/  HMMA.16816.F32 R44, R188.reuse, R192, R44 ;  /* 0x000000c0bc2c723c */ /* 0x042fea000000182c */
[----:B------:R-:W-:Y:S03]  /*9380*/  @P2 IMAD R6, R6, c[0x0][0x1e0], RZ ;  /* 0x0000780006062a24 */ /* 0x000fe600078e02ff */
[----:B------:R-:W-:Y:S01]  /*9390*/  HMMA.16816.F32 R48, R188, R194, R48 ;  /* 0x000000c2bc30723c */ /* 0x000fe20000001830 */
[----:B------:R-:W2:Y:S06]  /*93a0*/  LDL R191, [R1+0x18] ;  /* 0x0000180001bf7983 */ /* 0x000eac0000100800 */
[----:B------:R-:W-:Y:S02]  /*93b0*/  FSEL R188, R7, -INF , P0 ;  /* 0xff80000007bc7808 */ /* 0x000fe40000000000 */
[----:B------:R-:W-:Y:S03]  /*93c0*/  ISETP.GT.AND P0, PT, R2, 0x9, PT ;  /* 0x000000090200780c */ /* 0x000fe60003f04270 */
[----:B------:R-:W-:Y:S02]  /*93d0*/  FSEL R189, R8, -INF , P1 ;  /* 0xff80000008bd7808 */ /* 0x000fe40000800000 */
[----:B------:R-:W-:Y:S02]  /*93e0*/  FSEL R190, R9, -INF , P0 ;  /* 0xff80000009be7808 */ /* 0x000fe40000000000 */
[----:B------:R-:W3:Y:S01]  /*93f0*/  LDL.64 R8, [R1+0x20] ;  /* 0x0000200001087983 */ /* 0x000ee20000100a00 */
[C---:B------:R-:W-:Y:S02]  /*9400*/  ISETP.GT.AND P0, PT, R0.reuse, 0x9, PT ;  /* 0x000000090000780c */ /* 0x040fe40003f04270 */
[----:B------:R-:W-:Y:S02]  /*9410*/  ISETP.GT.AND P1, PT, R0, 0x8, PT ;  /* 0x000000080000780c */ /* 0x000fe40003f24270 */
[----:B------:R-:W-:Y:S02]  /*9420*/  FSEL R192, R11, -INF , P0 ;  /* 0xff8000000bc07808 */ /* 0x000fe40000000000 */
[----:B------:R-:W-:Y:S01]  /*9430*/  FSEL R10, R10, -INF , P1 ;  /* 0xff8000000a0a7808 */ /* 0x000fe20000800000 */
[----:B------:R-:W4:Y:S01]  /*9440*/  LDL.LU R11, [R1+0x4] ;  /* 0x00000400010b7983 */ /* 0x000f220000300800 */
[C---:B------:R-:W-:Y:S02]  /*9450*/  ISETP.GT.AND P1, PT, R2.reuse, 0x10, PT ;  /* 0x000000100200780c */ /* 0x040fe40003f24270 */
[----:B------:R-:W-:Y:S02]  /*9460*/  ISETP.GT.AND P0, PT, R2, 0x11, PT ;  /* 0x000000110200780c */ /* 0x000fe40003f04270 */
[----:B------:R-:W-:Y:S02]  /*9470*/  FMNMX.FTZ R3, R188, R3, !PT ;  /* 0x00000003bc037209 */ /* 0x000fe40007810000 */
[----:B------:R-:W-:Y:S02]  /*9480*/  FSEL R193, R12, -INF , P1 ;  /* 0xff8000000cc17808 */ /* 0x000fe40000800000 */
[----:B------:R-:W-:Y:S02]  /*9490*/  FSEL R194, R13, -INF , P0 ;  /* 0xff8000000dc27808 */ /* 0x000fe40000000000 */
[----:B------:R-:W-:Y:S02]  /*94a0*/  ISETP.GT.AND P0, PT, R0, 0x11, PT ;  /* 0x000000110000780c */ /* 0x000fe40003f04270 */
[----:B------:R-:W-:Y:S02]  /*94b0*/  FMNMX.FTZ R3, R10, R3, !PT ;  /* 0x000000030a037209 */ /* 0x000fe40007810000 */
        /* <DEDUP_REMOVED lines=10> */
[C---:B------:R-:W-:Y:S02]  /*9560*/  ISETP.GT.AND P1, PT, R0.reuse, 0x18, PT ;  /* 0x000000180000780c */ /* 0x040fe40003f24270 */
[----:B------:R-:W-:Y:S02]  /*9570*/  ISETP.GT.AND P0, PT, R0, 0x19, PT ;  /* 0x000000190000780c */ /* 0x000fe40003f04270 */
[----:B------:R-:W-:Y:S02]  /*9580*/  FMNMX.FTZ R3, R195, R3, !PT ;  /* 0x00000003c3037209 */ /* 0x000fe40007810000 */
[----:B------:R-:W-:Y:S02]  /*9590*/  FMNMX.FTZ R173, R193, R173, !PT ;  /* 0x000000adc1ad7209 */ /* 0x000fe40007810000 */
[----:B------:R-:W-:Y:S02]  /*95a0*/  FSEL R199, R18, -INF , P1 ;  /* 0xff80000012c77808 */ /* 0x000fe40000800000 */
[----:B------:R-:W-:Y:S02]  /*95b0*/  FSEL R200, R19, -INF , P0 ;  /* 0xff80000013c87808 */ /* 0x000fe40000000000 */
[----:B------:R-:W-:Y:S02]  /*95c0*/  FMNMX.FTZ R3, R196, R3, !PT ;  /* 0x00000003c4037209 */ /* 0x000fe40007810000 */
[C---:B------:R-:W-:Y:S02]  /*95d0*/  ISETP.GT.AND P1, PT, R2.reuse, 0x20, PT ;  /* 0x000000200200780c */ /* 0x040fe40003f24270 */
[----:B------:R-:W-:Y:S02]  /*95e0*/  ISETP.GT.AND P0, PT, R2, 0x21, PT ;  /* 0x000000210200780c */ /* 0x000fe40003f04270 */
[----:B------:R-:W-:Y:S02]  /*95f0*/  FMNMX.FTZ R173, R194, R173, !PT ;  /* 0x000000adc2ad7209 */ /* 0x000fe40007810000 */
[----:B------:R-:W-:Y:S02]  /*9600*/  FSEL R202, R20, -INF , P1 ;  /* 0xff80000014ca7808 */ /* 0x000fe40000800000 */
[C---:B------:R-:W-:Y:S02]  /*9610*/  ISETP.GT.AND P1, PT, R0.reuse, 0x20, PT ;  /* 0x000000200000780c */ /* 0x040fe40003f24270 */
[----:B------:R-:W-:Y:S02]  /*9620*/  FSEL R203, R21, -INF , P0 ;  /* 0xff80000015cb7808 */ /* 0x000fe40000000000 */
[----:B------:R-:W-:Y:S02]  /*9630*/  ISETP.GT.AND P0, PT, R0, 0x21, PT ;  /* 0x000000210000780c */ /* 0x000fe40003f04270 */
[----:B------:R-:W-:Y:S02]  /*9640*/  FMNMX.FTZ R3, R199, R3, !PT ;  /* 0x00000003c7037209 */ /* 0x000fe40007810000 */
        /* <DEDUP_REMOVED lines=8> */
[----:B------:R-:W-:Y:S02]  /*96d0*/  ISETP.GT.AND P1, PT, R0, 0x28, PT ;  /* 0x000000280000780c */ /* 0x000fe40003f24270 */
[----:B------:R-:W-:Y:S02]  /*96e0*/  FSEL R207, R25, -INF , P0 ;  /* 0xff80000019cf7808 */ /* 0x000fe40000000000 */
[----:B------:R-:W-:Y:S02]  /*96f0*/  FMNMX.FTZ R3, R204, R3, !PT ;  /* 0x00000003cc037209 */ /* 0x000fe40007810000 */
[----:B------:R-:W-:Y:S02]  /*9700*/  ISETP.GT.AND P0, PT, R0, 0x29, PT ;  /* 0x000000290000780c */ /* 0x000fe40003f04270 */
[----:B------:R-:W-:Y:S02]  /*9710*/  FMNMX.FTZ R173, R202, R173, !PT ;  /* 0x000000adcaad7209 */ /* 0x000fe40007810000 */
[----:B------:R-:W-:Y:S02]  /*9720*/  FSEL R208, R26, -INF , P1 ;  /* 0xff8000001ad07808 */ /* 0x000fe40000800000 */
[----:B------:R-:W-:Y:S02]  /*9730*/  FMNMX.FTZ R3, R205, R3, !PT ;  /* 0x00000003cd037209 */ /* 0x000fe40007810000 */
[----:B------:R-:W-:Y:S02]  /*9740*/  FSEL R209, R27, -INF , P0 ;  /* 0xff8000001bd17808 */ /* 0x000fe40000000000 */
[C---:B------:R-:W-:Y:S02]  /*9750*/  ISETP.GT.AND P1, PT, R2.reuse, 0x30, PT ;  /* 0x000000300200780c */ /* 0x040fe40003f24270 */
[----:B------:R-:W-:Y:S02]  /*9760*/  ISETP.GT.AND P0, PT, R2, 0x31, PT ;  /* 0x000000310200780c */ /* 0x000fe40003f04270 */
[----:B------:R-:W-:Y:S02]  /*9770*/  FMNMX.FTZ R173, R203, R173, !PT ;  /* 0x000000adcbad7209 */ /* 0x000fe40007810000 */
[----:B------:R-:W-:Y:S02]  /*9780*/  FMNMX.FTZ R3, R208, R3, !PT ;  /* 0x00000003d0037209 */ /* 0x000fe40007810000 */
[----:B------:R-:W-:Y:S02]  /*9790*/  FSEL R211, R28, -INF , P1 ;  /* 0xff8000001cd37808 */ /* 0x000fe40000800000 */
[----:B------:R-:W-:Y:S02]  /*97a0*/  FSEL R29, R29, -INF , P0 ;  /* 0xff8000001d1d7808 */ /* 0x000fe40000000000 */
[C---:B------:R-:W-:Y:S02]  /*97b0*/  ISETP.GT.AND P1, PT, R0.reuse, 0x30, PT ;  /* 0x000000300000780c */ /* 0x040fe40003f24270 */
[----:B------:R-:W-:Y:S02]  /*97c0*/  ISETP.GT.AND P0, PT, R0, 0x31, PT ;  /* 0x000000310000780c */ /* 0x000fe40003f04270 */
[----:B------:R-:W-:Y:S02]  /*97d0*/  FMNMX.FTZ R173, R206, R173, !PT ;  /* 0x000000adcead7209 */ /* 0x000fe40007810000 */
[----:B------:R-:W-:Y:S02]  /*97e0*/  FSEL R30, R30, -INF , P1 ;  /* 0xff8000001e1e7808 */ /* 0x000fe40000800000 */
[----:B------:R-:W-:Y:S02]  /*97f0*/  FSEL R31, R31, -INF , P0 ;  /* 0xff8000001f1f7808 */ /* 0x000fe40000000000 */
[----:B------:R-:W-:Y:S02]  /*9800*/  ISETP.GT.AND P0, PT, R2, 0x38, PT ;  /* 0x000000380200780c */ /* 0x000fe40003f04270 */
[----:B------:R-:W-:Y:S02]  /*9810*/  FMNMX.FTZ R3, R209, R3, !PT ;  /* 0x00000003d1037209 */ /* 0x000fe40007810000 */
[----:B------:R-:W-:Y:S02]  /*9820*/  FMNMX.FTZ R173, R207, R173, !PT ;  /* 0x000000adcfad7209 */ /* 0x000fe40007810000 */
[----:B------:R-:W-:Y:S02]  /*9830*/  FSEL R214, R32, -INF , P0 ;  /* 0xff80000020d67808 */ /* 0x000fe40000000000 */
[----:B------:R-:W-:Y:S02]  /*9840*/  FMNMX.FTZ R3, R30, R3, !PT ;  /* 0x000000031e037209 */ /* 0x000fe40007810000 */
        /* <DEDUP_REMOVED lines=21> */
[----:B------:R-:W-:Y:S02]  /*99a0*/  ISETP.GT.AND P1, PT, R0, 0x48, PT ;  /* 0x000000480000780c */ /* 0x000fe40003f24270 */
        /* <DEDUP_REMOVED lines=14> */
[----:B------:R-:W-:Y:S02]  /*9a90*/  FSEL R212, R48, -INF , P1 ;  /* 0xff80000030d47808 */ /* 0x000fe40000800000 */
[----:B------:R-:W-:Y:S02]  /*9aa0*/  ISETP.GT.AND P0, PT, R0, 0x51, PT ;  /* 0x000000510000780c */ /* 0x000fe40003f04270 */
        /* <DEDUP_REMOVED lines=15> */
[----:B------:R-:W-:Y:S02]  /*9ba0*/  FMNMX.FTZ R0, R174, R0, !PT ;  /* 0x00000000ae007209 */ /* 0x000fe40007810000 */
[----:B------:R-:W-:Y:S03]  /*9bb0*/  FMNMX.FTZ R173, R210, R173, !PT ;  /* 0x000000add2ad7209 */ /* 0x000fe60007810000 */
[----:B------:R-:W1:Y:S06]  /*9bc0*/  SHFL.BFLY PT, R2, R0, 0x2, 0x1f ;  /* 0x0c401f0000027f89 */ /* 0x000e6c00000e0000 */
[----:B------:R-:W1:Y:S02]  /*9bd0*/  SHFL.BFLY PT, R3, R173, 0x2, 0x1f ;  /* 0x0c401f00ad037f89 */ /* 0x000e6400000e0000 */
[----:B-1----:R-:W-:Y:S02]  /*9be0*/  FMNMX.FTZ R0, R0, R2, !PT ;  /* 0x0000000200007209 */ /* 0x002fe40007810000 */
[----:B------:R-:W-:Y:S03]  /*9bf0*/  FMNMX.FTZ R173, R173, R3, !PT ;  /* 0x00000003adad7209 */ /* 0x000fe60007810000 */
[----:B------:R-:W1:Y:S01]  /*9c00*/  SHFL.BFLY PT, R3, R0, 0x1, 0x1f ;  /* 0x0c201f0000037f89 */ /* 0x000e6200000e0000 */
[----:B--2---:R-:W-:Y:S05]  /*9c10*/  @P2 MOV R7, R191 ;  /* 0x000000bf00072202 */ /* 0x004fea0000000f00 */
[----:B------:R-:W2:Y:S01]  /*9c20*/  SHFL.BFLY PT, R4, R173, 0x1, 0x1f ;  /* 0x0c201f00ad047f89 */ /* 0x000ea200000e0000 */
[----:B-1----:R-:W-:Y:S04]  /*9c30*/  FMNMX.FTZ R172, R0, R3, !PT ;  /* 0x0000000300ac7209 */ /* 0x002fe80007810000 */
[----:B------:R-:W-:Y:S02]  /*9c40*/  FSETP.NEU.FTZ.AND P0, PT, R172, -INF , PT ;  /* 0xff800000ac00780b */ /* 0x000fe40003f1d000 */
[----:B--2---:R-:W-:Y:S01]  /*9c50*/  FMNMX.FTZ R173, R173, R4, !PT ;  /* 0x00000004adad7209 */ /* 0x004fe20007810000 */
[----:B------:R-:W-:Y:S01]  /*9c60*/  @P2 IMAD.WIDE.U32 R4, R252, c[0x0][0x1e0], RZ ;  /* 0x00007800fc042a25 */ /* 0x000fe200078e00ff */
[----:B------:R-:W-:Y:S02]  /*9c70*/  FSEL R0, R172, RZ, P0 ;  /* 0x000000ffac007208 */ /* 0x000fe40000000000 */
[C---:B------:R-:W-:Y:S03]  /*9c80*/  FSETP.NEU.FTZ.AND P1, PT, R173.reuse, -INF , PT ;  /* 0xff800000ad00780b */ /* 0x040fe60003f3d000 */
[----:B------:R-:W-:Y:S01]  /*9c90*/  FADD.FTZ R3, -R0, R176 ;  /* 0x000000b000037221 */ /* 0x000fe20000010100 */
[----:B------:R-:W-:Y:S01]  /*9ca0*/  FSEL R2, R173, RZ, P1 ;  /* 0x000000ffad027208 */ /* 0x000fe20000800000 */
[----:B------:R-:W-:Y:S02]  /*9cb0*/  @P2 IMAD R0, R252, c[0x0][0x1e4], R6 ;  /* 0x00007900fc002a24 */ /* 0x000fe400078e0206 */
[----:B---3--:R-:W-:Y:S02]  /*9cc0*/  @P2 IMAD.MOV.U32 R6, RZ, RZ, R8 ;  /* 0x000000ffff062224 */ /* 0x008fe400078e0008 */
[----:B------:R-:W-:Y:S01]  /*9cd0*/  FADD.FTZ R2, -R2, R175 ;  /* 0x000000af02027221 */ /* 0x000fe20000010100 */
[----:B------:R-:W-:Y:S01]  /*9ce0*/  @P2 IADD3 R0, R5, R0, RZ ;  /* 0x0000000005002210 */ /* 0x000fe20007ffe0ff */
[----:B------:R-:W-:Y:S04]  /*9cf0*/  @P2 IMAD.WIDE.U32 R6, R4, 0x60, R6 ;  /* 0x0000006004062825 */ /* 0x000fe800078e0006 */
[----:B------:R-:W-:Y:S02]  /*9d00*/  @P2 IMAD R0, R0, 0x60, RZ ;  /* 0x0000006000002824 */ /* 0x000fe400078e02ff */
[----:B------:R-:W-:Y:S02]  /*9d10*/  FMUL.FTZ R175, R173, c[0x0][0x2d0] ;  /* 0x0000b400adaf7a20 */ /* 0x000fe40000410000 */
[----:B------:R-:W-:Y:S01]  /*9d20*/  FMUL.FTZ R176, R172, c[0x0][0x2d0] ;  /* 0x0000b400acb07a20 */ /* 0x000fe20000410000 */
[----:B------:R-:W-:Y:S02]  /*9d30*/  @P2 IADD3 R0, R7, R0, RZ ;  /* 0x0000000007002210 */ /* 0x000fe40007ffe0ff */
[----:B------:R-:W-:Y:S02]  /*9d40*/  FSEL R175, R175, RZ, P1 ;  /* 0x000000ffafaf7208 */ /* 0x000fe40000800000 */
[C---:B------:R-:W-:Y:S01]  /*9d50*/  @P2 SHF.L.U64.HI R0, R6.reuse, 0x1, R0 ;  /* 0x0000000106002819 */ /* 0x040fe20000010200 */
[----:B------:R-:W-:Y:S01]  /*9d60*/  @P2 IMAD.SHL.U32 R6, R6, 0x2, RZ ;  /* 0x0000000206062824 */ /* 0x000fe200078e00ff */
[----:B------:R-:W-:Y:S01]  /*9d70*/  FSEL R176, R176, RZ, P0 ;  /* 0x000000ffb0b07208 */ /* 0x000fe20000000000 */
[--C-:B------:R-:W-:Y:S03]  /*9d80*/  FFMA.FTZ R190, R190, c[0x0][0x2d0], -R175.reuse ;  /* 0x0000b400bebe7a23 */ /* 0x100fe600000108af */
[----:B------:R-:W-:Y:S03]  /*9d90*/  @P2 IADD3 R4, P3, R6, c[0x0][0x1c8], RZ ;  /* 0x0000720006042a10 */ /* 0x000fe60007f7e0ff */
[----:B------:R-:W-:Y:S01]  /*9da0*/  MUFU.EX2 R190, R190 ;  /* 0x000000be00be7308 */ /* 0x000fe20000000800 */
        /* <DEDUP_REMOVED lines=17> */
[----:B------:R3:W-:Y:S01]  /*9ec0*/  @P2 LDGSTS.E.BYPASS.LTC128B.128 [R251+0x15100], [R6.64], !P5 ;  /* 0x1510000006fb2fae */ /* 0x0007e2000e901d48 */
[----:B------:R1:W-:Y:S02]  /*9ed0*/  MUFU.EX2 R178, R0 ;  /* 0x0000000000b27308 */ /* 0x0003e40000000800 */
[--C-:B-1----:R-:W-:Y:S01]  /*9ee0*/  FFMA.FTZ R0, R177, c[0x0][0x2d0], -R176.reuse ;  /* 0x0000b400b1007a23 */ /* 0x102fe200000108b0 */
[----:B---3--:R-:W-:Y:S02]  /*9ef0*/  @P2 MOV R6, c[0x0][0x1e0] ;  /* 0x0000780000062a02 */ /* 0x008fe40000000f00 */
[----:B------:R-:W-:Y:S05]  /*9f00*/  @P2 MOV R7, 0x6 ;  /* 0x0000000600072802 */ /* 0x000fea0000000f00 */
[----:B------:R1:W-:Y:S01]  /*9f10*/  MUFU.EX2 R191, R0 ;  /* 0x0000000000bf7308 */ /* 0x0003e20000000800 */
[C---:B------:R-:W-:Y:S01]  /*9f20*/  @P2 SHF.L.U64.HI R7, R6.reuse, R7, c[0x0][0x1e4] ;  /* 0x0000790006072619 */ /* 0x040fe20000010207 */
[----:B------:R-:W-:Y:S05]  /*9f30*/  @P2 IMAD.SHL.U32 R6, R6, 0x40, RZ ;  /* 0x0000004006062824 */ /* 0x000fea00078e00ff */
[----:B------:R-:W-:Y:S04]  /*9f40*/  @P2 IADD3 R4, P3, R4, R6, RZ ;  /* 0x0000000604042210 */ /* 0x000fe80007f7e0ff */
[C---:B------:R-:W-:Y:S02]  /*9f50*/  @P2 IADD3.X R5, R7.reuse, R5, RZ, P3, !PT ;  /* 0x0000000507052210 */ /* 0x040fe40001ffe4ff */
[----:B------:R-:W-:Y:S02]  /*9f60*/  LOP3.LUT P3, RZ, R220, 0x2, RZ, 0xc0, !PT ;  /* 0x00000002dcff7812 */ /* 0x000fe4000786c0ff */
[----:B------:R-:W3:Y:S01]  /*9f70*/  LDL.LU R220, [R1+0x98] ;  /* 0x0000980001dc7983 */ /* 0x000ee20000300800 */
[----:B------:R-:W-:Y:S04]  /*9f80*/  @P2 IADD3 R6, P0, R6, R4, RZ ;  /* 0x0000000406062210 */ /* 0x000fe80007f1e0ff */
[----:B------:R-:W-:Y:S01]  /*9f90*/  @P2 IADD3.X R7, R7, R5, RZ, P0, !PT ;  /* 0x0000000507072210 */ /* 0x000fe200007fe4ff */
[--C-:B-1----:R-:W-:Y:S04]  /*9fa0*/  FFMA.FTZ R0, R179, c[0x0][0x2d0], -R175.reuse ;  /* 0x0000b400b3007a23 */ /* 0x102fe800000108af */
[----:B------:R1:W-:Y:S01]  /*9fb0*/  MUFU.EX2 R177, R0 ;  /* 0x0000000000b17308 */ /* 0x0003e20000000800 */
[----:B------:R2:W-:Y:S06]  /*9fc0*/  @P2 LDGSTS.E.BYPASS.LTC128B.128 [R251+0xd100], [R4.64], !P3 ;  /* 0x0d10000004fb2fae */ /* 0x0005ec000d901d48 */
[----:B------:R2:W-:Y:S06]  /*9fd0*/  @P2 LDGSTS.E.BYPASS.LTC128B.128 [R251+0x10100], [R4.64+0x80], !P4 ;  /* 0x1010008004fb2fae */ /* 0x0005ec000e101d48 */
[----:B------:R2:W-:Y:S06]  /*9fe0*/  @P2 LDGSTS.E.BYPASS.LTC128B.128 [R251+0x13100], [R4.64+0x100], !P6 ;  /* 0x1310010004fb2fae */ /* 0x0005ec000f101d48 */
[----:B------:R2:W-:Y:S01]  /*9ff0*/  @P2 LDGSTS.E.BYPASS.LTC128B.128 [R251+0x16100], [R4.64+0x180], !P5 ;  /* 0x1610018004fb2fae */ /* 0x0005e2000e901d48 */
[----:B-1----:R-:W-:Y:S05]  /*a000*/  FMUL.FTZ R0, R2, c[0x0][0x2d0] ;  /* 0x0000b40002007a20 */ /* 0x002fea0000410000 */
[----:B------:R1:W-:Y:S01]  /*a010*/  @P2 LDGSTS.E.BYPASS.LTC128B.128 [R251+0xe100], [R6.64], !P3 ;  /* 0x0e10000006fb2fae */ /* 0x0003e2000d901d48 */
[----:B------:R-:W-:Y:S04]  /*a020*/  FFMA.FTZ R2, R188, c[0x0][0x2d0], -R176 ;  /* 0x0000b400bc027a23 */ /* 0x000fe800000108b0 */
[----:B------:R1:W-:Y:S01]  /*a030*/  MUFU.EX2 R188, R2 ;  /* 0x0000000200bc7308 */ /* 0x0003e20000000800 */
[----:B------:R2:W-:Y:S06]  /*a040*/  @P2 LDGSTS.E.BYPASS.LTC128B.128 [R251+0x11100], [R6.64+0x80], !P4 ;  /* 0x1110008006fb2fae */ /* 0x0005ec000e101d48 */
[----:B------:R2:W-:Y:S03]  /*a050*/  @P2 LDGSTS.E.BYPASS.LTC128B.128 [R251+0x14100], [R6.64+0x100], !P6 ;  /* 0x1410010006fb2fae */ /* 0x0005e6000f101d48 */
[----:B------:R-:W2:Y:S03]  /*a060*/  MUFU.EX2 R0, R0 ;  /* 0x0000000000007308 */ /* 0x000ea60000000800 */
[----:B------:R4:W-:Y:S06]  /*a070*/  @P2 LDGSTS.E.BYPASS.LTC128B.128 [R251+0x17100], [R6.64+0x180], !P5 ;  /* 0x1710018006fb2fae */ /* 0x0009ec000e901d48 */
[----:B------:R-:W0:Y:S01]  /*a080*/  LDGDEPBAR ;  /* 0x00000000000079af */ /* 0x000e220000000000 */
[----:B-1----:R-:W-:Y:S01]  /*a090*/  FFMA.FTZ R2, R189, c[0x0][0x2d0], -R175 ;  /* 0x0000b400bd027a23 */ /* 0x002fe200000108af */
[----:B------:R-:W-:Y:S03]  /*a0a0*/  MOV R189, R38 ;  /* 0x0000002600bd7202 */ /* 0x000fe60000000f00 */
[----:B------:R1:W-:Y:S01]  /*a0b0*/  MUFU.EX2 R179, R2 ;  /* 0x0000000200b37308 */ /* 0x0003e20000000800 */
[C---:B--2---:R-:W-:Y:S01]  /*a0c0*/  FMUL.FTZ R20, R0.reuse, R140 ;  /* 0x0000008c00147220 */ /* 0x044fe20000410000 */
[----:B------:R-:W-:Y:S01]  /*a0d0*/  MOV R140, R40 ;  /* 0x00000028008c7202 */ /* 0x000fe20000000f00 */
[C---:B------:R-:W-:Y:S02]  /*a0e0*/  FMUL.FTZ R4, R0.reuse, R180 ;  /* 0x000000b400047220 */ /* 0x040fe40000410000 */
[C---:B------:R-:W-:Y:S01]  /*a0f0*/  FMUL.FTZ R5, R0.reuse, R181 ;  /* 0x000000b500057220 */ /* 0x040fe20000410000 */
[----:B------:R-:W-:Y:S01]  /*a100*/  MOV R181, R47 ;  /* 0x0000002f00b57202 */ /* 0x000fe20000000f00 */
[C---:B------:R-:W-:Y:S01]  /*a110*/  FMUL.FTZ R8, R0.reuse, R184 ;  /* 0x000000b800087220 */ /* 0x040fe20000410000 */
[----:B------:R-:W-:Y:S01]  /*a120*/  MOV R184, R46 ;  /* 0x0000002e00b87202 */ /* 0x000fe20000000f00 */
[C---:B------:R-:W-:Y:S02]  /*a130*/  FMUL.FTZ R9, R0.reuse, R185 ;  /* 0x000000b900097220 */ /* 0x040fe40000410000 */
[C---:B------:R-:W-:Y:S02]  /*a140*/  FMUL.FTZ R12, R0.reuse, R132 ;  /* 0x00000084000c7220 */ /* 0x040fe40000410000 */
[----:B------:R-:W-:Y:S02]  /*a150*/  IMAD.MOV.U32 R132, RZ, RZ, R29 ;  /* 0x000000ffff847224 */ /* 0x000fe400078e001d */
[C---:B------:R-:W-:Y:S01]  /*a160*/  FMUL.FTZ R13, R0.reuse, R133 ;  /* 0x00000085000d7220 */ /* 0x040fe20000410000 */
[----:B------:R-:W-:Y:S01]  /*a170*/  MOV R133, R30 ;  /* 0x0000001e00857202 */ /* 0x000fe20000000f00 */
[C---:B------:R-:W-:Y:S02]  /*a180*/  FMUL.FTZ R16, R0.reuse, R136 ;  /* 0x0000008800107220 */ /* 0x040fe40000410000 */
[----:B-1----:R-:W-:Y:S02]  /*a190*/  FMUL.FTZ R2, R3, c[0x0][0x2d0] ;  /* 0x0000b40003027a20 */ /* 0x002fe40000410000 */
[----:B------:R-:W-:Y:S02]  /*a1a0*/  IMAD.MOV.U32 R136, RZ, RZ, R36 ;  /* 0x000000ffff887224 */ /* 0x000fe400078e0024 */
[C---:B------:R-:W-:Y:S02]  /*a1b0*/  FMUL.FTZ R36, R0.reuse, R156 ;  /* 0x0000009c00247220 */ /* 0x040fe40000410000 */
[----:B------:R-:W1:Y:S01]  /*a1c0*/  MUFU.EX2 R2, R2 ;  /* 0x0000000200027308 */ /* 0x000e620000000800 */
[C---:B------:R-:W-:Y:S01]  /*a1d0*/  FMUL.FTZ R17, R0.reuse, R137 ;  /* 0x0000008900117220 */ /* 0x040fe20000410000 */
[----:B------:R-:W-:Y:S01]  /*a1e0*/  MOV R137, R37 ;  /* 0x0000002500897202 */ /* 0x000fe20000000f00 */
[C---:B------:R-:W-:Y:S01]  /*a1f0*/  FMUL.FTZ R21, R0.reuse, R141 ;  /* 0x0000008d00157220 */ /* 0x040fe20000410000 */
[----:B------:R-:W2:Y:S01]  /*a200*/  LDL.LU R156, [R1+0x8] ;  /* 0x00000800019c7983 */ /* 0x000ea20000300800 */
[----:B------:R-:W-:Y:S02]  /*a210*/  IMAD.MOV.U32 R141, RZ, RZ, R41 ;  /* 0x000000ffff8d7224 */ /* 0x000fe400078e0029 */
        /* <DEDUP_REMOVED lines=17> */
[C---:B------:R-:W-:Y:S01]  /*a330*/  FMUL.FTZ R45, R0.reuse, R165 ;  /* 0x000000a5002d7220 */ /* 0x040fe20000410000 */
[----:B------:R-:W-:Y:S01]  /*a340*/  MOV R165, R148 ;  /* 0x0000009400a57202 */ /* 0x000fe20000000f00 */
[C---:B------:R-:W-:Y:S02]  /*a350*/  FMUL.FTZ R48, R0.reuse, R168 ;  /* 0x000000a800307220 */ /* 0x040fe40000410000 */
        /* <DEDUP_REMOVED lines=42> */
[----:B----4-:R-:W-:Y:S02]  /*a600*/  FFMA.FTZ R3, R0, R11, R178 ;  /* 0x0000000b00037223 */ /* 0x010fe400000100b2 */
[----:B------:R-:W-:Y:S02]  /*a610*/  FFMA.FTZ R0, R10, c[0x0][0x2d0], -R176 ;  /* 0x0000b4000a007a23 */ /* 0x000fe400000108b0 */
[C---:B-1----:R-:W-:Y:S02]  /*a620*/  FMUL.FTZ R6, R2.reuse, R182 ;  /* 0x000000b602067220 */ /* 0x042fe40000410000 */
[----:B------:R-:W-:Y:S02]  /*a630*/  IMAD.MOV.U32 R182, RZ, RZ, R140 ;  /* 0x000000ffffb67224 */ /* 0x000fe400078e008c */
[----:B------:R1:W-:Y:S01]  /*a640*/  MUFU.EX2 R140, R0 ;  /* 0x00000000008c7308 */ /* 0x0003e20000000800 */
[C---:B------:R-:W-:Y:S02]  /*a650*/  FMUL.FTZ R18, R2.reuse, R138 ;  /* 0x0000008a02127220 */ /* 0x040fe40000410000 */
[C---:B------:R-:W-:Y:S02]  /*a660*/  FMUL.FTZ R19, R2.reuse, R139 ;  /* 0x0000008b02137220 */ /* 0x040fe40000410000 */
[C---:B------:R-:W-:Y:S01]  /*a670*/  FMUL.FTZ R7, R2.reuse, R183 ;  /* 0x000000b702077220 */ /* 0x040fe20000410000 */
[----:B------:R-:W-:Y:S01]  /*a680*/  MOV R183, R137 ;  /* 0x0000008900b77202 */ /* 0x000fe20000000f00 */
[C---:B------:R-:W-:Y:S01]  /*a690*/  FMUL.FTZ R10, R2.reuse, R186 ;  /* 0x000000ba020a7220 */ /* 0x040fe20000410000 */
[----:B------:R-:W-:Y:S01]  /*a6a0*/  MOV R186, R136 ;  /* 0x0000008800ba7202 */ /* 0x000fe20000000f00 */
[C---:B------:R-:W-:Y:S01]  /*a6b0*/  FMUL.FTZ R27, R2.reuse, R147 ;  /* 0x00000093021b7220 */ /* 0x040fe20000410000 */
[----:B------:R-:W4:Y:S01]  /*a6c0*/  LDSM.16.MT88.4 R136, [R217] ;  /* 0x00000000d988783b */ /* 0x000f220000004200 */
[----:B------:R-:W-:Y:S02]  /*a6d0*/  IMAD.MOV.U32 R180, RZ, RZ, R50 ;  /* 0x000000ffffb47224 */ /* 0x000fe400078e0032 */
[C---:B------:R-:W-:Y:S02]  /*a6e0*/  FMUL.FTZ R11, R2.reuse, R187 ;  /* 0x000000bb020b7220 */ /* 0x040fe40000410000 */
[----:B------:R-:W-:Y:S01]  /*a6f0*/  FMUL.FTZ R14, R2, R134 ;  /* 0x00000086020e7220 */ /* 0x000fe20000410000 */
[----:B------:R-:W-:Y:S01]  /*a700*/  F2FP.PACK_AB R134, R190, R179 ;  /* 0x000000b3be86723e */ /* 0x000fe200000000ff */
[C---:B------:R-:W-:Y:S02]  /*a710*/  FMUL.FTZ R15, R2.reuse, R135 ;  /* 0x00000087020f7220 */ /* 0x040fe40000410000 */
[C---:B------:R-:W-:Y:S01]  /*a720*/  FMUL.FTZ R50, R2.reuse, R170 ;  /* 0x000000aa02327220 */ /* 0x040fe20000410000 */
[----:B------:R-:W-:Y:S01]  /*a730*/  MOV R170, R132 ;  /* 0x0000008400aa7202 */ /* 0x000fe20000000f00 */
[----:B------:R-:W-:Y:S01]  /*a740*/  IMAD.MOV.U32 R187, RZ, RZ, R133 ;  /* 0x000000ffffbb7224 */ /* 0x000fe200078e0085 */
[----:B------:R-:W-:Y:S01]  /*a750*/  F2FP.PACK_AB R132, R177, R178 ;  /* 0x000000b2b184723e */ /* 0x000fe200000000ff */
[----:B------:R-:W-:Y:S01]  /*a760*/  FMUL.FTZ R22, R2, R142 ;  /* 0x0000008e02167220 */ /* 0x000fe20000410000 */
[----:B------:R-:W-:Y:S01]  /*a770*/  F2FP.PACK_AB R133, R188, R191 ;  /* 0x000000bfbc85723e */ /* 0x000fe200000000ff */
[--C-:B-1----:R-:W-:Y:S02]  /*a780*/  FFMA.FTZ R0, R192, c[0x0][0x2d0], -R176.reuse ;  /* 0x0000b400c0007a23 */ /* 0x102fe400000108b0 */
[C---:B------:R-:W-:Y:S02]  /*a790*/  FMUL.FTZ R23, R2.reuse, R143 ;  /* 0x0000008f02177220 */ /* 0x040fe40000410000 */
[----:B------:R-:W1:Y:S01]  /*a7a0*/  MUFU.EX2 R147, R0 ;  /* 0x0000000000937308 */ /* 0x000e620000000800 */
[C---:B------:R-:W-:Y:S02]  /*a7b0*/  FMUL.FTZ R26, R2.reuse, R146 ;  /* 0x00000092021a7220 */ /* 0x040fe40000410000 */
[C---:B------:R-:W-:Y:S02]  /*a7c0*/  FMUL.FTZ R30, R2.reuse, R150 ;  /* 0x00000096021e7220 */ /* 0x040fe40000410000 */
[----:B------:R-:W-:Y:S02]  /*a7d0*/  IMAD.MOV.U32 R152, RZ, RZ, R31 ;  /* 0x000000ffff987224 */ /* 0x000fe400078e001f */
[C---:B------:R-:W-:Y:S02]  /*a7e0*/  FMUL.FTZ R31, R2.reuse, R151 ;  /* 0x00000097021f7220 */ /* 0x040fe40000410000 */
[C---:B------:R-:W-:Y:S02]  /*a7f0*/  FMUL.FTZ R34, R2.reuse, R154 ;  /* 0x0000009a02227220 */ /* 0x040fe40000410000 */
[C---:B------:R-:W-:Y:S02]  /*a800*/  FMUL.FTZ R35, R2.reuse, R155 ;  /* 0x0000009b02237220 */ /* 0x040fe40000410000 */
[C---:B------:R-:W-:Y:S02]  /*a810*/  FMUL.FTZ R38, R2.reuse, R158 ;  /* 0x0000009e02267220 */ /* 0x040fe40000410000 */
[C---:B------:R-:W-:Y:S02]  /*a820*/  FMUL.FTZ R39, R2.reuse, R159 ;  /* 0x0000009f02277220 */ /* 0x040fe40000410000 */
[----:B------:R-:W-:Y:S02]  /*a830*/  IMAD.MOV.U32 R185, RZ, RZ, R43 ;  /* 0x000000ffffb97224 */ /* 0x000fe400078e002b */
[C---:B------:R-:W-:Y:S02]  /*a840*/  FMUL.FTZ R42, R2.reuse, R162 ;  /* 0x000000a2022a7220 */ /* 0x040fe40000410000 */
[C---:B------:R-:W-:Y:S02]  /*a850*/  FMUL.FTZ R43, R2.reuse, R163 ;  /* 0x000000a3022b7220 */ /* 0x040fe40000410000 */
[C---:B------:R-:W-:Y:S01]  /*a860*/  FMUL.FTZ R46, R2.reuse, R166 ;  /* 0x000000a6022e7220 */ /* 0x040fe20000410000 */
[----:B-1----:R-:W-:Y:S01]  /*a870*/  F2FP.PACK_AB R135, R147, R140 ;  /* 0x0000008c9387723e */ /* 0x002fe200000000ff */
[C---:B------:R-:W-:Y:S01]  /*a880*/  FMUL.FTZ R51, R2.reuse, R171 ;  /* 0x000000ab02337220 */ /* 0x040fe20000410000 */
[----:B------:R-:W-:Y:S01]  /*a890*/  MOV R166, R153 ;  /* 0x0000009900a67202 */ /* 0x000fe20000000f00 */
[--C-:B------:R-:W-:Y:S02]  /*a8a0*/  FFMA.FTZ R149, R149, c[0x0][0x2d0], -R175.reuse ;  /* 0x0000b40095957a23 */ /* 0x100fe400000108af */
[C---:B------:R-:W-:Y:S02]  /*a8b0*/  FMUL.FTZ R47, R2.reuse, R167 ;  /* 0x000000a7022f7220 */ /* 0x040fe40000410000 */
[C---:B----4-:R-:W-:Y:S05]  /*a8c0*/  HMMA.16816.F32 R4, R132.reuse, R136, R4 ;  /* 0x000000888404723c */ /* 0x050fea0000001804 */
        /* <DEDUP_REMOVED lines=29> */
[----:B------:R-:W-:Y:S02]  /*aaa0*/  FFMA.FTZ R0, R193, c[0x0][0x2d0], -R175 ;  /* 0x0000b400c1007a23 */ /* 0x000fe400000108af */
[C---:B------:R-:W-:Y:S02]  /*aab0*/  FMUL.FTZ R102, R2.reuse, R102 ;  /* 0x0000006602667220 */ /* 0x040fe40000410000 */
[----:B------:R4:W-:Y:S02]  /*aac0*/  MUFU.EX2 R146, R0 ;  /* 0x0000000000927308 */ /* 0x0009e40000000800 */
[C---:B------:R-:W-:Y:S02]  /*aad0*/  FMUL.FTZ R103, R2.reuse, R103 ;  /* 0x0000006702677220 */ /* 0x040fe40000410000 */
        /* <DEDUP_REMOVED lines=8> */
[C---:B------:R-:W-:Y:S02]  /*ab60*/  FMUL.FTZ R119, R2.reuse, R119 ;  /* 0x0000007702777220 */ /* 0x040fe40000410000 */
[----:B------:R-:W-:Y:S02]  /*ab70*/  FMUL.FTZ R122, R2, R122 ;  /* 0x0000007a027a7220 */ /* 0x000fe40000410000 */
[----:B----4-:R-:W-:Y:S02]  /*ab80*/  FFMA.FTZ R0, R194, c[0x0][0x2d0], -R175 ;  /* 0x0000b400c2007a23 */ /* 0x010fe400000108af */
[C---:B------:R-:W-:Y:S02]  /*ab90*/  FMUL.FTZ R123, R2.reuse, R123 ;  /* 0x0000007b027b7220 */ /* 0x040fe40000410000 */
[----:B------:R4:W-:Y:S01]  /*aba0*/  MUFU.EX2 R145, R0 ;  /* 0x0000000000917308 */ /* 0x0009e20000000800 */
[C---:B------:R-:W-:Y:S01]  /*abb0*/  FMUL.FTZ R126, R2.reuse, R126 ;  /* 0x0000007e027e7220 */ /* 0x040fe20000410000 */
[C---:B-1----:R-:W-:Y:S03]  /*abc0*/  HMMA.16816.F32 R20, R132.reuse, R136, R20 ;  /* 0x000000888414723c */ /* 0x042fe60000001814 */
[C---:B------:R-:W-:Y:S02]  /*abd0*/  FMUL.FTZ R127, R2.reuse, R127 ;  /* 0x0000007f027f7220 */ /* 0x040fe40000410000 */
[C---:B------:R-:W-:Y:S02]  /*abe0*/  FMUL.FTZ R130, R2.reuse, R130 ;  /* 0x0000008202827220 */ /* 0x040fe40000410000 */
[C---:B------:R-:W-:Y:S01]  /*abf0*/  FMUL.FTZ R131, R2.reuse, R131 ;  /* 0x0000008302837220 */ /* 0x040fe20000410000 */
[C---:B------:R-:W-:Y:S01]  /*ac00*/  HMMA.16816.F32 R24, R132.reuse, R138, R24 ;  /* 0x0000008a8418723c */ /* 0x040fe20000001818 */
[----:B---3--:R-:W1:Y:S03]  /*ac10*/  LDSM.16.MT88.4 R136, [R220] ;  /* 0x00000000dc88783b */ /* 0x008e660000004200 */
[----:B------:R-:W-:Y:S02]  /*ac20*/  FADD.FTZ R177, R177, R3 ;  /* 0x00000003b1b17221 */ /* 0x000fe40000010000 */
[----:B------:R-:W-:Y:S02]  /*ac30*/  FFMA.FTZ R3, R199, c[0x0][0x2d0], -R176 ;  /* 0x0000b400c7037a23 */ /* 0x000fe400000108b0 */
[----:B------:R-:W-:Y:S02]  /*ac40*/  IMAD.MOV.U32 R167, RZ, RZ, R152 ;  /* 0x000000ffffa77224 */ /* 0x000fe400078e0098 */
[----:B------:R3:W-:Y:S02]  /*ac50*/  MUFU.EX2 R152, R3 ;  /* 0x0000000300987308 */ /* 0x0007e40000000800 */
[----:B----4-:R-:W-:Y:S02]  /*ac60*/  FFMA.FTZ R0, R195, c[0x0][0x2d0], -R176 ;  /* 0x0000b400c3007a23 */ /* 0x010fe400000108b0 */
[----:B--2---:R-:W-:Y:S06]  /*ac70*/  FFMA.FTZ R2, R2, R156, R191 ;  /* 0x0000009c02027223 */ /* 0x004fec00000100bf */
[----:B------:R2:W4:Y:S01]  /*ac80*/  MUFU.EX2 R144, R0 ;  /* 0x0000000000907308 */ /* 0x0005220000000800 */
[----:B------:R-:W-:Y:S04]  /*ac90*/  FADD.FTZ R2, R188, R2 ;  /* 0x00000002bc027221 */ /* 0x000fe80000010000 */
[----:B------:R-:W-:Y:S02]  /*aca0*/  FADD.FTZ R2, R140, R2 ;  /* 0x000000028c027221 */ /* 0x000fe40000010000 */
[----:B------:R-:W-:Y:S02]  /*acb0*/  LDSM.16.MT88.4 R140, [R218+0x1000] ;  /* 0x00100000da8c783b */ /* 0x000fe40000004200 */
[----:B------:R-:W-:Y:S02]  /*acc0*/  FADD.FTZ R2, R147, R2 ;  /* 0x0000000293027221 */ /* 0x000fe40000010000 */
[--C-:B---3--:R-:W-:Y:S02]  /*acd0*/  FFMA.FTZ R3, R208, c[0x0][0x2d0], -R176.reuse ;  /* 0x0000b400d0037a23 */ /* 0x108fe400000108b0 */
[----:B------:R-:W3:Y:S02]  /*ace0*/  LDL R208, [R1+0x10] ;  /* 0x0000100001d07983 */ /* 0x000ee40000100800 */
[----:B------:R4:W-:Y:S01]  /*acf0*/  MUFU.EX2 R159, R3 ;  /* 0x00000003009f7308 */ /* 0x0009e20000000800 */
[C---:B-1----:R-:W-:Y:S03]  /*ad00*/  HMMA.16816.F32 R28, R132.reuse, R136, R28 ;  /* 0x00000088841c723c */ /* 0x042fe6000000181c */
[----:B--2---:R-:W-:Y:S06]  /*ad10*/  FFMA.FTZ R0, R196, c[0x0][0x2d0], -R176 ;  /* 0x0000b400c4007a23 */ /* 0x004fec00000108b0 */
[----:B------:R-:W-:Y:S01]  /*ad20*/  MUFU.EX2 R196, R149 ;  /* 0x0000009500c47308 */ /* 0x000fe20000000800 */
[C---:B------:R-:W-:Y:S01]  /*ad30*/  HMMA.16816.F32 R32, R132.reuse, R138, R32 ;  /* 0x0000008a8420723c */ /* 0x040fe20000001820 */
[----:B------:R-:W1:Y:S08]  /*ad40*/  LDSM.16.MT88.4 R136, [R217+0x3000] ;  /* 0x00300000d988783b */ /* 0x000e700000004200 */
[----:B------:R2:W-:Y:S03]  /*ad50*/  MUFU.EX2 R148, R0 ;  /* 0x0000000000947308 */ /* 0x0005e60000000800 */
[----:B----4-:R-:W-:Y:S02]  /*ad60*/  FADD.FTZ R3, R144, R2 ;  /* 0x0000000290037221 */ /* 0x010fe40000010000 */
[--C-:B------:R-:W-:Y:S02]  /*ad70*/  FFMA.FTZ R2, R170, c[0x0][0x2d0], -R175.reuse ;  /* 0x0000b400aa027a23 */ /* 0x100fe400000108af */
[--C-:B--2---:R-:W-:Y:S04]  /*ad80*/  FFMA.FTZ R0, R197, c[0x0][0x2d0], -R175.reuse ;  /* 0x0000b400c5007a23 */ /* 0x104fe800000108af */
[----:B------:R2:W4:Y:S01]  /*ad90*/  MUFU.EX2 R151, R0 ;  /* 0x0000000000977308 */ /* 0x0005220000000800 */
[C---:B-1----:R-:W-:Y:S08]  /*ada0*/  HMMA.16816.F32 R36, R132.reuse, R136, R36 ;  /* 0x000000888424723c */ /* 0x042ff00000001824 */
[C---:B------:R-:W-:Y:S01]  /*adb0*/  HMMA.16816.F32 R40, R132.reuse, R138, R40 ;  /* 0x0000008a8428723c */ /* 0x040fe20000001828 */
[----:B------:R-:W1:Y:S03]  /*adc0*/  LDSM.16.MT88.4 R136, [R218+0x3000] ;  /* 0x00300000da88783b */ /* 0x000e660000004200 */
[----:B--2---:R-:W-:Y:S04]  /*add0*/  FFMA.FTZ R0, R198, c[0x0][0x2d0], -R175 ;  /* 0x0000b400c6007a23 */ /* 0x004fe800000108af */
[----:B------:R2:W1:Y:S04]  /*ade0*/  MUFU.EX2 R156, R0 ;  /* 0x00000000009c7308 */ /* 0x0004680000000800 */
[----:B--2---:R-:W-:Y:S01]  /*adf0*/  FFMA.FTZ R0, R200, c[0x0][0x2d0], -R176 ;  /* 0x0000b400c8007a23 */ /* 0x004fe200000108b0 */
[C---:B-1----:R-:W-:Y:S05]  /*ae00*/  HMMA.16816.F32 R44, R132.reuse, R136, R44 ;  /* 0x00000088842c723c */ /* 0x042fea000000182c */
[----:B------:R1:W-:Y:S03]  /*ae10*/  MUFU.EX2 R155, R0 ;  /* 0x00000000009b7308 */ /* 0x0003e60000000800 */
[C---:B------:R-:W-:Y:S01]  /*ae20*/  HMMA.16816.F32 R48, R132.reuse, R138, R48 ;  /* 0x0000008a8430723c */ /* 0x040fe20000001830 */
[----:B------:R-:W2:Y:S03]  /*ae30*/  LDSM.16.MT88.4 R136, [R221+0x3000] ;  /* 0x00300000dd88783b */ /* 0x000ea60000004200 */
[----:B-1----:R-:W-:Y:S04]  /*ae40*/  FADD.FTZ R0, R179, R177 ;  /* 0x000000b1b3007221 */ /* 0x002fe80000010000 */
[----:B------:R-:W-:Y:S04]  /*ae50*/  FADD.FTZ R190, R190, R0 ;  /* 0x00000000bebe7221 */ /* 0x000fe80000010000 */
[--C-:B------:R-:W-:Y:S04]  /*ae60*/  FFMA.FTZ R0, R202, c[0x0][0x2d0], -R175.reuse ;  /* 0x0000b400ca007a23 */ /* 0x100fe800000108af */
[----:B------:R1:W1:Y:S01]  /*ae70*/  MUFU.EX2 R154, R0 ;  /* 0x00000000009a7308 */ /* 0x0002620000000800 */
[C---:B--2---:R-:W-:Y:S08]  /*ae80*/  HMMA.16816.F32 R52, R132.reuse, R136, R52 ;  /* 0x000000888434723c */ /* 0x044ff00000001834 */
[C---:B------:R-:W-:Y:S01]  /*ae90*/  HMMA.16816.F32 R56, R132.reuse, R138, R56 ;  /* 0x0000008a8438723c */ /* 0x040fe20000001838 */
[----:B------:R-:W2:Y:S03]  /*aea0*/  LDSM.16.MT88.4 R136, [R220+0x3000] ;  /* 0x00300000dc88783b */ /* 0x000ea60000004200 */
[--C-:B-1----:R-:W-:Y:S04]  /*aeb0*/  FFMA.FTZ R0, R203, c[0x0][0x2d0], -R175.reuse ;  /* 0x0000b400cb007a23 */ /* 0x102fe800000108af */
[----:B------:R1:W1:Y:S04]  /*aec0*/  MUFU.EX2 R163, R0 ;  /* 0x0000000000a37308 */ /* 0x0002680000000800 */
[--C-:B-1----:R-:W-:Y:S06]  /*aed0*/  FFMA.FTZ R0, R204, c[0x0][0x2d0], -R176.reuse ;  /* 0x0000b400cc007a23 */ /* 0x102fec00000108b0 */
[----:B------:R1:W-:Y:S01]  /*aee0*/  MUFU.EX2 R153, R0 ;  /* 0x0000000000997308 */ /* 0x0003e20000000800 */
[C---:B--2---:R-:W-:Y:S08]  /*aef0*/  HMMA.16816.F32 R60, R132.reuse, R136, R60 ;  /* 0x00000088843c723c */ /* 0x044ff0000000183c */
[C---:B------:R-:W-:Y:S01]  /*af00*/  HMMA.16816.F32 R64, R132.reuse, R138, R64 ;  /* 0x0000008a8440723c */ /* 0x040fe20000001840 */
[----:B------:R-:W2:Y:S03]  /*af10*/  LDSM.16.MT88.4 R136, [R217+0x6000] ;  /* 0x00600000d988783b */ /* 0x000ea60000004200 */
[----:B-1----:R-:W-:Y:S04]  /*af20*/  FFMA.FTZ R0, R205, c[0x0][0x2d0], -R176 ;  /* 0x0000b400cd007a23 */ /* 0x002fe800000108b0 */
[----:B------:R1:W-:Y:S04]  /*af30*/  MUFU.EX2 R161, R0 ;  /* 0x0000000000a17308 */ /* 0x0003e80000000800 */
[--C-:B-1----:R-:W-:Y:S01]  /*af40*/  FFMA.FTZ R0, R206, c[0x0][0x2d0], -R175.reuse ;  /* 0x0000b400ce007a23 */ /* 0x102fe200000108af */
[C---:B--2---:R-:W-:Y:S05]  /*af50*/  HMMA.16816.F32 R68, R132.reuse, R136, R68 ;  /* 0x000000888444723c */ /* 0x044fea0000001844 */
[----:B------:R-:W-:Y:S03]  /*af60*/  MUFU.EX2 R206, R2 ;  /* 0x0000000200ce7308 */ /* 0x000fe60000000800 */
[C---:B------:R-:W-:Y:S01]  /*af70*/  HMMA.16816.F32 R72, R132.reuse, R138, R72 ;  /* 0x0000008a8448723c */ /* 0x040fe20000001848 */
[----:B------:R-:W1:Y:S06]  /*af80*/  LDSM.16.MT88.4 R136, [R218+0x6000] ;  /* 0x00600000da88783b */ /* 0x000e6c0000004200 */
[----:B------:R2:W1:Y:S02]  /*af90*/  MUFU.EX2 R162, R0 ;  /* 0x0000000000a27308 */ /* 0x0004640000000800 */
[--C-:B--2---:R-:W-:Y:S08]  /*afa0*/  FFMA.FTZ R0, R207, c[0x0][0x2d0], -R175.reuse ;  /* 0x0000b400cf007a23 */ /* 0x104ff000000108af */
[----:B------:R2:W2:Y:S01]  /*afb0*/  MUFU.EX2 R164, R0 ;  /* 0x0000000000a47308 */ /* 0x0004a20000000800 */
[C---:B-1----:R-:W-:Y:S03]  /*afc0*/  HMMA.16816.F32 R76, R132.reuse, R136, R76 ;  /* 0x00000088844c723c */ /* 0x042fe6000000184c */
[----:B---3--:R-:W-:Y:S01]  /*afd0*/  ISETP.GT.AND P0, PT, R201, R208, PT ;  /* 0x000000d0c900720c */ /* 0x008fe20003f04270 */
[----:B------:R-:W-:Y:S04]  /*afe0*/  IMAD.MOV.U32 R201, RZ, RZ, R252 ;  /* 0x000000ffffc97224 */ /* 0x000fe800078e00fc */
[C---:B------:R-:W-:Y:S01]  /*aff0*/  HMMA.16816.F32 R80, R132.reuse, R138, R80 ;  /* 0x0000008a8450723c */ /* 0x040fe20000001850 */
[----:B------:R-:W1:Y:S03]  /*b000*/  LDSM.16.MT88.4 R136, [R221+0x6000] ;  /* 0x00600000dd88783b */ /* 0x000e660000004200 */
[----:B--2---:R-:W-:Y:S04]  /*b010*/  FFMA.FTZ R0, R209, c[0x0][0x2d0], -R176 ;  /* 0x0000b400d1007a23 */ /* 0x004fe800000108b0 */
[----:B------:R2:W-:Y:S04]  /*b020*/  MUFU.EX2 R160, R0 ;  /* 0x0000000000a07308 */ /* 0x0005e80000000800 */
[----:B--2---:R-:W-:Y:S02]  /*b030*/  FADD.FTZ R0, R146, R190 ;  /* 0x000000be92007221 */ /* 0x004fe40000010000 */
[----:B------:R-:W-:Y:S02]  /*b040*/  FFMA.FTZ R190, R181, c[0x0][0x2d0], -R176 ;  /* 0x0000b400b5be7a23 */ /* 0x000fe400000108b0 */
[----:B------:R-:W-:Y:S02]  /*b050*/  FADD.FTZ R150, R145, R0 ;  /* 0x0000000091967221 */ /* 0x000fe40000010000 */
[----:B------:R-:W-:Y:S01]  /*b060*/  FFMA.FTZ R0, R211, c[0x0][0x2d0], -R175 ;  /* 0x0000b400d3007a23 */ /* 0x000fe200000108af */
[C---:B-1----:R-:W-:Y:S01]  /*b070*/  HMMA.16816.F32 R84, R132.reuse, R136, R84 ;  /* 0x000000888454723c */ /* 0x042fe20000001854 */
[----:B------:R-:W-:Y:S02]  /*b080*/  MUFU.EX2 R190, R190 ;  /* 0x000000be00be7308 */ /* 0x000fe40000000800 */
[----:B----4-:R-:W-:Y:S05]  /*b090*/  FADD.FTZ R150, R151, R150 ;  /* 0x0000009697967221 */ /* 0x010fea0000010000 */
[C---:B------:R-:W-:Y:S01]  /*b0a0*/  HMMA.16816.F32 R88, R132.reuse, R138, R88 ;  /* 0x0000008a8458723c */ /* 0x040fe20000001858 */
[----:B------:R-:W1:Y:S02]  /*b0b0*/  LDSM.16.MT88.4 R136, [R220+0x6000] ;  /* 0x00600000dc88783b */ /* 0x000e640000004200 */
[----:B------:R2:W3:Y:S02]  /*b0c0*/  MUFU.EX2 R158, R0 ;  /* 0x00000000009e7308 */ /* 0x0004e40000000800 */
[----:B--2---:R-:W-:Y:S01]  /*b0d0*/  FFMA.FTZ R0, R187, c[0x0][0x2d0], -R176 ;  /* 0x0000b400bb007a23 */ /* 0x004fe200000108b0 */
[----:B------:R-:W-:Y:S01]  /*b0e0*/  MOV R187, R186 ;  /* 0x000000ba00bb7202 */ /* 0x000fe20000000f00 */
[----:B------:R-:W-:Y:S01]  /*b0f0*/  IMAD.MOV.U32 R186, RZ, RZ, R183 ;  /* 0x000000ffffba7224 */ /* 0x000fe200078e00b7 */
[----:B------:R-:W-:Y:S04]  /*b100*/  MOV R183, R182 ;  /* 0x000000b600b77202 */ /* 0x000fe80000000f00 */
[----:B------:R-:W-:Y:S01]  /*b110*/  MOV R182, R169 ;  /* 0x000000a900b67202 */ /* 0x000fe20000000f00 */
[--C-:B------:R-:W-:Y:S02]  /*b120*/  FFMA.FTZ R2, R187, c[0x0][0x2d0], -R175.reuse ;  /* 0x0000b400bb027a23 */ /* 0x100fe400000108af */
[----:B------:R-:W-:Y:S01]  /*b130*/  IMAD.MOV.U32 R169, RZ, RZ, R168 ;  /* 0x000000ffffa97224 */ /* 0x000fe200078e00a8 */
[----:B------:R-:W-:Y:S01]  /*b140*/  MOV R168, R157 ;  /* 0x0000009d00a87202 */ /* 0x000fe20000000f00 */
[----:B------:R2:W-:Y:S01]  /*b150*/  MUFU.EX2 R200, R2 ;  /* 0x0000000200c87308 */ /* 0x0005e20000000800 */
[--C-:B------:R-:W-:Y:S02]  /*b160*/  FFMA.FTZ R191, R182, c[0x0][0x2d0], -R175.reuse ;  /* 0x0000b400b6bf7a23 */ /* 0x100fe400000108af */
[--C-:B------:R-:W-:Y:S01]  /*b170*/  FFMA.FTZ R192, R169, c[0x0][0x2d0], -R175.reuse ;  /* 0x0000b400a9c07a23 */ /* 0x100fe200000108af */
[C---:B-1----:R-:W-:Y:S03]  /*b180*/  HMMA.16816.F32 R92, R132.reuse, R136, R92 ;  /* 0x00000088845c723c */ /* 0x042fe6000000185c */
[----:B------:R-:W-:Y:S01]  /*b190*/  MOV R169, R189 ;  /* 0x000000bd00a97202 */ /* 0x000fe20000000f00 */
[--C-:B------:R-:W-:Y:S02]  /*b1a0*/  FFMA.FTZ R189, R212, c[0x0][0x2d0], -R175.reuse ;  /* 0x0000b400d4bd7a23 */ /* 0x100fe400000108af */
[----:B------:R1:W-:Y:S02]  /*b1b0*/  MUFU.EX2 R157, R0 ;  /* 0x00000000009d7308 */ /* 0x0003e40000000800 */
[C---:B------:R-:W-:Y:S01]  /*b1c0*/  HMMA.16816.F32 R96, R132.reuse, R138, R96 ;  /* 0x0000008a8460723c */ /* 0x040fe20000001860 */
[----:B------:R-:W4:Y:S07]  /*b1d0*/  LDSM.16.MT88.4 R136, [R217+0x9000] ;  /* 0x00900000d988783b */ /* 0x000f2e0000004200 */
[----:B------:R-:W-:Y:S01]  /*b1e0*/  MUFU.EX2 R191, R191 ;  /* 0x000000bf00bf7308 */ /* 0x000fe20000000800 */
[----:B--2---:R-:W-:Y:S04]  /*b1f0*/  FADD.FTZ R2, R156, R150 ;  /* 0x000000969c027221 */ /* 0x004fe80000010000 */
[----:B------:R-:W-:Y:S05]  /*b200*/  FADD.FTZ R2, R154, R2 ;  /* 0x000000029a027221 */ /* 0x000fea0000010000 */
[----:B------:R-:W-:Y:S01]  /*b210*/  MUFU.EX2 R192, R192 ;  /* 0x000000c000c07308 */ /* 0x000fe20000000800 */
[----:B------:R-:W-:Y:S02]  /*b220*/  FADD.FTZ R2, R163, R2 ;  /* 0x00000002a3027221 */ /* 0x000fe40000010000 */
[----:B-1----:R-:W-:Y:S02]  /*b230*/  FFMA.FTZ R0, R167, c[0x0][0x2d0], -R176 ;  /* 0x0000b400a7007a23 */ /* 0x002fe400000108b0 */
[----:B------:R-:W-:Y:S05]  /*b240*/  FADD.FTZ R2, R162, R2 ;  /* 0x00000002a2027221 */ /* 0x000fea0000010000 */
[----:B------:R1:W-:Y:S01]  /*b250*/  MUFU.EX2 R204, R0 ;  /* 0x0000000000cc7308 */ /* 0x0003e20000000800 */
[----:B------:R-:W-:Y:S04]  /*b260*/  FADD.FTZ R2, R164, R2 ;  /* 0x00000002a4027221 */ /* 0x000fe80000010000 */
[----:B---3--:R-:W-:Y:S04]  /*b270*/  FADD.FTZ R2, R158, R2 ;  /* 0x000000029e027221 */ /* 0x008fe80000010000 */
[----:B------:R-:W-:Y:S01]  /*b280*/  FADD.FTZ R2, R206, R2 ;  /* 0x00000002ce027221 */ /* 0x000fe20000010000 */
[----:B------:R-:W-:Y:S01]  /*b290*/  MUFU.EX2 R189, R189 ;  /* 0x000000bd00bd7308 */ /* 0x000fe20000000800 */
[C---:B----4-:R-:W-:Y:S08]  /*b2a0*/  HMMA.16816.F32 R100, R132.reuse, R136, R100 ;  /* 0x000000888464723c */ /* 0x050ff00000001864 */
[C---:B------:R-:W-:Y:S01]  /*b2b0*/  HMMA.16816.F32 R104, R132.reuse, R138, R104 ;  /* 0x0000008a8468723c */ /* 0x040fe20000001868 */
[----:B------:R-:W2:Y:S03]  /*b2c0*/  LDSM.16.MT88.4 R136, [R218+0x9000] ;  /* 0x00900000da88783b */ /* 0x000ea60000004200 */
[--C-:B-1----:R-:W-:Y:S04]  /*b2d0*/  FFMA.FTZ R0, R214, c[0x0][0x2d0], -R175.reuse ;  /* 0x0000b400d6007a23 */ /* 0x102fe800000108af */
[----:B------:R1:W3:Y:S04]  /*b2e0*/  MUFU.EX2 R205, R0 ;  /* 0x0000000000cd7308 */ /* 0x0002e80000000800 */
[----:B-1----:R-:W-:Y:S02]  /*b2f0*/  FFMA.FTZ R0, R213, c[0x0][0x2d0], -R175 ;  /* 0x0000b400d5007a23 */ /* 0x002fe400000108af */
[----:B---3--:R-:W-:Y:S04]  /*b300*/  FADD.FTZ R2, R205, R2 ;  /* 0x00000002cd027221 */ /* 0x008fe80000010000 */
[----:B------:R1:W3:Y:S01]  /*b310*/  MUFU.EX2 R207, R0 ;  /* 0x0000000000cf7308 */ /* 0x0002e20000000800 */
[C---:B--2---:R-:W-:Y:S08]  /*b320*/  HMMA.16816.F32 R108, R132.reuse, R136, R108 ;  /* 0x00000088846c723c */ /* 0x044ff0000000186c */
[C---:B------:R-:W-:Y:S01]  /*b330*/  HMMA.16816.F32 R112, R132.reuse, R138, R112 ;  /* 0x0000008a8470723c */ /* 0x040fe20000001870 */
[----:B------:R-:W2:Y:S03]  /*b340*/  LDSM.16.MT88.4 R136, [R221+0x9000] ;  /* 0x00900000dd88783b */ /* 0x000ea60000004200 */
[----:B-1----:R-:W-:Y:S02]  /*b350*/  FFMA.FTZ R0, R215, c[0x0][0x2d0], -R176 ;  /* 0x0000b400d7007a23 */ /* 0x002fe400000108b0 */
[----:B---3--:R-:W-:Y:S02]  /*b360*/  FADD.FTZ R2, R207, R2 ;  /* 0x00000002cf027221 */ /* 0x008fe40000010000 */
[----:B------:R1:W-:Y:S04]  /*b370*/  MUFU.EX2 R203, R0 ;  /* 0x0000000000cb7308 */ /* 0x0003e80000000800 */
[----:B------:R-:W-:Y:S02]  /*b380*/  FADD.FTZ R2, R200, R2 ;  /* 0x00000002c8027221 */ /* 0x000fe40000010000 */
[--C-:B-1----:R-:W-:Y:S01]  /*b390*/  FFMA.FTZ R0, R166, c[0x0][0x2d0], -R176.reuse ;  /* 0x0000b400a6007a23 */ /* 0x102fe200000108b0 */
[C---:B--2---:R-:W-:Y:S03]  /*b3a0*/  HMMA.16816.F32 R116, R132.reuse, R136, R116 ;  /* 0x000000888474723c */ /* 0x044fe60000001874 */
[----:B------:R1:W-:Y:S05]  /*b3b0*/  MUFU.EX2 R202, R0 ;  /* 0x0000000000ca7308 */ /* 0x0003ea0000000800 */
[C---:B------:R-:W-:Y:S01]  /*b3c0*/  HMMA.16816.F32 R120, R132.reuse, R138, R120 ;  /* 0x0000008a8478723c */ /* 0x040fe20000001878 */
[----:B------:R-:W2:Y:S03]  /*b3d0*/  LDSM.16.MT88.4 R136, [R220+0x9000] ;  /* 0x00900000dc88783b */ /* 0x000ea60000004200 */
[----:B-1----:R-:W-:Y:S02]  /*b3e0*/  FADD.FTZ R0, R148, R3 ;  /* 0x0000000394007221 */ /* 0x002fe40000010000 */
[--C-:B------:R-:W-:Y:S04]  /*b3f0*/  FFMA.FTZ R3, R186, c[0x0][0x2d0], -R175.reuse ;  /* 0x0000b400ba037a23 */ /* 0x100fe800000108af */
[----:B------:R1:W3:Y:S01]  /*b400*/  MUFU.EX2 R199, R3 ;  /* 0x0000000300c77308 */ /* 0x0002e20000000800 */
[C---:B--2---:R-:W-:Y:S08]  /*b410*/  HMMA.16816.F32 R124, R132.reuse, R136, R124 ;  /* 0x00000088847c723c */ /* 0x044ff0000000187c */
[----:B------:R-:W-:Y:S01]  /*b420*/  HMMA.16816.F32 R128, R132, R138, R128 ;  /* 0x0000008a8480723c */ /* 0x000fe20000001880 */
[----:B------:R-:W2:Y:S03]  /*b430*/  LDSM.16.MT88.4 R136, [R217+0x800] ;  /* 0x00080000d988783b */ /* 0x000ea60000004200 */
[----:B-1----:R-:W-:Y:S02]  /*b440*/  FFMA.FTZ R3, R184, c[0x0][0x2d0], -R176 ;  /* 0x0000b400b8037a23 */ /* 0x002fe400000108b0 */
[----:B---3--:R-:W-:Y:S01]  /*b450*/  FADD.FTZ R2, R199, R2 ;  /* 0x00000002c7027221 */ /* 0x008fe20000010000 */
[----:B------:R-:W-:Y:S02]  /*b460*/  F2FP.PACK_AB R132, R145, R146 ;  /* 0x000000929184723e */ /* 0x000fe400000000ff */
[----:B------:R-:W-:Y:S01]  /*b470*/  F2FP.PACK_AB R133, R148, R144 ;  /* 0x000000909485723e */ /* 0x000fe200000000ff */
[----:B------:R-:W1:Y:S01]  /*b480*/  MUFU.EX2 R3, R3 ;  /* 0x0000000300037308 */ /* 0x000e620000000800 */
[----:B------:R-:W-:Y:S01]  /*b490*/  LDSM.16.MT88.4 R144, [R221+0x1800] ;  /* 0x00180000dd90783b */ /* 0x000fe20000004200 */
[----:B------:R-:W-:Y:S01]  /*b4a0*/  F2FP.PACK_AB R134, R156, R151 ;  /* 0x000000979c86723e */ /* 0x000fe200000000ff */
[--C-:B------:R-:W-:Y:S01]  /*b4b0*/  FFMA.FTZ R148, R183, c[0x0][0x2d0], -R175.reuse ;  /* 0x0000b400b7947a23 */ /* 0x100fe200000108af */
[----:B------:R-:W-:Y:S01]  /*b4c0*/  F2FP.PACK_AB R135, R155, R152 ;  /* 0x000000989b87723e */ /* 0x000fe200000000ff */
[----:B------:R-:W-:Y:S02]  /*b4d0*/  FADD.FTZ R152, R152, R0 ;  /* 0x0000000098987221 */ /* 0x000fe40000010000 */
[--C-:B------:R-:W-:Y:S02]  /*b4e0*/  FFMA.FTZ R0, R169, c[0x0][0x2d0], -R176.reuse ;  /* 0x0000b400a9007a23 */ /* 0x100fe400000108b0 */
[----:B------:R-:W-:Y:S01]  /*b4f0*/  FFMA.FTZ R156, R180, c[0x0][0x2d0], -R176 ;  /* 0x0000b400b49c7a23 */ /* 0x000fe200000108b0 */
[----:B------:R3:W4:Y:S01]  /*b500*/  MUFU.EX2 R198, R148 ;  /* 0x0000009400c67308 */ /* 0x0007220000000800 */
[----:B------:R-:W-:Y:S09]  /*b510*/  FFMA.FTZ R175, R210, c[0x0][0x2d0], -R175 ;  /* 0x0000b400d2af7a23 */ /* 0x000ff200000108af */
[----:B------:R4:W-:Y:S01]  /*b520*/  MUFU.EX2 R195, R0 ;  /* 0x0000000000c37308 */ /* 0x0009e20000000800 */
[----:B-1----:R-:W-:Y:S09]  /*b530*/  F2FP.PACK_AB R177, R190, R3 ;  /* 0x00000003beb1723e */ /* 0x002ff200000000ff */
[----:B------:R-:W1:Y:S01]  /*b540*/  MUFU.EX2 R188, R175 ;  /* 0x000000af00bc7308 */ /* 0x000e620000000800 */
[C---:B--2---:R-:W-:Y:S01]  /*b550*/  HMMA.16816.F32 R4, R132.reuse, R136, R4 ;  /* 0x000000888404723c */ /* 0x044fe20000001804 */
[----:B---3--:R-:W-:Y:S02]  /*b560*/  LDSM.16.MT88.4 R148, [R221+0x2000] ;  /* 0x00200000dd94783b */ /* 0x008fe40000004200 */
[----:B----4-:R-:W-:Y:S05]  /*b570*/  FADD.FTZ R2, R198, R2 ;  /* 0x00000002c6027221 */ /* 0x010fea0000010000 */
[C---:B------:R-:W-:Y:S01]  /*b580*/  HMMA.16816.F32 R8, R132.reuse, R138, R8 ;  /* 0x0000008a8408723c */ /* 0x040fe20000001808 */
[----:B------:R-:W2:Y:S01]  /*b590*/  LDSM.16.MT88.4 R136, [R218+0x800] ;  /* 0x00080000da88783b */ /* 0x000ea20000004200 */
[----:B------:R-:W-:Y:S02]  /*b5a0*/  MUFU.EX2 R175, R156 ;  /* 0x0000009c00af7308 */ /* 0x000fe40000000800 */
[----:B------:R-:W-:Y:S02]  /*b5b0*/  FADD.FTZ R2, R196, R2 ;  /* 0x00000002c4027221 */ /* 0x000fe40000010000 */
[----:B------:R-:W-:Y:S02]  /*b5c0*/  FFMA.FTZ R0, R168, c[0x0][0x2d0], -R176 ;  /* 0x0000b400a8007a23 */ /* 0x000fe400000108b0 */
[----:B------:R-:W-:Y:S01]  /*b5d0*/  LDSM.16.MT88.4 R168, [R218+0x5800] ;  /* 0x00580000daa8783b */ /* 0x000fe20000004200 */
[----:B------:R-:W-:Y:S03]  /*b5e0*/  FADD.FTZ R2, R191, R2 ;  /* 0x00000002bf027221 */ /* 0x000fe60000010000 */
[----:B------:R3:W-:Y:S01]  /*b5f0*/  MUFU.EX2 R197, R0 ;  /* 0x0000000000c57308 */ /* 0x0007e20000000800 */
[----:B-1----:R-:W-:Y:S01]  /*b600*/  F2FP.PACK_AB R178, R188, R189 ;  /* 0x000000bdbcb2723e */ /* 0x002fe200000000ff */
[--C-:B---3--:R-:W-:Y:S08]  /*b610*/  FFMA.FTZ R0, R165, c[0x0][0x2d0], -R176.reuse ;  /* 0x0000b400a5007a23 */ /* 0x108ff000000108b0 */
[----:B------:R1:W-:Y:S01]  /*b620*/  MUFU.EX2 R194, R0 ;  /* 0x0000000000c27308 */ /* 0x0003e20000000800 */
[C---:B--2---:R-:W-:Y:S08]  /*b630*/  HMMA.16816.F32 R12, R132.reuse, R136, R12 ;  /* 0x00000088840c723c */ /* 0x044ff0000000180c */
[C---:B------:R-:W-:Y:S01]  /*b640*/  HMMA.16816.F32 R16, R132.reuse, R138, R16 ;  /* 0x0000008a8410723c */ /* 0x040fe20000001810 */
[----:B------:R-:W2:Y:S03]  /*b650*/  LDSM.16.MT88.4 R136, [R221+0x800] ;  /* 0x00080000dd88783b */ /* 0x000ea60000004200 */
[--C-:B-1----:R-:W-:Y:S03]  /*b660*/  FFMA.FTZ R0, R185, c[0x0][0x2d0], -R176.reuse ;  /* 0x0000b400b9007a23 */ /* 0x102fe600000108b0 */
[----:B------:R-:W-:Y:S01]  /*b670*/  LDSM.16.MT88.4 R184, [R217+0x2800] ;  /* 0x00280000d9b8783b */ /* 0x000fe20000004200 */
[----:B------:R-:W-:Y:S01]  /*b680*/  FFMA.FTZ R176, R174, c[0x0][0x2d0], -R176 ;  /* 0x0000b400aeb07a23 */ /* 0x000fe200000108b0 */
[----:B------:R1:W-:Y:S10]  /*b690*/  MUFU.EX2 R193, R0 ;  /* 0x0000000000c17308 */ /* 0x0003f40000000800 */
[----:B------:R3:W4:Y:S01]  /*b6a0*/  MUFU.EX2 R174, R176 ;  /* 0x000000b000ae7308 */ /* 0x0007220000000800 */
[C---:B--2---:R-:W-:Y:S03]  /*b6b0*/  HMMA.16816.F32 R20, R132.reuse, R136, R20 ;  /* 0x000000888414723c */ /* 0x044fe60000001814 */
[----:B-1----:R-:W-:Y:S04]  /*b6c0*/  FADD.FTZ R0, R155, R152 ;  /* 0x000000989b007221 */ /* 0x002fe80000010000 */
[----:B------:R-:W-:Y:S01]  /*b6d0*/  FADD.FTZ R0, R153, R0 ;  /* 0x0000000099007221 */ /* 0x000fe20000010000 */
[C---:B------:R-:W-:Y:S01]  /*b6e0*/  HMMA.16816.F32 R24, R132.reuse, R138, R24 ;  /* 0x0000008a8418723c */ /* 0x040fe20000001818 */
[----:B------:R-:W1:Y:S03]  /*b6f0*/  LDSM.16.MT88.4 R136, [R220+0x800] ;  /* 0x00080000dc88783b */ /* 0x000e660000004200 */
[----:B------:R-:W-:Y:S01]  /*b700*/  FADD.FTZ R0, R161, R0 ;  /* 0x00000000a1007221 */ /* 0x000fe20000010000 */
[----:B---3--:R-:W-:Y:S02]  /*b710*/  F2FP.PACK_AB R176, R192, R191 ;  /* 0x000000bfc0b0723e */ /* 0x008fe400000000ff */
[----:B----4-:R-:W-:Y:S01]  /*b720*/  F2FP.PACK_AB R179, R174, R175 ;  /* 0x000000afaeb3723e */ /* 0x010fe200000000ff */
[----:B------:R-:W-:Y:S04]  /*b730*/  FADD.FTZ R0, R159, R0 ;  /* 0x000000009f007221 */ /* 0x000fe80000010000 */
        /* <DEDUP_REMOVED lines=8> */
[C---:B-1----:R-:W-:Y:S03]  /*b7c0*/  HMMA.16816.F32 R28, R132.reuse, R136, R28 ;  /* 0x00000088841c723c */ /* 0x042fe6000000181c */
[----:B------:R-:W-:Y:S04]  /*b7d0*/  FADD.FTZ R0, R193, R0 ;  /* 0x00000000c1007221 */ /* 0x000fe80000010000 */
[----:B------:R-:W-:Y:S01]  /*b7e0*/  FADD.FTZ R3, R3, R0 ;  /* 0x0000000003037221 */ /* 0x000fe20000010000 */
[C---:B------:R-:W-:Y:S01]  /*b7f0*/  HMMA.16816.F32 R32, R132.reuse, R138, R32 ;  /* 0x0000008a8420723c */ /* 0x040fe20000001820 */
[----:B------:R-:W1:Y:S03]  /*b800*/  LDSM.16.MT88.4 R136, [R217+0x3800] ;  /* 0x00380000d988783b */ /* 0x000e660000004200 */
[----:B------:R-:W-:Y:S02]  /*b810*/  FADD.FTZ R0, R192, R2 ;  /* 0x00000002c0007221 */ /* 0x000fe40000010000 */
[----:B------:R-:W-:Y:S02]  /*b820*/  FADD.FTZ R3, R190, R3 ;  /* 0x00000003be037221 */ /* 0x000fe40000010000 */
[----:B------:R-:W-:Y:S04]  /*b830*/  FADD.FTZ R2, R189, R0 ;  /* 0x00000000bd027221 */ /* 0x000fe80000010000 */
[----:B------:R-:W-:Y:S02]  /*b840*/  FADD.FTZ R2, R188, R2 ;  /* 0x00000002bc027221 */ /* 0x000fe40000010000 */
[----:B------:R-:W-:Y:S01]  /*b850*/  FADD.FTZ R0, R175, R3 ;  /* 0x00000003af007221 */ /* 0x000fe20000010000 */
[----:B------:R-:W-:Y:S02]  /*b860*/  MOV R175, R173 ;  /* 0x000000ad00af7202 */ /* 0x000fe40000000f00 */
[----:B------:R-:W-:Y:S01]  /*b870*/  STL [R1+0x4], R2 ;  /* 0x0000040201007387 */ /* 0x000fe20000100800 */
[----:B------:R-:W-:Y:S05]  /*b880*/  FADD.FTZ R0, R174, R0 ;  /* 0x00000000ae007221 */ /* 0x000fea0000010000 */
[----:B------:R-:W-:Y:S01]  /*b890*/  STL [R1+0x8], R0 ;  /* 0x0000080001007387 */ /* 0x000fe20000100800 */
        /* <DEDUP_REMOVED lines=40> */
[----:B------:R-:W-:Y:S03]  /*bb20*/  F2FP.PACK_AB R135, R160, R159 ;  /* 0x0000009fa087723e */ /* 0x000fe600000000ff */
[----:B------:R-:W-:Y:S04]  /*bb30*/  LDSM.16.MT88.4 R160, [R217+0x5800] ;  /* 0x00580000d9a0783b */ /* 0x000fe80000004200 */
        /* <DEDUP_REMOVED lines=148> */
[----:B------:R-:W-:Y:S01]  /*c480*/  HMMA.16816.F32 R128, R132, R154, R128 ;  /* 0x0000009a8480723c */ /* 0x000fe20000001880 */
[----:B------:R-:W2:Y:S07]  /*c490*/  LDSM.16.MT88.4 R152, [R220+0x2800] ;  /* 0x00280000dc98783b */ /* 0x000eae0000004200 */
[C---:B------:R-:W-:Y:S01]  /*c4a0*/  HMMA.16816.F32 R180, R176.reuse, R184, R4 ;  /* 0x000000b8b0b4723c */ /* 0x040fe20000001804 */
[----:B------:R-:W3:Y:S07]  /*c4b0*/  LDSM.16.MT88.4 R4, [R221+0x5800] ;  /* 0x00580000dd04783b */ /* 0x000eee0000004200 */
[C---:B------:R-:W-:Y:S01]  /*c4c0*/  HMMA.16816.F32 R184, R176.reuse, R186, R8 ;  /* 0x000000bab0b8723c */ /* 0x040fe20000001808 */
[----:B------:R-:W4:Y:S07]  /*c4d0*/  LDSM.16.MT88.4 R8, [R220+0x5800] ;  /* 0x00580000dc08783b */ /* 0x000f2e0000004200 */
[C---:B-1----:R-:W-:Y:S01]  /*c4e0*/  HMMA.16816.F32 R132, R176.reuse, R136, R12 ;  /* 0x00000088b084723c */ /* 0x042fe2000000180c */
[----:B------:R-:W1:Y:S07]  /*c4f0*/  LDSM.16.MT88.4 R12, [R217+0x8800] ;  /* 0x00880000d90c783b */ /* 0x000e6e0000004200 */
[C---:B------:R-:W-:Y:S01]  /*c500*/  HMMA.16816.F32 R136, R176.reuse, R138, R16 ;  /* 0x0000008ab088723c */ /* 0x040fe20000001810 */
[----:B------:R-:W1:Y:S07]  /*c510*/  LDSM.16.MT88.4 R16, [R218+0x8800] ;  /* 0x00880000da10783b */ /* 0x000e6e0000004200 */
[C---:B------:R-:W-:Y:S01]  /*c520*/  HMMA.16816.F32 R140, R176.reuse, R144, R20 ;  /* 0x00000090b08c723c */ /* 0x040fe20000001814 */
[----:B------:R-:W-:Y:S07]  /*c530*/  LDSM.16.MT88.4 R20, [R220+0x8800] ;  /* 0x00880000dc14783b */ /* 0x000fee0000004200 */
[C---:B------:R-:W-:Y:S01]  /*c540*/  HMMA.16816.F32 R144, R176.reuse, R146, R24 ;  /* 0x00000092b090723c */ /* 0x040fe20000001818 */
[----:B------:R-:W-:Y:S07]  /*c550*/  LDSM.16.MT88.4 R24, [R217+0xb800] ;  /* 0x00b80000d918783b */ /* 0x000fee0000004200 */
[C---:B--2---:R-:W-:Y:S01]  /*c560*/  HMMA.16816.F32 R148, R176.reuse, R152, R28 ;  /* 0x00000098b094723c */ /* 0x044fe2000000181c */
[----:B------:R-:W-:Y:S07]  /*c570*/  LDSM.16.MT88.4 R28, [R221+0xb800] ;  /* 0x00b80000dd1c783b */ /* 0x000fee0000004200 */
[C---:B------:R-:W-:Y:S08]  /*c580*/  HMMA.16816.F32 R152, R176.reuse, R154, R32 ;  /* 0x0000009ab098723c */ /* 0x040ff00000001820 */
[C---:B------:R-:W-:Y:S08]  /*c590*/  HMMA.16816.F32 R156, R176.reuse, R160, R36 ;  /* 0x000000a0b09c723c */ /* 0x040ff00000001824 */
[C---:B------:R-:W-:Y:S08]  /*c5a0*/  HMMA.16816.F32 R160, R176.reuse, R162, R40 ;  /* 0x000000a2b0a0723c */ /* 0x040ff00000001828 */
[C---:B------:R-:W-:Y:S08]  /*c5b0*/  HMMA.16816.F32 R164, R176.reuse, R168, R44 ;  /* 0x000000a8b0a4723c */ /* 0x040ff0000000182c */
        /* <DEDUP_REMOVED lines=26> */
.L_x_2746:
[----:B------:R-:W-:-:S13]  /*c760*/  ISETP.GE.AND P0, PT, R252, RZ, PT ;  /* 0x000000fffc00720c */ /* 0x000fda0003f06270 */
[----:B------:R-:W-:Y:S05]  /*c770*/  @!P0 BRA `(.L_x_2748) ;  /* 0x000042f000008947 */ /* 0x000fea0003800000 */
[----:B------:R-:W-:Y:S02]  /*c780*/  MOV R175, R172 ;  /* 0x000000ac00af7202 */ /* 0x000fe40000000f00 */
[----:B------:R-:W-:Y:S02]  /*c790*/  MOV R174, R173 ;  /* 0x000000ad00ae7202 */ /* 0x000fe40000000f00 */
.L_x_2749:
[----:B------:R-:W2:Y:S01]  /*c7a0*/  LDL R0, [R1] ;  /* 0x0000000001007983 */ /* 0x000ea20000100800 */
[----:B------:R-:W-:Y:S04]  /*c7b0*/  DEPBAR.LE SB0, 0x0 ;  /* 0x000080000000791a */ /* 0x000fe80000000000 */
[----:B------:R-:W-:Y:S01]  /*c7c0*/  WARPSYNC 0xffffffff ;  /* 0xffffffff00007948 */ /* 0x000fe20003800000 */
[----:B------:R-:W3:Y:S01]  /*c7d0*/  LDL R14, [R1+0x30] ;  /* 0x00003000010e7983 */ /* 0x000ee20000100800 */
[----:B------:R-:W-:Y:S05]  /*c7e0*/  IMAD.WIDE.U32 R12, R252, c[0x0][0x208], RZ ;  /* 0x00008200fc0c7a25 */ /* 0x000fea00078e00ff */
[----:B------:R-:W3:Y:S06]  /*c7f0*/  LDL.64 R2, [R1+0x28] ;  /* 0x0000280001027983 */ /* 0x000eec0000100a00 */
[----:B------:R-:W-:Y:S06]  /*c800*/  BAR.SYNC.DEFER_BLOCKING 0x0 ;  /* 0x0000000000007b1d */ /* 0x000fec0000010000 */
[----:B-----5:R-:W-:Y:S06]  /*c810*/  LDSM.16.M88.4 R48, [R223] ;  /* 0x00000000df30783b */ /* 0x020fec0000000200 */
[----:B------:R-:W1:Y:S06]  /*c820*/  LDSM.16.M88.4 R8, [R216] ;  /* 0x00000000d808783b */ /* 0x000e6c0000000200 */
[----:B------:R-:W4:Y:S06]  /*c830*/  LDSM.16.M88.4 R16, [R216+0x800] ;  /* 0x00080000d810783b */ /* 0x000f2c0000000200 */
[----:B------:R-:W2:Y:S06]  /*c840*/  LDSM.16.M88.4 R24, [R216+0x1000] ;  /* 0x00100000d818783b */ /* 0x000eac0000000200 */
        /* <DEDUP_REMOVED lines=40> */
[----:B------:R-:W-:Y:S02]  /*cad0*/  IADD3 R0, P1, R0, 0x180, RZ ;  /* 0x0000018000007810 */ /* 0x000fe40007f3e0ff */
[--C-:B------:R-:W-:Y:S02]  /*cae0*/  IADD3.X R39, RZ, c[0x0][0x1fc], R2.reuse, P0, P2 ;  /* 0x00007f00ff277a10 */ /* 0x100fe400007e4402 */
[----:B------:R-:W-:Y:S02]  /*caf0*/  IADD3 R36, P0, R0, c[0x0][0x1f8], RZ ;  /* 0x00007e0000247a10 */ /* 0x000fe40007f1e0ff */
[----:B------:R-:W-:Y:S01]  /*cb00*/  MOV R0, c[0x0][0x208] ;  /* 0x0000820000007a02 */ /* 0x000fe20000000f00 */
[----:B------:R4:W-:Y:S01]  /*cb10*/  LDGSTS.E.BYPASS.LTC128B.128 [R251+0x6100], [R38.64], !P6 ;  /* 0x0610000026fb7fae */ /* 0x0009e2000f101d48 */
        /* <DEDUP_REMOVED lines=9> */
[C---:B------:R-:W-:Y:S07]  /*cbb0*/  HMMA.16816.F32 R44, R48.reuse, R176, RZ ;  /* 0x000000b0302c723c */ /* 0x040fee00000018ff */
[----:B------:R-:W-:Y:S01]  /*cbc0*/  MOV R177, 0x6 ;  /* 0x0000000600b17802 */ /* 0x000fe20000000f00 */
[----:B------:R-:W-:Y:S04]  /*cbd0*/  HMMA.16816.F32 R48, R48, R178, RZ ;  /* 0x000000b23030723c */ /* 0x000fe800000018ff */
[----:B------:R-:W-:Y:S04]  /*cbe0*/  SHF.L.U64.HI R0, R0, R177, c[0x0][0x20c] ;  /* 0x0000830000007619 */ /* 0x000fe800000102b1 */
[C---:B-1----:R-:W-:Y:S05]  /*cbf0*/  HMMA.16816.F32 R4, R188.reuse, R192, R4 ;  /* 0x000000c0bc04723c */ /* 0x042fea0000001804 */
[----:B------:R-:W-:Y:S03]  /*cc00*/  IADD3.X R3, R173, R0, RZ, P1, !PT ;  /* 0x00000000ad037210 */ /* 0x000fe60000ffe4ff */
[C---:B------:R-:W-:Y:S02]  /*cc10*/  HMMA.16816.F32 R8, R188.reuse, R194, R8 ;  /* 0x000000c2bc08723c */ /* 0x040fe40000001808 */
[----:B------:R1:W-:Y:S02]  /*cc20*/  LDGSTS.E.BYPASS.LTC128B.128 [R251+0x1100], [R2.64], !P4 ;  /* 0x0110000002fb7fae */ /* 0x0003e4000e101d48 */
[----:B------:R-:W-:Y:S02]  /*cc30*/  IADD3.X R173, R0, R3, RZ, P0, !PT ;  /* 0x0000000300ad7210 */ /* 0x000fe400007fe4ff */
[C---:B------:R-:W-:Y:S02]  /*cc40*/  ISETP.GT.AND P0, PT, R252.reuse, RZ, PT ;  /* 0x000000fffc00720c */ /* 0x040fe40003f04270 */
[C---:B------:R-:W-:Y:S01]  /*cc50*/  HMMA.16816.F32 R12, R188.reuse, R196, R12 ;  /* 0x000000c4bc0c723c */ /* 0x040fe2000000180c */
[----:B------:R1:W-:Y:S03]  /*cc60*/  LDGSTS.E.BYPASS.LTC128B.128 [R251+0x4100], [R2.64+0x80], !P3 ;  /* 0x0410008002fb7fae */ /* 0x0003e6000d901d48 */
[----:B------:R-:W-:Y:S03]  /*cc70*/  IADD3 R252, R252, -0x1, RZ ;  /* 0xfffffffffcfc7810 */ /* 0x000fe60007ffe0ff */
[----:B------:R1:W-:Y:S01]  /*cc80*/  LDGSTS.E.BYPASS.LTC128B.128 [R251+0x7100], [R2.64+0x100], !P6 ;  /* 0x0710010002fb7fae */ /* 0x0003e2000f101d48 */
[C---:B------:R-:W-:Y:S05]  /*cc90*/  HMMA.16816.F32 R16, R188.reuse, R198, R16 ;  /* 0x000000c6bc10723c */ /* 0x040fea0000001810 */
[----:B------:R1:W-:Y:S03]  /*cca0*/  LDGSTS.E.BYPASS.LTC128B.128 [R251+0xa100], [R2.64+0x180], !P5 ;  /* 0x0a10018002fb7fae */ /* 0x0003e6000e901d48 */
[C---:B------:R-:W-:Y:S03]  /*ccb0*/  HMMA.16816.F32 R20, R188.reuse, R200, R20 ;  /* 0x000000c8bc14723c */ /* 0x040fe60000001814 */
[----:B------:R2:W-:Y:S05]  /*ccc0*/  LDGSTS.E.BYPASS.LTC128B.128 [R251+0x2100], [R172.64], !P4 ;  /* 0x02100000acfb7fae */ /* 0x0005ea000e101d48 */
[C---:B------:R-:W-:Y:S01]  /*ccd0*/  HMMA.16816.F32 R24, R188.reuse, R202, R24 ;  /* 0x000000cabc18723c */ /* 0x040fe20000001818 */
[----:B------:R2:W-:Y:S06]  /*cce0*/  LDGSTS.E.BYPASS.LTC128B.128 [R251+0x5100], [R172.64+0x80], !P3 ;  /* 0x05100080acfb7fae */ /* 0x0005ec000d901d48 */
[----:B------:R2:W-:Y:S01]  /*ccf0*/  LDGSTS.E.BYPASS.LTC128B.128 [R251+0x8100], [R172.64+0x100], !P6 ;  /* 0x08100100acfb7fae */ /* 0x0005e2000f101d48 */
[C---:B------:R-:W-:Y:S05]  /*cd00*/  HMMA.16816.F32 R28, R188.reuse, R204, R28 ;  /* 0x000000ccbc1c723c */ /* 0x040fea000000181c */
[----:B------:R2:W-:Y:S03]  /*cd10*/  LDGSTS.E.BYPASS.LTC128B.128 [R251+0xb100], [R172.64+0x180], !P5 ;  /* 0x0b100180acfb7fae */ /* 0x0005e6000e901d48 */
[C---:B------:R-:W-:Y:S03]  /*cd20*/  HMMA.16816.F32 R32, R188.reuse, R206, R32 ;  /* 0x000000cebc20723c */ /* 0x040fe60000001820 */
[----:B------:R-:W-:Y:S05]  /*cd30*/  LDSM.16.M88.4 R176, [R226] ;  /* 0x00000000e2b0783b */ /* 0x000fea0000000200 */
[C---:B------:R-:W-:Y:S01]  /*cd40*/  HMMA.16816.F32 R36, R188.reuse, R208, R36 ;  /* 0x000000d0bc24723c */ /* 0x040fe20000001824 */
[----:B------:R-:W3:Y:S06]  /*cd50*/  LDSM.16.M88.4 R192, [R222] ;  /* 0x00000000dec0783b */ /* 0x000eec0000000200 */
[----:B------:R-:W0:Y:S01]  /*cd60*/  LDGDEPBAR ;  /* 0x00000000000079af */ /* 0x000e220000000000 */
[C---:B------:R-:W-:Y:S05]  /*cd70*/  HMMA.16816.F32 R40, R188.reuse, R210, R40 ;  /* 0x000000d2bc28723c */ /* 0x040fea0000001828 */
[----:B------:R-:W4:Y:S03]  /*cd80*/  LDSM.16.M88.4 R196, [R222+0x800] ;  /* 0x00080000dec4783b */ /* 0x000f260000000200 */
[C---:B------:R-:W-:Y:S03]  /*cd90*/  HMMA.16816.F32 R44, R188.reuse, R212, R44 ;  /* 0x000000d4bc2c723c */ /* 0x040fe6000000182c */
[----:B------:R-:W1:Y:S05]  /*cda0*/  LDSM.16.M88.4 R200, [R222+0x1000] ;  /* 0x00100000dec8783b */ /* 0x000e6a0000000200 */
[----:B------:R-:W-:Y:S01]  /*cdb0*/  HMMA.16816.F32 R48, R188, R214, R48 ;  /* 0x000000d6bc30723c */ /* 0x000fe20000001830 */
[----:B------:R-:W2:Y:S06]  /*cdc0*/  LDL R215, [R1+0x18] ;  /* 0x0000180001d77983 */ /* 0x000eac0000100800 */
[----:B------:R-:W1:Y:S06]  /*cdd0*/  LDSM.16.M88.4 R204, [R222+0x1800] ;  /* 0x00180000decc783b */ /* 0x000e6c0000000200 */
[----:B------:R-:W1:Y:S01]  /*cde0*/  LDSM.16.M88.4 R188, [R222+0x2000] ;  /* 0x00200000debc783b */ /* 0x000e620000000200 */
[C---:B---3--:R-:W-:Y:S05]  /*cdf0*/  HMMA.16816.F32 R4, R176.reuse, R192, R4 ;  /* 0x000000c0b004723c */ /* 0x048fea0000001804 */
[----:B------:R-:W3:Y:S03]  /*ce00*/  LDSM.16.M88.4 R208, [R222+0x2800] ;  /* 0x00280000ded0783b */ /* 0x000ee60000000200 */
[C---:B------:R-:W-:Y:S03]  /*ce10*/  HMMA.16816.F32 R8, R176.reuse, R194, R8 ;  /* 0x000000c2b008723c */ /* 0x040fe60000001808 */
[----:B------:R-:W-:Y:S06]  /*ce20*/  LDSM.16.M88.4 R192, [R219] ;  /* 0x00000000dbc0783b */ /* 0x000fec0000000200 */
[----:B------:R-:W2:Y:S01]  /*ce30*/  LDL.64 R212, [R1+0x20] ;  /* 0x0000200001d47983 */ /* 0x000ea20000100a00 */
[C---:B----4-:R-:W-:Y:S08]  /*ce40*/  HMMA.16816.F32 R12, R176.reuse, R196, R12 ;  /* 0x000000c4b00c723c */ /* 0x050ff0000000180c */
[C---:B------:R-:W-:Y:S01]  /*ce50*/  HMMA.16816.F32 R16, R176.reuse, R198, R16 ;  /* 0x000000c6b010723c */ /* 0x040fe20000001810 */
[----:B------:R-:W-:Y:S07]  /*ce60*/  LDSM.16.M88.4 R196, [R219+0x800] ;  /* 0x00080000dbc4783b */ /* 0x000fee0000000200 */
        /* <DEDUP_REMOVED lines=9> */
[C---:B---3--:R-:W-:Y:S08]  /*cf00*/  HMMA.16816.F32 R44, R176.reuse, R208, R44 ;  /* 0x000000d0b02c723c */ /* 0x048ff0000000182c */
[----:B------:R-:W-:Y:S01]  /*cf10*/  HMMA.16816.F32 R48, R176, R210, R48 ;  /* 0x000000d2b030723c */ /* 0x000fe20000001830 */
[----:B------:R-:W3:Y:S06]  /*cf20*/  LDSM.16.M88.4 R176, [R219+0x2000] ;  /* 0x00200000dbb0783b */ /* 0x000eec0000000200 */
        /* <DEDUP_REMOVED lines=16> */
[C---:B----4-:R-:W-:Y:S08]  /*d030*/  HMMA.16816.F32 R44, R188.reuse, R208, R44 ;  /* 0x000000d0bc2c723c */ /* 0x050ff0000000182c */
[----:B------:R-:W-:Y:S01]  /*d040*/  HMMA.16816.F32 R48, R188, R210, R48 ;  /* 0x000000d2bc30723c */ /* 0x000fe20000001830 */
[----:B------:R-:W3:Y:S06]  /*d050*/  LDSM.16.M88.4 R188, [R216+0x5000] ;  /* 0x00500000d8bc783b */ /* 0x000eec0000000200 */
        /* <DEDUP_REMOVED lines=13> */
[C---:B---3--:R-:W-:Y:S08]  /*d130*/  HMMA.16816.F32 R36, R176.reuse, R188, R36 ;  /* 0x000000bcb024723c */ /* 0x048ff00000001824 */
[C---:B------:R-:W-:Y:S01]  /*d140*/  HMMA.16816.F32 R40, R176.reuse, R190, R40 ;  /* 0x000000beb028723c */ /* 0x040fe20000001828 */
[----:B------:R-:W1:Y:S07]  /*d150*/  LDSM.16.M88.4 R188, [R224+0x4000] ;  /* 0x00400000e0bc783b */ /* 0x000e6e0000000200 */
[C---:B----4-:R-:W-:Y:S08]  /*d160*/  HMMA.16816.F32 R44, R176.reuse, R208, R44 ;  /* 0x000000d0b02c723c */ /* 0x050ff0000000182c */
[----:B------:R-:W-:Y:S01]  /*d170*/  HMMA.16816.F32 R48, R176, R210, R48 ;  /* 0x000000d2b030723c */ /* 0x000fe20000001830 */
[----:B------:R-:W3:Y:S03]  /*d180*/  LDSM.16.M88.4 R176, [R241] ;  /* 0x00000000f1b0783b */ /* 0x000ee60000000200 */
[----:B--2---:R-:W-:Y:S03]  /*d190*/  MOV R213, 0x6 ;  /* 0x0000000600d57802 */ /* 0x004fe60000000f00 */
[----:B------:R-:W2:Y:S01]  /*d1a0*/  LDSM.16.M88.4 R208, [R240] ;  /* 0x00000000f0d0783b */ /* 0x000ea20000000200 */
        /* <DEDUP_REMOVED lines=8> */
[----:B------:R-:W4:Y:S07]  /*d230*/  LDSM.16.M88.4 R200, [R222+0x3800] ;  /* 0x00380000dec8783b */ /* 0x000f2e0000000200 */
[C---:B------:R-:W-:Y:S08]  /*d240*/  HMMA.16816.F32 R28, R188.reuse, R204, R28 ;  /* 0x000000ccbc1c723c */ /* 0x040ff0000000181c */
[C---:B------:R-:W-:Y:S01]  /*d250*/  HMMA.16816.F32 R32, R188.reuse, R206, R32 ;  /* 0x000000cebc20723c */ /* 0x040fe20000001820 */
[----:B------:R-:W4:Y:S07]  /*d260*/  LDSM.16.M88.4 R204, [R222+0x4000] ;  /* 0x00400000decc783b */ /* 0x000f2e0000000200 */
[C---:B---3--:R-:W-:Y:S08]  /*d270*/  HMMA.16816.F32 R36, R188.reuse, R176, R36 ;  /* 0x000000b0bc24723c */ /* 0x048ff00000001824 */
[C---:B------:R-:W-:Y:S01]  /*d280*/  HMMA.16816.F32 R40, R188.reuse, R178, R40 ;  /* 0x000000b2bc28723c */ /* 0x040fe20000001828 */
[----:B------:R-:W3:Y:S07]  /*d290*/  LDSM.16.M88.4 R176, [R222+0x4800] ;  /* 0x00480000deb0783b */ /* 0x000eee0000000200 */
[C---:B--2---:R-:W-:Y:S08]  /*d2a0*/  HMMA.16816.F32 R44, R188.reuse, R208, R44 ;  /* 0x000000d0bc2c723c */ /* 0x044ff0000000182c */
[----:B------:R-:W-:Y:S01]  /*d2b0*/  HMMA.16816.F32 R48, R188, R210, R48 ;  /* 0x000000d2bc30723c */ /* 0x000fe20000001830 */
[----:B------:R-:W2:Y:S06]  /*d2c0*/  LDSM.16.M88.4 R188, [R222+0x5000] ;  /* 0x00500000debc783b */ /* 0x000eac0000000200 */
[----:B------:R-:W2:Y:S01]  /*d2d0*/  LDSM.16.M88.4 R208, [R222+0x5800] ;  /* 0x00580000ded0783b */ /* 0x000ea20000000200 */
[C---:B-1----:R-:W-:Y:S08]  /*d2e0*/  HMMA.16816.F32 R4, R192.reuse, R196, R4 ;  /* 0x000000c4c004723c */ /* 0x042ff00000001804 */
[C---:B------:R-:W-:Y:S01]  /*d2f0*/  HMMA.16816.F32 R8, R192.reuse, R198, R8 ;  /* 0x000000c6c008723c */ /* 0x040fe20000001808 */
[----:B------:R-:W-:Y:S07]  /*d300*/  LDSM.16.M88.4 R196, [R225+0x4000] ;  /* 0x00400000e1c4783b */ /* 0x000fee0000000200 */
[C---:B----4-:R-:W-:Y:S08]  /*d310*/  HMMA.16816.F32 R12, R192.reuse, R200, R12 ;  /* 0x000000c8c00c723c */ /* 0x050ff0000000180c */
[C---:B------:R-:W-:Y:S01]  /*d320*/  HMMA.16816.F32 R16, R192.reuse, R202, R16 ;  /* 0x000000cac010723c */ /* 0x040fe20000001810 */
[----:B------:R-:W1:Y:S07]  /*d330*/  LDSM.16.M88.4 R200, [R219+0x3000] ;  /* 0x00300000dbc8783b */ /* 0x000e6e0000000200 */
[C---:B------:R-:W-:Y:S08]  /*d340*/  HMMA.16816.F32 R20, R192.reuse, R204, R20 ;  /* 0x000000ccc014723c */ /* 0x040ff00000001814 */
[C---:B------:R-:W-:Y:S01]  /*d350*/  HMMA.16816.F32 R24, R192.reuse, R206, R24 ;  /* 0x000000cec018723c */ /* 0x040fe20000001818 */
[----:B------:R-:W4:Y:S07]  /*d360*/  LDSM.16.M88.4 R204, [R219+0x3800] ;  /* 0x00380000dbcc783b */ /* 0x000f2e0000000200 */
[C---:B---3--:R-:W-:Y:S08]  /*d370*/  HMMA.16816.F32 R28, R192.reuse, R176, R28 ;  /* 0x000000b0c01c723c */ /* 0x048ff0000000181c */
[C---:B------:R-:W-:Y:S01]  /*d380*/  HMMA.16816.F32 R32, R192.reuse, R178, R32 ;  /* 0x000000b2c020723c */ /* 0x040fe20000001820 */
[----:B------:R-:W3:Y:S07]  /*d390*/  LDSM.16.M88.4 R176, [R219+0x4000] ;  /* 0x00400000dbb0783b */ /* 0x000eee0000000200 */
[C---:B--2---:R-:W-:Y:S08]  /*d3a0*/  HMMA.16816.F32 R36, R192.reuse, R188, R36 ;  /* 0x000000bcc024723c */ /* 0x044ff00000001824 */
        /* <DEDUP_REMOVED lines=9> */
[C---:B----4-:R-:W-:Y:S08]  /*d440*/  HMMA.16816.F32 R12, R196.reuse, R204, R12 ;  /* 0x000000ccc40c723c */ /* 0x050ff0000000180c */
[C---:B------:R-:W-:Y:S01]  /*d450*/  HMMA.16816.F32 R16, R196.reuse, R206, R16 ;  /* 0x000000cec410723c */ /* 0x040fe20000001810 */
[----:B------:R-:W-:Y:S07]  /*d460*/  LDSM.16.M88.4 R204, [R216+0x6000] ;  /* 0x00600000d8cc783b */ /* 0x000fee0000000200 */
[C---:B---3--:R-:W-:Y:S08]  /*d470*/  HMMA.16816.F32 R20, R196.reuse, R176, R20 ;  /* 0x000000b0c414723c */ /* 0x048ff00000001814 */
[C---:B------:R-:W-:Y:S01]  /*d480*/  HMMA.16816.F32 R24, R196.reuse, R178, R24 ;  /* 0x000000b2c418723c */ /* 0x040fe20000001818 */
[----:B------:R-:W3:Y:S07]  /*d490*/  LDSM.16.M88.4 R176, [R223+0x8000] ;  /* 0x00800000dfb0783b */ /* 0x000eee0000000200 */
[C---:B--2---:R-:W-:Y:S08]  /*d4a0*/  HMMA.16816.F32 R28, R196.reuse, R188, R28 ;  /* 0x000000bcc41c723c */ /* 0x044ff0000000181c */
[C---:B------:R-:W-:Y:S01]  /*d4b0*/  HMMA.16816.F32 R32, R196.reuse, R190, R32 ;  /* 0x000000bec420723c */ /* 0x040fe20000001820 */
[----:B------:R-:W2:Y:S07]  /*d4c0*/  LDSM.16.M88.4 R188, [R216+0x7000] ;  /* 0x00700000d8bc783b */ /* 0x000eae0000000200 */
[C---:B------:R-:W-:Y:S08]  /*d4d0*/  HMMA.16816.F32 R36, R196.reuse, R192, R36 ;  /* 0x000000c0c424723c */ /* 0x040ff00000001824 */
[C---:B------:R-:W-:Y:S01]  /*d4e0*/  HMMA.16816.F32 R40, R196.reuse, R194, R40 ;  /* 0x000000c2c428723c */ /* 0x040fe20000001828 */
[----:B------:R-:W4:Y:S07]  /*d4f0*/  LDSM.16.M88.4 R192, [R216+0x7800] ;  /* 0x00780000d8c0783b */ /* 0x000f2e0000000200 */
[C---:B-1----:R-:W-:Y:S08]  /*d500*/  HMMA.16816.F32 R44, R196.reuse, R200, R44 ;  /* 0x000000c8c42c723c */ /* 0x042ff0000000182c */
[----:B------:R-:W-:Y:S01]  /*d510*/  HMMA.16816.F32 R48, R196, R202, R48 ;  /* 0x000000cac430723c */ /* 0x000fe20000001830 */
[----:B------:R-:W1:Y:S06]  /*d520*/  LDSM.16.M88.4 R196, [R216+0x8000] ;  /* 0x00800000d8c4783b */ /* 0x000e6c0000000200 */
[----:B------:R-:W1:Y:S01]  /*d530*/  LDSM.16.M88.4 R200, [R216+0x8800] ;  /* 0x00880000d8c8783b */ /* 0x000e620000000200 */
[C---:B---3--:R-:W-:Y:S08]  /*d540*/  HMMA.16816.F32 R4, R176.reuse, R204, R4 ;  /* 0x000000ccb004723c */ /* 0x048ff00000001804 */
[C---:B------:R-:W-:Y:S01]  /*d550*/  HMMA.16816.F32 R8, R176.reuse, R206, R8 ;  /* 0x000000ceb008723c */ /* 0x040fe20000001808 */
[----:B------:R-:W-:Y:S07]  /*d560*/  LDSM.16.M88.4 R204, [R239] ;  /* 0x00000000efcc783b */ /* 0x000fee0000000200 */
[C---:B------:R-:W-:Y:S08]  /*d570*/  HMMA.16816.F32 R12, R176.reuse, R208, R12 ;  /* 0x000000d0b00c723c */ /* 0x040ff0000000180c */
[C---:B------:R-:W-:Y:S01]  /*d580*/  HMMA.16816.F32 R16, R176.reuse, R210, R16 ;  /* 0x000000d2b010723c */ /* 0x040fe20000001810 */
[----:B------:R-:W-:Y:S07]  /*d590*/  LDSM.16.M88.4 R208, [R238] ;  /* 0x00000000eed0783b */ /* 0x000fee0000000200 */
[C---:B--2---:R-:W-:Y:S08]  /*d5a0*/  HMMA.16816.F32 R20, R176.reuse, R188, R20 ;  /* 0x000000bcb014723c */ /* 0x044ff00000001814 */
[C---:B------:R-:W-:Y:S01]  /*d5b0*/  HMMA.16816.F32 R24, R176.reuse, R190, R24 ;  /* 0x000000beb018723c */ /* 0x040fe20000001818 */
[----:B------:R-:W2:Y:S07]  /*d5c0*/  LDSM.16.M88.4 R188, [R224+0x8000] ;  /* 0x00800000e0bc783b */ /* 0x000eae0000000200 */
[C---:B----4-:R-:W-:Y:S08]  /*d5d0*/  HMMA.16816.F32 R28, R176.reuse, R192, R28 ;  /* 0x000000c0b01c723c */ /* 0x050ff0000000181c */
[C---:B------:R-:W-:Y:S01]  /*d5e0*/  HMMA.16816.F32 R32, R176.reuse, R194, R32 ;  /* 0x000000c2b020723c */ /* 0x040fe20000001820 */
[----:B------:R-:W3:Y:S07]  /*d5f0*/  LDSM.16.M88.4 R192, [R237] ;  /* 0x00000000edc0783b */ /* 0x000eee0000000200 */
[C---:B-1----:R-:W-:Y:S08]  /*d600*/  HMMA.16816.F32 R36, R176.reuse, R196, R36 ;  /* 0x000000c4b024723c */ /* 0x042ff00000001824 */
[C---:B------:R-:W-:Y:S01]  /*d610*/  HMMA.16816.F32 R40, R176.reuse, R198, R40 ;  /* 0x000000c6b028723c */ /* 0x040fe20000001828 */
[----:B------:R-:W1:Y:S07]  /*d620*/  LDSM.16.M88.4 R196, [R236] ;  /* 0x00000000ecc4783b */ /* 0x000e6e0000000200 */
[C---:B------:R-:W-:Y:S08]  /*d630*/  HMMA.16816.F32 R44, R176.reuse, R200, R44 ;  /* 0x000000c8b02c723c */ /* 0x040ff0000000182c */
[----:B------:R-:W-:Y:S01]  /*d640*/  HMMA.16816.F32 R48, R176, R202, R48 ;  /* 0x000000cab030723c */ /* 0x000fe20000001830 */
[----:B------:R-:W4:Y:S06]  /*d650*/  LDSM.16.M88.4 R176, [R235] ;  /* 0x00000000ebb0783b */ /* 0x000f2c0000000200 */
[----:B------:R-:W1:Y:S01]  /*d660*/  LDSM.16.M88.4 R200, [R234] ;  /* 0x00000000eac8783b */ /* 0x000e620000000200 */
        /* <DEDUP_REMOVED lines=17> */
[----:B------:R-:W4:Y:S06]  /*d780*/  LDSM.16.M88.4 R188, [R222+0x8000] ;  /* 0x00800000debc783b */ /* 0x000f2c0000000200 */
[----:B------:R-:W-:Y:S01]  /*d790*/  LDSM.16.M88.4 R200, [R225+0x8000] ;  /* 0x00800000e1c8783b */ /* 0x000fe20000000200 */
        /* <DEDUP_REMOVED lines=10> */
[C---:B------:R-:W-:Y:S01]  /*d840*/  HMMA.16816.F32 R32, R204.reuse, R178, R32 ;  /* 0x000000b2cc20723c */ /* 0x040fe20000001820 */
[----:B------:R-:W3:Y:S07]  /*d850*/  LDSM.16.M88.4 R176, [R219+0x7000] ;  /* 0x00700000dbb0783b */ /* 0x000eee0000000200 */
[C---:B------:R-:W-:Y:S08]  /*d860*/  HMMA.16816.F32 R36, R204.reuse, R188, R36 ;  /* 0x000000bccc24723c */ /* 0x040ff00000001824 */
[C---:B------:R-:W-:Y:S01]  /*d870*/  HMMA.16816.F32 R40, R204.reuse, R190, R40 ;  /* 0x000000becc28723c */ /* 0x040fe20000001828 */
[----:B------:R-:W4:Y:S07]  /*d880*/  LDSM.16.M88.4 R188, [R219+0x7800] ;  /* 0x00780000dbbc783b */ /* 0x000f2e0000000200 */
[C---:B--2---:R-:W-:Y:S08]  /*d890*/  HMMA.16816.F32 R44, R204.reuse, R192, R44 ;  /* 0x000000c0cc2c723c */ /* 0x044ff0000000182c */
[----:B------:R-:W-:Y:S01]  /*d8a0*/  HMMA.16816.F32 R48, R204, R194, R48 ;  /* 0x000000c2cc30723c */ /* 0x000fe20000001830 */
[----:B------:R-:W2:Y:S06]  /*d8b0*/  LDSM.16.M88.4 R192, [R219+0x8000] ;  /* 0x00800000dbc0783b */ /* 0x000eac0000000200 */
[----:B------:R-:W-:Y:S01]  /*d8c0*/  LDSM.16.M88.4 R204, [R223+0xc000] ;  /* 0x00c00000dfcc783b */ /* 0x000fe20000000200 */
[C---:B------:R-:W-:Y:S08]  /*d8d0*/  HMMA.16816.F32 R4, R200.reuse, R208, R4 ;  /* 0x000000d0c804723c */ /* 0x040ff00000001804 */
[C---:B------:R-:W-:Y:S01]  /*d8e0*/  HMMA.16816.F32 R8, R200.reuse, R210, R8 ;  /* 0x000000d2c808723c */ /* 0x040fe20000001808 */
[----:B------:R-:W-:Y:S07]  /*d8f0*/  LDSM.16.M88.4 R208, [R216+0x9000] ;  /* 0x00900000d8d0783b */ /* 0x000fee0000000200 */
        /* <DEDUP_REMOVED lines=9> */
[C---:B--2---:R-:W-:Y:S08]  /*d990*/  HMMA.16816.F32 R36, R200.reuse, R192, R36 ;  /* 0x000000c0c824723c */ /* 0x044ff00000001824 */
[C---:B------:R-:W-:Y:S01]  /*d9a0*/  HMMA.16816.F32 R40, R200.reuse, R194, R40 ;  /* 0x000000c2c828723c */ /* 0x040fe20000001828 */
[----:B------:R-:W2:Y:S07]  /*d9b0*/  LDSM.16.M88.4 R192, [R216+0xa800] ;  /* 0x00a80000d8c0783b */ /* 0x000eae0000000200 */
[C---:B-1----:R-:W-:Y:S08]  /*d9c0*/  HMMA.16816.F32 R44, R200.reuse, R196, R44 ;  /* 0x000000c4c82c723c */ /* 0x042ff0000000182c */
[----:B------:R-:W-:Y:S01]  /*d9d0*/  HMMA.16816.F32 R48, R200, R198, R48 ;  /* 0x000000c6c830723c */ /* 0x000fe20000001830 */
[----:B------:R-:W1:Y:S06]  /*d9e0*/  LDSM.16.M88.4 R196, [R216+0xb000] ;  /* 0x00b00000d8c4783b */ /* 0x000e6c0000000200 */
[----:B------:R-:W-:Y:S01]  /*d9f0*/  LDSM.16.M88.4 R200, [R224+0xc000] ;  /* 0x00c00000e0c8783b */ /* 0x000fe20000000200 */
[C---:B------:R-:W-:Y:S08]  /*da00*/  HMMA.16816.F32 R4, R204.reuse, R208, R4 ;  /* 0x000000d0cc04723c */ /* 0x040ff00000001804 */
[C---:B------:R-:W-:Y:S01]  /*da10*/  HMMA.16816.F32 R8, R204.reuse, R210, R8 ;  /* 0x000000d2cc08723c */ /* 0x040fe20000001808 */
[----:B------:R-:W-:Y:S07]  /*da20*/  LDSM.16.M88.4 R208, [R233] ;  /* 0x00000000e9d0783b */ /* 0x000fee0000000200 */
[C---:B---3--:R-:W-:Y:S08]  /*da30*/  HMMA.16816.F32 R12, R204.reuse, R176, R12 ;  /* 0x000000b0cc0c723c */ /* 0x048ff0000000180c */
[C---:B------:R-:W-:Y:S01]  /*da40*/  HMMA.16816.F32 R16, R204.reuse, R178, R16 ;  /* 0x000000b2cc10723c */ /* 0x040fe20000001810 */
[----:B------:R-:W3:Y:S07]  /*da50*/  LDSM.16.M88.4 R176, [R216+0xb800] ;  /* 0x00b80000d8b0783b */ /* 0x000eee0000000200 */
[C---:B----4-:R-:W-:Y:S08]  /*da60*/  HMMA.16816.F32 R20, R204.reuse, R188, R20 ;  /* 0x000000bccc14723c */ /* 0x050ff00000001814 */
[C---:B------:R-:W-:Y:S01]  /*da70*/  HMMA.16816.F32 R24, R204.reuse, R190, R24 ;  /* 0x000000becc18723c */ /* 0x040fe20000001818 */
[----:B------:R-:W4:Y:S07]  /*da80*/  LDSM.16.M88.4 R188, [R232] ;  /* 0x00000000e8bc783b */ /* 0x000f2e0000000200 */
[C---:B--2---:R-:W-:Y:S08]  /*da90*/  HMMA.16816.F32 R28, R204.reuse, R192, R28 ;  /* 0x000000c0cc1c723c */ /* 0x044ff0000000181c */
[C---:B------:R-:W-:Y:S01]  /*daa0*/  HMMA.16816.F32 R32, R204.reuse, R194, R32 ;  /* 0x000000c2cc20723c */ /* 0x040fe20000001820 */
[----:B------:R-:W2:Y:S07]  /*dab0*/  LDSM.16.M88.4 R192, [R231] ;  /* 0x00000000e7c0783b */ /* 0x000eae0000000200 */
[C---:B-1----:R-:W-:Y:S08]  /*dac0*/  HMMA.16816.F32 R36, R204.reuse, R196, R36 ;  /* 0x000000c4cc24723c */ /* 0x042ff00000001824 */
[C---:B------:R-:W-:Y:S01]  /*dad0*/  HMMA.16816.F32 R40, R204.reuse, R198, R40 ;  /* 0x000000c6cc28723c */ /* 0x040fe20000001828 */
[----:B------:R-:W-:Y:S07]  /*dae0*/  LDSM.16.M88.4 R196, [R229] ;  /* 0x00000000e5c4783b */ /* 0x000fee0000000200 */
[C---:B---3--:R-:W-:Y:S08]  /*daf0*/  HMMA.16816.F32 R44, R204.reuse, R176, R44 ;  /* 0x000000b0cc2c723c */ /* 0x048ff0000000182c */
[----:B------:R-:W-:Y:S01]  /*db00*/  HMMA.16816.F32 R48, R204, R178, R48 ;  /* 0x000000b2cc30723c */ /* 0x000fe20000001830 */
[----:B------:R-:W1:Y:S06]  /*db10*/  LDSM.16.M88.4 R176, [R230] ;  /* 0x00000000e6b0783b */ /* 0x000e6c0000000200 */
[----:B------:R-:W-:Y:S01]  /*db20*/  LDSM.16.M88.4 R204, [R226+0xc000] ;  /* 0x00c00000e2cc783b */ /* 0x000fe20000000200 */
[C---:B------:R-:W-:Y:S08]  /*db30*/  HMMA.16816.F32 R4, R200.reuse, R208, R4 ;  /* 0x000000d0c804723c */ /* 0x040ff00000001804 */
[C---:B------:R-:W-:Y:S01]  /*db40*/  HMMA.16816.F32 R8, R200.reuse, R210, R8 ;  /* 0x000000d2c808723c */ /* 0x040fe20000001808 */
[----:B------:R-:W-:Y:S07]  /*db50*/  LDSM.16.M88.4 R208, [R222+0x9000] ;  /* 0x00900000ded0783b */ /* 0x000fee0000000200 */
[C---:B----4-:R-:W-:Y:S08]  /*db60*/  HMMA.16816.F32 R12, R200.reuse, R188, R12 ;  /* 0x000000bcc80c723c */ /* 0x050ff0000000180c */
[C---:B------:R-:W-:Y:S01]  /*db70*/  HMMA.16816.F32 R16, R200.reuse, R190, R16 ;  /* 0x000000bec810723c */ /* 0x040fe20000001810 */
[----:B------:R-:W3:Y:S07]  /*db80*/  LDSM.16.M88.4 R188, [R228] ;  /* 0x00000000e4bc783b */ /* 0x000eee0000000200 */
[C---:B--2---:R-:W-:Y:S08]  /*db90*/  HMMA.16816.F32 R20, R200.reuse, R192, R20 ;  /* 0x000000c0c814723c */ /* 0x044ff00000001814 */
[C---:B------:R-:W-:Y:S01]  /*dba0*/  HMMA.16816.F32 R24, R200.reuse, R194, R24 ;  /* 0x000000c2c818723c */ /* 0x040fe20000001818 */
[----:B------:R-:W2:Y:S07]  /*dbb0*/  LDSM.16.M88.4 R192, [R222+0x9800] ;  /* 0x00980000dec0783b */ /* 0x000eae0000000200 */
[C---:B-1----:R-:W-:Y:S08]  /*dbc0*/  HMMA.16816.F32 R28, R200.reuse, R176, R28 ;  /* 0x000000b0c81c723c */ /* 0x042ff0000000181c */
[C---:B------:R-:W-:Y:S01]  /*dbd0*/  HMMA.16816.F32 R32, R200.reuse, R178, R32 ;  /* 0x000000b2c820723c */ /* 0x040fe20000001820 */
[----:B------:R-:W1:Y:S07]  /*dbe0*/  LDSM.16.M88.4 R176, [R222+0xa000] ;  /* 0x00a00000deb0783b */ /* 0x000e6e0000000200 */
[C---:B------:R-:W-:Y:S08]  /*dbf0*/  HMMA.16816.F32 R36, R200.reuse, R196, R36 ;  /* 0x000000c4c824723c */ /* 0x040ff00000001824 */
[C---:B------:R-:W-:Y:S01]  /*dc00*/  HMMA.16816.F32 R40, R200.reuse, R198, R40 ;  /* 0x000000c6c828723c */ /* 0x040fe20000001828 */
[----:B------:R-:W-:Y:S07]  /*dc10*/  LDSM.16.M88.4 R196, [R222+0xb000] ;  /* 0x00b00000dec4783b */ /* 0x000fee0000000200 */
[C---:B---3--:R-:W-:Y:S08]  /*dc20*/  HMMA.16816.F32 R44, R200.reuse, R188, R44 ;  /* 0x000000bcc82c723c */ /* 0x048ff0000000182c */
[----:B------:R-:W-:Y:S01]  /*dc30*/  HMMA.16816.F32 R48, R200, R190, R48 ;  /* 0x000000bec830723c */ /* 0x000fe20000001830 */
[----:B------:R-:W3:Y:S06]  /*dc40*/  LDSM.16.M88.4 R188, [R222+0xa800] ;  /* 0x00a80000debc783b */ /* 0x000eec0000000200 */
[----:B------:R-:W-:Y:S01]  /*dc50*/  LDSM.16.M88.4 R200, [R225+0xc000] ;  /* 0x00c00000e1c8783b */ /* 0x000fe20000000200 */
[C---:B------:R-:W-:Y:S08]  /*dc60*/  HMMA.16816.F32 R4, R204.reuse, R208, R4 ;  /* 0x000000d0cc04723c */ /* 0x040ff00000001804 */
[C---:B------:R-:W-:Y:S01]  /*dc70*/  HMMA.16816.F32 R8, R204.reuse, R210, R8 ;  /* 0x000000d2cc08723c */ /* 0x040fe20000001808 */
[----:B------:R-:W-:Y:S07]  /*dc80*/  LDSM.16.M88.4 R208, [R219+0x9000] ;  /* 0x00900000dbd0783b */ /* 0x000fee0000000200 */
        /* <DEDUP_REMOVED lines=10> */
[C---:B------:R-:W-:Y:S08]  /*dd30*/  HMMA.16816.F32 R40, R204.reuse, R198, R40 ;  /* 0x000000c6cc28723c */ /* 0x040ff00000001828 */
[C---:B--2---:R-:W-:Y:S08]  /*dd40*/  HMMA.16816.F32 R44, R204.reuse, R192, R44 ;  /* 0x000000c0cc2c723c */ /* 0x044ff0000000182c */
[----:B------:R-:W-:Y:S01]  /*dd50*/  HMMA.16816.F32 R48, R204, R194, R48 ;  /* 0x000000c2cc30723c */ /* 0x000fe20000001830 */
[----:B------:R-:W2:Y:S07]  /*dd60*/  LDSM.16.M88.4 R192, [R219+0xa800] ;  /* 0x00a80000dbc0783b */ /* 0x000eae0000000200 */
[C---:B------:R-:W-:Y:S08]  /*dd70*/  HMMA.16816.F32 R4, R200.reuse, R208, R4 ;  /* 0x000000d0c804723c */ /* 0x040ff00000001804 */
[C---:B------:R-:W-:Y:S08]  /*dd80*/  HMMA.16816.F32 R8, R200.reuse, R210, R8 ;  /* 0x000000d2c808723c */ /* 0x040ff00000001808 */
[C---:B-1----:R-:W-:Y:S08]  /*dd90*/  HMMA.16816.F32 R12, R200.reuse, R176, R12 ;  /* 0x000000b0c80c723c */ /* 0x042ff0000000180c */
[C---:B------:R-:W-:Y:S01]  /*dda0*/  HMMA.16816.F32 R16, R200.reuse, R178, R16 ;  /* 0x000000b2c810723c */ /* 0x040fe20000001810 */
[----:B------:R-:W1:Y:S03]  /*ddb0*/  LDSM.16.M88.4 R176, [R219+0xb000] ;  /* 0x00b00000dbb0783b */ /* 0x000e660000000200 */
[----:B------:R-:W-:Y:S02]  /*ddc0*/  FMNMX.FTZ R0, R4, R174, !PT ;  /* 0x000000ae04007209 */ /* 0x000fe40007810000 */
[----:B------:R-:W-:Y:S02]  /*ddd0*/  FMNMX.FTZ R2, R6, R175, !PT ;  /* 0x000000af06027209 */ /* 0x000fe40007810000 */
[C---:B---3--:R-:W-:Y:S04]  /*dde0*/  HMMA.16816.F32 R20, R200.reuse, R188, R20 ;  /* 0x000000bcc814723c */ /* 0x048fe80000001814 */
[----:B------:R-:W-:Y:S02]  /*ddf0*/  FMNMX.FTZ R0, R5, R0, !PT ;  /* 0x0000000005007209 */ /* 0x000fe40007810000 */
[----:B------:R-:W-:Y:S02]  /*de00*/  FMNMX.FTZ R2, R7, R2, !PT ;  /* 0x0000000207027209 */ /* 0x000fe40007810000 */
[C---:B------:R-:W-:Y:S01]  /*de10*/  HMMA.16816.F32 R24, R200.reuse, R190, R24 ;  /* 0x000000bec818723c */ /* 0x040fe20000001818 */
[----:B------:R-:W3:Y:S01]  /*de20*/  LDSM.16.M88.4 R188, [R219+0xb800] ;  /* 0x00b80000dbbc783b */ /* 0x000ee20000000200 */
[----:B------:R-:W-:Y:S04]  /*de30*/  DEPBAR.LE SB0, 0x0 ;  /* 0x000080000000791a */ /* 0x000fe80000000000 */
[----:B------:R-:W-:Y:S01]  /*de40*/  FMNMX.FTZ R0, R8, R0, !PT ;  /* 0x0000000008007209 */ /* 0x000fe20007810000 */
[----:B------:R-:W-:Y:S01]  /*de50*/  BAR.SYNC.DEFER_BLOCKING 0x0 ;  /* 0x0000000000007b1d */ /* 0x000fe20000010000 */
[C---:B--2---:R-:W-:Y:S05]  /*de60*/  HMMA.16816.F32 R28, R200.reuse, R192, R28 ;  /* 0x000000c0c81c723c */ /* 0x044fea000000181c */
[----:B------:R-:W-:Y:S02]  /*de70*/  FMNMX.FTZ R0, R9, R0, !PT ;  /* 0x0000000009007209 */ /* 0x000fe40007810000 */
[----:B------:R-:W-:Y:S01]  /*de80*/  FMNMX.FTZ R2, R10, R2, !PT ;  /* 0x000000020a027209 */ /* 0x000fe20007810000 */
[C---:B------:R-:W-:Y:S04]  /*de90*/  HMMA.16816.F32 R32, R200.reuse, R194, R32 ;  /* 0x000000c2c820723c */ /* 0x040fe80000001820 */
[----:B------:R-:W-:Y:S02]  /*dea0*/  FMNMX.FTZ R0, R12, R0, !PT ;  /* 0x000000000c007209 */ /* 0x000fe40007810000 */
[----:B------:R-:W-:Y:S02]  /*deb0*/  FMNMX.FTZ R2, R11, R2, !PT ;  /* 0x000000020b027209 */ /* 0x000fe40007810000 */
[----:B------:R-:W-:Y:S01]  /*dec0*/  FMNMX.FTZ R0, R13, R0, !PT ;  /* 0x000000000d007209 */ /* 0x000fe20007810000 */
[C---:B-1----:R-:W-:Y:S03]  /*ded0*/  HMMA.16816.F32 R36, R200.reuse, R176, R36 ;  /* 0x000000b0c824723c */ /* 0x042fe60000001824 */
[----:B------:R-:W-:Y:S02]  /*dee0*/  FMNMX.FTZ R0, R16, R0, !PT ;  /* 0x0000000010007209 */ /* 0x000fe40007810000 */
[----:B------:R-:W-:Y:S02]  /*def0*/  FMNMX.FTZ R2, R14, R2, !PT ;  /* 0x000000020e027209 */ /* 0x000fe40007810000 */
[----:B------:R-:W-:Y:S01]  /*df00*/  FMNMX.FTZ R0, R17, R0, !PT ;  /* 0x0000000011007209 */ /* 0x000fe20007810000 */
[C---:B------:R-:W-:Y:S04]  /*df10*/  HMMA.16816.F32 R40, R200.reuse, R178, R40 ;  /* 0x000000b2c828723c */ /* 0x040fe80000001828 */
[----:B------:R-:W-:Y:S02]  /*df20*/  FMNMX.FTZ R2, R15, R2, !PT ;  /* 0x000000020f027209 */ /* 0x000fe40007810000 */
[----:B------:R-:W-:Y:S01]  /*df30*/  FMNMX.FTZ R0, R20, R0, !PT ;  /* 0x0000000014007209 */ /* 0x000fe20007810000 */
[----:B------:R-:W-:Y:S01]  /*df40*/  @P0 IMAD.WIDE.U32 R178, R252, c[0x0][0x1e0], RZ ;  /* 0x00007800fcb20a25 */ /* 0x000fe200078e00ff */
[C---:B---3--:R-:W-:Y:S04]  /*df50*/  HMMA.16816.F32 R44, R200.reuse, R188, R44 ;  /* 0x000000bcc82c723c */ /* 0x048fe8000000182c */
        /* <DEDUP_REMOVED lines=34> */
[----:B------:R-:W-:Y:S02]  /*e180*/  FMNMX.FTZ R0, R50, R0, !PT ;  /* 0x0000000032007209 */ /* 0x000fe40007810000 */
[----:B------:R-:W-:Y:S02]  /*e190*/  @P0 MOV R176, R212 ;  /* 0x000000d400b00202 */ /* 0x000fe40000000f00 */
[----:B------:R-:W-:Y:S03]  /*e1a0*/  FMNMX.FTZ R0, R51, R0, !PT ;  /* 0x0000000033007209 */ /* 0x000fe60007810000 */
[----:B------:R-:W-:Y:S02]  /*e1b0*/  @P0 IMAD.WIDE.U32 R176, R178, 0x60, R176 ;  /* 0x00000060b2b00825 */ /* 0x000fe400078e00b0 */
        /* <DEDUP_REMOVED lines=8> */
[----:B------:R-:W-:Y:S02]  /*e240*/  @P0 IMAD R174, R172, c[0x0][0x1e0], RZ ;  /* 0x00007800acae0a24 */ /* 0x000fe400078e02ff */
[----:B------:R-:W-:Y:S01]  /*e250*/  FMUL.FTZ R196, R173, c[0x0][0x2d0] ;  /* 0x0000b400adc47a20 */ /* 0x000fe20000410000 */
[----:B--2---:R-:W-:Y:S01]  /*e260*/  FMNMX.FTZ R172, R0, R3, !PT ;  /* 0x0000000300ac7209 */ /* 0x004fe20007810000 */
[----:B------:R-:W-:Y:S02]  /*e270*/  FMUL.FTZ R0, R2, c[0x0][0x2d0] ;  /* 0x0000b40002007a20 */ /* 0x000fe40000410000 */
[--C-:B------:R-:W-:Y:S02]  /*e280*/  FFMA.FTZ R4, R4, c[0x0][0x2d0], -R196.reuse ;  /* 0x0000b40004047a23 */ /* 0x100fe400000108c4 */
[----:B------:R1:W2:Y:S01]  /*e290*/  MUFU.EX2 R2, R0 ;  /* 0x0000000000027308 */ /* 0x0002a20000000800 */
[----:B------:R-:W-:Y:S02]  /*e2a0*/  FFMA.FTZ R5, R5, c[0x0][0x2d0], -R196 ;  /* 0x0000b40005057a23 */ /* 0x000fe400000108c4 */
[----:B------:R-:W-:Y:S01]  /*e2b0*/  @P0 IMAD R3, R252, c[0x0][0x1e4], R174 ;  /* 0x00007900fc030a24 */ /* 0x000fe200078e02ae */
[----:B------:R-:W-:Y:S01]  /*e2c0*/  @P0 SHF.L.U32 R174, R176, 0x1, RZ ;  /* 0x00000001b0ae0819 */ /* 0x000fe200000006ff */
[--C-:B------:R-:W-:Y:S02]  /*e2d0*/  FFMA.FTZ R12, R12, c[0x0][0x2d0], -R196.reuse ;  /* 0x0000b4000c0c7a23 */ /* 0x100fe400000108c4 */
[--C-:B------:R-:W-:Y:S01]  /*e2e0*/  FFMA.FTZ R13, R13, c[0x0][0x2d0], -R196.reuse ;  /* 0x0000b4000d0d7a23 */ /* 0x100fe200000108c4 */
[----:B------:R-:W-:Y:S01]  /*e2f0*/  @P0 IADD3 R3, R179, R3, RZ ;  /* 0x00000003b3030210 */ /* 0x000fe20007ffe0ff */
[--C-:B------:R-:W-:Y:S01]  /*e300*/  FFMA.FTZ R16, R16, c[0x0][0x2d0], -R196.reuse ;  /* 0x0000b40010107a23 */ /* 0x100fe200000108c4 */
[----:B------:R3:W-:Y:S01]  /*e310*/  MUFU.EX2 R215, R4 ;  /* 0x0000000400d77308 */ /* 0x0007e20000000800 */
[----:B------:R-:W-:Y:S01]  /*e320*/  @P0 IADD3 R178, P2, R174, 0x80, RZ ;  /* 0x00000080aeb20810 */ /* 0x000fe20007f5e0ff */
[--C-:B------:R-:W-:Y:S02]  /*e330*/  FFMA.FTZ R17, R17, c[0x0][0x2d0], -R196.reuse ;  /* 0x0000b40011117a23 */ /* 0x100fe400000108c4 */
[----:B------:R-:W-:Y:S01]  /*e340*/  @P0 IMAD R3, R3, 0x60, RZ ;  /* 0x0000006003030824 */ /* 0x000fe200078e02ff */
[----:B------:R-:W-:Y:S01]  /*e350*/  @P0 IADD3 R178, P1, R178, c[0x0][0x1c8], RZ ;  /* 0x00007200b2b20a10 */ /* 0x000fe20007f3e0ff */
[--C-:B------:R-:W-:Y:S02]  /*e360*/  FFMA.FTZ R20, R20, c[0x0][0x2d0], -R196.reuse ;  /* 0x0000b40014147a23 */ /* 0x100fe400000108c4 */
[--C-:B------:R-:W-:Y:S01]  /*e370*/  FFMA.FTZ R21, R21, c[0x0][0x2d0], -R196.reuse ;  /* 0x0000b40015157a23 */ /* 0x100fe200000108c4 */
[----:B------:R-:W-:Y:S01]  /*e380*/  @P0 IADD3 R3, R177, R3, RZ ;  /* 0x00000003b1030210 */ /* 0x000fe20007ffe0ff */
[----:B------:R4:W-:Y:S01]  /*e390*/  MUFU.EX2 R205, R5 ;  /* 0x0000000500cd7308 */ /* 0x0009e20000000800 */
[--C-:B------:R-:W-:Y:S02]  /*e3a0*/  FFMA.FTZ R24, R24, c[0x0][0x2d0], -R196.reuse ;  /* 0x0000b40018187a23 */ /* 0x100fe400000108c4 */
[----:B------:R-:W-:Y:S01]  /*e3b0*/  @P0 SHF.L.U64.HI R3, R176, 0x1, R3 ;  /* 0x00000001b0030819 */ /* 0x000fe20000010203 */
[----:B-1----:R-:W-:Y:S02]  /*e3c0*/  FADD.FTZ R0, -R172, R175 ;  /* 0x000000afac007221 */ /* 0x002fe40000010100 */
[--C-:B------:R-:W-:Y:S01]  /*e3d0*/  FFMA.FTZ R175, R8, c[0x0][0x2d0], -R196.reuse ;  /* 0x0000b40008af7a23 */ /* 0x100fe200000108c4 */
[--C-:B------:R-:W-:Y:S01]  /*e3e0*/  @P0 IADD3.X R179, RZ, c[0x0][0x1cc], R3.reuse, P1, P2 ;  /* 0x00007300ffb30a10 */ /* 0x100fe20000fe4403 */
[----:B------:R-:W-:Y:S01]  /*e3f0*/  FMUL.FTZ R0, R0, c[0x0][0x2d0] ;  /* 0x0000b40000007a20 */ /* 0x000fe20000410000 */
[----:B------:R-:W-:Y:S01]  /*e400*/  @P0 IADD3 R176, P2, R174, 0x100, RZ ;  /* 0x00000100aeb00810 */ /* 0x000fe20007f5e0ff */
[----:B------:R1:W-:Y:S01]  /*e410*/  MUFU.EX2 R204, R175 ;  /* 0x000000af00cc7308 */ /* 0x0003e20000000800 */
[----:B------:R-:W-:Y:S01]  /*e420*/  @P0 MOV R8, c[0x0][0x1e0] ;  /* 0x0000780000080a02 */ /* 0x000fe20000000f00 */
[----:B--2---:R-:W-:Y:S01]  /*e430*/  FMUL.FTZ R132, R2, R132 ;  /* 0x0000008402847220 */ /* 0x004fe20000410000 */
[----:B---3--:R-:W-:Y:S01]  /*e440*/  @P0 IADD3 R4, P1, R174, c[0x0][0x1c8], RZ ;  /* 0x00007200ae040a10 */ /* 0x008fe20007f3e0ff */
[----:B------:R-:W-:Y:S01]  /*e450*/  FMUL.FTZ R133, R2, R133 ;  /* 0x0000008502857220 */ /* 0x000fe20000410000 */
[----:B------:R-:W-:Y:S01]  /*e460*/  @P0 SHF.L.U64.HI R188, R8, R213, c[0x0][0x1e4] ;  /* 0x0000790008bc0619 */ /* 0x000fe200000102d5 */
[C---:B------:R-:W-:Y:S02]  /*e470*/  FMUL.FTZ R136, R2.reuse, R136 ;  /* 0x0000008802887220 */ /* 0x040fe40000410000 */
[C---:B------:R-:W-:Y:S02]  /*e480*/  FMUL.FTZ R137, R2.reuse, R137 ;  /* 0x0000008902897220 */ /* 0x040fe40000410000 */
[----:B------:R-:W2:Y:S01]  /*e490*/  MUFU.EX2 R0, R0 ;  /* 0x0000000000007308 */ /* 0x000ea20000000800 */
[C---:B------:R-:W-:Y:S02]  /*e4a0*/  FMUL.FTZ R140, R2.reuse, R140 ;  /* 0x0000008c028c7220 */ /* 0x040fe40000410000 */
[C---:B------:R-:W-:Y:S01]  /*e4b0*/  FMUL.FTZ R141, R2.reuse, R141 ;  /* 0x0000008d028d7220 */ /* 0x040fe20000410000 */
[----:B----4-:R-:W-:Y:S01]  /*e4c0*/  @P0 IADD3.X R5, R3, c[0x0][0x1cc], RZ, P1, !PT ;  /* 0x0000730003050a10 */ /* 0x010fe20000ffe4ff */
[----:B------:R-:W-:Y:S01]  /*e4d0*/  FMUL.FTZ R144, R2, R144 ;  /* 0x0000009002907220 */ /* 0x000fe20000410000 */
[----:B------:R-:W-:Y:S01]  /*e4e0*/  @P0 IADD3 R176, P1, R176, c[0x0][0x1c8], RZ ;  /* 0x00007200b0b00a10 */ /* 0x000fe20007f3e0ff */
[C---:B------:R-:W-:Y:S02]  /*e4f0*/  FMUL.FTZ R145, R2.reuse, R145 ;  /* 0x0000009102917220 */ /* 0x040fe40000410000 */
[----:B------:R3:W-:Y:S01]  /*e500*/  @P0 LDGSTS.E.BYPASS.LTC128B.128 [R251+0xc100], [R4.64], !P4 ;  /* 0x0c10000004fb0fae */ /* 0x0007e2000e101d48 */
[--C-:B------:R-:W-:Y:S01]  /*e510*/  @P0 IADD3.X R177, RZ, c[0x0][0x1cc], R3.reuse, P1, P2 ;  /* 0x00007300ffb10a10 */ /* 0x100fe20000fe4403 */
[C---:B------:R-:W-:Y:S01]  /*e520*/  FMUL.FTZ R148, R2.reuse, R148 ;  /* 0x0000009402947220 */ /* 0x040fe20000410000 */
[----:B------:R-:W-:Y:S01]  /*e530*/  MUFU.EX2 R214, R12 ;  /* 0x0000000c00d67308 */ /* 0x000fe20000000800 */
[----:B------:R-:W-:Y:S02]  /*e540*/  FMUL.FTZ R149, R2, R149 ;  /* 0x0000009502957220 */ /* 0x000fe40000410000 */
[--C-:B-1----:R-:W-:Y:S01]  /*e550*/  FFMA.FTZ R175, R9, c[0x0][0x2d0], -R196.reuse ;  /* 0x0000b40009af7a23 */ /* 0x102fe200000108c4 */
[----:B------:R-:W-:Y:S01]  /*e560*/  @P0 IADD3 R9, P2, R174, 0x180, RZ ;  /* 0x00000180ae090810 */ /* 0x000fe20007f5e0ff */
[----:B------:R1:W-:Y:S01]  /*e570*/  @P0 LDGSTS.E.BYPASS.LTC128B.128 [R251+0xf100], [R178.64], !P3 ;  /* 0x0f100000b2fb0fae */ /* 0x0003e2000d901d48 */
[----:B------:R-:W-:Y:S02]  /*e580*/  FMUL.FTZ R174, R172, c[0x0][0x2d0] ;  /* 0x0000b400acae7a20 */ /* 0x000fe40000410000 */
[----:B------:R-:W-:Y:S02]  /*e590*/  FFMA.FTZ R25, R25, c[0x0][0x2d0], -R196 ;  /* 0x0000b40019197a23 */ /* 0x000fe400000108c4 */
[----:B------:R4:W1:Y:S01]  /*e5a0*/  MUFU.EX2 R203, R175 ;  /* 0x000000af00cb7308 */ /* 0x0008620000000800 */
[--C-:B------:R-:W-:Y:S01]  /*e5b0*/  FFMA.FTZ R6, R6, c[0x0][0x2d0], -R174.reuse ;  /* 0x0000b40006067a23 */ /* 0x100fe200000108ae */
[----:B------:R3:W-:Y:S01]  /*e5c0*/  @P0 LDGSTS.E.BYPASS.LTC128B.128 [R251+0x12100], [R176.64], !P6 ;  /* 0x12100000b0fb0fae */ /* 0x0007e2000f101d48 */
[--C-:B------:R-:W-:Y:S02]  /*e5d0*/  FFMA.FTZ R10, R10, c[0x0][0x2d0], -R174.reuse ;  /* 0x0000b4000a0a7a23 */ /* 0x100fe400000108ae */
[--C-:B------:R-:W-:Y:S02]  /*e5e0*/  FFMA.FTZ R11, R11, c[0x0][0x2d0], -R174.reuse ;  /* 0x0000b4000b0b7a23 */ /* 0x100fe400000108ae */
[C---:B--2---:R-:W-:Y:S02]  /*e5f0*/  FMUL.FTZ R134, R0.reuse, R134 ;  /* 0x0000008600867220 */ /* 0x044fe40000410000 */
        /* <DEDUP_REMOVED lines=10> */
[----:B----4-:R-:W-:Y:S01]  /*e6a0*/  @P0 SHF.L.U32 R175, R8, 0x6, RZ ;  /* 0x0000000608af0819 */ /* 0x010fe200000006ff */
[----:B------:R-:W-:Y:S01]  /*e6b0*/  FMUL.FTZ R151, R0, R151 ;  /* 0x0000009700977220 */ /* 0x000fe20000410000 */
[----:B------:R-:W-:Y:S01]  /*e6c0*/  @P0 IADD3 R8, P1, R9, c[0x0][0x1c8], RZ ;  /* 0x0000720009080a10 */ /* 0x000fe20007f3e0ff */
[--C-:B------:R-:W-:Y:S01]  /*e6d0*/  FFMA.FTZ R14, R14, c[0x0][0x2d0], -R174.reuse ;  /* 0x0000b4000e0e7a23 */ /* 0x100fe200000108ae */
[----:B-1----:R-:W-:Y:S01]  /*e6e0*/  F2FP.PACK_AB R178, R203, R204 ;  /* 0x000000cccbb2723e */ /* 0x002fe200000000ff */
[--C-:B------:R-:W-:Y:S01]  /*e6f0*/  FFMA.FTZ R15, R15, c[0x0][0x2d0], -R174.reuse ;  /* 0x0000b4000f0f7a23 */ /* 0x100fe200000108ae */
[----:B------:R-:W-:Y:S01]  /*e700*/  @P0 IADD3.X R9, RZ, c[0x0][0x1cc], R3, P1, P2 ;  /* 0x00007300ff090a10 */ /* 0x000fe20000fe4403 */
[--C-:B------:R-:W-:Y:S01]  /*e710*/  FFMA.FTZ R3, R7, c[0x0][0x2d0], -R174.reuse ;  /* 0x0000b40007037a23 */ /* 0x100fe200000108ae */
[----:B---3--:R-:W-:Y:S01]  /*e720*/  @P0 IADD3 R4, P2, R4, R175, RZ ;  /* 0x000000af04040210 */ /* 0x008fe20007f5e0ff */
[----:B------:R-:W1:Y:S01]  /*e730*/  MUFU.EX2 R200, R11 ;  /* 0x0000000b00c87308 */ /* 0x000e620000000800 */
[----:B------:R-:W-:Y:S01]  /*e740*/  F2FP.PACK_AB R176, R205, R215 ;  /* 0x000000d7cdb0723e */ /* 0x000fe200000000ff */
[----:B------:R3:W-:Y:S01]  /*e750*/  @P0 LDGSTS.E.BYPASS.LTC128B.128 [R251+0x15100], [R8.64], !P5 ;  /* 0x1510000008fb0fae */ /* 0x0007e2000e901d48 */
[----:B------:R-:W-:Y:S01]  /*e760*/  @P0 IADD3.X R5, R5, R188, RZ, P2, !PT ;  /* 0x000000bc05050210 */ /* 0x000fe200017fe4ff */
[--C-:B------:R-:W-:Y:S01]  /*e770*/  FFMA.FTZ R18, R18, c[0x0][0x2d0], -R174.reuse ;  /* 0x0000b40012127a23 */ /* 0x100fe200000108ae */
[----:B--2---:R-:W-:Y:S01]  /*e780*/  @P0 IADD3 R6, P1, R175, R4, RZ ;  /* 0x00000004af060210 */ /* 0x004fe20007f3e0ff */
[--C-:B------:R-:W-:Y:S02]  /*e790*/  FFMA.FTZ R19, R19, c[0x0][0x2d0], -R174.reuse ;  /* 0x0000b40013137a23 */ /* 0x100fe400000108ae */
[----:B------:R2:W-:Y:S01]  /*e7a0*/  @P0 LDGSTS.E.BYPASS.LTC128B.128 [R251+0xd100], [R4.64], !P4 ;  /* 0x0d10000004fb0fae */ /* 0x0005e2000e101d48 */
[----:B------:R-:W-:Y:S01]  /*e7b0*/  @P0 IADD3.X R7, R188, R5, RZ, P1, !PT ;  /* 0x00000005bc070210 */ /* 0x000fe20000ffe4ff */
[----:B------:R-:W4:Y:S01]  /*e7c0*/  MUFU.EX2 R202, R3 ;  /* 0x0000000300ca7308 */ /* 0x000f220000000800 */
[----:B------:R-:W-:Y:S02]  /*e7d0*/  FMUL.FTZ R10, R0, R186 ;  /* 0x000000ba000a7220 */ /* 0x000fe40000410000 */
[--C-:B------:R-:W-:Y:S01]  /*e7e0*/  FFMA.FTZ R22, R22, c[0x0][0x2d0], -R174.reuse ;  /* 0x0000b40016167a23 */ /* 0x100fe200000108ae */
[----:B------:R2:W-:Y:S01]  /*e7f0*/  @P0 LDGSTS.E.BYPASS.LTC128B.128 [R251+0x10100], [R4.64+0x80], !P3 ;  /* 0x1010008004fb0fae */ /* 0x0005e2000d901d48 */
[--C-:B------:R-:W-:Y:S02]  /*e800*/  FFMA.FTZ R23, R23, c[0x0][0x2d0], -R174.reuse ;  /* 0x0000b40017177a23 */ /* 0x100fe400000108ae */
[--C-:B------:R-:W-:Y:S02]  /*e810*/  FFMA.FTZ R26, R26, c[0x0][0x2d0], -R174.reuse ;  /* 0x0000b4001a1a7a23 */ /* 0x100fe400000108ae */
[----:B------:R-:W-:Y:S01]  /*e820*/  FFMA.FTZ R27, R27, c[0x0][0x2d0], -R174 ;  /* 0x0000b4001b1b7a23 */ /* 0x000fe200000108ae */
[----:B------:R2:W-:Y:S01]  /*e830*/  @P0 LDGSTS.E.BYPASS.LTC128B.128 [R251+0x13100], [R4.64+0x100], !P6 ;  /* 0x1310010004fb0fae */ /* 0x0005e2000f101d48 */
[----:B------:R-:W2:Y:S01]  /*e840*/  MUFU.EX2 R213, R13 ;  /* 0x0000000d00d57308 */ /* 0x000ea20000000800 */
[--C-:B------:R-:W-:Y:S01]  /*e850*/  FFMA.FTZ R28, R28, c[0x0][0x2d0], -R196.reuse ;  /* 0x0000b4001c1c7a23 */ /* 0x100fe200000108c4 */
[----:B-1----:R-:W-:Y:S01]  /*e860*/  F2FP.PACK_AB R179, R200, R201 ;  /* 0x000000c9c8b3723e */ /* 0x002fe200000000ff */
[----:B------:R-:W-:Y:S02]  /*e870*/  FMUL.FTZ R11, R0, R187 ;  /* 0x000000bb000b7220 */ /* 0x000fe40000410000 */
[----:B------:R2:W-:Y:S01]  /*e880*/  @P0 LDGSTS.E.BYPASS.LTC128B.128 [R251+0x16100], [R4.64+0x180], !P5 ;  /* 0x1610018004fb0fae */ /* 0x0005e2000e901d48 */
[----:B------:R-:W-:Y:S02]  /*e890*/  FFMA.FTZ R29, R29, c[0x0][0x2d0], -R196 ;  /* 0x0000b4001d1d7a23 */ /* 0x000fe400000108c4 */
[C---:B---3--:R-:W-:Y:S02]  /*e8a0*/  FMUL.FTZ R8, R2.reuse, R184 ;  /* 0x000000b802087220 */ /* 0x048fe40000410000 */
[----:B------:R-:W-:Y:S01]  /*e8b0*/  FMUL.FTZ R9, R2, R185 ;  /* 0x000000b902097220 */ /* 0x000fe20000410000 */
[----:B------:R1:W-:Y:S01]  /*e8c0*/  @P0 LDGSTS.E.BYPASS.LTC128B.128 [R251+0xe100], [R6.64], !P4 ;  /* 0x0e10000006fb0fae */ /* 0x0003e2000e101d48 */
[----:B------:R-:W-:Y:S01]  /*e8d0*/  MUFU.EX2 R198, R14 ;  /* 0x0000000e00c67308 */ /* 0x000fe20000000800 */
[----:B----4-:R-:W-:Y:S01]  /*e8e0*/  F2FP.PACK_AB R177, R202, R199 ;  /* 0x000000c7cab1723e */ /* 0x010fe200000000ff */
[--C-:B------:R-:W-:Y:S02]  /*e8f0*/  FFMA.FTZ R30, R30, c[0x0][0x2d0], -R174.reuse ;  /* 0x0000b4001e1e7a23 */ /* 0x100fe400000108ae */
[--C-:B------:R-:W-:Y:S01]  /*e900*/  FFMA.FTZ R31, R31, c[0x0][0x2d0], -R174.reuse ;  /* 0x0000b4001f1f7a23 */ /* 0x100fe200000108ae */
[----:B------:R1:W-:Y:S01]  /*e910*/  @P0 LDGSTS.E.BYPASS.LTC128B.128 [R251+0x11100], [R6.64+0x80], !P3 ;  /* 0x1110008006fb0fae */ /* 0x0003e2000d901d48 */
[----:B------:R-:W-:Y:S02]  /*e920*/  FFMA.FTZ R3, R35, c[0x0][0x2d0], -R174 ;  /* 0x0000b40023037a23 */ /* 0x000fe400000108ae */
[--C-:B------:R-:W-:Y:S02]  /*e930*/  FFMA.FTZ R32, R32, c[0x0][0x2d0], -R196.reuse ;  /* 0x0000b40020207a23 */ /* 0x100fe400000108c4 */
[----:B------:R3:W4:Y:S01]  /*e940*/  MUFU.EX2 R197, R15 ;  /* 0x0000000f00c57308 */ /* 0x0007220000000800 */
[----:B------:R1:W-:Y:S01]  /*e950*/  @P0 LDGSTS.E.BYPASS.LTC128B.128 [R251+0x14100], [R6.64+0x100], !P6 ;  /* 0x1410010006fb0fae */ /* 0x0003e2000f101d48 */
[----:B------:R-:W-:Y:S02]  /*e960*/  FFMA.FTZ R33, R33, c[0x0][0x2d0], -R196 ;  /* 0x0000b40021217a23 */ /* 0x000fe400000108c4 */
[----:B------:R-:W-:Y:S02]  /*e970*/  FFMA.FTZ R34, R34, c[0x0][0x2d0], -R174 ;  /* 0x0000b40022227a23 */ /* 0x000fe400000108ae */
[C---:B------:R-:W-:Y:S01]  /*e980*/  FMUL.FTZ R152, R2.reuse, R152 ;  /* 0x0000009802987220 */ /* 0x040fe20000410000 */
[----:B------:R1:W-:Y:S01]  /*e990*/  @P0 LDGSTS.E.BYPASS.LTC128B.128 [R251+0x17100], [R6.64+0x180], !P5 ;  /* 0x1710018006fb0fae */ /* 0x0003e2000e901d48 */
[C---:B------:R-:W-:Y:S02]  /*e9a0*/  FMUL.FTZ R153, R2.reuse, R153 ;  /* 0x0000009902997220 */ /* 0x040fe40000410000 */
[C---:B--2---:R-:W-:Y:S01]  /*e9b0*/  FMUL.FTZ R4, R2.reuse, R180 ;  /* 0x000000b402047220 */ /* 0x044fe20000410000 */
[----:B------:R-:W-:Y:S01]  /*e9c0*/  MUFU.EX2 R212, R16 ;  /* 0x0000001000d47308 */ /* 0x000fe20000000800 */
[----:B------:R-:W-:Y:S01]  /*e9d0*/  FMUL.FTZ R5, R2, R181 ;  /* 0x000000b502057220 */ /* 0x000fe20000410000 */
[----:B------:R-:W2:Y:S01]  /*e9e0*/  LDSM.16.MT88.4 R188, [R217] ;  /* 0x00000000d9bc783b */ /* 0x000ea20000004200 */
[C---:B------:R-:W-:Y:S02]  /*e9f0*/  FMUL.FTZ R154, R0.reuse, R154 ;  /* 0x0000009a009a7220 */ /* 0x040fe40000410000 */
[----:B------:R-:W-:Y:S02]  /*ea00*/  FMUL.FTZ R155, R0, R155 ;  /* 0x0000009b009b7220 */ /* 0x000fe40000410000 */
[C---:B------:R-:W-:Y:S01]  /*ea10*/  FMUL.FTZ R156, R2.reuse, R156 ;  /* 0x0000009c029c7220 */ /* 0x040fe20000410000 */
[----:B------:R-:W4:Y:S01]  /*ea20*/  LDSM.16.MT88.4 R192, [R218] ;  /* 0x00000000dac0783b */ /* 0x000f220000004200 */
[----:B------:R-:W-:Y:S01]  /*ea30*/  FMUL.FTZ R157, R2, R157 ;  /* 0x0000009d029d7220 */ /* 0x000fe20000410000 */
[----:B------:R-:W2:Y:S01]  /*ea40*/  MUFU.EX2 R211, R17 ;  /* 0x0000001100d37308 */ /* 0x000ea20000000800 */
[C---:B------:R-:W-:Y:S02]  /*ea50*/  FMUL.FTZ R158, R0.reuse, R158 ;  /* 0x0000009e009e7220 */ /* 0x040fe40000410000 */
[----:B------:R-:W-:Y:S01]  /*ea60*/  FMUL.FTZ R159, R0, R159 ;  /* 0x0000009f009f7220 */ /* 0x000fe20000410000 */
[----:B------:R-:W-:Y:S01]  /*ea70*/  LDSM.16.MT88.4 R184, [R220] ;  /* 0x00000000dcb8783b */ /* 0x000fe20000004200 */
[C---:B------:R-:W-:Y:S02]  /*ea80*/  FMUL.FTZ R160, R2.reuse, R160 ;  /* 0x000000a002a07220 */ /* 0x040fe40000410000 */
[----:B------:R-:W-:Y:S02]  /*ea90*/  FMUL.FTZ R161, R2, R161 ;  /* 0x000000a102a17220 */ /* 0x000fe40000410000 */
[C---:B------:R-:W-:Y:S01]  /*eaa0*/  FMUL.FTZ R162, R0.reuse, R162 ;  /* 0x000000a200a27220 */ /* 0x040fe20000410000 */
[----:B---3--:R-:W-:Y:S01]  /*eab0*/  LDSM.16.MT88.4 R12, [R220+0x9000] ;  /* 0x00900000dc0c783b */ /* 0x008fe20000004200 */
[----:B------:R-:W-:Y:S01]  /*eac0*/  MUFU.EX2 R210, R20 ;  /* 0x0000001400d27308 */ /* 0x000fe20000000800 */
[C---:B------:R-:W-:Y:S02]  /*ead0*/  FMUL.FTZ R163, R0.reuse, R163 ;  /* 0x000000a300a37220 */ /* 0x040fe40000410000 */
[C---:B-1----:R-:W-:Y:S02]  /*eae0*/  FMUL.FTZ R6, R0.reuse, R182 ;  /* 0x000000b600067220 */ /* 0x042fe40000410000 */
[----:B------:R-:W-:Y:S01]  /*eaf0*/  FMUL.FTZ R7, R0, R183 ;  /* 0x000000b700077220 */ /* 0x000fe20000410000 */
[----:B------:R-:W0:Y:S01]  /*eb00*/  LDGDEPBAR ;  /* 0x00000000000079af */ /* 0x000e220000000000 */
[C---:B------:R-:W-:Y:S02]  /*eb10*/  FMUL.FTZ R164, R2.reuse, R164 ;  /* 0x000000a402a47220 */ /* 0x040fe40000410000 */
[----:B------:R-:W-:Y:S01]  /*eb20*/  FMUL.FTZ R165, R2, R165 ;  /* 0x000000a502a57220 */ /* 0x000fe20000410000 */
[----:B------:R-:W-:Y:S01]  /*eb30*/  MUFU.EX2 R209, R21 ;  /* 0x0000001500d17308 */ /* 0x000fe20000000800 */
[C---:B------:R-:W-:Y:S01]  /*eb40*/  FMUL.FTZ R166, R0.reuse, R166 ;  /* 0x000000a600a67220 */ /* 0x040fe20000410000 */
[----:B------:R-:W1:Y:S01]  /*eb50*/  LDSM.16.MT88.4 R180, [R221] ;  /* 0x00000000ddb4783b */ /* 0x000e620000004200 */
[----:B------:R-:W-:Y:S02]  /*eb60*/  FMUL.FTZ R167, R0, R167 ;  /* 0x000000a700a77220 */ /* 0x000fe40000410000 */
[C---:B------:R-:W-:Y:S02]  /*eb70*/  FMUL.FTZ R168, R2.reuse, R168 ;  /* 0x000000a802a87220 */ /* 0x040fe40000410000 */
[----:B------:R-:W-:Y:S02]  /*eb80*/  FMUL.FTZ R169, R2, R169 ;  /* 0x000000a902a97220 */ /* 0x000fe40000410000 */
[C---:B------:R-:W-:Y:S01]  /*eb90*/  FMUL.FTZ R170, R0.reuse, R170 ;  /* 0x000000aa00aa7220 */ /* 0x040fe20000410000 */
[----:B------:R-:W-:Y:S01]  /*eba0*/  MUFU.EX2 R208, R24 ;  /* 0x0000001800d07308 */ /* 0x000fe20000000800 */
[C---:B--2---:R-:W-:Y:S05]  /*ebb0*/  HMMA.16816.F32 R4, R176.reuse, R188, R4 ;  /* 0x000000bcb004723c */ /* 0x044fea0000001804 */
[----:B------:R-:W-:Y:S02]  /*ebc0*/  FMUL.FTZ R171, R0, R171 ;  /* 0x000000ab00ab7220 */ /* 0x000fe40000410000 */
[C---:B------:R-:W-:Y:S01]  /*ebd0*/  FMUL.FTZ R52, R2.reuse, R52 ;  /* 0x0000003402347220 */ /* 0x040fe20000410000 */
[C---:B------:R-:W-:Y:S01]  /*ebe0*/  HMMA.16816.F32 R8, R176.reuse, R190, R8 ;  /* 0x000000beb008723c */ /* 0x040fe20000001808 */
[----:B------:R-:W2:Y:S01]  /*ebf0*/  LDSM.16.MT88.4 R188, [R217+0x3000] ;  /* 0x00300000d9bc783b */ /* 0x000ea20000004200 */
[----:B------:R-:W-:Y:S02]  /*ec00*/  MUFU.EX2 R207, R25 ;  /* 0x0000001900cf7308 */ /* 0x000fe40000000800 */
[----:B------:R-:W-:Y:S02]  /*ec10*/  FMUL.FTZ R53, R2, R53 ;  /* 0x0000003502357220 */ /* 0x000fe40000410000 */
[C---:B------:R-:W-:Y:S02]  /*ec20*/  FMUL.FTZ R54, R0.reuse, R54 ;  /* 0x0000003600367220 */ /* 0x040fe40000410000 */
[C---:B----4-:R-:W-:Y:S04]  /*ec30*/  HMMA.16816.F32 R132, R176.reuse, R192, R132 ;  /* 0x000000c0b084723c */ /* 0x050fe80000001884 */
[----:B------:R-:W-:Y:S01]  /*ec40*/  MUFU.EX2 R193, R22 ;  /* 0x0000001600c17308 */ /* 0x000fe20000000800 */
[----:B------:R-:W-:Y:S02]  /*ec50*/  FMUL.FTZ R55, R0, R55 ;  /* 0x0000003700377220 */ /* 0x000fe40000410000 */
[C---:B------:R-:W-:Y:S01]  /*ec60*/  FMUL.FTZ R56, R2.reuse, R56 ;  /* 0x0000003802387220 */ /* 0x040fe20000410000 */
[C---:B------:R-:W-:Y:S04]  /*ec70*/  HMMA.16816.F32 R136, R176.reuse, R194, R136 ;  /* 0x000000c2b088723c */ /* 0x040fe80000001888 */
[----:B------:R-:W-:Y:S02]  /*ec80*/  FMUL.FTZ R57, R2, R57 ;  /* 0x0000003902397220 */ /* 0x000fe40000410000 */
[----:B------:R-:W-:Y:S01]  /*ec90*/  MUFU.EX2 R195, R18 ;  /* 0x0000001200c37308 */ /* 0x000fe20000000800 */
[C---:B------:R-:W-:Y:S01]  /*eca0*/  FMUL.FTZ R58, R0.reuse, R58 ;  /* 0x0000003a003a7220 */ /* 0x040fe20000410000 */
[C---:B-1----:R-:W-:Y:S04]  /*ecb0*/  HMMA.16816.F32 R140, R176.reuse, R180, R140 ;  /* 0x000000b4b08c723c */ /* 0x042fe8000000188c */
[----:B------:R-:W-:Y:S02]  /*ecc0*/  FMUL.FTZ R59, R0, R59 ;  /* 0x0000003b003b7220 */ /* 0x000fe40000410000 */
[C---:B------:R-:W-:Y:S02]  /*ecd0*/  FMUL.FTZ R60, R2.reuse, R60 ;  /* 0x0000003c023c7220 */ /* 0x040fe40000410000 */
[C---:B------:R-:W-:Y:S01]  /*ece0*/  HMMA.16816.F32 R144, R176.reuse, R182, R144 ;  /* 0x000000b6b090723c */ /* 0x040fe20000001890 */
[----:B------:R-:W1:Y:S01]  /*ecf0*/  LDSM.16.MT88.4 R180, [R218+0x3000] ;  /* 0x00300000dab4783b */ /* 0x000e620000004200 */
[----:B------:R3:W4:Y:S02]  /*ed00*/  MUFU.EX2 R194, R19 ;  /* 0x0000001300c27308 */ /* 0x0007240000000800 */
[----:B------:R-:W-:Y:S02]  /*ed10*/  FMUL.FTZ R61, R2, R61 ;  /* 0x0000003d023d7220 */ /* 0x000fe40000410000 */
[C---:B------:R-:W-:Y:S02]  /*ed20*/  FMUL.FTZ R62, R0.reuse, R62 ;  /* 0x0000003e003e7220 */ /* 0x040fe40000410000 */
[C---:B------:R-:W-:Y:S04]  /*ed30*/  HMMA.16816.F32 R148, R176.reuse, R184, R148 ;  /* 0x000000b8b094723c */ /* 0x040fe80000001894 */
[----:B------:R4:W1:Y:S01]  /*ed40*/  MUFU.EX2 R192, R23 ;  /* 0x0000001700c07308 */ /* 0x0008620000000800 */
[----:B------:R-:W-:Y:S02]  /*ed50*/  FMUL.FTZ R63, R0, R63 ;  /* 0x0000003f003f7220 */ /* 0x000fe40000410000 */
[C---:B------:R-:W-:Y:S01]  /*ed60*/  FMUL.FTZ R64, R2.reuse, R64 ;  /* 0x0000004002407220 */ /* 0x040fe20000410000 */
[C---:B------:R-:W-:Y:S01]  /*ed70*/  HMMA.16816.F32 R152, R176.reuse, R186, R152 ;  /* 0x000000bab098723c */ /* 0x040fe20000001898 */
[----:B------:R-:W1:Y:S03]  /*ed80*/  LDSM.16.MT88.4 R184, [R221+0x3000] ;  /* 0x00300000ddb8783b */ /* 0x000e660000004200 */
[----:B------:R-:W-:Y:S02]  /*ed90*/  FMUL.FTZ R65, R2, R65 ;  /* 0x0000004102417220 */ /* 0x000fe40000410000 */
[----:B------:R-:W-:Y:S01]  /*eda0*/  MUFU.EX2 R206, R28 ;  /* 0x0000001c00ce7308 */ /* 0x000fe20000000800 */
[C---:B------:R-:W-:Y:S01]  /*edb0*/  FMUL.FTZ R66, R0.reuse, R66 ;  /* 0x0000004200427220 */ /* 0x040fe20000410000 */
[C---:B--2---:R-:W-:Y:S01]  /*edc0*/  HMMA.16816.F32 R156, R176.reuse, R188, R156 ;  /* 0x000000bcb09c723c */ /* 0x044fe2000000189c */
[----:B---3--:R-:W-:Y:S03]  /*edd0*/  LDSM.16.MT88.4 R16, [R218+0x800] ;  /* 0x00080000da10783b */ /* 0x008fe60000004200 */
[----:B------:R-:W-:Y:S02]  /*ede0*/  FMUL.FTZ R67, R0, R67 ;  /* 0x0000004300437220 */ /* 0x000fe40000410000 */
[C---:B------:R-:W-:Y:S02]  /*edf0*/  FMUL.FTZ R68, R2.reuse, R68 ;  /* 0x0000004402447220 */ /* 0x040fe40000410000 */
[C---:B------:R-:W-:Y:S01]  /*ee00*/  HMMA.16816.F32 R160, R176.reuse, R190, R160 ;  /* 0x000000beb0a0723c */ /* 0x040fe200000018a0 */
[----:B------:R-:W2:Y:S01]  /*ee10*/  LDSM.16.MT88.4 R188, [R220+0x3000] ;  /* 0x00300000dcbc783b */ /* 0x000ea20000004200 */
[----:B------:R-:W-:Y:S02]  /*ee20*/  MUFU.EX2 R175, R34 ;  /* 0x0000002200af7308 */ /* 0x000fe40000000800 */
[----:B------:R-:W-:Y:S02]  /*ee30*/  FMUL.FTZ R69, R2, R69 ;  /* 0x0000004502457220 */ /* 0x000fe40000410000 */
[C---:B------:R-:W-:Y:S01]  /*ee40*/  FMUL.FTZ R70, R0.reuse, R70 ;  /* 0x0000004600467220 */ /* 0x040fe20000410000 */
[----:B----4-:R-:W-:Y:S01]  /*ee50*/  LDSM.16.MT88.4 R20, [R217+0x1000] ;  /* 0x00100000d914783b */ /* 0x010fe20000004200 */
        /* <DEDUP_REMOVED lines=74> */
[----:B------:R-:W-:Y:S02]  /*f300*/  LDSM.16.MT88.4 R188, [R217+0x3800] ;  /* 0x00380000d9bc783b */ /* 0x000fe40000004200 */
        /* <DEDUP_REMOVED lines=15> */
[C---:B------:R-:W-:Y:S03]  /*f400*/  HMMA.16816.F32 R124, R176.reuse, R12, R124 ;  /* 0x0000000cb07c723c */ /* 0x040fe6000000187c */
[C---:B------:R-:W-:Y:S02]  /*f410*/  FMUL.FTZ R130, R0.reuse, R130 ;  /* 0x0000008200827220 */ /* 0x040fe40000410000 */
[----:B------:R-:W-:Y:S02]  /*f420*/  FMUL.FTZ R131, R0, R131 ;  /* 0x0000008300837220 */ /* 0x000fe40000410000 */
[----:B------:R-:W-:Y:S01]  /*f430*/  F2FP.PACK_AB R12, R213, R214 ;  /* 0x000000d6d50c723e */ /* 0x000fe200000000ff */
[--C-:B------:R-:W-:Y:S01]  /*f440*/  FFMA.FTZ R49, R49, c[0x0][0x2d0], -R196.reuse ;  /* 0x0000b40031317a23 */ /* 0x100fe200000108c4 */
[----:B------:R-:W-:Y:S03]  /*f450*/  F2FP.PACK_AB R13, R197, R198 ;  /* 0x000000c6c50d723e */ /* 0x000fe600000000ff */
[----:B------:R-:W-:Y:S01]  /*f460*/  HMMA.16816.F32 R128, R176, R14, R128 ;  /* 0x0000000eb080723c */ /* 0x000fe20000001880 */
[----:B------:R-:W1:Y:S01]  /*f470*/  LDSM.16.MT88.4 R176, [R221+0x800] ;  /* 0x00080000ddb0783b */ /* 0x000e620000004200 */
[----:B------:R-:W-:Y:S01]  /*f480*/  MUFU.EX2 R49, R49 ;  /* 0x0000003100317308 */ /* 0x000fe20000000800 */
[--C-:B------:R-:W-:Y:S02]  /*f490*/  FFMA.FTZ R36, R36, c[0x0][0x2d0], -R196.reuse ;  /* 0x0000b40024247a23 */ /* 0x100fe400000108c4 */
[----:B------:R-:W-:Y:S02]  /*f4a0*/  FFMA.FTZ R37, R37, c[0x0][0x2d0], -R196 ;  /* 0x0000b40025257a23 */ /* 0x000fe400000108c4 */
[----:B------:R-:W-:Y:S01]  /*f4b0*/  F2FP.PACK_AB R14, R211, R212 ;  /* 0x000000d4d30e723e */ /* 0x000fe200000000ff */
[--C-:B------:R-:W-:Y:S01]  /*f4c0*/  FFMA.FTZ R38, R38, c[0x0][0x2d0], -R174.reuse ;  /* 0x0000b40026267a23 */ /* 0x100fe200000108ae */
[----:B------:R-:W-:Y:S03]  /*f4d0*/  F2FP.PACK_AB R15, R194, R195 ;  /* 0x000000c3c20f723e */ /* 0x000fe600000000ff */
[----:B------:R-:W-:Y:S01]  /*f4e0*/  MUFU.EX2 R36, R36 ;  /* 0x0000002400247308 */ /* 0x000fe20000000800 */
[----:B------:R-:W-:Y:S02]  /*f4f0*/  FFMA.FTZ R39, R39, c[0x0][0x2d0], -R174 ;  /* 0x0000b40027277a23 */ /* 0x000fe400000108ae */
[--C-:B------:R-:W-:Y:S01]  /*f500*/  FFMA.FTZ R40, R40, c[0x0][0x2d0], -R196.reuse ;  /* 0x0000b40028287a23 */ /* 0x100fe200000108c4 */
[C---:B---3--:R-:W-:Y:S05]  /*f510*/  HMMA.16816.F32 R4, R12.reuse, R184, R4 ;  /* 0x000000b80c04723c */ /* 0x048fea0000001804 */
[----:B------:R-:W-:Y:S01]  /*f520*/  FFMA.FTZ R41, R41, c[0x0][0x2d0], -R196 ;  /* 0x0000b40029297a23 */ /* 0x000fe200000108c4 */
[----:B------:R-:W-:Y:S01]  /*f530*/  MUFU.EX2 R37, R37 ;  /* 0x0000002500257308 */ /* 0x000fe20000000800 */
[--C-:B------:R-:W-:Y:S01]  /*f540*/  FFMA.FTZ R42, R42, c[0x0][0x2d0], -R174.reuse ;  /* 0x0000b4002a2a7a23 */ /* 0x100fe200000108ae */
[C---:B------:R-:W-:Y:S01]  /*f550*/  HMMA.16816.F32 R8, R12.reuse, R186, R8 ;  /* 0x000000ba0c08723c */ /* 0x040fe20000001808 */
[----:B------:R-:W2:Y:S03]  /*f560*/  LDSM.16.MT88.4 R184, [R218+0x3800] ;  /* 0x00380000dab8783b */ /* 0x000ea60000004200 */
[----:B------:R-:W-:Y:S02]  /*f570*/  FFMA.FTZ R43, R43, c[0x0][0x2d0], -R174 ;  /* 0x0000b4002b2b7a23 */ /* 0x000fe400000108ae */
[--C-:B------:R-:W-:Y:S02]  /*f580*/  FFMA.FTZ R44, R44, c[0x0][0x2d0], -R196.reuse ;  /* 0x0000b4002c2c7a23 */ /* 0x100fe400000108c4 */
[C---:B------:R-:W-:Y:S01]  /*f590*/  HMMA.16816.F32 R132, R12.reuse, R16, R132 ;  /* 0x000000100c84723c */ /* 0x040fe20000001884 */
[----:B------:R-:W-:Y:S03]  /*f5a0*/  MUFU.EX2 R38, R38 ;  /* 0x0000002600267308 */ /* 0x000fe60000000800 */
[----:B------:R-:W-:Y:S02]  /*f5b0*/  FFMA.FTZ R45, R45, c[0x0][0x2d0], -R196 ;  /* 0x0000b4002d2d7a23 */ /* 0x000fe400000108c4 */
[--C-:B------:R-:W-:Y:S02]  /*f5c0*/  FFMA.FTZ R46, R46, c[0x0][0x2d0], -R174.reuse ;  /* 0x0000b4002e2e7a23 */ /* 0x100fe400000108ae */
[C---:B------:R-:W-:Y:S01]  /*f5d0*/  HMMA.16816.F32 R136, R12.reuse, R18, R136 ;  /* 0x000000120c88723c */ /* 0x040fe20000001888 */
[----:B------:R-:W3:Y:S02]  /*f5e0*/  LDSM.16.MT88.4 R16, [R221+0x3800] ;  /* 0x00380000dd10783b */ /* 0x000ee40000004200 */
[----:B------:R-:W-:Y:S01]  /*f5f0*/  MUFU.EX2 R39, R39 ;  /* 0x0000002700277308 */ /* 0x000fe20000000800 */
[----:B------:R-:W-:Y:S02]  /*f600*/  FFMA.FTZ R47, R47, c[0x0][0x2d0], -R174 ;  /* 0x0000b4002f2f7a23 */ /* 0x000fe400000108ae */
[----:B------:R-:W-:Y:S02]  /*f610*/  FFMA.FTZ R48, R48, c[0x0][0x2d0], -R196 ;  /* 0x0000b40030307a23 */ /* 0x000fe400000108c4 */
[C---:B-1----:R-:W-:Y:S04]  /*f620*/  HMMA.16816.F32 R140, R12.reuse, R176, R140 ;  /* 0x000000b00c8c723c */ /* 0x042fe8000000188c */
[--C-:B------:R-:W-:Y:S01]  /*f630*/  FFMA.FTZ R50, R50, c[0x0][0x2d0], -R174.reuse ;  /* 0x0000b40032327a23 */ /* 0x100fe200000108ae */
[----:B------:R-:W-:Y:S01]  /*f640*/  MUFU.EX2 R40, R40 ;  /* 0x0000002800287308 */ /* 0x000fe20000000800 */
[----:B------:R-:W-:Y:S02]  /*f650*/  FFMA.FTZ R174, R51, c[0x0][0x2d0], -R174 ;  /* 0x0000b40033ae7a23 */ /* 0x000fe400000108ae */
[C---:B------:R-:W-:Y:S01]  /*f660*/  HMMA.16816.F32 R144, R12.reuse, R178, R144 ;  /* 0x000000b20c90723c */ /* 0x040fe20000001890 */
[----:B------:R-:W1:Y:S06]  /*f670*/  LDSM.16.MT88.4 R176, [R220+0x3800] ;  /* 0x00380000dcb0783b */ /* 0x000e6c0000004200 */
[----:B------:R-:W-:Y:S01]  /*f680*/  MUFU.EX2 R174, R174 ;  /* 0x000000ae00ae7308 */ /* 0x000fe20000000800 */
[C---:B------:R-:W-:Y:S08]  /*f690*/  HMMA.16816.F32 R148, R12.reuse, R180, R148 ;  /* 0x000000b40c94723c */ /* 0x040ff00000001894 */
[C---:B------:R-:W-:Y:S01]  /*f6a0*/  HMMA.16816.F32 R152, R12.reuse, R182, R152 ;  /* 0x000000b60c98723c */ /* 0x040fe20000001898 */
[----:B------:R-:W4:Y:S01]  /*f6b0*/  LDSM.16.MT88.4 R180, [R217+0x6800] ;  /* 0x00680000d9b4783b */ /* 0x000f220000004200 */
[----:B------:R-:W-:Y:S06]  /*f6c0*/  MUFU.EX2 R41, R41 ;  /* 0x0000002900297308 */ /* 0x000fec0000000800 */
[C---:B------:R-:W-:Y:S04]  /*f6d0*/  HMMA.16816.F32 R156, R12.reuse, R188, R156 ;  /* 0x000000bc0c9c723c */ /* 0x040fe8000000189c */
[----:B------:R-:W-:Y:S04]  /*f6e0*/  MUFU.EX2 R42, R42 ;  /* 0x0000002a002a7308 */ /* 0x000fe80000000800 */
[C---:B------:R-:W-:Y:S01]  /*f6f0*/  HMMA.16816.F32 R160, R12.reuse, R190, R160 ;  /* 0x000000be0ca0723c */ /* 0x040fe200000018a0 */
[----:B------:R-:W4:Y:S05]  /*f700*/  LDSM.16.MT88.4 R188, [R218+0x6800] ;  /* 0x00680000dabc783b */ /* 0x000f2a0000004200 */
[----:B------:R-:W-:Y:S02]  /*f710*/  MUFU.EX2 R43, R43 ;  /* 0x0000002b002b7308 */ /* 0x000fe40000000800 */
[C---:B--2---:R-:W-:Y:S08]  /*f720*/  HMMA.16816.F32 R164, R12.reuse, R184, R164 ;  /* 0x000000b80ca4723c */ /* 0x044ff000000018a4 */
[C---:B------:R-:W-:Y:S01]  /*f730*/  HMMA.16816.F32 R168, R12.reuse, R186, R168 ;  /* 0x000000ba0ca8723c */ /* 0x040fe200000018a8 */
[----:B------:R-:W2:Y:S01]  /*f740*/  LDSM.16.MT88.4 R184, [R221+0x6800] ;  /* 0x00680000ddb8783b */ /* 0x000ea20000004200 */
[----:B------:R-:W-:Y:S06]  /*f750*/  MUFU.EX2 R44, R44 ;  /* 0x0000002c002c7308 */ /* 0x000fec0000000800 */
[C---:B---3--:R-:W-:Y:S04]  /*f760*/  HMMA.16816.F32 R52, R12.reuse, R16, R52 ;  /* 0x000000100c34723c */ /* 0x048fe80000001834 */
[----:B------:R-:W-:Y:S04]  /*f770*/  MUFU.EX2 R45, R45 ;  /* 0x0000002d002d7308 */ /* 0x000fe80000000800 */
[C---:B------:R-:W-:Y:S01]  /*f780*/  HMMA.16816.F32 R56, R12.reuse, R18, R56 ;  /* 0x000000120c38723c */ /* 0x040fe20000001838 */
[----:B------:R-:W3:Y:S05]  /*f790*/  LDSM.16.MT88.4 R16, [R220+0x6800] ;  /* 0x00680000dc10783b */ /* 0x000eea0000004200 */
[----:B------:R-:W-:Y:S02]  /*f7a0*/  MUFU.EX2 R46, R46 ;  /* 0x0000002e002e7308 */ /* 0x000fe40000000800 */
[C---:B-1----:R-:W-:Y:S08]  /*f7b0*/  HMMA.16816.F32 R60, R12.reuse, R176, R60 ;  /* 0x000000b00c3c723c */ /* 0x042ff0000000183c */
[C---:B------:R-:W-:Y:S01]  /*f7c0*/  HMMA.16816.F32 R64, R12.reuse, R178, R64 ;  /* 0x000000b20c40723c */ /* 0x040fe20000001840 */
[----:B------:R-:W1:Y:S01]  /*f7d0*/  LDSM.16.MT88.4 R176, [R217+0x9800] ;  /* 0x00980000d9b0783b */ /* 0x000e620000004200 */
[----:B------:R-:W-:Y:S06]  /*f7e0*/  MUFU.EX2 R47, R47 ;  /* 0x0000002f002f7308 */ /* 0x000fec0000000800 */
[C---:B----4-:R-:W-:Y:S04]  /*f7f0*/  HMMA.16816.F32 R68, R12.reuse, R180, R68 ;  /* 0x000000b40c44723c */ /* 0x050fe80000001844 */
[----:B------:R-:W-:Y:S04]  /*f800*/  MUFU.EX2 R48, R48 ;  /* 0x0000003000307308 */ /* 0x000fe80000000800 */
[C---:B------:R-:W-:Y:S01]  /*f810*/  HMMA.16816.F32 R72, R12.reuse, R182, R72 ;  /* 0x000000b60c48723c */ /* 0x040fe20000001848 */
[----:B------:R-:W4:Y:S05]  /*f820*/  LDSM.16.MT88.4 R180, [R218+0x9800] ;  /* 0x00980000dab4783b */ /* 0x000f2a0000004200 */
[----:B------:R-:W-:Y:S02]  /*f830*/  MUFU.EX2 R50, R50 ;  /* 0x0000003200327308 */ /* 0x000fe40000000800 */
[C---:B------:R-:W-:Y:S08]  /*f840*/  HMMA.16816.F32 R76, R12.reuse, R188, R76 ;  /* 0x000000bc0c4c723c */ /* 0x040ff0000000184c */
[C---:B------:R-:W-:Y:S01]  /*f850*/  HMMA.16816.F32 R80, R12.reuse, R190, R80 ;  /* 0x000000be0c50723c */ /* 0x040fe20000001850 */
[----:B------:R-:W-:Y:S07]  /*f860*/  MUFU.EX2 R191, R26 ;  /* 0x0000001a00bf7308 */ /* 0x000fee0000000800 */
[C---:B--2---:R-:W-:Y:S03]  /*f870*/  HMMA.16816.F32 R84, R12.reuse, R184, R84 ;  /* 0x000000b80c54723c */ /* 0x044fe60000001854 */
[----:B------:R2:W1:Y:S05]  /*f880*/  MUFU.EX2 R190, R27 ;  /* 0x0000001b00be7308 */ /* 0x00046a0000000800 */
[C---:B------:R-:W-:Y:S01]  /*f890*/  HMMA.16816.F32 R88, R12.reuse, R186, R88 ;  /* 0x000000ba0c58723c */ /* 0x040fe20000001858 */
[----:B------:R-:W4:Y:S04]  /*f8a0*/  LDSM.16.MT88.4 R184, [R221+0x9800] ;  /* 0x00980000ddb8783b */ /* 0x000f280000004200 */
[----:B------:R-:W-:Y:S03]  /*f8b0*/  MUFU.EX2 R189, R30 ;  /* 0x0000001e00bd7308 */ /* 0x000fe60000000800 */
[C---:B---3--:R-:W-:Y:S07]  /*f8c0*/  HMMA.16816.F32 R92, R12.reuse, R16, R92 ;  /* 0x000000100c5c723c */ /* 0x048fee000000185c */
[----:B------:R-:W-:Y:S01]  /*f8d0*/  MUFU.EX2 R188, R31 ;  /* 0x0000001f00bc7308 */ /* 0x000fe20000000800 */
[C---:B------:R-:W-:Y:S01]  /*f8e0*/  HMMA.16816.F32 R96, R12.reuse, R18, R96 ;  /* 0x000000120c60723c */ /* 0x040fe20000001860 */
[----:B------:R-:W3:Y:S06]  /*f8f0*/  LDSM.16.MT88.4 R16, [R220+0x9800] ;  /* 0x00980000dc10783b */ /* 0x000eec0000004200 */
[----:B--2---:R-:W2:Y:S01]  /*f900*/  LDSM.16.MT88.4 R24, [R218+0x1000] ;  /* 0x00100000da18783b */ /* 0x004ea20000004200 */
[C---:B-1----:R-:W-:Y:S08]  /*f910*/  HMMA.16816.F32 R100, R12.reuse, R176, R100 ;  /* 0x000000b00c64723c */ /* 0x042ff00000001864 */
[C---:B------:R-:W-:Y:S01]  /*f920*/  HMMA.16816.F32 R104, R12.reuse, R178, R104 ;  /* 0x000000b20c68723c */ /* 0x040fe20000001868 */
[----:B------:R-:W-:Y:S07]  /*f930*/  LDSM.16.MT88.4 R176, [R220+0x1000] ;  /* 0x00100000dcb0783b */ /* 0x000fee0000004200 */
[C---:B----4-:R-:W-:Y:S08]  /*f940*/  HMMA.16816.F32 R108, R12.reuse, R180, R108 ;  /* 0x000000b40c6c723c */ /* 0x050ff0000000186c */
[C---:B------:R-:W-:Y:S01]  /*f950*/  HMMA.16816.F32 R112, R12.reuse, R182, R112 ;  /* 0x000000b60c70723c */ /* 0x040fe20000001870 */
[----:B------:R-:W-:Y:S07]  /*f960*/  LDSM.16.MT88.4 R180, [R217+0x4000] ;  /* 0x00400000d9b4783b */ /* 0x000fee0000004200 */
[C---:B------:R-:W-:Y:S08]  /*f970*/  HMMA.16816.F32 R116, R12.reuse, R184, R116 ;  /* 0x000000b80c74723c */ /* 0x040ff00000001874 */
[C---:B------:R-:W-:Y:S01]  /*f980*/  HMMA.16816.F32 R120, R12.reuse, R186, R120 ;  /* 0x000000ba0c78723c */ /* 0x040fe20000001878 */
[----:B------:R-:W-:Y:S07]  /*f990*/  LDSM.16.MT88.4 R184, [R217+0x2800] ;  /* 0x00280000d9b8783b */ /* 0x000fee0000004200 */
[C---:B---3--:R-:W-:Y:S08]  /*f9a0*/  HMMA.16816.F32 R124, R12.reuse, R16, R124 ;  /* 0x000000100c7c723c */ /* 0x048ff0000000187c */
[----:B------:R-:W-:Y:S01]  /*f9b0*/  HMMA.16816.F32 R128, R12, R18, R128 ;  /* 0x000000120c80723c */ /* 0x000fe20000001880 */
[----:B------:R-:W1:Y:S06]  /*f9c0*/  LDSM.16.MT88.4 R16, [R221+0x1000] ;  /* 0x00100000dd10783b */ /* 0x000e6c0000004200 */
[----:B------:R-:W-:Y:S02]  /*f9d0*/  F2FP.PACK_AB R12, R209, R210 ;  /* 0x000000d2d10c723e */ /* 0x000fe400000000ff */
[----:B------:R-:W-:Y:S03]  /*f9e0*/  F2FP.PACK_AB R13, R192, R193 ;  /* 0x000000c1c00d723e */ /* 0x000fe600000000ff */
[----:B------:R-:W-:Y:S02]  /*f9f0*/  F2FP.PACK_AB R14, R207, R208 ;  /* 0x000000d0cf0e723e */ /* 0x000fe400000000ff */
[----:B------:R-:W-:Y:S07]  /*fa00*/  F2FP.PACK_AB R15, R190, R191 ;  /* 0x000000bfbe0f723e */ /* 0x000fee00000000ff */
[C---:B------:R-:W-:Y:S08]  /*fa10*/  HMMA.16816.F32 R4, R12.reuse, R20, R4 ;  /* 0x000000140c04723c */ /* 0x040ff00000001804 */
        /* <DEDUP_REMOVED lines=24> */
[C---:B------:R-:W-:Y:S01]  /*fba0*/  HMMA.16816.F32 R72, R12.reuse, R178, R72 ;  /* 0x000000b20c48723c */ /* 0x040fe20000001848 */
[----:B------:R-:W2:Y:S07]  /*fbb0*/  LDSM.16.MT88.4 R176, [R218+0xa000] ;  /* 0x00a00000dab0783b */ /* 0x000eae0000004200 */
[C---:B------:R-:W-:Y:S07]  /*fbc0*/  HMMA.16816.F32 R76, R12.reuse, R180, R76 ;  /* 0x000000b40c4c723c */ /* 0x040fee000000184c */
[----:B------:R-:W-:Y:S01]  /*fbd0*/  MOV R181, R205 ;  /* 0x000000cd00b57202 */ /* 0x000fe20000000f00 */
[C---:B------:R-:W-:Y:S01]  /*fbe0*/  HMMA.16816.F32 R80, R12.reuse, R182, R80 ;  /* 0x000000b60c50723c */ /* 0x040fe20000001850 */
[----:B------:R-:W4:Y:S01]  /*fbf0*/  LDL.LU R182, [R1+0x8] ;  /* 0x0000080001b67983 */ /* 0x000f220000300800 */
[----:B------:R1:W1:Y:S02]  /*fc00*/  MUFU.EX2 R205, R29 ;  /* 0x0000001d00cd7308 */ /* 0x0002640000000800 */
[----:B------:R-:W-:Y:S03]  /*fc10*/  MOV R180, R204 ;  /* 0x000000cc00b47202 */ /* 0x000fe60000000f00 */
[----:B------:R-:W-:Y:S01]  /*fc20*/  MOV R183, R203 ;  /* 0x000000cb00b77202 */ /* 0x000fe20000000f00 */
[C---:B---3--:R-:W-:Y:S04]  /*fc30*/  HMMA.16816.F32 R84, R12.reuse, R20, R84 ;  /* 0x000000140c54723c */ /* 0x048fe80000001854 */
[----:B------:R-:W-:Y:S04]  /*fc40*/  MUFU.EX2 R204, R32 ;  /* 0x0000002000cc7308 */ /* 0x000fe80000000800 */
[C---:B------:R-:W-:Y:S01]  /*fc50*/  HMMA.16816.F32 R88, R12.reuse, R22, R88 ;  /* 0x000000160c58723c */ /* 0x040fe20000001858 */
[----:B------:R-:W3:Y:S05]  /*fc60*/  LDSM.16.MT88.4 R20, [R221+0xa000] ;  /* 0x00a00000dd14783b */ /* 0x000eea0000004200 */
[----:B------:R3:W3:Y:S02]  /*fc70*/  MUFU.EX2 R203, R33 ;  /* 0x0000002100cb7308 */ /* 0x0006e40000000800 */
[C---:B--2---:R-:W-:Y:S01]  /*fc80*/  HMMA.16816.F32 R92, R12.reuse, R24, R92 ;  /* 0x000000180c5c723c */ /* 0x044fe2000000185c */
[----:B-1----:R-:W-:Y:S07]  /*fc90*/  LDSM.16.MT88.4 R28, [R218+0x1800] ;  /* 0x00180000da1c783b */ /* 0x002fee0000004200 */
[C---:B------:R-:W-:Y:S01]  /*fca0*/  HMMA.16816.F32 R96, R12.reuse, R26, R96 ;  /* 0x0000001a0c60723c */ /* 0x040fe20000001860 */
[----:B------:R-:W1:Y:S07]  /*fcb0*/  LDSM.16.MT88.4 R24, [R220+0xa000] ;  /* 0x00a00000dc18783b */ /* 0x000e6e0000004200 */
[C---:B------:R-:W-:Y:S01]  /*fcc0*/  HMMA.16816.F32 R100, R12.reuse, R16, R100 ;  /* 0x000000100c64723c */ /* 0x040fe20000001864 */
[----:B---3--:R-:W-:Y:S07]  /*fcd0*/  LDSM.16.MT88.4 R32, [R221+0x1800] ;  /* 0x00180000dd20783b */ /* 0x008fee0000004200 */
[C---:B------:R-:W-:Y:S01]  /*fce0*/  HMMA.16816.F32 R104, R12.reuse, R18, R104 ;  /* 0x000000120c68723c */ /* 0x040fe20000001868 */
[----:B------:R-:W2:Y:S07]  /*fcf0*/  LDSM.16.MT88.4 R16, [R217+0x1800] ;  /* 0x00180000d910783b */ /* 0x000eae0000004200 */
[C---:B------:R-:W-:Y:S01]  /*fd00*/  HMMA.16816.F32 R108, R12.reuse, R176, R108 ;  /* 0x000000b00c6c723c */ /* 0x040fe2000000186c */
[----:B------:R-:W3:Y:S06]  /*fd10*/  LDL.LU R177, [R1+0x4] ;  /* 0x0000040001b17983 */ /* 0x000eec0000300800 */
[----:B------:R-:W-:Y:S01]  /*fd20*/  MOV R176, R180 ;  /* 0x000000b400b07202 */ /* 0x000fe20000000f00 */
[C---:B------:R-:W-:Y:S07]  /*fd30*/  HMMA.16816.F32 R112, R12.reuse, R178, R112 ;  /* 0x000000b20c70723c */ /* 0x040fee0000001870 */
[----:B------:R-:W-:Y:S01]  /*fd40*/  MOV R179, R181 ;  /* 0x000000b500b37202 */ /* 0x000fe20000000f00 */
[C---:B------:R-:W-:Y:S08]  /*fd50*/  HMMA.16816.F32 R116, R12.reuse, R20, R116 ;  /* 0x000000140c74723c */ /* 0x040ff00000001874 */
[C---:B------:R-:W-:Y:S01]  /*fd60*/  HMMA.16816.F32 R120, R12.reuse, R22, R120 ;  /* 0x000000160c78723c */ /* 0x040fe20000001878 */
[----:B------:R-:W2:Y:S07]  /*fd70*/  LDSM.16.MT88.4 R20, [R220+0x1800] ;  /* 0x00180000dc14783b */ /* 0x000eae0000004200 */
        /* <DEDUP_REMOVED lines=30> */
[----:B------:R-:W-:Y:S07]  /*ff60*/  LDSM.16.MT88.4 R32, [R217+0x5000] ;  /* 0x00500000d920783b */ /* 0x000fee0000004200 */
        /* <DEDUP_REMOVED lines=11> */
[----:B------:R-:W2:Y:S03]  /*10020*/  LDSM.16.MT88.4 R28, [R220+0xa800] ;  /* 0x00a80000dc1c783b */ /* 0x000ea60000004200 */
[----:B----4-:R-:W-:Y:S04]  /*10030*/  FFMA.FTZ R0, R0, R182, R199 ;  /* 0x000000b600007223 */ /* 0x010fe800000100c7 */
        /* <DEDUP_REMOVED lines=8> */
[----:B------:R-:W1:Y:S03]  /*100c0*/  LDSM.16.MT88.4 R24, [R218+0x2000] ;  /* 0x00200000da18783b */ /* 0x000e660000004200 */
[----:B------:R-:W-:Y:S04]  /*100d0*/  FADD.FTZ R0, R198, R0 ;  /* 0x00000000c6007221 */ /* 0x000fe80000010000 */
[C---:B--2---:R-:W-:Y:S04]  /*100e0*/  HMMA.16816.F32 R116, R12.reuse, R16, R116 ;  /* 0x000000100c74723c */ /* 0x044fe80000001874 */
[----:B------:R-:W-:Y:S04]  /*100f0*/  FADD.FTZ R0, R197, R0 ;  /* 0x00000000c5007221 */ /* 0x000fe80000010000 */
[C---:B------:R-:W-:Y:S01]  /*10100*/  HMMA.16816.F32 R120, R12.reuse, R18, R120 ;  /* 0x000000120c78723c */ /* 0x040fe20000001878 */
[----:B------:R-:W2:Y:S03]  /*10110*/  LDSM.16.MT88.4 R16, [R221+0x2000] ;  /* 0x00200000dd10783b */ /* 0x000ea60000004200 */
[----:B------:R-:W-:Y:S04]  /*10120*/  FADD.FTZ R0, R195, R0 ;  /* 0x00000000c3007221 */ /* 0x000fe80000010000 */
[C---:B------:R-:W-:Y:S04]  /*10130*/  HMMA.16816.F32 R124, R12.reuse, R28, R124 ;  /* 0x0000001c0c7c723c */ /* 0x040fe8000000187c */
[----:B---3--:R-:W-:Y:S01]  /*10140*/  FFMA.FTZ R2, R2, R177, R215 ;  /* 0x000000b102027223 */ /* 0x008fe200000100d7 */
[----:B------:R-:W-:Y:S01]  /*10150*/  MOV R177, R183 ;  /* 0x000000b700b17202 */ /* 0x000fe20000000f00 */
[----:B------:R-:W-:Y:S02]  /*10160*/  FADD.FTZ R0, R194, R0 ;  /* 0x00000000c2007221 */ /* 0x000fe40000010000 */
[----:B------:R-:W-:Y:S01]  /*10170*/  HMMA.16816.F32 R128, R12, R30, R128 ;  /* 0x0000001e0c80723c */ /* 0x000fe20000001880 */
[----:B------:R-:W3:Y:S03]  /*10180*/  LDSM.16.MT88.4 R28, [R220+0x2000] ;  /* 0x00200000dc1c783b */ /* 0x000ee60000004200 */
[----:B------:R-:W-:Y:S02]  /*10190*/  FADD.FTZ R0, R193, R0 ;  /* 0x00000000c1007221 */ /* 0x000fe40000010000 */
[----:B------:R-:W-:Y:S01]  /*101a0*/  FADD.FTZ R2, R179, R2 ;  /* 0x00000002b3027221 */ /* 0x000fe20000010000 */
[----:B------:R-:W-:Y:S01]  /*101b0*/  F2FP.PACK_AB R12, R37, R36 ;  /* 0x00000024250c723e */ /* 0x000fe200000000ff */
[----:B------:R-:W-:Y:S01]  /*101c0*/  FADD.FTZ R0, R192, R0 ;  /* 0x00000000c0007221 */ /* 0x000fe20000010000 */
[----:B------:R-:W-:Y:S03]  /*101d0*/  F2FP.PACK_AB R13, R39, R38 ;  /* 0x00000026270d723e */ /* 0x000fe600000000ff */
[----:B------:R-:W-:Y:S01]  /*101e0*/  F2FP.PACK_AB R14, R41, R40 ;  /* 0x00000028290e723e */ /* 0x000fe200000000ff */
[----:B------:R-:W-:Y:S01]  /*101f0*/  FADD.FTZ R0, R191, R0 ;  /* 0x00000000bf007221 */ /* 0x000fe20000010000 */
[----:B------:R-:W-:Y:S01]  /*10200*/  F2FP.PACK_AB R15, R43, R42 ;  /* 0x0000002a2b0f723e */ /* 0x000fe200000000ff */
        /* <DEDUP_REMOVED lines=8> */
[----:B------:R-:W4:Y:S03]  /*10290*/  LDSM.16.MT88.4 R20, [R218+0x5000] ;  /* 0x00500000da14783b */ /* 0x000f260000004200 */
[----:B------:R-:W-:Y:S01]  /*102a0*/  FADD.FTZ R0, R175, R0 ;  /* 0x00000000af007221 */ /* 0x000fe20000010000 */
[----:B------:R-:W-:Y:S01]  /*102b0*/  MOV R175, R172 ;  /* 0x000000ac00af7202 */ /* 0x000fe20000000f00 */
        /* <DEDUP_REMOVED lines=26> */
[----:B------:R-:W3:Y:S03]  /*10460*/  LDSM.16.MT88.4 R32, [R218+0x8000] ;  /* 0x00800000da20783b */ /* 0x000ee60000004200 */
[----:B------:R-:W-:Y:S04]  /*10470*/  FADD.FTZ R2, R205, R2 ;  /* 0x00000002cd027221 */ /* 0x000fe80000010000 */
[C---:B----4-:R-:W-:Y:S04]  /*10480*/  HMMA.16816.F32 R164, R12.reuse, R20, R164 ;  /* 0x000000140ca4723c */ /* 0x050fe800000018a4 */
        /* <DEDUP_REMOVED lines=14> */
[C---:B---3--:R-:W-:Y:S04]  /*10570*/  HMMA.16816.F32 R68, R12.reuse, R28, R68 ;  /* 0x0000001c0c44723c */ /* 0x048fe80000001844 */
[----:B------:R-:W-:Y:S04]  /*10580*/  FADD.FTZ R0, R44, R2 ;  /* 0x000000022c007221 */ /* 0x000fe80000010000 */
[C---:B------:R-:W-:Y:S01]  /*10590*/  HMMA.16816.F32 R72, R12.reuse, R30, R72 ;  /* 0x0000001e0c48723c */ /* 0x040fe20000001848 */
[----:B------:R-:W3:Y:S03]  /*105a0*/  LDSM.16.MT88.4 R28, [R218+0xb000] ;  /* 0x00b00000da1c783b */ /* 0x000ee60000004200 */
[----:B------:R-:W-:Y:S04]  /*105b0*/  FADD.FTZ R0, R45, R0 ;  /* 0x000000002d007221 */ /* 0x000fe80000010000 */
[C---:B------:R-:W-:Y:S04]  /*105c0*/  HMMA.16816.F32 R76, R12.reuse, R32, R76 ;  /* 0x000000200c4c723c */ /* 0x040fe8000000184c */
[----:B------:R-:W-:Y:S02]  /*105d0*/  FADD.FTZ R2, R48, R0 ;  /* 0x0000000030027221 */ /* 0x000fe40000010000 */
[----:B------:R-:W-:Y:S02]  /*105e0*/  FADD.FTZ R0, R50, R3 ;  /* 0x0000000332007221 */ /* 0x000fe40000010000 */
[C---:B------:R-:W-:Y:S01]  /*105f0*/  HMMA.16816.F32 R80, R12.reuse, R34, R80 ;  /* 0x000000220c50723c */ /* 0x040fe20000001850 */
[----:B------:R-:W-:Y:S03]  /*10600*/  LDSM.16.MT88.4 R32, [R217+0x5800] ;  /* 0x00580000d920783b */ /* 0x000fe60000004200 */
[----:B------:R-:W-:Y:S02]  /*10610*/  FADD.FTZ R2, R49, R2 ;  /* 0x0000000231027221 */ /* 0x000fe40000010000 */
[C---:B------:R-:W-:Y:S02]  /*10620*/  FADD.FTZ R0, R174.reuse, R0 ;  /* 0x00000000ae007221 */ /* 0x040fe40000010000 */
[C---:B----4-:R-:W-:Y:S01]  /*10630*/  HMMA.16816.F32 R84, R12.reuse, R20, R84 ;  /* 0x000000140c54723c */ /* 0x050fe20000001854 */
[----:B------:R-:W-:Y:S06]  /*10640*/  STL [R1+0x4], R2 ;  /* 0x0000040201007387 */ /* 0x000fec0000100800 */
[----:B------:R-:W-:Y:S01]  /*10650*/  STL [R1+0x8], R0 ;  /* 0x0000080001007387 */ /* 0x000fe20000100800 */
[C---:B------:R-:W-:Y:S05]  /*10660*/  HMMA.16816.F32 R88, R12.reuse, R22, R88 ;  /* 0x000000160c58723c */ /* 0x040fea0000001858 */
[----:B------:R-:W4:Y:S03]  /*10670*/  LDSM.16.MT88.4 R20, [R221+0xb000] ;  /* 0x00b00000dd14783b */ /* 0x000f260000004200 */
        /* <DEDUP_REMOVED lines=13> */
[----:B------:R-:W-:Y:S01]  /*10750*/  HMMA.16816.F32 R128, R12, R26, R128 ;  /* 0x0000001a0c80723c */ /* 0x000fe20000001880 */
[----:B------:R-:W1:Y:S06]  /*10760*/  LDSM.16.MT88.4 R24, [R218+0x5800] ;  /* 0x00580000da18783b */ /* 0x000e6c0000004200 */
[----:B------:R-:W-:Y:S02]  /*10770*/  F2FP.PACK_AB R12, R45, R44 ;  /* 0x0000002c2d0c723e */ /* 0x000fe400000000ff */
[----:B------:R-:W-:Y:S03]  /*10780*/  F2FP.PACK_AB R13, R47, R46 ;  /* 0x0000002e2f0d723e */ /* 0x000fe600000000ff */
[----:B------:R-:W-:Y:S02]  /*10790*/  F2FP.PACK_AB R14, R49, R48 ;  /* 0x00000030310e723e */ /* 0x000fe400000000ff */
[----:B------:R-:W-:Y:S02]  /*107a0*/  F2FP.PACK_AB R15, R174, R50 ;  /* 0x00000032ae0f723e */ /* 0x000fe400000000ff */
[----:B------:R-:W-:Y:S05]  /*107b0*/  MOV R174, R173 ;  /* 0x000000ad00ae7202 */ /* 0x000fea0000000f00 */
[C---:B------:R-:W-:Y:S01]  /*107c0*/  HMMA.16816.F32 R180, R12.reuse, R184, R4 ;  /* 0x000000b80cb4723c */ /* 0x040fe20000001804 */
[----:B------:R-:W1:Y:S07]  /*107d0*/  LDSM.16.MT88.4 R4, [R221+0x5800] ;  /* 0x00580000dd04783b */ /* 0x000e6e0000004200 */
        /* <DEDUP_REMOVED lines=11> */
[C---:B------:R-:W-:Y:S08]  /*10890*/  HMMA.16816.F32 R156, R12.reuse, R32, R156 ;  /* 0x000000200c9c723c */ /* 0x040ff0000000189c */
[C---:B------:R-:W-:Y:S01]  /*108a0*/  HMMA.16816.F32 R160, R12.reuse, R34, R160 ;  /* 0x000000220ca0723c */ /* 0x040fe200000018a0 */
[----:B------:R-:W4:Y:S07]  /*108b0*/  LDSM.16.MT88.4 R32, [R220+0x8800] ;  /* 0x00880000dc20783b */ /* 0x000f2e0000004200 */
[C---:B-1----:R-:W-:Y:S08]  /*108c0*/  HMMA.16816.F32 R164, R12.reuse, R24, R164 ;  /* 0x000000180ca4723c */ /* 0x042ff000000018a4 */
[C---:B------:R-:W-:Y:S08]  /*108d0*/  HMMA.16816.F32 R168, R12.reuse, R26, R168 ;  /* 0x0000001a0ca8723c */ /* 0x040ff000000018a8 */
[C---:B------:R-:W-:Y:S08]  /*108e0*/  HMMA.16816.F32 R52, R12.reuse, R4, R52 ;  /* 0x000000040c34723c */ /* 0x040ff00000001834 */
        /* <DEDUP_REMOVED lines=12> */
[C---:B----4-:R-:W-:Y:S08]  /*109b0*/  HMMA.16816.F32 R92, R12.reuse, R32, R92 ;  /* 0x000000200c5c723c */ /* 0x050ff0000000185c */
[C---:B------:R-:W-:Y:S08]  /*109c0*/  HMMA.16816.F32 R96, R12.reuse, R34, R96 ;  /* 0x000000220c60723c */ /* 0x040ff00000001860 */
[C---:B-1----:R-:W-:Y:S08]  /*109d0*/  HMMA.16816.F32 R100, R12.reuse, R4, R100 ;  /* 0x000000040c64723c */ /* 0x042ff00000001864 */
[C---:B------:R-:W-:Y:S01]  /*109e0*/  HMMA.16816.F32 R104, R12.reuse, R6, R104 ;  /* 0x000000060c68723c */ /* 0x040fe20000001868 */
[----:B------:R-:W1:Y:S07]  /*109f0*/  LDSM.16.MT88.4 R4, [R220+0xb800] ;  /* 0x00b80000dc04783b */ /* 0x000e6e0000004200 */
[C---:B------:R-:W-:Y:S08]  /*10a00*/  HMMA.16816.F32 R108, R12.reuse, R8, R108 ;  /* 0x000000080c6c723c */ /* 0x040ff0000000186c */
[C---:B------:R-:W-:Y:S08]  /*10a10*/  HMMA.16816.F32 R112, R12.reuse, R10, R112 ;  /* 0x0000000a0c70723c */ /* 0x040ff00000001870 */
[C---:B--2---:R-:W-:Y:S08]  /*10a20*/  HMMA.16816.F32 R116, R12.reuse, R16, R116 ;  /* 0x000000100c74723c */ /* 0x044ff00000001874 */
[C---:B------:R-:W-:Y:S08]  /*10a30*/  HMMA.16816.F32 R120, R12.reuse, R18, R120 ;  /* 0x000000120c78723c */ /* 0x040ff00000001878 */
[C---:B-1----:R-:W-:Y:S08]  /*10a40*/  HMMA.16816.F32 R124, R12.reuse, R4, R124 ;  /* 0x000000040c7c723c */ /* 0x042ff0000000187c */
[----:B------:R-:W-:Y:S01]  /*10a50*/  HMMA.16816.F32 R128, R12, R6, R128 ;  /* 0x000000060c80723c */ /* 0x000fe20000001880 */
[----:B------:R-:W-:-:S07]  /*10a60*/  @P0 BRA `(.L_x_2749) ;  /* 0xffffbd3000000947 */ /* 0x000fce000383ffff */
.L_x_2748:
[----:B------:R-:W-:Y:S07]  /*10a70*/  @!UPT UIADD3 URZ, URZ, URZ, URZ ;  /* 0x0000003f3f3ff290 */ /* 0x000fee000fffe03f */
[----:B------:R-:W-:Y:S02]  /*10a80*/  MOV R7, 0x1f ;  /* 0x0000001f00077802 */ /* 0x000fe40000000f00 */
[----:B------:R-:W-:Y:S01]  /*10a90*/  MOV R6, 0xffffffff ;  /* 0xffffffff00067802 */ /* 0x000fe20000000f00 */
[----:B------:R-:W-:Y:S06]  /*10aa0*/  BRA.DIV ~URZ, `(.L_x_2750) ;  /* 0x000032127f007947 */ /* 0x000fec000b800000 */
[----:B------:R-:W2:Y:S04]  /*10ab0*/  LDL R0, [R1+0x4] ;  /* 0x0000040001007983 */ /* 0x000ea80000100800 */
[----:B--2---:R1:W2:Y:S02]  /*10ac0*/  SHFL.BFLY PT, R4, R0, 0x2, 0x1f ;  /* 0x0c401f0000047f89 */ /* 0x0042a400000e0000 */
.L_x_2788:
        /* <DEDUP_REMOVED lines=9> */
.L_x_2789:
        /* <DEDUP_REMOVED lines=149> */
.L_x_2731:
        /* <DEDUP_REMOVED lines=19> */
.L_x_2753:
[----:B-1----:R-:W-:Y:S05]  /*115e0*/  BSYNC B0 ;  /* 0x0000000000007941 */ /* 0x002fea0003800000 */
.L_x_2752:
        /* <DEDUP_REMOVED lines=151> */
[----:B------:R-:W-:Y:S05]  /*11f60*/  CALL.REL.NOINC `($__internal_9_$__cuda_sm70_shflsync_idx_p) ;  /* 0x0000227000007944 */ /* 0x000fea0003c00000 */
.L_x_2756:
        /* <DEDUP_REMOVED lines=128> */
.L_x_2758:
[----:B---34-:R-:W-:Y:S05]  /*12770*/  BSYNC B0 ;  /* 0x0000000000007941 */ /* 0x018fea0003800000 */
.L_x_2757:
        /* <DEDUP_REMOVED lines=22> */
.L_x_2760:
[----:B------:R-:W-:Y:S05]  /*128e0*/  BSYNC B0 ;  /* 0x0000000000007941 */ /* 0x000fea0003800000 */
.L_x_2759:
        /* <DEDUP_REMOVED lines=22> */
.L_x_2762:
[----:B------:R-:W-:Y:S05]  /*12a50*/  BSYNC B0 ;  /* 0x0000000000007941 */ /* 0x000fea0003800000 */
.L_x_2761:
        /* <DEDUP_REMOVED lines=23> */
.L_x_2755:
        /* <DEDUP_REMOVED lines=40> */
.L_x_2765:
[----:B------:R-:W-:Y:S05]  /*12e50*/  BSYNC B0 ;  /* 0x0000000000007941 */ /* 0x000fea0003800000 */
.L_x_2764:
        /* <DEDUP_REMOVED lines=35> */
.L_x_2790:
[----:B------:R-:W-:Y:S05]  /*13090*/  BRA.DIV ~URZ, `(.L_x_2767) ;  /* 0x00000df27f007947 */ /* 0x000fea000b800000 */
[----:B------:R3:W4:Y:S02]  /*130a0*/  SHFL.IDX PT, R0, R5, RZ, 0x181f ;  /* 0x00181fff05007589 */ /* 0x00072400000e0000 */
.L_x_2791:
        /* <DEDUP_REMOVED lines=28> */
.L_x_2769:
[----:B------:R-:W-:Y:S05]  /*13270*/  BSYNC B0 ;  /* 0x0000000000007941 */ /* 0x000fea0003800000 */
.L_x_2768:
[----:B------:R-:W-:Y:S05]  /*13280*/  BRA.DIV ~URZ, `(.L_x_2770) ;  /* 0x00000c627f007947 */ /* 0x000fea000b800000 */
[----:B--2---:R2:W1:Y:S04]  /*13290*/  SHFL.IDX PT, R2, R3, 0x1, 0x181f ;  /* 0x00381f0003027f89 */ /* 0x00446800000e0000 */
[----:B----4-:R2:W4:Y:S02]  /*132a0*/  SHFL.IDX PT, R0, R5, 0x1, 0x181f ;  /* 0x00381f0005007f89 */ /* 0x01052400000e0000 */
.L_x_2792:
        /* <DEDUP_REMOVED lines=27> */
.L_x_2772:
[----:B------:R-:W-:Y:S05]  /*13460*/  BSYNC B0 ;  /* 0x0000000000007941 */ /* 0x000fea0003800000 */
.L_x_2771:
[----:B------:R-:W-:Y:S05]  /*13470*/  BRA.DIV ~URZ, `(.L_x_2773) ;  /* 0x00000b327f007947 */ /* 0x000fea000b800000 */
[----:B-1----:R1:W2:Y:S02]  /*13480*/  SHFL.IDX PT, R2, R3, 0x2, 0x181f ;  /* 0x00581f0003027f89 */ /* 0x0022a400000e0000 */
.L_x_2793:
[----:B------:R-:W-:Y:S05]  /*13490*/  BRA.DIV ~URZ, `(.L_x_2774) ;  /* 0x00000b827f007947 */ /* 0x000fea000b800000 */
[----:B----4-:R4:W1:Y:S02]  /*134a0*/  SHFL.IDX PT, R0, R5, 0x2, 0x181f ;  /* 0x00581f0005007f89 */ /* 0x01086400000e0000 */
.L_x_2794:
        /* <DEDUP_REMOVED lines=27> */
.L_x_2776:
[----:B------:R-:W-:Y:S05]  /*13660*/  BSYNC B0 ;  /* 0x0000000000007941 */ /* 0x000fea0003800000 */
.L_x_2775:
[----:B------:R-:W-:Y:S05]  /*13670*/  BRA.DIV ~URZ, `(.L_x_2777) ;  /* 0x00000a027f007947 */ /* 0x000fea000b800000 */
[----:B--2---:R2:W3:Y:S04]  /*13680*/  SHFL.IDX PT, R2, R3, 0x3, 0x181f ;  /* 0x00781f0003027f89 */ /* 0x0044e800000e0000 */
[----:B-1----:R2:W1:Y:S02]  /*13690*/  SHFL.IDX PT, R0, R5, 0x3, 0x181f ;  /* 0x00781f0005007f89 */ /* 0x00246400000e0000 */
.L_x_2795:
        /* <DEDUP_REMOVED lines=26> */
.L_x_2763:
[----:B----4-:R-:W-:Y:S05]  /*13840*/  BSYNC B1 ;  /* 0x0000000000017941 */ /* 0x010fea0003800000 */
.L_x_2754:
        /* <DEDUP_REMOVED lines=9> */
.L_x_2796:
[----:B---3--:R-:W3:Y:S01]  /*138e0*/  S2R R2, SR_TID.X ;  /* 0x0000000000027919 */ /* 0x008ee20000002100 */
[----:B------:R-:W-:Y:S03]  /*138f0*/  WARPSYNC 0xffffffff ;  /* 0xffffffff00007948 */ /* 0x000fe60003800000 */
[----:B------:R-:W-:Y:S06]  /*13900*/  BAR.SYNC.DEFER_BLOCKING 0x4, 0x100 ;  /* 0x0104000000007b1d */ /* 0x000fec0000010000 */
[----:B----4-:R4:W-:Y:S01]  /*13910*/  STL [R1+0x68], R0 ;  /* 0x0000680001007387 */ /* 0x0109e20000100800 */
[----:B---3--:R-:W-:-:S13]  /*13920*/  LOP3.LUT P0, RZ, R2, 0xff, RZ, 0xc0, !PT ;  /* 0x000000ff02ff7812 */ /* 0x008fda000780c0ff */
[----:B------:R4:W-:Y:S04]  /*13930*/  @!P0 STS [0x28100], R81 ;  /* 0x02810051ff008388 */ /* 0x0009e80000000800 */
[----:B------:R-:W-:Y:S06]  /*13940*/  BAR.ARV 0x5, 0x100 ;  /* 0x0144000000007b1d */ /* 0x000fec0000002000 */
.L_x_2778:
[----:B-1--4-:R-:W4:Y:S02]  /*13950*/  LDL R0, [R1+0x68] ;  /* 0x0000680001007983 */ /* 0x012f240000100800 */
[----:B----4-:R-:W-:-:S13]  /*13960*/  ISETP.GE.AND P0, PT, R0, c[0x0][0x538], PT ;  /* 0x00014e0000007a0c */ /* 0x010fda0003f06270 */
[----:B--23-5:R-:W-:Y:S01]  /*13970*/  @P0 CALL.REL.NOINC `(.L_x_2780) ;  /* 0x0000001000000944 */ /* 0x02cfe20003c00000 */
[----:B------:R-:W-:Y:S05]  /*13980*/  BRA `(.L_x_2781) ;  /* 0xfffed16000007947 */ /* 0x000fea000383ffff */
.L_x_2780:
[----:B------:R-:W-:Y:S05]  /*13990*/  EXIT ;  /* 0x000000000000794d */ /* 0x000fea0003800000 */
.L_x_2732:
[----:B------:R-:W-:Y:S01]  /*139a0*/  IMAD.MOV.U32 R9, RZ, RZ, R12 ;  /* 0x000000ffff097224 */ /* 0x000fe200078e000c */
[----:B--2---:R-:W-:Y:S01]  /*139b0*/  MOV R6, RZ ;  /* 0x000000ff00067202 */ /* 0x004fe20000000f00 */
[----:B------:R-:W-:Y:S01]  /*139c0*/  IMAD.MOV.U32 R0, RZ, RZ, 0x181f ;  /* 0x0000181fff007424 */ /* 0x000fe200078e00ff */
[----:B------:R-:W-:Y:S02]  /*139d0*/  MOV R7, 0x139f0 ;  /* 0x000139f000077802 */ /* 0x000fe40000000f00 */
[----:B------:R-:W-:Y:S05]  /*139e0*/  CALL.REL.NOINC `($__internal_9_$__cuda_sm70_shflsync_idx_p) ;  /* 0x000007f000007944 */ /* 0x000fea0003c00000 */
[----:B------:R-:W-:Y:S01]  /*139f0*/  MOV R2, R0 ;  /* 0x0000000000027202 */ /* 0x000fe20000000f00 */
[----:B------:R-:W-:Y:S05]  /*13a00*/  BRA `(.L_x_2782) ;  /* 0xfffee0a000007947 */ /* 0x000fea000383ffff */
.L_x_2733:
[----:B------:R-:W-:Y:S01]  /*13a10*/  IMAD.MOV.U32 R9, RZ, RZ, R14 ;  /* 0x000000ffff097224 */ /* 0x000fe200078e000e */
[----:B--2---:R-:W-:Y:S01]  /*13a20*/  MOV R6, RZ ;  /* 0x000000ff00067202 */ /* 0x004fe20000000f00 */
[----:B------:R-:W-:Y:S01]  /*13a30*/  IMAD.MOV.U32 R0, RZ, RZ, 0x181f ;  /* 0x0000181fff007424 */ /* 0x000fe200078e00ff */
[----:B------:R-:W-:Y:S02]  /*13a40*/  MOV R7, 0x13a60 ;  /* 0x00013a6000077802 */ /* 0x000fe40000000f00 */
[----:B-1-3--:R-:W-:Y:S05]  /*13a50*/  CALL.REL.NOINC `($__internal_9_$__cuda_sm70_shflsync_idx_p) ;  /* 0x0000078000007944 */ /* 0x00afea0003c00000 */
[----:B------:R-:W-:Y:S05]  /*13a60*/  BRA `(.L_x_2783) ;  /* 0xfffee06000007947 */ /* 0x000fea000383ffff */
.L_x_2736:
[----:B--2---:R-:W-:Y:S01]  /*13a70*/  IMAD.MOV.U32 R9, RZ, RZ, R12 ;  /* 0x000000ffff097224 */ /* 0x004fe200078e000c */
[----:B------:R-:W-:Y:S01]  /*13a80*/  MOV R6, 0x1 ;  /* 0x0000000100067802 */ /* 0x000fe20000000f00 */
[----:B----4-:R-:W-:Y:S01]  /*13a90*/  IMAD.MOV.U32 R0, RZ, RZ, 0x181f ;  /* 0x0000181fff007424 */ /* 0x010fe200078e00ff */
[----:B------:R-:W-:-:S02]  /*13aa0*/  MOV R7, 0x13ac0 ;  /* 0x00013ac000077802 */ /* 0x000fc40000000f00 */
[----:B-1-3--:R-:W-:Y:S05]  /*13ab0*/  CALL.REL.NOINC `($__internal_9_$__cuda_sm70_shflsync_idx_p) ;  /* 0x0000072000007944 */ /* 0x00afea0003c00000 */
[----:B------:R-:W-:Y:S01]  /*13ac0*/  IMAD.MOV.U32 R2, RZ, RZ, R0 ;  /* 0x000000ffff027224 */ /* 0x000fe200078e0000 */
[----:B------:R-:W-:Y:S01]  /*13ad0*/  MOV R6, 0x1 ;  /* 0x0000000100067802 */ /* 0x000fe20000000f00 */
[----:B------:R-:W-:Y:S01]  /*13ae0*/  IMAD.MOV.U32 R9, RZ, RZ, R14 ;  /* 0x000000ffff097224 */ /* 0x000fe200078e000e */
[----:B------:R-:W-:-:S02]  /*13af0*/  MOV R0, 0x181f ;  /* 0x0000181f00007802 */ /* 0x000fc40000000f00 */
[----:B------:R-:W-:Y:S02]  /*13b00*/  MOV R7, 0x13b20 ;  /* 0x00013b2000077802 */ /* 0x000fe40000000f00 */
[----:B------:R-:W-:Y:S05]  /*13b10*/  CALL.REL.NOINC `($__internal_9_$__cuda_sm70_shflsync_idx_p) ;  /* 0x000006c000007944 */ /* 0x000fea0003c00000 */
[----:B------:R-:W-:Y:S05]  /*13b20*/  BRA `(.L_x_2784) ;  /* 0xfffee1a000007947 */ /* 0x000fea000383ffff */
.L_x_2739:
[----:B-1----:R-:W-:Y:S01]  /*13b30*/  IMAD.MOV.U32 R9, RZ, RZ, R12 ;  /* 0x000000ffff097224 */ /* 0x002fe200078e000c */
[----:B------:R-:W-:Y:S01]  /*13b40*/  MOV R6, 0x2 ;  /* 0x0000000200067802 */ /* 0x000fe20000000f00 */
[----:B----4-:R-:W-:Y:S01]  /*13b50*/  IMAD.MOV.U32 R0, RZ, RZ, 0x181f ;  /* 0x0000181fff007424 */ /* 0x010fe200078e00ff */
[----:B------:R-:W-:Y:S02]  /*13b60*/  MOV R7, 0x13b80 ;  /* 0x00013b8000077802 */ /* 0x000fe40000000f00 */
[----:B---3--:R-:W-:Y:S05]  /*13b70*/  CALL.REL.NOINC `($__internal_9_$__cuda_sm70_shflsync_idx_p) ;  /* 0x0000066000007944 */ /* 0x008fea0003c00000 */
[----:B------:R-:W-:Y:S01]  /*13b80*/  MOV R2, R0 ;  /* 0x0000000000027202 */ /* 0x000fe20000000f00 */
[----:B------:R-:W-:Y:S05]  /*13b90*/  BRA `(.L_x_2785) ;  /* 0xfffee31000007947 */ /* 0x000fea000383ffff */
.L_x_2740:
[----:B------:R-:W-:Y:S01]  /*13ba0*/  IMAD.MOV.U32 R9, RZ, RZ, R14 ;  /* 0x000000ffff097224 */ /* 0x000fe200078e000e */
[----:B------:R-:W-:Y:S01]  /*13bb0*/  MOV R6, 0x2 ;  /* 0x0000000200067802 */ /* 0x000fe20000000f00 */
[----:B----4-:R-:W-:Y:S01]  /*13bc0*/  IMAD.MOV.U32 R0, RZ, RZ, 0x181f ;  /* 0x0000181fff007424 */ /* 0x010fe200078e00ff */
[----:B------:R-:W-:Y:S02]  /*13bd0*/  MOV R7, 0x13bf0 ;  /* 0x00013bf000077802 */ /* 0x000fe40000000f00 */
[----:B-123--:R-:W-:Y:S05]  /*13be0*/  CALL.REL.NOINC `($__internal_9_$__cuda_sm70_shflsync_idx_p) ;  /* 0x000005f000007944 */ /* 0x00efea0003c00000 */
[----:B------:R-:W-:Y:S05]  /*13bf0*/  BRA `(.L_x_2786) ;  /* 0xfffee2d000007947 */ /* 0x000fea000383ffff */
.L_x_2743:
[----:B-1----:R-:W-:Y:S01]  /*13c00*/  IMAD.MOV.U32 R9, RZ, RZ, R12 ;  /* 0x000000ffff097224 */ /* 0x002fe200078e000c */
[----:B------:R-:W-:Y:S01]  /*13c10*/  MOV R6, 0x3 ;  /* 0x0000000300067802 */ /* 0x000fe20000000f00 */
[----:B------:R-:W-:Y:S01]  /*13c20*/  IMAD.MOV.U32 R0, RZ, RZ, 0x181f ;  /* 0x0000181fff007424 */ /* 0x000fe200078e00ff */
[----:B------:R-:W-:-:S02]  /*13c30*/  MOV R7, 0x13c50 ;  /* 0x00013c5000077802 */ /* 0x000fc40000000f00 */
[----:B--234-:R-:W-:Y:S05]  /*13c40*/  CALL.REL.NOINC `($__internal_9_$__cuda_sm70_shflsync_idx_p) ;  /* 0x0000059000007944 */ /* 0x01cfea0003c00000 */
[----:B------:R-:W-:Y:S01]  /*13c50*/  IMAD.MOV.U32 R2, RZ, RZ, R0 ;  /* 0x000000ffff027224 */ /* 0x000fe200078e0000 */
[----:B------:R-:W-:Y:S01]  /*13c60*/  MOV R6, 0x3 ;  /* 0x0000000300067802 */ /* 0x000fe20000000f00 */
[----:B------:R-:W-:Y:S01]  /*13c70*/  IMAD.MOV.U32 R9, RZ, RZ, R14 ;  /* 0x000000ffff097224 */ /* 0x000fe200078e000e */
[----:B------:R-:W-:-:S02]  /*13c80*/  MOV R0, 0x181f ;  /* 0x0000181f00007802 */ /* 0x000fc40000000f00 */
[----:B------:R-:W-:Y:S02]  /*13c90*/  MOV R7, 0x13cb0 ;  /* 0x00013cb000077802 */ /* 0x000fe40000000f00 */
[----:B------:R-:W-:Y:S05]  /*13ca0*/  CALL.REL.NOINC `($__internal_9_$__cuda_sm70_shflsync_idx_p) ;  /* 0x0000053000007944 */ /* 0x000fea0003c00000 */
[----:B------:R-:W-:Y:S05]  /*13cb0*/  BRA `(.L_x_2787) ;  /* 0xfffee40000007947 */ /* 0x000fea000383ffff */
.L_x_2750:
[----:B------:R1:W5:Y:S01]  /*13cc0*/  LDL R0, [R1+0x4] ;  /* 0x0000040001007983 */ /* 0x0003620000100800 */
[----:B------:R-:W-:Y:S02]  /*13cd0*/  MOV R3, 0x2 ;  /* 0x0000000200037802 */ /* 0x000fe40000000f00 */
[----:B------:R-:W-:Y:S02]  /*13ce0*/  MOV R2, 0x13d00 ;  /* 0x00013d0000027802 */ /* 0x000fe40000000f00 */
[----:B-1---5:R-:W-:Y:S05]  /*13cf0*/  CALL.REL.NOINC `($__internal_8_$__cuda_sm70_shflsync_bfly_p) ;  /* 0x000004a000007944 */ /* 0x022fea0003c00000 */
[----:B------:R-:W-:Y:S01]  /*13d00*/  MOV R4, R5 ;  /* 0x0000000500047202 */ /* 0x000fe20000000f00 */
[----:B------:R-:W-:Y:S05]  /*13d10*/  BRA `(.L_x_2788) ;  /* 0xffffcdb000007947 */ /* 0x000fea000383ffff */
.L_x_2751:
[----:B------:R-:W-:Y:S01]  /*13d20*/  IMAD.MOV.U32 R0, RZ, RZ, R4 ;  /* 0x000000ffff007224 */ /* 0x000fe200078e0004 */
[----:B------:R-:W-:Y:S02]  /*13d30*/  MOV R3, 0x1 ;  /* 0x0000000100037802 */ /* 0x000fe40000000f00 */
[----:B------:R-:W-:Y:S02]  /*13d40*/  MOV R2, 0x13d60 ;  /* 0x00013d6000027802 */ /* 0x000fe40000000f00 */
[----:B-----5:R-:W-:Y:S05]  /*13d50*/  CALL.REL.NOINC `($__internal_8_$__cuda_sm70_shflsync_bfly_p) ;  /* 0x0000044000007944 */ /* 0x020fea0003c00000 */
[----:B------:R1:W5:Y:S01]  /*13d60*/  LDL R0, [R1+0x8] ;  /* 0x0000080001007983 */ /* 0x0003620000100800 */
[----:B------:R-:W-:Y:S01]  /*13d70*/  FADD.FTZ R4, R4, R5 ;  /* 0x0000000504047221 */ /* 0x000fe20000010000 */
[----:B------:R-:W-:Y:S02]  /*13d80*/  MOV R3, 0x2 ;  /* 0x0000000200037802 */ /* 0x000fe40000000f00 */
[----:B------:R-:W-:-:S02]  /*13d90*/  MOV R2, 0x13db0 ;  /* 0x00013db000027802 */ /* 0x000fc40000000f00 */
[----:B-1---5:R-:W-:Y:S05]  /*13da0*/  CALL.REL.NOINC `($__internal_8_$__cuda_sm70_shflsync_bfly_p) ;  /* 0x000003f000007944 */ /* 0x022fea0003c00000 */
[----:B------:R-:W2:Y:S01]  /*13db0*/  LDL.LU R0, [R1+0x8] ;  /* 0x0000080001007983 */ /* 0x000ea20000300800 */
[----:B------:R-:W-:-:S02]  /*13dc0*/  MOV R3, 0x1 ;  /* 0x0000000100037802 */ /* 0x000fc40000000f00 */
[----:B------:R-:W-:Y:S01]  /*13dd0*/  MOV R2, 0x13e00 ;  /* 0x00013e0000027802 */ /* 0x000fe20000000f00 */
[----:B--2---:R-:W-:Y:S02]  /*13de0*/  FADD.FTZ R0, R0, R5 ;  /* 0x0000000500007221 */ /* 0x004fe40000010000 */
[----:B------:R-:W-:Y:S05]  /*13df0*/  CALL.REL.NOINC `($__internal_8_$__cuda_sm70_shflsync_bfly_p) ;  /* 0x000003a000007944 */ /* 0x000fea0003c00000 */
[----:B------:R-:W-:Y:S01]  /*13e00*/  MOV R3, R5 ;  /* 0x0000000500037202 */ /* 0x000fe20000000f00 */
[----:B------:R-:W-:Y:S05]  /*13e10*/  BRA `(.L_x_2789) ;  /* 0xffffcd4000007947 */ /* 0x000fea000383ffff */
.L_x_2766:
[----:B------:R-:W-:Y:S01]  /*13e20*/  IMAD.MOV.U32 R9, RZ, RZ, R3 ;  /* 0x000000ffff097224 */ /* 0x000fe200078e0003 */
[----:B------:R-:W-:Y:S01]  /*13e30*/  MOV R6, RZ ;  /* 0x000000ff00067202 */ /* 0x000fe20000000f00 */
[----:B------:R-:W-:Y:S01]  /*13e40*/  IMAD.MOV.U32 R0, RZ, RZ, 0x181f ;  /* 0x0000181fff007424 */ /* 0x000fe200078e00ff */
[----:B------:R-:W-:Y:S02]  /*13e50*/  MOV R7, 0x13e70 ;  /* 0x00013e7000077802 */ /* 0x000fe40000000f00 */
[----:B------:R-:W-:Y:S05]  /*13e60*/  CALL.REL.NOINC `($__internal_9_$__cuda_sm70_shflsync_idx_p) ;  /* 0x0000037000007944 */ /* 0x000fea0003c00000 */
[----:B------:R-:W-:Y:S01]  /*13e70*/  MOV R2, R0 ;  /* 0x0000000000027202 */ /* 0x000fe20000000f00 */
[----:B------:R-:W-:Y:S05]  /*13e80*/  BRA `(.L_x_2790) ;  /* 0xfffff20000007947 */ /* 0x000fea000383ffff */
.L_x_2767:
[----:B------:R-:W-:Y:S01]  /*13e90*/  IMAD.MOV.U32 R9, RZ, RZ, R5 ;  /* 0x000000ffff097224 */ /* 0x000fe200078e0005 */
[----:B------:R-:W-:Y:S01]  /*13ea0*/  MOV R6, RZ ;  /* 0x000000ff00067202 */ /* 0x000fe20000000f00 */
[----:B------:R-:W-:Y:S01]  /*13eb0*/  IMAD.MOV.U32 R0, RZ, RZ, 0x181f ;  /* 0x0000181fff007424 */ /* 0x000fe200078e00ff */
[----:B------:R-:W-:Y:S02]  /*13ec0*/  MOV R7, 0x13ee0 ;  /* 0x00013ee000077802 */ /* 0x000fe40000000f00 */
[----:B-12---:R-:W-:Y:S05]  /*13ed0*/  CALL.REL.NOINC `($__internal_9_$__cuda_sm70_shflsync_idx_p) ;  /* 0x0000030000007944 */ /* 0x006fea0003c00000 */
[----:B------:R-:W-:Y:S05]  /*13ee0*/  BRA `(.L_x_2791) ;  /* 0xfffff1c000007947 */ /* 0x000fea000383ffff */
.L_x_2770:
        /* <DEDUP_REMOVED lines=12> */
.L_x_2773:
[----:B-1----:R-:W-:Y:S01]  /*13fb0*/  IMAD.MOV.U32 R9, RZ, RZ, R3 ;  /* 0x000000ffff097224 */ /* 0x002fe200078e0003 */
[----:B------:R-:W-:Y:S01]  /*13fc0*/  MOV R6, 0x2 ;  /* 0x0000000200067802 */ /* 0x000fe20000000f00 */
[----:B----4-:R-:W-:Y:S01]  /*13fd0*/  IMAD.MOV.U32 R0, RZ, RZ, 0x181f ;  /* 0x0000181fff007424 */ /* 0x010fe200078e00ff */
[----:B------:R-:W-:Y:S02]  /*13fe0*/  MOV R7, 0x14000 ;  /* 0x0001400000077802 */ /* 0x000fe40000000f00 */
[----:B--23--:R-:W-:Y:S05]  /*13ff0*/  CALL.REL.NOINC `($__internal_9_$__cuda_sm70_shflsync_idx_p) ;  /* 0x000001e000007944 */ /* 0x00cfea0003c00000 */
[----:B------:R-:W-:Y:S01]  /*14000*/  MOV R2, R0 ;  /* 0x0000000000027202 */ /* 0x000fe20000000f00 */
[----:B------:R-:W-:Y:S05]  /*14010*/  BRA `(.L_x_2793) ;  /* 0xfffff47000007947 */ /* 0x000fea000383ffff */
.L_x_2774:
[----:B------:R-:W-:Y:S01]  /*14020*/  IMAD.MOV.U32 R9, RZ, RZ, R5 ;  /* 0x000000ffff097224 */ /* 0x000fe200078e0005 */
[----:B------:R-:W-:Y:S01]  /*14030*/  MOV R6, 0x2 ;  /* 0x0000000200067802 */ /* 0x000fe20000000f00 */
[----:B----4-:R-:W-:Y:S01]  /*14040*/  IMAD.MOV.U32 R0, RZ, RZ, 0x181f ;  /* 0x0000181fff007424 */ /* 0x010fe200078e00ff */
[----:B------:R-:W-:Y:S02]  /*14050*/  MOV R7, 0x14070 ;  /* 0x0001407000077802 */ /* 0x000fe40000000f00 */
[----:B-123--:R-:W-:Y:S05]  /*14060*/  CALL.REL.NOINC `($__internal_9_$__cuda_sm70_shflsync_idx_p) ;  /* 0x0000017000007944 */ /* 0x00efea0003c00000 */
[----:B------:R-:W-:Y:S05]  /*14070*/  BRA `(.L_x_2794) ;  /* 0xfffff43000007947 */ /* 0x000fea000383ffff */
.L_x_2777:
        /* <DEDUP_REMOVED lines=12> */
.L_x_2779:
[----:B------:R-:W-:Y:S01]  /*14140*/  IMAD.MOV.U32 R9, RZ, RZ, R81 ;  /* 0x000000ffff097224 */ /* 0x000fe200078e0051 */
[----:B------:R-:W-:Y:S01]  /*14150*/  MOV R6, RZ ;  /* 0x000000ff00067202 */ /* 0x000fe20000000f00 */
[----:B-1----:R-:W-:Y:S01]  /*14160*/  IMAD.MOV.U32 R0, RZ, RZ, 0x1f ;  /* 0x0000001fff007424 */ /* 0x002fe200078e00ff */
[----:B------:R-:W-:Y:S02]  /*14170*/  MOV R7, 0x14190 ;  /* 0x0001419000077802 */ /* 0x000fe40000000f00 */
[----:B--23-5:R-:W-:Y:S05]  /*14180*/  CALL.REL.NOINC `($__internal_9_$__cuda_sm70_shflsync_idx_p) ;  /* 0x0000005000007944 */ /* 0x02cfea0003c00000 */
[----:B------:R-:W-:Y:S05]  /*14190*/  BRA `(.L_x_2796) ;  /* 0xfffff74000007947 */ /* 0x000fea000383ffff */
        .weak           $__internal_8_$__cuda_sm70_shflsync_bfly_p
        .type           $__internal_8_$__cuda_sm70_shflsync_bfly_p,@function
        .size           $__internal_8_$__cuda_sm70_shflsync_bfly_p,($__internal_9_$__cuda_sm70_shflsync_idx_p - $__internal_8_$__cuda_sm70_shflsync_bfly_p)
$__internal_8_$__cuda_sm70_shflsync_bfly_p:
[----:B------:R-:W-:Y:S04]  /*141a0*/  WARPSYNC R6 ;  /* 0x0000000600007348 */ /* 0x000fe80003800000 */
[----:B------:R1:W2:Y:S02]  /*141b0*/  SHFL.BFLY PT, R5, R0, R3, R7 ;  /* 0x0c00000300057389 */ /* 0x0002a400000e0007 */
[----:B-1----:R-:W-:-:S04]  /*141c0*/  MOV R3, 0x0 ;  /* 0x0000000000037802 */ /* 0x002fc80000000f00 */
[----:B--2---:R-:W-:Y:S05]  /*141d0*/  RET.REL.NODEC R2 `(_ZN7cutlass13device_kernelIN5flash19enable_sm80_to_sm89INS1_16FlashAttnFwdSm80INS1_25CollectiveMainloopFwdSm80ILi8ELi1ELb0EN4cute5tupleIJNS5_1CILi128EEENS7_ILi96EEENS7_ILi256EEEEEELi256ENS_6half_tEfNS_4arch4Sm80ELb1ELb0ELb0ELb0ELb0ELb0ELb1ELb0EEENS1_21CollectiveEpilogueFwdINS6_IJS8_SA_S9_EEENS6_IJNS7_ILi1EEESI_SI_EEESC_SE_Li256ELb0ELb1ELb0ELb0EEENS1_30DynamicPersistentTileSchedulerILi256ELi256ELb0ELb1ELb0EEEEEEEEEvNT_6ParamsE) ;  /* 0xfffebe2002007950 */ /* 0x004fea0003c3ffff */
        .weak           $__internal_9_$__cuda_sm70_shflsync_idx_p
        .type           $__internal_9_$__cuda_sm70_shflsync_idx_p,@function
        .size           $__internal_9_$__cuda_sm70_shflsync_idx_p,(.L_x_3031 - $__internal_9_$__cuda_sm70_shflsync_idx_p)
$__internal_9_$__cuda_sm70_shflsync_idx_p:
[----:B------:R-:W-:-:S04]  /*141e0*/  MOV R8, 0xffffffff ;  /* 0xffffffff00087802 */ /* 0x000fc80000000f00 */
[----:B------:R-:W-:Y:S04]  /*141f0*/  WARPSYNC R8 ;  /* 0x0000000800007348 */ /* 0x000fe80003800000 */
[----:B------:R1:W2:Y:S02]  /*14200*/  SHFL.IDX PT, R0, R9, R6, R0 ;  /* 0x0000000609007389 */ /* 0x0002a400000e0000 */
[----:B-1----:R-:W-:Y:S02]  /*14210*/  MOV R6, R7 ;  /* 0x0000000700067202 */ /* 0x002fe40000000f00 */
[----:B------:R-:W-:-:S04]  /*14220*/  MOV R7, 0x0 ;  /* 0x0000000000077802 */ /* 0x000fc80000000f00 */
[----:B--2---:R-:W-:Y:S05]  /*14230*/  RET.REL.NODEC R6 `(_ZN7cutlass13device_kernelIN5flash19enable_sm80_to_sm89INS1_16FlashAttnFwdSm80INS1_25CollectiveMainloopFwdSm80ILi8ELi1ELb0EN4cute5tupleIJNS5_1CILi128EEENS7_ILi96EEENS7_ILi256EEEEEELi256ENS_6half_tEfNS_4arch4Sm80ELb1ELb0ELb0ELb0ELb0ELb0ELb1ELb0EEENS1_21CollectiveEpilogueFwdINS6_IJS8_SA_S9_EEENS6_IJNS7_ILi1EEESI_SI_EEESC_SE_Li256ELb0ELb1ELb0ELb0EEENS1_30DynamicPersistentTileSchedulerILi256ELi256ELb0ELb1ELb0EEEEEEEEEvNT_6ParamsE) ;  /* 0xfffebdc006007950 */ /* 0x004fea0003c3ffff */
.L_x_2797:
        /* <DEDUP_REMOVED lines=12> */
.L_x_3031:


//--------------------- .text._ZN7cutlass13device_kernelIN5flash19enable_sm80_to_sm89INS1_16FlashAttnFwdSm80INS1_25CollectiveMainloopFwdSm80ILi8ELi1ELb0EN4cute5tupleIJNS5_1CILi128EEENS7_ILi96EEENS7_ILi256EEEEEELi256ENS_6half_tEfNS_4arch4Sm80ELb1ELb0ELb0ELb1ELb0ELb0ELb1ELb0EEENS1_21CollectiveEpilogueFwdINS6_IJS8_SA_S9_EEENS6_IJNS7_ILi1EEESI_SI_EEESC_SE_Li256ELb1ELb1ELb0ELb0EEENS1_19SingleTileSchedulerILb1ELb0ELb1ELi128EEEEEEEEEvNT_6ParamsE --------------------------
	.section	.text._ZN7cutlass13device_kernelIN5flash19enable_sm80_to_sm89INS1_16FlashAttnFwdSm80INS1_25CollectiveMainloopFwdSm80ILi8ELi1ELb0EN4cute5tupleIJNS5_1CILi128EEENS7_ILi96EEENS7_ILi256EEEEEELi256ENS_6half_tEfNS_4arch4Sm80ELb1ELb0ELb0ELb1ELb0ELb0ELb1ELb0EEENS1_21CollectiveEpilogueFwdINS6_IJS8_SA_S9_EEENS6_IJNS7_ILi1EEESI_SI_EEESC_SE_Li256ELb1ELb1ELb0ELb0EEENS1_19SingleTileSchedulerILb1ELb0ELb1ELi128EEEEEEEEEvNT_6ParamsE,"ax",@progbits
	.sectioninfo	@"SHI_REGISTERS=255"
	.align	128
.text._ZN7cutlass13device_kernelIN5flash19enable_sm80_to_sm89INS1_16FlashAttnFwdSm80INS1_25CollectiveMainloopFwdSm80ILi8ELi1ELb0EN4cute5tupleIJNS5_1CILi128EEENS7_ILi96EEENS7_ILi256EEEEEELi256ENS_6half_tEfNS_4arch4Sm80ELb1ELb0ELb0ELb1ELb0ELb0ELb1ELb0EEENS1_21CollectiveEpilogueFwdINS6_IJS8_SA_S9_EEENS6_IJNS7_ILi1EEESI_SI_EEESC_SE_Li256ELb1ELb1ELb0ELb0EEENS1_19SingleTileSchedulerILb1ELb0ELb1ELi128EEEEEEEEEvNT_6ParamsE:
        .type           _ZN7cutlass13device_kernelIN5flash19enable_sm80_to_sm89INS1_16FlashAttnFwdSm80INS1_25CollectiveMainloopFwdSm80ILi8ELi1ELb0EN4cute5tupleIJNS5_1CILi128EEENS7_ILi96EEENS7_ILi256EEEEEELi256ENS_6half_tEfNS_4arch4Sm80ELb1ELb0ELb0ELb1ELb0ELb0ELb1ELb0EEENS1_21CollectiveEpilogueFwdINS6_IJS8_SA_S9_EEENS6_IJNS7_ILi1EEESI_SI_EEESC_SE_Li256ELb1ELb1ELb0ELb0EEENS1_19SingleTileSchedulerILb1ELb0ELb1ELi128EEEEEEEEEvNT_6ParamsE,@function
        .size           _ZN7cutlass13device_kernelIN5flash19enable_sm80_to_sm89INS1_16FlashAttnFwdSm80INS1_25CollectiveMainloopFwdSm80ILi8ELi1ELb0EN4cute5tupleIJNS5_1CILi128EEENS7_ILi96EEENS7_ILi256EEEEEELi256ENS_6half_tEfNS_4arch4Sm80ELb1ELb0ELb0ELb1ELb0ELb0ELb1ELb0EEENS1_21CollectiveEpilogueFwdINS6_IJS8_SA_S9_EEENS6_IJNS7_ILi1EEESI_SI_EEESC_SE_Li256ELb1ELb1ELb0ELb0EEENS1_19SingleTileSchedulerILb1ELb0ELb1ELi128EEEEEEEEEvNT_6ParamsE,(.L_x_3034 - _ZN7cutlass13device_kernelIN5flash19enable_sm80_to_sm89INS1_16FlashAttnFwdSm80INS1_25CollectiveMainloopFwdSm80ILi8ELi1ELb0EN4cute5tupleIJNS5_1CILi128EEENS7_ILi96EEENS7_ILi256EEEEEELi256ENS_6half_tEfNS_4arch4Sm80ELb1ELb0ELb0ELb1ELb0ELb0ELb1ELb0EEENS1_21CollectiveEpilogueFwdINS6_IJS8_SA_S9_EEENS6_IJNS7_ILi1EEESI_SI_EEESC_SE_Li256ELb1ELb1ELb0ELb0EEENS1_19SingleTileSchedulerILb1ELb0ELb1ELi128EEEEEEEEEvNT_6ParamsE)
        .other          _ZN7cutlass13device_kernelIN5flash19enable_sm80_to_sm89INS1_16FlashAttnFwdSm80INS1_25CollectiveMainloopFwdSm80ILi8ELi1ELb0EN4cute5tupleIJNS5_1CILi128EEENS7_ILi96EEENS7_ILi256EEEEEELi256ENS_6half_tEfNS_4arch4Sm80ELb1ELb0ELb0ELb1ELb0ELb0ELb1ELb0EEENS1_21CollectiveEpilogueFwdINS6_IJS8_SA_S9_EEENS6_IJNS7_ILi1EEESI_SI_EEESC_SE_Li256ELb1ELb1ELb0ELb0EEENS1_19SingleTileSchedulerILb1ELb0ELb1ELi128EEEEEEEEEvNT_6ParamsE,@"STO_CUDA_ENTRY STV_DEFAULT"
_ZN7cutlass13device_kernelIN5flash19enable_sm80_to_sm89INS1_16FlashAttnFwdSm80INS1_25CollectiveMainloopFwdSm80ILi8ELi1ELb0EN4cute5tupleIJNS5_1CILi128EEENS7_ILi96EEENS7_ILi256EEEEEELi256ENS_6half_tEfNS_4arch4Sm80ELb1ELb0ELb0ELb1ELb0ELb0ELb1ELb0EEENS1_21CollectiveEpilogueFwdINS6_IJS8_SA_S9_EEENS6_IJNS7_ILi1EEESI_SI_EEESC_SE_Li256ELb1ELb1ELb0ELb0EEENS1_19SingleTileSchedulerILb1ELb0ELb1ELi128EEEEEEEEEvNT_6ParamsE:
        /* <DEDUP_REMOVED lines=17> */
.L_x_2799:
        /* <DEDUP_REMOVED lines=8> */
.L_x_2801:
[----:B------:R-:W-:-:S04]  /*0190*/  MOV R0, c[0x0][0x54c] ;  /* 0x0001530000007a02 */ /* 0x000fc80000000f00 */
.L_x_2800:
[----:B------:R-:W-:Y:S01]  /*01a0*/  USHF.L.U32 UR15, UR15, 0x7, URZ ;  /* 0x000000070f0f7899 */ /* 0x000fe2000800063f */
[----:B-----5:R-:W-:-:S05]  /*01b0*/  IMAD R0, R0, c[0x0][0x548], RZ ;  /* 0x0001520000007a24 */ /* 0x020fca00078e02ff */
[----:B------:R-:W-:-:S04]  /*01c0*/  ISETP.LE.AND P0, PT, R0, UR15, PT ;  /* 0x0000000f00007c0c */ /* 0x000fc8000bf03270 */
[----:B------:R-:W-:-:S05]  /*01d0*/  SEL R0, R5, 0xffffffff, !P0 ;  /* 0xffffffff05007807 */ /* 0x000fca0004000000 */
[----:B------:R2:W-:Y:S01]  /*01e0*/  STL [R1+0x58], R0 ;  /* 0x0000580001007387 */ /* 0x0005e20000100800 */
[----:B------:R-:W-:Y:S05]  /*01f0*/  BRA `(.L_x_2802) ;  /* 0x0000013000007947 */ /* 0x000fea0003800000 */
.L_x_2798:
[----:B------:R-:W-:-:S04]  /*0200*/  ISETP.NE.U32.AND P0, PT, RZ, c[0x0][0x568], PT ;  /* 0x00015a00ff007a0c */ /* 0x000fc80003f05070 */
[----:B------:R-:W-:-:S13]  /*0210*/  ISETP.NE.AND.EX P0, PT, RZ, c[0x0][0x56c], PT, P0 ;  /* 0x00015b00ff007a0c */ /* 0x000fda0003f05300 */
[----:B------:R-:W-:Y:S05]  /*0220*/  @!P0 BRA `(.L_x_2803) ;  /* 0x0000002000008947 */ /* 0x000fea0003800000 */
[----:B------:R1:W5:Y:S01]  /*0230*/  LDG.E R0, [R2.64] ;  /* 0x0000001e02007981 */ /* 0x000362000c1e1900 */
[----:B------:R-:W-:Y:S05]  /*0240*/  BRA `(.L_x_2804) ;  /* 0x0000009000007947 */ /* 0x000fea0003800000 */
.L_x_2803:
        /* <DEDUP_REMOVED lines=8> */
.L_x_2805:
[----:B------:R-:W-:-:S04]  /*02d0*/  MOV R0, c[0x0][0x54c] ;  /* 0x0001530000007a02 */ /* 0x000fc80000000f00 */
.L_x_2804:
[----:B------:R-:W-:Y:S01]  /*02e0*/  USHF.L.U32 UR15, UR15, 0x7, URZ ;  /* 0x000000070f0f7899 */ /* 0x000fe2000800063f */
[----:B-----5:R-:W-:-:S05]  /*02f0*/  IMAD R0, R0, c[0x0][0x548], RZ ;  /* 0x0001520000007a24 */ /* 0x020fca00078e02ff */
[----:B------:R-:W-:-:S04]  /*0300*/  ISETP.LE.AND P0, PT, R0, UR15, PT ;  /* 0x0000000f00007c0c */ /* 0x000fc8000bf03270 */
[----:B------:R-:W-:-:S05]  /*0310*/  SEL R0, R5, 0xffffffff, !P0 ;  /* 0xffffffff05007807 */ /* 0x000fca0004000000 */
[----:B------:R2:W-:Y:S04]  /*0320*/  STL [R1+0x58], R0 ;  /* 0x0000580001007387 */ /* 0x0005e80000100800 */
.L_x_2802:
        /* <DEDUP_REMOVED lines=32> */
.L_x_2806:
[----:B------:R-:W-:-:S04]  /*0530*/  ISETP.NE.U32.AND P0, PT, RZ, c[0x0][0x368], PT ;  /* 0x0000da00ff007a0c */ /* 0x000fc80003f05070 */
[----:B------:R-:W-:-:S13]  /*0540*/  ISETP.NE.AND.EX P0, PT, RZ, c[0x0][0x36c], PT, P0 ;  /* 0x0000db00ff007a0c */ /* 0x000fda0003f05300 */
[----:B------:R-:W-:Y:S05]  /*0550*/  @!P0 BRA `(.L_x_2807) ;  /* 0x0000004000008947 */ /* 0x000fea0003800000 */
[----:B------:R-:W-:-:S05]  /*0560*/  IMAD.WIDE R2, R47, R26, c[0x0][0x368] ;  /* 0x0000da002f027625 */ /* 0x000fca00078e021a */
[----:B------:R-:W2:Y:S02]  /*0570*/  LDG.E R0, [R2.64] ;  /* 0x0000001e02007981 */ /* 0x000ea4000c1e1900 */
[----:B--2---:R1:W2:Y:S02]  /*0580*/  R2UR UR12, R0 ;  /* 0x00000000000c73c2 */ /* 0x0042a400000e0000 */
[----:B-12---:R-:W-:Y:S05]  /*0590*/  BRA `(.L_x_2808) ;  /* 0x0000006000007947 */ /* 0x006fea0003800000 */
.L_x_2807:
[----:B------:R-:W-:Y:S05]  /*05a0*/  @!P5 BRA `(.L_x_2808) ;  /* 0x000000500000d947 */ /* 0x000fea0003800000 */
[----:B------:R1:W2:Y:S04]  /*05b0*/  LDG.E R0, [R2.64] ;  /* 0x0000001e02007981 */ /* 0x0002a8000c1e1900 */
[----:B-1----:R-:W4:Y:S01]  /*05c0*/  LDG.E R2, [R2.64+0x4] ;  /* 0x0000041e02027981 */ /* 0x002f22000c1e1900 */
[----:B--2---:R-:W1:Y:S08]  /*05d0*/  R2UR UR12, R0 ;  /* 0x00000000000c73c2 */ /* 0x004e7000000e0000 */
[----:B----4-:R-:W1:Y:S02]  /*05e0*/  R2UR UR4, R2 ;  /* 0x00000000020473c2 */ /* 0x010e6400000e0000 */
[----:B-1----:R-:W-:-:S06]  /*05f0*/  UIADD3 UR12, -UR12, UR4, URZ ;  /* 0x000000040c0c7290 */ /* 0x002fcc000fffe13f */
.L_x_2808:
        /* <DEDUP_REMOVED lines=305> */
.L_x_2811:
[----:B--23--:R-:W-:Y:S05]  /*1910*/  BSYNC B0 ;  /* 0x0000000000007941 */ /* 0x00cfea0003800000 */
.L_x_2810:
        /* <DEDUP_REMOVED lines=32> */
.L_x_2813:
[----:B------:R-:W-:Y:S05]  /*1b20*/  BSYNC B0 ;  /* 0x0000000000007941 */ /* 0x000fea0003800000 */
.L_x_2812:
        /* <DEDUP_REMOVED lines=37> */
.L_x_2815:
[----:B------:R-:W-:Y:S05]  /*1d80*/  BSYNC B0 ;  /* 0x0000000000007941 */ /* 0x000fea0003800000 */
.L_x_2814:
        /* <DEDUP_REMOVED lines=445> */
[C---:B------:R-:W-:Y:S01]  /*3960*/  HMMA.16816.F32 R32, R8.reuse, R90, R108 ;  /* 0x0000005a0820723c */ /* 0x040fe2000000186c */
[----:B------:R-:W2:Y:S07]  /*3970*/  LDSM.16.M88.4 R108, [R222+0x17100] ;  /* 0x01710000de6c783b */ /* 0x000eae0000000200 */
[----:B------:R-:W-:Y:S08]  /*3980*/  HMMA.16816.F32 R24, R8, R74, R116 ;  /* 0x0000004a0818723c */ /* 0x000ff00000001874 */
[----:B------:R-:W-:Y:S01]  /*3990*/  HMMA.16816.F32 R64, R12, R42, R16 ;  /* 0x0000002a0c40723c */ /* 0x000fe20000001810 */
[----:B------:R-:W4:Y:S07]  /*39a0*/  LDSM.16.M88.4 R16, [R222+0x17900] ;  /* 0x01790000de10783b */ /* 0x000f2e0000000200 */
[C---:B------:R-:W-:Y:S08]  /*39b0*/  HMMA.16816.F32 R96, R8.reuse, R78, R96 ;  /* 0x0000004e0860723c */ /* 0x040ff00000001860 */
[C---:B------:R-:W-:Y:S08]  /*39c0*/  HMMA.16816.F32 R104, R8.reuse, R70, R80 ;  /* 0x000000460868723c */ /* 0x040ff00000001850 */
[----:B------:R-:W-:Y:S01]  /*39d0*/  HMMA.16816.F32 R88, R8, R58, R52 ;  /* 0x0000003a0858723c */ /* 0x000fe20000001834 */
[----:B------:R-:W-:Y:S04]  /*39e0*/  LDSM.16.M88.4 R8, [R225+0x24100] ;  /* 0x02410000e108783b */ /* 0x000fe80000000200 */
[----:B------:R-:W5:Y:S03]  /*39f0*/  LDSM.16.M88.4 R52, [R221+0xa000] ;  /* 0x00a00000dd34783b */ /* 0x000f660000000200 */
[C---:B------:R-:W-:Y:S01]  /*3a00*/  HMMA.16816.F32 R84, R12.reuse, R48, R36 ;  /* 0x000000300c54723c */ /* 0x040fe20000001824 */
[----:B------:R-:W-:Y:S07]  /*3a10*/  LDSM.16.M88.4 R56, [R221+0x9800] ;  /* 0x00980000dd38783b */ /* 0x000fee0000000200 */
[C---:B------:R-:W-:Y:S01]  /*3a20*/  HMMA.16816.F32 R80, R12.reuse, R50, R32 ;  /* 0x000000320c50723c */ /* 0x040fe20000001820 */
[----:B------:R-:W2:Y:S07]  /*3a30*/  LDSM.16.M88.4 R48, [R221+0xa800] ;  /* 0x00a80000dd30783b */ /* 0x000eae0000000200 */
[C---:B------:R-:W-:Y:S08]  /*3a40*/  HMMA.16816.F32 R76, R12.reuse, R44, R28 ;  /* 0x0000002c0c4c723c */ /* 0x040ff0000000181c */
[C---:B------:R-:W-:Y:S01]  /*3a50*/  HMMA.16816.F32 R72, R12.reuse, R46, R24 ;  /* 0x0000002e0c48723c */ /* 0x040fe20000001818 */
[----:B------:R-:W3:Y:S07]  /*3a60*/  LDSM.16.M88.4 R44, [R221+0xb000] ;  /* 0x00b00000dd2c783b */ /* 0x000eee0000000200 */
[C---:B------:R-:W-:Y:S01]  /*3a70*/  HMMA.16816.F32 R68, R12.reuse, R40, R20 ;  /* 0x000000280c44723c */ /* 0x040fe20000001814 */
[----:B------:R-:W3:Y:S07]  /*3a80*/  LDSM.16.M88.4 R40, [R221+0xb800] ;  /* 0x00b80000dd28783b */ /* 0x000eee0000000200 */
        /* <DEDUP_REMOVED lines=22> */
[----:B------:R-:W-:Y:S02]  /*3bf0*/  UIADD3 UR7, UR24, -0x2, URZ ;  /* 0xfffffffe18077890 */ /* 0x000fe4000fffe03f */
        /* <DEDUP_REMOVED lines=35> */
.L_x_2816:
[----:B------:R-:W-:Y:S01]  /*3e30*/  LOP3.LUT R0, R126, 0xffffffe0, RZ, 0xc0, !PT ;  /* 0xffffffe07e007812 */ /* 0x000fe200078ec0ff */
[----:B------:R-:W-:Y:S01]  /*3e40*/  UIADD3 UR16, UR12, UR16, URZ ;  /* 0x000000100c107290 */ /* 0x000fe2000fffe03f */
[----:B------:R-:W-:Y:S01]  /*3e50*/  LEA.HI R5, R128, R127, RZ, 0x2 ;  /* 0x0000007f80057211 */ /* 0x000fe200078f10ff */
[----:B------:R-:W-:Y:S01]  /*3e60*/  STL [R1+0x64], R222 ;  /* 0x000064de01007387 */ /* 0x000fe20000100800 */
[----:B--2---:R-:W-:Y:S01]  /*3e70*/  SHF.R.S32.HI R7, RZ, 0x1f, R125 ;  /* 0x0000001fff077819 */ /* 0x004fe2000001147d */
[----:B------:R-:W-:Y:S01]  /*3e80*/  IMAD.IADD R0, R127, 0x1, -R0 ;  /* 0x000000017f007824 */ /* 0x000fe200078e0a00 */
[----:B------:R-:W-:Y:S01]  /*3e90*/  LOP3.LUT R5, R5, 0xfffffffc, RZ, 0xc0, !PT ;  /* 0xfffffffc05057812 */ /* 0x000fe200078ec0ff */
[----:B------:R-:W-:Y:S01]  /*3ea0*/  STL [R1+0x60], R221 ;  /* 0x000060dd01007387 */ /* 0x000fe20000100800 */
[----:B------:R-:W-:Y:S01]  /*3eb0*/  LEA.HI R7, R7, R125, RZ, 0x3 ;  /* 0x0000007d07077211 */ /* 0x000fe200078f18ff */
[----:B------:R-:W-:Y:S01]  /*3ec0*/  IMAD.SHL.U32 R217, R4, 0x2, RZ ;  /* 0x0000000204d97824 */ /* 0x000fe200078e00ff */
[----:B------:R-:W-:Y:S01]  /*3ed0*/  SHF.R.S32.HI R6, RZ, 0x1f, R0 ;  /* 0x0000001fff067819 */ /* 0x000fe20000011400 */
[----:B------:R-:W-:Y:S01]  /*3ee0*/  IMAD.IADD R5, R127, 0x1, -R5 ;  /* 0x000000017f057824 */ /* 0x000fe200078e0a05 */
[----:B------:R-:W-:Y:S01]  /*3ef0*/  LOP3.LUT R7, R7, 0xffffff8, RZ, 0xc0, !PT ;  /* 0x0ffffff807077812 */ /* 0x000fe200078ec0ff */
[----:B------:R-:W-:Y:S01]  /*3f00*/  STL [R1+0x5c], R216 ;  /* 0x00005cd801007387 */ /* 0x000fe20000100800 */
[----:B------:R-:W-:Y:S01]  /*3f10*/  LEA.HI R6, R6, R0, RZ, 0x2 ;  /* 0x0000000006067211 */ /* 0x000fe200078f10ff */
[----:B------:R-:W-:Y:S01]  /*3f20*/  IMAD R220, R2, 0x2, R217 ;  /* 0x0000000202dc7824 */ /* 0x000fe200078e02d9 */
[----:B------:R-:W-:Y:S01]  /*3f30*/  LEA.HI R8, R5, R5, RZ, 0x1 ;  /* 0x0000000505087211 */ /* 0x000fe200078f08ff */
[----:B------:R-:W-:Y:S01]  /*3f40*/  LDSM.16.MT88.4 R56, [R217+0x900] ;  /* 0x00090000d938783b */ /* 0x000fe20000004200 */
[----:B------:R-:W-:Y:S01]  /*3f50*/  IADD3 R9, -R7, R125, RZ ;  /* 0x0000007d07097210 */ /* 0x000fe20007ffe1ff */
[----:B------:R-:W-:Y:S01]  /*3f60*/  ULDC.64 UR4, c[0x0][0x2c8] ;  /* 0x0000b20000047ab9 */ /* 0x000fe20000000a00 */
[----:B------:R-:W-:Y:S01]  /*3f70*/  LEA.HI.SX32 R7, R6, UR15, 0x1e ;  /* 0x0000000f06077c11 */ /* 0x000fe2000f8ff2ff */
[----:B------:R-:W-:Y:S01]  /*3f80*/  LDSM.16.MT88.4 R92, [R220+0x6900] ;  /* 0x00690000dc5c783b */ /* 0x000fe20000004200 */
[----:B------:R-:W-:-:S02]  /*3f90*/  LOP3.LUT R8, R8, 0x1ffffffe, RZ, 0xc0, !PT ;  /* 0x1ffffffe08087812 */ /* 0x000fc400078ec0ff */
[----:B------:R-:W-:Y:S01]  /*3fa0*/  PLOP3.LUT P1, PT, PT, PT, UP1, 0x80, 0x0 ;  /* 0x000000000000781c */ /* 0x000fe20003f2f018 */
[----:B------:R-:W-:Y:S01]  /*3fb0*/  IMAD R7, R9, 0x10, R7 ;  /* 0x0000001009077824 */ /* 0x000fe200078e0207 */
[----:B------:R-:W-:Y:S01]  /*3fc0*/  PLOP3.LUT P0, PT, PT, PT, UP1, 0x80, 0x0 ;  /* 0x000000000000781c */ /* 0x000fe20003f0f018 */
[----:B------:R-:W-:Y:S01]  /*3fd0*/  IMAD.IADD R5, R5, 0x1, -R8 ;  /* 0x0000000105057824 */ /* 0x000fe200078e0a08 */
[----:B------:R-:W-:Y:S01]  /*3fe0*/  LOP3.LUT R6, R6, 0x7ffffffc, RZ, 0xc0, !PT ;  /* 0x7ffffffc06067812 */ /* 0x000fe200078ec0ff */
[----:B------:R-:W-:Y:S01]  /*3ff0*/  LDSM.16.MT88.4 R100, [R217+0x6900] ;  /* 0x00690000d964783b */ /* 0x000fe20000004200 */
[----:B------:R-:W-:Y:S02]  /*4000*/  LEA R218, R3, R217, 0x1 ;  /* 0x000000d903da7211 */ /* 0x000fe400078e08ff */
[----:B------:R-:W-:Y:S01]  /*4010*/  LEA R10, R5, R7, 0x3 ;  /* 0x00000007050a7211 */ /* 0x000fe200078e18ff */
[----:B------:R-:W-:Y:S01]  /*4020*/  UIADD3 UR24, UR24, -0x2, URZ ;  /* 0xfffffffe18187890 */ /* 0x000fe2000fffe03f */
[----:B------:R-:W0:Y:S01]  /*4030*/  LDGDEPBAR ;  /* 0x00000000000079af */ /* 0x000e220000000000 */
[----:B------:R-:W-:-:S02]  /*4040*/  IMAD R219, R2, 0x2, R218 ;  /* 0x0000000202db7824 */ /* 0x000fc400078e02da */
[----:B------:R-:W-:Y:S01]  /*4050*/  @P1 IMAD.HI.U32 R7, R10, c[0x0][0x2c8], RZ ;  /* 0x0000b2000a071a27 */ /* 0x000fe200078e00ff */
[----:B------:R-:W-:Y:S03]  /*4060*/  STL [R1+0x2c], R10 ;  /* 0x00002c0a01007387 */ /* 0x000fe60000100800 */
[----:B------:R-:W-:Y:S01]  /*4070*/  IMAD.MOV.U32 R5, RZ, RZ, R10 ;  /* 0x000000ffff057224 */ /* 0x000fe200078e000a */
[----:B------:R-:W-:Y:S01]  /*4080*/  @P0 SHF.R.U32.HI R5, RZ, c[0x0][0x2cc], R7 ;  /* 0x0000b300ff050a19 */ /* 0x000fe20000011607 */
[----:B------:R-:W-:Y:S04]  /*4090*/  LDSM.16.MT88.4 R108, [R219+0x9100] ;  /* 0x00910000db6c783b */ /* 0x000fe80000004200 */
[----:B------:R-:W1:Y:S04]  /*40a0*/  SHFL.IDX PT, R8, R5, RZ, 0x1c1f ;  /* 0x001c1fff05087589 */ /* 0x000e6800000e0000 */
[----:B------:R2:W3:Y:S04]  /*40b0*/  SHFL.IDX PT, R7, R5, 0x1, 0x1c1f ;  /* 0x003c1f0005077f89 */ /* 0x0004e800000e0000 */
[----:B------:R-:W-:Y:S04]  /*40c0*/  LDSM.16.MT88.4 R104, [R219+0x3900] ;  /* 0x00390000db68783b */ /* 0x000fe80000004200 */
[----:B------:R-:W-:Y:S01]  /*40d0*/  LDSM.16.MT88.4 R96, [R218+0x6900] ;  /* 0x00690000da60783b */ /* 0x000fe20000004200 */
[----:B--2---:R-:W-:Y:S01]  /*40e0*/  IMAD.IADD R5, R0, 0x1, -R6 ;  /* 0x0000000100057824 */ /* 0x004fe200078e0a06 */
[----:B------:R-:W-:-:S03]  /*40f0*/  MOV R0, UR16 ;  /* 0x0000001000007c02 */ /* 0x000fc60008000f00 */
[----:B------:R-:W-:-:S05]  /*4100*/  IMAD.SHL.U32 R9, R5, 0x2, RZ ;  /* 0x0000000205097824 */ /* 0x000fca00078e00ff */
[C---:B------:R-:W-:Y:S01]  /*4110*/  IADD3 R0, -R9.reuse, 0x1, R0 ;  /* 0x0000000109007810 */ /* 0x040fe20007ffe100 */
[----:B------:R2:W-:Y:S01]  /*4120*/  STL [R1+0x30], R9 ;  /* 0x0000300901007387 */ /* 0x0005e20000100800 */
[----:B------:R-:W-:Y:S02]  /*4130*/  IADD3 R6, -R9, UR16, RZ ;  /* 0x0000001009067c10 */ /* 0x000fe4000fffe1ff */
[----:B------:R-:W-:-:S05]  /*4140*/  IADD3 R0, R0, -UR13, RZ ;  /* 0x8000000d00007c10 */ /* 0x000fca000fffe0ff */
[C---:B-1----:R-:W-:Y:S01]  /*4150*/  IMAD.IADD R5, R0.reuse, 0x1, R8 ;  /* 0x0000000100057824 */ /* 0x042fe200078e0208 */
[----:B---3--:R-:W-:-:S04]  /*4160*/  IADD3 R0, R0, R7, RZ ;  /* 0x0000000700007210 */ /* 0x008fc80007ffe0ff */
[C---:B------:R-:W-:Y:S02]  /*4170*/  IMNMX R5, R6.reuse, R5, PT ;  /* 0x0000000506057217 */ /* 0x040fe40003800200 */
[----:B------:R-:W-:Y:S02]  /*4180*/  IMNMX R0, R6, R0, PT ;  /* 0x0000000006007217 */ /* 0x000fe40003800200 */
[C---:B------:R-:W-:Y:S02]  /*4190*/  ISETP.GT.AND P0, PT, R5.reuse, 0x8, PT ;  /* 0x000000080500780c */ /* 0x040fe40003f04270 */
[C---:B------:R-:W-:Y:S02]  /*41a0*/  ISETP.GT.AND P6, PT, R5.reuse, RZ, PT ;  /* 0x000000ff0500720c */ /* 0x040fe40003fc4270 */
[----:B------:R-:W-:Y:S02]  /*41b0*/  ISETP.GT.AND P1, PT, R5, 0x1, PT ;  /* 0x000000010500780c */ /* 0x000fe40003f24270 */
[----:B------:R-:W-:-:S02]  /*41c0*/  FSEL R10, R80, -INF , P0 ;  /* 0xff800000500a7808 */ /* 0x000fc40000000000 */
[----:B------:R-:W-:Y:S02]  /*41d0*/  FSEL R8, R84, -INF , P6 ;  /* 0xff80000054087808 */ /* 0x000fe40003000000 */
[----:B--2---:R-:W-:Y:S02]  /*41e0*/  FSEL R9, R85, -INF , P1 ;  /* 0xff80000055097808 */ /* 0x004fe40000800000 */
[----:B------:R-:W-:Y:S02]  /*41f0*/  ISETP.GT.AND P0, PT, R0, 0x1, PT ;  /* 0x000000010000780c */ /* 0x000fe40003f04270 */
[----:B------:R-:W-:Y:S02]  /*4200*/  ISETP.GT.AND P6, PT, R5, 0x9, PT ;  /* 0x000000090500780c */ /* 0x000fe40003fc4270 */
[----:B------:R-:W-:Y:S02]  /*4210*/  FSEL R14, R87, -INF , P0 ;  /* 0xff800000570e7808 */ /* 0x000fe40000000000 */
[----:B------:R-:W-:-:S02]  /*4220*/  FMNMX.FTZ R6, R8, R9, !PT ;  /* 0x0000000908067209 */ /* 0x000fc40007810000 */
[C---:B------:R-:W-:Y:S02]  /*4230*/  ISETP.GT.AND P1, PT, R0.reuse, RZ, PT ;  /* 0x000000ff0000720c */ /* 0x040fe40003f24270 */
[----:B------:R-:W-:Y:S02]  /*4240*/  ISETP.GT.AND P0, PT, R0, 0x8, PT ;  /* 0x000000080000780c */ /* 0x000fe40003f04270 */
[----:B------:R-:W-:Y:S02]  /*4250*/  FSEL R11, R81, -INF , P6 ;  /* 0xff800000510b7808 */ /* 0x000fe40003000000 */
[----:B------:R-:W-:Y:S02]  /*4260*/  ISETP.GT.AND P6, PT, R5, 0x10, PT ;  /* 0x000000100500780c */ /* 0x000fe40003fc4270 */
[----:B------:R-:W-:Y:S02]  /*4270*/  FMNMX.FTZ R6, R10, R6, !PT ;  /* 0x000000060a067209 */ /* 0x000fe40007810000 */
[----:B------:R-:W-:-:S02]  /*4280*/  FSEL R13, R86, -INF , P1 ;  /* 0xff800000560d7808 */ /* 0x000fc40000800000 */
[----:B------:R-:W-:Y:S02]  /*4290*/  FSEL R15, R82, -INF , P0 ;  /* 0xff800000520f7808 */ /* 0x000fe40000000000 */
[C---:B------:R-:W-:Y:S02]  /*42a0*/  ISETP.GT.AND P1, PT, R5.reuse, 0x11, PT ;  /* 0x000000110500780c */ /* 0x040fe40003f24270 */
[----:B------:R-:W-:Y:S02]  /*42b0*/  ISETP.GT.AND P0, PT, R5, 0x19, PT ;  /* 0x000000190500780c */ /* 0x000fe40003f04270 */
[----:B------:R-:W-:Y:S02]  /*42c0*/  FSEL R32, R76, -INF , P6 ;  /* 0xff8000004c207808 */ /* 0x000fe40003000000 */
[----:B------:R-:W-:Y:S02]  /*42d0*/  FMNMX.FTZ R6, R11, R6, !PT ;  /* 0x000000060b067209 */ /* 0x000fe40007810000 */
[----:B------:R-:W-:-:S02]  /*42e0*/  FSEL R33, R77, -INF , P1 ;  /* 0xff8000004d217808 */ /* 0x000fc40000800000 */
[----:B------:R-:W-:Y:S02]  /*42f0*/  FSEL R35, R73, -INF , P0 ;  /* 0xff80000049237808 */ /* 0x000fe40000000000 */
[C---:B------:R-:W-:Y:S02]  /*4300*/  ISETP.GT.AND P1, PT, R0.reuse, 0x9, PT ;  /* 0x000000090000780c */ /* 0x040fe40003f24270 */
[----:B------:R-:W-:Y:S02]  /*4310*/  ISETP.GT.AND P0, PT, R0, 0x11, PT ;  /* 0x000000110000780c */ /* 0x000fe40003f04270 */
[----:B------:R-:W-:Y:S02]  /*4320*/  ISETP.GT.AND P6, PT, R5, 0x18, PT ;  /* 0x000000180500780c */ /* 0x000fe40003fc4270 */
[----:B------:R-:W-:Y:S02]  /*4330*/  FMNMX.FTZ R6, R32, R6, !PT ;  /* 0x0000000620067209 */ /* 0x000fe40007810000 */
[----:B------:R-:W-:-:S02]  /*4340*/  FSEL R24, R83, -INF , P1 ;  /* 0xff80000053187808 */ /* 0x000fc40000800000 */
[----:B------:R-:W-:Y:S01]  /*4350*/  FSEL R37, R79, -INF , P0 ;  /* 0xff8000004f257808 */ /* 0x000fe20000000000 */
[----:B------:R-:W-:Y:S01]  /*4360*/  LDSM.16.MT88.4 R80, [R218+0x3900] ;  /* 0x00390000da50783b */ /* 0x000fe20000004200 */
[----:B------:R-:W-:Y:S02]  /*4370*/  FSEL R34, R72, -INF , P6 ;  /* 0xff80000048227808 */ /* 0x000fe40003000000 */
[C---:B------:R-:W-:Y:S02]  /*4380*/  ISETP.GT.AND P1, PT, R0.reuse, 0x10, PT ;  /* 0x000000100000780c */ /* 0x040fe40003f24270 */
[----:B------:R-:W-:Y:S02]  /*4390*/  ISETP.GT.AND P0, PT, R0, 0x18, PT ;  /* 0x000000180000780c */ /* 0x000fe40003f04270 */
[----:B------:R-:W-:Y:S02]  /*43a0*/  FMNMX.FTZ R6, R33, R6, !PT ;  /* 0x0000000621067209 */ /* 0x000fe40007810000 */
[----:B------:R-:W-:-:S02]  /*43b0*/  ISETP.GT.AND P6, PT, R5, 0x20, PT ;  /* 0x000000200500780c */ /* 0x000fc40003fc4270 */
[----:B------:R-:W-:Y:S02]  /*43c0*/  FSEL R36, R78, -INF , P1 ;  /* 0xff8000004e247808 */ /* 0x000fe40000800000 */
[----:B------:R-:W-:Y:S02]  /*43d0*/  FSEL R38, R74, -INF , P0 ;  /* 0xff8000004a267808 */ /* 0x000fe40000000000 */
[----:B------:R-:W-:Y:S02]  /*43e0*/  FMNMX.FTZ R6, R34, R6, !PT ;  /* 0x0000000622067209 */ /* 0x000fe40007810000 */
[----:B------:R-:W-:Y:S02]  /*43f0*/  ISETP.GT.AND P1, PT, R5, 0x21, PT ;  /* 0x000000210500780c */ /* 0x000fe40003f24270 */
[----:B------:R-:W-:Y:S02]  /*4400*/  ISETP.GT.AND P0, PT, R0, 0x21, PT ;  /* 0x000000210000780c */ /* 0x000fe40003f04270 */
[----:B------:R-:W-:-:S02]  /*4410*/  FSEL R119, R68, -INF , P6 ;  /* 0xff80000044777808 */ /* 0x000fc40003000000 */
[C---:B------:R-:W-:Y:S02]  /*4420*/  ISETP.GT.AND P6, PT, R0.reuse, 0x19, PT ;  /* 0x000000190000780c */ /* 0x040fe40003fc4270 */
[----:B------:R-:W-:Y:S02]  /*4430*/  FMNMX.FTZ R7, R13, R14, !PT ;  /* 0x0000000e0d077209 */ /* 0x000fe40007810000 */
[----:B------:R-:W-:Y:S02]  /*4440*/  FMNMX.FTZ R6, R35, R6, !PT ;  /* 0x0000000623067209 */ /* 0x000fe40007810000 */
[----:B------:R-:W-:Y:S02]  /*4450*/  FSEL R118, R69, -INF , P1 ;  /* 0xff80000045767808 */ /* 0x000fe40000800000 */
[----:B------:R-:W-:Y:S02]  /*4460*/  FSEL R123, R71, -INF , P0 ;  /* 0xff800000477b7808 */ /* 0x000fe40000000000 */
[----:B------:R-:W-:-:S02]  /*4470*/  ISETP.GT.AND P1, PT, R0, 0x20, PT ;  /* 0x000000200000780c */ /* 0x000fc40003f24270 */
[----:B------:R-:W-:Y:S02]  /*4480*/  ISETP.GT.AND P0, PT, R5, 0x29, PT ;  /* 0x000000290500780c */ /* 0x000fe40003f04270 */
[----:B------:R-:W-:Y:S02]  /*4490*/  FSEL R64, R75, -INF , P6 ;  /* 0xff8000004b407808 */ /* 0x000fe40003000000 */
[----:B------:R-:W-:Y:S02]  /*44a0*/  ISETP.GT.AND P6, PT, R5, 0x28, PT ;  /* 0x000000280500780c */ /* 0x000fe40003fc4270 */
[----:B------:R-:W-:Y:S02]  /*44b0*/  FMNMX.FTZ R7, R15, R7, !PT ;  /* 0x000000070f077209 */ /* 0x000fe40007810000 */
[----:B------:R-:W-:Y:S02]  /*44c0*/  FMNMX.FTZ R6, R119, R6, !PT ;  /* 0x0000000677067209 */ /* 0x000fe40007810000 */
[----:B------:R-:W-:-:S02]  /*44d0*/  FSEL R120, R70, -INF , P1 ;  /* 0xff80000046787808 */ /* 0x000fc40000800000 */
[----:B------:R-:W-:Y:S01]  /*44e0*/  FSEL R117, R53, -INF , P0 ;  /* 0xff80000035757808 */ /* 0x000fe20000000000 */
[----:B------:R-:W-:Y:S01]  /*44f0*/  LDSM.16.MT88.4 R68, [R218+0x3100] ;  /* 0x00310000da44783b */ /* 0x000fe20000004200 */
[C---:B------:R-:W-:Y:S02]  /*4500*/  ISETP.GT.AND P1, PT, R0.reuse, 0x28, PT ;  /* 0x000000280000780c */ /* 0x040fe40003f24270 */
[----:B------:R-:W-:Y:S02]  /*4510*/  ISETP.GT.AND P0, PT, R0, 0x29, PT ;  /* 0x000000290000780c */ /* 0x000fe40003f04270 */
[----:B------:R-:W-:Y:S02]  /*4520*/  FSEL R116, R52, -INF , P6 ;  /* 0xff80000034747808 */ /* 0x000fe40003000000 */
[----:B------:R-:W-:Y:S02]  /*4530*/  FMNMX.FTZ R7, R24, R7, !PT ;  /* 0x0000000718077209 */ /* 0x000fe40007810000 */
[----:B------:R-:W-:-:S02]  /*4540*/  FMNMX.FTZ R6, R118, R6, !PT ;  /* 0x0000000676067209 */ /* 0x000fc40007810000 */
[----:B------:R-:W-:Y:S02]  /*4550*/  FSEL R122, R54, -INF , P1 ;  /* 0xff800000367a7808 */ /* 0x000fe40000800000 */
[----:B------:R-:W-:Y:S02]  /*4560*/  FSEL R121, R55, -INF , P0 ;  /* 0xff80000037797808 */ /* 0x000fe40000000000 */
[C---:B------:R-:W-:Y:S02]  /*4570*/  ISETP.GT.AND P6, PT, R5.reuse, 0x30, PT ;  /* 0x000000300500780c */ /* 0x040fe40003fc4270 */
[----:B------:R-:W-:Y:S02]  /*4580*/  ISETP.GT.AND P0, PT, R5, 0x31, PT ;  /* 0x000000310500780c */ /* 0x000fe40003f04270 */
[----:B------:R-:W-:Y:S02]  /*4590*/  ISETP.GT.AND P1, PT, R0, 0x30, PT ;  /* 0x000000300000780c */ /* 0x000fe40003f24270 */
[----:B------:R-:W-:-:S02]  /*45a0*/  FMNMX.FTZ R7, R36, R7, !PT ;  /* 0x0000000724077209 */ /* 0x000fc40007810000 */
[----:B------:R-:W-:Y:S02]  /*45b0*/  FMNMX.FTZ R6, R116, R6, !PT ;  /* 0x0000000674067209 */ /* 0x000fe40007810000 */
[----:B------:R-:W-:Y:S02]  /*45c0*/  FSEL R193, R16, -INF , P6 ;  /* 0xff80000010c17808 */ /* 0x000fe40003000000 */
[----:B------:R-:W-:Y:S02]  /*45d0*/  FSEL R192, R17, -INF , P0 ;  /* 0xff80000011c07808 */ /* 0x000fe40000000000 */
[----:B------:R-:W-:Y:S02]  /*45e0*/  FSEL R195, R18, -INF , P1 ;  /* 0xff80000012c37808 */ /* 0x000fe40000800000 */
[----:B------:R-:W-:Y:S02]  /*45f0*/  FMNMX.FTZ R7, R37, R7, !PT ;  /* 0x0000000725077209 */ /* 0x000fe40007810000 */
[----:B------:R-:W-:-:S02]  /*4600*/  FMNMX.FTZ R6, R117, R6, !PT ;  /* 0x0000000675067209 */ /* 0x000fc40007810000 */
[----:B------:R-:W-:Y:S02]  /*4610*/  ISETP.GT.AND P0, PT, R0, 0x31, PT ;  /* 0x000000310000780c */ /* 0x000fe40003f04270 */
[----:B------:R-:W-:Y:S02]  /*4620*/  ISETP.GT.AND P1, PT, R5, 0x38, PT ;  /* 0x000000380500780c */ /* 0x000fe40003f24270 */
[----:B------:R-:W-:Y:S02]  /*4630*/  FMNMX.FTZ R7, R38, R7, !PT ;  /* 0x0000000726077209 */ /* 0x000fe40007810000 */
[----:B------:R-:W-:Y:S02]  /*4640*/  FMNMX.FTZ R6, R193, R6, !PT ;  /* 0x00000006c1067209 */ /* 0x000fe40007810000 */
[----:B------:R-:W-:Y:S02]  /*4650*/  FSEL R197, R19, -INF , P0 ;  /* 0xff80000013c57808 */ /* 0x000fe40000000000 */
[----:B------:R-:W-:Y:S01]  /*4660*/  FSEL R175, R48, -INF , P1 ;  /* 0xff80000030af7808 */ /* 0x000fe20000800000 */
[----:B------:R-:W-:Y:S01]  /*4670*/  LDSM.16.MT88.4 R16, [R217+0x100] ;  /* 0x00010000d910783b */ /* 0x000fe20000004200 */
[----:B------:R-:W-:-:S02]  /*4680*/  ISETP.GT.AND P0, PT, R5, 0x39, PT ;  /* 0x000000390500780c */ /* 0x000fc40003f04270 */
[----:B------:R-:W-:Y:S02]  /*4690*/  ISETP.GT.AND P1, PT, R0, 0x38, PT ;  /* 0x000000380000780c */ /* 0x000fe40003f24270 */
[----:B------:R-:W-:Y:S02]  /*46a0*/  FMNMX.FTZ R7, R64, R7, !PT ;  /* 0x0000000740077209 */ /* 0x000fe40007810000 */
[----:B------:R-:W-:Y:S02]  /*46b0*/  FMNMX.FTZ R6, R192, R6, !PT ;  /* 0x00000006c0067209 */ /* 0x000fe40007810000 */
[----:B------:R-:W-:Y:S02]  /*46c0*/  FSEL R174, R49, -INF , P0 ;  /* 0xff80000031ae7808 */ /* 0x000fe40000000000 */
[----:B------:R-:W-:Y:S02]  /*46d0*/  FSEL R194, R50, -INF , P1 ;  /* 0xff80000032c27808 */ /* 0x000fe40000800000 */
[----:B------:R-:W-:-:S02]  /*46e0*/  ISETP.GT.AND P0, PT, R0, 0x39, PT ;  /* 0x000000390000780c */ /* 0x000fc40003f04270 */
        /* <DEDUP_REMOVED lines=12> */
[----:B------:R-:W-:-:S02]  /*47b0*/  FMNMX.FTZ R7, R122, R7, !PT ;  /* 0x000000077a077209 */ /* 0x000fc40007810000 */
[----:B------:R-:W-:Y:S02]  /*47c0*/  FMNMX.FTZ R6, R204, R6, !PT ;  /* 0x00000006cc067209 */ /* 0x000fe40007810000 */
[C---:B------:R-:W-:Y:S02]  /*47d0*/  ISETP.GT.AND P1, PT, R5.reuse, 0x50, PT ;  /* 0x000000500500780c */ /* 0x040fe40003f24270 */
[----:B------:R-:W-:Y:S02]  /*47e0*/  ISETP.GT.AND P0, PT, R5, 0x49, PT ;  /* 0x000000490500780c */ /* 0x000fe40003f04270 */
        /* <DEDUP_REMOVED lines=9> */
[C---:B------:R-:W-:Y:S02]  /*4880*/  ISETP.GT.AND P6, PT, R5.reuse, 0x58, PT ;  /* 0x000000580500780c */ /* 0x040fe40003fc4270 */
[----:B------:R-:W-:Y:S02]  /*4890*/  ISETP.GT.AND P1, PT, R5, 0x59, PT ;  /* 0x000000590500780c */ /* 0x000fe40003f24270 */
[----:B------:R-:W-:Y:S02]  /*48a0*/  FMNMX.FTZ R7, R197, R7, !PT ;  /* 0x00000007c5077209 */ /* 0x000fe40007810000 */
[----:B------:R-:W-:Y:S02]  /*48b0*/  FMNMX.FTZ R5, R205, R6, !PT ;  /* 0x00000006cd057209 */ /* 0x000fe40007810000 */
[----:B------:R-:W-:Y:S02]  /*48c0*/  FSEL R206, R21, -INF , P0 ;  /* 0xff80000015ce7808 */ /* 0x000fe40000000000 */
[----:B------:R-:W-:-:S02]  /*48d0*/  FMNMX.FTZ R7, R194, R7, !PT ;  /* 0x00000007c2077209 */ /* 0x000fc40007810000 */
[----:B------:R-:W-:Y:S02]  /*48e0*/  FMNMX.FTZ R173, R215, R5, !PT ;  /* 0x00000005d7ad7209 */ /* 0x000fe40007810000 */
[----:B------:R-:W-:Y:S02]  /*48f0*/  ISETP.GT.AND P0, PT, R0, 0x41, PT ;  /* 0x000000410000780c */ /* 0x000fe40003f04270 */
[----:B------:R-:W-:Y:S02]  /*4900*/  FSEL R213, R40, -INF , P6 ;  /* 0xff80000028d57808 */ /* 0x000fe40003000000 */
[----:B------:R-:W-:Y:S02]  /*4910*/  FMNMX.FTZ R6, R196, R7, !PT ;  /* 0x00000007c4067209 */ /* 0x000fe40007810000 */
[----:B------:R-:W-:Y:S02]  /*4920*/  FMNMX.FTZ R173, R206, R173, !PT ;  /* 0x000000adcead7209 */ /* 0x000fe40007810000 */
[----:B------:R-:W-:-:S02]  /*4930*/  FSEL R201, R31, -INF , P0 ;  /* 0xff8000001fc97808 */ /* 0x000fc40000000000 */
[C---:B------:R-:W-:Y:S01]  /*4940*/  ISETP.GT.AND P0, PT, R0.reuse, 0x48, PT ;  /* 0x000000480000780c */ /* 0x040fe20003f04270 */
[----:B------:R-:W-:Y:S01]  /*4950*/  LDSM.16.MT88.4 R28, [R219+0x100] ;  /* 0x00010000db1c783b */ /* 0x000fe20000004200 */
        /* <DEDUP_REMOVED lines=9> */
[----:B------:R-:W1:Y:S01]  /*49f0*/  SHFL.BFLY PT, R6, R173, 0x2, 0x1f ;  /* 0x0c401f00ad067f89 */ /* 0x000e6200000e0000 */
[----:B------:R-:W-:Y:S02]  /*4a00*/  FMNMX.FTZ R5, R200, R5, !PT ;  /* 0x00000005c8057209 */ /* 0x000fe40007810000 */
[----:B------:R-:W-:Y:S01]  /*4a10*/  ISETP.GT.AND P0, PT, R0, 0x51, PT ;  /* 0x000000510000780c */ /* 0x000fe20003f04270 */
[----:B------:R-:W-:Y:S01]  /*4a20*/  LDSM.16.MT88.4 R44, [R220+0x900] ;  /* 0x00090000dc2c783b */ /* 0x000fe20000004200 */
[----:B------:R-:W-:-:S02]  /*4a30*/  FSEL R211, R22, -INF , P1 ;  /* 0xff80000016d37808 */ /* 0x000fc40000800000 */
[----:B------:R-:W-:Y:S02]  /*4a40*/  FMNMX.FTZ R5, R198, R5, !PT ;  /* 0x00000005c6057209 */ /* 0x000fe40007810000 */
[----:B------:R-:W-:Y:S02]  /*4a50*/  FSEL R190, R23, -INF , P0 ;  /* 0xff80000017be7808 */ /* 0x000fe40000000000 */
[C---:B------:R-:W-:Y:S01]  /*4a60*/  ISETP.GT.AND P1, PT, R0.reuse, 0x58, PT ;  /* 0x000000580000780c */ /* 0x040fe20003f24270 */
[----:B------:R-:W-:Y:S01]  /*4a70*/  LDSM.16.MT88.4 R20, [R218+0x100] ;  /* 0x00010000da14783b */ /* 0x000fe20000004200 */
[----:B------:R-:W-:Y:S02]  /*4a80*/  FMNMX.FTZ R5, R211, R5, !PT ;  /* 0x00000005d3057209 */ /* 0x000fe40007810000 */
[----:B------:R-:W-:Y:S02]  /*4a90*/  ISETP.GT.AND P0, PT, R0, 0x59, PT ;  /* 0x000000590000780c */ /* 0x000fe40003f04270 */
[----:B------:R-:W-:-:S02]  /*4aa0*/  FSEL R207, R42, -INF , P1 ;  /* 0xff8000002acf7808 */ /* 0x000fc40000800000 */
[----:B------:R-:W-:Y:S02]  /*4ab0*/  FMNMX.FTZ R0, R190, R5, !PT ;  /* 0x00000005be007209 */ /* 0x000fe40007810000 */
[----:B------:R-:W-:Y:S02]  /*4ac0*/  FSEL R185, R43, -INF , P0 ;  /* 0xff8000002bb97808 */ /* 0x000fe40000000000 */
        /* <DEDUP_REMOVED lines=20> */
[----:B------:R1:W2:Y:S01]  /*4c10*/  MUFU.EX2 R210, R0 ;  /* 0x0000000000d27308 */ /* 0x0002a20000000800 */
[----:B---3--:R-:W-:-:S07]  /*4c20*/  FFMA.FTZ R2, R33, c[0x0][0x2d0], -R12 ;  /* 0x0000b40021027a23 */ /* 0x008fce000001080c */
[----:B------:R3:W-:Y:S01]  /*4c30*/  MUFU.EX2 R184, R5 ;  /* 0x0000000500b87308 */ /* 0x0007e20000000800 */
[----:B-1----:R-:W-:-:S07]  /*4c40*/  FMUL.FTZ R0, R172, c[0x0][0x2d0] ;  /* 0x0000b400ac007a20 */ /* 0x002fce0000410000 */
[----:B------:R1:W-:Y:S01]  /*4c50*/  MUFU.EX2 R191, R2 ;  /* 0x0000000200bf7308 */ /* 0x0003e20000000800 */
[----:B--2---:R-:W-:Y:S02]  /*4c60*/  F2FP.PACK_AB R8, R210, R221 ;  /* 0x000000ddd208723e */ /* 0x004fe400000000ff */
[----:B------:R-:W-:Y:S01]  /*4c70*/  FSEL R0, R0, RZ, P0 ;  /* 0x000000ff00007208 */ /* 0x000fe20000000000 */
[----:B---3--:R-:W-:-:S04]  /*4c80*/  FFMA.FTZ R5, R11, c[0x0][0x2d0], -R12 ;  /* 0x0000b4000b057a23 */ /* 0x008fc8000001080c */
[--C-:B------:R-:W-:Y:S01]  /*4c90*/  FFMA.FTZ R3, R15, c[0x0][0x2d0], -R0.reuse ;  /* 0x0000b4000f037a23 */ /* 0x100fe20000010800 */
[----:B------:R2:W3:Y:S01]  /*4ca0*/  MUFU.EX2 R25, R5 ;  /* 0x0000000500197308 */ /* 0x0004e20000000800 */
[----:B------:R-:W-:Y:S02]  /*4cb0*/  FFMA.FTZ R4, R14, c[0x0][0x2d0], -R0 ;  /* 0x0000b4000e047a23 */ /* 0x000fe40000010800 */
[----:B-1----:R-:W-:-:S05]  /*4cc0*/  FFMA.FTZ R2, R34, c[0x0][0x2d0], -R12 ;  /* 0x0000b40022027a23 */ /* 0x002fca000001080c */
[----:B------:R1:W-:Y:S01]  /*4cd0*/  MUFU.EX2 R189, R3 ;  /* 0x0000000300bd7308 */ /* 0x0003e20000000800 */
[----:B--2---:R-:W-:-:S07]  /*4ce0*/  FFMA.FTZ R5, R13, c[0x0][0x2d0], -R0 ;  /* 0x0000b4000d057a23 */ /* 0x004fce0000010800 */
[----:B------:R-:W-:Y:S01]  /*4cf0*/  MUFU.EX2 R209, R4 ;  /* 0x0000000400d17308 */ /* 0x000fe20000000800 */
[----:B---3--:R-:W-:-:S05]  /*4d00*/  IMAD.MOV.U32 R14, RZ, RZ, R25 ;  /* 0x000000ffff0e7224 */ /* 0x008fca00078e0019 */
[----:B------:R-:W-:Y:S01]  /*4d10*/  F2FP.PACK_AB R10, R14, R184 ;  /* 0x000000b80e0a723e */ /* 0x000fe200000000ff */
[----:B-1----:R-:W-:Y:S01]  /*4d20*/  FFMA.FTZ R3, R24, c[0x0][0x2d0], -R0 ;  /* 0x0000b40018037a23 */ /* 0x002fe20000010800 */
[----:B------:R1:W2:Y:S01]  /*4d30*/  MUFU.EX2 R188, R5 ;  /* 0x0000000500bc7308 */ /* 0x0002a20000000800 */
[----:B------:R-:W3:Y:S07]  /*4d40*/  LDSM.16.MT88.4 R24, [R220+0x100] ;  /* 0x00010000dc18783b */ /* 0x000eee0000004200 */
[----:B------:R4:W-:Y:S01]  /*4d50*/  MUFU.EX2 R187, R2 ;  /* 0x0000000200bb7308 */ /* 0x0009e20000000800 */
[----:B-1----:R-:W1:Y:S07]  /*4d60*/  LDSM.16.MT88.4 R4, [R217+0x3100] ;  /* 0x00310000d904783b */ /* 0x002e6e0000004200 */
[----:B------:R-:W3:Y:S01]  /*4d70*/  MUFU.EX2 R214, R3 ;  /* 0x0000000300d67308 */ /* 0x000ee20000000800 */
[----:B--2---:R-:W-:Y:S01]  /*4d80*/  F2FP.PACK_AB R9, R209, R188 ;  /* 0x000000bcd109723e */ /* 0x004fe200000000ff */
[----:B----4-:R-:W-:-:S06]  /*4d90*/  FFMA.FTZ R2, R35, c[0x0][0x2d0], -R12 ;  /* 0x0000b40023027a23 */ /* 0x010fcc000001080c */
[----:B------:R2:W-:Y:S01]  /*4da0*/  MUFU.EX2 R216, R2 ;  /* 0x0000000200d87308 */ /* 0x0005e20000000800 */
[----:B---3--:R-:W-:-:S07]  /*4db0*/  F2FP.PACK_AB R11, R214, R189 ;  /* 0x000000bdd60b723e */ /* 0x008fce00000000ff */
[----:B------:R-:W-:Y:S01]  /*4dc0*/  HMMA.16816.F32 R76, R8, R20, RZ ;  /* 0x00000014084c723c */ /* 0x000fe200000018ff */
[----:B--2---:R-:W-:-:S04]  /*4dd0*/  FFMA.FTZ R2, R36, c[0x0][0x2d0], -R0 ;  /* 0x0000b40024027a23 */ /* 0x004fc80000010800 */
[----:B------:R2:W-:Y:S03]  /*4de0*/  MUFU.EX2 R222, R2 ;  /* 0x0000000200de7308 */ /* 0x0005e60000000800 */
[C---:B------:R-:W-:Y:S08]  /*4df0*/  HMMA.16816.F32 R72, R8.reuse, R22, RZ ;  /* 0x000000160848723c */ /* 0x040ff000000018ff */
[----:B------:R-:W-:Y:S01]  /*4e00*/  HMMA.16816.F32 R60, R8, R24, RZ ;  /* 0x00000018083c723c */ /* 0x000fe200000018ff */
[----:B--2---:R-:W-:-:S07]  /*4e10*/  FFMA.FTZ R2, R37, c[0x0][0x2d0], -R0 ;  /* 0x0000b40025027a23 */ /* 0x004fce0000010800 */
[C---:B------:R-:W-:Y:S01]  /*4e20*/  HMMA.16816.F32 R52, R8.reuse, R26, RZ ;  /* 0x0000001a0834723c */ /* 0x040fe200000018ff */
[----:B------:R2:W3:Y:S07]  /*4e30*/  MUFU.EX2 R252, R2 ;  /* 0x0000000200fc7308 */ /* 0x0004ee0000000800 */
[C---:B------:R-:W-:Y:S08]  /*4e40*/  HMMA.16816.F32 R32, R8.reuse, R28, RZ ;  /* 0x0000001c0820723c */ /* 0x040ff000000018ff */
[----:B-1----:R-:W-:Y:S01]  /*4e50*/  HMMA.16816.F32 R24, R8, R4, RZ ;  /* 0x000000040818723c */ /* 0x002fe200000018ff */
[----:B--2---:R-:W-:-:S02]  /*4e60*/  FFMA.FTZ R2, R38, c[0x0][0x2d0], -R0 ;  /* 0x0000b40026027a23 */ /* 0x004fc40000010800 */
[----:B------:R-:W1:Y:S02]  /*4e70*/  LDSM.16.MT88.4 R36, [R217+0x3900] ;  /* 0x00390000d924783b */ /* 0x000e640000004200 */
[----:B------:R2:W-:Y:S03]  /*4e80*/  MUFU.EX2 R186, R2 ;  /* 0x0000000200ba7308 */ /* 0x0005e60000000800 */
[----:B------:R-:W-:Y:S01]  /*4e90*/  HMMA.16816.F32 R20, R8, R6, RZ ;  /* 0x000000060814723c */ /* 0x000fe200000018ff */
[----:B------:R-:W-:Y:S02]  /*4ea0*/  F2FP.PACK_AB R4, R191, R208 ;  /* 0x000000d0bf04723e */ /* 0x000fe400000000ff */
[----:B---3--:R-:W-:-:S04]  /*4eb0*/  F2FP.PACK_AB R5, R252, R222 ;  /* 0x000000defc05723e */ /* 0x008fc800000000ff */
[----:B------:R-:W-:Y:S01]  /*4ec0*/  F2FP.PACK_AB R6, R216, R187 ;  /* 0x000000bbd806723e */ /* 0x000fe200000000ff */
[----:B------:R-:W-:Y:S01]  /*4ed0*/  HMMA.16816.F32 R28, R8, R30, RZ ;  /* 0x0000001e081c723c */ /* 0x000fe200000018ff */
[----:B--2---:R-:W-:-:S07]  /*4ee0*/  FFMA.FTZ R2, R64, c[0x0][0x2d0], -R0 ;  /* 0x0000b40040027a23 */ /* 0x004fce0000010800 */
[C---:B------:R-:W-:Y:S01]  /*4ef0*/  HMMA.16816.F32 R88, R8.reuse, R16, RZ ;  /* 0x000000100858723c */ /* 0x040fe200000018ff */
[----:B------:R-:W2:Y:S01]  /*4f00*/  LDSM.16.MT88.4 R64, [R220+0x3100] ;  /* 0x00310000dc40783b */ /* 0x000ea20000004200 */
[----:B------:R-:W3:Y:S06]  /*4f10*/  MUFU.EX2 R13, R2 ;  /* 0x00000002000d7308 */ /* 0x000eec0000000800 */
[C---:B------:R-:W-:Y:S08]  /*4f20*/  HMMA.16816.F32 R84, R8.reuse, R18, RZ ;  /* 0x000000120854723c */ /* 0x040ff000000018ff */
[----:B------:R-:W-:Y:S01]  /*4f30*/  HMMA.16816.F32 R16, R8, R68, RZ ;  /* 0x000000440810723c */ /* 0x000fe200000018ff */
[----:B---3--:R-:W-:Y:S01]  /*4f40*/  F2FP.PACK_AB R7, R13, R186 ;  /* 0x000000ba0d07723e */ /* 0x008fe200000000ff */
[----:B------:R-:W-:-:S06]  /*4f50*/  FFMA.FTZ R2, R119, c[0x0][0x2d0], -R12 ;  /* 0x0000b40077027a23 */ /* 0x000fcc000001080c */
        /* <DEDUP_REMOVED lines=8> */
[----:B------:R-:W-:Y:S01]  /*4fe0*/  HMMA.16816.F32 R124, R4, R42, R28 ;  /* 0x0000002a047c723c */ /* 0x000fe2000000181c */
[----:B------:R-:W3:Y:S07]  /*4ff0*/  LDSM.16.MT88.4 R28, [R220+0x3900] ;  /* 0x00390000dc1c783b */ /* 0x000eee0000004200 */
[C---:B------:R-:W-:Y:S08]  /*5000*/  HMMA.16816.F32 R24, R8.reuse, R70, RZ ;  /* 0x000000460818723c */ /* 0x040ff000000018ff */
[----:B--2---:R-:W-:Y:S08]  /*5010*/  HMMA.16816.F32 R20, R8, R64, RZ ;  /* 0x000000400814723c */ /* 0x004ff000000018ff */
[C---:B------:R-:W-:Y:S01]  /*5020*/  HMMA.16816.F32 R160, R4.reuse, R40, R32 ;  /* 0x0000002804a0723c */ /* 0x040fe20000001820 */
[----:B------:R-:W2:Y:S04]  /*5030*/  LDSM.16.MT88.4 R32, [R217+0x6100] ;  /* 0x00610000d920783b */ /* 0x000ea80000004200 */
[----:B------:R-:W4:Y:S03]  /*5040*/  LDSM.16.MT88.4 R40, [R218+0x6100] ;  /* 0x00610000da28783b */ /* 0x000f260000004200 */
[C---:B------:R-:W-:Y:S08]  /*5050*/  HMMA.16816.F32 R180, R4.reuse, R48, R76 ;  /* 0x0000003004b4723c */ /* 0x040ff0000000184c */
[C---:B------:R-:W-:Y:S01]  /*5060*/  HMMA.16816.F32 R140, R4.reuse, R50, R72 ;  /* 0x00000032048c723c */ /* 0x040fe20000001848 */
[----:B------:R-:W2:Y:S07]  /*5070*/  LDSM.16.MT88.4 R48, [R219+0x6100] ;  /* 0x00610000db30783b */ /* 0x000eae0000004200 */
[----:B------:R-:W-:Y:S08]  /*5080*/  HMMA.16816.F32 R164, R4, R80, R16 ;  /* 0x0000005004a4723c */ /* 0x000ff00000001810 */
[----:B------:R-:W-:Y:S01]  /*5090*/  HMMA.16816.F32 R16, R8, R66, RZ ;  /* 0x000000420810723c */ /* 0x000fe200000018ff */
[----:B------:R-:W2:Y:S07]  /*50a0*/  LDSM.16.MT88.4 R64, [R220+0x9100] ;  /* 0x00910000dc40783b */ /* 0x000eae0000004200 */
[----:B------:R-:W-:Y:S08]  /*50b0*/  HMMA.16816.F32 R136, R4, R82, R24 ;  /* 0x000000520488723c */ /* 0x000ff00000001818 */
[----:B-1----:R-:W-:Y:S08]  /*50c0*/  HMMA.16816.F32 R76, R8, R38, RZ ;  /* 0x00000026084c723c */ /* 0x002ff000000018ff */
[----:B---3--:R-:W-:Y:S08]  /*50d0*/  HMMA.16816.F32 R148, R4, R28, R20 ;  /* 0x0000001c0494723c */ /* 0x008ff00000001814 */
[C---:B------:R-:W-:Y:S08]  /*50e0*/  HMMA.16816.F32 R24, R8.reuse, R44, RZ ;  /* 0x0000002c0818723c */ /* 0x040ff000000018ff */
[----:B------:R-:W-:Y:S08]  /*50f0*/  HMMA.16816.F32 R20, R8, R46, RZ ;  /* 0x0000002e0814723c */ /* 0x000ff000000018ff */
[----:B------:R-:W-:Y:S01]  /*5100*/  HMMA.16816.F32 R176, R4, R56, R88 ;  /* 0x0000003804b0723c */ /* 0x000fe20000001858 */
[----:B------:R-:W1:Y:S07]  /*5110*/  LDSM.16.MT88.4 R88, [R219+0x6900] ;  /* 0x00690000db58783b */ /* 0x000e6e0000004200 */
[----:B------:R-:W-:Y:S08]  /*5120*/  HMMA.16816.F32 R80, R8, R36, RZ ;  /* 0x000000240850723c */ /* 0x000ff000000018ff */
[----:B------:R-:W-:Y:S08]  /*5130*/  HMMA.16816.F32 R152, R4, R30, R16 ;  /* 0x0000001e0498723c */ /* 0x000ff00000001810 */
[C---:B--2---:R-:W-:Y:S08]  /*5140*/  HMMA.16816.F32 R72, R8.reuse, R32, RZ ;  /* 0x000000200848723c */ /* 0x044ff000000018ff */
[C---:B------:R-:W-:Y:S08]  /*5150*/  HMMA.16816.F32 R36, R8.reuse, R34, RZ ;  /* 0x000000220824723c */ /* 0x040ff000000018ff */
        /* <DEDUP_REMOVED lines=8> */
[----:B------:R-:W-:Y:S08]  /*51e0*/  HMMA.16816.F32 R64, R8, R110, RZ ;  /* 0x0000006e0840723c */ /* 0x000ff000000018ff */
[C---:B------:R-:W-:Y:S08]  /*51f0*/  HMMA.16816.F32 R108, R4.reuse, R106, R76 ;  /* 0x0000006a046c723c */ /* 0x040ff0000000184c */
[C---:B------:R-:W-:Y:S01]  /*5200*/  HMMA.16816.F32 R76, R4.reuse, R92, R24 ;  /* 0x0000005c044c723c */ /* 0x040fe20000001818 */
[----:B------:R-:W-:Y:S07]  /*5210*/  LDSM.16.MT88.4 R24, [R219+0x9900] ;  /* 0x00990000db18783b */ /* 0x000fee0000004200 */
[----:B------:R-:W-:Y:S01]  /*5220*/  HMMA.16816.F32 R92, R4, R94, R20 ;  /* 0x0000005e045c723c */ /* 0x000fe20000001814 */
[----:B------:R-:W2:Y:S07]  /*5230*/  LDSM.16.MT88.4 R20, [R217+0x9900] ;  /* 0x00990000d914783b */ /* 0x000eae0000004200 */
[C---:B------:R-:W-:Y:S08]  /*5240*/  HMMA.16816.F32 R68, R8.reuse, R60, RZ ;  /* 0x0000003c0844723c */ /* 0x040ff000000018ff */
[C---:B------:R-:W-:Y:S08]  /*5250*/  HMMA.16816.F32 R56, R8.reuse, R52, RZ ;  /* 0x000000340838723c */ /* 0x040ff000000018ff */
[C---:B------:R-:W-:Y:S08]  /*5260*/  HMMA.16816.F32 R60, R8.reuse, R62, RZ ;  /* 0x0000003e083c723c */ /* 0x040ff000000018ff */
[----:B------:R-:W-:Y:S01]  /*5270*/  HMMA.16816.F32 R52, R8, R54, RZ ;  /* 0x000000360834723c */ /* 0x000fe200000018ff */
[----:B------:R-:W3:Y:S07]  /*5280*/  LDSM.16.MT88.4 R8, [R220+0x9900] ;  /* 0x00990000dc08783b */ /* 0x000eee0000004200 */
[C---:B------:R-:W-:Y:S08]  /*5290*/  HMMA.16816.F32 R112, R4.reuse, R104, R80 ;  /* 0x000000680470723c */ /* 0x040ff00000001850 */
[C---:B------:R-:W-:Y:S08]  /*52a0*/  HMMA.16816.F32 R104, R4.reuse, R100, R72 ;  /* 0x000000640468723c */ /* 0x040ff00000001848 */
[C---:B-1----:R-:W-:Y:S01]  /*52b0*/  HMMA.16816.F32 R72, R4.reuse, R88, R16 ;  /* 0x000000580448723c */ /* 0x042fe20000001810 */
[----:B------:R-:W1:Y:S07]  /*52c0*/  LDSM.16.MT88.4 R16, [R218+0x9900] ;  /* 0x00990000da10783b */ /* 0x000e6e0000004200 */
[C---:B--2---:R-:W-:Y:S07]  /*52d0*/  HMMA.16816.F32 R60, R4.reuse, R22, R60 ;  /* 0x00000016043c723c */ /* 0x044fee000000183c */
[----:B------:R-:W-:Y:S01]  /*52e0*/  IMAD.MOV.U32 R22, RZ, RZ, R216 ;  /* 0x000000ffff167224 */ /* 0x000fe200078e00d8 */
[----:B------:R-:W-:Y:S01]  /*52f0*/  HMMA.16816.F32 R88, R4, R90, R40 ;  /* 0x0000005a0458723c */ /* 0x000fe20000001828 */
[----:B------:R2:W-:Y:S01]  /*5300*/  MUFU.EX2 R216, R2 ;  /* 0x0000000200d87308 */ /* 0x0005e20000000800 */
[----:B------:R-:W-:-:S06]  /*5310*/  IMAD.MOV.U32 R23, RZ, RZ, R222 ;  /* 0x000000ffff177224 */ /* 0x000fcc00078e00de */
[C---:B---3--:R-:W-:Y:S07]  /*5320*/  HMMA.16816.F32 R40, R4.reuse, R10, R44 ;  /* 0x0000000a0428723c */ /* 0x048fee000000182c */
[----:B------:R-:W-:Y:S01]  /*5330*/  IMAD.MOV.U32 R46, RZ, RZ, R189 ;  /* 0x000000ffff2e7224 */ /* 0x000fe200078e00bd */
[C---:B------:R-:W-:Y:S01]  /*5340*/  HMMA.16816.F32 R68, R4.reuse, R20, R68 ;  /* 0x000000140444723c */ /* 0x040fe20000001844 */
[--C-:B--2---:R-:W-:Y:S01]  /*5350*/  FFMA.FTZ R2, R118, c[0x0][0x2d0], -R12.reuse ;  /* 0x0000b40076027a23 */ /* 0x104fe2000001080c */
[----:B------:R-:W-:Y:S01]  /*5360*/  MOV R47, R209 ;  /* 0x000000d1002f7202 */ /* 0x000fe20000000f00 */
[----:B------:R-:W-:Y:S01]  /*5370*/  IMAD.MOV.U32 R45, RZ, RZ, R187 ;  /* 0x000000ffff2d7224 */ /* 0x000fe200078e00bb */
[----:B------:R-:W-:Y:S01]  /*5380*/  MOV R44, R186 ;  /* 0x000000ba002c7202 */ /* 0x000fe20000000f00 */
[----:B------:R2:W3:Y:S02]  /*5390*/  MUFU.EX2 R189, R2 ;  /* 0x0000000200bd7308 */ /* 0x0004e40000000800 */
[----:B------:R-:W-:Y:S01]  /*53a0*/  MOV R20, R252 ;  /* 0x000000fc00147202 */ /* 0x000fe20000000f00 */
[C---:B------:R-:W-:Y:S01]  /*53b0*/  HMMA.16816.F32 R48, R4.reuse, R8, R48 ;  /* 0x000000080430723c */ /* 0x040fe20000001830 */
[----:B------:R-:W4:Y:S07]  /*53c0*/  LDSM.16.MT88.4 R8, [R217+0x1100] ;  /* 0x00110000d908783b */ /* 0x000f2e0000004200 */
[----:B-1----:R-:W-:Y:S01]  /*53d0*/  HMMA.16816.F32 R56, R4, R16, R56 ;  /* 0x000000100438723c */ /* 0x002fe20000001838 */
[----:B--2---:R-:W-:-:S07]  /*53e0*/  FFMA.FTZ R2, R116, c[0x0][0x2d0], -R12 ;  /* 0x0000b40074027a23 */ /* 0x004fce000001080c */
[C---:B------:R-:W-:Y:S01]  /*53f0*/  HMMA.16816.F32 R52, R4.reuse, R18, R52 ;  /* 0x000000120434723c */ /* 0x040fe20000001834 */
[----:B------:R1:W-:Y:S01]  /*5400*/  MUFU.EX2 R21, R2 ;  /* 0x0000000200157308 */ /* 0x0003e20000000800 */
[----:B------:R-:W2:Y:S06]  /*5410*/  LDSM.16.MT88.4 R16, [R218+0x1100] ;  /* 0x00110000da10783b */ /* 0x000eac0000004200 */
[C---:B------:R-:W-:Y:S08]  /*5420*/  HMMA.16816.F32 R100, R4.reuse, R102, R36 ;  /* 0x000000660464723c */ /* 0x040ff00000001824 */
[----:B------:R-:W-:Y:S01]  /*5430*/  HMMA.16816.F32 R80, R4, R96, R32 ;  /* 0x000000600450723c */ /* 0x000fe20000001820 */
[----:B-1----:R-:W-:-:S04]  /*5440*/  FFMA.FTZ R2, R117, c[0x0][0x2d0], -R12 ;  /* 0x0000b40075027a23 */ /* 0x002fc8000001080c */
[----:B------:R1:W1:Y:S03]  /*5450*/  MUFU.EX2 R209, R2 ;  /* 0x0000000200d17308 */ /* 0x0002660000000800 */
[C---:B------:R-:W-:Y:S08]  /*5460*/  HMMA.16816.F32 R96, R4.reuse, R98, R28 ;  /* 0x000000620460723c */ /* 0x040ff0000000181c */
[----:B------:R-:W-:Y:S01]  /*5470*/  HMMA.16816.F32 R36, R4, R24, R84 ;  /* 0x000000180424723c */ /* 0x000fe20000001854 */
[----:B-1----:R-:W-:-:S06]  /*5480*/  FFMA.FTZ R2, R120, c[0x0][0x2d0], -R0 ;  /* 0x0000b40078027a23 */ /* 0x002fcc0000010800 */
[----:B------:R-:W-:Y:S01]  /*5490*/  IMAD.MOV.U32 R87, RZ, RZ, R185 ;  /* 0x000000ffff577224 */ /* 0x000fe200078e00b9 */
[----:B------:R-:W-:Y:S01]  /*54a0*/  HMMA.16816.F32 R32, R4, R26, R64 ;  /* 0x0000001a0420723c */ /* 0x000fe20000001840 */
[----:B------:R1:W-:Y:S01]  /*54b0*/  MUFU.EX2 R222, R2 ;  /* 0x0000000200de7308 */ /* 0x0003e20000000800 */
[----:B------:R-:W-:-:S05]  /*54c0*/  IMAD.MOV.U32 R86, RZ, RZ, R184 ;  /* 0x000000ffff567224 */ /* 0x000fca00078e00b8 */
[----:B---3--:R-:W-:Y:S02]  /*54d0*/  F2FP.PACK_AB R4, R189, R216 ;  /* 0x000000d8bd04723e */ /* 0x008fe400000000ff */
[----:B------:R-:W-:Y:S01]  /*54e0*/  F2FP.PACK_AB R6, R209, R21 ;  /* 0x00000015d106723e */ /* 0x000fe200000000ff */
[----:B-1----:R-:W-:-:S04]  /*54f0*/  FFMA.FTZ R2, R123, c[0x0][0x2d0], -R0 ;  /* 0x0000b4007b027a23 */ /* 0x002fc80000010800 */
[----:B------:R1:W3:Y:S02]  /*5500*/  MUFU.EX2 R252, R2 ;  /* 0x0000000200fc7308 */ /* 0x0002e40000000800 */
[----:B-1----:R-:W-:Y:S01]  /*5510*/  FFMA.FTZ R2, R122, c[0x0][0x2d0], -R0 ;  /* 0x0000b4007a027a23 */ /* 0x002fe20000010800 */
[----:B---3--:R-:W-:-:S05]  /*5520*/  F2FP.PACK_AB R5, R252, R222 ;  /* 0x000000defc05723e */ /* 0x008fca00000000ff */
[----:B------:R1:W-:Y:S02]  /*5530*/  MUFU.EX2 R3, R2 ;  /* 0x0000000200037308 */ /* 0x0003e40000000800 */
[----:B-1----:R-:W-:-:S06]  /*5540*/  FFMA.FTZ R2, R121, c[0x0][0x2d0], -R0 ;  /* 0x0000b40079027a23 */ /* 0x002fcc0000010800 */
[----:B------:R-:W1:Y:S02]  /*5550*/  MUFU.EX2 R15, R2 ;  /* 0x00000002000f7308 */ /* 0x000e640000000800 */
[----:B-1----:R-:W-:Y:S01]  /*5560*/  F2FP.PACK_AB R7, R15, R3 ;  /* 0x000000030f07723e */ /* 0x002fe200000000ff */
[----:B------:R-:W-:Y:S01]  /*5570*/  FFMA.FTZ R2, R193, c[0x0][0x2d0], -R12 ;  /* 0x0000b400c1027a23 */ /* 0x000fe2000001080c */
[----:B------:R-:W-:-:S04]  /*5580*/  MOV R193, R222 ;  /* 0x000000de00c17202 */ /* 0x000fc80000000f00 */
[----:B------:R1:W-:Y:S01]  /*5590*/  MUFU.EX2 R222, R2 ;  /* 0x0000000200de7308 */ /* 0x0003e20000000800 */
[C---:B----4-:R-:W-:Y:S08]  /*55a0*/  HMMA.16816.F32 R176, R4.reuse, R8, R176 ;  /* 0x0000000804b0723c */ /* 0x050ff000000018b0 */
[----:B------:R-:W-:Y:S01]  /*55b0*/  HMMA.16816.F32 R24, R4, R10, R132 ;  /* 0x0000000a0418723c */ /* 0x000fe20000001884 */
[----:B------:R-:W3:Y:S01]  /*55c0*/  LDSM.16.MT88.4 R8, [R220+0x1100] ;  /* 0x00110000dc08783b */ /* 0x000ee20000004200 */
[----:B-1----:R-:W-:-:S06]  /*55d0*/  FFMA.FTZ R2, R192, c[0x0][0x2d0], -R12 ;  /* 0x0000b400c0027a23 */ /* 0x002fcc000001080c */
[C---:B--2---:R-:W-:Y:S01]  /*55e0*/  HMMA.16816.F32 R132, R4.reuse, R16, R180 ;  /* 0x000000100484723c */ /* 0x044fe200000018b4 */
[----:B------:R1:W-:Y:S07]  /*55f0*/  MUFU.EX2 R192, R2 ;  /* 0x0000000200c07308 */ /* 0x0003ee0000000800 */
[----:B------:R-:W-:Y:S01]  /*5600*/  HMMA.16816.F32 R28, R4, R18, R140 ;  /* 0x00000012041c723c */ /* 0x000fe2000000188c */
[----:B------:R-:W2:Y:S01]  /*5610*/  LDSM.16.MT88.4 R16, [R219+0x1100] ;  /* 0x00110000db10783b */ /* 0x000ea20000004200 */
[----:B-1----:R-:W-:-:S02]  /*5620*/  FFMA.FTZ R2, R175, c[0x0][0x2d0], -R12 ;  /* 0x0000b400af027a23 */ /* 0x002fc4000001080c */
[----:B------:R-:W-:Y:S02]  /*5630*/  IMAD.MOV.U32 R175, RZ, RZ, R13 ;  /* 0x000000ffffaf7224 */ /* 0x000fe400078e000d */
[----:B------:R1:W-:Y:S02]  /*5640*/  MUFU.EX2 R13, R2 ;  /* 0x00000002000d7308 */ /* 0x0003e40000000800 */
[----:B---3--:R-:W-:Y:S01]  /*5650*/  HMMA.16816.F32 R140, R4, R8, R168 ;  /* 0x00000008048c723c */ /* 0x008fe200000018a8 */
[----:B-1----:R-:W-:-:S07]  /*5660*/  FFMA.FTZ R2, R174, c[0x0][0x2d0], -R12 ;  /* 0x0000b400ae027a23 */ /* 0x002fce000001080c */
        /* <DEDUP_REMOVED lines=16> */
[----:B------:R-:W2:Y:S06]  /*5770*/  LDSM.16.MT88.4 R16, [R218+0x7100] ;  /* 0x00710000da10783b */ /* 0x000eac0000004200 */
[----:B------:R-:W-:Y:S01]  /*5780*/  MOV R111, R86 ;  /* 0x00000056006f7202 */ /* 0x000fe20000000f00 */
[----:B------:R-:W-:Y:S01]  /*5790*/  IMAD.MOV.U32 R110, RZ, RZ, R87 ;  /* 0x000000ffff6e7224 */ /* 0x000fe200078e0057 */
[----:B------:R-:W-:Y:S01]  /*57a0*/  MOV R108, R45 ;  /* 0x0000002d006c7202 */ /* 0x000fe20000000f00 */
        /* <DEDUP_REMOVED lines=9> */
[C---:B--2---:R-:W-:Y:S01]  /*5840*/  HMMA.16816.F32 R160, R4.reuse, R16, R80 ;  /* 0x0000001004a0723c */ /* 0x044fe20000001850 */
[----:B------:R-:W2:Y:S01]  /*5850*/  LDSM.16.MT88.4 R20, [R219+0x7100] ;  /* 0x00710000db14783b */ /* 0x000ea20000004200 */
[----:B------:R-:W-:Y:S01]  /*5860*/  IMAD.MOV.U32 R102, RZ, RZ, R3 ;  /* 0x000000ffff667224 */ /* 0x000fe200078e0003 */
[----:B------:R-:W-:Y:S01]  /*5870*/  MOV R3, R190 ;  /* 0x000000be00037202 */ /* 0x000fe20000000f00 */
[----:B------:R-:W-:Y:S02]  /*5880*/  IMAD.MOV.U32 R101, RZ, RZ, R191 ;  /* 0x000000ffff657224 */ /* 0x000fe400078e00bf */
[----:B------:R-:W-:Y:S02]  /*5890*/  IMAD.MOV.U32 R100, RZ, RZ, R189 ;  /* 0x000000ffff647224 */ /* 0x000fe400078e00bd */
[----:B------:R-:W-:Y:S01]  /*58a0*/  HMMA.16816.F32 R156, R4, R18, R96 ;  /* 0x00000012049c723c */ /* 0x000fe20000001860 */
[----:B------:R-:W3:Y:S01]  /*58b0*/  LDSM.16.MT88.4 R16, [R217+0xa100] ;  /* 0x00a10000d910783b */ /* 0x000ee20000004200 */
[----:B------:R-:W-:-:S02]  /*58c0*/  IMAD.MOV.U32 R107, RZ, RZ, R46 ;  /* 0x000000ffff6b7224 */ /* 0x000fc400078e002e */
[----:B------:R-:W-:-:S04]  /*58d0*/  IMAD.MOV.U32 R174, RZ, RZ, R47 ;  /* 0x000000ffffae7224 */ /* 0x000fc800078e002f */
[C---:B-1----:R-:W-:Y:S08]  /*58e0*/  HMMA.16816.F32 R144, R4.reuse, R8, R76 ;  /* 0x000000080490723c */ /* 0x042ff0000000184c */
[C---:B------:R-:W-:Y:S01]  /*58f0*/  HMMA.16816.F32 R96, R4.reuse, R10, R92 ;  /* 0x0000000a0460723c */ /* 0x040fe2000000185c */
[----:B------:R-:W1:Y:S07]  /*5900*/  LDSM.16.MT88.4 R8, [R218+0xa100] ;  /* 0x00a10000da08783b */ /* 0x000e6e0000004200 */
[C---:B--2---:R-:W-:Y:S01]  /*5910*/  HMMA.16816.F32 R92, R4.reuse, R20, R72 ;  /* 0x00000014045c723c */ /* 0x044fe20000001848 */
[----:B------:R2:W4:Y:S06]  /*5920*/  MUFU.EX2 R20, R2 ;  /* 0x0000000200147308 */ /* 0x00052c0000000800 */
[----:B------:R-:W-:Y:S01]  /*5930*/  IMAD.MOV.U32 R75, RZ, RZ, R188 ;  /* 0x000000ffff4b7224 */ /* 0x000fe200078e00bc */
[----:B---3--:R-:W-:Y:S01]  /*5940*/  HMMA.16816.F32 R84, R4, R18, R60 ;  /* 0x000000120454723c */ /* 0x008fe2000000183c */
[----:B------:R-:W-:-:S02]  /*5950*/  IMAD.MOV.U32 R73, RZ, RZ, R252 ;  /* 0x000000ffff497224 */ /* 0x000fc400078e00fc */
[----:B------:R-:W-:-:S05]  /*5960*/  IMAD.MOV.U32 R74, RZ, RZ, R215 ;  /* 0x000000ffff4a7224 */ /* 0x000fca00078e00d7 */
[----:B------:R-:W-:Y:S01]  /*5970*/  HMMA.16816.F32 R188, R4, R16, R68 ;  /* 0x0000001004bc723c */ /* 0x000fe20000001844 */
[----:B------:R-:W3:Y:S01]  /*5980*/  LDSM.16.MT88.4 R16, [R220+0xa100] ;  /* 0x00a10000dc10783b */ /* 0x000ee20000004200 */
[----:B--2---:R-:W-:Y:S01]  /*5990*/  FFMA.FTZ R2, R195, c[0x0][0x2d0], -R0 ;  /* 0x0000b400c3027a23 */ /* 0x004fe20000010800 */
[----:B------:R-:W-:Y:S02]  /*59a0*/  MOV R195, R75 ;  /* 0x0000004b00c37202 */ /* 0x000fe40000000f00 */
[----:B------:R-:W-:-:S03]  /*59b0*/  MOV R75, R214 ;  /* 0x000000d6004b7202 */ /* 0x000fc60000000f00 */
[C---:B------:R-:W-:Y:S08]  /*59c0*/  HMMA.16816.F32 R88, R4.reuse, R22, R88 ;  /* 0x000000160458723c */ /* 0x040ff00000001858 */
[C---:B-1----:R-:W-:Y:S01]  /*59d0*/  HMMA.16816.F32 R80, R4.reuse, R8, R56 ;  /* 0x000000080450723c */ /* 0x042fe20000001838 */
        /* <DEDUP_REMOVED lines=12> */
[----:B------:R1:W-:Y:S02]  /*5aa0*/  MUFU.EX2 R252, R2 ;  /* 0x0000000200fc7308 */ /* 0x0003e40000000800 */
[C---:B--2---:R-:W-:Y:S08]  /*5ab0*/  HMMA.16816.F32 R36, R4.reuse, R8, R36 ;  /* 0x000000080424723c */ /* 0x044ff00000001824 */
[----:B------:R-:W-:Y:S01]  /*5ac0*/  HMMA.16816.F32 R32, R4, R10, R32 ;  /* 0x0000000a0420723c */ /* 0x000fe20000001820 */
[----:B-1----:R-:W-:Y:S01]  /*5ad0*/  FFMA.FTZ R2, R196, c[0x0][0x2d0], -R0 ;  /* 0x0000b400c4027a23 */ /* 0x002fe20000010800 */
[----:B------:R-:W-:Y:S01]  /*5ae0*/  LDSM.16.MT88.4 R8, [R220+0x4900] ;  /* 0x00490000dc08783b */ /* 0x000fe20000004200 */
[----:B------:R-:W-:Y:S01]  /*5af0*/  MOV R196, R175 ;  /* 0x000000af00c47202 */ /* 0x000fe20000000f00 */
[----:B------:R-:W-:Y:S01]  /*5b00*/  IMAD.MOV.U32 R175, RZ, RZ, R193 ;  /* 0x000000ffffaf7224 */ /* 0x000fe200078e00c1 */
[----:B------:R-:W1:Y:S01]  /*5b10*/  MUFU.EX2 R215, R2 ;  /* 0x0000000200d77308 */ /* 0x000e620000000800 */
[----:B------:R-:W-:Y:S01]  /*5b20*/  IMAD.MOV.U32 R193, RZ, RZ, R104 ;  /* 0x000000ffffc17224 */ /* 0x000fe200078e0068 */
[----:B------:R-:W-:-:S02]  /*5b30*/  F2FP.PACK_AB R4, R192, R222 ;  /* 0x000000dec004723e */ /* 0x000fc400000000ff */
        /* <DEDUP_REMOVED lines=18> */
[----:B------:R-:W-:-:S06]  /*5c60*/  MOV R28, R74 ;  /* 0x0000004a001c7202 */ /* 0x000fcc0000000f00 */
[----:B------:R-:W-:Y:S01]  /*5c70*/  IMAD.MOV.U32 R126, RZ, RZ, R192 ;  /* 0x000000ffff7e7224 */ /* 0x000fe200078e00c0 */
[----:B------:R-:W-:Y:S01]  /*5c80*/  HMMA.16816.F32 R56, R4, R22, R128 ;  /* 0x000000160438723c */ /* 0x000fe20000001880 */
[----:B------:R-:W1:Y:S01]  /*5c90*/  LDSM.16.MT88.4 R20, [R217+0x7900] ;  /* 0x00790000d914783b */ /* 0x000e620000004200 */
[----:B------:R-:W-:Y:S02]  /*5ca0*/  MOV R192, R103 ;  /* 0x0000006700c07202 */ /* 0x000fe40000000f00 */
[----:B------:R-:W-:-:S03]  /*5cb0*/  MOV R127, R106 ;  /* 0x0000006a007f7202 */ /* 0x000fc60000000f00 */
[----:B------:R-:W-:Y:S01]  /*5cc0*/  IMAD.MOV.U32 R129, RZ, RZ, R195 ;  /* 0x000000ffff817224 */ /* 0x000fe200078e00c3 */
[----:B------:R-:W-:Y:S01]  /*5cd0*/  MOV R130, R197 ;  /* 0x000000c500827202 */ /* 0x000fe20000000f00 */
[----:B------:R-:W-:Y:S01]  /*5ce0*/  IMAD.MOV.U32 R128, RZ, RZ, R174 ;  /* 0x000000ffff807224 */ /* 0x000fe200078e00ae */
[----:B------:R-:W-:Y:S01]  /*5cf0*/  MOV R174, R100 ;  /* 0x0000006400ae7202 */ /* 0x000fe20000000f00 */
[----:B------:R-:W-:Y:S01]  /*5d00*/  IMAD.MOV.U32 R195, RZ, RZ, R102 ;  /* 0x000000ffffc37224 */ /* 0x000fe200078e0066 */
[----:B---3--:R-:W-:Y:S01]  /*5d10*/  HMMA.16816.F32 R164, R4, R16, R164 ;  /* 0x0000001004a4723c */ /* 0x008fe200000018a4 */
[----:B------:R-:W-:Y:S02]  /*5d20*/  IMAD.MOV.U32 R197, RZ, RZ, R105 ;  /* 0x000000ffffc57224 */ /* 0x000fe400078e0069 */
[----:B------:R-:W-:-:S05]  /*5d30*/  IMAD.MOV.U32 R131, RZ, RZ, R127 ;  /* 0x000000ffff837224 */ /* 0x000fca00078e007f */
[C---:B------:R-:W-:Y:S01]  /*5d40*/  HMMA.16816.F32 R100, R4.reuse, R18, R136 ;  /* 0x000000120464723c */ /* 0x040fe20000001888 */
[----:B------:R-:W2:Y:S06]  /*5d50*/  LDSM.16.MT88.4 R16, [R218+0x7900] ;  /* 0x00790000da10783b */ /* 0x000eac0000004200 */
[----:B------:R-:W-:Y:S01]  /*5d60*/  IMAD.MOV.U32 R139, RZ, RZ, R108 ;  /* 0x000000ffff8b7224 */ /* 0x000fe200078e006c */
[----:B------:R-:W-:Y:S01]  /*5d70*/  MOV R138, R109 ;  /* 0x0000006d008a7202 */ /* 0x000fe20000000f00 */
[----:B------:R-:W-:Y:S01]  /*5d80*/  IMAD.MOV.U32 R137, RZ, RZ, R110 ;  /* 0x000000ffff897224 */ /* 0x000fe200078e006e */
[----:B------:R-:W-:Y:S01]  /*5d90*/  HMMA.16816.F32 R104, R4, R8, R148 ;  /* 0x000000080468723c */ /* 0x000fe20000001894 */
[----:B------:R-:W-:-:S07]  /*5da0*/  IMAD.MOV.U32 R136, RZ, RZ, R111 ;  /* 0x000000ffff887224 */ /* 0x000fce00078e006f */
[C---:B------:R-:W-:Y:S01]  /*5db0*/  HMMA.16816.F32 R108, R4.reuse, R10, R152 ;  /* 0x0000000a046c723c */ /* 0x040fe20000001898 */
[----:B------:R-:W3:Y:S06]  /*5dc0*/  LDSM.16.MT88.4 R8, [R220+0x7900] ;  /* 0x00790000dc08783b */ /* 0x000eec0000004200 */
[----:B------:R-:W-:Y:S01]  /*5dd0*/  MOV R152, R30 ;  /* 0x0000001e00987202 */ /* 0x000fe20000000f00 */
[----:B------:R-:W-:Y:S01]  /*5de0*/  HMMA.16816.F32 R60, R4, R26, R120 ;  /* 0x0000001a043c723c */ /* 0x000fe20000001878 */
[----:B------:R-:W-:Y:S01]  /*5df0*/  IMAD.MOV.U32 R153, RZ, RZ, R31 ;  /* 0x000000ffff997224 */ /* 0x000fe200078e001f */
[----:B------:R-:W-:Y:S01]  /*5e00*/  MOV R155, R29 ;  /* 0x0000001d009b7202 */ /* 0x000fe20000000f00 */
[----:B------:R-:W-:-:S02]  /*5e10*/  IMAD.MOV.U32 R154, RZ, RZ, R28 ;  /* 0x000000ffff9a7224 */ /* 0x000fc400078e001c */
[----:B------:R-:W-:Y:S03]  /*5e20*/  LDSM.16.MT88.4 R28, [R219+0x7900] ;  /* 0x00790000db1c783b */ /* 0x000fe60000004200 */
[C---:B-1----:R-:W-:Y:S07]  /*5e30*/  HMMA.16816.F32 R120, R4.reuse, R20, R180 ;  /* 0x000000140478723c */ /* 0x042fee00000018b4 */
[----:B------:R-:W-:Y:S01]  /*5e40*/  IMAD.MOV.U32 R180, RZ, RZ, R126 ;  /* 0x000000ffffb47224 */ /* 0x000fe200078e007e */
[----:B------:R-:W-:Y:S01]  /*5e50*/  HMMA.16816.F32 R72, R4, R24, R116 ;  /* 0x000000180448723c */ /* 0x000fe20000001874 */
[----:B------:R-:W1:Y:S01]  /*5e60*/  LDSM.16.MT88.4 R24, [R219+0x4900] ;  /* 0x00490000db18783b */ /* 0x000e620000004200 */
[----:B------:R-:W-:Y:S01]  /*5e70*/  IMAD.MOV.U32 R182, RZ, RZ, R2 ;  /* 0x000000ffffb67224 */ /* 0x000fe200078e0002 */
[----:B------:R-:W-:Y:S01]  /*5e80*/  MOV R181, R129 ;  /* 0x0000008100b57202 */ /* 0x000fe20000000f00 */
[----:B------:R-:W-:-:S02]  /*5e90*/  FFMA.FTZ R2, R204, c[0x0][0x2d0], -R12 ;  /* 0x0000b400cc027a23 */ /* 0x000fc4000001080c */
[----:B------:R-:W-:Y:S02]  /*5ea0*/  IMAD.MOV.U32 R183, RZ, RZ, R196 ;  /* 0x000000ffffb77224 */ /* 0x000fe400078e00c4 */
[----:B------:R-:W-:Y:S01]  /*5eb0*/  HMMA.16816.F32 R124, R4, R22, R168 ;  /* 0x00000016047c723c */ /* 0x000fe200000018a8 */
[----:B------:R-:W4:Y:S01]  /*5ec0*/  LDSM.16.MT88.4 R20, [R217+0xa900] ;  /* 0x00a90000d914783b */ /* 0x000f220000004200 */
[----:B------:R-:W-:-:S05]  /*5ed0*/  IMAD.MOV.U32 R196, RZ, RZ, R212 ;  /* 0x000000ffffc47224 */ /* 0x000fca00078e00d4 */
[----:B------:R-:W-:Y:S01]  /*5ee0*/  MOV R171, R195 ;  /* 0x000000c300ab7202 */ /* 0x000fe20000000f00 */
[----:B--2---:R-:W-:Y:S01]  /*5ef0*/  HMMA.16816.F32 R160, R4, R16, R160 ;  /* 0x0000001004a0723c */ /* 0x004fe200000018a0 */
[----:B------:R-:W-:Y:S01]  /*5f00*/  IMAD.MOV.U32 R170, RZ, RZ, R192 ;  /* 0x000000ffffaa7224 */ /* 0x000fe200078e00c0 */
[----:B------:R-:W-:Y:S01]  /*5f10*/  MOV R169, R155 ;  /* 0x0000009b00a97202 */ /* 0x000fe20000000f00 */
[----:B------:R-:W-:-:S05]  /*5f20*/  IMAD.MOV.U32 R168, RZ, RZ, R136 ;  /* 0x000000ffffa87224 */ /* 0x000fca00078e0088 */
[C---:B------:R-:W-:Y:S01]  /*5f30*/  HMMA.16816.F32 R148, R4.reuse, R18, R156 ;  /* 0x000000120494723c */ /* 0x040fe2000000189c */
[----:B------:R-:W-:Y:S07]  /*5f40*/  LDSM.16.MT88.4 R16, [R218+0xa900] ;  /* 0x00a90000da10783b */ /* 0x000fee0000004200 */
[C---:B---3--:R-:W-:Y:S08]  /*5f50*/  HMMA.16816.F32 R156, R4.reuse, R8, R144 ;  /* 0x00000008049c723c */ /* 0x048ff00000001890 */
[C---:B------:R-:W-:Y:S01]  /*5f60*/  HMMA.16816.F32 R144, R4.reuse, R10, R96 ;  /* 0x0000000a0490723c */ /* 0x040fe20000001860 */
[----:B------:R-:W2:Y:S06]  /*5f70*/  LDSM.16.MT88.4 R8, [R220+0xa900] ;  /* 0x00a90000dc08783b */ /* 0x000eac0000004200 */
[----:B------:R-:W-:Y:S01]  /*5f80*/  MOV R99, R152 ;  /* 0x0000009800637202 */ /* 0x000fe20000000f00 */
[----:B-1----:R-:W-:Y:S01]  /*5f90*/  HMMA.16816.F32 R116, R4, R26, R184 ;  /* 0x0000001a0474723c */ /* 0x002fe200000018b8 */
[----:B------:R-:W-:-:S02]  /*5fa0*/  IMAD.MOV.U32 R98, RZ, RZ, R153 ;  /* 0x000000ffff627224 */ /* 0x000fc400078e0099 */
[----:B------:R-:W-:Y:S02]  /*5fb0*/  IMAD.MOV.U32 R97, RZ, RZ, R154 ;  /* 0x000000ffff617224 */ /* 0x000fe400078e009a */
[----:B------:R-:W-:Y:S02]  /*5fc0*/  IMAD.MOV.U32 R96, RZ, RZ, R137 ;  /* 0x000000ffff607224 */ /* 0x000fe400078e0089 */
[----:B------:R-:W-:Y:S01]  /*5fd0*/  MOV R187, R213 ;  /* 0x000000d500bb7202 */ /* 0x000fe20000000f00 */
[----:B----4-:R-:W-:Y:S01]  /*5fe0*/  HMMA.16816.F32 R188, R4, R20, R188 ;  /* 0x0000001404bc723c */ /* 0x010fe200000018bc */
[----:B------:R-:W-:Y:S01]  /*5ff0*/  MOV R184, R197 ;  /* 0x000000c500b87202 */ /* 0x000fe20000000f00 */
[----:B------:R-:W-:Y:S02]  /*6000*/  IMAD.MOV.U32 R197, RZ, RZ, R211 ;  /* 0x000000ffffc57224 */ /* 0x000fe400078e00d3 */
[----:B------:R-:W-:Y:S02]  /*6010*/  IMAD.MOV.U32 R185, RZ, RZ, R174 ;  /* 0x000000ffffb97224 */ /* 0x000fe400078e00ae */
[----:B------:R-:W-:-:S02]  /*6020*/  IMAD.MOV.U32 R186, RZ, RZ, R175 ;  /* 0x000000ffffba7224 */ /* 0x000fc400078e00af */
[----:B------:R-:W-:Y:S01]  /*6030*/  IMAD.MOV.U32 R21, RZ, RZ, R194 ;  /* 0x000000ffff157224 */ /* 0x000fe200078e00c2 */
[----:B------:R-:W-:Y:S01]  /*6040*/  HMMA.16816.F32 R112, R4, R24, R112 ;  /* 0x000000180470723c */ /* 0x000fe20000001870 */
[----:B------:R-:W-:Y:S01]  /*6050*/  IMAD.MOV.U32 R20, RZ, RZ, R193 ;  /* 0x000000ffff147224 */ /* 0x000fe200078e00c1 */
[----:B------:R-:W1:Y:S01]  /*6060*/  LDSM.16.MT88.4 R24, [R219+0xa900] ;  /* 0x00a90000db18783b */ /* 0x000e620000004200 */
[----:B------:R-:W-:-:S05]  /*6070*/  IMAD.MOV.U32 R204, RZ, RZ, R99 ;  /* 0x000000ffffcc7224 */ /* 0x000fca00078e0063 */
[C---:B------:R-:W-:Y:S07]  /*6080*/  HMMA.16816.F32 R192, R4.reuse, R22, R84 ;  /* 0x0000001604c0723c */ /* 0x040fee0000001854 */
[----:B------:R-:W-:Y:S01]  /*6090*/  MOV R86, R210 ;  /* 0x000000d200567202 */ /* 0x000fe20000000f00 */
[----:B------:R-:W-:Y:S01]  /*60a0*/  HMMA.16816.F32 R152, R4, R28, R92 ;  /* 0x0000001c0498723c */ /* 0x000fe2000000185c */
[----:B------:R3:W-:Y:S01]  /*60b0*/  MUFU.EX2 R210, R2 ;  /* 0x0000000200d27308 */ /* 0x0007e20000000800 */
[----:B------:R-:W-:Y:S01]  /*60c0*/  MOV R87, R131 ;  /* 0x0000008300577202 */ /* 0x000fe20000000f00 */
[----:B------:R-:W-:-:S02]  /*60d0*/  IMAD.MOV.U32 R84, RZ, RZ, R208 ;  /* 0x000000ffff547224 */ /* 0x000fc400078e00d0 */
[----:B------:R-:W-:Y:S02]  /*60e0*/  IMAD.MOV.U32 R85, RZ, RZ, R209 ;  /* 0x000000ffff557224 */ /* 0x000fe400078e00d1 */
[----:B------:R-:W-:Y:S01]  /*60f0*/  IMAD.MOV.U32 R93, RZ, RZ, R128 ;  /* 0x000000ffff5d7224 */ /* 0x000fe200078e0080 */
[----:B--2---:R-:W-:Y:S01]  /*6100*/  HMMA.16816.F32 R40, R4, R10, R40 ;  /* 0x0000000a0428723c */ /* 0x004fe20000001828 */
[----:B------:R-:W-:Y:S01]  /*6110*/  IMAD.MOV.U32 R92, RZ, RZ, R130 ;  /* 0x000000ffff5c7224 */ /* 0x000fe200078e0082 */
[----:B------:R-:W-:Y:S01]  /*6120*/  MOV R95, R138 ;  /* 0x0000008a005f7202 */ /* 0x000fe20000000f00 */
[----:B------:R-:W-:-:S05]  /*6130*/  IMAD.MOV.U32 R94, RZ, RZ, R139 ;  /* 0x000000ffff5e7224 */ /* 0x000fca00078e008b */
[----:B------:R-:W-:Y:S01]  /*6140*/  HMMA.16816.F32 R128, R4, R16, R80 ;  /* 0x000000100480723c */ /* 0x000fe20000001850 */
[----:B---3--:R-:W-:Y:S01]  /*6150*/  FFMA.FTZ R2, R203, c[0x0][0x2d0], -R12 ;  /* 0x0000b400cb027a23 */ /* 0x008fe2000001080c */
[----:B------:R-:W-:-:S03]  /*6160*/  MOV R203, R98 ;  /* 0x0000006200cb7202 */ /* 0x000fc60000000f00 */
[----:B------:R2:W3:Y:S03]  /*6170*/  MUFU.EX2 R212, R2 ;  /* 0x0000000200d47308 */ /* 0x0004e60000000800 */
[C---:B------:R-:W-:Y:S01]  /*6180*/  HMMA.16816.F32 R80, R4.reuse, R18, R76 ;  /* 0x000000120450723c */ /* 0x040fe2000000184c */
[----:B------:R-:W-:Y:S07]  /*6190*/  LDSM.16.MT88.4 R16, [R218+0x2100] ;  /* 0x00210000da10783b */ /* 0x000fee0000004200 */
[----:B------:R-:W-:Y:S01]  /*61a0*/  HMMA.16816.F32 R76, R4, R8, R44 ;  /* 0x00000008044c723c */ /* 0x000fe2000000182c */
[----:B------:R-:W4:Y:S01]  /*61b0*/  LDSM.16.MT88.4 R8, [R217+0x2100] ;  /* 0x00210000d908783b */ /* 0x000f220000004200 */
[----:B--2---:R-:W-:-:S02]  /*61c0*/  FFMA.FTZ R2, R202, c[0x0][0x2d0], -R12 ;  /* 0x0000b400ca027a23 */ /* 0x004fc4000001080c */
[----:B------:R-:W-:-:S04]  /*61d0*/  IMAD.MOV.U32 R202, RZ, RZ, R97 ;  /* 0x000000ffffca7224 */ /* 0x000fc800078e0061 */
[C---:B------:R-:W-:Y:S01]  /*61e0*/  HMMA.16816.F32 R136, R4.reuse, R30, R88 ;  /* 0x0000001e0488723c */ /* 0x040fe20000001858 */
[----:B------:R2:W-:Y:S07]  /*61f0*/  MUFU.EX2 R213, R2 ;  /* 0x0000000200d57308 */ /* 0x0005ee0000000800 */
[C---:B-1----:R-:W-:Y:S08]  /*6200*/  HMMA.16816.F32 R36, R4.reuse, R24, R36 ;  /* 0x000000180424723c */ /* 0x042ff00000001824 */
[----:B------:R-:W-:Y:S01]  /*6210*/  HMMA.16816.F32 R32, R4, R26, R32 ;  /* 0x0000001a0420723c */ /* 0x000fe20000001820 */
[----:B--2---:R-:W-:-:S02]  /*6220*/  FFMA.FTZ R2, R205, c[0x0][0x2d0], -R12 ;  /* 0x0000b400cd027a23 */ /* 0x004fc4000001080c */
[----:B------:R-:W-:Y:S02]  /*6230*/  IMAD.MOV.U32 R205, RZ, RZ, R96 ;  /* 0x000000ffffcd7224 */ /* 0x000fe400078e0060 */
[----:B------:R1:W2:Y:S02]  /*6240*/  MUFU.EX2 R211, R2 ;  /* 0x0000000200d37308 */ /* 0x0002a40000000800 */
[----:B---3--:R-:W-:Y:S01]  /*6250*/  F2FP.PACK_AB R4, R212, R210 ;  /* 0x000000d2d404723e */ /* 0x008fe200000000ff */
[--C-:B-1----:R-:W-:Y:S01]  /*6260*/  FFMA.FTZ R2, R199, c[0x0][0x2d0], -R0.reuse ;  /* 0x0000b400c7027a23 */ /* 0x102fe20000010800 */
[----:B--2---:R-:W-:Y:S02]  /*6270*/  F2FP.PACK_AB R6, R211, R213 ;  /* 0x000000d5d306723e */ /* 0x004fe400000000ff */
[----:B------:R-:W-:Y:S02]  /*6280*/  MOV R199, R95 ;  /* 0x0000005f00c77202 */ /* 0x000fe40000000f00 */
[----:B------:R1:W-:Y:S02]  /*6290*/  MUFU.EX2 R174, R2 ;  /* 0x0000000200ae7308 */ /* 0x0003e40000000800 */
[----:B-1----:R-:W-:-:S02]  /*62a0*/  FFMA.FTZ R2, R201, c[0x0][0x2d0], -R0 ;  /* 0x0000b400c9027a23 */ /* 0x002fc40000010800 */
[----:B------:R-:W-:-:S04]  /*62b0*/  IMAD.MOV.U32 R201, RZ, RZ, R94 ;  /* 0x000000ffffc97224 */ /* 0x000fc800078e005e */
[----:B------:R1:W2:Y:S02]  /*62c0*/  MUFU.EX2 R175, R2 ;  /* 0x0000000200af7308 */ /* 0x0002a40000000800 */
[----:B-1----:R-:W-:Y:S01]  /*62d0*/  FFMA.FTZ R2, R200, c[0x0][0x2d0], -R0 ;  /* 0x0000b400c8027a23 */ /* 0x002fe20000010800 */
[----:B--2---:R-:W-:Y:S01]  /*62e0*/  F2FP.PACK_AB R5, R175, R174 ;  /* 0x000000aeaf05723e */ /* 0x004fe200000000ff */
[----:B------:R-:W-:-:S04]  /*62f0*/  IMAD.MOV.U32 R200, RZ, RZ, R93 ;  /* 0x000000ffffc87224 */ /* 0x000fc800078e005d */
[----:B------:R1:W-:Y:S02]  /*6300*/  MUFU.EX2 R208, R2 ;  /* 0x0000000200d07308 */ /* 0x0003e40000000800 */
[----:B-1----:R-:W-:Y:S01]  /*6310*/  FFMA.FTZ R2, R198, c[0x0][0x2d0], -R0 ;  /* 0x0000b400c6027a23 */ /* 0x002fe20000010800 */
[----:B------:R-:W-:-:S05]  /*6320*/  MOV R198, R92 ;  /* 0x0000005c00c67202 */ /* 0x000fca0000000f00 */
[----:B------:R-:W1:Y:S02]  /*6330*/  MUFU.EX2 R209, R2 ;  /* 0x0000000200d17308 */ /* 0x000e640000000800 */
[----:B-1----:R-:W-:Y:S01]  /*6340*/  F2FP.PACK_AB R7, R209, R208 ;  /* 0x000000d0d107723e */ /* 0x002fe200000000ff */
[----:B------:R-:W-:-:S06]  /*6350*/  IMAD.MOV.U32 R2, RZ, RZ, R21 ;  /* 0x000000ffff027224 */ /* 0x000fcc00078e0015 */
        /* <DEDUP_REMOVED lines=9> */
[----:B------:R-:W-:Y:S01]  /*63f0*/  MOV R66, R87 ;  /* 0x0000005700427202 */ /* 0x000fe20000000f00 */
[----:B--2---:R-:W-:Y:S01]  /*6400*/  HMMA.16816.F32 R72, R4, R16, R72 ;  /* 0x000000100448723c */ /* 0x004fe20000001848 */
[----:B------:R-:W-:Y:S01]  /*6410*/  IMAD.MOV.U32 R67, RZ, RZ, R20 ;  /* 0x000000ffff437224 */ /* 0x000fe200078e0014 */
[----:B------:R-:W-:Y:S01]  /*6420*/  MOV R64, R204 ;  /* 0x000000cc00407202 */ /* 0x000fe20000000f00 */
[----:B------:R-:W-:Y:S01]  /*6430*/  LDSM.16.MT88.4 R20, [R218+0x8100] ;  /* 0x00810000da14783b */ /* 0x000fe20000004200 */
[----:B------:R-:W-:-:S02]  /*6440*/  IMAD.MOV.U32 R65, RZ, RZ, R180 ;  /* 0x000000ffff417224 */ /* 0x000fc400078e00b4 */
[----:B------:R-:W-:Y:S01]  /*6450*/  IMAD.MOV.U32 R180, RZ, RZ, R182 ;  /* 0x000000ffffb47224 */ /* 0x000fe200078e00b6 */
[----:B------:R-:W-:Y:S01]  /*6460*/  MOV R182, R184 ;  /* 0x000000b800b67202 */ /* 0x000fe20000000f00 */
[C---:B------:R-:W-:Y:S01]  /*6470*/  HMMA.16816.F32 R60, R4.reuse, R18, R60 ;  /* 0x00000012043c723c */ /* 0x040fe2000000183c */
[----:B------:R-:W2:Y:S07]  /*6480*/  LDSM.16.MT88.4 R16, [R218+0x5100] ;  /* 0x00510000da10783b */ /* 0x000eae0000004200 */
        /* <DEDUP_REMOVED lines=18> */
[----:B------:R-:W-:Y:S01]  /*65b0*/  HMMA.16816.F32 R108, R4, R20, R160 ;  /* 0x00000014046c723c */ /* 0x000fe200000018a0 */
[----:B------:R-:W3:Y:S01]  /*65c0*/  LDSM.16.MT88.4 R20, [R217+0xb100] ;  /* 0x00b10000d914783b */ /* 0x000ee20000004200 */
[----:B------:R-:W-:Y:S01]  /*65d0*/  IMAD.MOV.U32 R150, RZ, RZ, R201 ;  /* 0x000000ffff967224 */ /* 0x000fe200078e00c9 */
[----:B------:R-:W-:Y:S01]  /*65e0*/  MOV R151, R200 ;  /* 0x000000c800977202 */ /* 0x000fe20000000f00 */
[----:B------:R-:W-:-:S03]  /*65f0*/  IMAD.MOV.U32 R149, RZ, RZ, R199 ;  /* 0x000000ffff957224 */ /* 0x000fc600078e00c7 */
[----:B------:R-:W-:Y:S01]  /*6600*/  IMAD.MOV.U32 R161, RZ, RZ, R2 ;  /* 0x000000ffffa17224 */ /* 0x000fe200078e0002 */
[----:B------:R-:W-:Y:S01]  /*6610*/  MOV R162, R67 ;  /* 0x0000004300a27202 */ /* 0x000fe20000000f00 */
[C---:B-1----:R-:W-:Y:S01]  /*6620*/  HMMA.16816.F32 R100, R4.reuse, R8, R120 ;  /* 0x000000080464723c */ /* 0x042fe20000001878 */
[----:B------:R-:W-:Y:S02]  /*6630*/  IMAD.MOV.U32 R160, RZ, RZ, R198 ;  /* 0x000000ffffa07224 */ /* 0x000fe400078e00c6 */
[----:B------:R-:W-:Y:S02]  /*6640*/  IMAD.MOV.U32 R163, RZ, RZ, R66 ;  /* 0x000000ffffa37224 */ /* 0x000fe400078e0042 */
[----:B------:R-:W-:Y:S02]  /*6650*/  IMAD.MOV.U32 R2, RZ, RZ, R202 ;  /* 0x000000ffff027224 */ /* 0x000fe400078e00ca */
[----:B------:R-:W-:Y:S01]  /*6660*/  IMAD.MOV.U32 R67, RZ, RZ, R185 ;  /* 0x000000ffff437224 */ /* 0x000fe200078e00b9 */
[----:B------:R-:W-:Y:S01]  /*6670*/  HMMA.16816.F32 R104, R4, R10, R124 ;  /* 0x0000000a0468723c */ /* 0x000fe2000000187c */
[----:B------:R-:W1:Y:S01]  /*6680*/  LDSM.16.MT88.4 R8, [R219+0x8100] ;  /* 0x00810000db08783b */ /* 0x000e620000004200 */
[----:B------:R-:W-:-:S02]  /*6690*/  FFMA.FTZ R2, R2, c[0x0][0x2d0], -R12 ;  /* 0x0000b40002027a23 */ /* 0x000fc4000001080c */
[----:B------:R-:W-:-:S04]  /*66a0*/  IMAD.MOV.U32 R66, RZ, RZ, R186 ;  /* 0x000000ffff427224 */ /* 0x000fc800078e00ba */
        /* <DEDUP_REMOVED lines=14> */
[----:B------:R-:W-:Y:S02]  /*6790*/  IMAD.MOV.U32 R159, RZ, RZ, R148 ;  /* 0x000000ffff9f7224 */ /* 0x000fe400078e0094 */
[----:B------:R-:W-:Y:S01]  /*67a0*/  IMAD.MOV.U32 R148, RZ, RZ, R149 ;  /* 0x000000ffff947224 */ /* 0x000fe200078e0095 */
[----:B------:R-:W-:Y:S01]  /*67b0*/  MOV R149, R150 ;  /* 0x0000009600957202 */ /* 0x000fe20000000f00 */
[----:B------:R-:W-:Y:S01]  /*67c0*/  IMAD.MOV.U32 R150, RZ, RZ, R151 ;  /* 0x000000ffff967224 */ /* 0x000fe200078e0097 */
[----:B------:R-:W-:Y:S01]  /*67d0*/  HMMA.16816.F32 R192, R4, R22, R192 ;  /* 0x0000001604c0723c */ /* 0x000fe200000018c0 */
[----:B------:R-:W-:Y:S01]  /*67e0*/  IMAD.MOV.U32 R151, RZ, RZ, R160 ;  /* 0x000000ffff977224 */ /* 0x000fe200078e00a0 */
[----:B------:R-:W-:Y:S01]  /*67f0*/  MOV R160, R161 ;  /* 0x000000a100a07202 */ /* 0x000fe20000000f00 */
[----:B------:R-:W-:-:S02]  /*6800*/  IMAD.MOV.U32 R161, RZ, RZ, R162 ;  /* 0x000000ffffa17224 */ /* 0x000fc400078e00a2 */
[----:B------:R-:W-:Y:S01]  /*6810*/  IMAD.MOV.U32 R162, RZ, RZ, R163 ;  /* 0x000000ffffa27224 */ /* 0x000fe200078e00a3 */
[----:B------:R-:W-:Y:S01]  /*6820*/  MOV R163, R56 ;  /* 0x0000003800a37202 */ /* 0x000fe20000000f00 */
[----:B------:R-:W-:Y:S01]  /*6830*/  IMAD.MOV.U32 R56, RZ, RZ, R57 ;  /* 0x000000ffff387224 */ /* 0x000fe200078e0039 */
[C---:B-1----:R-:W-:Y:S01]  /*6840*/  HMMA.16816.F32 R124, R4.reuse, R8, R152 ;  /* 0x00000008047c723c */ /* 0x042fe20000001898 */
[----:B------:R-:W-:Y:S01]  /*6850*/  IMAD.MOV.U32 R57, RZ, RZ, R58 ;  /* 0x000000ffff397224 */ /* 0x000fe200078e003a */
[----:B------:R-:W-:Y:S02]  /*6860*/  MOV R58, R13 ;  /* 0x0000000d003a7202 */ /* 0x000fe40000000f00 */
[----:B------:R1:W-:Y:S04]  /*6870*/  MUFU.EX2 R13, R2 ;  /* 0x00000002000d7308 */ /* 0x0003e80000000800 */
[C---:B------:R-:W-:Y:S01]  /*6880*/  HMMA.16816.F32 R184, R4.reuse, R10, R136 ;  /* 0x0000000a04b8723c */ /* 0x040fe20000001888 */
[----:B------:R-:W3:Y:S04]  /*6890*/  LDSM.16.MT88.4 R8, [R220+0xb100] ;  /* 0x00b10000dc08783b */ /* 0x000ee80000004200 */
[----:B------:R-:W-:Y:S03]  /*68a0*/  LDSM.16.MT88.4 R136, [R218+0x2900] ;  /* 0x00290000da88783b */ /* 0x000fe60000004200 */
[----:B--2---:R-:W-:Y:S01]  /*68b0*/  HMMA.16816.F32 R196, R4, R16, R128 ;  /* 0x0000001004c4723c */ /* 0x004fe20000001880 */
[----:B-1----:R-:W-:-:S02]  /*68c0*/  FFMA.FTZ R2, R146, c[0x0][0x2d0], -R12 ;  /* 0x0000b40092027a23 */ /* 0x002fc4000001080c */
[----:B------:R-:W-:Y:S02]  /*68d0*/  IMAD.MOV.U32 R146, RZ, RZ, R147 ;  /* 0x000000ffff927224 */ /* 0x000fe400078e0093 */
[----:B------:R-:W-:Y:S01]  /*68e0*/  IMAD.MOV.U32 R147, RZ, RZ, R156 ;  /* 0x000000ffff937224 */ /* 0x000fe200078e009c */
[----:B------:R-:W-:Y:S01]  /*68f0*/  MOV R156, R157 ;  /* 0x0000009d009c7202 */ /* 0x000fe20000000f00 */
[----:B------:R-:W-:Y:S01]  /*6900*/  IMAD.MOV.U32 R157, RZ, RZ, R158 ;  /* 0x000000ffff9d7224 */ /* 0x000fe200078e009e */
[----:B------:R-:W-:Y:S01]  /*6910*/  HMMA.16816.F32 R200, R4, R18, R80 ;  /* 0x0000001204c8723c */ /* 0x000fe20000001850 */
[----:B------:R-:W-:Y:S01]  /*6920*/  IMAD.MOV.U32 R158, RZ, RZ, R159 ;  /* 0x000000ffff9e7224 */ /* 0x000fe200078e009f */
[----:B------:R-:W-:Y:S01]  /*6930*/  MOV R159, R148 ;  /* 0x00000094009f7202 */ /* 0x000fe20000000f00 */
[----:B------:R-:W-:Y:S01]  /*6940*/  IMAD.MOV.U32 R148, RZ, RZ, R149 ;  /* 0x000000ffff947224 */ /* 0x000fe200078e0095 */
[----:B------:R-:W1:Y:S01]  /*6950*/  LDSM.16.MT88.4 R16, [R219+0xb100] ;  /* 0x00b10000db10783b */ /* 0x000e620000004200 */
        /* <DEDUP_REMOVED lines=10> */
[----:B------:R-:W-:Y:S02]  /*6a00*/  MOV R59, R14 ;  /* 0x0000000e003b7202 */ /* 0x000fe40000000f00 */
[----:B------:R2:W4:Y:S01]  /*6a10*/  MUFU.EX2 R14, R2 ;  /* 0x00000002000e7308 */ /* 0x0005220000000800 */
[----:B---3--:R-:W-:Y:S01]  /*6a20*/  HMMA.16816.F32 R204, R4, R8, R76 ;  /* 0x0000000804cc723c */ /* 0x008fe2000000184c */
[----:B------:R-:W-:-:S07]  /*6a30*/  FFMA.FTZ R3, R3, c[0x0][0x2d0], -R0 ;  /* 0x0000b40003037a23 */ /* 0x000fce0000010800 */
[----:B------:R-:W-:Y:S01]  /*6a40*/  HMMA.16816.F32 R40, R4, R10, R40 ;  /* 0x0000000a0428723c */ /* 0x000fe20000001828 */
[----:B--2---:R-:W-:Y:S02]  /*6a50*/  FFMA.FTZ R2, R146, c[0x0][0x2d0], -R12 ;  /* 0x0000b40092027a23 */ /* 0x004fe4000001080c */
[----:B------:R-:W-:Y:S02]  /*6a60*/  IMAD.MOV.U32 R146, RZ, RZ, R147 ;  /* 0x000000ffff927224 */ /* 0x000fe400078e0093 */
[----:B------:R-:W-:Y:S01]  /*6a70*/  IMAD.MOV.U32 R147, RZ, RZ, R156 ;  /* 0x000000ffff937224 */ /* 0x000fe200078e009c */
[----:B------:R-:W-:Y:S01]  /*6a80*/  MOV R156, R157 ;  /* 0x0000009d009c7202 */ /* 0x000fe20000000f00 */
[----:B------:R-:W-:Y:S01]  /*6a90*/  IMAD.MOV.U32 R157, RZ, RZ, R158 ;  /* 0x000000ffff9d7224 */ /* 0x000fe200078e009e */
[----:B------:R2:W-:Y:S01]  /*6aa0*/  MUFU.EX2 R20, R2 ;  /* 0x0000000200147308 */ /* 0x0005e20000000800 */
        /* <DEDUP_REMOVED lines=12> */
[----:B--2---:R-:W-:Y:S02]  /*6b70*/  FFMA.FTZ R2, R146, c[0x0][0x2d0], -R12 ;  /* 0x0000b40092027a23 */ /* 0x004fe4000001080c */
        /* <DEDUP_REMOVED lines=26> */
[----:B------:R2:W3:Y:S01]  /*6d20*/  MUFU.EX2 R15, R2 ;  /* 0x00000002000f7308 */ /* 0x0004e20000000800 */
[----:B------:R-:W-:Y:S01]  /*6d30*/  IMAD.MOV.U32 R80, RZ, RZ, R171 ;  /* 0x000000ffff507224 */ /* 0x000fe200078e00ab */
[C---:B-1----:R-:W-:Y:S01]  /*6d40*/  HMMA.16816.F32 R36, R4.reuse, R16, R36 ;  /* 0x000000100424723c */ /* 0x042fe20000001824 */
[----:B------:R-:W1:Y:S07]  /*6d50*/  LDSM.16.MT88.4 R168, [R218+0x5900] ;  /* 0x00590000daa8783b */ /* 0x000e6e0000004200 */
[----:B------:R-:W-:Y:S01]  /*6d60*/  HMMA.16816.F32 R32, R4, R18, R32 ;  /* 0x000000120420723c */ /* 0x000fe20000001820 */
[----:B----4-:R-:W-:Y:S01]  /*6d70*/  F2FP.PACK_AB R128, R14, R13 ;  /* 0x0000000d0e80723e */ /* 0x010fe200000000ff */
[----:B------:R-:W-:Y:S01]  /*6d80*/  IMAD.MOV.U32 R76, RZ, RZ, R67 ;  /* 0x000000ffff4c7224 */ /* 0x000fe200078e0043 */
[----:B------:R-:W-:Y:S01]  /*6d90*/  UIMAD.WIDE.U32 UR6, UR15, UR4, URZ ;  /* 0x000000040f0672a5 */ /* 0x000fe2000f8e003f */
[----:B------:R4:W5:Y:S01]  /*6da0*/  LDL.LU R222, [R1+0x64] ;  /* 0x0000640001de7983 */ /* 0x0009620000300800 */
        /* <DEDUP_REMOVED lines=44> */
[----:B------:R2:W-:Y:S01]  /*7070*/  MUFU.EX2 R12, R2 ;  /* 0x00000002000c7308 */ /* 0x0005e20000000800 */
[----:B------:R-:W-:Y:S01]  /*7080*/  IMAD.MOV.U32 R64, RZ, RZ, R183 ;  /* 0x000000ffff407224 */ /* 0x000fe200078e00b7 */
[----:B------:R-:W-:Y:S01]  /*7090*/  MOV R145, R158 ;  /* 0x0000009e00917202 */ /* 0x000fe20000000f00 */
[----:B------:R-:W-:Y:S01]  /*70a0*/  IMAD.MOV.U32 R17, RZ, RZ, R160 ;  /* 0x000000ffff117224 */ /* 0x000fe200078e00a0 */
[----:B------:R-:W1:Y:S01]  /*70b0*/  LDSM.16.MT88.4 R180, [R217+0x2900] ;  /* 0x00290000d9b4783b */ /* 0x000e620000004200 */
[----:B------:R-:W-:-:S02]  /*70c0*/  IMAD.MOV.U32 R16, RZ, RZ, R161 ;  /* 0x000000ffff107224 */ /* 0x000fc400078e00a1 */
[----:B------:R-:W-:Y:S01]  /*70d0*/  IMAD.MOV.U32 R19, RZ, RZ, R163 ;  /* 0x000000ffff137224 */ /* 0x000fe200078e00a3 */
[----:B------:R-:W4:Y:S01]  /*70e0*/  MUFU.EX2 R4, R3 ;  /* 0x0000000300047308 */ /* 0x000f220000000800 */
[----:B------:R-:W1:Y:S01]  /*70f0*/  LDSM.16.MT88.4 R160, [R217+0x5900] ;  /* 0x00590000d9a0783b */ /* 0x000e620000004200 */
[----:B------:R-:W-:Y:S02]  /*7100*/  IMAD.MOV.U32 R21, RZ, RZ, R155 ;  /* 0x000000ffff157224 */ /* 0x000fe400078e009b */
[----:B------:R-:W-:Y:S01]  /*7110*/  IMAD.MOV.U32 R152, RZ, RZ, R144 ;  /* 0x000000ffff987224 */ /* 0x000fe200078e0090 */
[----:B---3--:R-:W-:Y:S01]  /*7120*/  F2FP.PACK_AB R130, R15, R20 ;  /* 0x000000140f82723e */ /* 0x008fe200000000ff */
[----:B------:R-:W-:Y:S01]  /*7130*/  IMAD.MOV.U32 R81, RZ, RZ, R159 ;  /* 0x000000ffff517224 */ /* 0x000fe200078e009f */
[----:B------:R-:W-:Y:S01]  /*7140*/  MOV R83, R157 ;  /* 0x0000009d00537202 */ /* 0x000fe20000000f00 */
[--C-:B--2---:R-:W-:Y:S01]  /*7150*/  FFMA.FTZ R2, R153, c[0x0][0x2d0], -R0.reuse ;  /* 0x0000b40099027a23 */ /* 0x104fe20000010800 */
[----:B------:R-:W-:Y:S01]  /*7160*/  MOV R18, R66 ;  /* 0x0000004200127202 */ /* 0x000fe20000000f00 */
[----:B------:R-:W-:Y:S01]  /*7170*/  FFMA.FTZ R0, R23, c[0x0][0x2d0], -R0 ;  /* 0x0000b40017007a23 */ /* 0x000fe20000010800 */
[----:B------:R-:W-:Y:S01]  /*7180*/  @UP1 USHF.R.U32.HI UR15, URZ, UR5, UR7 ;  /* 0x000000053f0f1299 */ /* 0x000fe20008011607 */
[----:B------:R2:W-:Y:S01]  /*7190*/  MUFU.EX2 R6, R2 ;  /* 0x0000000200067308 */ /* 0x0005e20000000800 */
[----:B------:R3:W5:Y:S01]  /*71a0*/  LDL.LU R221, [R1+0x60] ;  /* 0x0000600001dd7983 */ /* 0x0007620000300800 */
[----:B------:R-:W-:-:S02]  /*71b0*/  IMAD.MOV.U32 R154, RZ, RZ, R146 ;  /* 0x000000ffff9a7224 */ /* 0x000fc400078e0092 */
[----:B------:R-:W-:Y:S01]  /*71c0*/  IMAD.MOV.U32 R158, RZ, RZ, R151 ;  /* 0x000000ffff9e7224 */ /* 0x000fe200078e0097 */
[----:B------:R-:W-:Y:S01]  /*71d0*/  MOV R153, R145 ;  /* 0x0000009100997202 */ /* 0x000fe20000000f00 */
[----:B------:R-:W-:Y:S02]  /*71e0*/  IMAD.MOV.U32 R155, RZ, RZ, R147 ;  /* 0x000000ffff9b7224 */ /* 0x000fe400078e0093 */
[----:B------:R-:W3:Y:S01]  /*71f0*/  MUFU.EX2 R5, R0 ;  /* 0x0000000000057308 */ /* 0x000ee20000000800 */
[----:B------:R-:W-:Y:S01]  /*7200*/  MOV R9, R21 ;  /* 0x0000001500097202 */ /* 0x000fe20000000f00 */
[----:B------:R-:W1:Y:S01]  /*7210*/  LDSM.16.MT88.4 R144, [R220+0x2900] ;  /* 0x00290000dc90783b */ /* 0x000e620000004200 */
[----:B------:R-:W-:Y:S01]  /*7220*/  IMAD.MOV.U32 R8, RZ, RZ, R152 ;  /* 0x000000ffff087224 */ /* 0x000fe200078e0098 */
[----:B------:R-:W-:Y:S01]  /*7230*/  MOV R21, R154 ;  /* 0x0000009a00157202 */ /* 0x000fe20000000f00 */
[----:B------:R-:W-:Y:S01]  /*7240*/  IMAD.MOV.U32 R11, RZ, RZ, R153 ;  /* 0x000000ffff0b7224 */ /* 0x000fe200078e0099 */
[----:B----4-:R-:W-:Y:S01]  /*7250*/  F2FP.PACK_AB R129, R4, R12 ;  /* 0x0000000c0481723e */ /* 0x010fe200000000ff */
[----:B------:R-:W-:-:S02]  /*7260*/  IMAD.MOV.U32 R10, RZ, RZ, R155 ;  /* 0x000000ffff0a7224 */ /* 0x000fc400078e009b */
[----:B------:R-:W4:Y:S01]  /*7270*/  LDSM.16.MT88.4 R152, [R219+0x2900] ;  /* 0x00290000db98783b */ /* 0x000f220000004200 */
[----:B------:R-:W-:Y:S02]  /*7280*/  IMAD.MOV.U32 R82, RZ, RZ, R158 ;  /* 0x000000ffff527224 */ /* 0x000fe400078e009e */
[----:B------:R-:W-:Y:S01]  /*7290*/  IMAD.MOV.U32 R151, RZ, RZ, R56 ;  /* 0x000000ffff977224 */ /* 0x000fe200078e0038 */
[----:B------:R-:W-:Y:S01]  /*72a0*/  MOV R56, R65 ;  /* 0x0000004100387202 */ /* 0x000fe20000000f00 */
[----:B--2---:R-:W-:Y:S01]  /*72b0*/  IMAD.MOV.U32 R2, RZ, RZ, R58 ;  /* 0x000000ffff027224 */ /* 0x004fe200078e003a */
[----:B---3--:R-:W-:Y:S01]  /*72c0*/  F2FP.PACK_AB R131, R5, R6 ;  /* 0x000000060583723e */ /* 0x008fe200000000ff */
[----:B------:R-:W-:Y:S01]  /*72d0*/  IMAD.MOV.U32 R65, RZ, RZ, R216 ;  /* 0x000000ffff417224 */ /* 0x000fe200078e00d8 */
[----:B------:R-:W-:Y:S01]  /*72e0*/  MOV R0, R57 ;  /* 0x0000003900007202 */ /* 0x000fe20000000f00 */
[----:B------:R-:W-:Y:S02]  /*72f0*/  IMAD.MOV.U32 R3, RZ, RZ, R56 ;  /* 0x000000ffff037224 */ /* 0x000fe400078e0038 */
[----:B------:R-:W-:Y:S01]  /*7300*/  IMAD.MOV.U32 R23, RZ, RZ, R149 ;  /* 0x000000ffff177224 */ /* 0x000fe200078e0095 */
[----:B------:R-:W-:Y:S01]  /*7310*/  UIADD3 UR15, UR15, UR12, -UR13 ;  /* 0x0000000c0f0f7290 */ /* 0x000fe2000fffe80d */
[----:B------:R-:W-:Y:S01]  /*7320*/  HMMA.16816.F32 R132, R128, R136, R132 ;  /* 0x000000888084723c */ /* 0x000fe20000001884 */
[----:B------:R2:W5:Y:S01]  /*7330*/  LDL.LU R216, [R1+0x5c] ;  /* 0x00005c0001d87983 */ /* 0x0005620000300800 */
[----:B------:R-:W-:Y:S01]  /*7340*/  IMAD.MOV.U32 R7, RZ, RZ, R65 ;  /* 0x000000ffff077224 */ /* 0x000fe200078e0041 */
[----:B------:R-:W-:-:S04]  /*7350*/  UIMAD.WIDE UR4, UR15, 0x2aaaaaab, URZ ;  /* 0x2aaaaaab0f0478a5 */ /* 0x000fc8000f8e023f */
[----:B------:R-:W-:Y:S01]  /*7360*/  USHF.R.U32.HI UR15, URZ, 0x1f, UR5 ;  /* 0x0000001f3f0f7899 */ /* 0x000fe20008011605 */
[----:B-1----:R-:W-:Y:S03]  /*7370*/  HMMA.16816.F32 R164, R128, R168, R164 ;  /* 0x000000a880a4723c */ /* 0x002fe600000018a4 */
[----:B------:R-:W-:-:S04]  /*7380*/  ULEA.HI.SX32 UR15, UR5, UR15, 0x1c ;  /* 0x0000000f050f7291 */ /* 0x000fc8000f8fe23f */
[----:B------:R-:W-:Y:S01]  /*7390*/  UISETP.LT.AND UP0, UPT, URZ, UR15, UPT ;  /* 0x0000000f3f00728c */ /* 0x000fe2000bf01270 */
[----:B------:R-:W-:Y:S03]  /*73a0*/  HMMA.16816.F32 R136, R128, R138, R28 ;  /* 0x0000008a8088723c */ /* 0x000fe6000000181c */
[----:B------:R-:W-:-:S04]  /*73b0*/  USEL UR15, URZ, UR15, !UP0 ;  /* 0x0000000f3f0f7287 */ /* 0x000fc8000c000000 */
[----:B------:R-:W-:Y:S01]  /*73c0*/  IMAD.MOV.U32 R28, RZ, RZ, R156 ;  /* 0x000000ffff1c7224 */ /* 0x000fe200078e009c */
[----:B------:R-:W-:Y:S01]  /*73d0*/  HMMA.16816.F32 R168, R128, R170, R48 ;  /* 0x000000aa80a8723c */ /* 0x000fe20000001830 */
[----:B------:R-:W-:Y:S01]  /*73e0*/  MOV R31, R148 ;  /* 0x00000094001f7202 */ /* 0x000fe20000000f00 */
[----:B------:R-:W-:-:S05]  /*73f0*/  UISETP.GE.AND UP0, UPT, UR24, UR15, UPT ;  /* 0x0000000f1800728c */ /* 0x000fca000bf06270 */
[----:B------:R-:W-:Y:S01]  /*7400*/  IMAD.MOV.U32 R50, RZ, RZ, R82 ;  /* 0x000000ffff327224 */ /* 0x000fe200078e0052 */
[----:B------:R-:W-:Y:S01]  /*7410*/  MOV R51, R83 ;  /* 0x0000005300337202 */ /* 0x000fe20000000f00 */
[----:B------:R-:W-:Y:S01]  /*7420*/  HMMA.16816.F32 R176, R128, R180, R176 ;  /* 0x000000b480b0723c */ /* 0x000fe200000018b0 */
[----:B------:R-:W-:Y:S01]  /*7430*/  PLOP3.LUT P0, PT, PT, PT, UP0, 0x80, 0x0 ;  /* 0x000000000000781c */ /* 0x000fe20003f0f008 */
[----:B------:R-:W-:Y:S02]  /*7440*/  FADD.FTZ R2, R2, R50 ;  /* 0x0000003202027221 */ /* 0x000fe40000010000 */
[----:B------:R-:W-:-:S04]  /*7450*/  FADD.FTZ R0, R0, R51 ;  /* 0x0000003300007221 */ /* 0x000fc80000010000 */
[----:B------:R-:W-:Y:S01]  /*7460*/  HMMA.16816.F32 R156, R128, R160, R68 ;  /* 0x000000a0809c723c */ /* 0x000fe20000001844 */
[----:B------:R-:W-:-:S07]  /*7470*/  FADD.FTZ R3, R3, R0 ;  /* 0x0000000003037221 */ /* 0x000fce0000010000 */
[C---:B------:R-:W-:Y:S07]  /*7480*/  HMMA.16816.F32 R180, R128.reuse, R182, R24 ;  /* 0x000000b680b4723c */ /* 0x040fee0000001818 */
[----:B------:R-:W-:Y:S01]  /*7490*/  MOV R25, R151 ;  /* 0x0000009700197202 */ /* 0x000fe20000000f00 */
[C---:B------:R-:W-:Y:S01]  /*74a0*/  HMMA.16816.F32 R160, R128.reuse, R162, R44 ;  /* 0x000000a280a0723c */ /* 0x040fe2000000182c */
[----:B------:R-:W-:Y:S01]  /*74b0*/  IMAD.MOV.U32 R24, RZ, RZ, R150 ;  /* 0x000000ffff187224 */ /* 0x000fe200078e0096 */
[----:B------:R-:W-:Y:S01]  /*74c0*/  MOV R27, R64 ;  /* 0x00000040001b7202 */ /* 0x000fe20000000f00 */
[----:B------:R-:W-:Y:S01]  /*74d0*/  IMAD.MOV.U32 R26, RZ, RZ, R59 ;  /* 0x000000ffff1a7224 */ /* 0x000fe200078e003b */
[----:B------:R-:W1:Y:S02]  /*74e0*/  LDSM.16.MT88.4 R64, [R219+0x5900] ;  /* 0x00590000db40783b */ /* 0x000e640000004200 */
[----:B------:R-:W-:Y:S01]  /*74f0*/  MOV R30, R27 ;  /* 0x0000001b001e7202 */ /* 0x000fe20000000f00 */
[----:B------:R-:W-:Y:S01]  /*7500*/  IMAD.MOV.U32 R46, RZ, RZ, R24 ;  /* 0x000000ffff2e7224 */ /* 0x000fe200078e0018 */
[----:B------:R-:W-:Y:S01]  /*7510*/  MOV R44, R77 ;  /* 0x0000004d002c7202 */ /* 0x000fe20000000f00 */
[----:B------:R-:W-:Y:S01]  /*7520*/  IMAD.MOV.U32 R29, RZ, RZ, R26 ;  /* 0x000000ffff1d7224 */ /* 0x000fe200078e001a */
[----:B------:R-:W-:Y:S01]  /*7530*/  MOV R45, R25 ;  /* 0x00000019002d7202 */ /* 0x000fe20000000f00 */
[C---:B------:R-:W-:Y:S01]  /*7540*/  HMMA.16816.F32 R140, R128.reuse, R144, R140 ;  /* 0x00000090808c723c */ /* 0x040fe2000000188c */
[----:B------:R-:W-:Y:S01]  /*7550*/  MOV R47, R31 ;  /* 0x0000001f002f7202 */ /* 0x000fe20000000f00 */
[----:B------:R-:W-:Y:S01]  /*7560*/  FADD.FTZ R2, R44, R2 ;  /* 0x000000022c027221 */ /* 0x000fe20000010000 */
[----:B------:R-:W-:Y:S01]  /*7570*/  MOV R24, R18 ;  /* 0x0000001200187202 */ /* 0x000fe20000000f00 */
[----:B------:R-:W-:Y:S01]  /*7580*/  IMAD.MOV.U32 R31, RZ, RZ, R7 ;  /* 0x000000ffff1f7224 */ /* 0x000fe200078e0007 */
[----:B------:R-:W3:Y:S01]  /*7590*/  LDSM.16.MT88.4 R56, [R220+0x5900] ;  /* 0x00590000dc38783b */ /* 0x000ee20000004200 */
[----:B------:R-:W-:Y:S01]  /*75a0*/  FADD.FTZ R0, R45, R2 ;  /* 0x000000022d007221 */ /* 0x000fe20000010000 */
[----:B------:R-:W-:Y:S01]  /*75b0*/  MOV R18, R81 ;  /* 0x0000005100127202 */ /* 0x000fe20000000f00 */
[----:B------:R-:W-:Y:S01]  /*75c0*/  FADD.FTZ R2, R46, R3 ;  /* 0x000000032e027221 */ /* 0x000fe20000010000 */
[----:B------:R-:W-:Y:S01]  /*75d0*/  HMMA.16816.F32 R144, R128, R146, R88 ;  /* 0x000000928090723c */ /* 0x000fe20000001858 */
[----:B------:R-:W-:Y:S01]  /*75e0*/  FADD.FTZ R0, R47, R0 ;  /* 0x000000002f007221 */ /* 0x000fe20000010000 */
[----:B------:R-:W-:Y:S01]  /*75f0*/  LDSM.16.MT88.4 R88, [R220+0x8900] ;  /* 0x00890000dc58783b */ /* 0x000fe20000004200 */
[----:B------:R-:W-:Y:S01]  /*7600*/  FADD.FTZ R2, R28, R2 ;  /* 0x000000021c027221 */ /* 0x000fe20000010000 */
[----:B------:R-:W-:Y:S01]  /*7610*/  MOV R27, R79 ;  /* 0x0000004f001b7202 */ /* 0x000fe20000000f00 */
[----:B------:R-:W-:-:S02]  /*7620*/  FADD.FTZ R0, R10, R0 ;  /* 0x000000000a007221 */ /* 0x000fc40000010000 */
[----:B------:R-:W-:Y:S01]  /*7630*/  FADD.FTZ R2, R11, R2 ;  /* 0x000000020b027221 */ /* 0x000fe20000010000 */
[C---:B----4-:R-:W-:Y:S01]  /*7640*/  HMMA.16816.F32 R148, R128.reuse, R152, R72 ;  /* 0x000000988094723c */ /* 0x050fe20000001848 */
[----:B------:R-:W-:Y:S01]  /*7650*/  FADD.FTZ R0, R8, R0 ;  /* 0x0000000008007221 */ /* 0x000fe20000010000 */
[----:B------:R-:W4:Y:S01]  /*7660*/  LDSM.16.MT88.4 R72, [R217+0x8900] ;  /* 0x00890000d948783b */ /* 0x000f220000004200 */
[----:B------:R-:W-:Y:S02]  /*7670*/  FADD.FTZ R2, R9, R2 ;  /* 0x0000000209027221 */ /* 0x000fe40000010000 */
[----:B------:R-:W-:Y:S01]  /*7680*/  FADD.FTZ R0, R29, R0 ;  /* 0x000000001d007221 */ /* 0x000fe20000010000 */
[----:B------:R-:W-:Y:S01]  /*7690*/  LDSM.16.MT88.4 R8, [R219+0xb900] ;  /* 0x00b90000db08783b */ /* 0x000fe20000004200 */
[----:B------:R-:W-:Y:S01]  /*76a0*/  FADD.FTZ R2, R30, R2 ;  /* 0x000000021e027221 */ /* 0x000fe20000010000 */
[----:B------:R-:W-:Y:S01]  /*76b0*/  HMMA.16816.F32 R152, R128, R154, R60 ;  /* 0x0000009a8098723c */ /* 0x000fe2000000183c */
[----:B------:R-:W-:-:S02]  /*76c0*/  IMAD.MOV.U32 R7, RZ, RZ, R80 ;  /* 0x000000ffff077224 */ /* 0x000fc400078e0050 */
[----:B------:R-:W-:Y:S01]  /*76d0*/  IMAD.MOV.U32 R25, RZ, RZ, R76 ;  /* 0x000000ffff197224 */ /* 0x000fe200078e004c */
[----:B------:R-:W2:Y:S01]  /*76e0*/  LDSM.16.MT88.4 R80, [R218+0x8900] ;  /* 0x00890000da50783b */ /* 0x000ea20000004200 */
[----:B------:R-:W-:Y:S02]  /*76f0*/  FADD.FTZ R0, R31, R0 ;  /* 0x000000001f007221 */ /* 0x000fe40000010000 */
[----:B------:R-:W-:Y:S01]  /*7700*/  IMAD.MOV.U32 R26, RZ, RZ, R78 ;  /* 0x000000ffff1a7224 */ /* 0x000fe200078e004e */
[----:B-1----:R-:W-:Y:S01]  /*7710*/  HMMA.16816.F32 R60, R128, R64, R92 ;  /* 0x00000040803c723c */ /* 0x002fe2000000185c */
[----:B------:R-:W-:Y:S02]  /*7720*/  FADD.FTZ R2, R24, R2 ;  /* 0x0000000218027221 */ /* 0x000fe40000010000 */
[----:B------:R-:W-:Y:S02]  /*7730*/  FADD.FTZ R0, R25, R0 ;  /* 0x0000000019007221 */ /* 0x000fe40000010000 */
[----:B------:R-:W-:-:S02]  /*7740*/  FADD.FTZ R2, R26, R2 ;  /* 0x000000021a027221 */ /* 0x000fc40000010000 */
[----:B------:R-:W-:Y:S01]  /*7750*/  FADD.FTZ R0, R27, R0 ;  /* 0x000000001b007221 */ /* 0x000fe20000010000 */
[C---:B------:R-:W-:Y:S01]  /*7760*/  HMMA.16816.F32 R64, R128.reuse, R66, R96 ;  /* 0x000000428040723c */ /* 0x040fe20000001860 */
[----:B------:R-:W-:Y:S01]  /*7770*/  FADD.FTZ R2, R7, R2 ;  /* 0x0000000207027221 */ /* 0x000fe20000010000 */
[----:B------:R-:W1:Y:S01]  /*7780*/  LDSM.16.MT88.4 R96, [R219+0x8900] ;  /* 0x00890000db60783b */ /* 0x000e620000004200 */
        /* <DEDUP_REMOVED lines=9> */
[----:B------:R-:W-:Y:S02]  /*7820*/  FADD.FTZ R2, R252, R2 ;  /* 0x00000002fc027221 */ /* 0x000fe40000010000 */
[----:B------:R-:W-:Y:S02]  /*7830*/  FADD.FTZ R0, R21, R0 ;  /* 0x0000000015007221 */ /* 0x000fe40000010000 */
[----:B------:R-:W-:-:S02]  /*7840*/  FADD.FTZ R2, R215, R2 ;  /* 0x00000002d7027221 */ /* 0x000fc40000010000 */
[----:B------:R-:W-:Y:S01]  /*7850*/  FADD.FTZ R0, R210, R0 ;  /* 0x00000000d2007221 */ /* 0x000fe20000010000 */
[C---:B----4-:R-:W-:Y:S01]  /*7860*/  HMMA.16816.F32 R68, R128.reuse, R72, R100 ;  /* 0x000000488044723c */ /* 0x050fe20000001864 */
[----:B------:R-:W-:Y:S02]  /*7870*/  FADD.FTZ R3, R174, R2 ;  /* 0x00000002ae037221 */ /* 0x000fe40000010000 */
[----:B------:R-:W-:Y:S02]  /*7880*/  FADD.FTZ R2, R212, R0 ;  /* 0x00000000d4027221 */ /* 0x000fe40000010000 */
[----:B------:R-:W-:Y:S02]  /*7890*/  FADD.FTZ R0, R175, R3 ;  /* 0x00000003af007221 */ /* 0x000fe40000010000 */
[----:B------:R-:W-:Y:S01]  /*78a0*/  FADD.FTZ R3, R213, R2 ;  /* 0x00000002d5037221 */ /* 0x000fe20000010000 */
[----:B--2---:R-:W-:Y:S01]  /*78b0*/  HMMA.16816.F32 R76, R128, R80, R108 ;  /* 0x00000050804c723c */ /* 0x004fe2000000186c */
        /* <DEDUP_REMOVED lines=9> */
[C---:B------:R-:W-:Y:S01]  /*7950*/  HMMA.16816.F32 R72, R128.reuse, R74, R104 ;  /* 0x0000004a8048723c */ /* 0x040fe20000001868 */
[----:B------:R-:W2:Y:S01]  /*7960*/  LDSM.16.MT88.4 R104, [R217+0xb900] ;  /* 0x00b90000d968783b */ /* 0x000ea20000004200 */
[----:B------:R-:W-:Y:S02]  /*7970*/  FADD.FTZ R2, R6, R2 ;  /* 0x0000000206027221 */ /* 0x000fe40000010000 */
[----:B------:R-:W-:Y:S02]  /*7980*/  FADD.FTZ R3, R15, R0 ;  /* 0x000000000f037221 */ /* 0x000fe40000010000 */
[----:B------:R-:W-:Y:S02]  /*7990*/  FADD.FTZ R0, R5, R2 ;  /* 0x0000000205007221 */ /* 0x000fe40000010000 */
[C---:B------:R-:W-:Y:S01]  /*79a0*/  HMMA.16816.F32 R80, R128.reuse, R82, R112 ;  /* 0x000000528050723c */ /* 0x040fe20000001870 */
[----:B------:R-:W3:Y:S04]  /*79b0*/  LDSM.16.MT88.4 R112, [R218+0xb900] ;  /* 0x00b90000da70783b */ /* 0x000ee80000004200 */
[----:B------:R-:W-:Y:S03]  /*79c0*/  STL [R1+0x24], R0 ;  /* 0x0000240001007387 */ /* 0x000fe60000100800 */
[C---:B------:R-:W-:Y:S01]  /*79d0*/  HMMA.16816.F32 R88, R128.reuse, R90, R120 ;  /* 0x0000005a8058723c */ /* 0x040fe20000001878 */
[----:B------:R-:W4:Y:S04]  /*79e0*/  LDSM.16.MT88.4 R120, [R220+0xb900] ;  /* 0x00b90000dc78783b */ /* 0x000f280000004200 */
[----:B------:R2:W-:Y:S03]  /*79f0*/  STL [R1+0x20], R3 ;  /* 0x0000200301007387 */ /* 0x0005e60000100800 */
        /* <DEDUP_REMOVED lines=22> */
.L_x_2818:
        /* <DEDUP_REMOVED lines=10> */
[----:B------:R-:W-:Y:S01]  /*7c00*/  @UP0 UIMAD UR17, UR17, UR6, URZ ;  /* 0x00000006111102a4 */ /* 0x000fe2000f8e023f */
[----:B------:R-:W-:Y:S01]  /*7c10*/  IMAD.U32 R175, RZ, RZ, UR13 ;  /* 0x0000000dffaf7e24 */ /* 0x000fe2000f8e00ff */
        /* <DEDUP_REMOVED lines=18> */
[----:B------:R-:W1:Y:S01]  /*7d40*/  LDSM.16.M88.4 R212, [R246] ;  /* 0x00000000f6d4783b */ /* 0x000e620000000200 */
[----:B--2---:R-:W-:Y:S01]  /*7d50*/  @P1 IMAD.MOV.U32 R5, RZ, RZ, R7 ;  /* 0x000000ffff051224 */ /* 0x004fe200078e0007 */
[----:B------:R-:W-:Y:S03]  /*7d60*/  PLOP3.LUT P1, PT, PT, PT, UP0, 0x80, 0x0 ;  /* 0x000000000000781c */ /* 0x000fe60003f2f008 */
[----:B------:R-:W-:Y:S01]  /*7d70*/  @P6 IMAD.WIDE.U32 R4, R0, 0x60, R4 ;  /* 0x0000006000046825 */ /* 0x000fe200078e0004 */
[----:B------:R-:W-:Y:S03]  /*7d80*/  PLOP3.LUT P6, PT, PT, PT, UP0, 0x80, 0x0 ;  /* 0x000000000000781c */ /* 0x000fe60003fcf008 */
[----:B------:R-:W-:Y:S01]  /*7d90*/  @P0 IMAD.SHL.U32 R2, R4, 0x2, RZ ;  /* 0x0000000204020824 */ /* 0x000fe200078e00ff */
[----:B------:R-:W-:Y:S05]  /*7da0*/  PLOP3.LUT P0, PT, PT, PT, UP0, 0x80, 0x0 ;  /* 0x000000000000781c */ /* 0x000fea0003f0f008 */
[----:B------:R-:W-:Y:S02]  /*7db0*/  @P1 IADD3 R0, R5, UR17, RZ ;  /* 0x0000001105001c10 */ /* 0x000fe4000fffe0ff */
[----:B------:R-:W-:Y:S02]  /*7dc0*/  PLOP3.LUT P1, PT, PT, PT, UP0, 0x80, 0x0 ;  /* 0x000000000000781c */ /* 0x000fe40003f2f008 */
[----:B------:R-:W-:Y:S04]  /*7dd0*/  @P6 IADD3 R5, P6, R2, 0x80, RZ ;  /* 0x0000008002056810 */ /* 0x000fe80007fde0ff */
[----:B------:R-:W-:Y:S02]  /*7de0*/  @P0 SHF.L.U64.HI R0, R4, 0x1, R0 ;  /* 0x0000000104000819 */ /* 0x000fe40000010200 */
[----:B------:R-:W-:Y:S05]  /*7df0*/  PLOP3.LUT P0, PT, PT, PT, UP0, 0x80, 0x0 ;  /* 0x000000000000781c */ /* 0x000fea0003f0f008 */
        /* <DEDUP_REMOVED lines=32> */
[----:B------:R-:W-:Y:S01]  /*8000*/  @P6 MOV R14, R2 ;  /* 0x00000002000e6202 */ /* 0x000fe20000000f00 */
[----:B------:R4:W4:Y:S01]  /*8010*/  LDL R0, [R1+0x2c] ;  /* 0x00002c0001007983 */ /* 0x0009220000100800 */
[----:B------:R-:W-:Y:S02]  /*8020*/  PLOP3.LUT P6, PT, PT, PT, UP0, 0x80, 0x0 ;  /* 0x000000000000781c */ /* 0x000fe40003fcf008 */
[----:B------:R-:W-:Y:S02]  /*8030*/  PLOP3.LUT P0, PT, PT, PT, UP0, 0x80, 0x0 ;  /* 0x000000000000781c */ /* 0x000fe40003f0f008 */
[----:B------:R-:W-:Y:S05]  /*8040*/  PLOP3.LUT P0, PT, PT, PT, UP0, 0x80, 0x0 ;  /* 0x000000000000781c */ /* 0x000fea0003f0f008 */
        /* <DEDUP_REMOVED lines=37> */
[----:B------:R-:W-:Y:S01]  /*82a0*/  IMAD.U32 R172, RZ, RZ, UR18 ;  /* 0x00000012ffac7e24 */ /* 0x000fe2000f8e00ff */
[----:B------:R-:W-:Y:S02]  /*82b0*/  @UP0 USHF.L.U64.HI UR18, UR4, 0x6, UR5 ;  /* 0x0000000604120899 */ /* 0x000fe40008010205 */
[----:B------:R-:W-:Y:S01]  /*82c0*/  IMAD.U32 R173, RZ, RZ, UR19 ;  /* 0x00000013ffad7e24 */ /* 0x000fe2000f8e00ff */
[----:B------:R1:W-:Y:S01]  /*82d0*/  @P0 LDGSTS.E.BYPASS.LTC128B.128 [R251+0xb100], [R36.64+0x180], !P2 ;  /* 0x0b10018024fb0fae */ /* 0x0003e2000d101d5e */
[----:B------:R-:W-:Y:S01]  /*82e0*/  PLOP3.LUT P0, PT, PT, PT, UP0, 0x80, 0x0 ;  /* 0x000000000000781c */ /* 0x000fe20003f0f008 */
[----:B------:R-:W-:Y:S01]  /*82f0*/  @UP0 UIMAD UR17, UR17, UR4, URZ ;  /* 0x00000004111102a4 */ /* 0x000fe2000f8e023f */
[C---:B------:R-:W-:Y:S03]  /*8300*/  HMMA.16816.F32 R24, R48.reuse, R26, RZ ;  /* 0x0000001a3018723c */ /* 0x040fe600000018ff */
[----:B------:R-:W-:Y:S02]  /*8310*/  @UP0 UIMAD UR17, UR24, UR5, UR17 ;  /* 0x00000005181102a4 */ /* 0x000fe4000f8e0211 */
[----:B------:R-:W0:Y:S02]  /*8320*/  LDGDEPBAR ;  /* 0x00000000000079af */ /* 0x000e240000000000 */
[----:B------:R-:W-:Y:S01]  /*8330*/  @UP0 UIADD3 UR17, UR19, UR17, URZ ;  /* 0x0000001113110290 */ /* 0x000fe2000fffe03f */
[C---:B------:R-:W-:Y:S03]  /*8340*/  HMMA.16816.F32 R28, R48.reuse, R32, RZ ;  /* 0x00000020301c723c */ /* 0x040fe600000018ff */
[----:B------:R-:W-:Y:S05]  /*8350*/  @UP0 UIMAD UR17, UR17, 0x60, URZ ;  /* 0x00000060111108a4 */ /* 0x000fea000f8e023f */
        /* <DEDUP_REMOVED lines=11> */
[----:B------:R-:W3:Y:S07]  /*8410*/  LDSM.16.M88.4 R196, [R222+0xc900] ;  /* 0x00c90000dec4783b */ /* 0x000eee0000000200 */
[C---:B------:R-:W-:Y:S08]  /*8420*/  HMMA.16816.F32 R20, R188.reuse, R200, R20 ;  /* 0x000000c8bc14723c */ /* 0x040ff00000001814 */
[C---:B------:R-:W-:Y:S01]  /*8430*/  HMMA.16816.F32 R24, R188.reuse, R202, R24 ;  /* 0x000000cabc18723c */ /* 0x040fe20000001818 */
[----:B------:R-:W4:Y:S07]  /*8440*/  LDSM.16.M88.4 R200, [R222+0xd100] ;  /* 0x00d10000dec8783b */ /* 0x000f2e0000000200 */
[C---:B------:R-:W-:Y:S08]  /*8450*/  HMMA.16816.F32 R28, R188.reuse, R204, R28 ;  /* 0x000000ccbc1c723c */ /* 0x040ff0000000181c */
[C---:B------:R-:W-:Y:S01]  /*8460*/  HMMA.16816.F32 R32, R188.reuse, R206, R32 ;  /* 0x000000cebc20723c */ /* 0x040fe20000001820 */
[----:B------:R-:W4:Y:S07]  /*8470*/  LDSM.16.M88.4 R204, [R222+0xd900] ;  /* 0x00d90000decc783b */ /* 0x000f2e0000000200 */
[C---:B------:R-:W-:Y:S08]  /*8480*/  HMMA.16816.F32 R36, R188.reuse, R208, R36 ;  /* 0x000000d0bc24723c */ /* 0x040ff00000001824 */
[C---:B------:R-:W-:Y:S01]  /*8490*/  HMMA.16816.F32 R40, R188.reuse, R210, R40 ;  /* 0x000000d2bc28723c */ /* 0x040fe20000001828 */
[----:B------:R-:W-:Y:S07]  /*84a0*/  LDSM.16.M88.4 R208, [R222+0xe900] ;  /* 0x00e90000ded0783b */ /* 0x000fee0000000200 */
[C---:B------:R-:W-:Y:S01]  /*84b0*/  HMMA.16816.F32 R44, R188.reuse, R212, R44 ;  /* 0x000000d4bc2c723c */ /* 0x040fe2000000182c */
[----:B------:R-:W2:Y:S07]  /*84c0*/  LDL.64 R212, [R1+0x40] ;  /* 0x0000400001d47983 */ /* 0x000eae0000100a00 */
[----:B------:R-:W-:Y:S01]  /*84d0*/  HMMA.16816.F32 R48, R188, R214, R48 ;  /* 0x000000d6bc30723c */ /* 0x000fe20000001830 */
[----:B------:R-:W4:Y:S07]  /*84e0*/  LDSM.16.M88.4 R188, [R222+0xe100] ;  /* 0x00e10000debc783b */ /* 0x000f2e0000000200 */
[C---:B-1----:R-:W-:Y:S01]  /*84f0*/  HMMA.16816.F32 R4, R184.reuse, R192, R4 ;  /* 0x000000c0b804723c */ /* 0x042fe20000001804 */
[----:B------:R-:W2:Y:S07]  /*8500*/  LDL.64 R214, [R1+0x38] ;  /* 0x0000380001d67983 */ /* 0x000eae0000100a00 */
[C---:B------:R-:W-:Y:S01]  /*8510*/  HMMA.16816.F32 R8, R184.reuse, R194, R8 ;  /* 0x000000c2b808723c */ /* 0x040fe20000001808 */
[----:B------:R-:W-:Y:S07]  /*8520*/  LDSM.16.M88.4 R192, [R221] ;  /* 0x00000000ddc0783b */ /* 0x000fee0000000200 */
[C---:B---3--:R-:W-:Y:S08]  /*8530*/  HMMA.16816.F32 R12, R184.reuse, R196, R12 ;  /* 0x000000c4b80c723c */ /* 0x048ff0000000180c */
        /* <DEDUP_REMOVED lines=13> */
[----:B------:R-:W3:Y:S08]  /*8610*/  LDSM.16.M88.4 R184, [R221+0x2000] ;  /* 0x00200000ddb8783b */ /* 0x000ef00000000200 */
        /* <DEDUP_REMOVED lines=18> */
[----:B------:R-:W3:Y:S08]  /*8740*/  LDSM.16.M88.4 R188, [R216+0x11100] ;  /* 0x01110000d8bc783b */ /* 0x000ef00000000200 */
        /* <DEDUP_REMOVED lines=18> */
[----:B------:R-:W3:Y:S08]  /*8870*/  LDSM.16.M88.4 R184, [R241] ;  /* 0x00000000f1b8783b */ /* 0x000ef00000000200 */
        /* <DEDUP_REMOVED lines=177> */
[----:B------:R-:W1:Y:S07]  /*9390*/  LDSM.16.M88.4 R196, [R221+0x9000] ;  /* 0x00900000ddc4783b */ /* 0x000e6e0000000200 */
[C---:B------:R-:W-:Y:S07]  /*93a0*/  HMMA.16816.F32 R20, R184.reuse, R200, R20 ;  /* 0x000000c8b814723c */ /* 0x040fee0000001814 */
[----:B--2---:R-:W-:Y:S01]  /*93b0*/  @P1 MOV R200, R212 ;  /* 0x000000d400c81202 */ /* 0x004fe20000000f00 */
[C---:B------:R-:W-:Y:S04]  /*93c0*/  HMMA.16816.F32 R24, R184.reuse, R202, R24 ;  /* 0x000000cab818723c */ /* 0x040fe80000001818 */
[----:B------:R-:W-:Y:S01]  /*93d0*/  @P1 IMAD.MOV.U32 R201, RZ, RZ, R215 ;  /* 0x000000ffffc91224 */ /* 0x000fe200078e00d7 */
[----:B------:R-:W-:Y:S03]  /*93e0*/  PLOP3.LUT P1, PT, PT, PT, UP0, 0x80, 0x0 ;  /* 0x000000000000781c */ /* 0x000fe60003f2f008 */
[C---:B------:R-:W-:Y:S04]  /*93f0*/  HMMA.16816.F32 R28, R184.reuse, R204, R28 ;  /* 0x000000ccb81c723c */ /* 0x040fe8000000181c */
[----:B------:R-:W-:Y:S01]  /*9400*/  @P0 IMAD.WIDE.U32 R200, R172, 0x60, R200 ;  /* 0x00000060acc80825 */ /* 0x000fe200078e00c8 */
[----:B------:R-:W-:Y:S03]  /*9410*/  PLOP3.LUT P0, PT, PT, PT, UP0, 0x80, 0x0 ;  /* 0x000000000000781c */ /* 0x000fe60003f0f008 */
[C---:B------:R-:W-:Y:S04]  /*9420*/  HMMA.16816.F32 R32, R184.reuse, R206, R32 ;  /* 0x000000ceb820723c */ /* 0x040fe80000001820 */
[----:B------:R-:W-:Y:S01]  /*9430*/  @P6 IMAD.SHL.U32 R172, R200, 0x2, RZ ;  /* 0x00000002c8ac6824 */ /* 0x000fe200078e00ff */
[----:B------:R-:W-:Y:S03]  /*9440*/  PLOP3.LUT P6, PT, PT, PT, UP0, 0x80, 0x0 ;  /* 0x000000000000781c */ /* 0x000fe60003fcf008 */
[C---:B---3--:R-:W-:Y:S04]  /*9450*/  HMMA.16816.F32 R36, R184.reuse, R188, R36 ;  /* 0x000000bcb824723c */ /* 0x048fe80000001824 */
[----:B------:R-:W-:Y:S01]  /*9460*/  @P0 IADD3 R173, R201, UR17, RZ ;  /* 0x00000011c9ad0c10 */ /* 0x000fe2000fffe0ff */
[----:B------:R-:W-:Y:S01]  /*9470*/  UIMAD UR17, UR16, -0x60, URZ ;  /* 0xffffffa0101178a4 */ /* 0x000fe2000f8e023f */
[----:B------:R-:W-:Y:S02]  /*9480*/  @P1 IADD3 R205, P1, R172, c[0x0][0x1c8], RZ ;  /* 0x00007200accd1a10 */ /* 0x000fe40007f3e0ff */
[C---:B------:R-:W-:Y:S01]  /*9490*/  HMMA.16816.F32 R40, R184.reuse, R190, R40 ;  /* 0x000000beb828723c */ /* 0x040fe20000001828 */
[----:B------:R-:W2:Y:S01]  /*94a0*/  LDSM.16.M88.4 R188, [R221+0x9800] ;  /* 0x00980000ddbc783b */ /* 0x000ea20000000200 */
[----:B------:R-:W-:Y:S02]  /*94b0*/  PLOP3.LUT P0, PT, PT, PT, UP0, 0x80, 0x0 ;  /* 0x000000000000781c */ /* 0x000fe40003f0f008 */
[----:B------:R-:W-:Y:S01]  /*94c0*/  @P6 SHF.L.U64.HI R173, R200, 0x1, R173 ;  /* 0x00000001c8ad6819 */ /* 0x000fe200000102ad */
[----:B------:R-:W-:Y:S01]  /*94d0*/  IMAD.U32 R2, RZ, RZ, UR17 ;  /* 0x00000011ff027e24 */ /* 0x000fe2000f8e00ff */
[----:B------:R-:W-:Y:S01]  /*94e0*/  PLOP3.LUT P6, PT, PT, PT, UP0, 0x80, 0x0 ;  /* 0x000000000000781c */ /* 0x000fe20003fcf008 */
[----:B------:R-:W-:Y:S01]  /*94f0*/  @UP0 USHF.L.U32 UR17, UR4, 0x6, URZ ;  /* 0x0000000604110899 */ /* 0x000fe2000800063f */
[C---:B----4-:R-:W-:Y:S01]  /*9500*/  HMMA.16816.F32 R44, R184.reuse, R208, R44 ;  /* 0x000000d0b82c723c */ /* 0x050fe2000000182c */
[----:B------:R-:W3:Y:S04]  /*9510*/  LDL R208, [R1+0x30] ;  /* 0x0000300001d07983 */ /* 0x000ee80000100800 */
[----:B------:R-:W4:Y:S02]  /*9520*/  LDL R209, [R1+0x28] ;  /* 0x0000280001d17983 */ /* 0x000f240000100800 */
[----:B------:R-:W-:Y:S01]  /*9530*/  @P0 IADD3.X R204, R173, c[0x0][0x1cc], RZ, P1, !PT ;  /* 0x00007300adcc0a10 */ /* 0x000fe20000ffe4ff */
[----:B------:R-:W-:Y:S01]  /*9540*/  HMMA.16816.F32 R48, R184, R210, R48 ;  /* 0x000000d2b830723c */ /* 0x000fe20000001830 */
[----:B------:R-:W2:Y:S01]  /*9550*/  LDSM.16.M88.4 R184, [R221+0xa000] ;  /* 0x00a00000ddb8783b */ /* 0x000ea20000000200 */
[----:B------:R-:W-:Y:S02]  /*9560*/  PLOP3.LUT P1, PT, PT, PT, UP0, 0x80, 0x0 ;  /* 0x000000000000781c */ /* 0x000fe40003f2f008 */
[----:B------:R-:W-:Y:S01]  /*9570*/  @P6 IMAD.MOV.U32 R206, RZ, RZ, R205 ;  /* 0x000000ffffce6224 */ /* 0x000fe200078e00cd */
[----:B------:R-:W-:Y:S02]  /*9580*/  @P6 MOV R207, R204 ;  /* 0x000000cc00cf6202 */ /* 0x000fe40000000f00 */
[----:B------:R-:W-:Y:S01]  /*9590*/  PLOP3.LUT P0, PT, PT, PT, UP1, 0x80, 0x0 ;  /* 0x000000000000781c */ /* 0x000fe20003f0f018 */
[C---:B-1----:R-:W-:Y:S01]  /*95a0*/  HMMA.16816.F32 R4, R192.reuse, R196, R4 ;  /* 0x000000c4c004723c */ /* 0x042fe20000001804 */
[----:B------:R-:W-:Y:S07]  /*95b0*/  LDSM.16.M88.4 R200, [R221+0xb800] ;  /* 0x00b80000ddc8783b */ /* 0x000fee0000000200 */
[C---:B------:R-:W-:Y:S01]  /*95c0*/  HMMA.16816.F32 R8, R192.reuse, R198, R8 ;  /* 0x000000c6c008723c */ /* 0x040fe20000001808 */
[----:B------:R-:W-:Y:S07]  /*95d0*/  LDSM.16.M88.4 R196, [R221+0xb000] ;  /* 0x00b00000ddc4783b */ /* 0x000fee0000000200 */
[C---:B--2---:R-:W-:Y:S08]  /*95e0*/  HMMA.16816.F32 R12, R192.reuse, R188, R12 ;  /* 0x000000bcc00c723c */ /* 0x044ff0000000180c */
[C---:B------:R-:W-:Y:S01]  /*95f0*/  HMMA.16816.F32 R16, R192.reuse, R190, R16 ;  /* 0x000000bec010723c */ /* 0x040fe20000001810 */
[----:B------:R-:W1:Y:S01]  /*9600*/  LDSM.16.M88.4 R188, [R221+0xa800] ;  /* 0x00a80000ddbc783b */ /* 0x000e620000000200 */
[----:B------:R-:W-:Y:S06]  /*9610*/  DEPBAR.LE SB0, 0x0 ;  /* 0x000080000000791a */ /* 0x000fec0000000000 */
[C---:B------:R-:W-:Y:S01]  /*9620*/  HMMA.16816.F32 R20, R192.reuse, R184, R20 ;  /* 0x000000b8c014723c */ /* 0x040fe20000001814 */
[----:B------:R-:W-:Y:S07]  /*9630*/  BAR.SYNC.DEFER_BLOCKING 0x0 ;  /* 0x0000000000007b1d */ /* 0x000fee0000010000 */
[C---:B------:R-:W-:Y:S01]  /*9640*/  HMMA.16816.F32 R24, R192.reuse, R186, R24 ;  /* 0x000000bac018723c */ /* 0x040fe20000001818 */
[----:B------:R-:W-:Y:S01]  /*9650*/  @!PT LDS RZ, [RZ] ;  /* 0x00000000fffff984 */ /* 0x000fe20000000800 */
[----:B------:R-:W-:Y:S01]  /*9660*/  @!PT LDS RZ, [RZ] ;  /* 0x00000000fffff984 */ /* 0x000fe20000000800 */
[----:B------:R-:W-:Y:S01]  /*9670*/  @!PT LDS RZ, [RZ] ;  /* 0x00000000fffff984 */ /* 0x000fe20000000800 */
[----:B------:R2:W-:Y:S07]  /*9680*/  @P1 LDGSTS.E.BYPASS.LTC128B.128 [R251+0xc100], [R206.64], !P5 ;  /* 0x0c100000cefb1fae */ /* 0x0005ee000e901d5e */
[C---:B-1----:R-:W-:Y:S08]  /*9690*/  HMMA.16816.F32 R28, R192.reuse, R188, R28 ;  /* 0x000000bcc01c723c */ /* 0x042ff0000000181c */
[C---:B------:R-:W-:Y:S08]  /*96a0*/  HMMA.16816.F32 R32, R192.reuse, R190, R32 ;  /* 0x000000bec020723c */ /* 0x040ff00000001820 */
[C---:B------:R-:W-:Y:S08]  /*96b0*/  HMMA.16816.F32 R36, R192.reuse, R196, R36 ;  /* 0x000000c4c024723c */ /* 0x040ff00000001824 */
[C---:B------:R-:W-:Y:S08]  /*96c0*/  HMMA.16816.F32 R40, R192.reuse, R198, R40 ;  /* 0x000000c6c028723c */ /* 0x040ff00000001828 */
[C---:B------:R-:W-:Y:S08]  /*96d0*/  HMMA.16816.F32 R44, R192.reuse, R200, R44 ;  /* 0x000000c8c02c723c */ /* 0x040ff0000000182c */
[----:B------:R-:W-:Y:S04]  /*96e0*/  HMMA.16816.F32 R48, R192, R202, R48 ;  /* 0x000000cac030723c */ /* 0x000fe80000001830 */
[----:B---3--:R-:W-:Y:S01]  /*96f0*/  IADD3 R2, -R208, 0x1, R2 ;  /* 0x00000001d0027810 */ /* 0x008fe20007ffe102 */
[----:B----4-:R-:W-:Y:S03]  /*9700*/  @P0 IMAD.MOV.U32 R0, RZ, RZ, R209 ;  /* 0x000000ffff000224 */ /* 0x010fe600078e00d1 */
[----:B------:R-:W-:Y:S02]  /*9710*/  IADD3 R175, -R175, UR12, R2 ;  /* 0x0000000cafaf7c10 */ /* 0x000fe4000fffe102 */
[----:B------:R-:W1:Y:S08]  /*9720*/  SHFL.IDX PT, R2, R0, RZ, 0x1c1f ;  /* 0x001c1fff00027589 */ /* 0x000e7000000e0000 */
[----:B------:R-:W3:Y:S01]  /*9730*/  SHFL.IDX PT, R0, R0, 0x1, 0x1c1f ;  /* 0x003c1f0000007f89 */ /* 0x000ee200000e0000 */
[C---:B-1----:R-:W-:Y:S04]  /*9740*/  IADD3 R2, R175.reuse, R2, RZ ;  /* 0x00000002af027210 */ /* 0x042fe80007ffe0ff */
[C---:B------:R-:W-:Y:S02]  /*9750*/  ISETP.GT.AND P0, PT, R2.reuse, RZ, PT ;  /* 0x000000ff0200720c */ /* 0x040fe40003f04270 */
[----:B------:R-:W-:Y:S01]  /*9760*/  ISETP.GT.AND P6, PT, R2, 0x1, PT ;  /* 0x000000010200780c */ /* 0x000fe20003fc4270 */
[----:B---3--:R-:W-:Y:S01]  /*9770*/  IMAD.IADD R0, R175, 0x1, R0 ;  /* 0x00000001af007824 */ /* 0x008fe200078e0200 */
[----:B--2---:R-:W-:Y:S02]  /*9780*/  FSEL R206, R4, -INF , P0 ;  /* 0xff80000004ce7808 */ /* 0x004fe40000000000 */
[----:B------:R-:W-:Y:S02]  /*9790*/  FSEL R207, R5, -INF , P6 ;  /* 0xff80000005cf7808 */ /* 0x000fe40003000000 */
[C---:B------:R-:W-:Y:S02]  /*97a0*/  ISETP.GT.AND P0, PT, R0.reuse, 0x1, PT ;  /* 0x000000010000780c */ /* 0x040fe40003f04270 */
[----:B------:R-:W-:Y:S02]  /*97b0*/  ISETP.GT.AND P1, PT, R0, RZ, PT ;  /* 0x000000ff0000720c */ /* 0x000fe40003f24270 */
        /* <DEDUP_REMOVED lines=9> */
[----:B------:R-:W-:Y:S02]  /*9850*/  ISETP.GT.AND P6, PT, R2, 0x9, PT ;  /* 0x000000090200780c */ /* 0x000fe40003fc4270 */
[----:B------:R-:W-:Y:S02]  /*9860*/  ISETP.GT.AND P1, PT, R0, 0x10, PT ;  /* 0x000000100000780c */ /* 0x000fe40003f24270 */
[----:B------:R-:W-:Y:S02]  /*9870*/  FSEL R210, R12, -INF , P0 ;  /* 0xff8000000cd27808 */ /* 0x000fe40000000000 */
[----:B------:R-:W-:Y:S02]  /*9880*/  ISETP.GT.AND P0, PT, R0, 0x11, PT ;  /* 0x000000110000780c */ /* 0x000fe40003f04270 */
[----:B------:R-:W-:Y:S02]  /*9890*/  FSEL R212, R14, -INF , P1 ;  /* 0xff8000000ed47808 */ /* 0x000fe40000800000 */
[C---:B------:R-:W-:Y:S02]  /*98a0*/  ISETP.GT.AND P1, PT, R2.reuse, 0x19, PT ;  /* 0x000000190200780c */ /* 0x040fe40003f24270 */
[----:B------:R-:W-:Y:S02]  /*98b0*/  FSEL R9, R9, -INF , P6 ;  /* 0xff80000009097808 */ /* 0x000fe40003000000 */
[C---:B------:R-:W-:Y:S02]  /*98c0*/  ISETP.GT.AND P6, PT, R2.reuse, 0x11, PT ;  /* 0x000000110200780c */ /* 0x040fe40003fc4270 */
[----:B------:R-:W-:Y:S02]  /*98d0*/  FSEL R213, R15, -INF , P0 ;  /* 0xff8000000fd57808 */ /* 0x000fe40000000000 */
[C---:B------:R-:W-:Y:S02]  /*98e0*/  ISETP.GT.AND P0, PT, R2.reuse, 0x18, PT ;  /* 0x000000180200780c */ /* 0x040fe40003f04270 */
[----:B------:R-:W-:Y:S02]  /*98f0*/  FSEL R211, R13, -INF , P6 ;  /* 0xff8000000dd37808 */ /* 0x000fe40003000000 */
[----:B------:R-:W-:Y:S02]  /*9900*/  FSEL R215, R17, -INF , P1 ;  /* 0xff80000011d77808 */ /* 0x000fe40000800000 */
[----:B------:R-:W-:Y:S02]  /*9910*/  ISETP.GT.AND P1, PT, R2, 0x20, PT ;  /* 0x000000200200780c */ /* 0x000fe40003f24270 */
        /* <DEDUP_REMOVED lines=12> */
[----:B------:R-:W-:Y:S02]  /*99e0*/  ISETP.GT.AND P1, PT, R0, 0x28, PT ;  /* 0x000000280000780c */ /* 0x000fe40003f24270 */
[----:B------:R-:W-:Y:S02]  /*99f0*/  FSEL R16, R21, -INF , P0 ;  /* 0xff80000015107808 */ /* 0x000fe40000000000 */
[----:B------:R-:W-:Y:S02]  /*9a00*/  ISETP.GT.AND P0, PT, R2, 0x28, PT ;  /* 0x000000280200780c */ /* 0x000fe40003f04270 */
[----:B------:R-:W-:Y:S02]  /*9a10*/  FSEL R17, R26, -INF , P1 ;  /* 0xff8000001a117808 */ /* 0x000fe40000800000 */
[----:B------:R-:W-:Y:S02]  /*9a20*/  ISETP.GT.AND P1, PT, R2, 0x30, PT ;  /* 0x000000300200780c */ /* 0x000fe40003f24270 */
[----:B------:R-:W-:Y:S01]  /*9a30*/  FSEL R175, R25, -INF , P6 ;  /* 0xff80000019af7808 */ /* 0x000fe20003000000 */
[----:B------:R-:W-:Y:S01]  /*9a40*/  IMAD.MOV.U32 R25, RZ, RZ, R4 ;  /* 0x000000ffff197224 */ /* 0x000fe200078e0004 */
[----:B------:R-:W-:Y:S02]  /*9a50*/  PLOP3.LUT P6, PT, PT, PT, UP0, 0x80, 0x0 ;  /* 0x000000000000781c */ /* 0x000fe40003fcf008 */
[----:B------:R-:W-:Y:S01]  /*9a60*/  FSEL R5, R24, -INF , P0 ;  /* 0xff80000018057808 */ /* 0x000fe20000000000 */
[----:B------:R-:W-:Y:S01]  /*9a70*/  IMAD.MOV.U32 R26, RZ, RZ, R175 ;  /* 0x000000ffff1a7224 */ /* 0x000fe200078e00af */
[----:B------:R-:W-:Y:S02]  /*9a80*/  ISETP.GT.AND P0, PT, R0, 0x29, PT ;  /* 0x000000290000780c */ /* 0x000fe40003f04270 */
[----:B------:R-:W-:Y:S02]  /*9a90*/  FSEL R14, R28, -INF , P1 ;  /* 0xff8000001c0e7808 */ /* 0x000fe40000800000 */
[----:B------:R-:W-:Y:S02]  /*9aa0*/  PLOP3.LUT P1, PT, PT, PT, UP0, 0x80, 0x0 ;  /* 0x000000000000781c */ /* 0x000fe40003f2f008 */
[----:B------:R-:W-:Y:S01]  /*9ab0*/  FSEL R19, R27, -INF , P0 ;  /* 0xff8000001b137808 */ /* 0x000fe20000000000 */
[----:B------:R-:W-:Y:S01]  /*9ac0*/  IMAD.MOV.U32 R27, RZ, RZ, R5 ;  /* 0x000000ffff1b7224 */ /* 0x000fe200078e0005 */
[----:B------:R-:W-:Y:S02]  /*9ad0*/  ISETP.GT.AND P0, PT, R2, 0x31, PT ;  /* 0x000000310200780c */ /* 0x000fe40003f04270 */
[----:B------:R-:W-:Y:S02]  /*9ae0*/  @P6 IADD3 R6, P6, R172, 0x80, RZ ;  /* 0x00000080ac066810 */ /* 0x000fe40007fde0ff */
[----:B------:R-:W-:Y:S02]  /*9af0*/  FSEL R22, R29, -INF , P0 ;  /* 0xff8000001d167808 */ /* 0x000fe40000000000 */
[----:B------:R-:W-:Y:S02]  /*9b00*/  ISETP.GT.AND P0, PT, R0, 0x30, PT ;  /* 0x000000300000780c */ /* 0x000fe40003f04270 */
[----:B------:R-:W-:Y:S02]  /*9b10*/  FMNMX.FTZ R5, R208, R174, !PT ;  /* 0x000000aed0057209 */ /* 0x000fe40007810000 */
[----:B------:R-:W-:Y:S02]  /*9b20*/  FSEL R190, R30, -INF , P0 ;  /* 0xff8000001ebe7808 */ /* 0x000fe40000000000 */
[----:B------:R-:W-:Y:S02]  /*9b30*/  ISETP.GT.AND P0, PT, R0, 0x31, PT ;  /* 0x000000310000780c */ /* 0x000fe40003f04270 */
[----:B------:R-:W-:Y:S02]  /*9b40*/  @P1 IADD3 R6, P1, R6, c[0x0][0x1c8], RZ ;  /* 0x0000720006061a10 */ /* 0x000fe40007f3e0ff */
[----:B------:R-:W-:Y:S02]  /*9b50*/  FSEL R191, R31, -INF , P0 ;  /* 0xff8000001fbf7808 */ /* 0x000fe40000000000 */
[----:B------:R-:W-:Y:S02]  /*9b60*/  PLOP3.LUT P0, PT, PT, PT, UP0, 0x80, 0x0 ;  /* 0x000000000000781c */ /* 0x000fe40003f0f008 */
[----:B------:R-:W-:Y:S04]  /*9b70*/  FMNMX.FTZ R5, R209, R5, !PT ;  /* 0x00000005d1057209 */ /* 0x000fe80007810000 */
[----:B------:R-:W-:Y:S07]  /*9b80*/  FMNMX.FTZ R5, R185, R5, !PT ;  /* 0x00000005b9057209 */ /* 0x000fee0007810000 */
[--C-:B------:R-:W-:Y:S02]  /*9b90*/  @P0 IADD3.X R7, RZ, c[0x0][0x1cc], R173.reuse, P1, P6 ;  /* 0x00007300ff070a10 */ /* 0x100fe40000fec4ad */
[----:B------:R-:W-:Y:S02]  /*9ba0*/  ISETP.GT.AND P1, PT, R2, 0x38, PT ;  /* 0x000000380200780c */ /* 0x000fe40003f24270 */
[----:B------:R-:W-:Y:S02]  /*9bb0*/  PLOP3.LUT P6, PT, PT, PT, UP0, 0x80, 0x0 ;  /* 0x000000000000781c */ /* 0x000fe40003fcf008 */
[----:B------:R-:W-:Y:S02]  /*9bc0*/  FSEL R21, R32, -INF , P1 ;  /* 0xff80000020157808 */ /* 0x000fe40000800000 */
[----:B------:R-:W-:Y:S02]  /*9bd0*/  PLOP3.LUT P1, PT, PT, PT, UP0, 0x80, 0x0 ;  /* 0x000000000000781c */ /* 0x000fe40003f2f008 */
[----:B------:R-:W-:Y:S04]  /*9be0*/  ISETP.GT.AND P0, PT, R2, 0x39, PT ;  /* 0x000000390200780c */ /* 0x000fe80003f04270 */
[----:B------:R-:W-:Y:S02]  /*9bf0*/  FSEL R20, R33, -INF , P0 ;  /* 0xff80000021147808 */ /* 0x000fe40000000000 */
[----:B------:R-:W-:Y:S02]  /*9c00*/  ISETP.GT.AND P0, PT, R0, 0x38, PT ;  /* 0x000000380000780c */ /* 0x000fe40003f04270 */
[----:B------:R-:W-:Y:S02]  /*9c10*/  @P6 IADD3 R4, P6, R172, 0x100, RZ ;  /* 0x00000100ac046810 */ /* 0x000fe40007fde0ff */
[----:B------:R-:W-:Y:S02]  /*9c20*/  FSEL R33, R34, -INF , P0 ;  /* 0xff80000022217808 */ /* 0x000fe40000000000 */
[----:B------:R-:W-:Y:S02]  /*9c30*/  @P1 IADD3 R13, P1, R4, c[0x0][0x1c8], RZ ;  /* 0x00007200040d1a10 */ /* 0x000fe40007f3e0ff */
[----:B------:R-:W-:Y:S02]  /*9c40*/  FMNMX.FTZ R4, R206, R3, !PT ;  /* 0x00000003ce047209 */ /* 0x000fe40007810000 */
[----:B------:R-:W-:Y:S02]  /*9c50*/  ISETP.GT.AND P0, PT, R0, 0x39, PT ;  /* 0x000000390000780c */ /* 0x000fe40003f04270 */
[----:B------:R-:W-:Y:S02]  /*9c60*/  FMNMX.FTZ R4, R207, R4, !PT ;  /* 0x00000004cf047209 */ /* 0x000fe40007810000 */
[----:B------:R-:W-:Y:S01]  /*9c70*/  FSEL R196, R35, -INF , P0 ;  /* 0xff80000023c47808 */ /* 0x000fe20000000000 */
[----:B------:R-:W-:Y:S01]  /*9c80*/  IMAD.MOV.U32 R35, RZ, RZ, R8 ;  /* 0x000000ffff237224 */ /* 0x000fe200078e0008 */
[----:B------:R-:W-:Y:S02]  /*9c90*/  FMNMX.FTZ R4, R184, R4, !PT ;  /* 0x00000004b8047209 */ /* 0x000fe40007810000 */
[----:B------:R-:W-:Y:S02]  /*9ca0*/  PLOP3.LUT P0, PT, PT, PT, UP0, 0x80, 0x0 ;  /* 0x000000000000781c */ /* 0x000fe40003f0f008 */
[----:B------:R-:W-:Y:S02]  /*9cb0*/  FMNMX.FTZ R4, R9, R4, !PT ;  /* 0x0000000409047209 */ /* 0x000fe40007810000 */
[----:B------:R-:W-:Y:S02]  /*9cc0*/  MOV R34, R23 ;  /* 0x0000001700227202 */ /* 0x000fe40000000f00 */
[----:B------:R-:W-:Y:S04]  /*9cd0*/  FMNMX.FTZ R4, R210, R4, !PT ;  /* 0x00000004d2047209 */ /* 0x000fe80007810000 */
[----:B------:R-:W-:Y:S03]  /*9ce0*/  FMNMX.FTZ R4, R211, R4, !PT ;  /* 0x00000004d3047209 */ /* 0x000fe60007810000 */
[--C-:B------:R-:W-:Y:S02]  /*9cf0*/  @P0 IADD3.X R12, RZ, c[0x0][0x1cc], R173.reuse, P1, P6 ;  /* 0x00007300ff0c0a10 */ /* 0x100fe40000fec4ad */
[----:B------:R-:W-:Y:S02]  /*9d00*/  FMNMX.FTZ R4, R214, R4, !PT ;  /* 0x00000004d6047209 */ /* 0x000fe40007810000 */
[C---:B------:R-:W-:Y:S02]  /*9d10*/  ISETP.GT.AND P1, PT, R2.reuse, 0x41, PT ;  /* 0x000000410200780c */ /* 0x040fe40003f24270 */
[----:B------:R-:W-:Y:S02]  /*9d20*/  FMNMX.FTZ R4, R215, R4, !PT ;  /* 0x00000004d7047209 */ /* 0x000fe40007810000 */
[----:B------:R-:W-:Y:S02]  /*9d30*/  PLOP3.LUT P6, PT, PT, PT, UP0, 0x80, 0x0 ;  /* 0x000000000000781c */ /* 0x000fe40003fcf008 */
[----:B------:R-:W-:Y:S02]  /*9d40*/  FMNMX.FTZ R4, R25, R4, !PT ;  /* 0x0000000419047209 */ /* 0x000fe40007810000 */
[----:B------:R-:W-:Y:S02]  /*9d50*/  FSEL R8, R37, -INF , P1 ;  /* 0xff80000025087808 */ /* 0x000fe40000800000 */
[----:B------:R-:W-:Y:S02]  /*9d60*/  PLOP3.LUT P1, PT, PT, PT, UP0, 0x80, 0x0 ;  /* 0x000000000000781c */ /* 0x000fe40003f2f008 */
[----:B------:R-:W-:Y:S01]  /*9d70*/  ISETP.GT.AND P0, PT, R2, 0x40, PT ;  /* 0x000000400200780c */ /* 0x000fe20003f04270 */
[----:B------:R-:W-:Y:S01]  /*9d80*/  IMAD.MOV.U32 R201, RZ, RZ, R8 ;  /* 0x000000ffffc97224 */ /* 0x000fe200078e0008 */
[----:B------:R-:W-:Y:S02]  /*9d90*/  FMNMX.FTZ R4, R16, R4, !PT ;  /* 0x0000000410047209 */ /* 0x000fe40007810000 */
[----:B------:R-:W-:Y:S02]  /*9da0*/  FSEL R197, R36, -INF , P0 ;  /* 0xff80000024c57808 */ /* 0x000fe40000000000 */
[----:B------:R-:W-:Y:S02]  /*9db0*/  ISETP.GT.AND P0, PT, R0, 0x40, PT ;  /* 0x000000400000780c */ /* 0x000fe40003f04270 */
[----:B------:R-:W-:Y:S02]  /*9dc0*/  FMNMX.FTZ R4, R27, R4, !PT ;  /* 0x000000041b047209 */ /* 0x000fe40007810000 */
[----:B------:R-:W-:Y:S02]  /*9dd0*/  FMNMX.FTZ R8, R11, R5, !PT ;  /* 0x000000050b087209 */ /* 0x000fe40007810000 */
[----:B------:R-:W-:Y:S02]  /*9de0*/  FSEL R10, R38, -INF , P0 ;  /* 0xff800000260a7808 */ /* 0x000fe40000000000 */
[----:B------:R-:W-:Y:S02]  /*9df0*/  ISETP.GT.AND P0, PT, R0, 0x41, PT ;  /* 0x000000410000780c */ /* 0x000fe40003f04270 */
[----:B------:R-:W-:Y:S02]  /*9e00*/  @P6 IADD3 R172, P6, R172, 0x180, RZ ;  /* 0x00000180acac6810 */ /* 0x000fe40007fde0ff */
[----:B------:R-:W-:Y:S02]  /*9e10*/  FMNMX.FTZ R5, R26, R4, !PT ;  /* 0x000000041a057209 */ /* 0x000fe40007810000 */
[----:B------:R-:W-:Y:S02]  /*9e20*/  FMNMX.FTZ R4, R212, R8, !PT ;  /* 0x00000008d4047209 */ /* 0x000fe40007810000 */
[----:B------:R-:W-:Y:S02]  /*9e30*/  FSEL R198, R39, -INF , P0 ;  /* 0xff80000027c67808 */ /* 0x000fe40000000000 */
[----:B------:R-:W-:Y:S02]  /*9e40*/  @P1 IADD3 R172, P1, R172, c[0x0][0x1c8], RZ ;  /* 0x00007200acac1a10 */ /* 0x000fe40007f3e0ff */
[----:B------:R-:W-:Y:S02]  /*9e50*/  PLOP3.LUT P0, PT, PT, PT, UP0, 0x80, 0x0 ;  /* 0x000000000000781c */ /* 0x000fe40003f0f008 */
[----:B------:R-:W-:Y:S02]  /*9e60*/  FMNMX.FTZ R4, R213, R4, !PT ;  /* 0x00000004d5047209 */ /* 0x000fe40007810000 */
[----:B------:R-:W-:Y:S02]  /*9e70*/  MOV R203, R10 ;  /* 0x0000000a00cb7202 */ /* 0x000fe40000000f00 */
[----:B------:R-:W-:Y:S04]  /*9e80*/  FMNMX.FTZ R4, R252, R4, !PT ;  /* 0x00000004fc047209 */ /* 0x000fe80007810000 */
[----:B------:R-:W-:Y:S03]  /*9e90*/  FMNMX.FTZ R4, R35, R4, !PT ;  /* 0x0000000423047209 */ /* 0x000fe60007810000 */
[----:B------:R-:W-:Y:S02]  /*9ea0*/  @P0 IADD3.X R10, RZ, c[0x0][0x1cc], R173, P1, P6 ;  /* 0x00007300ff0a0a10 */ /* 0x000fe40000fec4ad */
[----:B------:R-:W-:Y:S02]  /*9eb0*/  PLOP3.LUT P1, PT, PT, PT, UP0, 0x80, 0x0 ;  /* 0x000000000000781c */ /* 0x000fe40003f2f008 */
[----:B------:R-:W-:Y:S02]  /*9ec0*/  FMNMX.FTZ R4, R18, R4, !PT ;  /* 0x0000000412047209 */ /* 0x000fe40007810000 */
[C---:B------:R-:W-:Y:S02]  /*9ed0*/  ISETP.GT.AND P6, PT, R2.reuse, 0x48, PT ;  /* 0x000000480200780c */ /* 0x040fe40003fc4270 */
[----:B------:R-:W-:Y:S02]  /*9ee0*/  ISETP.GT.AND P0, PT, R2, 0x49, PT ;  /* 0x000000490200780c */ /* 0x000fe40003f04270 */
[----:B------:R-:W-:Y:S02]  /*9ef0*/  FSEL R192, R40, -INF , P6 ;  /* 0xff80000028c07808 */ /* 0x000fe40003000000 */
[----:B------:R-:W-:Y:S02]  /*9f00*/  FMNMX.FTZ R4, R34, R4, !PT ;  /* 0x0000000422047209 */ /* 0x000fe40007810000 */
[----:B------:R-:W-:Y:S02]  /*9f10*/  ISETP.GT.AND P6, PT, R0, 0x48, PT ;  /* 0x000000480000780c */ /* 0x000fe40003fc4270 */
[----:B------:R-:W-:Y:S02]  /*9f20*/  FSEL R194, R41, -INF , P0 ;  /* 0xff80000029c27808 */ /* 0x000fe40000000000 */
[----:B------:R-:W-:Y:S02]  /*9f30*/  ISETP.GT.AND P0, PT, R2, 0x50, PT ;  /* 0x000000500200780c */ /* 0x000fe40003f04270 */
[----:B------:R-:W-:Y:S02]  /*9f40*/  FMNMX.FTZ R4, R17, R4, !PT ;  /* 0x0000000411047209 */ /* 0x000fe40007810000 */
[----:B------:R-:W-:Y:S02]  /*9f50*/  FSEL R199, R44, -INF , P0 ;  /* 0xff8000002cc77808 */ /* 0x000fe40000000000 */
[----:B------:R-:W-:Y:S02]  /*9f60*/  FSEL R195, R42, -INF , P6 ;  /* 0xff8000002ac37808 */ /* 0x000fe40003000000 */
[C---:B------:R-:W-:Y:S02]  /*9f70*/  ISETP.GT.AND P6, PT, R2.reuse, 0x51, PT ;  /* 0x000000510200780c */ /* 0x040fe40003fc4270 */
[----:B------:R-:W-:Y:S02]  /*9f80*/  ISETP.GT.AND P0, PT, R2, 0x58, PT ;  /* 0x000000580200780c */ /* 0x000fe40003f04270 */
[----:B------:R-:W-:Y:S02]  /*9f90*/  FSEL R32, R45, -INF , P6 ;  /* 0xff8000002d207808 */ /* 0x000fe40003000000 */
[----:B------:R-:W-:Y:S02]  /*9fa0*/  FSEL R23, R48, -INF , P0 ;  /* 0xff80000030177808 */ /* 0x000fe40000000000 */
[----:B------:R-:W-:Y:S02]  /*9fb0*/  PLOP3.LUT P0, PT, PT, PT, UP0, 0x80, 0x0 ;  /* 0x000000000000781c */ /* 0x000fe40003f0f008 */
[----:B------:R-:W-:Y:S02]  /*9fc0*/  ISETP.GT.AND P6, PT, R2, 0x59, PT ;  /* 0x000000590200780c */ /* 0x000fe40003fc4270 */
[----:B------:R-:W-:Y:S02]  /*9fd0*/  FMNMX.FTZ R2, R19, R4, !PT ;  /* 0x0000000413027209 */ /* 0x000fe40007810000 */
[----:B------:R-:W-:Y:S01]  /*9fe0*/  @P1 IADD3 R4, P1, R205, UR17, RZ ;  /* 0x00000011cd041c10 */ /* 0x000fe2000ff3e0ff */
[----:B------:R-:W-:Y:S01]  /*9ff0*/  IMAD.MOV.U32 R205, RZ, RZ, R20 ;  /* 0x000000ffffcd7224 */ /* 0x000fe200078e0014 */
[----:B------:R-:W-:Y:S02]  /*a000*/  FMNMX.FTZ R173, R14, R5, !PT ;  /* 0x000000050ead7209 */ /* 0x000fe40007810000 */
[----:B------:R-:W-:Y:S02]  /*a010*/  FSEL R15, R49, -INF , P6 ;  /* 0xff800000310f7808 */ /* 0x000fe40003000000 */
[----:B------:R-:W-:Y:S02]  /*a020*/  FMNMX.FTZ R173, R22, R173, !PT ;  /* 0x000000ad16ad7209 */ /* 0x000fe40007810000 */
[----:B------:R-:W-:Y:S02]  /*a030*/  ISETP.GT.AND P6, PT, R0, 0x49, PT ;  /* 0x000000490000780c */ /* 0x000fe40003fc4270 */
[----:B------:R-:W-:Y:S02]  /*a040*/  FMNMX.FTZ R173, R21, R173, !PT ;  /* 0x000000ad15ad7209 */ /* 0x000fe40007810000 */
[----:B------:R-:W-:Y:S02]  /*a050*/  FMNMX.FTZ R2, R190, R2, !PT ;  /* 0x00000002be027209 */ /* 0x000fe40007810000 */
[----:B------:R-:W-:Y:S02]  /*a060*/  @P0 IADD3.X R5, R204, UR18, RZ, P1, !PT ;  /* 0x00000012cc050c10 */ /* 0x000fe40008ffe4ff */
[C---:B------:R-:W-:Y:S02]  /*a070*/  ISETP.GT.AND P0, PT, R0.reuse, 0x50, PT ;  /* 0x000000500000780c */ /* 0x040fe40003f04270 */
[----:B------:R-:W-:Y:S02]  /*a080*/  ISETP.GT.AND P1, PT, R0, 0x51, PT ;  /* 0x000000510000780c */ /* 0x000fe40003f24270 */
[----:B------:R-:W-:Y:S02]  /*a090*/  FSEL R40, R46, -INF , P0 ;  /* 0xff8000002e287808 */ /* 0x000fe40000000000 */
[----:B------:R-:W-:Y:S02]  /*a0a0*/  ISETP.GT.AND P0, PT, R0, 0x58, PT ;  /* 0x000000580000780c */ /* 0x000fe40003f04270 */
[----:B------:R-:W-:Y:S02]  /*a0b0*/  FSEL R42, R47, -INF , P1 ;  /* 0xff8000002f2a7808 */ /* 0x000fe40000800000 */
[----:B------:R-:W-:Y:S01]  /*a0c0*/  FSEL R202, R50, -INF , P0 ;  /* 0xff80000032ca7808 */ /* 0x000fe20000000000 */
[----:B------:R-:W-:Y:S01]  /*a0d0*/  IMAD.MOV.U32 R50, RZ, RZ, R23 ;  /* 0x000000ffff327224 */ /* 0x000fe200078e0017 */
[----:B------:R-:W-:Y:S02]  /*a0e0*/  PLOP3.LUT P0, PT, PT, PT, UP0, 0x80, 0x0 ;  /* 0x000000000000781c */ /* 0x000fe40003f0f008 */
[----:B------:R-:W-:Y:S02]  /*a0f0*/  ISETP.GT.AND P1, PT, R0, 0x59, PT ;  /* 0x000000590000780c */ /* 0x000fe40003f24270 */
[----:B------:R-:W-:Y:S02]  /*a100*/  FMNMX.FTZ R173, R20, R173, !PT ;  /* 0x000000ad14ad7209 */ /* 0x000fe40007810000 */
[----:B------:R-:W-:Y:S02]  /*a110*/  FSEL R175, R51, -INF , P1 ;  /* 0xff80000033af7808 */ /* 0x000fe40000800000 */
[----:B------:R-:W-:Y:S02]  /*a120*/  PLOP3.LUT P1, PT, PT, PT, UP0, 0x80, 0x0 ;  /* 0x000000000000781c */ /* 0x000fe40003f2f008 */
[----:B------:R-:W-:Y:S02]  /*a130*/  FMNMX.FTZ R173, R197, R173, !PT ;  /* 0x000000adc5ad7209 */ /* 0x000fe40007810000 */
[----:B------:R-:W-:Y:S01]  /*a140*/  FSEL R193, R43, -INF , P6 ;  /* 0xff8000002bc17808 */ /* 0x000fe20003000000 */
[----:B------:R1:W-:Y:S01]  /*a150*/  @P0 LDGSTS.E.BYPASS.LTC128B.128 [R251+0xf100], [R6.64], !P4 ;  /* 0x0f10000006fb0fae */ /* 0x0003e2000e101d5e */
        /* <DEDUP_REMOVED lines=12> */
[----:B------:R-:W-:Y:S01]  /*a220*/  FMNMX.FTZ R2, R195, R2, !PT ;  /* 0x00000002c3027209 */ /* 0x000fe20007810000 */
[----:B-1----:R-:W-:Y:S01]  /*a230*/  @P1 IMAD.MOV.U32 R6, RZ, RZ, R13 ;  /* 0x000000ffff061224 */ /* 0x002fe200078e000d */
[----:B------:R-:W-:Y:S01]  /*a240*/  FMNMX.FTZ R173, R23, R173, !PT ;  /* 0x000000ad17ad7209 */ /* 0x000fe20007810000 */
[----:B------:R-:W-:Y:S01]  /*a250*/  @P1 IMAD.MOV.U32 R7, RZ, RZ, R12 ;  /* 0x000000ffff071224 */ /* 0x000fe200078e000c */
[----:B------:R-:W-:Y:S02]  /*a260*/  FMNMX.FTZ R0, R193, R2, !PT ;  /* 0x00000002c1007209 */ /* 0x000fe40007810000 */
[----:B------:R-:W-:Y:S02]  /*a270*/  FMNMX.FTZ R173, R15, R173, !PT ;  /* 0x000000ad0fad7209 */ /* 0x000fe40007810000 */
[----:B------:R1:W-:Y:S01]  /*a280*/  @P6 LDGSTS.E.BYPASS.LTC128B.128 [R251+0x12100], [R6.64], !P3 ;  /* 0x1210000006fb6fae */ /* 0x0003e2000d901d5e */
[----:B------:R-:W-:Y:S02]  /*a290*/  PLOP3.LUT P0, PT, PT, PT, UP0, 0x80, 0x0 ;  /* 0x000000000000781c */ /* 0x000fe40003f0f008 */
[----:B------:R-:W-:Y:S02]  /*a2a0*/  FMNMX.FTZ R0, R40, R0, !PT ;  /* 0x0000000028007209 */ /* 0x000fe40007810000 */
[----:B------:R-:W-:Y:S02]  /*a2b0*/  PLOP3.LUT P1, PT, PT, PT, UP0, 0x80, 0x0 ;  /* 0x000000000000781c */ /* 0x000fe40003f2f008 */
[----:B------:R-:W-:Y:S01]  /*a2c0*/  FMNMX.FTZ R0, R42, R0, !PT ;  /* 0x000000002a007209 */ /* 0x000fe20007810000 */
[----:B------:R-:W2:Y:S01]  /*a2d0*/  SHFL.BFLY PT, R8, R173, 0x2, 0x1f ;  /* 0x0c401f00ad087f89 */ /* 0x000ea200000e0000 */
[----:B------:R-:W-:Y:S02]  /*a2e0*/  PLOP3.LUT P6, PT, PT, PT, UP0, 0x80, 0x0 ;  /* 0x000000000000781c */ /* 0x000fe40003fcf008 */
[----:B------:R-:W-:Y:S02]  /*a2f0*/  FMNMX.FTZ R0, R202, R0, !PT ;  /* 0x00000000ca007209 */ /* 0x000fe40007810000 */
[----:B------:R-:W-:Y:S02]  /*a300*/  PLOP3.LUT P6, PT, PT, PT, UP0, 0x80, 0x0 ;  /* 0x000000000000781c */ /* 0x000fe40003fcf008 */
[----:B------:R-:W-:Y:S02]  /*a310*/  FMNMX.FTZ R0, R175, R0, !PT ;  /* 0x00000000af007209 */ /* 0x000fe40007810000 */
[----:B------:R-:W-:Y:S02]  /*a320*/  MOV R204, R15 ;  /* 0x0000000f00cc7202 */ /* 0x000fe40000000f00 */
[----:B------:R-:W-:Y:S01]  /*a330*/  MOV R51, R22 ;  /* 0x0000001600337202 */ /* 0x000fe20000000f00 */
[----:B------:R-:W3:Y:S01]  /*a340*/  SHFL.BFLY PT, R2, R0, 0x2, 0x1f ;  /* 0x0c401f0000027f89 */ /* 0x000ee200000e0000 */
[----:B-1----:R-:W-:Y:S01]  /*a350*/  @P0 MOV R7, R10 ;  /* 0x0000000a00070202 */ /* 0x002fe20000000f00 */
[----:B------:R-:W-:Y:S01]  /*a360*/  @P0 IMAD.MOV.U32 R6, RZ, RZ, R172 ;  /* 0x000000ffff060224 */ /* 0x000fe200078e00ac */
[----:B------:R-:W-:Y:S02]  /*a370*/  PLOP3.LUT P0, PT, PT, PT, UP0, 0x80, 0x0 ;  /* 0x000000000000781c */ /* 0x000fe40003f0f008 */
[----:B--2---:R-:W-:Y:S03]  /*a380*/  FMNMX.FTZ R173, R173, R8, !PT ;  /* 0x00000008adad7209 */ /* 0x004fe60007810000 */
[----:B------:R1:W-:Y:S01]  /*a390*/  @P1 LDGSTS.E.BYPASS.LTC128B.128 [R251+0x15100], [R6.64], !P2 ;  /* 0x1510000006fb1fae */ /* 0x0003e2000d101d5e */
[----:B------:R-:W-:Y:S07]  /*a3a0*/  PLOP3.LUT P1, PT, PT, PT, UP0, 0x80, 0x0 ;  /* 0x000000000000781c */ /* 0x000fee0003f2f008 */
[----:B------:R-:W2:Y:S01]  /*a3b0*/  SHFL.BFLY PT, R8, R173, 0x1, 0x1f ;  /* 0x0c201f00ad087f89 */ /* 0x000ea200000e0000 */
[----:B---3--:R-:W-:Y:S07]  /*a3c0*/  FMNMX.FTZ R0, R0, R2, !PT ;  /* 0x0000000200007209 */ /* 0x008fee0007810000 */
[----:B------:R3:W-:Y:S01]  /*a3d0*/  @P0 LDGSTS.E.BYPASS.LTC128B.128 [R251+0xd100], [R4.64], !P5 ;  /* 0x0d10000004fb0fae */ /* 0x0007e2000e901d5e */
[----:B------:R-:W-:Y:S07]  /*a3e0*/  PLOP3.LUT P0, PT, PT, PT, UP0, 0x80, 0x0 ;  /* 0x000000000000781c */ /* 0x000fee0003f0f008 */
[----:B------:R3:W-:Y:S08]  /*a3f0*/  @P1 LDGSTS.E.BYPASS.LTC128B.128 [R251+0x10100], [R4.64+0x80], !P4 ;  /* 0x1010008004fb1fae */ /* 0x0007f0000e101d5e */
[----:B------:R3:W-:Y:S01]  /*a400*/  @P6 LDGSTS.E.BYPASS.LTC128B.128 [R251+0x13100], [R4.64+0x100], !P3 ;  /* 0x1310010004fb6fae */ /* 0x0007e2000d901d5e */
[----:B--2---:R-:W-:Y:S02]  /*a410*/  FMNMX.FTZ R173, R173, R8, !PT ;  /* 0x00000008adad7209 */ /* 0x004fe40007810000 */
[----:B------:R-:W-:Y:S02]  /*a420*/  PLOP3.LUT P6, PT, PT, PT, UP0, 0x80, 0x0 ;  /* 0x000000000000781c */ /* 0x000fe40003fcf008 */
[C---:B------:R-:W-:Y:S01]  /*a430*/  FSETP.NEU.FTZ.AND P1, PT, R173.reuse, -INF , PT ;  /* 0xff800000ad00780b */ /* 0x040fe20003f3d000 */
[----:B------:R-:W-:Y:S02]  /*a440*/  FMUL.FTZ R188, R173, c[0x0][0x2d0] ;  /* 0x0000b400adbc7a20 */ /* 0x000fe40000410000 */
[----:B------:R-:W2:Y:S03]  /*a450*/  SHFL.BFLY PT, R2, R0, 0x1, 0x1f ;  /* 0x0c201f0000027f89 */ /* 0x000ea600000e0000 */
[----:B------:R-:W-:Y:S05]  /*a460*/  FSEL R188, R188, RZ, P1 ;  /* 0x000000ffbcbc7208 */ /* 0x000fea0000800000 */
[----:B------:R3:W-:Y:S01]  /*a470*/  @P0 LDGSTS.E.BYPASS.LTC128B.128 [R251+0x16100], [R4.64+0x180], !P2 ;  /* 0x1610018004fb0fae */ /* 0x0007e2000d101d5e */
[----:B------:R-:W-:Y:S01]  /*a480*/  PLOP3.LUT P0, PT, PT, PT, UP0, 0x80, 0x0 ;  /* 0x000000000000781c */ /* 0x000fe20003f0f008 */
[--C-:B-1----:R-:W-:Y:S02]  /*a490*/  FFMA.FTZ R6, R206, c[0x0][0x2d0], -R188.reuse ;  /* 0x0000b400ce067a23 */ /* 0x102fe400000108bc */
[----:B------:R-:W-:Y:S02]  /*a4a0*/  IMAD.MOV.U32 R206, RZ, RZ, R21 ;  /* 0x000000ffffce7224 */ /* 0x000fe400078e0015 */
[----:B------:R1:W-:Y:S01]  /*a4b0*/  MUFU.EX2 R41, R6 ;  /* 0x0000000600297308 */ /* 0x0003e20000000800 */
[----:B--2---:R-:W-:Y:S01]  /*a4c0*/  FMNMX.FTZ R172, R0, R2, !PT ;  /* 0x0000000200ac7209 */ /* 0x004fe20007810000 */
[--C-:B------:R-:W-:Y:S08]  /*a4d0*/  FFMA.FTZ R0, R9, c[0x0][0x2d0], -R188.reuse ;  /* 0x0000b40009007a23 */ /* 0x100ff000000108bc */
[----:B------:R2:W-:Y:S01]  /*a4e0*/  MUFU.EX2 R48, R0 ;  /* 0x0000000000307308 */ /* 0x0005e20000000800 */
[----:B------:R-:W-:Y:S01]  /*a4f0*/  FMUL.FTZ R189, R172, c[0x0][0x2d0] ;  /* 0x0000b400acbd7a20 */ /* 0x000fe20000410000 */
[----:B---3--:R-:W-:Y:S01]  /*a500*/  @P6 IADD3 R4, P6, R4, UR17, RZ ;  /* 0x0000001104046c10 */ /* 0x008fe2000ffde0ff */
[--C-:B-1----:R-:W-:Y:S02]  /*a510*/  FFMA.FTZ R6, R207, c[0x0][0x2d0], -R188.reuse ;  /* 0x0000b400cf067a23 */ /* 0x102fe400000108bc */
[----:B------:R-:W-:Y:S05]  /*a520*/  IMAD.MOV.U32 R207, RZ, RZ, R19 ;  /* 0x000000ffffcf7224 */ /* 0x000fea00078e0013 */
[----:B------:R1:W3:Y:S05]  /*a530*/  MUFU.EX2 R28, R6 ;  /* 0x00000006001c7308 */ /* 0x0002ea0000000800 */
[----:B------:R-:W-:Y:S02]  /*a540*/  @P0 IADD3.X R5, R5, UR18, RZ, P6, !PT ;  /* 0x0000001205050c10 */ /* 0x000fe4000b7fe4ff */
[C---:B------:R-:W-:Y:S02]  /*a550*/  FSETP.NEU.FTZ.AND P0, PT, R172.reuse, -INF , PT ;  /* 0xff800000ac00780b */ /* 0x040fe40003f1d000 */
[----:B------:R-:W-:Y:S02]  /*a560*/  PLOP3.LUT P6, PT, PT, PT, UP0, 0x80, 0x0 ;  /* 0x000000000000781c */ /* 0x000fe40003fcf008 */
[----:B------:R-:W-:Y:S02]  /*a570*/  FSEL R189, R189, RZ, P0 ;  /* 0x000000ffbdbd7208 */ /* 0x000fe40000000000 */
[----:B------:R-:W-:Y:S02]  /*a580*/  PLOP3.LUT P6, PT, PT, PT, UP0, 0x80, 0x0 ;  /* 0x000000000000781c */ /* 0x000fe40003fcf008 */
[----:B------:R-:W-:Y:S01]  /*a590*/  FSEL R2, R172, RZ, P0 ;  /* 0x000000ffac027208 */ /* 0x000fe20000000000 */
[--C-:B--2---:R-:W-:Y:S01]  /*a5a0*/  FFMA.FTZ R0, R208, c[0x0][0x2d0], -R189.reuse ;  /* 0x0000b400d0007a23 */ /* 0x104fe200000108bd */
[----:B------:R-:W-:Y:S03]  /*a5b0*/  PLOP3.LUT P0, PT, PT, PT, UP0, 0x80, 0x0 ;  /* 0x000000000000781c */ /* 0x000fe60003f0f008 */
[----:B------:R2:W-:Y:S01]  /*a5c0*/  MUFU.EX2 R49, R0 ;  /* 0x0000000000317308 */ /* 0x0005e20000000800 */
[----:B-1----:R-:W-:Y:S02]  /*a5d0*/  FFMA.FTZ R6, R184, c[0x0][0x2d0], -R188 ;  /* 0x0000b400b8067a23 */ /* 0x002fe400000108bc */
[----:B---3--:R-:W-:Y:S03]  /*a5e0*/  IMAD.MOV.U32 R208, RZ, RZ, R28 ;  /* 0x000000ffffd07224 */ /* 0x008fe600078e001c */
[----:B------:R1:W-:Y:S01]  /*a5f0*/  @P6 LDGSTS.E.BYPASS.LTC128B.128 [R251+0xe100], [R4.64], !P5 ;  /* 0x0e10000004fb6fae */ /* 0x0003e2000e901d5e */
[----:B------:R-:W-:Y:S03]  /*a600*/  PLOP3.LUT P6, PT, PT, PT, UP0, 0x80, 0x0 ;  /* 0x000000000000781c */ /* 0x000fe60003fcf008 */
[----:B------:R3:W-:Y:S01]  /*a610*/  MUFU.EX2 R24, R6 ;  /* 0x0000000600187308 */ /* 0x0007e20000000800 */
[----:B------:R-:W-:Y:S09]  /*a620*/  F2FP.PACK_AB R184, R208, R41 ;  /* 0x00000029d0b8723e */ /* 0x000ff200000000ff */
[----:B------:R1:W-:Y:S01]  /*a630*/  @P6 LDGSTS.E.BYPASS.LTC128B.128 [R251+0x11100], [R4.64+0x80], !P4 ;  /* 0x1110008004fb6fae */ /* 0x0003e2000e101d5e */
[--C-:B--2---:R-:W-:Y:S04]  /*a640*/  FFMA.FTZ R0, R209, c[0x0][0x2d0], -R189.reuse ;  /* 0x0000b400d1007a23 */ /* 0x104fe800000108bd */
[----:B------:R2:W4:Y:S01]  /*a650*/  MUFU.EX2 R209, R0 ;  /* 0x0000000000d17308 */ /* 0x0005220000000800 */
[--C-:B---3--:R-:W-:Y:S09]  /*a660*/  FFMA.FTZ R6, R11, c[0x0][0x2d0], -R189.reuse ;  /* 0x0000b4000b067a23 */ /* 0x108ff200000108bd */
[----:B------:R-:W-:Y:S01]  /*a670*/  MUFU.EX2 R43, R6 ;  /* 0x00000006002b7308 */ /* 0x000fe20000000800 */
[----:B--2---:R-:W-:Y:S01]  /*a680*/  FFMA.FTZ R0, R185, c[0x0][0x2d0], -R189 ;  /* 0x0000b400b9007a23 */ /* 0x004fe200000108bd */
[----:B----4-:R-:W-:Y:S08]  /*a690*/  F2FP.PACK_AB R185, R209, R49 ;  /* 0x00000031d1b9723e */ /* 0x010ff000000000ff */
[----:B------:R2:W3:Y:S02]  /*a6a0*/  MUFU.EX2 R200, R0 ;  /* 0x0000000000c87308 */ /* 0x0004e40000000800 */
[----:B--2---:R-:W-:Y:S02]  /*a6b0*/  FSEL R0, R173, RZ, P1 ;  /* 0x000000ffad007208 */ /* 0x004fe40000800000 */
[----:B------:R-:W-:Y:S01]  /*a6c0*/  PLOP3.LUT P1, PT, PT, PT, UP0, 0x80, 0x0 ;  /* 0x000000000000781c */ /* 0x000fe20003f2f008 */
[----:B------:R-:W-:Y:S01]  /*a6d0*/  UISETP.GT.AND UP0, UPT, UR16, UR15, UPT ;  /* 0x0000000f1000728c */ /* 0x000fe2000bf04270 */
[----:B---3--:R-:W-:Y:S01]  /*a6e0*/  F2FP.PACK_AB R187, R43, R200 ;  /* 0x000000c82bbb723e */ /* 0x008fe200000000ff */
[----:B------:R-:W-:Y:S01]  /*a6f0*/  FADD.FTZ R0, -R0, R3 ;  /* 0x0000000300007221 */ /* 0x000fe20000010100 */
[----:B------:R-:W-:Y:S03]  /*a700*/  UMOV UR16, UR24 ;  /* 0x0000001800107c82 */ /* 0x000fe60008000000 */
[----:B------:R-:W-:Y:S04]  /*a710*/  FMUL.FTZ R0, R0, c[0x0][0x2d0] ;  /* 0x0000b40000007a20 */ /* 0x000fe80000410000 */
[----:B------:R2:W3:Y:S02]  /*a720*/  MUFU.EX2 R3, R0 ;  /* 0x0000000000037308 */ /* 0x0004e40000000800 */
[----:B------:R1:W-:Y:S08]  /*a730*/  @P1 LDGSTS.E.BYPASS.LTC128B.128 [R251+0x14100], [R4.64+0x100], !P3 ;  /* 0x1410010004fb1fae */ /* 0x0003f0000d901d5e */
[----:B------:R1:W-:Y:S01]  /*a740*/  @P0 LDGSTS.E.BYPASS.LTC128B.128 [R251+0x17100], [R4.64+0x180], !P2 ;  /* 0x1710018004fb0fae */ /* 0x0003e2000d101d5e */
[----:B------:R-:W-:Y:S07]  /*a750*/  PLOP3.LUT P0, PT, PT, PT, UP0, 0x80, 0x0 ;  /* 0x000000000000781c */ /* 0x000fee0003f0f008 */
[----:B------:R-:W-:Y:S01]  /*a760*/  LDSM.16.MT88.4 R20, [R218+0x100] ;  /* 0x00010000da14783b */ /* 0x000fe20000004200 */
[----:B--2---:R-:W-:Y:S02]  /*a770*/  FADD.FTZ R0, -R2, R174 ;  /* 0x000000ae02007221 */ /* 0x004fe40000010100 */
[----:B------:R-:W-:Y:S05]  /*a780*/  IMAD.MOV.U32 R2, RZ, RZ, R14 ;  /* 0x000000ffff027224 */ /* 0x000fea00078e000e */
[----:B------:R-:W-:Y:S01]  /*a790*/  LDSM.16.MT88.4 R28, [R220+0x100] ;  /* 0x00010000dc1c783b */ /* 0x000fe20000004200 */
[----:B------:R-:W-:Y:S02]  /*a7a0*/  FMUL.FTZ R0, R0, c[0x0][0x2d0] ;  /* 0x0000b40000007a20 */ /* 0x000fe40000410000 */
[----:B------:R-:W-:Y:S02]  /*a7b0*/  IMAD.MOV.U32 R174, RZ, RZ, R24 ;  /* 0x000000ffffae7224 */ /* 0x000fe400078e0018 */
[C---:B---3--:R-:W-:Y:S02]  /*a7c0*/  FMUL.FTZ R8, R3.reuse, R180 ;  /* 0x000000b403087220 */ /* 0x048fe40000410000 */
[----:B------:R-:W2:Y:S01]  /*a7d0*/  MUFU.EX2 R0, R0 ;  /* 0x0000000000007308 */ /* 0x000ea20000000800 */
[----:B------:R-:W3:Y:S01]  /*a7e0*/  LDSM.16.MT88.4 R12, [R217+0x100] ;  /* 0x00010000d90c783b */ /* 0x000ee20000004200 */
[----:B------:R-:W-:Y:S01]  /*a7f0*/  F2FP.PACK_AB R186, R48, R174 ;  /* 0x000000ae30ba723e */ /* 0x000fe200000000ff */
[C---:B-1----:R-:W-:Y:S02]  /*a800*/  FMUL.FTZ R4, R3.reuse, R176 ;  /* 0x000000b003047220 */ /* 0x042fe40000410000 */
[C---:B------:R-:W-:Y:S02]  /*a810*/  FMUL.FTZ R5, R3.reuse, R177 ;  /* 0x000000b103057220 */ /* 0x040fe40000410000 */
[C---:B------:R-:W-:Y:S02]  /*a820*/  FMUL.FTZ R9, R3.reuse, R181 ;  /* 0x000000b503097220 */ /* 0x040fe40000410000 */
[----:B------:R-:W-:Y:S01]  /*a830*/  IMAD.MOV.U32 R176, RZ, RZ, R18 ;  /* 0x000000ffffb07224 */ /* 0x000fe200078e0012 */
[----:B------:R-:W1:Y:S01]  /*a840*/  LDSM.16.MT88.4 R36, [R219+0x100] ;  /* 0x00010000db24783b */ /* 0x000e620000004200 */
[----:B------:R-:W-:Y:S02]  /*a850*/  IMAD.MOV.U32 R177, RZ, RZ, R17 ;  /* 0x000000ffffb17224 */ /* 0x000fe400078e0011 */
[C---:B------:R-:W-:Y:S02]  /*a860*/  FMUL.FTZ R17, R3.reuse, R137 ;  /* 0x0000008903117220 */ /* 0x040fe40000410000 */
[C---:B------:R-:W-:Y:S02]  /*a870*/  FMUL.FTZ R24, R3.reuse, R144 ;  /* 0x0000009003187220 */ /* 0x040fe40000410000 */
[----:B------:R-:W-:Y:S01]  /*a880*/  IMAD.MOV.U32 R144, RZ, RZ, R25 ;  /* 0x000000ffff907224 */ /* 0x000fe200078e0019 */
[----:B------:R-:W4:Y:S01]  /*a890*/  LDSM.16.MT88.4 R44, [R217+0x3100] ;  /* 0x00310000d92c783b */ /* 0x000f220000004200 */
[C---:B------:R-:W-:Y:S02]  /*a8a0*/  FMUL.FTZ R25, R3.reuse, R145 ;  /* 0x0000009103197220 */ /* 0x040fe40000410000 */
[----:B------:R-:W-:Y:S02]  /*a8b0*/  IMAD.MOV.U32 R145, RZ, RZ, R26 ;  /* 0x000000ffff917224 */ /* 0x000fe400078e001a */
[----:B------:R-:W-:Y:S02]  /*a8c0*/  IMAD.MOV.U32 R180, RZ, RZ, R32 ;  /* 0x000000ffffb47224 */ /* 0x000fe400078e0020 */
[C---:B--2---:R-:W-:Y:S01]  /*a8d0*/  FMUL.FTZ R6, R0.reuse, R178 ;  /* 0x000000b200067220 */ /* 0x044fe20000410000 */
[----:B------:R-:W-:Y:S01]  /*a8e0*/  MOV R178, R16 ;  /* 0x0000001000b27202 */ /* 0x000fe20000000f00 */
[C---:B------:R-:W-:Y:S01]  /*a8f0*/  FMUL.FTZ R7, R0.reuse, R179 ;  /* 0x000000b300077220 */ /* 0x040fe20000410000 */
[----:B------:R-:W0:Y:S01]  /*a900*/  LDGDEPBAR ;  /* 0x00000000000079af */ /* 0x000e220000000000 */
[C---:B------:R-:W-:Y:S01]  /*a910*/  FMUL.FTZ R16, R3.reuse, R136 ;  /* 0x0000008803107220 */ /* 0x040fe20000410000 */
[----:B------:R-:W-:Y:S01]  /*a920*/  MOV R179, R48 ;  /* 0x0000003000b37202 */ /* 0x000fe20000000f00 */
[C---:B------:R-:W-:Y:S02]  /*a930*/  FMUL.FTZ R18, R0.reuse, R138 ;  /* 0x0000008a00127220 */ /* 0x040fe40000410000 */
[C---:B------:R-:W-:Y:S02]  /*a940*/  FMUL.FTZ R19, R0.reuse, R139 ;  /* 0x0000008b00137220 */ /* 0x040fe40000410000 */
[C---:B------:R-:W-:Y:S01]  /*a950*/  FMUL.FTZ R26, R0.reuse, R146 ;  /* 0x00000092001a7220 */ /* 0x040fe20000410000 */
[----:B------:R-:W-:Y:S01]  /*a960*/  LDSM.16.MT88.4 R136, [R220+0x3100] ;  /* 0x00310000dc88783b */ /* 0x000fe20000004200 */
[----:B------:R-:W-:Y:S02]  /*a970*/  IMAD.MOV.U32 R146, RZ, RZ, R27 ;  /* 0x000000ffff927224 */ /* 0x000fe400078e001b */
[C---:B------:R-:W-:Y:S01]  /*a980*/  FMUL.FTZ R27, R0.reuse, R147 ;  /* 0x00000093001b7220 */ /* 0x040fe20000410000 */
[----:B------:R-:W-:Y:S01]  /*a990*/  MOV R147, R178 ;  /* 0x000000b200937202 */ /* 0x000fe20000000f00 */
[C---:B---3--:R-:W-:Y:S05]  /*a9a0*/  HMMA.16816.F32 R4, R184.reuse, R12, R4 ;  /* 0x0000000cb804723c */ /* 0x048fea0000001804 */
[C---:B------:R-:W-:Y:S02]  /*a9b0*/  FMUL.FTZ R10, R0.reuse, R182 ;  /* 0x000000b6000a7220 */ /* 0x040fe40000410000 */
[C---:B------:R-:W-:Y:S01]  /*a9c0*/  FMUL.FTZ R11, R0.reuse, R183 ;  /* 0x000000b7000b7220 */ /* 0x040fe20000410000 */
[----:B------:R-:W-:Y:S01]  /*a9d0*/  MOV R183, R40 ;  /* 0x0000002800b77202 */ /* 0x000fe20000000f00 */
[C---:B------:R-:W-:Y:S03]  /*a9e0*/  FMUL.FTZ R12, R3.reuse, R132 ;  /* 0x00000084030c7220 */ /* 0x040fe60000410000 */
[C---:B------:R-:W-:Y:S02]  /*a9f0*/  FMUL.FTZ R13, R3.reuse, R133 ;  /* 0x00000085030d7220 */ /* 0x040fe40000410000 */
[C---:B------:R-:W-:Y:S03]  /*aa00*/  HMMA.16816.F32 R8, R184.reuse, R14, R8 ;  /* 0x0000000eb808723c */ /* 0x040fe60000001808 */
[C---:B------:R-:W-:Y:S02]  /*aa10*/  FMUL.FTZ R32, R3.reuse, R152 ;  /* 0x0000009803207220 */ /* 0x040fe40000410000 */
[----:B------:R-:W-:Y:S02]  /*aa20*/  IMAD.MOV.U32 R152, RZ, RZ, R33 ;  /* 0x000000ffff987224 */ /* 0x000fe400078e0021 */
[C---:B------:R-:W-:Y:S02]  /*aa30*/  FMUL.FTZ R14, R0.reuse, R134 ;  /* 0x00000086000e7220 */ /* 0x040fe40000410000 */
[C---:B------:R-:W-:Y:S02]  /*aa40*/  FMUL.FTZ R15, R0.reuse, R135 ;  /* 0x00000087000f7220 */ /* 0x040fe40000410000 */
[----:B------:R-:W2:Y:S01]  /*aa50*/  LDSM.16.MT88.4 R132, [R218+0x3100] ;  /* 0x00310000da84783b */ /* 0x000ea20000004200 */
[C---:B------:R-:W-:Y:S02]  /*aa60*/  FMUL.FTZ R33, R3.reuse, R153 ;  /* 0x0000009903217220 */ /* 0x040fe40000410000 */
[----:B------:R-:W-:Y:S02]  /*aa70*/  IMAD.MOV.U32 R153, RZ, RZ, R34 ;  /* 0x000000ffff997224 */ /* 0x000fe400078e0022 */
[C---:B------:R-:W-:Y:S03]  /*aa80*/  HMMA.16816.F32 R12, R184.reuse, R20, R12 ;  /* 0x00000014b80c723c */ /* 0x040fe6000000180c */
[C---:B------:R-:W-:Y:S01]  /*aa90*/  FMUL.FTZ R34, R0.reuse, R154 ;  /* 0x0000009a00227220 */ /* 0x040fe20000410000 */
[----:B------:R-:W-:Y:S01]  /*aaa0*/  MOV R154, R35 ;  /* 0x00000023009a7202 */ /* 0x000fe20000000f00 */
[C---:B------:R-:W-:Y:S02]  /*aab0*/  FMUL.FTZ R35, R0.reuse, R155 ;  /* 0x0000009b00237220 */ /* 0x040fe40000410000 */
[C---:B------:R-:W-:Y:S01]  /*aac0*/  FMUL.FTZ R20, R3.reuse, R140 ;  /* 0x0000008c03147220 */ /* 0x040fe20000410000 */
[C---:B------:R-:W-:Y:S04]  /*aad0*/  HMMA.16816.F32 R16, R184.reuse, R22, R16 ;  /* 0x00000016b810723c */ /* 0x040fe80000001810 */
[C---:B------:R-:W-:Y:S02]  /*aae0*/  FMUL.FTZ R21, R3.reuse, R141 ;  /* 0x0000008d03157220 */ /* 0x040fe40000410000 */
[C---:B------:R-:W-:Y:S02]  /*aaf0*/  FMUL.FTZ R40, R3.reuse, R160 ;  /* 0x000000a003287220 */ /* 0x040fe40000410000 */
[C---:B------:R-:W-:Y:S04]  /*ab00*/  FMUL.FTZ R22, R0.reuse, R142 ;  /* 0x0000008e00167220 */ /* 0x040fe80000410000 */
[C---:B------:R-:W-:Y:S02]  /*ab10*/  FMUL.FTZ R23, R0.reuse, R143 ;  /* 0x0000008f00177220 */ /* 0x040fe40000410000 */
[----:B------:R-:W3:Y:S01]  /*ab20*/  LDSM.16.MT88.4 R140, [R219+0x3100] ;  /* 0x00310000db8c783b */ /* 0x000ee20000004200 */
        /* <DEDUP_REMOVED lines=8> */
[----:B------:R-:W-:Y:S02]  /*abb0*/  IMAD.MOV.U32 R178, RZ, RZ, R43 ;  /* 0x000000ffffb27224 */ /* 0x000fe400078e002b */
[C---:B------:R-:W-:Y:S04]  /*abc0*/  FMUL.FTZ R30, R0.reuse, R150 ;  /* 0x00000096001e7220 */ /* 0x040fe80000410000 */
[----:B------:R-:W-:Y:S01]  /*abd0*/  FMUL.FTZ R31, R0, R151 ;  /* 0x00000097001f7220 */ /* 0x000fe20000410000 */
[----:B------:R-:W-:Y:S01]  /*abe0*/  MOV R151, R207 ;  /* 0x000000cf00977202 */ /* 0x000fe20000000f00 */
[----:B------:R-:W-:Y:S02]  /*abf0*/  IMAD.MOV.U32 R150, RZ, RZ, R2 ;  /* 0x000000ffff967224 */ /* 0x000fe400078e0002 */
[----:B------:R-:W-:Y:S02]  /*ac00*/  IMAD.MOV.U32 R148, RZ, RZ, R177 ;  /* 0x000000ffff947224 */ /* 0x000fe400078e00b1 */
[----:B------:R-:W-:Y:S01]  /*ac10*/  IMAD.MOV.U32 R149, RZ, RZ, R176 ;  /* 0x000000ffff957224 */ /* 0x000fe200078e00b0 */
[C---:B-1----:R-:W-:Y:S03]  /*ac20*/  HMMA.16816.F32 R28, R184.reuse, R36, R28 ;  /* 0x00000024b81c723c */ /* 0x042fe6000000181c */
[----:B------:R-:W-:Y:S02]  /*ac30*/  FFMA.FTZ R2, R210, c[0x0][0x2d0], -R188 ;  /* 0x0000b400d2027a23 */ /* 0x000fe400000108bc */
[----:B------:R-:W-:Y:S02]  /*ac40*/  IMAD.MOV.U32 R210, RZ, RZ, R153 ;  /* 0x000000ffffd27224 */ /* 0x000fe400078e0099 */
[C---:B------:R-:W-:Y:S01]  /*ac50*/  FMUL.FTZ R43, R0.reuse, R163 ;  /* 0x000000a3002b7220 */ /* 0x040fe20000410000 */
[C---:B------:R-:W-:Y:S04]  /*ac60*/  HMMA.16816.F32 R32, R184.reuse, R38, R32 ;  /* 0x00000026b820723c */ /* 0x040fe80000001820 */
[C---:B------:R-:W-:Y:S01]  /*ac70*/  FMUL.FTZ R36, R3.reuse, R156 ;  /* 0x0000009c03247220 */ /* 0x040fe20000410000 */
[----:B------:R-:W-:Y:S01]  /*ac80*/  MOV R163, R150 ;  /* 0x0000009600a37202 */ /* 0x000fe20000000f00 */
[C---:B------:R-:W-:Y:S02]  /*ac90*/  FMUL.FTZ R37, R3.reuse, R157 ;  /* 0x0000009d03257220 */ /* 0x040fe40000410000 */
[C---:B------:R-:W-:Y:S02]  /*aca0*/  FMUL.FTZ R38, R0.reuse, R158 ;  /* 0x0000009e00267220 */ /* 0x040fe40000410000 */
[----:B------:R1:W-:Y:S02]  /*acb0*/  MUFU.EX2 R158, R2 ;  /* 0x00000002009e7308 */ /* 0x0003e40000000800 */
[C---:B------:R-:W-:Y:S02]  /*acc0*/  FMUL.FTZ R39, R0.reuse, R159 ;  /* 0x0000009f00277220 */ /* 0x040fe40000410000 */
[C---:B------:R-:W-:Y:S02]  /*acd0*/  FMUL.FTZ R55, R0.reuse, R55 ;  /* 0x0000003700377220 */ /* 0x040fe40000410000 */
[C---:B------:R-:W-:Y:S02]  /*ace0*/  FMUL.FTZ R56, R3.reuse, R56 ;  /* 0x0000003803387220 */ /* 0x040fe40000410000 */
[C---:B------:R-:W-:Y:S01]  /*acf0*/  FMUL.FTZ R57, R3.reuse, R57 ;  /* 0x0000003903397220 */ /* 0x040fe20000410000 */
[C---:B----4-:R-:W-:Y:S03]  /*ad00*/  HMMA.16816.F32 R36, R184.reuse, R44, R36 ;  /* 0x0000002cb824723c */ /* 0x050fe60000001824 */
[----:B------:R-:W-:Y:S02]  /*ad10*/  IMAD.MOV.U32 R181, RZ, RZ, R42 ;  /* 0x000000ffffb57224 */ /* 0x000fe400078e002a */
[C---:B------:R-:W-:Y:S02]  /*ad20*/  FMUL.FTZ R42, R0.reuse, R162 ;  /* 0x000000a2002a7220 */ /* 0x040fe40000410000 */
[----:B------:R-:W-:Y:S02]  /*ad30*/  IMAD.MOV.U32 R182, RZ, RZ, R41 ;  /* 0x000000ffffb67224 */ /* 0x000fe400078e0029 */
[C---:B------:R-:W-:Y:S03]  /*ad40*/  FMUL.FTZ R41, R3.reuse, R161 ;  /* 0x000000a103297220 */ /* 0x040fe60000410000 */
[----:B------:R-:W-:Y:S02]  /*ad50*/  IMAD.MOV.U32 R162, RZ, RZ, R152 ;  /* 0x000000ffffa27224 */ /* 0x000fe400078e0098 */
[----:B------:R-:W-:Y:S01]  /*ad60*/  FMUL.FTZ R44, R3, R164 ;  /* 0x000000a4032c7220 */ /* 0x000fe20000410000 */
[----:B------:R-:W-:Y:S01]  /*ad70*/  MOV R164, R146 ;  /* 0x0000009200a47202 */ /* 0x000fe20000000f00 */
[C---:B------:R-:W-:Y:S03]  /*ad80*/  HMMA.16816.F32 R40, R184.reuse, R46, R40 ;  /* 0x0000002eb828723c */ /* 0x040fe60000001828 */
[----:B-1----:R-:W-:Y:S02]  /*ad90*/  FFMA.FTZ R2, R211, c[0x0][0x2d0], -R188 ;  /* 0x0000b400d3027a23 */ /* 0x002fe400000108bc */
[C---:B------:R-:W-:Y:S02]  /*ada0*/  FMUL.FTZ R45, R3.reuse, R165 ;  /* 0x000000a5032d7220 */ /* 0x040fe40000410000 */
[----:B------:R1:W4:Y:S01]  /*adb0*/  MUFU.EX2 R156, R2 ;  /* 0x00000002009c7308 */ /* 0x0003220000000800 */
[C---:B------:R-:W-:Y:S04]  /*adc0*/  FMUL.FTZ R46, R0.reuse, R166 ;  /* 0x000000a6002e7220 */ /* 0x040fe80000410000 */
[C---:B------:R-:W-:Y:S02]  /*add0*/  FMUL.FTZ R47, R0.reuse, R167 ;  /* 0x000000a7002f7220 */ /* 0x040fe40000410000 */
[----:B------:R-:W-:Y:S02]  /*ade0*/  IMAD.MOV.U32 R167, RZ, RZ, R147 ;  /* 0x000000ffffa77224 */ /* 0x000fe400078e0093 */
[----:B------:R-:W-:Y:S02]  /*adf0*/  IMAD.MOV.U32 R166, RZ, RZ, R151 ;  /* 0x000000ffffa67224 */ /* 0x000fe400078e0097 */
[----:B------:R-:W-:Y:S01]  /*ae00*/  IMAD.MOV.U32 R211, RZ, RZ, R149 ;  /* 0x000000ffffd37224 */ /* 0x000fe200078e0095 */
[C---:B--2---:R-:W-:Y:S03]  /*ae10*/  HMMA.16816.F32 R44, R184.reuse, R132, R44 ;  /* 0x00000084b82c723c */ /* 0x044fe6000000182c */
[----:B------:R-:W-:Y:S02]  /*ae20*/  IMAD.MOV.U32 R207, RZ, RZ, R51 ;  /* 0x000000ffffcf7224 */ /* 0x000fe400078e0033 */
[C---:B------:R-:W-:Y:S02]  /*ae30*/  FMUL.FTZ R51, R0.reuse, R171 ;  /* 0x000000ab00337220 */ /* 0x040fe40000410000 */
[----:B------:R-:W-:Y:S02]  /*ae40*/  IMAD.MOV.U32 R176, RZ, RZ, R50 ;  /* 0x000000ffffb07224 */ /* 0x000fe400078e0032 */
[----:B------:R-:W-:Y:S03]  /*ae50*/  FMUL.FTZ R50, R0, R170 ;  /* 0x000000aa00327220 */ /* 0x000fe60000410000 */
[----:B------:R-:W-:Y:S02]  /*ae60*/  IMAD.MOV.U32 R177, RZ, RZ, R49 ;  /* 0x000000ffffb17224 */ /* 0x000fe400078e0031 */
[C---:B------:R-:W-:Y:S02]  /*ae70*/  FMUL.FTZ R49, R3.reuse, R169 ;  /* 0x000000a903317220 */ /* 0x040fe40000410000 */
[----:B-1----:R-:W-:Y:S02]  /*ae80*/  FFMA.FTZ R2, R212, c[0x0][0x2d0], -R189 ;  /* 0x0000b400d4027a23 */ /* 0x002fe400000108bd */
[----:B------:R-:W-:Y:S02]  /*ae90*/  IMAD.MOV.U32 R170, RZ, RZ, R145 ;  /* 0x000000ffffaa7224 */ /* 0x000fe400078e0091 */
[----:B------:R1:W-:Y:S01]  /*aea0*/  MUFU.EX2 R157, R2 ;  /* 0x00000002009d7308 */ /* 0x0003e20000000800 */
[C---:B------:R-:W-:Y:S01]  /*aeb0*/  HMMA.16816.F32 R48, R184.reuse, R134, R48 ;  /* 0x00000086b830723c */ /* 0x040fe20000001830 */
[----:B------:R-:W2:Y:S02]  /*aec0*/  LDSM.16.MT88.4 R132, [R217+0x6100] ;  /* 0x00610000d984783b */ /* 0x000ea40000004200 */
[----:B------:R-:W-:Y:S02]  /*aed0*/  IMAD.MOV.U32 R171, RZ, RZ, R144 ;  /* 0x000000ffffab7224 */ /* 0x000fe400078e0090 */
[----:B------:R-:W-:Y:S02]  /*aee0*/  IMAD.MOV.U32 R165, RZ, RZ, R148 ;  /* 0x000000ffffa57224 */ /* 0x000fe400078e0094 */
[C---:B------:R-:W-:Y:S01]  /*aef0*/  FMUL.FTZ R58, R0.reuse, R58 ;  /* 0x0000003a003a7220 */ /* 0x040fe20000410000 */
[C---:B------:R-:W-:Y:S01]  /*af00*/  HMMA.16816.F32 R52, R184.reuse, R136, R52 ;  /* 0x00000088b834723c */ /* 0x040fe20000001834 */
[----:B------:R-:W-:Y:S03]  /*af10*/  LDSM.16.MT88.4 R144, [R218+0x900] ;  /* 0x00090000da90783b */ /* 0x000fe60000004200 */
[C---:B------:R-:W-:Y:S02]  /*af20*/  FMUL.FTZ R59, R0.reuse, R59 ;  /* 0x0000003b003b7220 */ /* 0x040fe40000410000 */
[C---:B------:R-:W-:Y:S02]  /*af30*/  FMUL.FTZ R60, R3.reuse, R60 ;  /* 0x0000003c033c7220 */ /* 0x040fe40000410000 */
[----:B------:R-:W-:Y:S01]  /*af40*/  FMUL.FTZ R61, R3, R61 ;  /* 0x0000003d033d7220 */ /* 0x000fe20000410000 */
[----:B------:R-:W-:Y:S02]  /*af50*/  LDSM.16.MT88.4 R148, [R220+0x900] ;  /* 0x00090000dc94783b */ /* 0x000fe40000004200 */
[C---:B------:R-:W-:Y:S03]  /*af60*/  HMMA.16816.F32 R56, R184.reuse, R138, R56 ;  /* 0x0000008ab838723c */ /* 0x040fe60000001838 */
[C---:B------:R-:W-:Y:S02]  /*af70*/  FMUL.FTZ R62, R0.reuse, R62 ;  /* 0x0000003e003e7220 */ /* 0x040fe40000410000 */
[C---:B------:R-:W-:Y:S01]  /*af80*/  FMUL.FTZ R63, R0.reuse, R63 ;  /* 0x0000003f003f7220 */ /* 0x040fe20000410000 */
[----:B------:R-:W4:Y:S01]  /*af90*/  LDSM.16.MT88.4 R136, [R218+0x6100] ;  /* 0x00610000da88783b */ /* 0x000f220000004200 */
[--C-:B-1----:R-:W-:Y:S02]  /*afa0*/  FFMA.FTZ R2, R213, c[0x0][0x2d0], -R189.reuse ;  /* 0x0000b400d5027a23 */ /* 0x102fe400000108bd */
[C---:B------:R-:W-:Y:S02]  /*afb0*/  FMUL.FTZ R64, R3.reuse, R64 ;  /* 0x0000004003407220 */ /* 0x040fe40000410000 */
[----:B------:R1:W1:Y:S01]  /*afc0*/  MUFU.EX2 R159, R2 ;  /* 0x00000002009f7308 */ /* 0x0002620000000800 */
[C---:B---3--:R-:W-:Y:S03]  /*afd0*/  HMMA.16816.F32 R60, R184.reuse, R140, R60 ;  /* 0x0000008cb83c723c */ /* 0x048fe6000000183c */
[C---:B------:R-:W-:Y:S02]  /*afe0*/  FMUL.FTZ R65, R3.reuse, R65 ;  /* 0x0000004103417220 */ /* 0x040fe40000410000 */
[C---:B------:R-:W-:Y:S02]  /*aff0*/  FMUL.FTZ R66, R0.reuse, R66 ;  /* 0x0000004200427220 */ /* 0x040fe40000410000 */
[C---:B------:R-:W-:Y:S02]  /*b000*/  FMUL.FTZ R67, R0.reuse, R67 ;  /* 0x0000004300437220 */ /* 0x040fe40000410000 */
[C---:B------:R-:W-:Y:S03]  /*b010*/  FMUL.FTZ R68, R3.reuse, R68 ;  /* 0x0000004403447220 */ /* 0x040fe60000410000 */
[C---:B------:R-:W-:Y:S02]  /*b020*/  FMUL.FTZ R69, R3.reuse, R69 ;  /* 0x0000004503457220 */ /* 0x040fe40000410000 */
[C---:B------:R-:W-:Y:S01]  /*b030*/  HMMA.16816.F32 R64, R184.reuse, R142, R64 ;  /* 0x0000008eb840723c */ /* 0x040fe20000001840 */
[----:B------:R-:W3:Y:S02]  /*b040*/  LDSM.16.MT88.4 R140, [R220+0x6100] ;  /* 0x00610000dc8c783b */ /* 0x000ee40000004200 */
        /* <DEDUP_REMOVED lines=12> */
[----:B------:R-:W-:Y:S02]  /*b110*/  FMUL.FTZ R79, R0, R79 ;  /* 0x0000004f004f7220 */ /* 0x000fe40000410000 */
[--C-:B-1----:R-:W-:Y:S02]  /*b120*/  FFMA.FTZ R2, R214, c[0x0][0x2d0], -R188.reuse ;  /* 0x0000b400d6027a23 */ /* 0x102fe400000108bc */
[C---:B------:R-:W-:Y:S02]  /*b130*/  FMUL.FTZ R80, R3.reuse, R80 ;  /* 0x0000005003507220 */ /* 0x040fe40000410000 */
[----:B------:R1:W-:Y:S01]  /*b140*/  MUFU.EX2 R168, R2 ;  /* 0x0000000200a87308 */ /* 0x0003e20000000800 */
[C---:B----4-:R-:W-:Y:S03]  /*b150*/  HMMA.16816.F32 R76, R184.reuse, R136, R76 ;  /* 0x00000088b84c723c */ /* 0x050fe6000000184c */
[C---:B------:R-:W-:Y:S02]  /*b160*/  FMUL.FTZ R81, R3.reuse, R81 ;  /* 0x0000005103517220 */ /* 0x040fe40000410000 */
[C---:B------:R-:W-:Y:S02]  /*b170*/  FMUL.FTZ R82, R0.reuse, R82 ;  /* 0x0000005200527220 */ /* 0x040fe40000410000 */
[C---:B------:R-:W-:Y:S02]  /*b180*/  FMUL.FTZ R83, R0.reuse, R83 ;  /* 0x0000005300537220 */ /* 0x040fe40000410000 */
[C---:B------:R-:W-:Y:S03]  /*b190*/  FMUL.FTZ R84, R3.reuse, R84 ;  /* 0x0000005403547220 */ /* 0x040fe60000410000 */
[C---:B------:R-:W-:Y:S02]  /*b1a0*/  FMUL.FTZ R85, R3.reuse, R85 ;  /* 0x0000005503557220 */ /* 0x040fe40000410000 */
[C---:B------:R-:W-:Y:S01]  /*b1b0*/  HMMA.16816.F32 R80, R184.reuse, R138, R80 ;  /* 0x0000008ab850723c */ /* 0x040fe20000001850 */
[----:B------:R-:W4:Y:S02]  /*b1c0*/  LDSM.16.MT88.4 R136, [R217+0x9100] ;  /* 0x00910000d988783b */ /* 0x000f240000004200 */
[C---:B------:R-:W-:Y:S02]  /*b1d0*/  FMUL.FTZ R86, R0.reuse, R86 ;  /* 0x0000005600567220 */ /* 0x040fe40000410000 */
[C---:B------:R-:W-:Y:S02]  /*b1e0*/  FMUL.FTZ R87, R0.reuse, R87 ;  /* 0x0000005700577220 */ /* 0x040fe40000410000 */
[C---:B------:R-:W-:Y:S02]  /*b1f0*/  FMUL.FTZ R88, R3.reuse, R88 ;  /* 0x0000005803587220 */ /* 0x040fe40000410000 */
[----:B------:R-:W-:Y:S03]  /*b200*/  FMUL.FTZ R89, R3, R89 ;  /* 0x0000005903597220 */ /* 0x000fe60000410000 */
[C---:B---3--:R-:W-:Y:S03]  /*b210*/  HMMA.16816.F32 R84, R184.reuse, R140, R84 ;  /* 0x0000008cb854723c */ /* 0x048fe60000001854 */
[C---:B------:R-:W-:Y:S02]  /*b220*/  FMUL.FTZ R90, R0.reuse, R90 ;  /* 0x0000005a005a7220 */ /* 0x040fe40000410000 */
[C---:B------:R-:W-:Y:S02]  /*b230*/  FMUL.FTZ R91, R0.reuse, R91 ;  /* 0x0000005b005b7220 */ /* 0x040fe40000410000 */
[--C-:B-1----:R-:W-:Y:S02]  /*b240*/  FFMA.FTZ R2, R215, c[0x0][0x2d0], -R188.reuse ;  /* 0x0000b400d7027a23 */ /* 0x102fe400000108bc */
[C---:B------:R-:W-:Y:S02]  /*b250*/  FMUL.FTZ R92, R3.reuse, R92 ;  /* 0x0000005c035c7220 */ /* 0x040fe40000410000 */
[----:B------:R1:W3:Y:S01]  /*b260*/  MUFU.EX2 R160, R2 ;  /* 0x0000000200a07308 */ /* 0x0002e20000000800 */
[C---:B------:R-:W-:Y:S01]  /*b270*/  HMMA.16816.F32 R88, R184.reuse, R142, R88 ;  /* 0x0000008eb858723c */ /* 0x040fe20000001858 */
[----:B------:R-:W1:Y:S02]  /*b280*/  LDSM.16.MT88.4 R140, [R218+0x9100] ;  /* 0x00910000da8c783b */ /* 0x000e640000004200 */
[C---:B------:R-:W-:Y:S02]  /*b290*/  FMUL.FTZ R93, R3.reuse, R93 ;  /* 0x0000005d035d7220 */ /* 0x040fe40000410000 */
[C---:B------:R-:W-:Y:S02]  /*b2a0*/  FMUL.FTZ R94, R0.reuse, R94 ;  /* 0x0000005e005e7220 */ /* 0x040fe40000410000 */
[C---:B------:R-:W-:Y:S02]  /*b2b0*/  FMUL.FTZ R95, R0.reuse, R95 ;  /* 0x0000005f005f7220 */ /* 0x040fe40000410000 */
[C---:B------:R-:W-:Y:S03]  /*b2c0*/  FMUL.FTZ R96, R3.reuse, R96 ;  /* 0x0000006003607220 */ /* 0x040fe60000410000 */
[C---:B------:R-:W-:Y:S02]  /*b2d0*/  FMUL.FTZ R97, R3.reuse, R97 ;  /* 0x0000006103617220 */ /* 0x040fe40000410000 */
        /* <DEDUP_REMOVED lines=11> */
[C---:B----4-:R-:W-:Y:S03]  /*b390*/  HMMA.16816.F32 R100, R184.reuse, R136, R100 ;  /* 0x00000088b864723c */ /* 0x050fe60000001864 */
[C---:B------:R-:W-:Y:S02]  /*b3a0*/  FMUL.FTZ R106, R0.reuse, R106 ;  /* 0x0000006a006a7220 */ /* 0x040fe40000410000 */
[----:B------:R-:W-:Y:S02]  /*b3b0*/  FMUL.FTZ R107, R0, R107 ;  /* 0x0000006b006b7220 */ /* 0x000fe40000410000 */
[--C-:B-1----:R-:W-:Y:S02]  /*b3c0*/  FFMA.FTZ R2, R252, c[0x0][0x2d0], -R189.reuse ;  /* 0x0000b400fc027a23 */ /* 0x102fe400000108bd */
[C---:B------:R-:W-:Y:S02]  /*b3d0*/  FMUL.FTZ R108, R3.reuse, R108 ;  /* 0x0000006c036c7220 */ /* 0x040fe40000410000 */
[----:B------:R1:W-:Y:S01]  /*b3e0*/  MUFU.EX2 R169, R2 ;  /* 0x0000000200a97308 */ /* 0x0003e20000000800 */
[C---:B------:R-:W-:Y:S01]  /*b3f0*/  HMMA.16816.F32 R104, R184.reuse, R138, R104 ;  /* 0x0000008ab868723c */ /* 0x040fe20000001868 */
[----:B------:R-:W4:Y:S02]  /*b400*/  LDSM.16.MT88.4 R136, [R219+0x9100] ;  /* 0x00910000db88783b */ /* 0x000f240000004200 */
[C---:B------:R-:W-:Y:S02]  /*b410*/  FMUL.FTZ R109, R3.reuse, R109 ;  /* 0x0000006d036d7220 */ /* 0x040fe40000410000 */
[C---:B------:R-:W-:Y:S02]  /*b420*/  FMUL.FTZ R110, R0.reuse, R110 ;  /* 0x0000006e006e7220 */ /* 0x040fe40000410000 */
[C---:B------:R-:W-:Y:S02]  /*b430*/  FMUL.FTZ R111, R0.reuse, R111 ;  /* 0x0000006f006f7220 */ /* 0x040fe40000410000 */
[C---:B------:R-:W-:Y:S03]  /*b440*/  FMUL.FTZ R112, R3.reuse, R112 ;  /* 0x0000007003707220 */ /* 0x040fe60000410000 */
[C---:B------:R-:W-:Y:S02]  /*b450*/  FMUL.FTZ R113, R3.reuse, R113 ;  /* 0x0000007103717220 */ /* 0x040fe40000410000 */
[C---:B------:R-:W-:Y:S03]  /*b460*/  HMMA.16816.F32 R108, R184.reuse, R140, R108 ;  /* 0x0000008cb86c723c */ /* 0x040fe6000000186c */
[C---:B------:R-:W-:Y:S02]  /*b470*/  FMUL.FTZ R114, R0.reuse, R114 ;  /* 0x0000007200727220 */ /* 0x040fe40000410000 */
[----:B------:R-:W-:Y:S02]  /*b480*/  FMUL.FTZ R115, R0, R115 ;  /* 0x0000007300737220 */ /* 0x000fe40000410000 */
[C---:B------:R-:W-:Y:S02]  /*b490*/  FMUL.FTZ R124, R3.reuse, R124 ;  /* 0x0000007c037c7220 */ /* 0x040fe40000410000 */
[--C-:B-1----:R-:W-:Y:S02]  /*b4a0*/  FFMA.FTZ R2, R154, c[0x0][0x2d0], -R189.reuse ;  /* 0x0000b4009a027a23 */ /* 0x102fe400000108bd */
[----:B------:R-:W-:Y:S01]  /*b4b0*/  LDSM.16.MT88.4 R152, [R218+0x3900] ;  /* 0x00390000da98783b */ /* 0x000fe20000004200 */
[C---:B------:R-:W-:Y:S01]  /*b4c0*/  HMMA.16816.F32 R112, R184.reuse, R142, R112 ;  /* 0x0000008eb870723c */ /* 0x040fe20000001870 */
[----:B------:R-:W1:Y:S02]  /*b4d0*/  MUFU.EX2 R161, R2 ;  /* 0x0000000200a17308 */ /* 0x000e640000000800 */
[C---:B------:R-:W-:Y:S02]  /*b4e0*/  FMUL.FTZ R116, R3.reuse, R116 ;  /* 0x0000007403747220 */ /* 0x040fe40000410000 */
[C---:B------:R-:W-:Y:S02]  /*b4f0*/  FMUL.FTZ R117, R3.reuse, R117 ;  /* 0x0000007503757220 */ /* 0x040fe40000410000 */
[----:B------:R-:W1:Y:S01]  /*b500*/  LDSM.16.MT88.4 R140, [R217+0x900] ;  /* 0x00090000d98c783b */ /* 0x000e620000004200 */
[C---:B------:R-:W-:Y:S04]  /*b510*/  FMUL.FTZ R118, R0.reuse, R118 ;  /* 0x0000007600767220 */ /* 0x040fe80000410000 */
[C---:B------:R-:W-:Y:S02]  /*b520*/  FMUL.FTZ R119, R0.reuse, R119 ;  /* 0x0000007700777220 */ /* 0x040fe40000410000 */
[C---:B------:R-:W-:Y:S02]  /*b530*/  FMUL.FTZ R125, R3.reuse, R125 ;  /* 0x0000007d037d7220 */ /* 0x040fe40000410000 */
[C---:B------:R-:W-:Y:S02]  /*b540*/  FMUL.FTZ R126, R0.reuse, R126 ;  /* 0x0000007e007e7220 */ /* 0x040fe40000410000 */
[C---:B------:R-:W-:Y:S01]  /*b550*/  FMUL.FTZ R127, R0.reuse, R127 ;  /* 0x0000007f007f7220 */ /* 0x040fe20000410000 */
[C---:B--2---:R-:W-:Y:S03]  /*b560*/  HMMA.16816.F32 R116, R184.reuse, R132, R116 ;  /* 0x00000084b874723c */ /* 0x044fe60000001874 */
[C---:B------:R-:W-:Y:S02]  /*b570*/  FMUL.FTZ R120, R3.reuse, R120 ;  /* 0x0000007803787220 */ /* 0x040fe40000410000 */
[C---:B------:R-:W-:Y:S02]  /*b580*/  FMUL.FTZ R121, R3.reuse, R121 ;  /* 0x0000007903797220 */ /* 0x040fe40000410000 */
[----:B------:R-:W-:Y:S01]  /*b590*/  FMUL.FTZ R122, R0, R122 ;  /* 0x0000007a007a7220 */ /* 0x000fe20000410000 */
[----:B------:R-:W-:Y:S01]  /*b5a0*/  F2FP.PACK_AB R132, R156, R158 ;  /* 0x0000009e9c84723e */ /* 0x000fe200000000ff */
[C---:B------:R-:W-:Y:S03]  /*b5b0*/  FMUL.FTZ R123, R0.reuse, R123 ;  /* 0x0000007b007b7220 */ /* 0x040fe60000410000 */
[----:B------:R-:W-:Y:S01]  /*b5c0*/  FMUL.FTZ R128, R3, R128 ;  /* 0x0000008003807220 */ /* 0x000fe20000410000 */
[----:B------:R-:W-:Y:S01]  /*b5d0*/  F2FP.PACK_AB R133, R159, R157 ;  /* 0x0000009d9f85723e */ /* 0x000fe200000000ff */
[----:B------:R-:W-:Y:S02]  /*b5e0*/  FMUL.FTZ R129, R3, R129 ;  /* 0x0000008103817220 */ /* 0x000fe40000410000 */
[C---:B------:R-:W-:Y:S03]  /*b5f0*/  HMMA.16816.F32 R120, R184.reuse, R134, R120 ;  /* 0x00000086b878723c */ /* 0x040fe60000001878 */
[C---:B------:R-:W-:Y:S02]  /*b600*/  FMUL.FTZ R130, R0.reuse, R130 ;  /* 0x0000008200827220 */ /* 0x040fe40000410000 */
[----:B------:R-:W-:Y:S02]  /*b610*/  FMUL.FTZ R131, R0, R131 ;  /* 0x0000008300837220 */ /* 0x000fe40000410000 */
[----:B---3--:R-:W-:Y:S01]  /*b620*/  F2FP.PACK_AB R134, R160, R168 ;  /* 0x000000a8a086723e */ /* 0x008fe200000000ff */
[C---:B----4-:R-:W-:Y:S04]  /*b630*/  HMMA.16816.F32 R124, R184.reuse, R136, R124 ;  /* 0x00000088b87c723c */ /* 0x050fe8000000187c */
[----:B-1----:R-:W-:Y:S01]  /*b640*/  F2FP.PACK_AB R135, R161, R169 ;  /* 0x000000a9a187723e */ /* 0x002fe200000000ff */
[----:B------:R-:W-:Y:S02]  /*b650*/  FFMA.FTZ R2, R171, c[0x0][0x2d0], -R188 ;  /* 0x0000b400ab027a23 */ /* 0x000fe400000108bc */
[----:B------:R-:W-:Y:S01]  /*b660*/  IMAD.MOV.U32 R171, RZ, RZ, R164 ;  /* 0x000000ffffab7224 */ /* 0x000fe200078e00a4 */
[----:B------:R-:W-:Y:S01]  /*b670*/  HMMA.16816.F32 R128, R184, R138, R128 ;  /* 0x0000008ab880723c */ /* 0x000fe20000001880 */
[----:B------:R-:W1:Y:S01]  /*b680*/  LDSM.16.MT88.4 R136, [R219+0x900] ;  /* 0x00090000db88783b */ /* 0x000e620000004200 */
[----:B------:R2:W-:Y:S06]  /*b690*/  MUFU.EX2 R164, R2 ;  /* 0x0000000200a47308 */ /* 0x0005ec0000000800 */
[C---:B------:R-:W-:Y:S08]  /*b6a0*/  HMMA.16816.F32 R4, R132.reuse, R140, R4 ;  /* 0x0000008c8404723c */ /* 0x040ff00000001804 */
[C---:B------:R-:W-:Y:S01]  /*b6b0*/  HMMA.16816.F32 R8, R132.reuse, R142, R8 ;  /* 0x0000008e8408723c */ /* 0x040fe20000001808 */
[----:B------:R-:W3:Y:S07]  /*b6c0*/  LDSM.16.MT88.4 R140, [R217+0x3900] ;  /* 0x00390000d98c783b */ /* 0x000eee0000004200 */
[C---:B------:R-:W-:Y:S04]  /*b6d0*/  HMMA.16816.F32 R12, R132.reuse, R144, R12 ;  /* 0x00000090840c723c */ /* 0x040fe8000000180c */
[--C-:B--2---:R-:W-:Y:S01]  /*b6e0*/  FFMA.FTZ R2, R167, c[0x0][0x2d0], -R188.reuse ;  /* 0x0000b400a7027a23 */ /* 0x104fe200000108bc */
[----:B------:R-:W-:Y:S03]  /*b6f0*/  MOV R167, R165 ;  /* 0x000000a500a77202 */ /* 0x000fe60000000f00 */
[C---:B------:R-:W-:Y:S01]  /*b700*/  HMMA.16816.F32 R16, R132.reuse, R146, R16 ;  /* 0x000000928410723c */ /* 0x040fe20000001810 */
[----:B------:R2:W4:Y:S01]  /*b710*/  MUFU.EX2 R165, R2 ;  /* 0x0000000200a57308 */ /* 0x0005220000000800 */
[----:B------:R-:W4:Y:S06]  /*b720*/  LDSM.16.MT88.4 R144, [R220+0x3900] ;  /* 0x00390000dc90783b */ /* 0x000f2c0000004200 */
[C---:B------:R-:W-:Y:S08]  /*b730*/  HMMA.16816.F32 R20, R132.reuse, R148, R20 ;  /* 0x000000948414723c */ /* 0x040ff00000001814 */
[C---:B------:R-:W-:Y:S01]  /*b740*/  HMMA.16816.F32 R24, R132.reuse, R150, R24 ;  /* 0x000000968418723c */ /* 0x040fe20000001818 */
[----:B------:R-:W4:Y:S07]  /*b750*/  LDSM.16.MT88.4 R148, [R219+0x3900] ;  /* 0x00390000db94783b */ /* 0x000f2e0000004200 */
[C---:B-1----:R-:W-:Y:S04]  /*b760*/  HMMA.16816.F32 R28, R132.reuse, R136, R28 ;  /* 0x00000088841c723c */ /* 0x042fe8000000181c */
[--C-:B--2---:R-:W-:Y:S04]  /*b770*/  FFMA.FTZ R2, R211, c[0x0][0x2d0], -R189.reuse ;  /* 0x0000b400d3027a23 */ /* 0x104fe800000108bd */
[C---:B------:R-:W-:Y:S01]  /*b780*/  HMMA.16816.F32 R32, R132.reuse, R138, R32 ;  /* 0x0000008a8420723c */ /* 0x040fe20000001820 */
[----:B------:R1:W-:Y:S01]  /*b790*/  MUFU.EX2 R215, R2 ;  /* 0x0000000200d77308 */ /* 0x0003e20000000800 */
[----:B------:R-:W2:Y:S06]  /*b7a0*/  LDSM.16.MT88.4 R136, [R217+0x6900] ;  /* 0x00690000d988783b */ /* 0x000eac0000004200 */
[C---:B---3--:R-:W-:Y:S08]  /*b7b0*/  HMMA.16816.F32 R36, R132.reuse, R140, R36 ;  /* 0x0000008c8424723c */ /* 0x048ff00000001824 */
[C---:B------:R-:W-:Y:S01]  /*b7c0*/  HMMA.16816.F32 R40, R132.reuse, R142, R40 ;  /* 0x0000008e8428723c */ /* 0x040fe20000001828 */
[----:B------:R-:W3:Y:S07]  /*b7d0*/  LDSM.16.MT88.4 R140, [R218+0x6900] ;  /* 0x00690000da8c783b */ /* 0x000eee0000004200 */
[C---:B------:R-:W-:Y:S04]  /*b7e0*/  HMMA.16816.F32 R44, R132.reuse, R152, R44 ;  /* 0x00000098842c723c */ /* 0x040fe8000000182c */
[----:B-1----:R-:W-:Y:S04]  /*b7f0*/  FFMA.FTZ R2, R210, c[0x0][0x2d0], -R189 ;  /* 0x0000b400d2027a23 */ /* 0x002fe800000108bd */
[C---:B------:R-:W-:Y:S01]  /*b800*/  HMMA.16816.F32 R48, R132.reuse, R154, R48 ;  /* 0x0000009a8430723c */ /* 0x040fe20000001830 */
[----:B------:R1:W1:Y:S01]  /*b810*/  MUFU.EX2 R252, R2 ;  /* 0x0000000200fc7308 */ /* 0x0002620000000800 */
[----:B------:R-:W3:Y:S06]  /*b820*/  LDSM.16.MT88.4 R152, [R220+0x6900] ;  /* 0x00690000dc98783b */ /* 0x000eec0000004200 */
[C---:B----4-:R-:W-:Y:S08]  /*b830*/  HMMA.16816.F32 R52, R132.reuse, R144, R52 ;  /* 0x000000908434723c */ /* 0x050ff00000001834 */
[C---:B------:R-:W-:Y:S01]  /*b840*/  HMMA.16816.F32 R56, R132.reuse, R146, R56 ;  /* 0x000000928438723c */ /* 0x040fe20000001838 */
[----:B------:R-:W4:Y:S07]  /*b850*/  LDSM.16.MT88.4 R144, [R219+0x6900] ;  /* 0x00690000db90783b */ /* 0x000f2e0000004200 */
[C---:B------:R-:W-:Y:S04]  /*b860*/  HMMA.16816.F32 R60, R132.reuse, R148, R60 ;  /* 0x00000094843c723c */ /* 0x040fe8000000183c */
[--C-:B-1----:R-:W-:Y:S02]  /*b870*/  FFMA.FTZ R2, R171, c[0x0][0x2d0], -R188.reuse ;  /* 0x0000b400ab027a23 */ /* 0x102fe400000108bc */
[----:B------:R-:W-:Y:S02]  /*b880*/  IMAD.MOV.U32 R171, RZ, RZ, R199 ;  /* 0x000000ffffab7224 */ /* 0x000fe400078e00c7 */
[C---:B------:R-:W-:Y:S01]  /*b890*/  HMMA.16816.F32 R64, R132.reuse, R150, R64 ;  /* 0x000000968440723c */ /* 0x040fe20000001840 */
[----:B------:R1:W-:Y:S01]  /*b8a0*/  MUFU.EX2 R214, R2 ;  /* 0x0000000200d67308 */ /* 0x0003e20000000800 */
[----:B------:R-:W-:Y:S06]  /*b8b0*/  LDSM.16.MT88.4 R148, [R220+0x9900] ;  /* 0x00990000dc94783b */ /* 0x000fec0000004200 */
[C---:B--2---:R-:W-:Y:S08]  /*b8c0*/  HMMA.16816.F32 R68, R132.reuse, R136, R68 ;  /* 0x000000888444723c */ /* 0x044ff00000001844 */
[C---:B------:R-:W-:Y:S01]  /*b8d0*/  HMMA.16816.F32 R72, R132.reuse, R138, R72 ;  /* 0x0000008a8448723c */ /* 0x040fe20000001848 */
[----:B------:R-:W2:Y:S07]  /*b8e0*/  LDSM.16.MT88.4 R136, [R217+0x9900] ;  /* 0x00990000d988783b */ /* 0x000eae0000004200 */
[C---:B---3--:R-:W-:Y:S04]  /*b8f0*/  HMMA.16816.F32 R76, R132.reuse, R140, R76 ;  /* 0x0000008c844c723c */ /* 0x048fe8000000184c */
[----:B-1----:R-:W-:Y:S01]  /*b900*/  FFMA.FTZ R2, R170, c[0x0][0x2d0], -R188 ;  /* 0x0000b400aa027a23 */ /* 0x002fe200000108bc */
[----:B------:R-:W-:Y:S03]  /*b910*/  MOV R170, R203 ;  /* 0x000000cb00aa7202 */ /* 0x000fe60000000f00 */
[C---:B------:R-:W-:Y:S01]  /*b920*/  HMMA.16816.F32 R80, R132.reuse, R142, R80 ;  /* 0x0000008e8450723c */ /* 0x040fe20000001850 */
[----:B------:R1:W3:Y:S01]  /*b930*/  MUFU.EX2 R213, R2 ;  /* 0x0000000200d57308 */ /* 0x0002e20000000800 */
[----:B------:R-:W3:Y:S06]  /*b940*/  LDSM.16.MT88.4 R140, [R218+0x9900] ;  /* 0x00990000da8c783b */ /* 0x000eec0000004200 */
[C---:B------:R-:W-:Y:S08]  /*b950*/  HMMA.16816.F32 R84, R132.reuse, R152, R84 ;  /* 0x000000988454723c */ /* 0x040ff00000001854 */
[C---:B------:R-:W-:Y:S01]  /*b960*/  HMMA.16816.F32 R88, R132.reuse, R154, R88 ;  /* 0x0000009a8458723c */ /* 0x040fe20000001858 */
[----:B------:R-:W3:Y:S07]  /*b970*/  LDSM.16.MT88.4 R152, [R219+0x9900] ;  /* 0x00990000db98783b */ /* 0x000eee0000004200 */
[C---:B----4-:R-:W-:Y:S04]  /*b980*/  HMMA.16816.F32 R92, R132.reuse, R144, R92 ;  /* 0x00000090845c723c */ /* 0x050fe8000000185c */
[--C-:B-1----:R-:W-:Y:S04]  /*b990*/  FFMA.FTZ R2, R167, c[0x0][0x2d0], -R189.reuse ;  /* 0x0000b400a7027a23 */ /* 0x102fe800000108bd */
[C---:B------:R-:W-:Y:S01]  /*b9a0*/  HMMA.16816.F32 R96, R132.reuse, R146, R96 ;  /* 0x000000928460723c */ /* 0x040fe20000001860 */
[----:B------:R1:W-:Y:S01]  /*b9b0*/  MUFU.EX2 R212, R2 ;  /* 0x0000000200d47308 */ /* 0x0003e20000000800 */
[----:B------:R-:W-:Y:S06]  /*b9c0*/  LDSM.16.MT88.4 R144, [R218+0x1100] ;  /* 0x00110000da90783b */ /* 0x000fec0000004200 */
[C---:B--2---:R-:W-:Y:S08]  /*b9d0*/  HMMA.16816.F32 R100, R132.reuse, R136, R100 ;  /* 0x000000888464723c */ /* 0x044ff00000001864 */
[C---:B------:R-:W-:Y:S01]  /*b9e0*/  HMMA.16816.F32 R104, R132.reuse, R138, R104 ;  /* 0x0000008a8468723c */ /* 0x040fe20000001868 */
[----:B------:R-:W2:Y:S07]  /*b9f0*/  LDSM.16.MT88.4 R136, [R217+0x1100] ;  /* 0x00110000d988783b */ /* 0x000eae0000004200 */
[C---:B---3--:R-:W-:Y:S04]  /*ba00*/  HMMA.16816.F32 R108, R132.reuse, R140, R108 ;  /* 0x0000008c846c723c */ /* 0x048fe8000000186c */
[----:B-1----:R-:W-:Y:S02]  /*ba10*/  FFMA.FTZ R2, R166, c[0x0][0x2d0], -R189 ;  /* 0x0000b400a6027a23 */ /* 0x002fe400000108bd */
[----:B------:R-:W-:Y:S02]  /*ba20*/  IMAD.MOV.U32 R166, RZ, RZ, R162 ;  /* 0x000000ffffa67224 */ /* 0x000fe400078e00a2 */
[C---:B------:R-:W-:Y:S01]  /*ba30*/  HMMA.16816.F32 R112, R132.reuse, R142, R112 ;  /* 0x0000008e8470723c */ /* 0x040fe20000001870 */
[----:B------:R1:W3:Y:S01]  /*ba40*/  MUFU.EX2 R211, R2 ;  /* 0x0000000200d37308 */ /* 0x0002e20000000800 */
[----:B------:R-:W4:Y:S02]  /*ba50*/  LDSM.16.MT88.4 R140, [R220+0x1100] ;  /* 0x00110000dc8c783b */ /* 0x000f240000004200 */
[----:B------:R-:W-:Y:S02]  /*ba60*/  IMAD.MOV.U32 R162, RZ, RZ, R182 ;  /* 0x000000ffffa27224 */ /* 0x000fe400078e00b6 */
[----:B------:R-:W-:Y:S02]  /*ba70*/  IMAD.MOV.U32 R182, RZ, RZ, R177 ;  /* 0x000000ffffb67224 */ /* 0x000fe400078e00b1 */
[C---:B------:R-:W-:Y:S04]  /*ba80*/  HMMA.16816.F32 R116, R132.reuse, R148, R116 ;  /* 0x000000948474723c */ /* 0x040fe80000001874 */
[----:B------:R-:W-:Y:S04]  /*ba90*/  IMAD.MOV.U32 R177, RZ, RZ, R209 ;  /* 0x000000ffffb17224 */ /* 0x000fe800078e00d1 */
[C---:B------:R-:W-:Y:S01]  /*baa0*/  HMMA.16816.F32 R120, R132.reuse, R150, R120 ;  /* 0x000000968478723c */ /* 0x040fe20000001878 */
[----:B------:R-:W4:Y:S07]  /*bab0*/  LDSM.16.MT88.4 R148, [R219+0x1100] ;  /* 0x00110000db94783b */ /* 0x000f2e0000004200 */
[C---:B------:R-:W-:Y:S04]  /*bac0*/  HMMA.16816.F32 R124, R132.reuse, R152, R124 ;  /* 0x00000098847c723c */ /* 0x040fe8000000187c */
[----:B-1----:R-:W-:Y:S02]  /*bad0*/  FFMA.FTZ R2, R163, c[0x0][0x2d0], -R188 ;  /* 0x0000b400a3027a23 */ /* 0x002fe400000108bc */
[----:B------:R-:W-:Y:S01]  /*bae0*/  IMAD.MOV.U32 R163, RZ, RZ, R183 ;  /* 0x000000ffffa37224 */ /* 0x000fe200078e00b7 */
[----:B------:R-:W-:Y:S01]  /*baf0*/  MOV R183, R181 ;  /* 0x000000b500b77202 */ /* 0x000fe20000000f00 */
[----:B------:R-:W-:Y:S01]  /*bb00*/  HMMA.16816.F32 R128, R132, R154, R128 ;  /* 0x0000009a8480723c */ /* 0x000fe20000001880 */
[----:B------:R1:W-:Y:S01]  /*bb10*/  MUFU.EX2 R210, R2 ;  /* 0x0000000200d27308 */ /* 0x0003e20000000800 */
[----:B------:R-:W-:Y:S02]  /*bb20*/  LDSM.16.MT88.4 R152, [R218+0x4100] ;  /* 0x00410000da98783b */ /* 0x000fe40000004200 */
[----:B------:R-:W-:Y:S01]  /*bb30*/  IMAD.MOV.U32 R181, RZ, RZ, R176 ;  /* 0x000000ffffb57224 */ /* 0x000fe200078e00b0 */
[----:B------:R-:W-:Y:S01]  /*bb40*/  MOV R176, R208 ;  /* 0x000000d000b07202 */ /* 0x000fe20000000f00 */
[----:B------:R-:W-:Y:S01]  /*bb50*/  IMAD.MOV.U32 R167, RZ, RZ, R163 ;  /* 0x000000ffffa77224 */ /* 0x000fe200078e00a3 */
[----:B------:R-:W-:Y:S01]  /*bb60*/  F2FP.PACK_AB R132, R165, R164 ;  /* 0x000000a4a584723e */ /* 0x000fe200000000ff */
[----:B------:R-:W-:Y:S01]  /*bb70*/  IMAD.MOV.U32 R163, RZ, RZ, R162 ;  /* 0x000000ffffa37224 */ /* 0x000fe200078e00a2 */
[----:B------:R-:W-:Y:S03]  /*bb80*/  F2FP.PACK_AB R133, R252, R215 ;  /* 0x000000d7fc85723e */ /* 0x000fe600000000ff */
[----:B------:R-:W-:Y:S02]  /*bb90*/  F2FP.PACK_AB R134, R213, R214 ;  /* 0x000000d6d586723e */ /* 0x000fe400000000ff */
[----:B---3--:R-:W-:Y:S02]  /*bba0*/  F2FP.PACK_AB R135, R211, R212 ;  /* 0x000000d4d387723e */ /* 0x008fe400000000ff */
[----:B------:R-:W-:Y:S01]  /*bbb0*/  MOV R162, R182 ;  /* 0x000000b600a27202 */ /* 0x000fe20000000f00 */
[----:B------:R-:W-:Y:S04]  /*bbc0*/  IMAD.MOV.U32 R182, RZ, RZ, R204 ;  /* 0x000000ffffb67224 */ /* 0x000fe800078e00cc */
[C---:B--2---:R-:W-:Y:S03]  /*bbd0*/  HMMA.16816.F32 R4, R132.reuse, R136, R4 ;  /* 0x000000888404723c */ /* 0x044fe60000001804 */
[--C-:B-1----:R-:W-:Y:S05]  /*bbe0*/  FFMA.FTZ R2, R207, c[0x0][0x2d0], -R188.reuse ;  /* 0x0000b400cf027a23 */ /* 0x102fea00000108bc */
        /* <DEDUP_REMOVED lines=15> */
[--C-:B-1----:R-:W-:Y:S04]  /*bce0*/  FFMA.FTZ R2, R191, c[0x0][0x2d0], -R189.reuse ;  /* 0x0000b400bf027a23 */ /* 0x102fe800000108bd */
[C---:B------:R-:W-:Y:S01]  /*bcf0*/  HMMA.16816.F32 R40, R132.reuse, R138, R40 ;  /* 0x0000008a8428723c */ /* 0x040fe20000001828 */
[----:B------:R1:W3:Y:S01]  /*bd00*/  MUFU.EX2 R207, R2 ;  /* 0x0000000200cf7308 */ /* 0x0002e20000000800 */
[----:B------:R-:W3:Y:S06]  /*bd10*/  LDSM.16.MT88.4 R136, [R217+0x7100] ;  /* 0x00710000d988783b */ /* 0x000eec0000004200 */
[C---:B------:R-:W-:Y:S08]  /*bd20*/  HMMA.16816.F32 R44, R132.reuse, R152, R44 ;  /* 0x00000098842c723c */ /* 0x040ff0000000182c */
[C---:B------:R-:W-:Y:S01]  /*bd30*/  HMMA.16816.F32 R48, R132.reuse, R154, R48 ;  /* 0x0000009a8430723c */ /* 0x040fe20000001830 */
[----:B------:R-:W3:Y:S07]  /*bd40*/  LDSM.16.MT88.4 R152, [R220+0x7100] ;  /* 0x00710000dc98783b */ /* 0x000eee0000004200 */
[C---:B--2---:R-:W-:Y:S04]  /*bd50*/  HMMA.16816.F32 R52, R132.reuse, R144, R52 ;  /* 0x000000908434723c */ /* 0x044fe80000001834 */
[--C-:B-1----:R-:W-:Y:S04]  /*bd60*/  FFMA.FTZ R2, R206, c[0x0][0x2d0], -R188.reuse ;  /* 0x0000b400ce027a23 */ /* 0x102fe800000108bc */
[C---:B------:R-:W-:Y:S01]  /*bd70*/  HMMA.16816.F32 R56, R132.reuse, R146, R56 ;  /* 0x000000928438723c */ /* 0x040fe20000001838 */
[----:B------:R1:W-:Y:S01]  /*bd80*/  MUFU.EX2 R206, R2 ;  /* 0x0000000200ce7308 */ /* 0x0003e20000000800 */
[----:B------:R-:W2:Y:S06]  /*bd90*/  LDSM.16.MT88.4 R144, [R219+0x7100] ;  /* 0x00710000db90783b */ /* 0x000eac0000004200 */
[C---:B----4-:R-:W-:Y:S08]  /*bda0*/  HMMA.16816.F32 R60, R132.reuse, R140, R60 ;  /* 0x0000008c843c723c */ /* 0x050ff0000000183c */
[C---:B------:R-:W-:Y:S01]  /*bdb0*/  HMMA.16816.F32 R64, R132.reuse, R142, R64 ;  /* 0x0000008e8440723c */ /* 0x040fe20000001840 */
[----:B------:R-:W-:Y:S07]  /*bdc0*/  LDSM.16.MT88.4 R140, [R218+0xa100] ;  /* 0x00a10000da8c783b */ /* 0x000fee0000004200 */
[C---:B---3--:R-:W-:Y:S04]  /*bdd0*/  HMMA.16816.F32 R68, R132.reuse, R136, R68 ;  /* 0x000000888444723c */ /* 0x048fe80000001844 */
[----:B-1----:R-:W-:Y:S04]  /*bde0*/  FFMA.FTZ R2, R205, c[0x0][0x2d0], -R188 ;  /* 0x0000b400cd027a23 */ /* 0x002fe800000108bc */
[C---:B------:R-:W-:Y:S01]  /*bdf0*/  HMMA.16816.F32 R72, R132.reuse, R138, R72 ;  /* 0x0000008a8448723c */ /* 0x040fe20000001848 */
[----:B------:R1:W3:Y:S01]  /*be00*/  MUFU.EX2 R205, R2 ;  /* 0x0000000200cd7308 */ /* 0x0002e20000000800 */
[----:B------:R-:W4:Y:S06]  /*be10*/  LDSM.16.MT88.4 R136, [R217+0xa100] ;  /* 0x00a10000d988783b */ /* 0x000f2c0000004200 */
[C---:B------:R-:W-:Y:S08]  /*be20*/  HMMA.16816.F32 R76, R132.reuse, R148, R76 ;  /* 0x00000094844c723c */ /* 0x040ff0000000184c */
[C---:B------:R-:W-:Y:S01]  /*be30*/  HMMA.16816.F32 R80, R132.reuse, R150, R80 ;  /* 0x000000968450723c */ /* 0x040fe20000001850 */
[----:B------:R-:W3:Y:S07]  /*be40*/  LDSM.16.MT88.4 R148, [R220+0xa100] ;  /* 0x00a10000dc94783b */ /* 0x000eee0000004200 */
[C---:B------:R-:W-:Y:S04]  /*be50*/  HMMA.16816.F32 R84, R132.reuse, R152, R84 ;  /* 0x000000988454723c */ /* 0x040fe80000001854 */
[----:B-1----:R-:W-:Y:S02]  /*be60*/  FFMA.FTZ R2, R166, c[0x0][0x2d0], -R189 ;  /* 0x0000b400a6027a23 */ /* 0x002fe400000108bd */
[----:B------:R-:W-:Y:S02]  /*be70*/  IMAD.MOV.U32 R166, RZ, RZ, R183 ;  /* 0x000000ffffa67224 */ /* 0x000fe400078e00b7 */
[C---:B------:R-:W-:Y:S01]  /*be80*/  HMMA.16816.F32 R88, R132.reuse, R154, R88 ;  /* 0x0000009a8458723c */ /* 0x040fe20000001858 */
[----:B------:R1:W-:Y:S01]  /*be90*/  MUFU.EX2 R204, R2 ;  /* 0x0000000200cc7308 */ /* 0x0003e20000000800 */
[----:B------:R-:W-:Y:S02]  /*bea0*/  LDSM.16.MT88.4 R152, [R218+0x1900] ;  /* 0x00190000da98783b */ /* 0x000fe40000004200 */
[----:B------:R-:W-:Y:S02]  /*beb0*/  IMAD.MOV.U32 R183, RZ, RZ, R181 ;  /* 0x000000ffffb77224 */ /* 0x000fe400078e00b5 */
[----:B------:R-:W-:Y:S02]  /*bec0*/  IMAD.MOV.U32 R181, RZ, RZ, R202 ;  /* 0x000000ffffb57224 */ /* 0x000fe400078e00ca */
[C---:B--2---:R-:W-:Y:S08]  /*bed0*/  HMMA.16816.F32 R92, R132.reuse, R144, R92 ;  /* 0x00000090845c723c */ /* 0x044ff0000000185c */
[C---:B------:R-:W-:Y:S01]  /*bee0*/  HMMA.16816.F32 R96, R132.reuse, R146, R96 ;  /* 0x000000928460723c */ /* 0x040fe20000001860 */
[----:B------:R-:W2:Y:S07]  /*bef0*/  LDSM.16.MT88.4 R144, [R219+0xa100] ;  /* 0x00a10000db90783b */ /* 0x000eae0000004200 */
[C---:B----4-:R-:W-:Y:S04]  /*bf00*/  HMMA.16816.F32 R100, R132.reuse, R136, R100 ;  /* 0x000000888464723c */ /* 0x050fe80000001864 */
        /* <DEDUP_REMOVED lines=16> */
[----:B-1----:R-:W-:Y:S01]  /*c010*/  FFMA.FTZ R2, R201, c[0x0][0x2d0], -R188 ;  /* 0x0000b400c9027a23 */ /* 0x002fe200000108bc */
[----:B------:R-:W-:Y:S03]  /*c020*/  F2FP.PACK_AB R133, R207, R208 ;  /* 0x000000d0cf85723e */ /* 0x000fe600000000ff */
[----:B------:R1:W3:Y:S01]  /*c030*/  MUFU.EX2 R201, R2 ;  /* 0x0000000200c97308 */ /* 0x0002e20000000800 */
[----:B------:R-:W-:Y:S02]  /*c040*/  F2FP.PACK_AB R134, R205, R206 ;  /* 0x000000cecd86723e */ /* 0x000fe400000000ff */
[----:B----4-:R-:W-:Y:S07]  /*c050*/  F2FP.PACK_AB R135, R203, R204 ;  /* 0x000000cccb87723e */ /* 0x010fee00000000ff */
[C---:B------:R-:W-:Y:S08]  /*c060*/  HMMA.16816.F32 R4, R132.reuse, R136, R4 ;  /* 0x000000888404723c */ /* 0x040ff00000001804 */
[C---:B------:R-:W-:Y:S01]  /*c070*/  HMMA.16816.F32 R8, R132.reuse, R138, R8 ;  /* 0x0000008a8408723c */ /* 0x040fe20000001808 */
[----:B------:R-:W4:Y:S03]  /*c080*/  LDSM.16.MT88.4 R136, [R217+0x4900] ;  /* 0x00490000d988783b */ /* 0x000f260000004200 */
[--C-:B-1----:R-:W-:Y:S04]  /*c090*/  FFMA.FTZ R2, R170, c[0x0][0x2d0], -R189.reuse ;  /* 0x0000b400aa027a23 */ /* 0x102fe800000108bd */
[C---:B------:R-:W-:Y:S04]  /*c0a0*/  HMMA.16816.F32 R12, R132.reuse, R152, R12 ;  /* 0x00000098840c723c */ /* 0x040fe8000000180c */
[----:B------:R-:W-:Y:S02]  /*c0b0*/  IMAD.MOV.U32 R170, RZ, RZ, R180 ;  /* 0x000000ffffaa7224 */ /* 0x000fe400078e00b4 */
[----:B------:R-:W-:Y:S02]  /*c0c0*/  IMAD.MOV.U32 R180, RZ, RZ, R200 ;  /* 0x000000ffffb47224 */ /* 0x000fe400078e00c8 */
[C---:B------:R-:W-:Y:S01]  /*c0d0*/  HMMA.16816.F32 R16, R132.reuse, R154, R16 ;  /* 0x0000009a8410723c */ /* 0x040fe20000001810 */
[----:B------:R1:W-:Y:S01]  /*c0e0*/  MUFU.EX2 R200, R2 ;  /* 0x0000000200c87308 */ /* 0x0003e20000000800 */
[----:B------:R-:W3:Y:S06]  /*c0f0*/  LDSM.16.MT88.4 R152, [R220+0x4900] ;  /* 0x00490000dc98783b */ /* 0x000eec0000004200 */
[C---:B------:R-:W-:Y:S08]  /*c100*/  HMMA.16816.F32 R20, R132.reuse, R140, R20 ;  /* 0x0000008c8414723c */ /* 0x040ff00000001814 */
[C---:B------:R-:W-:Y:S01]  /*c110*/  HMMA.16816.F32 R24, R132.reuse, R142, R24 ;  /* 0x0000008e8418723c */ /* 0x040fe20000001818 */
[----:B------:R-:W3:Y:S07]  /*c120*/  LDSM.16.MT88.4 R140, [R219+0x4900] ;  /* 0x00490000db8c783b */ /* 0x000eee0000004200 */
[C---:B--2---:R-:W-:Y:S04]  /*c130*/  HMMA.16816.F32 R28, R132.reuse, R144, R28 ;  /* 0x00000090841c723c */ /* 0x044fe8000000181c */
[--C-:B-1----:R-:W-:Y:S04]  /*c140*/  FFMA.FTZ R2, R198, c[0x0][0x2d0], -R189.reuse ;  /* 0x0000b400c6027a23 */ /* 0x102fe800000108bd */
[C---:B------:R-:W-:Y:S01]  /*c150*/  HMMA.16816.F32 R32, R132.reuse, R146, R32 ;  /* 0x000000928420723c */ /* 0x040fe20000001820 */
[----:B------:R1:W2:Y:S01]  /*c160*/  MUFU.EX2 R199, R2 ;  /* 0x0000000200c77308 */ /* 0x0002a20000000800 */
[----:B------:R-:W-:Y:S06]  /*c170*/  LDSM.16.MT88.4 R144, [R218+0x7900] ;  /* 0x00790000da90783b */ /* 0x000fec0000004200 */
[C---:B----4-:R-:W-:Y:S08]  /*c180*/  HMMA.16816.F32 R36, R132.reuse, R136, R36 ;  /* 0x000000888424723c */ /* 0x050ff00000001824 */
[C---:B------:R-:W-:Y:S01]  /*c190*/  HMMA.16816.F32 R40, R132.reuse, R138, R40 ;  /* 0x0000008a8428723c */ /* 0x040fe20000001828 */
[----:B------:R-:W4:Y:S07]  /*c1a0*/  LDSM.16.MT88.4 R136, [R217+0x7900] ;  /* 0x00790000d988783b */ /* 0x000f2e0000004200 */
[C---:B------:R-:W-:Y:S04]  /*c1b0*/  HMMA.16816.F32 R44, R132.reuse, R148, R44 ;  /* 0x00000094842c723c */ /* 0x040fe8000000182c */
[--C-:B-1----:R-:W-:Y:S04]  /*c1c0*/  FFMA.FTZ R2, R192, c[0x0][0x2d0], -R188.reuse ;  /* 0x0000b400c0027a23 */ /* 0x102fe800000108bc */
[C---:B------:R-:W-:Y:S01]  /*c1d0*/  HMMA.16816.F32 R48, R132.reuse, R150, R48 ;  /* 0x000000968430723c */ /* 0x040fe20000001830 */
[----:B------:R1:W-:Y:S01]  /*c1e0*/  MUFU.EX2 R198, R2 ;  /* 0x0000000200c67308 */ /* 0x0003e20000000800 */
[----:B------:R-:W2:Y:S06]  /*c1f0*/  LDSM.16.MT88.4 R148, [R220+0x7900] ;  /* 0x00790000dc94783b */ /* 0x000eac0000004200 */
[C---:B---3--:R-:W-:Y:S08]  /*c200*/  HMMA.16816.F32 R52, R132.reuse, R152, R52 ;  /* 0x000000988434723c */ /* 0x048ff00000001834 */
[C---:B------:R-:W-:Y:S01]  /*c210*/  HMMA.16816.F32 R56, R132.reuse, R154, R56 ;  /* 0x0000009a8438723c */ /* 0x040fe20000001838 */
[----:B------:R-:W3:Y:S07]  /*c220*/  LDSM.16.MT88.4 R152, [R219+0x7900] ;  /* 0x00790000db98783b */ /* 0x000eee0000004200 */
[C---:B------:R-:W-:Y:S04]  /*c230*/  HMMA.16816.F32 R60, R132.reuse, R140, R60 ;  /* 0x0000008c843c723c */ /* 0x040fe8000000183c */
[--C-:B-1----:R-:W-:Y:S04]  /*c240*/  FFMA.FTZ R2, R194, c[0x0][0x2d0], -R188.reuse ;  /* 0x0000b400c2027a23 */ /* 0x102fe800000108bc */
[C---:B------:R-:W-:Y:S01]  /*c250*/  HMMA.16816.F32 R64, R132.reuse, R142, R64 ;  /* 0x0000008e8440723c */ /* 0x040fe20000001840 */
[----:B------:R1:W1:Y:S01]  /*c260*/  MUFU.EX2 R197, R2 ;  /* 0x0000000200c57308 */ /* 0x0002620000000800 */
        /* <DEDUP_REMOVED lines=13> */
[--C-:B-1----:R-:W-:Y:S04]  /*c340*/  FFMA.FTZ R2, R193, c[0x0][0x2d0], -R189.reuse ;  /* 0x0000b400c1027a23 */ /* 0x102fe800000108bd */
[C---:B------:R-:W-:Y:S01]  /*c350*/  HMMA.16816.F32 R96, R132.reuse, R154, R96 ;  /* 0x0000009a8460723c */ /* 0x040fe20000001860 */
[----:B------:R1:W3:Y:S01]  /*c360*/  MUFU.EX2 R195, R2 ;  /* 0x0000000200c37308 */ /* 0x0002e20000000800 */
        /* <DEDUP_REMOVED lines=8> */
[----:B------:R-:W3:Y:S06]  /*c3f0*/  LDSM.16.MT88.4 R140, [R218+0x2100] ;  /* 0x00210000da8c783b */ /* 0x000eec0000004200 */
[C---:B------:R-:W-:Y:S08]  /*c400*/  HMMA.16816.F32 R116, R132.reuse, R144, R116 ;  /* 0x000000908474723c */ /* 0x040ff00000001874 */
[C---:B------:R-:W-:Y:S01]  /*c410*/  HMMA.16816.F32 R120, R132.reuse, R146, R120 ;  /* 0x000000928478723c */ /* 0x040fe20000001878 */
[----:B------:R-:W4:Y:S07]  /*c420*/  LDSM.16.MT88.4 R144, [R219+0x2100] ;  /* 0x00210000db90783b */ /* 0x000f2e0000004200 */
[C---:B--2---:R-:W-:Y:S04]  /*c430*/  HMMA.16816.F32 R124, R132.reuse, R148, R124 ;  /* 0x00000094847c723c */ /* 0x044fe8000000187c */
[--C-:B-1----:R-:W-:Y:S04]  /*c440*/  FFMA.FTZ R2, R170, c[0x0][0x2d0], -R188.reuse ;  /* 0x0000b400aa027a23 */ /* 0x102fe800000108bc */
[----:B------:R-:W-:Y:S01]  /*c450*/  HMMA.16816.F32 R128, R132, R150, R128 ;  /* 0x000000968480723c */ /* 0x000fe20000001880 */
[----:B------:R1:W2:Y:S01]  /*c460*/  MUFU.EX2 R193, R2 ;  /* 0x0000000200c17308 */ /* 0x0002a20000000800 */
[----:B------:R-:W2:Y:S05]  /*c470*/  LDSM.16.MT88.4 R148, [R217+0x5100] ;  /* 0x00510000d994783b */ /* 0x000eaa0000004200 */
[----:B------:R-:W-:Y:S02]  /*c480*/  F2FP.PACK_AB R132, R201, R202 ;  /* 0x000000cac984723e */ /* 0x000fe400000000ff */
[----:B------:R-:W-:Y:S03]  /*c490*/  F2FP.PACK_AB R133, R199, R200 ;  /* 0x000000c8c785723e */ /* 0x000fe600000000ff */
[----:B------:R-:W-:Y:S02]  /*c4a0*/  F2FP.PACK_AB R134, R197, R198 ;  /* 0x000000c6c586723e */ /* 0x000fe400000000ff */
[----:B---3--:R-:W-:Y:S07]  /*c4b0*/  F2FP.PACK_AB R135, R195, R196 ;  /* 0x000000c4c387723e */ /* 0x008fee00000000ff */
[C---:B----4-:R-:W-:Y:S03]  /*c4c0*/  HMMA.16816.F32 R4, R132.reuse, R136, R4 ;  /* 0x000000888404723c */ /* 0x050fe60000001804 */
[--C-:B-1----:R-:W-:Y:S01]  /*c4d0*/  FFMA.FTZ R2, R167, c[0x0][0x2d0], -R189.reuse ;  /* 0x0000b400a7027a23 */ /* 0x102fe200000108bd */
[----:B------:R-:W-:Y:S02]  /*c4e0*/  MOV R167, R162 ;  /* 0x000000a200a77202 */ /* 0x000fe40000000f00 */
[----:B------:R-:W3:Y:S02]  /*c4f0*/  LDL.LU R162, [R1+0x20] ;  /* 0x0000200001a27983 */ /* 0x000ee40000300800 */
[C---:B------:R-:W-:Y:S01]  /*c500*/  HMMA.16816.F32 R8, R132.reuse, R138, R8 ;  /* 0x0000008a8408723c */ /* 0x040fe20000001808 */
[----:B------:R1:W-:Y:S01]  /*c510*/  MUFU.EX2 R192, R2 ;  /* 0x0000000200c07308 */ /* 0x0003e20000000800 */
[----:B------:R-:W4:Y:S02]  /*c520*/  LDSM.16.MT88.4 R136, [R218+0x5100] ;  /* 0x00510000da88783b */ /* 0x000f240000004200 */
[----:B--2---:R-:W-:Y:S04]  /*c530*/  F2FP.PACK_AB R184, R193, R194 ;  /* 0x000000c2c1b8723e */ /* 0x004fe800000000ff */
[C---:B------:R-:W-:Y:S08]  /*c540*/  HMMA.16816.F32 R12, R132.reuse, R140, R12 ;  /* 0x0000008c840c723c */ /* 0x040ff0000000180c */
[C---:B------:R-:W-:Y:S01]  /*c550*/  HMMA.16816.F32 R16, R132.reuse, R142, R16 ;  /* 0x0000008e8410723c */ /* 0x040fe20000001810 */
[----:B------:R-:W2:Y:S07]  /*c560*/  LDSM.16.MT88.4 R140, [R220+0x5100] ;  /* 0x00510000dc8c783b */ /* 0x000eae0000004200 */
[C---:B------:R-:W-:Y:S04]  /*c570*/  HMMA.16816.F32 R20, R132.reuse, R152, R20 ;  /* 0x000000988414723c */ /* 0x040fe80000001814 */
[--C-:B-1----:R-:W-:Y:S02]  /*c580*/  FFMA.FTZ R2, R166, c[0x0][0x2d0], -R189.reuse ;  /* 0x0000b400a6027a23 */ /* 0x102fe400000108bd */
[----:B------:R-:W3:Y:S02]  /*c590*/  LDL.LU R166, [R1+0x24] ;  /* 0x0000240001a67983 */ /* 0x000ee40000300800 */
[C---:B------:R-:W-:Y:S01]  /*c5a0*/  HMMA.16816.F32 R24, R132.reuse, R154, R24 ;  /* 0x0000009a8418723c */ /* 0x040fe20000001818 */
[----:B------:R1:W1:Y:S01]  /*c5b0*/  MUFU.EX2 R191, R2 ;  /* 0x0000000200bf7308 */ /* 0x0002620000000800 */
[----:B------:R-:W2:Y:S06]  /*c5c0*/  LDSM.16.MT88.4 R152, [R219+0x5100] ;  /* 0x00510000db98783b */ /* 0x000eac0000004200 */
[C---:B------:R-:W-:Y:S08]  /*c5d0*/  HMMA.16816.F32 R28, R132.reuse, R144, R28 ;  /* 0x00000090841c723c */ /* 0x040ff0000000181c */
[C---:B------:R-:W-:Y:S01]  /*c5e0*/  HMMA.16816.F32 R32, R132.reuse, R146, R32 ;  /* 0x000000928420723c */ /* 0x040fe20000001820 */
[----:B------:R-:W2:Y:S07]  /*c5f0*/  LDSM.16.MT88.4 R144, [R217+0x8100] ;  /* 0x00810000d990783b */ /* 0x000eae0000004200 */
[C---:B------:R-:W-:Y:S04]  /*c600*/  HMMA.16816.F32 R36, R132.reuse, R148, R36 ;  /* 0x000000948424723c */ /* 0x040fe80000001824 */
[--C-:B-1----:R-:W-:Y:S01]  /*c610*/  FFMA.FTZ R2, R183, c[0x0][0x2d0], -R188.reuse ;  /* 0x0000b400b7027a23 */ /* 0x102fe200000108bc */
[----:B------:R-:W-:Y:S01]  /*c620*/  F2FP.PACK_AB R185, R191, R192 ;  /* 0x000000c0bfb9723e */ /* 0x000fe200000000ff */
[----:B------:R-:W-:Y:S02]  /*c630*/  FFMA.FTZ R188, R182, c[0x0][0x2d0], -R188 ;  /* 0x0000b400b6bc7a23 */ /* 0x000fe400000108bc */
[C---:B------:R-:W-:Y:S01]  /*c640*/  HMMA.16816.F32 R40, R132.reuse, R150, R40 ;  /* 0x000000968428723c */ /* 0x040fe20000001828 */
[----:B------:R-:W-:Y:S01]  /*c650*/  LDSM.16.MT88.4 R148, [R220+0x8100] ;  /* 0x00810000dc94783b */ /* 0x000fe20000004200 */
[----:B------:R1:W-:Y:S06]  /*c660*/  MUFU.EX2 R190, R2 ;  /* 0x0000000200be7308 */ /* 0x0003ec0000000800 */
[C---:B----4-:R-:W-:Y:S04]  /*c670*/  HMMA.16816.F32 R44, R132.reuse, R136, R44 ;  /* 0x00000088842c723c */ /* 0x050fe8000000182c */
[----:B------:R-:W4:Y:S04]  /*c680*/  MUFU.EX2 R188, R188 ;  /* 0x000000bc00bc7308 */ /* 0x000f280000000800 */
[C---:B------:R-:W-:Y:S01]  /*c690*/  HMMA.16816.F32 R48, R132.reuse, R138, R48 ;  /* 0x0000008a8430723c */ /* 0x040fe20000001830 */
[----:B------:R-:W4:Y:S07]  /*c6a0*/  LDSM.16.MT88.4 R136, [R218+0x8100] ;  /* 0x00810000da88783b */ /* 0x000f2e0000004200 */
[C---:B--2---:R-:W-:Y:S04]  /*c6b0*/  HMMA.16816.F32 R52, R132.reuse, R140, R52 ;  /* 0x0000008c8434723c */ /* 0x044fe80000001834 */
[--C-:B-1----:R-:W-:Y:S02]  /*c6c0*/  FFMA.FTZ R2, R181, c[0x0][0x2d0], -R189.reuse ;  /* 0x0000b400b5027a23 */ /* 0x102fe400000108bd */
[----:B------:R-:W-:Y:S02]  /*c6d0*/  FFMA.FTZ R189, R175, c[0x0][0x2d0], -R189 ;  /* 0x0000b400afbd7a23 */ /* 0x000fe400000108bd */
[C---:B------:R-:W-:Y:S01]  /*c6e0*/  HMMA.16816.F32 R56, R132.reuse, R142, R56 ;  /* 0x0000008e8438723c */ /* 0x040fe20000001838 */
[----:B------:R-:W1:Y:S03]  /*c6f0*/  LDSM.16.MT88.4 R140, [R219+0x8100] ;  /* 0x00810000db8c783b */ /* 0x000e660000004200 */
[----:B------:R-:W-:Y:S01]  /*c700*/  MUFU.EX2 R189, R189 ;  /* 0x000000bd00bd7308 */ /* 0x000fe20000000800 */
[----:B----4-:R-:W-:Y:S01]  /*c710*/  F2FP.PACK_AB R186, R188, R190 ;  /* 0x000000bebcba723e */ /* 0x010fe200000000ff */
[----:B------:R-:W-:Y:S01]  /*c720*/  IMAD.MOV.U32 R175, RZ, RZ, R165 ;  /* 0x000000ffffaf7224 */ /* 0x000fe200078e00a5 */
[----:B------:R-:W-:Y:S01]  /*c730*/  MOV R165, R176 ;  /* 0x000000b000a57202 */ /* 0x000fe20000000f00 */
        /* <DEDUP_REMOVED lines=18> */
[C---:B----4-:R-:W-:Y:S08]  /*c860*/  HMMA.16816.F32 R108, R132.reuse, R136, R108 ;  /* 0x00000088846c723c */ /* 0x050ff0000000186c */
[C---:B------:R-:W-:Y:S01]  /*c870*/  HMMA.16816.F32 R112, R132.reuse, R138, R112 ;  /* 0x0000008a8470723c */ /* 0x040fe20000001870 */
[----:B------:R-:W-:Y:S07]  /*c880*/  LDSM.16.MT88.4 R136, [R218+0x2900] ;  /* 0x00290000da88783b */ /* 0x000fee0000004200 */
[C---:B------:R-:W-:Y:S07]  /*c890*/  HMMA.16816.F32 R116, R132.reuse, R144, R116 ;  /* 0x000000908474723c */ /* 0x040fee0000001874 */
[----:B------:R-:W-:Y:S01]  /*c8a0*/  IMAD.MOV.U32 R145, RZ, RZ, R180 ;  /* 0x000000ffff917224 */ /* 0x000fe200078e00b4 */
[C---:B------:R-:W-:Y:S01]  /*c8b0*/  HMMA.16816.F32 R120, R132.reuse, R146, R120 ;  /* 0x000000928478723c */ /* 0x040fe20000001878 */
[----:B------:R-:W2:Y:S03]  /*c8c0*/  LDSM.16.MT88.4 R180, [R217+0x2900] ;  /* 0x00290000d9b4783b */ /* 0x000ea60000004200 */
[----:B------:R-:W-:Y:S02]  /*c8d0*/  IMAD.MOV.U32 R144, RZ, RZ, R174 ;  /* 0x000000ffff907224 */ /* 0x000fe400078e00ae */
[----:B------:R-:W4:Y:S01]  /*c8e0*/  MUFU.EX2 R174, R2 ;  /* 0x0000000200ae7308 */ /* 0x000f220000000800 */
[----:B------:R-:W-:Y:S01]  /*c8f0*/  MOV R146, R169 ;  /* 0x000000a900927202 */ /* 0x000fe20000000f00 */
[C---:B-1----:R-:W-:Y:S04]  /*c900*/  HMMA.16816.F32 R124, R132.reuse, R140, R124 ;  /* 0x0000008c847c723c */ /* 0x042fe8000000187c */
[----:B------:R-:W-:Y:S02]  /*c910*/  IMAD.MOV.U32 R147, RZ, RZ, R168 ;  /* 0x000000ffff937224 */ /* 0x000fe400078e00a8 */
[----:B------:R-:W-:Y:S01]  /*c920*/  LDSM.16.MT88.4 R168, [R218+0x5900] ;  /* 0x00590000daa8783b */ /* 0x000fe20000004200 */
[----:B------:R-:W-:Y:S01]  /*c930*/  IMAD.MOV.U32 R140, RZ, RZ, R161 ;  /* 0x000000ffff8c7224 */ /* 0x000fe200078e00a1 */
[----:B------:R-:W-:Y:S04]  /*c940*/  HMMA.16816.F32 R128, R132, R142, R128 ;  /* 0x0000008e8480723c */ /* 0x000fe80000001880 */
[----:B------:R-:W-:Y:S02]  /*c950*/  MOV R141, R160 ;  /* 0x000000a0008d7202 */ /* 0x000fe40000000f00 */
[----:B----4-:R-:W-:Y:S01]  /*c960*/  F2FP.PACK_AB R187, R189, R174 ;  /* 0x000000aebdbb723e */ /* 0x010fe200000000ff */
[----:B---3--:R-:W-:Y:S02]  /*c970*/  FFMA.FTZ R2, R3, R162, R163 ;  /* 0x000000a203027223 */ /* 0x008fe400000100a3 */
[----:B------:R-:W-:Y:S01]  /*c980*/  IMAD.MOV.U32 R3, RZ, RZ, R164 ;  /* 0x000000ffff037224 */ /* 0x000fe200078e00a4 */
[----:B------:R-:W1:Y:S02]  /*c990*/  LDSM.16.MT88.4 R160, [R217+0x5900] ;  /* 0x00590000d9a0783b */ /* 0x000e640000004200 */
[----:B------:R-:W-:Y:S02]  /*c9a0*/  IMAD.MOV.U32 R164, RZ, RZ, R177 ;  /* 0x000000ffffa47224 */ /* 0x000fe400078e00b1 */
[----:B------:R-:W-:Y:S01]  /*c9b0*/  FFMA.FTZ R0, R0, R166, R167 ;  /* 0x000000a600007223 */ /* 0x000fe200000100a7 */
[----:B------:R-:W-:Y:S01]  /*c9c0*/  MOV R166, R178 ;  /* 0x000000b200a67202 */ /* 0x000fe20000000f00 */
[----:B------:R-:W-:Y:S02]  /*c9d0*/  IMAD.MOV.U32 R167, RZ, RZ, R179 ;  /* 0x000000ffffa77224 */ /* 0x000fe400078e00b3 */
[C---:B--2---:R-:W-:Y:S07]  /*c9e0*/  HMMA.16816.F32 R176, R184.reuse, R180, R4 ;  /* 0x000000b4b8b0723c */ /* 0x044fee0000001804 */
[----:B------:R-:W-:Y:S01]  /*c9f0*/  IMAD.MOV.U32 R4, RZ, RZ, R140 ;  /* 0x000000ffff047224 */ /* 0x000fe200078e008c */
[C---:B------:R-:W-:Y:S04]  /*ca00*/  HMMA.16816.F32 R180, R184.reuse, R182, R8 ;  /* 0x000000b6b8b4723c */ /* 0x040fe80000001808 */
[----:B------:R-:W-:Y:S01]  /*ca10*/  IMAD.MOV.U32 R5, RZ, RZ, R141 ;  /* 0x000000ffff057224 */ /* 0x000fe200078e008d */
[----:B------:R-:W-:Y:S01]  /*ca20*/  MOV R6, R146 ;  /* 0x0000009200067202 */ /* 0x000fe20000000f00 */
[----:B------:R-:W-:Y:S01]  /*ca30*/  IMAD.MOV.U32 R7, RZ, RZ, R147 ;  /* 0x000000ffff077224 */ /* 0x000fe200078e0093 */
[----:B------:R-:W-:Y:S01]  /*ca40*/  MOV R11, R145 ;  /* 0x00000091000b7202 */ /* 0x000fe20000000f00 */
[C---:B------:R-:W-:Y:S01]  /*ca50*/  HMMA.16816.F32 R132, R184.reuse, R136, R12 ;  /* 0x00000088b884723c */ /* 0x040fe2000000180c */
[----:B------:R-:W-:Y:S03]  /*ca60*/  LDSM.16.MT88.4 R12, [R217+0x8900] ;  /* 0x00890000d90c783b */ /* 0x000fe60000004200 */
[----:B------:R-:W-:Y:S04]  /*ca70*/  IMAD.MOV.U32 R10, RZ, RZ, R144 ;  /* 0x000000ffff0a7224 */ /* 0x000fe800078e0090 */
        /* <DEDUP_REMOVED lines=9> */
[----:B------:R-:W-:Y:S01]  /*cb10*/  IMAD.MOV.U32 R30, RZ, RZ, R5 ;  /* 0x000000ffff1e7224 */ /* 0x000fe200078e0005 */
[----:B------:R-:W-:Y:S01]  /*cb20*/  MOV R29, R6 ;  /* 0x00000006001d7202 */ /* 0x000fe20000000f00 */
[----:B------:R-:W-:Y:S01]  /*cb30*/  IMAD.MOV.U32 R28, RZ, RZ, R7 ;  /* 0x000000ffff1c7224 */ /* 0x000fe200078e0007 */
[----:B------:R-:W-:Y:S01]  /*cb40*/  MOV R32, R158 ;  /* 0x0000009e00207202 */ /* 0x000fe20000000f00 */
[----:B------:R-:W2:Y:S01]  /*cb50*/  LDSM.16.MT88.4 R4, [R220+0x5900] ;  /* 0x00590000dc04783b */ /* 0x000ea20000004200 */
[----:B------:R-:W-:Y:S03]  /*cb60*/  IMAD.MOV.U32 R35, RZ, RZ, R159 ;  /* 0x000000ffff237224 */ /* 0x000fe600078e009f */
[----:B------:R-:W-:Y:S02]  /*cb70*/  IMAD.MOV.U32 R33, RZ, RZ, R157 ;  /* 0x000000ffff217224 */ /* 0x000fe400078e009d */
[----:B------:R-:W-:Y:S02]  /*cb80*/  IMAD.MOV.U32 R34, RZ, RZ, R156 ;  /* 0x000000ffff227224 */ /* 0x000fe400078e009c */
[C---:B-1----:R-:W-:Y:S07]  /*cb90*/  HMMA.16816.F32 R156, R184.reuse, R160, R36 ;  /* 0x000000a0b89c723c */ /* 0x042fee0000001824 */
[----:B------:R-:W-:Y:S01]  /*cba0*/  MOV R36, R10 ;  /* 0x0000000a00247202 */ /* 0x000fe20000000f00 */
[C---:B------:R-:W-:Y:S04]  /*cbb0*/  HMMA.16816.F32 R160, R184.reuse, R162, R40 ;  /* 0x000000a2b8a0723c */ /* 0x040fe80000001828 */
[----:B------:R-:W-:Y:S01]  /*cbc0*/  IMAD.MOV.U32 R37, RZ, RZ, R11 ;  /* 0x000000ffff257224 */ /* 0x000fe200078e000b */
[----:B------:R-:W-:Y:S01]  /*cbd0*/  MOV R39, R166 ;  /* 0x000000a600277202 */ /* 0x000fe20000000f00 */
[----:B------:R-:W1:Y:S01]  /*cbe0*/  LDSM.16.MT88.4 R8, [R219+0x5900] ;  /* 0x00590000db08783b */ /* 0x000e620000004200 */
[----:B------:R-:W-:Y:S02]  /*cbf0*/  IMAD.MOV.U32 R38, RZ, RZ, R167 ;  /* 0x000000ffff267224 */ /* 0x000fe400078e00a7 */
[----:B------:R-:W-:Y:S03]  /*cc00*/  IMAD.MOV.U32 R42, RZ, RZ, R165 ;  /* 0x000000ffff2a7224 */ /* 0x000fe600078e00a5 */
[----:B------:R-:W-:Y:S02]  /*cc10*/  IMAD.MOV.U32 R43, RZ, RZ, R164 ;  /* 0x000000ffff2b7224 */ /* 0x000fe400078e00a4 */
[C---:B------:R-:W-:Y:S03]  /*cc20*/  HMMA.16816.F32 R164, R184.reuse, R168, R44 ;  /* 0x000000a8b8a4723c */ /* 0x040fe6000000182c */
        /* <DEDUP_REMOVED lines=76> */
.L_x_2817:
        /* <DEDUP_REMOVED lines=37> */
.L_x_2820:
[----:B--2---:R-:W2:Y:S01]  /*d340*/  LDL.64 R2, [R1+0x18] ;  /* 0x0000180001027983 */ /* 0x004ea20000100a00 */
        /* <DEDUP_REMOVED lines=10> */
[----:B------:R-:W-:Y:S06]  /*d3f0*/  BAR.SYNC.DEFER_BLOCKING 0x0 ;  /* 0x0000000000007b1d */ /* 0x000fec0000010000 */
[----:B------:R-:W-:Y:S06]  /*d400*/  LDSM.16.M88.4 R48, [R223+0x18100] ;  /* 0x01810000df30783b */ /* 0x000fec0000000200 */
[----:B-----5:R-:W1:Y:S06]  /*d410*/  LDSM.16.M88.4 R8, [R216+0xc100] ;  /* 0x00c10000d808783b */ /* 0x020e6c0000000200 */
[----:B------:R-:W1:Y:S06]  /*d420*/  LDSM.16.M88.4 R16, [R216+0xc900] ;  /* 0x00c90000d810783b */ /* 0x000e6c0000000200 */
[----:B------:R-:W1:Y:S06]  /*d430*/  LDSM.16.M88.4 R24, [R216+0xd100] ;  /* 0x00d10000d818783b */ /* 0x000e6c0000000200 */
[----:B------:R-:W1:Y:S06]  /*d440*/  LDSM.16.M88.4 R32, [R216+0xd900] ;  /* 0x00d90000d820783b */ /* 0x000e6c0000000200 */
[----:B------:R-:W1:Y:S06]  /*d450*/  LDSM.16.M88.4 R40, [R216+0xe100] ;  /* 0x00e10000d828783b */ /* 0x000e6c0000000200 */
[----:B------:R-:W1:Y:S06]  /*d460*/  LDSM.16.M88.4 R184, [R216+0xe900] ;  /* 0x00e90000d8b8783b */ /* 0x000e6c0000000200 */
[----:B------:R-:W-:Y:S01]  /*d470*/  LDSM.16.M88.4 R188, [R224+0x18100] ;  /* 0x01810000e0bc783b */ /* 0x000fe20000000200 */
[C---:B-1----:R-:W-:Y:S05]  /*d480*/  HMMA.16816.F32 R4, R48.reuse, R8, RZ ;  /* 0x000000083004723c */ /* 0x042fea00000018ff */
[----:B------:R-:W1:Y:S03]  /*d490*/  LDSM.16.M88.4 R192, [R227] ;  /* 0x00000000e3c0783b */ /* 0x000e660000000200 */
[C---:B------:R-:W-:Y:S03]  /*d4a0*/  HMMA.16816.F32 R8, R48.reuse, R10, RZ ;  /* 0x0000000a3008723c */ /* 0x040fe600000018ff */
[----:B------:R-:W1:Y:S06]  /*d4b0*/  LDSM.16.M88.4 R196, [R250] ;  /* 0x00000000fac4783b */ /* 0x000e6c0000000200 */
[----:B------:R-:W1:Y:S01]  /*d4c0*/  LDSM.16.M88.4 R200, [R249] ;  /* 0x00000000f9c8783b */ /* 0x000e620000000200 */
        /* <DEDUP_REMOVED lines=9> */
[----:B------:R-:W-:Y:S01]  /*d560*/  HMMA.16816.F32 R48, R48, R186, RZ ;  /* 0x000000ba3030723c */ /* 0x000fe200000018ff */
[----:B------:R-:W1:Y:S07]  /*d570*/  LDSM.16.M88.4 R184, [R248] ;  /* 0x00000000f8b8783b */ /* 0x000e6e0000000200 */
[C---:B-1----:R-:W-:Y:S08]  /*d580*/  HMMA.16816.F32 R4, R188.reuse, R192, R4 ;  /* 0x000000c0bc04723c */ /* 0x042ff00000001804 */
[C---:B------:R-:W-:Y:S01]  /*d590*/  HMMA.16816.F32 R8, R188.reuse, R194, R8 ;  /* 0x000000c2bc08723c */ /* 0x040fe20000001808 */
[----:B------:R-:W1:Y:S07]  /*d5a0*/  LDSM.16.M88.4 R192, [R247] ;  /* 0x00000000f7c0783b */ /* 0x000e6e0000000200 */
[C---:B------:R-:W-:Y:S08]  /*d5b0*/  HMMA.16816.F32 R12, R188.reuse, R196, R12 ;  /* 0x000000c4bc0c723c */ /* 0x040ff0000000180c */
[C---:B------:R-:W-:Y:S01]  /*d5c0*/  HMMA.16816.F32 R16, R188.reuse, R198, R16 ;  /* 0x000000c6bc10723c */ /* 0x040fe20000001810 */
[----:B------:R-:W1:Y:S07]  /*d5d0*/  LDSM.16.M88.4 R196, [R246] ;  /* 0x00000000f6c4783b */ /* 0x000e6e0000000200 */
[C---:B------:R-:W-:Y:S08]  /*d5e0*/  HMMA.16816.F32 R20, R188.reuse, R200, R20 ;  /* 0x000000c8bc14723c */ /* 0x040ff00000001814 */
[C---:B------:R-:W-:Y:S08]  /*d5f0*/  HMMA.16816.F32 R24, R188.reuse, R202, R24 ;  /* 0x000000cabc18723c */ /* 0x040ff00000001818 */
[C---:B------:R-:W-:Y:S08]  /*d600*/  HMMA.16816.F32 R28, R188.reuse, R184, R28 ;  /* 0x000000b8bc1c723c */ /* 0x040ff0000000181c */
[C---:B------:R-:W-:Y:S08]  /*d610*/  HMMA.16816.F32 R32, R188.reuse, R186, R32 ;  /* 0x000000babc20723c */ /* 0x040ff00000001820 */
[C---:B-1----:R-:W-:Y:S08]  /*d620*/  HMMA.16816.F32 R36, R188.reuse, R192, R36 ;  /* 0x000000c0bc24723c */ /* 0x042ff00000001824 */
        /* <DEDUP_REMOVED lines=14> */
[C---:B------:R-:W-:Y:S03]  /*d710*/  LEA R186, P0, R172.reuse, c[0x0][0x1f8], 0x1 ;  /* 0x00007e00acba7a11 */ /* 0x040fe600078008ff */
[----:B------:R-:W2:Y:S01]  /*d720*/  LDL.64 R208, [R1+0x38] ;  /* 0x0000380001d07983 */ /* 0x000ea20000100a00 */
[----:B------:R-:W-:Y:S01]  /*d730*/  LEA.HI.X R187, R172, c[0x0][0x1fc], R0, 0x1, P0 ;  /* 0x00007f00acbb7a11 */ /* 0x000fe200000f0c00 */
[----:B------:R-:W-:Y:S01]  /*d740*/  IMAD.WIDE.U32 R172, R204, UR24, R206 ;  /* 0x00000018ccac7c25 */ /* 0x000fe2000f8e00ce */
[----:B------:R-:W-:Y:S01]  /*d750*/  IADD3 R0, R185, UR4, RZ ;  /* 0x00000004b9007c10 */ /* 0x000fe2000fffe0ff */
[----:B------:R-:W-:Y:S02]  /*d760*/  UIADD3 UR24, UR24, -0x1, URZ ;  /* 0xffffffff18187890 */ /* 0x000fe4000fffe03f */
[----:B------:R3:W-:Y:S02]  /*d770*/  LDGSTS.E.BYPASS.LTC128B.128 [R251+0x3100], [R186.64], !P4 ;  /* 0x03100000bafb7fae */ /* 0x0007e4000e101d5e */
[----:B------:R-:W-:Y:S04]  /*d780*/  @UP0 USHF.R.S32.HI UR23, URZ, 0x1f, UR24 ;  /* 0x0000001f3f170899 */ /* 0x000fe80008011418 */
[----:B------:R-:W4:Y:S01]  /*d790*/  LDL.64 R206, [R1+0x40] ;  /* 0x0000400001ce7983 */ /* 0x000f220000100a00 */
[C---:B---3--:R-:W-:Y:S04]  /*d7a0*/  LEA R186, P0, R184.reuse, c[0x0][0x1f8], 0x1 ;  /* 0x00007e00b8ba7a11 */ /* 0x048fe800078008ff */
[----:B------:R-:W-:Y:S02]  /*d7b0*/  LEA.HI.X R187, R184, c[0x0][0x1fc], R0, 0x1, P0 ;  /* 0x00007f00b8bb7a11 */ /* 0x000fe400000f0c00 */
[----:B------:R-:W-:Y:S01]  /*d7c0*/  IADD3 R0, R173, UR4, RZ ;  /* 0x00000004ad007c10 */ /* 0x000fe2000fffe0ff */
[----:B------:R-:W-:Y:S01]  /*d7d0*/  ULDC.64 UR4, c[0x0][0x1e0] ;  /* 0x0000780000047ab9 */ /* 0x000fe20000000a00 */
[C---:B------:R-:W-:Y:S01]  /*d7e0*/  LEA R184, P0, R172.reuse, c[0x0][0x1f8], 0x1 ;  /* 0x00007e00acb87a11 */ /* 0x040fe200078008ff */
[----:B------:R3:W-:Y:S01]  /*d7f0*/  LDGSTS.E.BYPASS.LTC128B.128 [R251+0x6100], [R186.64], !P3 ;  /* 0x06100000bafb7fae */ /* 0x0007e2000d901d5e */
[----:B------:R-:W-:Y:S02]  /*d800*/  @UP0 UIMAD.WIDE.U32 UR26, UR24, UR4, URZ ;  /* 0x00000004181a02a5 */ /* 0x000fe4000f8e003f */
[----:B------:R-:W-:Y:S01]  /*d810*/  LEA.HI.X R185, R172, c[0x0][0x1fc], R0, 0x1, P0 ;  /* 0x00007f00acb97a11 */ /* 0x000fe200000f0c00 */
[----:B------:R-:W-:Y:S01]  /*d820*/  @UP0 UIMAD UR23, UR23, UR4, URZ ;  /* 0x00000004171702a4 */ /* 0x000fe2000f8e023f */
[----:B-1----:R-:W-:Y:S03]  /*d830*/  IADD3 R2, P0, R2, UR9, RZ ;  /* 0x0000000902027c10 */ /* 0x002fe6000ff1e0ff */
[----:B------:R1:W-:Y:S01]  /*d840*/  LDGSTS.E.BYPASS.LTC128B.128 [R251+0x9100], [R184.64], !P2 ;  /* 0x09100000b8fb7fae */ /* 0x0003e2000d101d5e */
[----:B------:R-:W-:Y:S01]  /*d850*/  IADD3.X R3, R3, UR8, RZ, P0, !PT ;  /* 0x0000000803037c10 */ /* 0x000fe200087fe4ff */
[----:B------:R-:W-:Y:S01]  /*d860*/  @UP0 UIMAD UR23, UR24, UR5, UR23 ;  /* 0x00000005181702a4 */ /* 0x000fe2000f8e0217 */
[C---:B------:R-:W-:Y:S03]  /*d870*/  IADD3 R172, P1, R2.reuse, UR19, RZ ;  /* 0x0000001302ac7c10 */ /* 0x040fe6000ff3e0ff */
[----:B------:R1:W-:Y:S01]  /*d880*/  LDGSTS.E.BYPASS.LTC128B.128 [R251+0x1100], [R2.64], !P5 ;  /* 0x0110000002fb7fae */ /* 0x0003e2000e901d5e */
[C---:B------:R-:W-:Y:S01]  /*d890*/  IADD3.X R173, R3.reuse, UR18, RZ, P1, !PT ;  /* 0x0000001203ad7c10 */ /* 0x040fe20008ffe4ff */
[----:B------:R-:W-:Y:S04]  /*d8a0*/  @UP0 UIADD3 UR4, UR27, UR23, URZ ;  /* 0x000000171b040290 */ /* 0x000fe8000fffe03f */
[----:B------:R1:W-:Y:S01]  /*d8b0*/  LDGSTS.E.BYPASS.LTC128B.128 [R251+0x4100], [R2.64+0x80], !P4 ;  /* 0x0410008002fb7fae */ /* 0x0003e2000e101d5e */
[----:B------:R-:W-:Y:S05]  /*d8c0*/  @UP0 UIMAD UR4, UR4, 0x60, URZ ;  /* 0x00000060040408a4 */ /* 0x000fea000f8e023f */
[----:B------:R1:W-:Y:S01]  /*d8d0*/  LDGSTS.E.BYPASS.LTC128B.128 [R251+0x7100], [R2.64+0x100], !P3 ;  /* 0x0710010002fb7fae */ /* 0x0003e2000d901d5e */
[C---:B---3--:R-:W-:Y:S04]  /*d8e0*/  IADD3 R186, P0, R2.reuse, UR9, RZ ;  /* 0x0000000902ba7c10 */ /* 0x048fe8000ff1e0ff */
[C---:B------:R-:W-:Y:S01]  /*d8f0*/  IADD3.X R187, R3.reuse, UR8, RZ, P0, !PT ;  /* 0x0000000803bb7c10 */ /* 0x040fe200087fe4ff */
[----:B------:R3:W-:Y:S01]  /*d900*/  LDGSTS.E.BYPASS.LTC128B.128 [R251+0xa100], [R2.64+0x180], !P2 ;  /* 0x0a10018002fb7fae */ /* 0x0007e2000d101d5e */
[C---:B-1----:R-:W-:Y:S05]  /*d910*/  IADD3 R184, P6, R2.reuse, UR17, RZ ;  /* 0x0000001102b87c10 */ /* 0x042fea000ffde0ff */
[----:B------:R1:W-:Y:S01]  /*d920*/  LDGSTS.E.BYPASS.LTC128B.128 [R251+0x2100], [R186.64], !P5 ;  /* 0x02100000bafb7fae */ /* 0x0003e2000e901d5e */
[C---:B------:R-:W-:Y:S05]  /*d930*/  IADD3.X R185, R3.reuse, UR16, RZ, P6, !PT ;  /* 0x0000001003b97c10 */ /* 0x040fea000b7fe4ff */
[----:B------:R1:W-:Y:S06]  /*d940*/  LDGSTS.E.BYPASS.LTC128B.128 [R251+0x5100], [R184.64], !P4 ;  /* 0x05100000b8fb7fae */ /* 0x0003ec000e101d5e */
[----:B------:R2:W-:Y:S01]  /*d950*/  LDGSTS.E.BYPASS.LTC128B.128 [R251+0x8100], [R172.64], !P3 ;  /* 0x08100000acfb7fae */ /* 0x0005e2000d901d5e */
[----:B---3--:R-:W-:Y:S04]  /*d960*/  IADD3 R2, P0, R2, UR21, RZ ;  /* 0x0000001502027c10 */ /* 0x008fe8000ff1e0ff */
[----:B------:R-:W-:Y:S02]  /*d970*/  IADD3.X R3, R3, UR20, RZ, P0, !PT ;  /* 0x0000001403037c10 */ /* 0x000fe400087fe4ff */
[----:B------:R-:W-:Y:S03]  /*d980*/  PLOP3.LUT P0, PT, PT, PT, UP0, 0x80, 0x0 ;  /* 0x000000000000781c */ /* 0x000fe60003f0f008 */
[----:B------:R3:W-:Y:S06]  /*d990*/  LDGSTS.E.BYPASS.LTC128B.128 [R251+0xb100], [R2.64], !P2 ;  /* 0x0b10000002fb7fae */ /* 0x0007ec000d101d5e */
[----:B-1----:R-:W-:Y:S06]  /*d9a0*/  LDSM.16.M88.4 R184, [R226+0x18100] ;  /* 0x01810000e2b8783b */ /* 0x002fec0000000200 */
[----:B------:R-:W1:Y:S06]  /*d9b0*/  LDSM.16.M88.4 R192, [R222+0xc100] ;  /* 0x00c10000dec0783b */ /* 0x000e6c0000000200 */
[----:B------:R-:W3:Y:S06]  /*d9c0*/  LDSM.16.M88.4 R200, [R222+0xc900] ;  /* 0x00c90000dec8783b */ /* 0x000eec0000000200 */
[----:B------:R-:W3:Y:S06]  /*d9d0*/  LDSM.16.M88.4 R188, [R222+0xd100] ;  /* 0x00d10000debc783b */ /* 0x000eec0000000200 */
[----:B------:R-:W0:Y:S06]  /*d9e0*/  LDGDEPBAR ;  /* 0x00000000000079af */ /* 0x000e2c0000000000 */
[----:B------:R-:W3:Y:S01]  /*d9f0*/  LDSM.16.M88.4 R196, [R222+0xd900] ;  /* 0x00d90000dec4783b */ /* 0x000ee20000000200 */
[C---:B-1----:R-:W-:Y:S08]  /*da00*/  HMMA.16816.F32 R4, R184.reuse, R192, R4 ;  /* 0x000000c0b804723c */ /* 0x042ff00000001804 */
[C---:B------:R-:W-:Y:S01]  /*da10*/  HMMA.16816.F32 R8, R184.reuse, R194, R8 ;  /* 0x000000c2b808723c */ /* 0x040fe20000001808 */
[----:B------:R-:W-:Y:S07]  /*da20*/  LDSM.16.M88.4 R192, [R222+0xe900] ;  /* 0x00e90000dec0783b */ /* 0x000fee0000000200 */
[C---:B---3--:R-:W-:Y:S08]  /*da30*/  HMMA.16816.F32 R12, R184.reuse, R200, R12 ;  /* 0x000000c8b80c723c */ /* 0x048ff0000000180c */
[C---:B------:R-:W-:Y:S01]  /*da40*/  HMMA.16816.F32 R16, R184.reuse, R202, R16 ;  /* 0x000000cab810723c */ /* 0x040fe20000001810 */
[----:B------:R-:W-:Y:S07]  /*da50*/  LDSM.16.M88.4 R200, [R221] ;  /* 0x00000000ddc8783b */ /* 0x000fee0000000200 */
[C---:B------:R-:W-:Y:S08]  /*da60*/  HMMA.16816.F32 R20, R184.reuse, R188, R20 ;  /* 0x000000bcb814723c */ /* 0x040ff00000001814 */
[C---:B------:R-:W-:Y:S01]  /*da70*/  HMMA.16816.F32 R24, R184.reuse, R190, R24 ;  /* 0x000000beb818723c */ /* 0x040fe20000001818 */
[----:B------:R-:W1:Y:S07]  /*da80*/  LDSM.16.M88.4 R188, [R222+0xe100] ;  /* 0x00e10000debc783b */ /* 0x000e6e0000000200 */
        /* <DEDUP_REMOVED lines=8> */
[----:B------:R-:W1:Y:S06]  /*db10*/  LDSM.16.M88.4 R184, [R221+0x800] ;  /* 0x00080000ddb8783b */ /* 0x000e6c0000000200 */
[----:B------:R-:W2:Y:S01]  /*db20*/  LDSM.16.M88.4 R192, [R221+0x1800] ;  /* 0x00180000ddc0783b */ /* 0x000ea20000000200 */
        /* <DEDUP_REMOVED lines=14> */
[----:B------:R-:W3:Y:S07]  /*dc10*/  LDSM.16.M88.4 R200, [R216+0xf900] ;  /* 0x00f90000d8c8783b */ /* 0x000eee0000000200 */
[C---:B-1----:R-:W-:Y:S08]  /*dc20*/  HMMA.16816.F32 R44, R196.reuse, R184, R44 ;  /* 0x000000b8c42c723c */ /* 0x042ff0000000182c */
[----:B------:R-:W-:Y:S01]  /*dc30*/  HMMA.16816.F32 R48, R196, R186, R48 ;  /* 0x000000bac430723c */ /* 0x000fe20000001830 */
[----:B------:R-:W1:Y:S06]  /*dc40*/  LDSM.16.M88.4 R184, [R216+0x10100] ;  /* 0x01010000d8b8783b */ /* 0x000e6c0000000200 */
[----:B------:R-:W-:Y:S01]  /*dc50*/  LDSM.16.M88.4 R196, [R216+0x11100] ;  /* 0x01110000d8c4783b */ /* 0x000fe20000000200 */
        /* <DEDUP_REMOVED lines=15> */
[C---:B---3--:R-:W-:Y:S08]  /*dd50*/  HMMA.16816.F32 R44, R188.reuse, R200, R44 ;  /* 0x000000c8bc2c723c */ /* 0x048ff0000000182c */
[----:B------:R-:W-:Y:S01]  /*dd60*/  HMMA.16816.F32 R48, R188, R202, R48 ;  /* 0x000000cabc30723c */ /* 0x000fe20000001830 */
[----:B------:R-:W3:Y:S06]  /*dd70*/  LDSM.16.M88.4 R188, [R243] ;  /* 0x00000000f3bc783b */ /* 0x000eec0000000200 */
[----:B------:R-:W4:Y:S01]  /*dd80*/  LDSM.16.M88.4 R200, [R242] ;  /* 0x00000000f2c8783b */ /* 0x000f220000000200 */
        /* <DEDUP_REMOVED lines=8> */
[----:B------:R-:W1:Y:S07]  /*de10*/  LDSM.16.M88.4 R188, [R241] ;  /* 0x00000000f1bc783b */ /* 0x000e6e0000000200 */
[C---:B----4-:R-:W-:Y:S08]  /*de20*/  HMMA.16816.F32 R28, R184.reuse, R200, R28 ;  /* 0x000000c8b81c723c */ /* 0x050ff0000000181c */
[C---:B------:R-:W-:Y:S01]  /*de30*/  HMMA.16816.F32 R32, R184.reuse, R202, R32 ;  /* 0x000000cab820723c */ /* 0x040fe20000001820 */
[----:B------:R-:W2:Y:S07]  /*de40*/  LDSM.16.M88.4 R200, [R222+0xf100] ;  /* 0x00f10000dec8783b */ /* 0x000eae0000000200 */
[C---:B-1----:R-:W-:Y:S08]  /*de50*/  HMMA.16816.F32 R36, R184.reuse, R188, R36 ;  /* 0x000000bcb824723c */ /* 0x042ff00000001824 */
[C---:B------:R-:W-:Y:S01]  /*de60*/  HMMA.16816.F32 R40, R184.reuse, R190, R40 ;  /* 0x000000beb828723c */ /* 0x040fe20000001828 */
[----:B------:R-:W-:Y:S07]  /*de70*/  LDSM.16.M88.4 R188, [R222+0x10100] ;  /* 0x01010000debc783b */ /* 0x000fee0000000200 */
[C---:B------:R-:W-:Y:S08]  /*de80*/  HMMA.16816.F32 R44, R184.reuse, R192, R44 ;  /* 0x000000c0b82c723c */ /* 0x040ff0000000182c */
[----:B------:R-:W-:Y:S01]  /*de90*/  HMMA.16816.F32 R48, R184, R194, R48 ;  /* 0x000000c2b830723c */ /* 0x000fe20000001830 */
[----:B------:R-:W1:Y:S06]  /*dea0*/  LDSM.16.M88.4 R184, [R222+0xf900] ;  /* 0x00f90000deb8783b */ /* 0x000e6c0000000200 */
[----:B------:R-:W3:Y:S01]  /*deb0*/  LDSM.16.M88.4 R192, [R222+0x10900] ;  /* 0x01090000dec0783b */ /* 0x000ee20000000200 */
        /* <DEDUP_REMOVED lines=22> */
[C---:B--2---:R-:W-:Y:S08]  /*e020*/  HMMA.16816.F32 R12, R188.reuse, R200, R12 ;  /* 0x000000c8bc0c723c */ /* 0x044ff0000000180c */
[C---:B------:R-:W-:Y:S01]  /*e030*/  HMMA.16816.F32 R16, R188.reuse, R202, R16 ;  /* 0x000000cabc10723c */ /* 0x040fe20000001810 */
[----:B------:R-:W2:Y:S07]  /*e040*/  LDSM.16.M88.4 R200, [R221+0x5800] ;  /* 0x00580000ddc8783b */ /* 0x000eae0000000200 */
[C---:B-1----:R-:W-:Y:S08]  /*e050*/  HMMA.16816.F32 R20, R188.reuse, R184, R20 ;  /* 0x000000b8bc14723c */ /* 0x042ff00000001814 */
[C---:B------:R-:W-:Y:S01]  /*e060*/  HMMA.16816.F32 R24, R188.reuse, R186, R24 ;  /* 0x000000babc18723c */ /* 0x040fe20000001818 */
[----:B------:R-:W-:Y:S07]  /*e070*/  LDSM.16.M88.4 R184, [R223+0x20100] ;  /* 0x02010000dfb8783b */ /* 0x000fee0000000200 */
[C---:B---3--:R-:W-:Y:S08]  /*e080*/  HMMA.16816.F32 R28, R188.reuse, R192, R28 ;  /* 0x000000c0bc1c723c */ /* 0x048ff0000000181c */
[C---:B------:R-:W-:Y:S01]  /*e090*/  HMMA.16816.F32 R32, R188.reuse, R194, R32 ;  /* 0x000000c2bc20723c */ /* 0x040fe20000001820 */
[----:B------:R-:W1:Y:S07]  /*e0a0*/  LDSM.16.M88.4 R192, [R216+0x12100] ;  /* 0x01210000d8c0783b */ /* 0x000e6e0000000200 */
[C---:B------:R-:W-:Y:S08]  /*e0b0*/  HMMA.16816.F32 R36, R188.reuse, R196, R36 ;  /* 0x000000c4bc24723c */ /* 0x040ff00000001824 */
[C---:B------:R-:W-:Y:S01]  /*e0c0*/  HMMA.16816.F32 R40, R188.reuse, R198, R40 ;  /* 0x000000c6bc28723c */ /* 0x040fe20000001828 */
[----:B------:R-:W3:Y:S07]  /*e0d0*/  LDSM.16.M88.4 R196, [R216+0x12900] ;  /* 0x01290000d8c4783b */ /* 0x000eee0000000200 */
[C---:B--2---:R-:W-:Y:S08]  /*e0e0*/  HMMA.16816.F32 R44, R188.reuse, R200, R44 ;  /* 0x000000c8bc2c723c */ /* 0x044ff0000000182c */
[----:B------:R-:W-:Y:S01]  /*e0f0*/  HMMA.16816.F32 R48, R188, R202, R48 ;  /* 0x000000cabc30723c */ /* 0x000fe20000001830 */
[----:B------:R-:W2:Y:S06]  /*e100*/  LDSM.16.M88.4 R188, [R216+0x13100] ;  /* 0x01310000d8bc783b */ /* 0x000eac0000000200 */
[----:B------:R-:W4:Y:S01]  /*e110*/  LDSM.16.M88.4 R200, [R216+0x13900] ;  /* 0x01390000d8c8783b */ /* 0x000f220000000200 */
[C---:B-1----:R-:W-:Y:S08]  /*e120*/  HMMA.16816.F32 R4, R184.reuse, R192, R4 ;  /* 0x000000c0b804723c */ /* 0x042ff00000001804 */
[C---:B------:R-:W-:Y:S01]  /*e130*/  HMMA.16816.F32 R8, R184.reuse, R194, R8 ;  /* 0x000000c2b808723c */ /* 0x040fe20000001808 */
[----:B------:R-:W-:Y:S07]  /*e140*/  LDSM.16.M88.4 R192, [R216+0x14900] ;  /* 0x01490000d8c0783b */ /* 0x000fee0000000200 */
[C---:B---3--:R-:W-:Y:S08]  /*e150*/  HMMA.16816.F32 R12, R184.reuse, R196, R12 ;  /* 0x000000c4b80c723c */ /* 0x048ff0000000180c */
[C---:B------:R-:W-:Y:S01]  /*e160*/  HMMA.16816.F32 R16, R184.reuse, R198, R16 ;  /* 0x000000c6b810723c */ /* 0x040fe20000001810 */
[----:B------:R-:W-:Y:S07]  /*e170*/  LDSM.16.M88.4 R196, [R224+0x20100] ;  /* 0x02010000e0c4783b */ /* 0x000fee0000000200 */
[C---:B--2---:R-:W-:Y:S08]  /*e180*/  HMMA.16816.F32 R20, R184.reuse, R188, R20 ;  /* 0x000000bcb814723c */ /* 0x044ff00000001814 */
[C---:B------:R-:W-:Y:S01]  /*e190*/  HMMA.16816.F32 R24, R184.reuse, R190, R24 ;  /* 0x000000beb818723c */ /* 0x040fe20000001818 */
[----:B------:R-:W1:Y:S07]  /*e1a0*/  LDSM.16.M88.4 R188, [R216+0x14100] ;  /* 0x01410000d8bc783b */ /* 0x000e6e0000000200 */
[C---:B----4-:R-:W-:Y:S08]  /*e1b0*/  HMMA.16816.F32 R28, R184.reuse, R200, R28 ;  /* 0x000000c8b81c723c */ /* 0x050ff0000000181c */
[C---:B------:R-:W-:Y:S01]  /*e1c0*/  HMMA.16816.F32 R32, R184.reuse, R202, R32 ;  /* 0x000000cab820723c */ /* 0x040fe20000001820 */
[----:B------:R-:W2:Y:S07]  /*e1d0*/  LDSM.16.M88.4 R200, [R239] ;  /* 0x00000000efc8783b */ /* 0x000eae0000000200 */
[C---:B-1----:R-:W-:Y:S08]  /*e1e0*/  HMMA.16816.F32 R36, R184.reuse, R188, R36 ;  /* 0x000000bcb824723c */ /* 0x042ff00000001824 */
[C---:B------:R-:W-:Y:S01]  /*e1f0*/  HMMA.16816.F32 R40, R184.reuse, R190, R40 ;  /* 0x000000beb828723c */ /* 0x040fe20000001828 */
[----:B------:R-:W-:Y:S07]  /*e200*/  LDSM.16.M88.4 R188, [R237] ;  /* 0x00000000edbc783b */ /* 0x000fee0000000200 */
[C---:B------:R-:W-:Y:S08]  /*e210*/  HMMA.16816.F32 R44, R184.reuse, R192, R44 ;  /* 0x000000c0b82c723c */ /* 0x040ff0000000182c */
[----:B------:R-:W-:Y:S01]  /*e220*/  HMMA.16816.F32 R48, R184, R194, R48 ;  /* 0x000000c2b830723c */ /* 0x000fe20000001830 */
[----:B------:R-:W1:Y:S06]  /*e230*/  LDSM.16.M88.4 R184, [R238] ;  /* 0x00000000eeb8783b */ /* 0x000e6c0000000200 */
[----:B------:R-:W3:Y:S01]  /*e240*/  LDSM.16.M88.4 R192, [R236] ;  /* 0x00000000ecc0783b */ /* 0x000ee20000000200 */
[C---:B--2---:R-:W-:Y:S08]  /*e250*/  HMMA.16816.F32 R4, R196.reuse, R200, R4 ;  /* 0x000000c8c404723c */ /* 0x044ff00000001804 */
[C---:B------:R-:W-:Y:S01]  /*e260*/  HMMA.16816.F32 R8, R196.reuse, R202, R8 ;  /* 0x000000cac408723c */ /* 0x040fe20000001808 */
[----:B------:R-:W2:Y:S07]  /*e270*/  LDSM.16.M88.4 R200, [R235] ;  /* 0x00000000ebc8783b */ /* 0x000eae0000000200 */
[C---:B-1----:R-:W-:Y:S08]  /*e280*/  HMMA.16816.F32 R12, R196.reuse, R184, R12 ;  /* 0x000000b8c40c723c */ /* 0x042ff0000000180c */
[C---:B------:R-:W-:Y:S01]  /*e290*/  HMMA.16816.F32 R16, R196.reuse, R186, R16 ;  /* 0x000000bac410723c */ /* 0x040fe20000001810 */
[----:B------:R-:W1:Y:S07]  /*e2a0*/  LDSM.16.M88.4 R184, [R234] ;  /* 0x00000000eab8783b */ /* 0x000e6e0000000200 */
        /* <DEDUP_REMOVED lines=34> */
[----:B------:R-:W1:Y:S07]  /*e4d0*/  LDSM.16.M88.4 R192, [R221+0x8000] ;  /* 0x00800000ddc0783b */ /* 0x000e6e0000000200 */
[C---:B---3--:R-:W-:Y:S08]  /*e4e0*/  HMMA.16816.F32 R12, R184.reuse, R196, R12 ;  /* 0x000000c4b80c723c */ /* 0x048ff0000000180c */
[C---:B------:R-:W-:Y:S01]  /*e4f0*/  HMMA.16816.F32 R16, R184.reuse, R198, R16 ;  /* 0x000000c6b810723c */ /* 0x040fe20000001810 */
[----:B------:R-:W-:Y:S07]  /*e500*/  LDSM.16.M88.4 R196, [R223+0x24100] ;  /* 0x02410000dfc4783b */ /* 0x000fee0000000200 */
[C---:B--2---:R-:W-:Y:S08]  /*e510*/  HMMA.16816.F32 R20, R184.reuse, R188, R20 ;  /* 0x000000bcb814723c */ /* 0x044ff00000001814 */
[C---:B------:R-:W-:Y:S01]  /*e520*/  HMMA.16816.F32 R24, R184.reuse, R190, R24 ;  /* 0x000000beb818723c */ /* 0x040fe20000001818 */
[----:B------:R-:W2:Y:S07]  /*e530*/  LDSM.16.M88.4 R188, [R221+0x8800] ;  /* 0x00880000ddbc783b */ /* 0x000eae0000000200 */
[C---:B----4-:R-:W-:Y:S08]  /*e540*/  HMMA.16816.F32 R28, R184.reuse, R200, R28 ;  /* 0x000000c8b81c723c */ /* 0x050ff0000000181c */
[C---:B------:R-:W-:Y:S01]  /*e550*/  HMMA.16816.F32 R32, R184.reuse, R202, R32 ;  /* 0x000000cab820723c */ /* 0x040fe20000001820 */
[----:B------:R-:W3:Y:S07]  /*e560*/  LDSM.16.M88.4 R200, [R216+0x15100] ;  /* 0x01510000d8c8783b */ /* 0x000eee0000000200 */
[C---:B-1----:R-:W-:Y:S08]  /*e570*/  HMMA.16816.F32 R36, R184.reuse, R192, R36 ;  /* 0x000000c0b824723c */ /* 0x042ff00000001824 */
[C---:B------:R-:W-:Y:S01]  /*e580*/  HMMA.16816.F32 R40, R184.reuse, R194, R40 ;  /* 0x000000c2b828723c */ /* 0x040fe20000001828 */
[----:B------:R-:W1:Y:S07]  /*e590*/  LDSM.16.M88.4 R192, [R216+0x15900] ;  /* 0x01590000d8c0783b */ /* 0x000e6e0000000200 */
[C---:B--2---:R-:W-:Y:S08]  /*e5a0*/  HMMA.16816.F32 R44, R184.reuse, R188, R44 ;  /* 0x000000bcb82c723c */ /* 0x044ff0000000182c */
[----:B------:R-:W-:Y:S01]  /*e5b0*/  HMMA.16816.F32 R48, R184, R190, R48 ;  /* 0x000000beb830723c */ /* 0x000fe20000001830 */
[----:B------:R-:W2:Y:S06]  /*e5c0*/  LDSM.16.M88.4 R184, [R216+0x16100] ;  /* 0x01610000d8b8783b */ /* 0x000eac0000000200 */
[----:B------:R-:W4:Y:S01]  /*e5d0*/  LDSM.16.M88.4 R188, [R216+0x16900] ;  /* 0x01690000d8bc783b */ /* 0x000f220000000200 */
[C---:B---3--:R-:W-:Y:S08]  /*e5e0*/  HMMA.16816.F32 R4, R196.reuse, R200, R4 ;  /* 0x000000c8c404723c */ /* 0x048ff00000001804 */
[C---:B------:R-:W-:Y:S01]  /*e5f0*/  HMMA.16816.F32 R8, R196.reuse, R202, R8 ;  /* 0x000000cac408723c */ /* 0x040fe20000001808 */
[----:B------:R-:W3:Y:S07]  /*e600*/  LDSM.16.M88.4 R200, [R216+0x17100] ;  /* 0x01710000d8c8783b */ /* 0x000eee0000000200 */
[C---:B-1----:R-:W-:Y:S08]  /*e610*/  HMMA.16816.F32 R12, R196.reuse, R192, R12 ;  /* 0x000000c0c40c723c */ /* 0x042ff0000000180c */
[C---:B------:R-:W-:Y:S01]  /*e620*/  HMMA.16816.F32 R16, R196.reuse, R194, R16 ;  /* 0x000000c2c410723c */ /* 0x040fe20000001810 */
[----:B------:R-:W1:Y:S07]  /*e630*/  LDSM.16.M88.4 R192, [R216+0x17900] ;  /* 0x01790000d8c0783b */ /* 0x000e6e0000000200 */
[C---:B--2---:R-:W-:Y:S08]  /*e640*/  HMMA.16816.F32 R20, R196.reuse, R184, R20 ;  /* 0x000000b8c414723c */ /* 0x044ff00000001814 */
[C---:B------:R-:W-:Y:S01]  /*e650*/  HMMA.16816.F32 R24, R196.reuse, R186, R24 ;  /* 0x000000bac418723c */ /* 0x040fe20000001818 */
[----:B------:R-:W-:Y:S07]  /*e660*/  LDSM.16.M88.4 R184, [R224+0x24100] ;  /* 0x02410000e0b8783b */ /* 0x000fee0000000200 */
[C---:B----4-:R-:W-:Y:S08]  /*e670*/  HMMA.16816.F32 R28, R196.reuse, R188, R28 ;  /* 0x000000bcc41c723c */ /* 0x050ff0000000181c */
[C---:B------:R-:W-:Y:S01]  /*e680*/  HMMA.16816.F32 R32, R196.reuse, R190, R32 ;  /* 0x000000bec420723c */ /* 0x040fe20000001820 */
[----:B------:R-:W2:Y:S07]  /*e690*/  LDSM.16.M88.4 R188, [R233] ;  /* 0x00000000e9bc783b */ /* 0x000eae0000000200 */
[C---:B---3--:R-:W-:Y:S08]  /*e6a0*/  HMMA.16816.F32 R36, R196.reuse, R200, R36 ;  /* 0x000000c8c424723c */ /* 0x048ff00000001824 */
[C---:B------:R-:W-:Y:S01]  /*e6b0*/  HMMA.16816.F32 R40, R196.reuse, R202, R40 ;  /* 0x000000cac428723c */ /* 0x040fe20000001828 */
[----:B------:R-:W3:Y:S07]  /*e6c0*/  LDSM.16.M88.4 R200, [R232] ;  /* 0x00000000e8c8783b */ /* 0x000eee0000000200 */
[C---:B-1----:R-:W-:Y:S08]  /*e6d0*/  HMMA.16816.F32 R44, R196.reuse, R192, R44 ;  /* 0x000000c0c42c723c */ /* 0x042ff0000000182c */
[----:B------:R-:W-:Y:S01]  /*e6e0*/  HMMA.16816.F32 R48, R196, R194, R48 ;  /* 0x000000c2c430723c */ /* 0x000fe20000001830 */
[----:B------:R-:W1:Y:S06]  /*e6f0*/  LDSM.16.M88.4 R192, [R231] ;  /* 0x00000000e7c0783b */ /* 0x000e6c0000000200 */
[----:B------:R-:W4:Y:S01]  /*e700*/  LDSM.16.M88.4 R196, [R230] ;  /* 0x00000000e6c4783b */ /* 0x000f220000000200 */
[C---:B--2---:R-:W-:Y:S08]  /*e710*/  HMMA.16816.F32 R4, R184.reuse, R188, R4 ;  /* 0x000000bcb804723c */ /* 0x044ff00000001804 */
[C---:B------:R-:W-:Y:S01]  /*e720*/  HMMA.16816.F32 R8, R184.reuse, R190, R8 ;  /* 0x000000beb808723c */ /* 0x040fe20000001808 */
[----:B------:R-:W2:Y:S07]  /*e730*/  LDSM.16.M88.4 R188, [R229] ;  /* 0x00000000e5bc783b */ /* 0x000eae0000000200 */
[C---:B---3--:R-:W-:Y:S08]  /*e740*/  HMMA.16816.F32 R12, R184.reuse, R200, R12 ;  /* 0x000000c8b80c723c */ /* 0x048ff0000000180c */
[C---:B------:R-:W-:Y:S01]  /*e750*/  HMMA.16816.F32 R16, R184.reuse, R202, R16 ;  /* 0x000000cab810723c */ /* 0x040fe20000001810 */
[----:B------:R-:W3:Y:S07]  /*e760*/  LDSM.16.M88.4 R200, [R228] ;  /* 0x00000000e4c8783b */ /* 0x000eee0000000200 */
[C---:B-1----:R-:W-:Y:S08]  /*e770*/  HMMA.16816.F32 R20, R184.reuse, R192, R20 ;  /* 0x000000c0b814723c */ /* 0x042ff00000001814 */
[C---:B------:R-:W-:Y:S01]  /*e780*/  HMMA.16816.F32 R24, R184.reuse, R194, R24 ;  /* 0x000000c2b818723c */ /* 0x040fe20000001818 */
[----:B------:R-:W-:Y:S07]  /*e790*/  LDSM.16.M88.4 R192, [R226+0x24100] ;  /* 0x02410000e2c0783b */ /* 0x000fee0000000200 */
[C---:B----4-:R-:W-:Y:S08]  /*e7a0*/  HMMA.16816.F32 R28, R184.reuse, R196, R28 ;  /* 0x000000c4b81c723c */ /* 0x050ff0000000181c */
[C---:B------:R-:W-:Y:S01]  /*e7b0*/  HMMA.16816.F32 R32, R184.reuse, R198, R32 ;  /* 0x000000c6b820723c */ /* 0x040fe20000001820 */
[----:B------:R-:W1:Y:S07]  /*e7c0*/  LDSM.16.M88.4 R196, [R222+0x15100] ;  /* 0x01510000dec4783b */ /* 0x000e6e0000000200 */
[C---:B--2---:R-:W-:Y:S08]  /*e7d0*/  HMMA.16816.F32 R36, R184.reuse, R188, R36 ;  /* 0x000000bcb824723c */ /* 0x044ff00000001824 */
[C---:B------:R-:W-:Y:S01]  /*e7e0*/  HMMA.16816.F32 R40, R184.reuse, R190, R40 ;  /* 0x000000beb828723c */ /* 0x040fe20000001828 */
[----:B------:R-:W2:Y:S07]  /*e7f0*/  LDSM.16.M88.4 R188, [R222+0x15900] ;  /* 0x01590000debc783b */ /* 0x000eae0000000200 */
[C---:B---3--:R-:W-:Y:S08]  /*e800*/  HMMA.16816.F32 R44, R184.reuse, R200, R44 ;  /* 0x000000c8b82c723c */ /* 0x048ff0000000182c */
[----:B------:R-:W-:Y:S01]  /*e810*/  HMMA.16816.F32 R48, R184, R202, R48 ;  /* 0x000000cab830723c */ /* 0x000fe20000001830 */
[----:B------:R-:W3:Y:S06]  /*e820*/  LDSM.16.M88.4 R184, [R222+0x16100] ;  /* 0x01610000deb8783b */ /* 0x000eec0000000200 */
[----:B------:R-:W4:Y:S01]  /*e830*/  LDSM.16.M88.4 R200, [R222+0x16900] ;  /* 0x01690000dec8783b */ /* 0x000f220000000200 */
        /* <DEDUP_REMOVED lines=20> */
[C---:B------:R-:W-:Y:S08]  /*e980*/  HMMA.16816.F32 R8, R184.reuse, R202, R8 ;  /* 0x000000cab808723c */ /* 0x040ff00000001808 */
[C---:B-1----:R-:W-:Y:S08]  /*e990*/  HMMA.16816.F32 R12, R184.reuse, R196, R12 ;  /* 0x000000c4b80c723c */ /* 0x042ff0000000180c */
[C---:B------:R-:W-:Y:S01]  /*e9a0*/  HMMA.16816.F32 R16, R184.reuse, R198, R16 ;  /* 0x000000c6b810723c */ /* 0x040fe20000001810 */
[----:B------:R-:W1:Y:S03]  /*e9b0*/  LDSM.16.M88.4 R196, [R221+0xb000] ;  /* 0x00b00000ddc4783b */ /* 0x000e660000000200 */
[----:B------:R-:W-:Y:S02]  /*e9c0*/  FMNMX.FTZ R0, R4, R174, !PT ;  /* 0x000000ae04007209 */ /* 0x000fe40007810000 */
[----:B------:R-:W-:Y:S02]  /*e9d0*/  FMNMX.FTZ R2, R6, R175, !PT ;  /* 0x000000af06027209 */ /* 0x000fe40007810000 */
[C---:B--2---:R-:W-:Y:S04]  /*e9e0*/  HMMA.16816.F32 R20, R184.reuse, R188, R20 ;  /* 0x000000bcb814723c */ /* 0x044fe80000001814 */
[----:B------:R-:W-:Y:S02]  /*e9f0*/  FMNMX.FTZ R0, R5, R0, !PT ;  /* 0x0000000005007209 */ /* 0x000fe40007810000 */
[----:B------:R-:W-:Y:S02]  /*ea00*/  FMNMX.FTZ R2, R7, R2, !PT ;  /* 0x0000000207027209 */ /* 0x000fe40007810000 */
[C---:B------:R-:W-:Y:S01]  /*ea10*/  HMMA.16816.F32 R24, R184.reuse, R190, R24 ;  /* 0x000000beb818723c */ /* 0x040fe20000001818 */
[----:B------:R-:W2:Y:S01]  /*ea20*/  LDSM.16.M88.4 R188, [R221+0xb800] ;  /* 0x00b80000ddbc783b */ /* 0x000ea20000000200 */
[----:B------:R-:W-:Y:S04]  /*ea30*/  DEPBAR.LE SB0, 0x0 ;  /* 0x000080000000791a */ /* 0x000fe80000000000 */
[----:B------:R-:W-:Y:S01]  /*ea40*/  FMNMX.FTZ R0, R8, R0, !PT ;  /* 0x0000000008007209 */ /* 0x000fe20007810000 */
[----:B------:R-:W-:Y:S01]  /*ea50*/  BAR.SYNC.DEFER_BLOCKING 0x0 ;  /* 0x0000000000007b1d */ /* 0x000fe20000010000 */
[C---:B----4-:R-:W-:Y:S05]  /*ea60*/  HMMA.16816.F32 R28, R184.reuse, R192, R28 ;  /* 0x000000c0b81c723c */ /* 0x050fea000000181c */
        /* <DEDUP_REMOVED lines=12> */
[----:B------:R-:W-:Y:S02]  /*eb30*/  FMNMX.FTZ R2, R15, R2, !PT ;  /* 0x000000020f027209 */ /* 0x000fe40007810000 */
[C---:B--2---:R-:W-:Y:S04]  /*eb40*/  HMMA.16816.F32 R44, R184.reuse, R188, R44 ;  /* 0x000000bcb82c723c */ /* 0x044fe8000000182c */
        /* <DEDUP_REMOVED lines=35> */
[----:B------:R-:W-:Y:S04]  /*ed80*/  FMNMX.FTZ R0, R50, R0, !PT ;  /* 0x0000000032007209 */ /* 0x000fe80007810000 */
[----:B------:R-:W-:Y:S05]  /*ed90*/  FMNMX.FTZ R0, R51, R0, !PT ;  /* 0x0000000033007209 */ /* 0x000fea0007810000 */
[----:B------:R-:W2:Y:S01]  /*eda0*/  SHFL.BFLY PT, R2, R0, 0x2, 0x1f ;  /* 0x0c401f0000027f89 */ /* 0x000ea200000e0000 */
[----:B-1----:R-:W-:Y:S05]  /*edb0*/  FMNMX.FTZ R173, R173, R3, !PT ;  /* 0x00000003adad7209 */ /* 0x002fea0007810000 */
[----:B------:R-:W1:Y:S01]  /*edc0*/  SHFL.BFLY PT, R172, R173, 0x1, 0x1f ;  /* 0x0c201f00adac7f89 */ /* 0x000e6200000e0000 */
[----:B--2---:R-:W-:Y:S02]  /*edd0*/  FMNMX.FTZ R0, R0, R2, !PT ;  /* 0x0000000200007209 */ /* 0x004fe40007810000 */
[----:B------:R-:W-:Y:S03]  /*ede0*/  MOV R2, UR26 ;  /* 0x0000001a00027c02 */ /* 0x000fe60008000f00 */
[----:B------:R-:W2:Y:S02]  /*edf0*/  SHFL.BFLY PT, R3, R0, 0x1, 0x1f ;  /* 0x0c201f0000037f89 */ /* 0x000ea400000e0000 */
[----:B------:R-:W-:Y:S01]  /*ee00*/  @P0 IMAD.WIDE.U32 R184, R2, 0x60, R184 ;  /* 0x0000006002b80825 */ /* 0x000fe200078e00b8 */
[----:B-1----:R-:W-:Y:S05]  /*ee10*/  FMNMX.FTZ R173, R173, R172, !PT ;  /* 0x000000acadad7209 */ /* 0x002fea0007810000 */
[C---:B------:R-:W-:Y:S02]  /*ee20*/  FMUL.FTZ R196, R173.reuse, c[0x0][0x2d0] ;  /* 0x0000b400adc47a20 */ /* 0x040fe40000410000 */
[----:B------:R-:W-:Y:S01]  /*ee30*/  FADD.FTZ R2, -R173, R174 ;  /* 0x000000aead027221 */ /* 0x000fe20000010100 */
[----:B------:R-:W-:Y:S01]  /*ee40*/  @P0 SHF.L.U32 R174, R184, 0x1, RZ ;  /* 0x00000001b8ae0819 */ /* 0x000fe200000006ff */
[--C-:B------:R-:W-:Y:S02]  /*ee50*/  FFMA.FTZ R4, R4, c[0x0][0x2d0], -R196.reuse ;  /* 0x0000b40004047a23 */ /* 0x100fe400000108c4 */
[--C-:B------:R-:W-:Y:S01]  /*ee60*/  FFMA.FTZ R8, R8, c[0x0][0x2d0], -R196.reuse ;  /* 0x0000b40008087a23 */ /* 0x100fe200000108c4 */
[----:B------:R-:W-:Y:S01]  /*ee70*/  @P0 IADD3 R186, P6, R174, 0x80, RZ ;  /* 0x00000080aeba0810 */ /* 0x000fe20007fde0ff */
[----:B------:R1:W-:Y:S01]  /*ee80*/  MUFU.EX2 R212, R4 ;  /* 0x0000000400d47308 */ /* 0x0003e20000000800 */
[----:B--2---:R-:W-:Y:S01]  /*ee90*/  FMNMX.FTZ R172, R0, R3, !PT ;  /* 0x0000000300ac7209 */ /* 0x004fe20007810000 */
[----:B------:R-:W-:Y:S01]  /*eea0*/  FMUL.FTZ R0, R2, c[0x0][0x2d0] ;  /* 0x0000b40002007a20 */ /* 0x000fe20000410000 */
[----:B------:R-:W-:Y:S01]  /*eeb0*/  @P0 IADD3 R3, R185, UR4, RZ ;  /* 0x00000004b9030c10 */ /* 0x000fe2000fffe0ff */
[--C-:B------:R-:W-:Y:S01]  /*eec0*/  FFMA.FTZ R9, R9, c[0x0][0x2d0], -R196.reuse ;  /* 0x0000b40009097a23 */ /* 0x100fe200000108c4 */
[----:B------:R-:W-:Y:S01]  /*eed0*/  @P0 IADD3 R186, P1, R186, c[0x0][0x1c8], RZ ;  /* 0x00007200baba0a10 */ /* 0x000fe20007f3e0ff */
[--C-:B------:R-:W-:Y:S01]  /*eee0*/  FFMA.FTZ R12, R12, c[0x0][0x2d0], -R196.reuse ;  /* 0x0000b4000c0c7a23 */ /* 0x100fe200000108c4 */
[----:B------:R-:W-:Y:S01]  /*eef0*/  @P0 SHF.L.U64.HI R3, R184, 0x1, R3 ;  /* 0x00000001b8030819 */ /* 0x000fe20000010203 */
[--C-:B------:R-:W-:Y:S02]  /*ef00*/  FFMA.FTZ R13, R13, c[0x0][0x2d0], -R196.reuse ;  /* 0x0000b4000d0d7a23 */ /* 0x100fe400000108c4 */
[----:B------:R2:W3:Y:S01]  /*ef10*/  MUFU.EX2 R2, R0 ;  /* 0x0000000000027308 */ /* 0x0004e20000000800 */
[--C-:B------:R-:W-:Y:S01]  /*ef20*/  @P0 IADD3.X R187, RZ, c[0x0][0x1cc], R3.reuse, P1, P6 ;  /* 0x00007300ffbb0a10 */ /* 0x100fe20000fec403 */
[--C-:B------:R-:W-:Y:S01]  /*ef30*/  FFMA.FTZ R16, R16, c[0x0][0x2d0], -R196.reuse ;  /* 0x0000b40010107a23 */ /* 0x100fe200000108c4 */
[----:B------:R-:W-:Y:S01]  /*ef40*/  @P0 IADD3 R184, P6, R174, 0x100, RZ ;  /* 0x00000100aeb80810 */ /* 0x000fe20007fde0ff */
[--C-:B------:R-:W-:Y:S02]  /*ef50*/  FFMA.FTZ R17, R17, c[0x0][0x2d0], -R196.reuse ;  /* 0x0000b40011117a23 */ /* 0x100fe400000108c4 */
[--C-:B------:R-:W-:Y:S01]  /*ef60*/  FFMA.FTZ R20, R20, c[0x0][0x2d0], -R196.reuse ;  /* 0x0000b40014147a23 */ /* 0x100fe200000108c4 */
[----:B------:R-:W-:Y:S01]  /*ef70*/  @P0 IADD3 R184, P1, R184, c[0x0][0x1c8], RZ ;  /* 0x00007200b8b80a10 */ /* 0x000fe20007f3e0ff */
[--C-:B------:R-:W-:Y:S02]  /*ef80*/  FFMA.FTZ R21, R21, c[0x0][0x2d0], -R196.reuse ;  /* 0x0000b40015157a23 */ /* 0x100fe400000108c4 */
[----:B------:R-:W-:Y:S01]  /*ef90*/  MUFU.EX2 R204, R8 ;  /* 0x0000000800cc7308 */ /* 0x000fe20000000800 */
[----:B------:R-:W-:Y:S01]  /*efa0*/  @P0 IADD3.X R185, RZ, c[0x0][0x1cc], R3, P1, P6 ;  /* 0x00007300ffb90a10 */ /* 0x000fe20000fec403 */
[--C-:B------:R-:W-:Y:S01]  /*efb0*/  FFMA.FTZ R24, R24, c[0x0][0x2d0], -R196.reuse ;  /* 0x0000b40018187a23 */ /* 0x100fe200000108c4 */
[C---:B-1----:R-:W-:Y:S01]  /*efc0*/  @P0 IADD3 R4, P1, R174.reuse, c[0x0][0x1c8], RZ ;  /* 0x00007200ae040a10 */ /* 0x042fe20007f3e0ff */
[--C-:B------:R-:W-:Y:S01]  /*efd0*/  FFMA.FTZ R25, R25, c[0x0][0x2d0], -R196.reuse ;  /* 0x0000b40019197a23 */ /* 0x100fe200000108c4 */
[----:B------:R-:W-:Y:S01]  /*efe0*/  @P0 IADD3 R174, P6, R174, 0x180, RZ ;  /* 0x00000180aeae0810 */ /* 0x000fe20007fde0ff */
[--C-:B------:R-:W-:Y:S02]  /*eff0*/  FFMA.FTZ R28, R28, c[0x0][0x2d0], -R196.reuse ;  /* 0x0000b4001c1c7a23 */ /* 0x100fe400000108c4 */
[--C-:B------:R-:W-:Y:S02]  /*f000*/  FFMA.FTZ R29, R29, c[0x0][0x2d0], -R196.reuse ;  /* 0x0000b4001d1d7a23 */ /* 0x100fe400000108c4 */
[----:B------:R-:W-:Y:S01]  /*f010*/  MUFU.EX2 R203, R9 ;  /* 0x0000000900cb7308 */ /* 0x000fe20000000800 */
[--C-:B------:R-:W-:Y:S02]  /*f020*/  FFMA.FTZ R32, R32, c[0x0][0x2d0], -R196.reuse ;  /* 0x0000b40020207a23 */ /* 0x100fe400000108c4 */
[--C-:B------:R-:W-:Y:S02]  /*f030*/  FFMA.FTZ R33, R33, c[0x0][0x2d0], -R196.reuse ;  /* 0x0000b40021217a23 */ /* 0x100fe400000108c4 */
[----:B--2---:R-:W-:Y:S02]  /*f040*/  FADD.FTZ R0, -R172, R175 ;  /* 0x000000afac007221 */ /* 0x004fe40000010100 */
[--C-:B------:R-:W-:Y:S01]  /*f050*/  FFMA.FTZ R175, R5, c[0x0][0x2d0], -R196.reuse ;  /* 0x0000b40005af7a23 */ /* 0x100fe200000108c4 */
[----:B------:R-:W-:Y:S01]  /*f060*/  @P0 IADD3.X R5, R3, c[0x0][0x1cc], RZ, P1, !PT ;  /* 0x0000730003050a10 */ /* 0x000fe20000ffe4ff */
[----:B------:R-:W-:Y:S01]  /*f070*/  FMUL.FTZ R0, R0, c[0x0][0x2d0] ;  /* 0x0000b40000007a20 */ /* 0x000fe20000410000 */
[----:B------:R-:W-:Y:S01]  /*f080*/  @P0 IADD3 R174, P1, R174, c[0x0][0x1c8], RZ ;  /* 0x00007200aeae0a10 */ /* 0x000fe20007f3e0ff */
[----:B------:R1:W-:Y:S01]  /*f090*/  MUFU.EX2 R252, R175 ;  /* 0x000000af00fc7308 */ /* 0x0003e20000000800 */
[C---:B---3--:R-:W-:Y:S01]  /*f0a0*/  FMUL.FTZ R132, R2.reuse, R132 ;  /* 0x0000008402847220 */ /* 0x048fe20000410000 */
[----:B------:R2:W-:Y:S01]  /*f0b0*/  @P0 LDGSTS.E.BYPASS.LTC128B.128 [R251+0xc100], [R4.64], !P5 ;  /* 0x0c10000004fb0fae */ /* 0x0005e2000e901d5e */
[C---:B------:R-:W-:Y:S02]  /*f0c0*/  FMUL.FTZ R133, R2.reuse, R133 ;  /* 0x0000008502857220 */ /* 0x040fe40000410000 */
[C---:B------:R-:W-:Y:S02]  /*f0d0*/  FMUL.FTZ R136, R2.reuse, R136 ;  /* 0x0000008802887220 */ /* 0x040fe40000410000 */
[C---:B------:R-:W-:Y:S01]  /*f0e0*/  FMUL.FTZ R137, R2.reuse, R137 ;  /* 0x0000008902897220 */ /* 0x040fe20000410000 */
[----:B------:R3:W-:Y:S01]  /*f0f0*/  @P0 LDGSTS.E.BYPASS.LTC128B.128 [R251+0xf100], [R186.64], !P4 ;  /* 0x0f100000bafb0fae */ /* 0x0007e2000e101d5e */
[C---:B------:R-:W-:Y:S01]  /*f100*/  FMUL.FTZ R140, R2.reuse, R140 ;  /* 0x0000008c028c7220 */ /* 0x040fe20000410000 */
[----:B------:R-:W4:Y:S01]  /*f110*/  MUFU.EX2 R0, R0 ;  /* 0x0000000000007308 */ /* 0x000f220000000800 */
[C---:B------:R-:W-:Y:S02]  /*f120*/  FMUL.FTZ R141, R2.reuse, R141 ;  /* 0x0000008d028d7220 */ /* 0x040fe40000410000 */
[C---:B------:R-:W-:Y:S01]  /*f130*/  FMUL.FTZ R144, R2.reuse, R144 ;  /* 0x0000009002907220 */ /* 0x040fe20000410000 */
[----:B------:R3:W-:Y:S01]  /*f140*/  @P0 LDGSTS.E.BYPASS.LTC128B.128 [R251+0x12100], [R184.64], !P3 ;  /* 0x12100000b8fb0fae */ /* 0x0007e2000d901d5e */
[C---:B------:R-:W-:Y:S02]  /*f150*/  FMUL.FTZ R145, R2.reuse, R145 ;  /* 0x0000009102917220 */ /* 0x040fe40000410000 */
[C---:B------:R-:W-:Y:S02]  /*f160*/  FMUL.FTZ R148, R2.reuse, R148 ;  /* 0x0000009402947220 */ /* 0x040fe40000410000 */
[C---:B------:R-:W-:Y:S01]  /*f170*/  FMUL.FTZ R149, R2.reuse, R149 ;  /* 0x0000009502957220 */ /* 0x040fe20000410000 */
[----:B------:R-:W-:Y:S01]  /*f180*/  MUFU.EX2 R211, R12 ;  /* 0x0000000c00d37308 */ /* 0x000fe20000000800 */
[C---:B------:R-:W-:Y:S02]  /*f190*/  FMUL.FTZ R152, R2.reuse, R152 ;  /* 0x0000009802987220 */ /* 0x040fe40000410000 */
[----:B------:R-:W-:Y:S01]  /*f1a0*/  FMUL.FTZ R153, R2, R153 ;  /* 0x0000009902997220 */ /* 0x000fe20000410000 */
[----:B-1----:R-:W-:Y:S01]  /*f1b0*/  @P0 IADD3.X R175, RZ, c[0x0][0x1cc], R3, P1, P6 ;  /* 0x00007300ffaf0a10 */ /* 0x002fe20000fec403 */
[----:B------:R-:W-:Y:S02]  /*f1c0*/  FMUL.FTZ R3, R172, c[0x0][0x2d0] ;  /* 0x0000b400ac037a20 */ /* 0x000fe40000410000 */
[----:B------:R-:W-:Y:S01]  /*f1d0*/  FMUL.FTZ R156, R2, R156 ;  /* 0x0000009c029c7220 */ /* 0x000fe20000410000 */
[----:B--2---:R-:W-:Y:S01]  /*f1e0*/  @P0 IADD3 R4, P1, R4, UR6, RZ ;  /* 0x0000000604040c10 */ /* 0x004fe2000ff3e0ff */
[----:B------:R1:W-:Y:S01]  /*f1f0*/  @P0 LDGSTS.E.BYPASS.LTC128B.128 [R251+0x15100], [R174.64], !P2 ;  /* 0x15100000aefb0fae */ /* 0x0003e2000d101d5e */
[--C-:B------:R-:W-:Y:S01]  /*f200*/  FFMA.FTZ R6, R6, c[0x0][0x2d0], -R3.reuse ;  /* 0x0000b40006067a23 */ /* 0x100fe20000010803 */
[----:B------:R-:W-:Y:S01]  /*f210*/  MUFU.EX2 R215, R13 ;  /* 0x0000000d00d77308 */ /* 0x000fe20000000800 */
[----:B------:R-:W-:Y:S01]  /*f220*/  @P0 IADD3.X R5, R5, UR7, RZ, P1, !PT ;  /* 0x0000000705050c10 */ /* 0x000fe20008ffe4ff */
[--C-:B------:R-:W-:Y:S01]  /*f230*/  FFMA.FTZ R10, R10, c[0x0][0x2d0], -R3.reuse ;  /* 0x0000b4000a0a7a23 */ /* 0x100fe20000010803 */
[----:B------:R-:W-:Y:S01]  /*f240*/  @P0 IADD3 R8, P1, R4, UR11, RZ ;  /* 0x0000000b04080c10 */ /* 0x000fe2000ff3e0ff */
[--C-:B------:R-:W-:Y:S02]  /*f250*/  FFMA.FTZ R11, R11, c[0x0][0x2d0], -R3.reuse ;  /* 0x0000b4000b0b7a23 */ /* 0x100fe40000010803 */
[----:B------:R2:W-:Y:S01]  /*f260*/  @P0 LDGSTS.E.BYPASS.LTC128B.128 [R251+0xd100], [R4.64], !P5 ;  /* 0x0d10000004fb0fae */ /* 0x0005e2000e901d5e */
[----:B------:R-:W-:Y:S01]  /*f270*/  @P0 IADD3.X R9, R5, UR10, RZ, P1, !PT ;  /* 0x0000000a05090c10 */ /* 0x000fe20008ffe4ff */
[C---:B----4-:R-:W-:Y:S02]  /*f280*/  FMUL.FTZ R134, R0.reuse, R134 ;  /* 0x0000008600867220 */ /* 0x050fe40000410000 */
[----:B------:R4:W-:Y:S01]  /*f290*/  MUFU.EX2 R197, R6 ;  /* 0x0000000600c57308 */ /* 0x0009e20000000800 */
[--C-:B---3--:R-:W-:Y:S01]  /*f2a0*/  FFMA.FTZ R184, R7, c[0x0][0x2d0], -R3.reuse ;  /* 0x0000b40007b87a23 */ /* 0x108fe20000010803 */
[----:B------:R2:W-:Y:S01]  /*f2b0*/  @P0 LDGSTS.E.BYPASS.LTC128B.128 [R251+0x10100], [R4.64+0x80], !P4 ;  /* 0x1010008004fb0fae */ /* 0x0005e2000e101d5e */
[C---:B------:R-:W-:Y:S02]  /*f2c0*/  FMUL.FTZ R135, R0.reuse, R135 ;  /* 0x0000008700877220 */ /* 0x040fe40000410000 */
[C---:B------:R-:W-:Y:S02]  /*f2d0*/  FMUL.FTZ R138, R0.reuse, R138 ;  /* 0x0000008a008a7220 */ /* 0x040fe40000410000 */
[C---:B------:R-:W-:Y:S01]  /*f2e0*/  FMUL.FTZ R139, R0.reuse, R139 ;  /* 0x0000008b008b7220 */ /* 0x040fe20000410000 */
[----:B------:R2:W-:Y:S01]  /*f2f0*/  @P0 LDGSTS.E.BYPASS.LTC128B.128 [R251+0x13100], [R4.64+0x100], !P3 ;  /* 0x1310010004fb0fae */ /* 0x0005e2000d901d5e */
[C---:B------:R-:W-:Y:S01]  /*f300*/  FMUL.FTZ R142, R0.reuse, R142 ;  /* 0x0000008e008e7220 */ /* 0x040fe20000410000 */
[----:B------:R-:W-:Y:S01]  /*f310*/  MUFU.EX2 R202, R184 ;  /* 0x000000b800ca7308 */ /* 0x000fe20000000800 */
[C---:B------:R-:W-:Y:S02]  /*f320*/  FMUL.FTZ R143, R0.reuse, R143 ;  /* 0x0000008f008f7220 */ /* 0x040fe40000410000 */
[----:B------:R-:W-:Y:S01]  /*f330*/  FMUL.FTZ R146, R0, R146 ;  /* 0x0000009200927220 */ /* 0x000fe20000410000 */
[----:B------:R2:W-:Y:S01]  /*f340*/  @P0 LDGSTS.E.BYPASS.LTC128B.128 [R251+0x16100], [R4.64+0x180], !P2 ;  /* 0x1610018004fb0fae */ /* 0x0005e2000d101d5e */
[----:B-1----:R-:W-:Y:S01]  /*f350*/  @P0 IADD3 R174, P6, R4, UR6, RZ ;  /* 0x0000000604ae0c10 */ /* 0x002fe2000ffde0ff */
[C---:B------:R-:W-:Y:S02]  /*f360*/  FMUL.FTZ R147, R0.reuse, R147 ;  /* 0x0000009300937220 */ /* 0x040fe40000410000 */
[C---:B------:R-:W-:Y:S01]  /*f370*/  FMUL.FTZ R150, R0.reuse, R150 ;  /* 0x0000009600967220 */ /* 0x040fe20000410000 */
[----:B------:R-:W-:Y:S01]  /*f380*/  @P0 IADD3.X R175, R5, UR7, RZ, P6, !PT ;  /* 0x0000000705af0c10 */ /* 0x000fe2000b7fe4ff */
[----:B------:R1:W-:Y:S01]  /*f390*/  MUFU.EX2 R200, R10 ;  /* 0x0000000a00c87308 */ /* 0x0003e20000000800 */
[----:B------:R-:W-:Y:S02]  /*f3a0*/  FMUL.FTZ R151, R0, R151 ;  /* 0x0000009700977220 */ /* 0x000fe40000410000 */
[--C-:B------:R-:W-:Y:S01]  /*f3b0*/  FFMA.FTZ R14, R14, c[0x0][0x2d0], -R3.reuse ;  /* 0x0000b4000e0e7a23 */ /* 0x100fe20000010803 */
[----:B------:R3:W-:Y:S01]  /*f3c0*/  @P0 LDGSTS.E.BYPASS.LTC128B.128 [R251+0xe100], [R174.64], !P5 ;  /* 0x0e100000aefb0fae */ /* 0x0007e2000e901d5e */
[----:B----4-:R-:W-:Y:S01]  /*f3d0*/  @P0 IADD3 R6, P6, R4, UR13, RZ ;  /* 0x0000000d04060c10 */ /* 0x010fe2000ffde0ff */
[--C-:B------:R-:W-:Y:S02]  /*f3e0*/  FFMA.FTZ R15, R15, c[0x0][0x2d0], -R3.reuse ;  /* 0x0000b4000f0f7a23 */ /* 0x100fe40000010803 */
[--C-:B------:R-:W-:Y:S01]  /*f3f0*/  FFMA.FTZ R18, R18, c[0x0][0x2d0], -R3.reuse ;  /* 0x0000b40012127a23 */ /* 0x100fe20000010803 */
[----:B------:R-:W-:Y:S01]  /*f400*/  @P0 IADD3.X R7, R5, UR12, RZ, P6, !PT ;  /* 0x0000000c05070c10 */ /* 0x000fe2000b7fe4ff */
[----:B------:R4:W-:Y:S01]  /*f410*/  @P0 LDGSTS.E.BYPASS.LTC128B.128 [R251+0x11100], [R8.64], !P4 ;  /* 0x1110000008fb0fae */ /* 0x0009e2000e101d5e */
[----:B------:R4:W4:Y:S01]  /*f420*/  MUFU.EX2 R201, R11 ;  /* 0x0000000b00c97308 */ /* 0x0009220000000800 */
[--C-:B------:R-:W-:Y:S02]  /*f430*/  FFMA.FTZ R19, R19, c[0x0][0x2d0], -R3.reuse ;  /* 0x0000b40013137a23 */ /* 0x100fe40000010803 */
[--C-:B------:R-:W-:Y:S02]  /*f440*/  FFMA.FTZ R22, R22, c[0x0][0x2d0], -R3.reuse ;  /* 0x0000b40016167a23 */ /* 0x100fe40000010803 */
[----:B------:R4:W-:Y:S01]  /*f450*/  @P0 LDGSTS.E.BYPASS.LTC128B.128 [R251+0x14100], [R6.64], !P3 ;  /* 0x1410000006fb0fae */ /* 0x0009e2000d901d5e */
[--C-:B------:R-:W-:Y:S02]  /*f460*/  FFMA.FTZ R26, R26, c[0x0][0x2d0], -R3.reuse ;  /* 0x0000b4001a1a7a23 */ /* 0x100fe40000010803 */
[--C-:B------:R-:W-:Y:S01]  /*f470*/  FFMA.FTZ R27, R27, c[0x0][0x2d0], -R3.reuse ;  /* 0x0000b4001b1b7a23 */ /* 0x100fe20000010803 */
[----:B--2---:R-:W-:Y:S01]  /*f480*/  @P0 IADD3 R4, P1, R4, UR15, RZ ;  /* 0x0000000f04040c10 */ /* 0x004fe2000ff3e0ff */
[----:B------:R-:W-:Y:S01]  /*f490*/  MUFU.EX2 R199, R14 ;  /* 0x0000000e00c77308 */ /* 0x000fe20000000800 */
[--C-:B------:R-:W-:Y:S02]  /*f4a0*/  FFMA.FTZ R30, R30, c[0x0][0x2d0], -R3.reuse ;  /* 0x0000b4001e1e7a23 */ /* 0x100fe40000010803 */
[----:B------:R-:W-:Y:S01]  /*f4b0*/  @P0 IADD3.X R5, R5, UR14, RZ, P1, !PT ;  /* 0x0000000e05050c10 */ /* 0x000fe20008ffe4ff */
[----:B-1----:R-:W-:Y:S02]  /*f4c0*/  FMUL.FTZ R10, R0, R182 ;  /* 0x000000b6000a7220 */ /* 0x002fe40000410000 */
[--C-:B------:R-:W-:Y:S02]  /*f4d0*/  FFMA.FTZ R31, R31, c[0x0][0x2d0], -R3.reuse ;  /* 0x0000b4001f1f7a23 */ /* 0x100fe40000010803 */
[----:B------:R1:W-:Y:S01]  /*f4e0*/  @P0 LDGSTS.E.BYPASS.LTC128B.128 [R251+0x17100], [R4.64], !P2 ;  /* 0x1710000004fb0fae */ /* 0x0003e2000d101d5e */
[--C-:B---3--:R-:W-:Y:S01]  /*f4f0*/  FFMA.FTZ R174, R23, c[0x0][0x2d0], -R3.reuse ;  /* 0x0000b40017ae7a23 */ /* 0x108fe20000010803 */
[----:B------:R2:W3:Y:S01]  /*f500*/  MUFU.EX2 R198, R15 ;  /* 0x0000000f00c67308 */ /* 0x0004e20000000800 */
[--C-:B------:R-:W-:Y:S02]  /*f510*/  FFMA.FTZ R34, R34, c[0x0][0x2d0], -R3.reuse ;  /* 0x0000b40022227a23 */ /* 0x100fe40000010803 */
[----:B----4-:R-:W-:Y:S01]  /*f520*/  FMUL.FTZ R11, R0, R183 ;  /* 0x000000b7000b7220 */ /* 0x010fe20000410000 */
[----:B------:R-:W4:Y:S01]  /*f530*/  LDSM.16.MT88.4 R184, [R217+0x100] ;  /* 0x00010000d9b8783b */ /* 0x000f220000004200 */
[C---:B------:R-:W-:Y:S02]  /*f540*/  FMUL.FTZ R8, R2.reuse, R180 ;  /* 0x000000b402087220 */ /* 0x040fe40000410000 */
[----:B------:R-:W-:Y:S02]  /*f550*/  FMUL.FTZ R9, R2, R181 ;  /* 0x000000b502097220 */ /* 0x000fe40000410000 */
[--C-:B------:R-:W-:Y:S01]  /*f560*/  FFMA.FTZ R35, R35, c[0x0][0x2d0], -R3.reuse ;  /* 0x0000b40023237a23 */ /* 0x100fe20000010803 */
[----:B------:R-:W3:Y:S01]  /*f570*/  LDSM.16.MT88.4 R188, [R218+0x100] ;  /* 0x00010000dabc783b */ /* 0x000ee20000004200 */
[C---:B------:R-:W-:Y:S01]  /*f580*/  FMUL.FTZ R6, R0.reuse, R178 ;  /* 0x000000b200067220 */ /* 0x040fe20000410000 */
[----:B------:R-:W-:Y:S01]  /*f590*/  F2FP.PACK_AB R178, R203, R204 ;  /* 0x000000cccbb2723e */ /* 0x000fe200000000ff */
[C---:B------:R-:W-:Y:S01]  /*f5a0*/  FMUL.FTZ R7, R0.reuse, R179 ;  /* 0x000000b300077220 */ /* 0x040fe20000410000 */
[----:B------:R-:W-:Y:S01]  /*f5b0*/  F2FP.PACK_AB R179, R201, R200 ;  /* 0x000000c8c9b3723e */ /* 0x000fe200000000ff */
[----:B------:R-:W-:Y:S01]  /*f5c0*/  MUFU.EX2 R214, R16 ;  /* 0x0000001000d67308 */ /* 0x000fe20000000800 */
[----:B------:R-:W3:Y:S01]  /*f5d0*/  LDSM.16.MT88.4 R192, [R220+0x100] ;  /* 0x00010000dcc0783b */ /* 0x000ee20000004200 */
[C---:B------:R-:W-:Y:S02]  /*f5e0*/  FMUL.FTZ R154, R0.reuse, R154 ;  /* 0x0000009a009a7220 */ /* 0x040fe40000410000 */
[----:B------:R-:W-:Y:S02]  /*f5f0*/  FMUL.FTZ R155, R0, R155 ;  /* 0x0000009b009b7220 */ /* 0x000fe40000410000 */
[----:B------:R-:W-:Y:S01]  /*f600*/  FMUL.FTZ R157, R2, R157 ;  /* 0x0000009d029d7220 */ /* 0x000fe20000410000 */
[----:B------:R-:W3:Y:S01]  /*f610*/  LDSM.16.MT88.4 R180, [R219+0x100] ;  /* 0x00010000dbb4783b */ /* 0x000ee20000004200 */
[----:B------:R-:W-:Y:S02]  /*f620*/  FMUL.FTZ R158, R0, R158 ;  /* 0x0000009e009e7220 */ /* 0x000fe40000410000 */
[----:B-1----:R-:W-:Y:S01]  /*f630*/  FMUL.FTZ R4, R2, R176 ;  /* 0x000000b002047220 */ /* 0x002fe20000410000 */
[----:B------:R-:W-:Y:S01]  /*f640*/  F2FP.PACK_AB R176, R252, R212 ;  /* 0x000000d4fcb0723e */ /* 0x000fe200000000ff */
[----:B------:R-:W-:Y:S01]  /*f650*/  FMUL.FTZ R5, R2, R177 ;  /* 0x000000b102057220 */ /* 0x000fe20000410000 */
[----:B------:R-:W-:Y:S01]  /*f660*/  F2FP.PACK_AB R177, R202, R197 ;  /* 0x000000c5cab1723e */ /* 0x000fe200000000ff */
[----:B--2---:R-:W-:Y:S01]  /*f670*/  LDSM.16.MT88.4 R12, [R219+0x9100] ;  /* 0x00910000db0c783b */ /* 0x004fe20000004200 */
[----:B------:R-:W1:Y:S01]  /*f680*/  MUFU.EX2 R213, R17 ;  /* 0x0000001100d57308 */ /* 0x000e620000000800 */
[----:B------:R-:W-:Y:S02]  /*f690*/  FMUL.FTZ R159, R0, R159 ;  /* 0x0000009f009f7220 */ /* 0x000fe40000410000 */
[C---:B------:R-:W-:Y:S02]  /*f6a0*/  FMUL.FTZ R160, R2.reuse, R160 ;  /* 0x000000a002a07220 */ /* 0x040fe40000410000 */
[----:B------:R-:W0:Y:S01]  /*f6b0*/  LDGDEPBAR ;  /* 0x00000000000079af */ /* 0x000e220000000000 */
[----:B------:R-:W-:Y:S02]  /*f6c0*/  FMUL.FTZ R161, R2, R161 ;  /* 0x000000a102a17220 */ /* 0x000fe40000410000 */
[C---:B------:R-:W-:Y:S02]  /*f6d0*/  FMUL.FTZ R162, R0.reuse, R162 ;  /* 0x000000a200a27220 */ /* 0x040fe40000410000 */
[----:B------:R-:W-:Y:S01]  /*f6e0*/  MUFU.EX2 R210, R20 ;  /* 0x0000001400d27308 */ /* 0x000fe20000000800 */
[----:B------:R-:W-:Y:S02]  /*f6f0*/  FMUL.FTZ R163, R0, R163 ;  /* 0x000000a300a37220 */ /* 0x000fe40000410000 */
[C---:B------:R-:W-:Y:S01]  /*f700*/  FMUL.FTZ R164, R2.reuse, R164 ;  /* 0x000000a402a47220 */ /* 0x040fe20000410000 */
[C---:B----4-:R-:W-:Y:S05]  /*f710*/  HMMA.16816.F32 R4, R176.reuse, R184, R4 ;  /* 0x000000b8b004723c */ /* 0x050fea0000001804 */
[----:B------:R-:W-:Y:S01]  /*f720*/  FMUL.FTZ R165, R2, R165 ;  /* 0x000000a502a57220 */ /* 0x000fe20000410000 */
[----:B------:R-:W-:Y:S01]  /*f730*/  MUFU.EX2 R209, R21 ;  /* 0x0000001500d17308 */ /* 0x000fe20000000800 */
[C---:B------:R-:W-:Y:S01]  /*f740*/  FMUL.FTZ R166, R0.reuse, R166 ;  /* 0x000000a600a67220 */ /* 0x040fe20000410000 */
[C---:B------:R-:W-:Y:S01]  /*f750*/  HMMA.16816.F32 R8, R176.reuse, R186, R8 ;  /* 0x000000bab008723c */ /* 0x040fe20000001808 */
[----:B------:R-:W2:Y:S03]  /*f760*/  LDSM.16.MT88.4 R184, [R217+0x3100] ;  /* 0x00310000d9b8783b */ /* 0x000ea60000004200 */
[----:B------:R-:W-:Y:S02]  /*f770*/  FMUL.FTZ R167, R0, R167 ;  /* 0x000000a700a77220 */ /* 0x000fe40000410000 */
[C---:B------:R-:W-:Y:S02]  /*f780*/  FMUL.FTZ R168, R2.reuse, R168 ;  /* 0x000000a802a87220 */ /* 0x040fe40000410000 */
[C---:B---3--:R-:W-:Y:S01]  /*f790*/  HMMA.16816.F32 R132, R176.reuse, R188, R132 ;  /* 0x000000bcb084723c */ /* 0x048fe20000001884 */
[----:B------:R-:W-:Y:S03]  /*f7a0*/  MUFU.EX2 R208, R24 ;  /* 0x0000001800d07308 */ /* 0x000fe60000000800 */
[----:B------:R-:W-:Y:S02]  /*f7b0*/  FMUL.FTZ R169, R2, R169 ;  /* 0x000000a902a97220 */ /* 0x000fe40000410000 */
[C---:B------:R-:W-:Y:S02]  /*f7c0*/  FMUL.FTZ R170, R0.reuse, R170 ;  /* 0x000000aa00aa7220 */ /* 0x040fe40000410000 */
[C---:B------:R-:W-:Y:S01]  /*f7d0*/  HMMA.16816.F32 R136, R176.reuse, R190, R136 ;  /* 0x000000beb088723c */ /* 0x040fe20000001888 */
[----:B------:R-:W3:Y:S02]  /*f7e0*/  LDSM.16.MT88.4 R188, [R218+0x3100] ;  /* 0x00310000dabc783b */ /* 0x000ee40000004200 */
[----:B------:R-:W-:Y:S01]  /*f7f0*/  MUFU.EX2 R207, R25 ;  /* 0x0000001900cf7308 */ /* 0x000fe20000000800 */
[----:B------:R-:W-:Y:S02]  /*f800*/  FMUL.FTZ R171, R0, R171 ;  /* 0x000000ab00ab7220 */ /* 0x000fe40000410000 */
[C---:B------:R-:W-:Y:S02]  /*f810*/  FMUL.FTZ R52, R2.reuse, R52 ;  /* 0x0000003402347220 */ /* 0x040fe40000410000 */
[C---:B------:R-:W-:Y:S04]  /*f820*/  HMMA.16816.F32 R140, R176.reuse, R192, R140 ;  /* 0x000000c0b08c723c */ /* 0x040fe8000000188c */
[----:B------:R-:W-:Y:S01]  /*f830*/  FMUL.FTZ R53, R2, R53 ;  /* 0x0000003502357220 */ /* 0x000fe20000410000 */
[----:B------:R-:W-:Y:S01]  /*f840*/  MUFU.EX2 R192, R19 ;  /* 0x0000001300c07308 */ /* 0x000fe20000000800 */
[C---:B------:R-:W-:Y:S02]  /*f850*/  FMUL.FTZ R54, R0.reuse, R54 ;  /* 0x0000003600367220 */ /* 0x040fe40000410000 */
[C---:B------:R-:W-:Y:S04]  /*f860*/  HMMA.16816.F32 R144, R176.reuse, R194, R144 ;  /* 0x000000c2b090723c */ /* 0x040fe80000001890 */
[----:B------:R-:W-:Y:S02]  /*f870*/  FMUL.FTZ R55, R0, R55 ;  /* 0x0000003700377220 */ /* 0x000fe40000410000 */
[C---:B------:R-:W-:Y:S01]  /*f880*/  FMUL.FTZ R56, R2.reuse, R56 ;  /* 0x0000003802387220 */ /* 0x040fe20000410000 */
[----:B------:R4:W1:Y:S01]  /*f890*/  MUFU.EX2 R194, R18 ;  /* 0x0000001200c27308 */ /* 0x0008620000000800 */
[C---:B------:R-:W-:Y:S04]  /*f8a0*/  HMMA.16816.F32 R148, R176.reuse, R180, R148 ;  /* 0x000000b4b094723c */ /* 0x040fe80000001894 */
[----:B------:R-:W-:Y:S02]  /*f8b0*/  FMUL.FTZ R57, R2, R57 ;  /* 0x0000003902397220 */ /* 0x000fe40000410000 */
[C---:B------:R-:W-:Y:S02]  /*f8c0*/  FMUL.FTZ R58, R0.reuse, R58 ;  /* 0x0000003a003a7220 */ /* 0x040fe40000410000 */
[C---:B------:R-:W-:Y:S01]  /*f8d0*/  HMMA.16816.F32 R152, R176.reuse, R182, R152 ;  /* 0x000000b6b098723c */ /* 0x040fe20000001898 */
[----:B------:R-:W1:Y:S01]  /*f8e0*/  LDSM.16.MT88.4 R180, [R220+0x3100] ;  /* 0x00310000dcb4783b */ /* 0x000e620000004200 */
[----:B------:R-:W-:Y:S02]  /*f8f0*/  MUFU.EX2 R206, R28 ;  /* 0x0000001c00ce7308 */ /* 0x000fe40000000800 */
[----:B------:R-:W-:Y:S02]  /*f900*/  FMUL.FTZ R59, R0, R59 ;  /* 0x0000003b003b7220 */ /* 0x000fe40000410000 */
[C---:B------:R-:W-:Y:S02]  /*f910*/  FMUL.FTZ R60, R2.reuse, R60 ;  /* 0x0000003c023c7220 */ /* 0x040fe40000410000 */
[C---:B--2---:R-:W-:Y:S04]  /*f920*/  HMMA.16816.F32 R156, R176.reuse, R184, R156 ;  /* 0x000000b8b09c723c */ /* 0x044fe8000000189c */
[----:B------:R-:W-:Y:S01]  /*f930*/  MUFU.EX2 R205, R29 ;  /* 0x0000001d00cd7308 */ /* 0x000fe20000000800 */
[----:B------:R-:W-:Y:S01]  /*f940*/  FMUL.FTZ R61, R2, R61 ;  /* 0x0000003d023d7220 */ /* 0x000fe20000410000 */
[----:B----4-:R-:W-:Y:S02]  /*f950*/  LDSM.16.MT88.4 R16, [R218+0x900] ;  /* 0x00090000da10783b */ /* 0x010fe40000004200 */
[C---:B------:R-:W-:Y:S04]  /*f960*/  HMMA.16816.F32 R160, R176.reuse, R186, R160 ;  /* 0x000000bab0a0723c */ /* 0x040fe800000018a0 */
[C---:B------:R-:W-:Y:S01]  /*f970*/  FMUL.FTZ R62, R0.reuse, R62 ;  /* 0x0000003e003e7220 */ /* 0x040fe20000410000 */
[----:B------:R-:W2:Y:S01]  /*f980*/  LDSM.16.MT88.4 R184, [R219+0x3100] ;  /* 0x00310000dbb8783b */ /* 0x000ea20000004200 */
[----:B------:R-:W-:Y:S01]  /*f990*/  MUFU.EX2 R175, R34 ;  /* 0x0000002200af7308 */ /* 0x000fe20000000800 */
[----:B------:R-:W-:Y:S01]  /*f9a0*/  FMUL.FTZ R63, R0, R63 ;  /* 0x0000003f003f7220 */ /* 0x000fe20000410000 */
[C---:B---3--:R-:W-:Y:S04]  /*f9b0*/  HMMA.16816.F32 R164, R176.reuse, R188, R164 ;  /* 0x000000bcb0a4723c */ /* 0x048fe800000018a4 */
        /* <DEDUP_REMOVED lines=38> */
[C---:B------:R-:W-:Y:S04]  /*fc20*/  FMUL.FTZ R88, R2.reuse, R88 ;  /* 0x0000005802587220 */ /* 0x040fe80000410000 */
[----:B------:R-:W-:Y:S01]  /*fc30*/  FMUL.FTZ R89, R2, R89 ;  /* 0x0000005902597220 */ /* 0x000fe20000410000 */
        /* <DEDUP_REMOVED lines=33> */
[C---:B--2---:R-:W-:Y:S01]  /*fe50*/  HMMA.16816.F32 R108, R176.reuse, R184, R108 ;  /* 0x000000b8b06c723c */ /* 0x044fe2000000186c */
[----:B------:R-:W-:Y:S02]  /*fe60*/  MUFU.EX2 R185, R30 ;  /* 0x0000001e00b97308 */ /* 0x000fe40000000800 */
[C---:B------:R-:W-:Y:S02]  /*fe70*/  FMUL.FTZ R114, R0.reuse, R114 ;  /* 0x0000007200727220 */ /* 0x040fe40000410000 */
[----:B------:R-:W-:Y:S02]  /*fe80*/  FMUL.FTZ R115, R0, R115 ;  /* 0x0000007300737220 */ /* 0x000fe40000410000 */
[C---:B------:R-:W-:Y:S02]  /*fe90*/  FMUL.FTZ R116, R2.reuse, R116 ;  /* 0x0000007402747220 */ /* 0x040fe40000410000 */
[----:B------:R-:W-:Y:S02]  /*fea0*/  FMUL.FTZ R117, R2, R117 ;  /* 0x0000007502757220 */ /* 0x000fe40000410000 */
[----:B------:R2:W-:Y:S01]  /*feb0*/  MUFU.EX2 R184, R31 ;  /* 0x0000001f00b87308 */ /* 0x0005e20000000800 */
[C---:B------:R-:W-:Y:S03]  /*fec0*/  HMMA.16816.F32 R112, R176.reuse, R186, R112 ;  /* 0x000000bab070723c */ /* 0x040fe60000001870 */
[C---:B------:R-:W-:Y:S02]  /*fed0*/  FMUL.FTZ R118, R0.reuse, R118 ;  /* 0x0000007600767220 */ /* 0x040fe40000410000 */
[----:B------:R-:W-:Y:S02]  /*fee0*/  FMUL.FTZ R119, R0, R119 ;  /* 0x0000007700777220 */ /* 0x000fe40000410000 */
[C---:B------:R-:W-:Y:S02]  /*fef0*/  FMUL.FTZ R120, R2.reuse, R120 ;  /* 0x0000007802787220 */ /* 0x040fe40000410000 */
[----:B------:R-:W-:Y:S03]  /*ff00*/  MUFU.EX2 R187, R26 ;  /* 0x0000001a00bb7308 */ /* 0x000fe60000000800 */
[C---:B---3--:R-:W-:Y:S03]  /*ff10*/  HMMA.16816.F32 R116, R176.reuse, R188, R116 ;  /* 0x000000bcb074723c */ /* 0x048fe60000001874 */
[----:B------:R-:W-:Y:S02]  /*ff20*/  FMUL.FTZ R121, R2, R121 ;  /* 0x0000007902797220 */ /* 0x000fe40000410000 */
[C---:B------:R-:W-:Y:S02]  /*ff30*/  FMUL.FTZ R122, R0.reuse, R122 ;  /* 0x0000007a007a7220 */ /* 0x040fe40000410000 */
[----:B------:R-:W-:Y:S01]  /*ff40*/  FMUL.FTZ R123, R0, R123 ;  /* 0x0000007b007b7220 */ /* 0x000fe20000410000 */
[----:B------:R3:W-:Y:S01]  /*ff50*/  MUFU.EX2 R189, R22 ;  /* 0x0000001600bd7308 */ /* 0x0007e20000000800 */
[C---:B------:R-:W-:Y:S01]  /*ff60*/  FMUL.FTZ R124, R2.reuse, R124 ;  /* 0x0000007c027c7220 */ /* 0x040fe20000410000 */
[----:B--2---:R-:W-:Y:S02]  /*ff70*/  LDSM.16.MT88.4 R28, [R220+0x2100] ;  /* 0x00210000dc1c783b */ /* 0x004fe40000004200 */
[----:B------:R-:W-:Y:S02]  /*ff80*/  FMUL.FTZ R125, R2, R125 ;  /* 0x0000007d027d7220 */ /* 0x000fe40000410000 */
[C---:B------:R-:W-:Y:S03]  /*ff90*/  HMMA.16816.F32 R120, R176.reuse, R190, R120 ;  /* 0x000000beb078723c */ /* 0x040fe60000001878 */
[C---:B------:R-:W-:Y:S01]  /*ffa0*/  FMUL.FTZ R126, R0.reuse, R126 ;  /* 0x0000007e007e7220 */ /* 0x040fe20000410000 */
[----:B------:R2:W-:Y:S01]  /*ffb0*/  MUFU.EX2 R186, R27 ;  /* 0x0000001b00ba7308 */ /* 0x0005e20000000800 */
[----:B------:R-:W-:Y:S02]  /*ffc0*/  FMUL.FTZ R127, R0, R127 ;  /* 0x0000007f007f7220 */ /* 0x000fe40000410000 */
[C---:B------:R-:W-:Y:S02]  /*ffd0*/  FMUL.FTZ R128, R2.reuse, R128 ;  /* 0x0000008002807220 */ /* 0x040fe40000410000 */
[----:B------:R-:W-:Y:S03]  /*ffe0*/  FMUL.FTZ R129, R2, R129 ;  /* 0x0000008102817220 */ /* 0x000fe60000410000 */
[C---:B------:R-:W-:Y:S02]  /*fff0*/  HMMA.16816.F32 R124, R176.reuse, R12, R124 ;  /* 0x0000000cb07c723c */ /* 0x040fe4000000187c */
[----:B------:R-:W4:Y:S01]  /*10000*/  MUFU.EX2 R188, R174 ;  /* 0x000000ae00bc7308 */ /* 0x000f220000000800 */
[C---:B------:R-:W-:Y:S02]  /*10010*/  FMUL.FTZ R130, R0.reuse, R130 ;  /* 0x0000008200827220 */ /* 0x040fe40000410000 */
[----:B------:R-:W-:Y:S01]  /*10020*/  FMUL.FTZ R131, R0, R131 ;  /* 0x0000008300837220 */ /* 0x000fe20000410000 */
[----:B---3--:R-:W-:Y:S01]  /*10030*/  LDSM.16.MT88.4 R20, [R220+0x9900] ;  /* 0x00990000dc14783b */ /* 0x008fe20000004200 */
[----:B------:R-:W-:Y:S01]  /*10040*/  F2FP.PACK_AB R12, R215, R211 ;  /* 0x000000d3d70c723e */ /* 0x000fe200000000ff */
[--C-:B------:R-:W-:Y:S01]  /*10050*/  FFMA.FTZ R37, R37, c[0x0][0x2d0], -R196.reuse ;  /* 0x0000b40025257a23 */ /* 0x100fe200000108c4 */
[----:B------:R-:W-:Y:S03]  /*10060*/  F2FP.PACK_AB R13, R198, R199 ;  /* 0x000000c7c60d723e */ /* 0x000fe600000000ff */
[----:B------:R-:W-:Y:S01]  /*10070*/  HMMA.16816.F32 R128, R176, R14, R128 ;  /* 0x0000000eb080723c */ /* 0x000fe20000001880 */
[----:B------:R-:W3:Y:S01]  /*10080*/  LDSM.16.MT88.4 R176, [R220+0x900] ;  /* 0x00090000dcb0783b */ /* 0x000ee20000004200 */
[----:B------:R-:W-:Y:S01]  /*10090*/  MUFU.EX2 R174, R35 ;  /* 0x0000002300ae7308 */ /* 0x000fe20000000800 */
[--C-:B------:R-:W-:Y:S02]  /*100a0*/  FFMA.FTZ R36, R36, c[0x0][0x2d0], -R196.reuse ;  /* 0x0000b40024247a23 */ /* 0x100fe400000108c4 */
[--C-:B------:R-:W-:Y:S02]  /*100b0*/  FFMA.FTZ R40, R40, c[0x0][0x2d0], -R196.reuse ;  /* 0x0000b40028287a23 */ /* 0x100fe400000108c4 */
[----:B------:R-:W-:Y:S01]  /*100c0*/  F2FP.PACK_AB R14, R213, R214 ;  /* 0x000000d6d50e723e */ /* 0x000fe200000000ff */
[----:B--2---:R-:W-:Y:S01]  /*100d0*/  LDSM.16.MT88.4 R24, [R220+0x1100] ;  /* 0x00110000dc18783b */ /* 0x004fe20000004200 */
[----:B------:R-:W-:Y:S03]  /*100e0*/  F2FP.PACK_AB R15, R192, R194 ;  /* 0x000000c2c00f723e */ /* 0x000fe600000000ff */
[----:B------:R-:W-:Y:S01]  /*100f0*/  MUFU.EX2 R193, R37 ;  /* 0x0000002500c17308 */ /* 0x000fe20000000800 */
[--C-:B------:R-:W-:Y:S02]  /*10100*/  FFMA.FTZ R38, R38, c[0x0][0x2d0], -R3.reuse ;  /* 0x0000b40026267a23 */ /* 0x100fe40000010803 */
[--C-:B------:R-:W-:Y:S01]  /*10110*/  FFMA.FTZ R39, R39, c[0x0][0x2d0], -R3.reuse ;  /* 0x0000b40027277a23 */ /* 0x100fe20000010803 */
[C---:B-1----:R-:W-:Y:S05]  /*10120*/  HMMA.16816.F32 R4, R12.reuse, R180, R4 ;  /* 0x000000b40c04723c */ /* 0x042fea0000001804 */
[--C-:B------:R-:W-:Y:S01]  /*10130*/  FFMA.FTZ R42, R42, c[0x0][0x2d0], -R3.reuse ;  /* 0x0000b4002a2a7a23 */ /* 0x100fe20000010803 */
[----:B------:R-:W-:Y:S01]  /*10140*/  MUFU.EX2 R195, R36 ;  /* 0x0000002400c37308 */ /* 0x000fe20000000800 */
[--C-:B------:R-:W-:Y:S01]  /*10150*/  FFMA.FTZ R43, R43, c[0x0][0x2d0], -R3.reuse ;  /* 0x0000b4002b2b7a23 */ /* 0x100fe20000010803 */
[C---:B------:R-:W-:Y:S01]  /*10160*/  HMMA.16816.F32 R8, R12.reuse, R182, R8 ;  /* 0x000000b60c08723c */ /* 0x040fe20000001808 */
[----:B------:R-:W1:Y:S03]  /*10170*/  LDSM.16.MT88.4 R180, [R219+0x900] ;  /* 0x00090000dbb4783b */ /* 0x000e660000004200 */
[--C-:B------:R-:W-:Y:S02]  /*10180*/  FFMA.FTZ R41, R41, c[0x0][0x2d0], -R196.reuse ;  /* 0x0000b40029297a23 */ /* 0x100fe400000108c4 */
[--C-:B------:R-:W-:Y:S02]  /*10190*/  FFMA.FTZ R44, R44, c[0x0][0x2d0], -R196.reuse ;  /* 0x0000b4002c2c7a23 */ /* 0x100fe400000108c4 */
[C---:B------:R-:W-:Y:S01]  /*101a0*/  HMMA.16816.F32 R132, R12.reuse, R16, R132 ;  /* 0x000000100c84723c */ /* 0x040fe20000001884 */
[----:B------:R-:W-:Y:S03]  /*101b0*/  MUFU.EX2 R38, R38 ;  /* 0x0000002600267308 */ /* 0x000fe60000000800 */
[--C-:B------:R-:W-:Y:S02]  /*101c0*/  FFMA.FTZ R45, R45, c[0x0][0x2d0], -R196.reuse ;  /* 0x0000b4002d2d7a23 */ /* 0x100fe400000108c4 */
[--C-:B------:R-:W-:Y:S02]  /*101d0*/  FFMA.FTZ R46, R46, c[0x0][0x2d0], -R3.reuse ;  /* 0x0000b4002e2e7a23 */ /* 0x100fe40000010803 */
[C---:B------:R-:W-:Y:S01]  /*101e0*/  HMMA.16816.F32 R136, R12.reuse, R18, R136 ;  /* 0x000000120c88723c */ /* 0x040fe20000001888 */
[----:B------:R-:W2:Y:S02]  /*101f0*/  LDSM.16.MT88.4 R16, [R217+0x3900] ;  /* 0x00390000d910783b */ /* 0x000ea40000004200 */
[----:B------:R-:W-:Y:S01]  /*10200*/  MUFU.EX2 R39, R39 ;  /* 0x0000002700277308 */ /* 0x000fe20000000800 */
[--C-:B------:R-:W-:Y:S02]  /*10210*/  FFMA.FTZ R47, R47, c[0x0][0x2d0], -R3.reuse ;  /* 0x0000b4002f2f7a23 */ /* 0x100fe40000010803 */
[--C-:B------:R-:W-:Y:S02]  /*10220*/  FFMA.FTZ R50, R50, c[0x0][0x2d0], -R3.reuse ;  /* 0x0000b40032327a23 */ /* 0x100fe40000010803 */
[C---:B---3--:R-:W-:Y:S04]  /*10230*/  HMMA.16816.F32 R140, R12.reuse, R176, R140 ;  /* 0x000000b00c8c723c */ /* 0x048fe8000000188c */
[----:B------:R-:W-:Y:S01]  /*10240*/  FFMA.FTZ R3, R51, c[0x0][0x2d0], -R3 ;  /* 0x0000b40033037a23 */ /* 0x000fe20000010803 */
[----:B------:R-:W-:Y:S03]  /*10250*/  MUFU.EX2 R191, R40 ;  /* 0x0000002800bf7308 */ /* 0x000fe60000000800 */
[C---:B------:R-:W-:Y:S01]  /*10260*/  HMMA.16816.F32 R144, R12.reuse, R178, R144 ;  /* 0x000000b20c90723c */ /* 0x040fe20000001890 */
[----:B------:R-:W3:Y:S06]  /*10270*/  LDSM.16.MT88.4 R176, [R218+0x3900] ;  /* 0x00390000dab0783b */ /* 0x000eec0000004200 */
[----:B------:R-:W-:Y:S01]  /*10280*/  MUFU.EX2 R36, R3 ;  /* 0x0000000300247308 */ /* 0x000fe20000000800 */
[C---:B-1----:R-:W-:Y:S08]  /*10290*/  HMMA.16816.F32 R148, R12.reuse, R180, R148 ;  /* 0x000000b40c94723c */ /* 0x042ff00000001894 */
[C---:B------:R-:W-:Y:S01]  /*102a0*/  HMMA.16816.F32 R152, R12.reuse, R182, R152 ;  /* 0x000000b60c98723c */ /* 0x040fe20000001898 */
[----:B------:R-:W1:Y:S01]  /*102b0*/  LDSM.16.MT88.4 R180, [R220+0x3900] ;  /* 0x00390000dcb4783b */ /* 0x000e620000004200 */
[----:B------:R4:W-:Y:S06]  /*102c0*/  MUFU.EX2 R190, R41 ;  /* 0x0000002900be7308 */ /* 0x0009ec0000000800 */
[C---:B--2---:R-:W-:Y:S04]  /*102d0*/  HMMA.16816.F32 R156, R12.reuse, R16, R156 ;  /* 0x000000100c9c723c */ /* 0x044fe8000000189c */
[----:B------:R-:W-:Y:S04]  /*102e0*/  MUFU.EX2 R42, R42 ;  /* 0x0000002a002a7308 */ /* 0x000fe80000000800 */
[C---:B------:R-:W-:Y:S01]  /*102f0*/  HMMA.16816.F32 R160, R12.reuse, R18, R160 ;  /* 0x000000120ca0723c */ /* 0x040fe200000018a0 */
[----:B------:R-:W2:Y:S05]  /*10300*/  LDSM.16.MT88.4 R16, [R219+0x3900] ;  /* 0x00390000db10783b */ /* 0x000eaa0000004200 */
[----:B------:R-:W-:Y:S02]  /*10310*/  MUFU.EX2 R43, R43 ;  /* 0x0000002b002b7308 */ /* 0x000fe40000000800 */
[C---:B---3--:R-:W-:Y:S04]  /*10320*/  HMMA.16816.F32 R164, R12.reuse, R176, R164 ;  /* 0x000000b00ca4723c */ /* 0x048fe800000018a4 */
[--C-:B----4-:R-:W-:Y:S02]  /*10330*/  FFMA.FTZ R41, R48, c[0x0][0x2d0], -R196.reuse ;  /* 0x0000b40030297a23 */ /* 0x110fe400000108c4 */
[----:B------:R-:W-:Y:S02]  /*10340*/  FFMA.FTZ R196, R49, c[0x0][0x2d0], -R196 ;  /* 0x0000b40031c47a23 */ /* 0x000fe400000108c4 */
[C---:B------:R-:W-:Y:S01]  /*10350*/  HMMA.16816.F32 R168, R12.reuse, R178, R168 ;  /* 0x000000b20ca8723c */ /* 0x040fe200000018a8 */
[----:B------:R-:W3:Y:S01]  /*10360*/  LDSM.16.MT88.4 R176, [R217+0x6900] ;  /* 0x00690000d9b0783b */ /* 0x000ee20000004200 */
[----:B------:R-:W-:Y:S06]  /*10370*/  MUFU.EX2 R40, R196 ;  /* 0x000000c400287308 */ /* 0x000fec0000000800 */
[C---:B-1----:R-:W-:Y:S04]  /*10380*/  HMMA.16816.F32 R52, R12.reuse, R180, R52 ;  /* 0x000000b40c34723c */ /* 0x042fe80000001834 */
[----:B------:R-:W-:Y:S04]  /*10390*/  MUFU.EX2 R44, R44 ;  /* 0x0000002c002c7308 */ /* 0x000fe80000000800 */
[C---:B------:R-:W-:Y:S01]  /*103a0*/  HMMA.16816.F32 R56, R12.reuse, R182, R56 ;  /* 0x000000b60c38723c */ /* 0x040fe20000001838 */
[----:B------:R-:W1:Y:S05]  /*103b0*/  LDSM.16.MT88.4 R180, [R218+0x6900] ;  /* 0x00690000dab4783b */ /* 0x000e6a0000004200 */
[----:B------:R-:W-:Y:S02]  /*103c0*/  MUFU.EX2 R45, R45 ;  /* 0x0000002d002d7308 */ /* 0x000fe40000000800 */
[C---:B--2---:R-:W-:Y:S08]  /*103d0*/  HMMA.16816.F32 R60, R12.reuse, R16, R60 ;  /* 0x000000100c3c723c */ /* 0x044ff0000000183c */
[----:B------:R-:W-:Y:S01]  /*103e0*/  MUFU.EX2 R46, R46 ;  /* 0x0000002e002e7308 */ /* 0x000fe20000000800 */
[C---:B------:R-:W-:Y:S01]  /*103f0*/  HMMA.16816.F32 R64, R12.reuse, R18, R64 ;  /* 0x000000120c40723c */ /* 0x040fe20000001840 */
[----:B------:R-:W2:Y:S07]  /*10400*/  LDSM.16.MT88.4 R16, [R220+0x6900] ;  /* 0x00690000dc10783b */ /* 0x000eae0000004200 */
[C---:B---3--:R-:W-:Y:S01]  /*10410*/  HMMA.16816.F32 R68, R12.reuse, R176, R68 ;  /* 0x000000b00c44723c */ /* 0x048fe20000001844 */
[----:B------:R-:W-:Y:S07]  /*10420*/  MUFU.EX2 R47, R47 ;  /* 0x0000002f002f7308 */ /* 0x000fee0000000800 */
[C---:B------:R-:W-:Y:S01]  /*10430*/  HMMA.16816.F32 R72, R12.reuse, R178, R72 ;  /* 0x000000b20c48723c */ /* 0x040fe20000001848 */
[----:B------:R-:W3:Y:S02]  /*10440*/  LDSM.16.MT88.4 R176, [R219+0x6900] ;  /* 0x00690000dbb0783b */ /* 0x000ee40000004200 */
[----:B------:R-:W-:Y:S05]  /*10450*/  MUFU.EX2 R41, R41 ;  /* 0x0000002900297308 */ /* 0x000fea0000000800 */
[C---:B-1----:R-:W-:Y:S05]  /*10460*/  HMMA.16816.F32 R76, R12.reuse, R180, R76 ;  /* 0x000000b40c4c723c */ /* 0x042fea000000184c */
[----:B------:R-:W-:Y:S03]  /*10470*/  MUFU.EX2 R50, R50 ;  /* 0x0000003200327308 */ /* 0x000fe60000000800 */
        /* <DEDUP_REMOVED lines=8> */
[C---:B-1----:R-:W-:Y:S07]  /*10500*/  HMMA.16816.F32 R100, R12.reuse, R180, R100 ;  /* 0x000000b40c64723c */ /* 0x042fee0000001864 */
[----:B------:R-:W-:Y:S01]  /*10510*/  MOV R181, R204 ;  /* 0x000000cc00b57202 */ /* 0x000fe20000000f00 */
[C---:B------:R-:W-:Y:S01]  /*10520*/  HMMA.16816.F32 R104, R12.reuse, R182, R104 ;  /* 0x000000b60c68723c */ /* 0x040fe20000001868 */
[----:B------:R-:W4:Y:S01]  /*10530*/  LDL.LU R182, [R1+0x20] ;  /* 0x0000200001b67983 */ /* 0x000f220000300800 */
[----:B------:R-:W-:Y:S02]  /*10540*/  MUFU.EX2 R204, R32 ;  /* 0x0000002000cc7308 */ /* 0x000fe40000000800 */
[----:B------:R-:W-:Y:S03]  /*10550*/  MOV R180, R203 ;  /* 0x000000cb00b47202 */ /* 0x000fe60000000f00 */
[----:B------:R-:W4:Y:S01]  /*10560*/  LDL.LU R183, [R1+0x24] ;  /* 0x0000240001b77983 */ /* 0x000f220000300800 */
[C---:B--2---:R-:W-:Y:S04]  /*10570*/  HMMA.16816.F32 R108, R12.reuse, R16, R108 ;  /* 0x000000100c6c723c */ /* 0x044fe8000000186c */
[----:B------:R1:W2:Y:S04]  /*10580*/  MUFU.EX2 R203, R33 ;  /* 0x0000002100cb7308 */ /* 0x0002a80000000800 */
[C---:B------:R-:W-:Y:S01]  /*10590*/  HMMA.16816.F32 R112, R12.reuse, R18, R112 ;  /* 0x000000120c70723c */ /* 0x040fe20000001870 */
[----:B------:R-:W2:Y:S07]  /*105a0*/  LDSM.16.MT88.4 R16, [R217+0x1100] ;  /* 0x00110000d910783b */ /* 0x000eae0000004200 */
[C---:B------:R-:W-:Y:S08]  /*105b0*/  HMMA.16816.F32 R116, R12.reuse, R20, R116 ;  /* 0x000000140c74723c */ /* 0x040ff00000001874 */
[C---:B------:R-:W-:Y:S01]  /*105c0*/  HMMA.16816.F32 R120, R12.reuse, R22, R120 ;  /* 0x000000160c78723c */ /* 0x040fe20000001878 */
[----:B------:R-:W2:Y:S06]  /*105d0*/  LDSM.16.MT88.4 R20, [R218+0x1100] ;  /* 0x00110000da14783b */ /* 0x000eac0000004200 */
[----:B-1----:R-:W-:Y:S01]  /*105e0*/  LDSM.16.MT88.4 R32, [R218+0x5100] ;  /* 0x00510000da20783b */ /* 0x002fe20000004200 */
[C---:B---3--:R-:W-:Y:S07]  /*105f0*/  HMMA.16816.F32 R124, R12.reuse, R176, R124 ;  /* 0x000000b00c7c723c */ /* 0x048fee000000187c */
[----:B------:R-:W-:Y:S01]  /*10600*/  MOV R177, R180 ;  /* 0x000000b400b17202 */ /* 0x000fe20000000f00 */
[----:B------:R-:W-:Y:S04]  /*10610*/  HMMA.16816.F32 R128, R12, R178, R128 ;  /* 0x000000b20c80723c */ /* 0x000fe80000001880 */
[----:B------:R-:W-:Y:S03]  /*10620*/  MOV R176, R181 ;  /* 0x000000b500b07202 */ /* 0x000fe60000000f00 */
[----:B------:R-:W-:Y:S02]  /*10630*/  F2FP.PACK_AB R12, R209, R210 ;  /* 0x000000d2d10c723e */ /* 0x000fe400000000ff */
[----:B------:R-:W-:Y:S03]  /*10640*/  F2FP.PACK_AB R13, R188, R189 ;  /* 0x000000bdbc0d723e */ /* 0x000fe600000000ff */
[----:B------:R-:W-:Y:S02]  /*10650*/  F2FP.PACK_AB R14, R207, R208 ;  /* 0x000000d0cf0e723e */ /* 0x000fe400000000ff */
[----:B------:R-:W-:Y:S07]  /*10660*/  F2FP.PACK_AB R15, R186, R187 ;  /* 0x000000bbba0f723e */ /* 0x000fee00000000ff */
[C---:B--2---:R-:W-:Y:S08]  /*10670*/  HMMA.16816.F32 R4, R12.reuse, R16, R4 ;  /* 0x000000100c04723c */ /* 0x044ff00000001804 */
        /* <DEDUP_REMOVED lines=41> */
[C---:B---3--:R-:W-:Y:S04]  /*10910*/  HMMA.16816.F32 R116, R12.reuse, R24, R116 ;  /* 0x000000180c74723c */ /* 0x048fe80000001874 */
[----:B----4-:R-:W-:Y:S04]  /*10920*/  FFMA.FTZ R2, R2, R182, R212 ;  /* 0x000000b602027223 */ /* 0x010fe800000100d4 */
[C---:B------:R-:W-:Y:S01]  /*10930*/  HMMA.16816.F32 R120, R12.reuse, R26, R120 ;  /* 0x0000001a0c78723c */ /* 0x040fe20000001878 */
[----:B------:R-:W3:Y:S03]  /*10940*/  LDSM.16.MT88.4 R24, [R218+0x1900] ;  /* 0x00190000da18783b */ /* 0x000ee60000004200 */
[----:B------:R-:W-:Y:S02]  /*10950*/  FFMA.FTZ R37, R0, R183, R197 ;  /* 0x000000b700257223 */ /* 0x000fe400000100c5 */
[----:B------:R-:W-:Y:S01]  /*10960*/  FADD.FTZ R0, R252, R2 ;  /* 0x00000002fc007221 */ /* 0x000fe20000010000 */
[----:B------:R-:W-:Y:S01]  /*10970*/  LDSM.16.MT88.4 R180, [R217+0x2900] ;  /* 0x00290000d9b4783b */ /* 0x000fe20000004200 */
[----:B------:R-:W-:Y:S01]  /*10980*/  FADD.FTZ R2, R202, R37 ;  /* 0x00000025ca027221 */ /* 0x000fe20000010000 */
[C---:B-1----:R-:W-:Y:S03]  /*10990*/  HMMA.16816.F32 R124, R12.reuse, R16, R124 ;  /* 0x000000100c7c723c */ /* 0x042fe6000000187c */
[----:B------:R-:W-:Y:S02]  /*109a0*/  FADD.FTZ R0, R176, R0 ;  /* 0x00000000b0007221 */ /* 0x000fe40000010000 */
[----:B------:R-:W-:Y:S02]  /*109b0*/  FADD.FTZ R2, R200, R2 ;  /* 0x00000002c8027221 */ /* 0x000fe40000010000 */
[----:B------:R-:W-:Y:S01]  /*109c0*/  FADD.FTZ R0, R177, R0 ;  /* 0x00000000b1007221 */ /* 0x000fe20000010000 */
[----:B------:R-:W-:Y:S01]  /*109d0*/  HMMA.16816.F32 R128, R12, R18, R128 ;  /* 0x000000120c80723c */ /* 0x000fe20000001880 */
[----:B------:R-:W1:Y:S03]  /*109e0*/  LDSM.16.MT88.4 R16, [R220+0x1900] ;  /* 0x00190000dc10783b */ /* 0x000e660000004200 */
        /* <DEDUP_REMOVED lines=11> */
[C---:B--2---:R-:W-:Y:S03]  /*10aa0*/  HMMA.16816.F32 R4, R12.reuse, R20, R4 ;  /* 0x000000140c04723c */ /* 0x044fe60000001804 */
[----:B------:R-:W-:Y:S02]  /*10ab0*/  FADD.FTZ R2, R213, R2 ;  /* 0x00000002d5027221 */ /* 0x000fe40000010000 */
[----:B------:R-:W-:Y:S02]  /*10ac0*/  FADD.FTZ R0, R192, R0 ;  /* 0x00000000c0007221 */ /* 0x000fe40000010000 */
[----:B------:R-:W-:Y:S01]  /*10ad0*/  FADD.FTZ R2, R210, R2 ;  /* 0x00000002d2027221 */ /* 0x000fe20000010000 */
        /* <DEDUP_REMOVED lines=25> */
[----:B------:R-:W-:Y:S02]  /*10c70*/  FADD.FTZ R2, R193, R2 ;  /* 0x00000002c1027221 */ /* 0x000fe40000010000 */
[----:B------:R-:W-:Y:S01]  /*10c80*/  FADD.FTZ R0, R175, R0 ;  /* 0x00000000af007221 */ /* 0x000fe20000010000 */
[----:B------:R-:W-:Y:S01]  /*10c90*/  MOV R175, R172 ;  /* 0x000000ac00af7202 */ /* 0x000fe20000000f00 */
[C---:B---3--:R-:W-:Y:S04]  /*10ca0*/  HMMA.16816.F32 R156, R12.reuse, R24, R156 ;  /* 0x000000180c9c723c */ /* 0x048fe8000000189c */
[----:B------:R-:W-:Y:S02]  /*10cb0*/  FADD.FTZ R2, R191, R2 ;  /* 0x00000002bf027221 */ /* 0x000fe40000010000 */
[----:B------:R-:W-:Y:S01]  /*10cc0*/  FADD.FTZ R0, R174, R0 ;  /* 0x00000000ae007221 */ /* 0x000fe20000010000 */
[----:B------:R-:W-:Y:S01]  /*10cd0*/  MOV R174, R173 ;  /* 0x000000ad00ae7202 */ /* 0x000fe20000000f00 */
[C---:B------:R-:W-:Y:S01]  /*10ce0*/  HMMA.16816.F32 R160, R12.reuse, R26, R160 ;  /* 0x0000001a0ca0723c */ /* 0x040fe200000018a0 */
[----:B------:R-:W3:Y:S03]  /*10cf0*/  LDSM.16.MT88.4 R24, [R219+0x4900] ;  /* 0x00490000db18783b */ /* 0x000ee60000004200 */
[----:B------:R-:W-:Y:S02]  /*10d00*/  FADD.FTZ R2, R190, R2 ;  /* 0x00000002be027221 */ /* 0x000fe40000010000 */
[----:B------:R-:W-:Y:S02]  /*10d10*/  FADD.FTZ R0, R38, R0 ;  /* 0x0000000026007221 */ /* 0x000fe40000010000 */
[C---:B-1----:R-:W-:Y:S04]  /*10d20*/  HMMA.16816.F32 R164, R12.reuse, R16, R164 ;  /* 0x000000100ca4723c */ /* 0x042fe800000018a4 */
[----:B------:R-:W-:Y:S04]  /*10d30*/  FADD.FTZ R0, R39, R0 ;  /* 0x0000000027007221 */ /* 0x000fe80000010000 */
[C---:B------:R-:W-:Y:S01]  /*10d40*/  HMMA.16816.F32 R168, R12.reuse, R18, R168 ;  /* 0x000000120ca8723c */ /* 0x040fe200000018a8 */
[----:B------:R-:W1:Y:S03]  /*10d50*/  LDSM.16.MT88.4 R16, [R217+0x7900] ;  /* 0x00790000d910783b */ /* 0x000e660000004200 */
[----:B------:R-:W-:Y:S04]  /*10d60*/  FADD.FTZ R0, R42, R0 ;  /* 0x000000002a007221 */ /* 0x000fe80000010000 */
        /* <DEDUP_REMOVED lines=14> */
[----:B------:R-:W-:Y:S03]  /*10e50*/  FADD.FTZ R0, R36, R0 ;  /* 0x0000000024007221 */ /* 0x000fe60000010000 */
[----:B------:R-:W-:Y:S01]  /*10e60*/  STL [R1+0x20], R2 ;  /* 0x0000200201007387 */ /* 0x000fe20000100800 */
[C---:B-1----:R-:W-:Y:S05]  /*10e70*/  HMMA.16816.F32 R68, R12.reuse, R16, R68 ;  /* 0x000000100c44723c */ /* 0x042fea0000001844 */
[----:B------:R-:W-:Y:S03]  /*10e80*/  STL [R1+0x24], R0 ;  /* 0x0000240001007387 */ /* 0x000fe60000100800 */
[C---:B------:R-:W-:Y:S03]  /*10e90*/  HMMA.16816.F32 R72, R12.reuse, R18, R72 ;  /* 0x000000120c48723c */ /* 0x040fe60000001848 */
[----:B------:R-:W1:Y:S05]  /*10ea0*/  LDSM.16.MT88.4 R16, [R219+0x7900] ;  /* 0x00790000db10783b */ /* 0x000e6a0000004200 */
        /* <DEDUP_REMOVED lines=48> */
[----:B------:R-:W-:Y:S07]  /*111b0*/  LDSM.16.MT88.4 R28, [R218+0xb100] ;  /* 0x00b10000da1c783b */ /* 0x000fee0000004200 */
        /* <DEDUP_REMOVED lines=21> */
[C---:B----4-:R-:W-:Y:S08]  /*11310*/  HMMA.16816.F32 R124, R12.reuse, R32, R124 ;  /* 0x000000200c7c723c */ /* 0x050ff0000000187c */
[----:B------:R-:W-:Y:S01]  /*11320*/  HMMA.16816.F32 R128, R12, R34, R128 ;  /* 0x000000220c80723c */ /* 0x000fe20000001880 */
[----:B------:R-:W4:Y:S06]  /*11330*/  LDSM.16.MT88.4 R32, [R218+0x5900] ;  /* 0x00590000da20783b */ /* 0x000f2c0000004200 */
[----:B------:R-:W-:Y:S02]  /*11340*/  F2FP.PACK_AB R12, R45, R44 ;  /* 0x0000002c2d0c723e */ /* 0x000fe400000000ff */
[----:B------:R-:W-:Y:S03]  /*11350*/  F2FP.PACK_AB R13, R47, R46 ;  /* 0x0000002e2f0d723e */ /* 0x000fe600000000ff */
[----:B------:R-:W-:Y:S02]  /*11360*/  F2FP.PACK_AB R14, R40, R41 ;  /* 0x00000029280e723e */ /* 0x000fe400000000ff */
[----:B------:R-:W-:Y:S07]  /*11370*/  F2FP.PACK_AB R15, R36, R50 ;  /* 0x00000032240f723e */ /* 0x000fee00000000ff */
        /* <DEDUP_REMOVED lines=43> */
.L_x_2819:
        /* <DEDUP_REMOVED lines=157> */
.L_x_2809:
        /* <DEDUP_REMOVED lines=184> */
.L_x_2822:
        /* <DEDUP_REMOVED lines=150> */
.L_x_2824:
[----:B--234-:R-:W-:Y:S05]  /*134e0*/  BSYNC B0 ;  /* 0x0000000000007941 */ /* 0x01cfea0003800000 */
.L_x_2823:
        /* <DEDUP_REMOVED lines=30> */
.L_x_2826:
[----:B------:R-:W-:Y:S05]  /*136d0*/  BSYNC B0 ;  /* 0x0000000000007941 */ /* 0x000fea0003800000 */
.L_x_2825:
        /* <DEDUP_REMOVED lines=30> */
.L_x_2828:
[----:B------:R-:W-:Y:S05]  /*138c0*/  BSYNC B0 ;  /* 0x0000000000007941 */ /* 0x000fea0003800000 */
.L_x_2827:
        /* <DEDUP_REMOVED lines=31> */
.L_x_2821:
        /* <DEDUP_REMOVED lines=19> */
.L_x_2829:
        /* <DEDUP_REMOVED lines=42> */
.L_x_2831:
[----:B------:R-:W-:Y:S05]  /*13e90*/  BSYNC B0 ;  /* 0x0000000000007941 */ /* 0x000fea0003800000 */
.L_x_2830:
        /* <DEDUP_REMOVED lines=73> */
.L_x_2833:
[----:B------:R-:W-:Y:S05]  /*14330*/  BSYNC B0 ;  /* 0x0000000000007941 */ /* 0x000fea0003800000 */
.L_x_2832:
        /* <DEDUP_REMOVED lines=27> */
.L_x_2835:
[----:B------:R-:W-:Y:S05]  /*144f0*/  BSYNC B0 ;  /* 0x0000000000007941 */ /* 0x000fea0003800000 */
.L_x_2834:
        /* <DEDUP_REMOVED lines=27> */
.L_x_2837:
[----:B------:R-:W-:Y:S05]  /*146b0*/  BSYNC B0 ;  /* 0x0000000000007941 */ /* 0x000fea0003800000 */
.L_x_2836:
        /* <DEDUP_REMOVED lines=28> */
.L_x_2838:
        /* <DEDUP_REMOVED lines=16> */
.L_x_3034:


//--------------------- .text._ZN7cutlass13device_kernelIN5flash19enable_sm80_to_sm89INS1_16FlashAttnFwdSm80INS1_25CollectiveMainloopFwdSm80ILi8ELi1ELb0EN4cute5tupleIJNS5_1CILi128EEENS7_ILi48EEENS7_ILi256EEEEEELi256ENS_6half_tEfNS_4arch4Sm80ELb1ELb0ELb0ELb1ELb0ELb1ELb1ELb0EEENS1_21CollectiveEpilogueFwdINS6_IJS8_SA_S9_EEENS6_IJNS7_ILi1EEESI_SI_EEESC_SE_Li256ELb1ELb1ELb0ELb0EEENS1_19SingleTileSchedulerILb1ELb0ELb1ELi128EEEEEEEEEvNT_6ParamsE --------------------------
	.section	.text._ZN7cutlass13device_kernelIN5flash19enable_sm80_to_sm89INS1_16FlashAttnFwdSm80INS1_25CollectiveMainloopFwdSm80ILi8ELi1ELb0EN4cute5tupleIJNS5_1CILi128EEENS7_ILi48EEENS7_ILi256EEEEEELi256ENS_6half_tEfNS_4arch4Sm80ELb1ELb0ELb0ELb1ELb0ELb1ELb1ELb0EEENS1_21CollectiveEpilogueFwdINS6_IJS8_SA_S9_EEENS6_IJNS7_ILi1EEESI_SI_EEESC_SE_Li256ELb1ELb1ELb0ELb0EEENS1_19SingleTileSchedulerILb1ELb0ELb1ELi128EEEEEEEEEvNT_6ParamsE,"ax",@progbits
	.sectioninfo	@"SHI_REGISTERS=253"
	.align	128
.text._ZN7cutlass13device_kernelIN5flash19enable_sm80_to_sm89INS1_16FlashAttnFwdSm80INS1_25CollectiveMainloopFwdSm80ILi8ELi1ELb0EN4cute5tupleIJNS5_1CILi128EEENS7_ILi48EEENS7_ILi256EEEEEELi256ENS_6half_tEfNS_4arch4Sm80ELb1ELb0ELb0ELb1ELb0ELb1ELb1ELb0EEENS1_21CollectiveEpilogueFwdINS6_IJS8_SA_S9_EEENS6_IJNS7_ILi1EEESI_SI_EEESC_SE_Li256ELb1ELb1ELb0ELb0EEENS1_19SingleTileSchedulerILb1ELb0ELb1ELi128EEEEEEEEEvNT_6ParamsE:
        .type           _ZN7cutlass13device_kernelIN5flash19enable_sm80_to_sm89INS1_16FlashAttnFwdSm80INS1_25CollectiveMainloopFwdSm80ILi8ELi1ELb0EN4cute5tupleIJNS5_1CILi128EEENS7_ILi48EEENS7_ILi256EEEEEELi256ENS_6half_tEfNS_4arch4Sm80ELb1ELb0ELb0ELb1ELb0ELb1ELb1ELb0EEENS1_21CollectiveEpilogueFwdINS6_IJS8_SA_S9_EEENS6_IJNS7_ILi1EEESI_SI_EEESC_SE_Li256ELb1ELb1ELb0ELb0EEENS1_19SingleTileSchedulerILb1ELb0ELb1ELi128EEEEEEEEEvNT_6ParamsE,@function
        .size           _ZN7cutlass13device_kernelIN5flash19enable_sm80_to_sm89INS1_16FlashAttnFwdSm80INS1_25CollectiveMainloopFwdSm80ILi8ELi1ELb0EN4cute5tupleIJNS5_1CILi128EEENS7_ILi48EEENS7_ILi256EEEEEELi256ENS_6half_tEfNS_4arch4Sm80ELb1ELb0ELb0ELb1ELb0ELb1ELb1ELb0EEENS1_21CollectiveEpilogueFwdINS6_IJS8_SA_S9_EEENS6_IJNS7_ILi1EEESI_SI_EEESC_SE_Li256ELb1ELb1ELb0ELb0EEENS1_19SingleTileSchedulerILb1ELb0ELb1ELi128EEEEEEEEEvNT_6ParamsE,(.L_x_3035 - _ZN7cutlass13device_kernelIN5flash19enable_sm80_to_sm89INS1_16FlashAttnFwdSm80INS1_25CollectiveMainloopFwdSm80ILi8ELi1ELb0EN4cute5tupleIJNS5_1CILi128EEENS7_ILi48EEENS7_ILi256EEEEEELi256ENS_6half_tEfNS_4arch4Sm80ELb1ELb0ELb0ELb1ELb0ELb1ELb1ELb0EEENS1_21CollectiveEpilogueFwdINS6_IJS8_SA_S9_EEENS6_IJNS7_ILi1EEESI_SI_EEESC_SE_Li256ELb1ELb1ELb0ELb0EEENS1_19SingleTileSchedulerILb1ELb0ELb1ELi128EEEEEEEEEvNT_6ParamsE)
        .other          _ZN7cutlass13device_kernelIN5flash19enable_sm80_to_sm89INS1_16FlashAttnFwdSm80INS1_25CollectiveMainloopFwdSm80ILi8ELi1ELb0EN4cute5tupleIJNS5_1CILi128EEENS7_ILi48EEENS7_ILi256EEEEEELi256ENS_6half_tEfNS_4arch4Sm80ELb1ELb0ELb0ELb1ELb0ELb1ELb1ELb0EEENS1_21CollectiveEpilogueFwdINS6_IJS8_SA_S9_EEENS6_IJNS7_ILi1EEESI_SI_EEESC_SE_Li256ELb1ELb1ELb0ELb0EEENS1_19SingleTileSchedulerILb1ELb0ELb1ELi128EEEEEEEEEvNT_6ParamsE,@"STO_CUDA_ENTRY STV_DEFAULT"
_ZN7cutlass13device_kernelIN5flash19enable_sm80_to_sm89INS1_16FlashAttnFwdSm80INS1_25CollectiveMainloopFwdSm80ILi8ELi1ELb0EN4cute5tupleIJNS5_1CILi128EEENS7_ILi48EEENS7_ILi256EEEEEELi256ENS_6half_tEfNS_4arch4Sm80ELb1ELb0ELb0ELb1ELb0ELb1ELb1ELb0EEENS1_21CollectiveEpilogueFwdINS6_IJS8_SA_S9_EEENS6_IJNS7_ILi1EEESI_SI_EEESC_SE_Li256ELb1ELb1ELb0ELb0EEENS1_19SingleTileSchedulerILb1ELb0ELb1ELi128EEEEEEEEEvNT_6ParamsE:
        /* <DEDUP_REMOVED lines=18> */
.L_x_2840:
        /* <DEDUP_REMOVED lines=10> */
.L_x_2842:
[----:B------:R-:W-:Y:S02]  /*01c0*/  ULDC UR5, c[0x0][0x54c] ;  /* 0x0001530000057ab9 */ /* 0x000fe40000000800 */
.L_x_2841:
[----:B------:R-:W-:Y:S02]  /*01d0*/  ULDC UR4, c[0x0][0x548] ;  /* 0x0001520000047ab9 */ /* 0x000fe40000000800 */
[----:B------:R-:W-:-:S02]  /*01e0*/  USHF.L.U32 UR18, UR17, 0x7, URZ ;  /* 0x0000000711127899 */ /* 0x000fc4000800063f */
[----:B------:R-:W-:-:S04]  /*01f0*/  UIMAD UR4, UR5, UR4, URZ ;  /* 0x00000004050472a4 */ /* 0x000fc8000f8e023f */
[----:B------:R-:W-:-:S04]  /*0200*/  UISETP.GE.AND UP0, UPT, UR18, UR4, UPT ;  /* 0x000000041200728c */ /* 0x000fc8000bf06270 */
[----:B------:R-:W-:Y:S01]  /*0210*/  USEL UR24, UR24, 0xffffffff, !UP0 ;  /* 0xffffffff18187887 */ /* 0x000fe2000c000000 */
[----:B------:R-:W-:Y:S05]  /*0220*/  BRA `(.L_x_2843) ;  /* 0x0000016000007947 */ /* 0x000fea0003800000 */
.L_x_2839:
[----:B--2---:R-:W-:-:S04]  /*0230*/  ISETP.NE.U32.AND P0, PT, RZ, c[0x0][0x568], PT ;  /* 0x00015a00ff007a0c */ /* 0x004fc80003f05070 */
[----:B------:R-:W-:-:S13]  /*0240*/  ISETP.NE.AND.EX P0, PT, RZ, c[0x0][0x56c], PT, P0 ;  /* 0x00015b00ff007a0c */ /* 0x000fda0003f05300 */
[----:B------:R-:W-:Y:S05]  /*0250*/  @!P0 BRA `(.L_x_2844) ;  /* 0x0000003000008947 */ /* 0x000fea0003800000 */
[----:B------:R-:W2:Y:S02]  /*0260*/  LDG.E R2, [R2.64] ;  /* 0x0000001a02027981 */ /* 0x000ea4000c1e1900 */
[----:B--2---:R1:W2:Y:S02]  /*0270*/  R2UR UR5, R2 ;  /* 0x00000000020573c2 */ /* 0x0042a400000e0000 */
[----:B-12---:R-:W-:Y:S05]  /*0280*/  BRA `(.L_x_2845) ;  /* 0x000000b000007947 */ /* 0x006fea0003800000 */
.L_x_2844:
        /* <DEDUP_REMOVED lines=10> */
.L_x_2846:
[----:B------:R-:W-:Y:S02]  /*0330*/  ULDC UR5, c[0x0][0x54c] ;  /* 0x0001530000057ab9 */ /* 0x000fe40000000800 */
.L_x_2845:
[----:B------:R-:W-:Y:S02]  /*0340*/  ULDC UR4, c[0x0][0x548] ;  /* 0x0001520000047ab9 */ /* 0x000fe40000000800 */
[----:B------:R-:W-:-:S02]  /*0350*/  USHF.L.U32 UR18, UR17, 0x7, URZ ;  /* 0x0000000711127899 */ /* 0x000fc4000800063f */
[----:B------:R-:W-:-:S04]  /*0360*/  UIMAD UR4, UR5, UR4, URZ ;  /* 0x00000004050472a4 */ /* 0x000fc8000f8e023f */
[----:B------:R-:W-:-:S04]  /*0370*/  UISETP.GE.AND UP0, UPT, UR18, UR4, UPT ;  /* 0x000000041200728c */ /* 0x000fc8000bf06270 */
[----:B------:R-:W-:-:S06]  /*0380*/  USEL UR24, UR24, 0xffffffff, !UP0 ;  /* 0xffffffff18187887 */ /* 0x000fcc000c000000 */
.L_x_2843:
        /* <DEDUP_REMOVED lines=51> */
.L_x_2847:
        /* <DEDUP_REMOVED lines=8> */
.L_x_2848:
[----:B------:R-:W-:Y:S05]  /*0740*/  @!P3 BRA `(.L_x_2849) ;  /* 0x000000500000b947 */ /* 0x000fea0003800000 */
[----:B-1----:R-:W2:Y:S04]  /*0750*/  LDG.E R2, [R8.64] ;  /* 0x0000001a08027981 */ /* 0x002ea8000c1e1900 */
[----:B----4-:R-:W4:Y:S01]  /*0760*/  LDG.E R3, [R8.64+0x4] ;  /* 0x0000041a08037981 */ /* 0x010f22000c1e1900 */
[----:B--2---:R-:W1:Y:S08]  /*0770*/  R2UR UR35, R2 ;  /* 0x00000000022373c2 */ /* 0x004e7000000e0000 */
[----:B----4-:R-:W1:Y:S02]  /*0780*/  R2UR UR5, R3 ;  /* 0x00000000030573c2 */ /* 0x010e6400000e0000 */
[----:B-1----:R-:W-:-:S06]  /*0790*/  UIADD3 UR35, -UR35, UR5, URZ ;  /* 0x0000000523237290 */ /* 0x002fcc000fffe13f */
.L_x_2849:
        /* <DEDUP_REMOVED lines=357> */
.L_x_2890:
        /* <DEDUP_REMOVED lines=77> */
.L_x_2855:
[----:B------:R-:W-:Y:S05]  /*22c0*/  BSYNC B0 ;  /* 0x0000000000007941 */ /* 0x000fea0003800000 */
.L_x_2854:
        /* <DEDUP_REMOVED lines=72> */
.L_x_2857:
[----:B------:R-:W-:Y:S05]  /*2750*/  BSYNC B0 ;  /* 0x0000000000007941 */ /* 0x000fea0003800000 */
.L_x_2856:
        /* <DEDUP_REMOVED lines=82> */
.L_x_2861:
[----:B------:R-:W-:Y:S05]  /*2c80*/  BSYNC B0 ;  /* 0x0000000000007941 */ /* 0x000fea0003800000 */
.L_x_2860:
        /* <DEDUP_REMOVED lines=56> */
.L_x_2863:
[----:B------:R-:W-:Y:S05]  /*3010*/  BSYNC B0 ;  /* 0x0000000000007941 */ /* 0x000fea0003800000 */
.L_x_2862:
        /* <DEDUP_REMOVED lines=56> */
.L_x_2865:
[----:B------:R-:W-:Y:S05]  /*33a0*/  BSYNC B0 ;  /* 0x0000000000007941 */ /* 0x000fea0003800000 */
.L_x_2864:
        /* <DEDUP_REMOVED lines=55> */
.L_x_2859:
[----:B------:R-:W-:Y:S05]  /*3720*/  BSYNC B1 ;  /* 0x0000000000017941 */ /* 0x000fea0003800000 */
.L_x_2858:
        /* <DEDUP_REMOVED lines=57> */
.L_x_2868:
[----:B------:R-:W-:Y:S05]  /*3ac0*/  BSYNC B0 ;  /* 0x0000000000007941 */ /* 0x000fea0003800000 */
.L_x_2867:
        /* <DEDUP_REMOVED lines=56> */
.L_x_2870:
[----:B------:R-:W-:Y:S05]  /*3e50*/  BSYNC B0 ;  /* 0x0000000000007941 */ /* 0x000fea0003800000 */
.L_x_2869:
        /* <DEDUP_REMOVED lines=56> */
.L_x_2872:
[----:B------:R-:W-:Y:S05]  /*41e0*/  BSYNC B0 ;  /* 0x0000000000007941 */ /* 0x000fea0003800000 */
.L_x_2871:
        /* <DEDUP_REMOVED lines=56> */
.L_x_2853:
        /* <DEDUP_REMOVED lines=36> */
.L_x_2874:
[----:B------:R-:W-:Y:S05]  /*47b0*/  BSYNC B0 ;  /* 0x0000000000007941 */ /* 0x000fea0003800000 */
.L_x_2873:
        /* <DEDUP_REMOVED lines=63> */
.L_x_2876:
[----:B------:R-:W-:Y:S05]  /*4bb0*/  BSYNC B0 ;  /* 0x0000000000007941 */ /* 0x000fea0003800000 */
.L_x_2875:
        /* <DEDUP_REMOVED lines=143> */
.L_x_2880:
[----:B------:R-:W-:Y:S05]  /*54b0*/  BSYNC B0 ;  /* 0x0000000000007941 */ /* 0x000fea0003800000 */
.L_x_2879:
        /* <DEDUP_REMOVED lines=114> */
.L_x_2878:
[----:B------:R-:W-:Y:S05]  /*5be0*/  BSYNC B1 ;  /* 0x0000000000017941 */ /* 0x000fea0003800000 */
.L_x_2877:
        /* <DEDUP_REMOVED lines=118> */
.L_x_2882:
[----:B------:R-:W-:Y:S05]  /*6350*/  BSYNC B0 ;  /* 0x0000000000007941 */ /* 0x000fea0003800000 */
.L_x_2881:
        /* <DEDUP_REMOVED lines=117> */
.L_x_2852:
        /* <DEDUP_REMOVED lines=23> */
.L_x_2884:
[----:B------:R-:W-:Y:S05]  /*6c20*/  BSYNC B0 ;  /* 0x0000000000007941 */ /* 0x000fea0003800000 */
.L_x_2883:
        /* <DEDUP_REMOVED lines=19> */
.L_x_2866:
[----:B------:R-:W-:Y:S05]  /*6d60*/  BSYNC B2 ;  /* 0x0000000000027941 */ /* 0x000fea0003800000 */
.L_x_2851:
        /* <DEDUP_REMOVED lines=69> */
.L_x_2886:
[----:B-1----:R-:W-:Y:S05]  /*71c0*/  BSYNC B0 ;  /* 0x0000000000007941 */ /* 0x002fea0003800000 */
.L_x_2885:
        /* <DEDUP_REMOVED lines=30> */
.L_x_2888:
[----:B------:R-:W-:Y:S05]  /*73b0*/  BSYNC B0 ;  /* 0x0000000000007941 */ /* 0x000fea0003800000 */
.L_x_2887:
        /* <DEDUP_REMOVED lines=31> */
.L_x_2889:
[----:B------:R-:W0:Y:S01]  /*75b0*/  LDGDEPBAR ;  /* 0x00000000000079af */ /* 0x000e220000000000 */
[----:B------:R-:W-:Y:S01]  /*75c0*/  UIADD3 UR6, UR6, -0x1, URZ ;  /* 0xffffffff06067890 */ /* 0x000fe2000fffe03f */
[----:B------:R-:W-:Y:S11]  /*75d0*/  PLOP3.LUT P0, PT, PT, PT, UP0, 0x80, 0x0 ;  /* 0x000000000000781c */ /* 0x000ff60003f0f008 */
[----:B------:R-:W-:Y:S02]  /*75e0*/  @!UPT UIADD3 URZ, URZ, URZ, URZ ;  /* 0x0000003f3f3ff290 */ /* 0x000fe4000fffe03f */
[----:B------:R-:W-:-:S05]  /*75f0*/  @P0 BRA `(.L_x_2890) ;  /* 0xffffa7f000000947 */ /* 0x000fca000383ffff */
[----:B------:R-:W-:Y:S06]  /*7600*/  BAR.SYNC.DEFER_BLOCKING 0x0 ;  /* 0x0000000000007b1d */ /* 0x000fec0000010000 */
.L_x_2850:
[----:B-1----:R-:W-:Y:S01]  /*7610*/  UIADD3 UR6, UR18, 0x7f, URZ ;  /* 0x0000007f12067890 */ /* 0x002fe2000fffe03f */
[----:B------:R-:W-:Y:S01]  /*7620*/  PLOP3.LUT P2, PT, PT, PT, PT, 0x80, 0x0 ;  /* 0x000000000000781c */ /* 0x000fe20003f4f070 */
[----:B------:R-:W-:Y:S01]  /*7630*/  ULDC.64 UR4, c[0x0][0x2c8] ;  /* 0x0000b20000047ab9 */ /* 0x000fe20000000a00 */
[----:B------:R-:W-:Y:S01]  /*7640*/  CS2R R130, SRZ ;  /* 0x0000000000827805 */ /* 0x000fe2000001ff00 */
[----:B------:R-:W-:Y:S01]  /*7650*/  UIMAD.WIDE.U32 UR8, UR6, UR4, URZ ;  /* 0x00000004060872a5 */ /* 0x000fe2000f8e003f */
[----:B------:R-:W-:Y:S01]  /*7660*/  CS2R R128, SRZ ;  /* 0x0000000000807805 */ /* 0x000fe2000001ff00 */
        /* <DEDUP_REMOVED lines=23> */
[----:B-----5:R-:W-:Y:S01]  /*77e0*/  CS2R R94, SRZ ;  /* 0x00000000005e7805 */ /* 0x020fe2000001ff00 */
[----:B------:R-:W-:Y:S01]  /*77f0*/  CS2R R92, SRZ ;  /* 0x00000000005c7805 */ /* 0x000fe2000001ff00 */
        /* <DEDUP_REMOVED lines=62> */
[----:B------:R1:W2:Y:S01]  /*7be0*/  @P0 LDG.E R6, [R6.64] ;  /* 0x0000001a06060981 */ /* 0x0002a2000c1e1900 */
        /* <DEDUP_REMOVED lines=13> */
[C---:B------:R-:W-:Y:S01]  /*7cc0*/  IMAD R0, R67.reuse, 0x20, R188 ;  /* 0x0000002043007824 */ /* 0x040fe200078e02bc */
[----:B------:R-:W-:Y:S01]  /*7cd0*/  ULDC.64 UR4, c[0x0][0x1b8] ;  /* 0x00006e0000047ab9 */ /* 0x000fe20000000a00 */
[----:B------:R-:W-:Y:S01]  /*7ce0*/  IADD3 R12, R188, UR18, RZ ;  /* 0x00000012bc0c7c10 */ /* 0x000fe2000fffe0ff */
[----:B------:R-:W-:Y:S01]  /*7cf0*/  UIMAD.WIDE.U32 UR10, UR16, UR4, UR8 ;  /* 0x00000004100a72a5 */ /* 0x000fe2000f8e0008 */
[C---:B------:R-:W-:Y:S01]  /*7d00*/  IMAD.SHL.U32 R76, R67.reuse, 0x8, RZ ;  /* 0x00000008434c7824 */ /* 0x040fe200078e00ff */
[----:B------:R-:W-:Y:S01]  /*7d10*/  UIMAD UR6, UR15, UR4, URZ ;  /* 0x000000040f0672a4 */ /* 0x000fe2000f8e023f */
[----:B------:R-:W-:Y:S01]  /*7d20*/  IADD3 R0, R0, UR18, RZ ;  /* 0x0000001200007c10 */ /* 0x000fe2000fffe0ff */
[----:B------:R-:W-:Y:S01]  /*7d30*/  UISETP.NE.AND.EX UP0, UPT, URZ, UR7, UPT, UP0 ;  /* 0x000000073f00728c */ /* 0x000fe2000bf05300 */
[----:B------:R-:W-:Y:S01]  /*7d40*/  IADD3 R23, P3, R188, UR19, RZ ;  /* 0x00000013bc177c10 */ /* 0x000fe2000ff7e0ff */
[----:B------:R-:W-:Y:S01]  /*7d50*/  USHF.R.S32.HI UR9, URZ, 0x1f, UR24 ;  /* 0x0000001f3f097899 */ /* 0x000fe20008011418 */
[----:B------:R-:W-:Y:S01]  /*7d60*/  IMAD.SHL.U32 R86, R67, 0x8, RZ ;  /* 0x0000000843567824 */ /* 0x000fe200078e00ff */
[----:B------:R-:W-:Y:S01]  /*7d70*/  UIMAD UR6, UR16, UR5, UR6 ;  /* 0x00000005100672a4 */ /* 0x000fe2000f8e0206 */
[----:B------:R-:W-:Y:S01]  /*7d80*/  @P2 IMAD.HI.U32 R2, R0, c[0x0][0x2c8], RZ ;  /* 0x0000b20000022a27 */ /* 0x000fe200078e00ff */
[----:B------:R-:W-:Y:S01]  /*7d90*/  USEL UR7, UR9, URZ, !UP0 ;  /* 0x0000003f09077287 */ /* 0x000fe2000c000000 */
[----:B-1----:R-:W-:Y:S01]  /*7da0*/  LEA.HI R7, R3, R84, RZ, 0x4 ;  /* 0x0000005403077211 */ /* 0x002fe200078f20ff */
[----:B------:R-:W-:Y:S01]  /*7db0*/  ULDC.64 UR4, c[0x0][0x1c0] ;  /* 0x0000700000047ab9 */ /* 0x000fe20000000a00 */
[----:B------:R-:W-:Y:S01]  /*7dc0*/  IMAD.MOV.U32 R14, RZ, RZ, R0 ;  /* 0x000000ffff0e7224 */ /* 0x000fe200078e0000 */
[----:B------:R-:W-:Y:S01]  /*7dd0*/  USEL UR8, UR24, URZ, !UP0 ;  /* 0x0000003f18087287 */ /* 0x000fe2000c000000 */
[----:B------:R-:W-:Y:S01]  /*7de0*/  @P1 SHF.R.U32.HI R14, RZ, c[0x0][0x2cc], R2 ;  /* 0x0000b300ff0e1a19 */ /* 0x000fe20000011602 */
[----:B------:R-:W-:Y:S01]  /*7df0*/  UIMAD UR7, UR7, UR4, URZ ;  /* 0x00000004070772a4 */ /* 0x000fe2000f8e023f */
[----:B------:R-:W-:Y:S01]  /*7e00*/  SHF.R.S32.HI R2, RZ, 0x4, R7 ;  /* 0x00000004ff027819 */ /* 0x000fe20000011407 */
[----:B------:R-:W-:Y:S01]  /*7e10*/  UIADD3 UR11, UR11, UR6, URZ ;  /* 0x000000060b0b7290 */ /* 0x000fe2000fffe03f */
[--C-:B------:R-:W-:Y:S01]  /*7e20*/  SHF.R.S32.HI R5, RZ, 0x1f, R14.reuse ;  /* 0x0000001fff057819 */ /* 0x100fe2000001140e */
[----:B------:R-:W-:Y:S01]  /*7e30*/  UIMAD UR5, UR8, UR5, UR7 ;  /* 0x00000005080572a4 */ /* 0x000fe2000f8e0207 */
[----:B------:R-:W-:Y:S01]  /*7e40*/  IMAD.MOV R11, RZ, RZ, -R14 ;  /* 0x000000ffff0b7224 */ /* 0x000fe200078e0a0e */
[----:B------:R-:W-:Y:S01]  /*7e50*/  UIMAD.WIDE.U32 UR10, UR8, UR4, UR10 ;  /* 0x00000004080a72a5 */ /* 0x000fe2000f8e000a */
[----:B------:R-:W-:Y:S01]  /*7e60*/  LEA.HI R57, R7, R2, RZ, 0x1 ;  /* 0x0000000207397211 */ /* 0x000fe200078f08ff */
[----:B------:R-:W-:Y:S01]  /*7e70*/  IMAD R5, R5, c[0x0][0x1b0], RZ ;  /* 0x00006c0005057a24 */ /* 0x000fe200078e02ff */
[----:B------:R-:W-:Y:S01]  /*7e80*/  ULDC UR6, c[0x0][0x2c4] ;  /* 0x0000b10000067ab9 */ /* 0x000fe20000000800 */
[----:B------:R-:W-:Y:S01]  /*7e90*/  IMAD R4, R11, c[0x0][0x2c4], R0 ;  /* 0x0000b1000b047a24 */ /* 0x000fe200078e0200 */
[----:B------:R-:W-:Y:S01]  /*7ea0*/  UIADD3 UR5, UR11, UR5, URZ ;  /* 0x000000050b057290 */ /* 0x000fe2000fffe03f */
[----:B------:R-:W-:Y:S01]  /*7eb0*/  IMAD.U32 R9, RZ, RZ, UR11 ;  /* 0x0000000bff097e24 */ /* 0x000fe2000f8e00ff */
[----:B------:R-:W-:Y:S01]  /*7ec0*/  UIMAD UR6, UR22, UR6, URZ ;  /* 0x00000006160672a4 */ /* 0x000fe2000f8e023f */
[----:B------:R-:W-:Y:S01]  /*7ed0*/  IMAD.U32 R8, RZ, RZ, UR10 ;  /* 0x0000000aff087e24 */ /* 0x000fe2000f8e00ff */
[----:B------:R-:W-:Y:S01]  /*7ee0*/  IADD3 R0, R12, 0x20, RZ ;  /* 0x000000200c007810 */ /* 0x000fe20007ffe0ff */
[----:B------:R-:W-:Y:S01]  /*7ef0*/  IMAD R5, R14, c[0x0][0x1b4], R5 ;  /* 0x00006d000e057a24 */ /* 0x000fe200078e0205 */
[----:B------:R-:W-:Y:S01]  /*7f00*/  LOP3.LUT R57, R57, 0xfffffffe, RZ, 0xc0, !PT ;  /* 0xfffffffe39397812 */ /* 0x000fe200078ec0ff */
[----:B------:R-:W-:Y:S01]  /*7f10*/  IMAD.U32 R9, RZ, RZ, UR5 ;  /* 0x00000005ff097e24 */ /* 0x000fe2000f8e00ff */
[----:B------:R-:W-:Y:S01]  /*7f20*/  ISETP.GE.AND P1, PT, R0, UR6, PT ;  /* 0x0000000600007c0c */ /* 0x000fe2000bf26270 */
[----:B------:R-:W-:Y:S01]  /*7f30*/  USHF.R.S32.HI UR4, URZ, 0x1f, UR19 ;  /* 0x0000001f3f047899 */ /* 0x000fe20008011413 */
[----:B------:R-:W-:Y:S01]  /*7f40*/  LOP3.LUT R7, R7, 0xfffffff0, RZ, 0xc0, !PT ;  /* 0xfffffff007077812 */ /* 0x000fe200078ec0ff */
[----:B------:R-:W-:Y:S01]  /*7f50*/  IMAD.WIDE.U32 R14, R14, c[0x0][0x1b0], R8 ;  /* 0x00006c000e0e7a25 */ /* 0x000fe200078e0008 */
[----:B------:R-:W-:Y:S01]  /*7f60*/  SHF.R.S32.HI R9, RZ, 0x1f, R4 ;  /* 0x0000001fff097819 */ /* 0x000fe20000011404 */
[----:B------:R-:W-:Y:S01]  /*7f70*/  @!UP1 UMOV UR8, UR24 ;  /* 0x0000001800089c82 */ /* 0x000fe20008000000 */
[----:B------:R-:W-:Y:S01]  /*7f80*/  P2R R10, PR, RZ, 0x2 ;  /* 0x00000002ff0a7803 */ /* 0x000fe20000000000 */
[----:B------:R-:W-:Y:S01]  /*7f90*/  IMAD.IADD R15, R15, 0x1, R5 ;  /* 0x000000010f0f7824 */ /* 0x000fe200078e0205 */
[----:B------:R-:W-:Y:S01]  /*7fa0*/  LEA.HI.X.SX32 R18, R188, UR4, 0x1, P3 ;  /* 0x00000004bc127c11 */ /* 0x000fe200098f0eff */
[----:B------:R-:W-:Y:S01]  /*7fb0*/  IMAD R9, R9, c[0x0][0x1a8], RZ ;  /* 0x00006a0009097a24 */ /* 0x000fe200078e02ff */
[----:B------:R-:W-:Y:S01]  /*7fc0*/  ISETP.GE.AND P2, PT, R12, UR6, PT ;  /* 0x000000060c007c0c */ /* 0x000fe2000bf46270 */
[----:B------:R-:W-:Y:S01]  /*7fd0*/  IMAD.IADD R57, R2, 0x1, -R57 ;  /* 0x0000000102397824 */ /* 0x000fe200078e0a39 */
[----:B------:R-:W-:Y:S01]  /*7fe0*/  IADD3 R2, R76, 0x80, RZ ;  /* 0x000000804c027810 */ /* 0x000fe20007ffe0ff */
[C---:B------:R-:W-:Y:S01]  /*7ff0*/  IMAD R9, R4.reuse, c[0x0][0x1ac], R9 ;  /* 0x00006b0004097a24 */ /* 0x040fe200078e0209 */
[----:B------:R-:W-:Y:S01]  /*8000*/  SHF.R.S32.HI R87, RZ, 0x1f, R86 ;  /* 0x0000001fff577819 */ /* 0x000fe20000011456 */
[----:B------:R-:W-:Y:S01]  /*8010*/  IMAD.WIDE.U32 R4, R4, c[0x0][0x1a8], R14 ;  /* 0x00006a0004047a25 */ /* 0x000fe200078e000e */
[----:B------:R-:W-:Y:S01]  /*8020*/  ISETP.GE.AND P6, PT, R2, c[0x0][0x198], PT ;  /* 0x0000660002007a0c */ /* 0x000fe20003fc6270 */
[----:B------:R-:W-:Y:S01]  /*8030*/  ULDC.64 UR4, c[0x0][0x1e8] ;  /* 0x00007a0000047ab9 */ /* 0x000fe20000000a00 */
[----:B------:R-:W-:Y:S01]  /*8040*/  LEA.HI R116, R3, R84, RZ, 0x6 ;  /* 0x0000005403747211 */ /* 0x000fe200078f30ff */
[----:B------:R-:W-:Y:S01]  /*8050*/  IMAD.IADD R16, R5, 0x1, R9 ;  /* 0x0000000105107824 */ /* 0x000fe200078e0209 */
[----:B------:R-:W-:Y:S01]  /*8060*/  LEA R17, P1, R4, c[0x0][0x160], 0x1 ;  /* 0x0000580004117a11 */ /* 0x000fe200078208ff */
[----:B------:R-:W-:Y:S01]  /*8070*/  IMAD.IADD R5, R84, 0x1, -R7 ;  /* 0x0000000154057824 */ /* 0x000fe200078e0a07 */
[----:B------:R-:W-:Y:S01]  /*8080*/  P2R R0, PR, RZ, 0x40 ;  /* 0x00000040ff007803 */ /* 0x000fe20000000000 */
[----:B------:R-:W-:Y:S01]  /*8090*/  IMAD R14, R18, c[0x0][0x1e0], RZ ;  /* 0x00007800120e7a24 */ /* 0x000fe200078e02ff */
[----:B------:R-:W-:Y:S01]  /*80a0*/  LEA.HI.X R16, R4, c[0x0][0x164], R16, 0x1, P1 ;  /* 0x0000590004107a11 */ /* 0x000fe200008f0c10 */
[----:B------:R-:W1:Y:S01]  /*80b0*/  SHFL.IDX PT, R20, R17, RZ, 0x181f ;  /* 0x00181fff11147589 */ /* 0x000e6200000e0000 */
[----:B------:R-:W-:Y:S01]  /*80c0*/  SHF.R.S32.HI R0, RZ, 0x1f, R5 ;  /* 0x0000001fff007819 */ /* 0x000fe20000011405 */
[----:B------:R-:W-:Y:S01]  /*80d0*/  IMAD R18, R18, c[0x0][0x208], RZ ;  /* 0x0000820012127a24 */ /* 0x000fe200078e02ff */
[----:B------:R-:W-:Y:S01]  /*80e0*/  IADD3 R4, R76, 0xc0, RZ ;  /* 0x000000c04c047810 */ /* 0x000fe20007ffe0ff */
[----:B------:R-:W3:Y:S01]  /*80f0*/  SHFL.IDX PT, R21, R16, RZ, 0x181f ;  /* 0x00181fff10157589 */ /* 0x000ee200000e0000 */
[----:B------:R-:W-:Y:S01]  /*8100*/  LEA.HI R9, R0, R5, RZ, 0x3 ;  /* 0x0000000500097211 */ /* 0x000fe200078f18ff */
[C---:B------:R-:W-:Y:S01]  /*8110*/  IMAD R14, R23.reuse, c[0x0][0x1e4], R14 ;  /* 0x00007900170e7a24 */ /* 0x040fe200078e020e */
[----:B------:R-:W-:Y:S01]  /*8120*/  ISETP.GE.AND P5, PT, R4, c[0x0][0x198], PT ;  /* 0x0000660004007a0c */ /* 0x000fe20003fa6270 */
[----:B------:R-:W-:Y:S01]  /*8130*/  IMAD R18, R23, c[0x0][0x20c], R18 ;  /* 0x0000830017127a24 */ /* 0x000fe200078e0212 */
[----:B------:R-:W-:Y:S01]  /*8140*/  LOP3.LUT R0, R9, 0xfffffff8, RZ, 0xc0, !PT ;  /* 0xfffffff809007812 */ /* 0x000fe200078ec0ff */
[C---:B------:R-:W-:Y:S01]  /*8150*/  IMAD.WIDE.U32 R24, R23.reuse, c[0x0][0x1e0], R86 ;  /* 0x0000780017187a25 */ /* 0x040fe200078e0056 */
[----:B------:R-:W-:Y:S01]  /*8160*/  @!P2 SHF.R.S32.HI R7, RZ, 0x1f, R4 ;  /* 0x0000001fff07a819 */ /* 0x000fe20000011404 */
[----:B------:R-:W-:Y:S01]  /*8170*/  UIMAD UR4, UR15, UR4, URZ ;  /* 0x000000040f0472a4 */ /* 0x000fe2000f8e023f */
[----:B------:R-:W-:Y:S01]  /*8180*/  IADD3 R56, R86, 0x40, RZ ;  /* 0x0000004056387810 */ /* 0x000fe20007ffe0ff */
[----:B------:R-:W-:Y:S01]  /*8190*/  IMAD.WIDE.U32 R22, R23, c[0x0][0x208], R86 ;  /* 0x0000820017167a25 */ /* 0x000fe200078e0056 */
[----:B------:R-:W-:Y:S01]  /*81a0*/  @!P2 LEA.HI R8, R7, R4, RZ, 0x3 ;  /* 0x000000040708a211 */ /* 0x000fe200078f18ff */
[----:B------:R-:W-:Y:S01]  /*81b0*/  UIMAD UR4, UR16, UR5, UR4 ;  /* 0x00000005100472a4 */ /* 0x000fe2000f8e0204 */
[----:B------:R-:W-:Y:S01]  /*81c0*/  @!P2 SHF.R.S32.HI R11, RZ, 0x1f, R56 ;  /* 0x0000001fff0ba819 */ /* 0x000fe20000011438 */
[----:B------:R-:W-:Y:S01]  /*81d0*/  IMAD.IADD R19, R23, 0x1, R18 ;  /* 0x0000000117137824 */ /* 0x000fe200078e0212 */
[----:B------:R-:W-:Y:S01]  /*81e0*/  @!P2 SHF.R.S32.HI R13, RZ, 0x1f, R2 ;  /* 0x0000001fff0da819 */ /* 0x000fe20000011402 */
[----:B------:R-:W-:Y:S01]  /*81f0*/  IMAD.MOV.U32 R18, RZ, RZ, R22 ;  /* 0x000000ffff127224 */ /* 0x000fe200078e0016 */
[C---:B------:R-:W-:Y:S01]  /*8200*/  ISETP.GE.AND P3, PT, R76.reuse, c[0x0][0x198], PT ;  /* 0x000066004c007a0c */ /* 0x040fe20003f66270 */
[----:B------:R-:W-:Y:S01]  /*8210*/  IMAD.IADD R0, R5, 0x1, -R0 ;  /* 0x0000000105007824 */ /* 0x000fe200078e0a00 */
[----:B------:R-:W-:Y:S01]  /*8220*/  P2R R5, PR, RZ, 0x20 ;  /* 0x00000020ff057803 */ /* 0x000fe20000000000 */
[----:B------:R-:W-:Y:S01]  /*8230*/  IMAD.SHL.U32 R5, R57, 0x8, RZ ;  /* 0x0000000839057824 */ /* 0x000fe200078e00ff */
[----:B-1----:R-:W-:Y:S01]  /*8240*/  @!P2 LEA R22, P1, R76, R20, 0x1 ;  /* 0x000000144c16a211 */ /* 0x002fe200078208ff */
[----:B------:R-:W-:Y:S01]  /*8250*/  IMAD.IADD R15, R25, 0x1, R14 ;  /* 0x00000001190f7824 */ /* 0x000fe200078e020e */
[----:B------:R-:W-:Y:S01]  /*8260*/  LOP3.LUT P4, RZ, R0, 0x4, RZ, 0xc0, !PT ;  /* 0x0000000400ff7812 */ /* 0x000fe2000788c0ff */
[----:B------:R-:W-:Y:S01]  /*8270*/  IMAD.MOV.U32 R14, RZ, RZ, R24 ;  /* 0x000000ffff0e7224 */ /* 0x000fe200078e0018 */
[----:B---3--:R-:W-:Y:S01]  /*8280*/  @!P2 LEA.HI.X R23, R76, R21, R87, 0x1, P1 ;  /* 0x000000154c17a211 */ /* 0x008fe200008f0c57 */
[----:B------:R-:W-:Y:S01]  /*8290*/  IMAD.SHL.U32 R119, R188, 0x40, RZ ;  /* 0x00000040bc777824 */ /* 0x000fe200078e00ff */
[C---:B------:R-:W-:Y:S01]  /*82a0*/  LOP3.LUT P1, RZ, R0.reuse, 0x2, RZ, 0xc0, !PT ;  /* 0x0000000200ff7812 */ /* 0x040fe2000782c0ff */
[----:B------:R-:W-:Y:S01]  /*82b0*/  IMAD.SHL.U32 R0, R0, 0x40, RZ ;  /* 0x0000004000007824 */ /* 0x000fe200078e00ff */
[----:B------:R-:W-:Y:S01]  /*82c0*/  @!P2 LEA.HI R13, R13, R2, RZ, 0x3 ;  /* 0x000000020d0da211 */ /* 0x000fe200078f18ff */
[----:B------:R-:W-:Y:S01]  /*82d0*/  IMAD.WIDE.U32 R220, R220, c[0x0][0x1e8], R14 ;  /* 0x00007a00dcdc7a25 */ /* 0x000fe200078e000e */
[----:B------:R-:W-:Y:S01]  /*82e0*/  LOP3.LUT R119, R119, 0x1c0, RZ, 0xc0, !PT ;  /* 0x000001c077777812 */ /* 0x000fe200078ec0ff */
[----:B------:R-:W-:Y:S01]  /*82f0*/  BSSY B0, `(.L_x_2892) ;  /* 0x0000058000007945 */ /* 0x000fe20003800000 */
[----:B------:R-:W-:Y:S01]  /*8300*/  LOP3.LUT R0, R0, 0x1c0, RZ, 0xc0, !PT ;  /* 0x000001c000007812 */ /* 0x000fe200078ec0ff */
[----:B------:R-:W-:Y:S01]  /*8310*/  IMAD.SHL.U32 R116, R116, 0x8, RZ ;  /* 0x0000000874747824 */ /* 0x000fe200078e00ff */
[----:B------:R-:W-:Y:S01]  /*8320*/  SHF.R.U32.HI R117, RZ, 0x3, R119 ;  /* 0x00000003ff757819 */ /* 0x000fe20000011677 */
[----:B------:R-:W-:Y:S01]  /*8330*/  IMAD.U32 R14, RZ, RZ, UR16 ;  /* 0x00000010ff0e7e24 */ /* 0x000fe2000f8e00ff */
[----:B------:R-:W-:Y:S01]  /*8340*/  LOP3.LUT R5, R0, 0x8, R5, 0xf8, !PT ;  /* 0x0000000800057812 */ /* 0x000fe200078ef805 */
[----:B------:R-:W-:Y:S01]  /*8350*/  IMAD.SHL.U32 R9, R9, 0x40, RZ ;  /* 0x0000004009097824 */ /* 0x000fe200078e00ff */
[----:B------:R-:W-:Y:S01]  /*8360*/  SHF.R.U32.HI R0, RZ, 0x3, R0 ;  /* 0x00000003ff007819 */ /* 0x000fe20000011600 */
[----:B------:R-:W-:Y:S01]  /*8370*/  IMAD.WIDE.U32 R14, R14, c[0x0][0x210], R18 ;  /* 0x000084000e0e7a25 */ /* 0x000fe200078e0012 */
[----:B------:R-:W-:Y:S01]  /*8380*/  LOP3.LUT R116, R116, 0xfffffe00, RZ, 0xc0, !PT ;  /* 0xfffffe0074747812 */ /* 0x000fe200078ec0ff */
[----:B------:R1:W3:Y:S01]  /*8390*/  SHFL.IDX PT, R19, R16, 0x1, 0x181f ;  /* 0x00381f0010137f89 */ /* 0x0002e200000e0000 */
[----:B------:R-:W-:-:S02]  /*83a0*/  LOP3.LUT R0, R5, R0, RZ, 0x3c, !PT ;  /* 0x0000000005007212 */ /* 0x000fc400078e3cff */
[----:B------:R-:W-:Y:S02]  /*83b0*/  @!P2 LEA.HI R18, R11, R56, RZ, 0x3 ;  /* 0x000000380b12a211 */ /* 0x000fe400078f18ff */
[----:B------:R-:W-:Y:S02]  /*83c0*/  @!P2 LOP3.LUT R13, R13, 0xfffffff8, RZ, 0xc0, !PT ;  /* 0xfffffff80d0da812 */ /* 0x000fe400078ec0ff */
[----:B------:R-:W-:Y:S02]  /*83d0*/  @!P2 LOP3.LUT R18, R18, 0xfffffff8, RZ, 0xc0, !PT ;  /* 0xfffffff81212a812 */ /* 0x000fe400078ec0ff */
[----:B------:R-:W-:Y:S01]  /*83e0*/  IADD3 R221, R221, UR4, RZ ;  /* 0x00000004dddd7c10 */ /* 0x000fe2000fffe0ff */
[----:B------:R-:W-:Y:S01]  /*83f0*/  ULDC.64 UR4, c[0x0][0x210] ;  /* 0x0000840000047ab9 */ /* 0x000fe20000000a00 */
[----:B------:R-:W-:Y:S01]  /*8400*/  @!P2 IMAD.WIDE R26, R13, 0x2, R20 ;  /* 0x000000020d1aa825 */ /* 0x000fe200078e0214 */
[----:B------:R-:W-:Y:S01]  /*8410*/  UIMAD UR4, UR15, UR4, URZ ;  /* 0x000000040f0472a4 */ /* 0x000fe2000f8e023f */
[----:B------:R-:W-:-:S02]  /*8420*/  @!P2 LOP3.LUT R8, R8, 0xfffffff8, RZ, 0xc0, !PT ;  /* 0xfffffff80808a812 */ /* 0x000fc400078ec0ff */
[--C-:B------:R-:W-:Y:S01]  /*8430*/  @!P2 IMAD.WIDE R24, R18, 0x2, R20.reuse ;  /* 0x000000021218a825 */ /* 0x100fe200078e0214 */
[----:B------:R-:W-:Y:S01]  /*8440*/  UIMAD UR4, UR16, UR5, UR4 ;  /* 0x00000005100472a4 */ /* 0x000fe2000f8e0204 */
[----:B------:R-:W-:Y:S01]  /*8450*/  LOP3.LUT R215, R215, 0xfffffffe, RZ, 0xc0, !PT ;  /* 0xfffffffed7d77812 */ /* 0x000fe200078ec0ff */
[----:B------:R1:W4:Y:S01]  /*8460*/  SHFL.IDX PT, R18, R17, 0x1, 0x181f ;  /* 0x00381f0011127f89 */ /* 0x00032200000e0000 */
[----:B------:R-:W-:Y:S01]  /*8470*/  @!P2 IMAD.WIDE R20, R8, 0x2, R20 ;  /* 0x000000020814a825 */ /* 0x000fe200078e0214 */
[----:B------:R-:W-:Y:S02]  /*8480*/  IADD3 R8, R86, 0x80, RZ ;  /* 0x0000008056087810 */ /* 0x000fe40007ffe0ff */
[----:B------:R-:W-:Y:S02]  /*8490*/  IADD3 R15, R15, UR4, RZ ;  /* 0x000000040f0f7c10 */ /* 0x000fe4000fffe0ff */
[----:B------:R-:W-:Y:S02]  /*84a0*/  LOP3.LUT R0, R0, 0xfffffe00, R9, 0xf8, !PT ;  /* 0xfffffe0000007812 */ /* 0x000fe400078ef809 */
[----:B--2---:R-:W-:Y:S01]  /*84b0*/  @P0 SHF.R.S32.HI R7, RZ, 0x1f, R6 ;  /* 0x0000001fff070819 */ /* 0x004fe20000011406 */
[----:B------:R-:W-:-:S02]  /*84c0*/  @!P0 IMAD.U32 R6, RZ, RZ, UR8 ;  /* 0x00000008ff068e24 */ /* 0x000fc4000f8e00ff */
[----:B------:R-:W-:Y:S01]  /*84d0*/  @!P0 IMAD.U32 R7, RZ, RZ, UR9 ;  /* 0x00000009ff078e24 */ /* 0x000fe2000f8e00ff */
[----:B------:R-:W-:-:S04]  /*84e0*/  ISETP.NE.U32.AND P0, PT, RZ, c[0x0][0x350], PT ;  /* 0x0000d400ff007a0c */ /* 0x000fc80003f05070 */
[----:B------:R-:W-:-:S04]  /*84f0*/  ISETP.NE.AND.EX P0, PT, RZ, c[0x0][0x354], PT, P0 ;  /* 0x0000d500ff007a0c */ /* 0x000fc80003f05300 */
[----:B------:R-:W-:Y:S01]  /*8500*/  SEL R5, R7, RZ, !P0 ;  /* 0x000000ff07057207 */ /* 0x000fe20004000000 */
[----:B------:R-:W-:Y:S01]  /*8510*/  IMAD.MOV.U32 R7, RZ, RZ, 0x10 ;  /* 0x00000010ff077424 */ /* 0x000fe200078e00ff */
[----:B------:R-:W-:Y:S02]  /*8520*/  SEL R216, R6, RZ, !P0 ;  /* 0x000000ff06d87207 */ /* 0x000fe40004000000 */
[----:B------:R-:W-:Y:S01]  /*8530*/  LOP3.LUT R6, R119, 0x38, R86, 0xf8, !PT ;  /* 0x0000003877067812 */ /* 0x000fe200078ef856 */
[----:B------:R-:W-:Y:S01]  /*8540*/  IMAD R225, R5, c[0x0][0x1f0], RZ ;  /* 0x00007c0005e17a24 */ /* 0x000fe200078e02ff */
[----:B------:R-:W-:Y:S01]  /*8550*/  SEL R7, R7, 0xfffffff0, !P1 ;  /* 0xfffffff007077807 */ /* 0x000fe20004800000 */
[----:B------:R-:W-:Y:S01]  /*8560*/  IMAD R223, R5, c[0x0][0x218], RZ ;  /* 0x0000860005df7a24 */ /* 0x000fe200078e02ff */
[----:B------:R-:W-:Y:S01]  /*8570*/  ISETP.GE.AND P1, PT, R56, c[0x0][0x198], PT ;  /* 0x0000660038007a0c */ /* 0x000fe20003f26270 */
[----:B------:R-:W-:Y:S01]  /*8580*/  IMAD.MOV.U32 R5, RZ, RZ, 0x20 ;  /* 0x00000020ff057424 */ /* 0x000fe200078e00ff */
[----:B------:R-:W-:Y:S01]  /*8590*/  LOP3.LUT R6, R116, R6, R117, 0xf6, !PT ;  /* 0x0000000674067212 */ /* 0x000fe200078ef675 */
[----:B------:R-:W-:Y:S01]  /*85a0*/  IMAD R225, R216, c[0x0][0x1f4], R225 ;  /* 0x00007d00d8e17a24 */ /* 0x000fe200078e02e1 */
[----:B------:R-:W-:Y:S01]  /*85b0*/  ISETP.NE.AND P0, PT, R10, RZ, PT ;  /* 0x000000ff0a00720c */ /* 0x000fe20003f05270 */
[----:B------:R-:W-:Y:S01]  /*85c0*/  IMAD R223, R216, c[0x0][0x21c], R223 ;  /* 0x00008700d8df7a24 */ /* 0x000fe200078e02df */
[----:B------:R-:W-:Y:S01]  /*85d0*/  SEL R5, R5, 0xffffffe0, !P4 ;  /* 0xffffffe005057807 */ /* 0x000fe20006000000 */
[----:B------:R-:W-:-:S02]  /*85e0*/  @!P2 IMAD.SHL.U32 R11, R6, 0x2, RZ ;  /* 0x00000002060ba824 */ /* 0x000fc400078e00ff */
[----:B------:R-:W-:-:S03]  /*85f0*/  IMAD.WIDE.U32 R220, R216, c[0x0][0x1f0], R220 ;  /* 0x00007c00d8dc7a25 */ /* 0x000fc600078e00dc */
[----:B------:R1:W-:Y:S01]  /*8600*/  @!P2 LDGSTS.E.BYPASS.LTC128B.128 [R11+0x10080], [R22.64], !P3 ;  /* 0x10080000160bafae */ /* 0x0003e2000d901d5a */
[----:B------:R-:W-:-:S03]  /*8610*/  IMAD.WIDE.U32 R216, R216, c[0x0][0x218], R14 ;  /* 0x00008600d8d87a25 */ /* 0x000fc600078e000e */
[----:B------:R1:W-:Y:S01]  /*8620*/  @!P2 LDGSTS.E.BYPASS.LTC128B.128 [R11+0x14080], [R24.64], !P1 ;  /* 0x14080000180bafae */ /* 0x0003e2000c901d5a */
[----:B------:R-:W-:Y:S02]  /*8630*/  IMAD.IADD R225, R221, 0x1, R225 ;  /* 0x00000001dde17824 */ /* 0x000fe400078e02e1 */
[----:B------:R-:W-:Y:S01]  /*8640*/  IMAD.IADD R223, R217, 0x1, R223 ;  /* 0x00000001d9df7824 */ /* 0x000fe200078e02df */
[----:B------:R1:W-:Y:S01]  /*8650*/  @!P2 LDGSTS.E.BYPASS.LTC128B.128 [R11+0x18080], [R26.64], !P6 ;  /* 0x180800001a0bafae */ /* 0x0003e2000f101d5a */
[----:B------:R-:W-:-:S03]  /*8660*/  ISETP.GE.AND P6, PT, R86, c[0x0][0x1d4], PT ;  /* 0x0000750056007a0c */ /* 0x000fc60003fc6270 */
[----:B------:R1:W-:Y:S01]  /*8670*/  @!P2 LDGSTS.E.BYPASS.LTC128B.128 [R11+0x1c080], [R20.64], !P5 ;  /* 0x1c080000140bafae */ /* 0x0003e2000e901d5a */
[----:B------:R-:W-:Y:S02]  /*8680*/  ISETP.GE.AND P5, PT, R8, c[0x0][0x1d4], PT ;  /* 0x0000750008007a0c */ /* 0x000fe40003fa6270 */
[----:B------:R-:W-:-:S04]  /*8690*/  IADD3 R8, R86, 0xc0, RZ ;  /* 0x000000c056087810 */ /* 0x000fc80007ffe0ff */
[----:B------:R-:W-:-:S03]  /*86a0*/  ISETP.GE.AND P4, PT, R8, c[0x0][0x1d4], PT ;  /* 0x0000750008007a0c */ /* 0x000fc60003f86270 */
[----:B------:R-:W-:Y:S02]  /*86b0*/  @P6 LOP3.LUT R215, R215, 0x1, RZ, 0xfc, !PT ;  /* 0x00000001d7d76812 */ /* 0x000fe400078efcff */
[----:B------:R-:W-:Y:S01]  /*86c0*/  ISETP.GE.AND P6, PT, R56, c[0x0][0x1d4], PT ;  /* 0x0000750038007a0c */ /* 0x000fe20003fc6270 */
[----:B------:R-:W-:Y:S07]  /*86d0*/  @P0 BRA `(.L_x_2893) ;  /* 0x0000019000000947 */ /* 0x000fee0003800000 */
[----:B---34-:R-:W-:Y:S01]  /*86e0*/  IADD3 R14, R76, 0x80, RZ ;  /* 0x000000804c0e7810 */ /* 0x018fe20007ffe0ff */
[----:B-1----:R-:W-:Y:S01]  /*86f0*/  IMAD.SHL.U32 R23, R6, 0x2, RZ ;  /* 0x0000000206177824 */ /* 0x002fe200078e00ff */
[C---:B------:R-:W-:Y:S02]  /*8700*/  IADD3 R9, R76.reuse, 0xc0, RZ ;  /* 0x000000c04c097810 */ /* 0x040fe40007ffe0ff */
[----:B------:R-:W-:Y:S02]  /*8710*/  SHF.R.S32.HI R13, RZ, 0x1f, R56 ;  /* 0x0000001fff0d7819 */ /* 0x000fe40000011438 */
[----:B------:R-:W-:Y:S02]  /*8720*/  SHF.R.S32.HI R11, RZ, 0x1f, R14 ;  /* 0x0000001fff0b7819 */ /* 0x000fe4000001140e */
[----:B------:R-:W-:-:S02]  /*8730*/  LEA R20, P0, R76, R18, 0x1 ;  /* 0x000000124c147211 */ /* 0x000fc400078008ff */
[----:B------:R-:W-:Y:S02]  /*8740*/  SHF.R.S32.HI R8, RZ, 0x1f, R9 ;  /* 0x0000001fff087819 */ /* 0x000fe40000011409 */
[----:B------:R-:W-:Y:S02]  /*8750*/  LEA.HI R13, R13, R56, RZ, 0x3 ;  /* 0x000000380d0d7211 */ /* 0x000fe400078f18ff */
[----:B------:R-:W-:Y:S02]  /*8760*/  P2R R15, PR, RZ, 0x4 ;  /* 0x00000004ff0f7803 */ /* 0x000fe40000000000 */
[----:B------:R-:W-:Y:S02]  /*8770*/  LEA.HI R11, R11, R14, RZ, 0x3 ;  /* 0x0000000e0b0b7211 */ /* 0x000fe400078f18ff */
[----:B------:R-:W-:Y:S02]  /*8780*/  LEA.HI.X R21, R76, R19, R87, 0x1, P0 ;  /* 0x000000134c157211 */ /* 0x000fe400000f0c57 */
[----:B------:R-:W-:-:S02]  /*8790*/  LEA.HI R8, R8, R9, RZ, 0x3 ;  /* 0x0000000908087211 */ /* 0x000fc400078f18ff */
[----:B------:R-:W-:Y:S01]  /*87a0*/  ISETP.GE.AND P2, PT, R2, c[0x0][0x198], PT ;  /* 0x0000660002007a0c */ /* 0x000fe20003f46270 */
[----:B------:R1:W-:Y:S01]  /*87b0*/  LDGSTS.E.BYPASS.LTC128B.128 [R23+0x11080], [R20.64], !P3 ;  /* 0x1108000014177fae */ /* 0x0003e2000d901d5a */
[----:B------:R-:W-:Y:S02]  /*87c0*/  ISETP.GE.AND P0, PT, R4, c[0x0][0x198], PT ;  /* 0x0000660004007a0c */ /* 0x000fe40003f06270 */
        /* <DEDUP_REMOVED lines=10> */
.L_x_2893:
[----:B---34-:R-:W-:Y:S05]  /*8870*/  BSYNC B0 ;  /* 0x0000000000007941 */ /* 0x018fea0003800000 */
.L_x_2892:
[----:B------:R-:W-:Y:S01]  /*8880*/  IADD3 R8, R12, 0x40, RZ ;  /* 0x000000400c087810 */ /* 0x000fe20007ffe0ff */
[----:B-1----:R1:W2:Y:S01]  /*8890*/  SHFL.IDX PT, R21, R16, 0x2, 0x181f ;  /* 0x00581f0010157f89 */ /* 0x0022a200000e0000 */
        /* <DEDUP_REMOVED lines=31> */
.L_x_2895:
[----:B------:R-:W-:Y:S05]  /*8a90*/  BSYNC B0 ;  /* 0x0000000000007941 */ /* 0x000fea0003800000 */
.L_x_2894:
        /* <DEDUP_REMOVED lines=9> */
[----:B------:R-:W-:Y:S02]  /*8b30*/  P2R R8, PR, RZ, 0x1 ;  /* 0x00000001ff087803 */ /* 0x000fe40000000000 */
[----:B------:R-:W-:-:S06]  /*8b40*/  UIADD3 UR9, UR21, UR5, URZ ;  /* 0x0000000515097290 */ /* 0x000fcc000fffe03f */
[----:B------:R-:W-:Y:S05]  /*8b50*/  @P0 BRA `(.L_x_2897) ;  /* 0x0000018000000947 */ /* 0x000fea0003800000 */
[----:B------:R-:W-:Y:S01]  /*8b60*/  SHF.R.S32.HI R11, RZ, 0x1f, R56 ;  /* 0x0000001fff0b7819 */ /* 0x000fe20000011438 */
[----:B------:R-:W-:Y:S01]  /*8b70*/  IMAD.SHL.U32 R13, R6, 0x2, RZ ;  /* 0x00000002060d7824 */ /* 0x000fe200078e00ff */
[C---:B------:R-:W-:Y:S02]  /*8b80*/  IADD3 R14, R76.reuse, 0x80, RZ ;  /* 0x000000804c0e7810 */ /* 0x040fe40007ffe0ff */
[----:B------:R-:W-:Y:S02]  /*8b90*/  LEA.HI R11, R11, R56, RZ, 0x3 ;  /* 0x000000380b0b7211 */ /* 0x000fe400078f18ff */
[C---:B-12---:R-:W-:Y:S02]  /*8ba0*/  LEA R16, P0, R76.reuse, R18, 0x1 ;  /* 0x000000124c107211 */ /* 0x046fe400078008ff */
[----:B------:R-:W-:Y:S02]  /*8bb0*/  LOP3.LUT R11, R11, 0xfffffff8, RZ, 0xc0, !PT ;  /* 0xfffffff80b0b7812 */ /* 0x000fe400078ec0ff */
[----:B----4-:R-:W-:-:S02]  /*8bc0*/  LEA.HI.X R17, R76, R19, R87, 0x1, P0 ;  /* 0x000000134c117211 */ /* 0x010fc400000f0c57 */
[----:B------:R-:W-:Y:S01]  /*8bd0*/  ISETP.GE.AND P0, PT, R2, c[0x0][0x198], PT ;  /* 0x0000660002007a0c */ /* 0x000fe20003f06270 */
[----:B---3--:R-:W-:Y:S01]  /*8be0*/  IMAD.WIDE R20, R11, 0x2, R18 ;  /* 0x000000020b147825 */ /* 0x008fe200078e0212 */
        /* <DEDUP_REMOVED lines=15> */
.L_x_2897:
[----:B------:R-:W-:Y:S05]  /*8ce0*/  BSYNC B0 ;  /* 0x0000000000007941 */ /* 0x000fea0003800000 */
.L_x_2896:
        /* <DEDUP_REMOVED lines=50> */
.L_x_2898:
        /* <DEDUP_REMOVED lines=12> */
[----:B----4-:R-:W-:-:S04]  /*90d0*/  IADD3 R19, R13, R15, RZ ;  /* 0x0000000f0d137210 */ /* 0x010fc80007ffe0ff */
[----:B------:R-:W-:Y:S01]  /*90e0*/  IADD3 R21, R11, R17, RZ ;  /* 0x000000110b157210 */ /* 0x000fe20007ffe0ff */
[----:B------:R-:W-:Y:S05]  /*90f0*/  @!P0 BRA `(.L_x_2900) ;  /* 0x0000450000008947 */ /* 0x000fea0003800000 */
[----:B------:R-:W-:Y:S01]  /*9100*/  PLOP3.LUT P0, PT, PT, PT, UP2, 0x80, 0x0 ;  /* 0x000000000000781c */ /* 0x000fe20003f0f028 */
[----:B------:R-:W-:Y:S01]  /*9110*/  IMAD.MOV.U32 R18, RZ, RZ, R14 ;  /* 0x000000ffff127224 */ /* 0x000fe200078e000e */
[----:B------:R-:W-:Y:S01]  /*9120*/  BSSY B0, `(.L_x_2901) ;  /* 0x0000049000007945 */ /* 0x000fe20003800000 */
[----:B---3--:R-:W-:Y:S01]  /*9130*/  IMAD.MOV.U32 R20, RZ, RZ, R16 ;  /* 0x000000ffff147224 */ /* 0x008fe200078e0010 */
        /* <DEDUP_REMOVED lines=71> */
.L_x_2902:
[----:B------:R-:W-:Y:S05]  /*95b0*/  BSYNC B0 ;  /* 0x0000000000007941 */ /* 0x000fea0003800000 */
.L_x_2901:
        /* <DEDUP_REMOVED lines=78> */
.L_x_2904:
[----:B------:R-:W-:Y:S05]  /*9aa0*/  BSYNC B0 ;  /* 0x0000000000007941 */ /* 0x000fea0003800000 */
.L_x_2903:
        /* <DEDUP_REMOVED lines=80> */
.L_x_2906:
[----:B---34-:R-:W-:Y:S05]  /*9fb0*/  BSYNC B0 ;  /* 0x0000000000007941 */ /* 0x018fea0003800000 */
.L_x_2905:
        /* <DEDUP_REMOVED lines=78> */
.L_x_2908:
[----:B---3--:R-:W-:Y:S05]  /*a4a0*/  BSYNC B0 ;  /* 0x0000000000007941 */ /* 0x008fea0003800000 */
.L_x_2907:
        /* <DEDUP_REMOVED lines=79> */
.L_x_2912:
[----:B------:R-:W-:Y:S05]  /*a9a0*/  BSYNC B0 ;  /* 0x0000000000007941 */ /* 0x000fea0003800000 */
.L_x_2911:
        /* <DEDUP_REMOVED lines=46> */
.L_x_2914:
[----:B------:R-:W-:Y:S05]  /*ac90*/  BSYNC B0 ;  /* 0x0000000000007941 */ /* 0x000fea0003800000 */
.L_x_2913:
        /* <DEDUP_REMOVED lines=46> */
.L_x_2916:
[----:B------:R-:W-:Y:S05]  /*af80*/  BSYNC B0 ;  /* 0x0000000000007941 */ /* 0x000fea0003800000 */
.L_x_2915:
        /* <DEDUP_REMOVED lines=45> */
.L_x_2910:
[----:B------:R-:W-:Y:S05]  /*b260*/  BSYNC B1 ;  /* 0x0000000000017941 */ /* 0x000fea0003800000 */
.L_x_2909:
        /* <DEDUP_REMOVED lines=35> */
[-C--:B------:R-:W-:Y:S02]  /*b4a0*/  FMUL.FTZ R74, R10, R11.reuse ;  /* 0x0000000b0a4a7220 */ /* 0x080fe40000410000 */
[----:B------:R-:W-:Y:S02]  /*b4b0*/  FMUL.FTZ R11, R8, R11 ;  /* 0x0000000b080b7220 */ /* 0x000fe40000410000 */
[----:B------:R-:W-:Y:S02]  /*b4c0*/  FMUL.FTZ R79, R90, R79 ;  /* 0x0000004f5a4f7220 */ /* 0x000fe40000410000 */
[----:B------:R-:W-:Y:S02]  /*b4d0*/  FFMA.FTZ R74, R8, R75, -R74 ;  /* 0x0000004b084a7223 */ /* 0x000fe4000001084a */
[----:B------:R-:W-:-:S02]  /*b4e0*/  FFMA.FTZ R83, R90, R78, -R83 ;  /* 0x0000004e5a537223 */ /* 0x000fc40000010853 */
[----:B------:R-:W-:Y:S02]  /*b4f0*/  FFMA.FTZ R91, R82, R94, -R91 ;  /* 0x0000005e525b7223 */ /* 0x000fe4000001085b */
[----:B------:R-:W-:Y:S02]  /*b500*/  FFMA.FTZ R96, R85, R98, R96 ;  /* 0x0000006255607223 */ /* 0x000fe40000010060 */
[----:B------:R-:W-:Y:S01]  /*b510*/  FFMA.FTZ R75, R10, R75, R11 ;  /* 0x0000004b0a4b7223 */ /* 0x000fe2000001000b */
[----:B------:R-:W-:Y:S01]  /*b520*/  F2FP.PACK_AB R11, R92, R91 ;  /* 0x0000005b5c0b723e */ /* 0x000fe200000000ff */
[----:B------:R-:W-:Y:S01]  /*b530*/  FFMA.FTZ R78, R9, R78, R79 ;  /* 0x0000004e094e7223 */ /* 0x000fe2000001004f */
[----:B------:R-:W-:Y:S02]  /*b540*/  F2FP.PACK_AB R8, R96, R93 ;  /* 0x0000005d6008723e */ /* 0x000fe400000000ff */
[----:B------:R-:W-:Y:S02]  /*b550*/  F2FP.PACK_AB R10, R75, R74 ;  /* 0x0000004a4b0a723e */ /* 0x000fe400000000ff */
[----:B------:R-:W-:-:S05]  /*b560*/  F2FP.PACK_AB R9, R78, R83 ;  /* 0x000000534e09723e */ /* 0x000fca00000000ff */
[----:B------:R1:W-:Y:S02]  /*b570*/  STS.128 [R118+0x11080], R8 ;  /* 0x0110800876007388 */ /* 0x0003e40000000c00 */
.L_x_2920:
[----:B------:R-:W-:Y:S05]  /*b580*/  BSYNC B0 ;  /* 0x0000000000007941 */ /* 0x000fea0003800000 */
.L_x_2919:
        /* <DEDUP_REMOVED lines=8> */
[--C-:B------:R-:W-:Y:S02]  /*b610*/  SHF.R.U64 R74, R88, 0x10, R89.reuse ;  /* 0x00000010584a7819 */ /* 0x100fe40000001259 */
        /* <DEDUP_REMOVED lines=27> */
[----:B------:R-:W-:Y:S02]  /*b7d0*/  FFMA.FTZ R66, R8, R75, -R66 ;  /* 0x0000004b08427223 */ /* 0x000fe40000010842 */
        /* <DEDUP_REMOVED lines=9> */
.L_x_2922:
[----:B------:R-:W-:Y:S05]  /*b870*/  BSYNC B0 ;  /* 0x0000000000007941 */ /* 0x000fea0003800000 */
.L_x_2921:
        /* <DEDUP_REMOVED lines=35> */
[----:B------:R-:W-:Y:S02]  /*bab0*/  FFMA.FTZ R79, R74, R80, -R79 ;  /* 0x000000504a4f7223 */ /* 0x000fe4000001084f */
[----:B------:R-:W-:-:S02]  /*bac0*/  FFMA.FTZ R82, R77, R86, R82 ;  /* 0x000000564d527223 */ /* 0x000fc40000010052 */
[-C--:B------:R-:W-:Y:S02]  /*bad0*/  FFMA.FTZ R56, R8, R11.reuse, -R56 ;  /* 0x0000000b08387223 */ /* 0x080fe40000010838 */
        /* <DEDUP_REMOVED lines=8> */
.L_x_2924:
[----:B------:R-:W-:Y:S05]  /*bb60*/  BSYNC B0 ;  /* 0x0000000000007941 */ /* 0x000fea0003800000 */
.L_x_2923:
        /* <DEDUP_REMOVED lines=45> */
.L_x_2918:
[----:B------:R-:W-:Y:S05]  /*be40*/  BSYNC B1 ;  /* 0x0000000000017941 */ /* 0x000fea0003800000 */
.L_x_2917:
        /* <DEDUP_REMOVED lines=49> */
.L_x_2928:
[----:B------:R-:W-:Y:S05]  /*c160*/  BSYNC B0 ;  /* 0x0000000000007941 */ /* 0x000fea0003800000 */
.L_x_2927:
        /* <DEDUP_REMOVED lines=46> */
.L_x_2930:
[----:B------:R-:W-:Y:S05]  /*c450*/  BSYNC B0 ;  /* 0x0000000000007941 */ /* 0x000fea0003800000 */
.L_x_2929:
        /* <DEDUP_REMOVED lines=46> */
.L_x_2932:
[----:B------:R-:W-:Y:S05]  /*c740*/  BSYNC B0 ;  /* 0x0000000000007941 */ /* 0x000fea0003800000 */
.L_x_2931:
        /* <DEDUP_REMOVED lines=45> */
.L_x_2926:
[----:B------:R-:W-:Y:S05]  /*ca20*/  BSYNC B1 ;  /* 0x0000000000017941 */ /* 0x000fea0003800000 */
.L_x_2925:
        /* <DEDUP_REMOVED lines=48> */
.L_x_2935:
[----:B------:R-:W-:Y:S05]  /*cd30*/  BSYNC B0 ;  /* 0x0000000000007941 */ /* 0x000fea0003800000 */
.L_x_2934:
        /* <DEDUP_REMOVED lines=46> */
.L_x_2937:
[----:B------:R-:W-:Y:S05]  /*d020*/  BSYNC B0 ;  /* 0x0000000000007941 */ /* 0x000fea0003800000 */
.L_x_2936:
        /* <DEDUP_REMOVED lines=46> */
.L_x_2939:
[----:B------:R-:W-:Y:S05]  /*d310*/  BSYNC B0 ;  /* 0x0000000000007941 */ /* 0x000fea0003800000 */
.L_x_2938:
        /* <DEDUP_REMOVED lines=46> */
.L_x_2900:
        /* <DEDUP_REMOVED lines=42> */
[----:B----4-:R-:W-:Y:S01]  /*d8a0*/  @!P0 IMAD.X R23, R19, 0x1, R11, P1 ;  /* 0x0000000113178824 */ /* 0x010fe200008e060b */
[----:B---3--:R-:W-:-:S04]  /*d8b0*/  @!P0 IADD3 R20, P1, R16, R21, RZ ;  /* 0x0000001510148210 */ /* 0x008fc80007f3e0ff */
        /* <DEDUP_REMOVED lines=15> */
.L_x_2941:
[----:B------:R-:W-:Y:S05]  /*d9b0*/  BSYNC B0 ;  /* 0x0000000000007941 */ /* 0x000fea0003800000 */
.L_x_2940:
[----:B------:R-:W-:Y:S01]  /*d9c0*/  ISETP.NE.AND P0, PT, R10, RZ, PT ;  /* 0x000000ff0a00720c */ /* 0x000fe20003f05270 */
[----:B-----5:R-:W-:Y:S01]  /*d9d0*/  IMAD.MOV.U32 R11, RZ, RZ, R94 ;  /* 0x000000ffff0b7224 */ /* 0x020fe200078e005e */
[----:B--23--:R-:W-:Y:S01]  /*d9e0*/  MOV R16, R93 ;  /* 0x0000005d00107202 */ /* 0x00cfe20000000f00 */
        /* <DEDUP_REMOVED lines=16> */
[----:B----4-:R2:W4:Y:S01]  /*daf0*/  SHFL.IDX PT, R19, R12, 0x1, 0x181f ;  /* 0x00381f000c137f89 */ /* 0x01052200000e0000 */
        /* <DEDUP_REMOVED lines=18> */
[----:B---3--:R-:W-:Y:S01]  /*dc20*/  ISETP.GE.AND P0, PT, R76, c[0x0][0x27c], PT ;  /* 0x00009f004c007a0c */ /* 0x008fe20003f06270 */
        /* <DEDUP_REMOVED lines=10> */
[----:B----4-:R-:W-:-:S05]  /*dcd0*/  @!P0 IMAD.X R17, R19, 0x1, R17, P1 ;  /* 0x0000000113118824 */ /* 0x010fca00008e0611 */
        /* <DEDUP_REMOVED lines=13> */
.L_x_2943:
[----:B---3--:R-:W-:Y:S05]  /*ddb0*/  BSYNC B0 ;  /* 0x0000000000007941 */ /* 0x008fea0003800000 */
.L_x_2942:
        /* <DEDUP_REMOVED lines=22> */
[----:B----4-:R1:W4:Y:S01]  /*df20*/  SHFL.IDX PT, R19, R12, 0x2, 0x181f ;  /* 0x00581f000c137f89 */ /* 0x01032200000e0000 */
        /* <DEDUP_REMOVED lines=32> */
[----:B----4-:R-:W-:Y:S01]  /*e130*/  @!P0 IMAD.X R23, R19, 0x1, R10, P1 ;  /* 0x0000000113178824 */ /* 0x010fe200008e060a */
        /* <DEDUP_REMOVED lines=9> */
.L_x_2945:
[----:B--23--:R-:W-:Y:S05]  /*e1d0*/  BSYNC B0 ;  /* 0x0000000000007941 */ /* 0x00cfea0003800000 */
.L_x_2944:
[----:B------:R-:W-:Y:S01]  /*e1e0*/  ISETP.NE.AND P0, PT, R8, RZ, PT ;  /* 0x000000ff0800720c */ /* 0x000fe20003f05270 */
[----:B-----5:R-:W-:Y:S01]  /*e1f0*/  IMAD.MOV.U32 R9, RZ, RZ, R46 ;  /* 0x000000ffff097224 */ /* 0x020fe200078e002e */
        /* <DEDUP_REMOVED lines=32> */
[----:B----4-:R-:W-:Y:S01]  /*e400*/  CS2R R18, SRZ ;  /* 0x0000000000127805 */ /* 0x010fe2000001ff00 */
[----:B------:R-:W-:Y:S01]  /*e410*/  CS2R R16, SRZ ;  /* 0x0000000000107805 */ /* 0x000fe2000001ff00 */
[----:B------:R-:W-:Y:S01]  /*e420*/  PRMT R81, R8, 0x5410, R9 ;  /* 0x0000541008517816 */ /* 0x000fe20000000009 */
[----:B------:R-:W-:Y:S05]  /*e430*/  @P0 BRA `(.L_x_2947) ;  /* 0x0000019000000947 */ /* 0x000fea0003800000 */
[----:B---3--:R-:W-:Y:S01]  /*e440*/  ISETP.GE.AND P0, PT, R76, c[0x0][0x27c], PT ;  /* 0x00009f004c007a0c */ /* 0x008fe20003f06270 */
        /* <DEDUP_REMOVED lines=24> */
.L_x_2947:
[----:B---3--:R-:W-:Y:S05]  /*e5d0*/  BSYNC B0 ;  /* 0x0000000000007941 */ /* 0x008fea0003800000 */
.L_x_2946:
        /* <DEDUP_REMOVED lines=133> */
.L_x_2951:
[----:B------:R-:W-:Y:S05]  /*ee30*/  BSYNC B0 ;  /* 0x0000000000007941 */ /* 0x000fea0003800000 */
.L_x_2950:
        /* <DEDUP_REMOVED lines=105> */
.L_x_2949:
[----:B------:R-:W-:Y:S05]  /*f4d0*/  BSYNC B1 ;  /* 0x0000000000017941 */ /* 0x000fea0003800000 */
.L_x_2948:
        /* <DEDUP_REMOVED lines=114> */
.L_x_2955:
[----:B------:R-:W-:Y:S05]  /*fc00*/  BSYNC B0 ;  /* 0x0000000000007941 */ /* 0x000fea0003800000 */
.L_x_2954:
        /* <DEDUP_REMOVED lines=105> */
.L_x_2953:
[----:B------:R-:W-:Y:S05]  /*102a0*/  BSYNC B1 ;  /* 0x0000000000017941 */ /* 0x000fea0003800000 */
.L_x_2952:
        /* <DEDUP_REMOVED lines=114> */
.L_x_2959:
[----:B------:R-:W-:Y:S05]  /*109d0*/  BSYNC B0 ;  /* 0x0000000000007941 */ /* 0x000fea0003800000 */
.L_x_2958:
        /* <DEDUP_REMOVED lines=105> */
.L_x_2957:
[----:B------:R-:W-:Y:S05]  /*11070*/  BSYNC B1 ;  /* 0x0000000000017941 */ /* 0x000fea0003800000 */
.L_x_2956:
        /* <DEDUP_REMOVED lines=113> */
.L_x_2961:
[----:B------:R-:W-:Y:S05]  /*11790*/  BSYNC B0 ;  /* 0x0000000000007941 */ /* 0x000fea0003800000 */
.L_x_2960:
[----:B------:R-:W-:-:S13]  /*117a0*/  ISETP.GE.AND P0, PT, R56, c[0x0][0x27c], PT ;  /* 0x00009f0038007a0c */ /* 0x000fda0003f06270 */
[----:B------:R-:W-:Y:S05]  /*117b0*/  @P0 BRA `(.L_x_2933) ;  /* 0x0000067000000947 */ /* 0x000fea0003800000 */
[----:B-1----:R-:W-:Y:S01]  /*117c0*/  SHF.R.S32.HI R11, RZ, 0x1f, R56 ;  /* 0x0000001fff0b7819 */ /* 0x002fe20000011438 */
[----:B------:R-:W-:Y:S01]  /*117d0*/  HADD2.F32 R37, -RZ, R66.H0_H0 ;  /* 0x20000042ff257230 */ /* 0x000fe20000004100 */
        /* <DEDUP_REMOVED lines=47> */
[----:B------:R-:W-:Y:S01]  /*11ad0*/  HADD2.F32 R33, -RZ, R8.H0_H0 ;  /* 0x20000008ff217230 */ /* 0x000fe20000004100 */
[----:B------:R-:W-:Y:S01]  /*11ae0*/  FFMA.FTZ R35, R32, R37, R35 ;  /* 0x0000002520237223 */ /* 0x000fe20000010023 */
[----:B------:R-:W-:Y:S01]  /*11af0*/  HADD2.F32 R32, -RZ, R30.H0_H0 ;  /* 0x2000001eff207230 */ /* 0x000fe20000004100 */
[-C--:B------:R-:W-:Y:S01]  /*11b00*/  FMUL.FTZ R30, R15, R36.reuse ;  /* 0x000000240f1e7220 */ /* 0x080fe20000410000 */
        /* <DEDUP_REMOVED lines=13> */
[C---:B------:R-:W-:Y:S01]  /*11be0*/  FMUL.FTZ R38, R31.reuse, R38 ;  /* 0x000000261f267220 */ /* 0x040fe20000410000 */
[----:B------:R-:W-:Y:S01]  /*11bf0*/  HADD2.F32 R14, -RZ, R14.H1_H1 ;  /* 0x3000000eff0e7230 */ /* 0x000fe20000004100 */
[----:B------:R-:W-:Y:S01]  /*11c00*/  FFMA.FTZ R40, R31, R42, R40 ;  /* 0x0000002a1f287223 */ /* 0x000fe20000010028 */
[----:B------:R-:W-:Y:S01]  /*11c10*/  HADD2.F32 R31, -RZ, R19.H0_H0 ;  /* 0x20000013ff1f7230 */ /* 0x000fe20000004100 */
[----:B------:R-:W-:Y:S01]  /*11c20*/  FMUL.FTZ R23, R12, R61 ;  /* 0x0000003d0c177220 */ /* 0x000fe20000410000 */
[----:B------:R-:W-:Y:S01]  /*11c30*/  HADD2.F32 R9, -RZ, R9.H1_H1 ;  /* 0x30000009ff097230 */ /* 0x000fe20000004100 */
[----:B------:R-:W-:Y:S01]  /*11c40*/  FMUL.FTZ R28, R13, R44 ;  /* 0x0000002c0d1c7220 */ /* 0x000fe20000410000 */
[----:B------:R-:W-:Y:S01]  /*11c50*/  HADD2.F32 R10, -RZ, R10.H1_H1 ;  /* 0x3000000aff0a7230 */ /* 0x000fe20000004100 */
[C---:B------:R-:W-:Y:S01]  /*11c60*/  FFMA.FTZ R19, R8.reuse, R11, R23 ;  /* 0x0000000b08137223 */ /* 0x040fe20000010017 */
[----:B------:R-:W-:Y:S01]  /*11c70*/  HADD2.F32 R23, -RZ, R18.H0_H0 ;  /* 0x20000012ff177230 */ /* 0x000fe20000004100 */
[----:B------:R-:W-:-:S02]  /*11c80*/  FMUL.FTZ R61, R8, R61 ;  /* 0x0000003d083d7220 */ /* 0x000fc40000410000 */
[----:B------:R-:W-:Y:S02]  /*11c90*/  FMUL.FTZ R39, R27, R20 ;  /* 0x000000141b277220 */ /* 0x000fe40000410000 */
        /* <DEDUP_REMOVED lines=25> */
.L_x_2933:
[----:B------:R-:W-:Y:S05]  /*11e30*/  BSYNC B2 ;  /* 0x0000000000027941 */ /* 0x000fea0003800000 */
.L_x_2899:
[----:B------:R-:W-:Y:S01]  /*11e40*/  ULDC.64 UR4, c[0x0][0x208] ;  /* 0x0000820000047ab9 */ /* 0x000fe20000000a00 */
[----:B------:R-:W-:Y:S01]  /*11e50*/  ISETP.GT.AND P3, PT, R84, 0x7f, PT ;  /* 0x0000007f5400780c */ /* 0x000fe20003f64270 */
[----:B------:R-:W-:Y:S01]  /*11e60*/  UIMAD UR10, UR10, UR4, URZ ;  /* 0x000000040a0a72a4 */ /* 0x000fe2000f8e023f */
[----:B------:R-:W-:Y:S01]  /*11e70*/  IMAD.MOV.U32 R222, RZ, RZ, R216 ;  /* 0x000000ffffde7224 */ /* 0x000fe200078e00d8 */
[----:B------:R-:W-:Y:S01]  /*11e80*/  UIMAD.WIDE.U32 UR28, UR15, UR4, URZ ;  /* 0x000000040f1c72a5 */ /* 0x000fe2000f8e003f */
[----:B-12---:R-:W-:Y:S01]  /*11e90*/  IMAD.SHL.U32 R12, R67, 0x40, RZ ;  /* 0x00000040430c7824 */ /* 0x006fe200078e00ff */
[----:B------:R-:W-:Y:S01]  /*11ea0*/  UIMAD UR5, UR15, UR5, UR10 ;  /* 0x000000050f0572a4 */ /* 0x000fe2000f8e020a */
[----:B------:R-:W-:Y:S01]  /*11eb0*/  IMAD.SHL.U32 R9, R188, 0x8, RZ ;  /* 0x00000008bc097824 */ /* 0x000fe200078e00ff */
[----:B------:R-:W-:Y:S01]  /*11ec0*/  SEL R13, RZ, 0x2, P6 ;  /* 0x00000002ff0d7807 */ /* 0x000fe20003000000 */
[----:B------:R-:W-:-:S04]  /*11ed0*/  DEPBAR.LE SB0, 0x0 ;  /* 0x000080000000791a */ /* 0x000fc80000000000 */
[----:B------:R-:W-:Y:S01]  /*11ee0*/  UIADD3 UR4, UR29, UR5, URZ ;  /* 0x000000051d047290 */ /* 0x000fe2000fffe03f */
[----:B------:R-:W-:Y:S01]  /*11ef0*/  IMAD.U32 R14, RZ, RZ, UR28 ;  /* 0x0000001cff0e7e24 */ /* 0x000fe2000f8e00ff */
[----:B------:R-:W-:Y:S01]  /*11f00*/  LOP3.LUT R12, R12, 0x1c0, RZ, 0xc0, !PT ;  /* 0x000001c00c0c7812 */ /* 0x000fe200078ec0ff */
[----:B------:R-:W-:Y:S01]  /*11f10*/  IMAD.U32 R15, RZ, RZ, UR29 ;  /* 0x0000001dff0f7e24 */ /* 0x000fe2000f8e00ff */
[----:B------:R-:W-:Y:S01]  /*11f20*/  UIMAD UR4, UR4, 0x30, URZ ;  /* 0x00000030040478a4 */ /* 0x000fe2000f8e023f */
[----:B------:R-:W-:Y:S01]  /*11f30*/  IMAD.WIDE.U32 R14, R14, 0x30, R222 ;  /* 0x000000300e0e7825 */ /* 0x000fe200078e00de */
[----:B------:R-:W-:Y:S01]  /*11f40*/  SEL R11, RZ, 0x4, P5 ;  /* 0x00000004ff0b7807 */ /* 0x000fe20002800000 */
[----:B------:R-:W-:Y:S01]  /*11f50*/  UISETP.GE.AND UP0, UPT, UR13, 0x2, UPT ;  /* 0x000000020d00788c */ /* 0x000fe2000bf06270 */
[----:B------:R-:W-:Y:S01]  /*11f60*/  LOP3.LUT R9, R12, 0x8, R9, 0xf8, !PT ;  /* 0x000000080c097812 */ /* 0x000fe200078ef809 */
[----:B------:R-:W-:Y:S01]  /*11f70*/  IMAD.SHL.U32 R218, R6, 0x2, RZ ;  /* 0x0000000206da7824 */ /* 0x000fe200078e00ff */
[----:B------:R-:W-:Y:S01]  /*11f80*/  IADD3 R8, R15, UR4, RZ ;  /* 0x000000040f087c10 */ /* 0x000fe2000fffe0ff */
[----:B------:R-:W-:Y:S01]  /*11f90*/  @!P3 IMAD.MOV.U32 R15, RZ, RZ, c[0x0][0x208] ;  /* 0x00008200ff0fb624 */ /* 0x000fe200078e00ff */
[----:B------:R-:W-:Y:S01]  /*11fa0*/  BAR.SYNC.DEFER_BLOCKING 0x0 ;  /* 0x0000000000007b1d */ /* 0x000fe20000010000 */
[----:B------:R-:W-:-:S02]  /*11fb0*/  LEA R32, P0, R14, c[0x0][0x1f8], 0x1 ;  /* 0x00007e000e207a11 */ /* 0x000fc400078008ff */
[----:B------:R-:W-:Y:S01]  /*11fc0*/  IADD3 R2, R11, R13, R2 ;  /* 0x0000000d0b027210 */ /* 0x000fe20007ffe002 */
[----:B------:R-:W-:Y:S01]  /*11fd0*/  @!P3 IMAD.MOV.U32 R13, RZ, RZ, c[0x0][0x20c] ;  /* 0x00008300ff0db624 */ /* 0x000fe200078e00ff */
[----:B------:R-:W-:Y:S02]  /*11fe0*/  SHF.R.U32.HI R12, RZ, 0x3, R12 ;  /* 0x00000003ff0c7819 */ /* 0x000fe4000001160c */
[----:B------:R-:W-:Y:S02]  /*11ff0*/  LEA.HI.X R33, R14, c[0x0][0x1fc], R8, 0x1, P0 ;  /* 0x00007f000e217a11 */ /* 0x000fe400000f0c08 */
[----:B------:R-:W-:Y:S02]  /*12000*/  SEL R11, RZ, 0x8, P4 ;  /* 0x00000008ff0b7807 */ /* 0x000fe40002000000 */
[----:B------:R-:W-:Y:S02]  /*12010*/  @!P3 LEA R68, P0, R15, R32, 0x6 ;  /* 0x000000200f44b211 */ /* 0x000fe400078030ff */
[----:B------:R-:W-:Y:S01]  /*12020*/  LOP3.LUT R12, R9, R12, RZ, 0x3c, !PT ;  /* 0x0000000c090c7212 */ /* 0x000fe200078e3cff */
[----:B------:R-:W-:Y:S01]  /*12030*/  IMAD.IADD R11, R11, 0x1, R2 ;  /* 0x000000010b0b7824 */ /* 0x000fe200078e0202 */
[----:B------:R-:W-:Y:S01]  /*12040*/  @!P3 LEA.HI.X R69, R15, R33, R13, 0x6, P0 ;  /* 0x000000210f45b211 */ /* 0x000fe200000f340d */
[----:B------:R-:W-:Y:S01]  /*12050*/  IMAD.U32 R13, RZ, RZ, UR12 ;  /* 0x0000000cff0d7e24 */ /* 0x000fe2000f8e00ff */
[----:B------:R-:W-:Y:S01]  /*12060*/  LOP3.LUT P1, RZ, R67, 0x2, RZ, 0xc0, !PT ;  /* 0x0000000243ff7812 */ /* 0x000fe2000782c0ff */
[----:B------:R-:W-:Y:S01]  /*12070*/  IMAD R213, R57, 0x200, R12 ;  /* 0x0000020039d57824 */ /* 0x000fe200078e020c */
[----:B------:R-:W-:Y:S01]  /*12080*/  P2R R9, PR, RZ, 0x40 ;  /* 0x00000040ff097803 */ /* 0x000fe20000000000 */
[----:B------:R-:W-:Y:S01]  /*12090*/  IMAD R2, R65, 0x400, R0 ;  /* 0x0000040041027824 */ /* 0x000fe200078e0200 */
[----:B------:R-:W-:Y:S01]  /*120a0*/  IADD3 R8, R13, UR14, -R188 ;  /* 0x0000000e0d087c10 */ /* 0x000fe2000fffe8bc */
[----:B------:R-:W-:Y:S01]  /*120b0*/  IMAD.SHL.U32 R213, R213, 0x2, RZ ;  /* 0x00000002d5d57824 */ /* 0x000fe200078e00ff */
[----:B------:R-:W-:Y:S01]  /*120c0*/  LOP3.LUT P6, RZ, R11, 0x1, RZ, 0xc0, !PT ;  /* 0x000000010bff7812 */ /* 0x000fe200078cc0ff */
[C---:B------:R-:W-:Y:S01]  /*120d0*/  IMAD.SHL.U32 R60, R2.reuse, 0x2, RZ ;  /* 0x00000002023c7824 */ /* 0x040fe200078e00ff */
[----:B------:R-:W-:Y:S01]  /*120e0*/  LEA R214, R2, 0x10080, 0x1 ;  /* 0x0001008002d67811 */ /* 0x000fe200078e08ff */
[----:B------:R-:W-:Y:S01]  /*120f0*/  IMAD.MOV.U32 R2, RZ, RZ, 0x40 ;  /* 0x00000040ff027424 */ /* 0x000fe200078e00ff */
[----:B------:R-:W-:Y:S01]  /*12100*/  ISETP.LT.OR P0, PT, R8, 0x1, !P6 ;  /* 0x000000010800780c */ /* 0x000fe20007701670 */
[----:B---3--:R-:W-:Y:S01]  /*12110*/  LDSM.16.M88.4 R20, [R213+0xa080] ;  /* 0x00a08000d514783b */ /* 0x008fe20000000200 */
[----:B------:R-:W-:Y:S01]  /*12120*/  IADD3 R12, R213, 0xa080, RZ ;  /* 0x0000a080d50c7810 */ /* 0x000fe20007ffe0ff */
[--C-:B------:R-:W-:Y:S01]  /*12130*/  IMAD R212, R7, 0x2, R214.reuse ;  /* 0x0000000207d47824 */ /* 0x100fe200078e02d6 */
[----:B------:R-:W-:Y:S01]  /*12140*/  IADD3 R211, R213, 0xa0a0, RZ ;  /* 0x0000a0a0d5d37810 */ /* 0x000fe20007ffe0ff */
[----:B------:R-:W1:Y:S01]  /*12150*/  LDSM.16.M88.4 R60, [R60+0x10080] ;  /* 0x010080003c3c783b */ /* 0x000e620000000200 */
[----:B------:R-:W-:Y:S01]  /*12160*/  @P1 IADD3 R211, R12, -0x20, RZ ;  /* 0xffffffe00cd31810 */ /* 0x000fe20007ffe0ff */
[----:B------:R-:W-:Y:S01]  /*12170*/  IMAD R210, R5, 0x2, R214 ;  /* 0x0000000205d27824 */ /* 0x000fe200078e02d6 */
[C---:B------:R-:W-:Y:S01]  /*12180*/  LOP3.LUT P2, RZ, R11.reuse, 0x2, RZ, 0xc0, !PT ;  /* 0x000000020bff7812 */ /* 0x040fe2000784c0ff */
[----:B------:R-:W-:Y:S01]  /*12190*/  LDSM.16.M88.4 R44, [R212] ;  /* 0x00000000d42c783b */ /* 0x000fe20000000200 */
[----:B------:R-:W-:Y:S01]  /*121a0*/  LOP3.LUT P1, RZ, R11, 0x4, RZ, 0xc0, !PT ;  /* 0x000000040bff7812 */ /* 0x000fe2000782c0ff */
[----:B------:R-:W-:Y:S01]  /*121b0*/  IMAD R209, R5, 0x2, R212 ;  /* 0x0000000205d17824 */ /* 0x000fe200078e02d4 */
[----:B------:R-:W-:Y:S01]  /*121c0*/  P2R R10, PR, RZ, 0x20 ;  /* 0x00000020ff0a7803 */ /* 0x000fe20000000000 */
[----:B------:R-:W2:Y:S01]  /*121d0*/  LDSM.16.M88.4 R12, [R213+0xa880] ;  /* 0x00a88000d50c783b */ /* 0x000ea20000000200 */
[----:B------:R-:W-:-:S02]  /*121e0*/  @!P3 ISETP.LT.OR P6, PT, R8, 0x21, !P6 ;  /* 0x000000210800b80c */ /* 0x000fc400077c1670 */
[C---:B------:R-:W-:Y:S01]  /*121f0*/  IADD3 R203, R211.reuse, 0x800, RZ ;  /* 0x00000800d3cb7810 */ /* 0x040fe20007ffe0ff */
[----:B------:R-:W-:Y:S01]  /*12200*/  LDSM.16.M88.4 R28, [R213+0xb080] ;  /* 0x00b08000d51c783b */ /* 0x000fe20000000200 */
[C---:B------:R-:W-:Y:S02]  /*12210*/  IADD3 R202, R211.reuse, 0x1000, RZ ;  /* 0x00001000d3ca7810 */ /* 0x040fe40007ffe0ff */
[C---:B------:R-:W-:Y:S01]  /*12220*/  IADD3 R200, R211.reuse, 0x1800, RZ ;  /* 0x00001800d3c87810 */ /* 0x040fe20007ffe0ff */
[----:B------:R-:W3:Y:S01]  /*12230*/  LDSM.16.M88.4 R56, [R211] ;  /* 0x00000000d338783b */ /* 0x000ee20000000200 */
[C---:B------:R-:W-:Y:S02]  /*12240*/  IADD3 R199, R211.reuse, 0x2000, RZ ;  /* 0x00002000d3c77810 */ /* 0x040fe40007ffe0ff */
[C---:B------:R-:W-:Y:S01]  /*12250*/  IADD3 R198, R211.reuse, 0x2800, RZ ;  /* 0x00002800d3c67810 */ /* 0x040fe20007ffe0ff */
[----:B------:R-:W5:Y:S01]  /*12260*/  LDSM.16.M88.4 R52, [R211+0x800] ;  /* 0x00080000d334783b */ /* 0x000f620000000200 */
[----:B------:R-:W-:-:S02]  /*12270*/  IADD3 R197, R211, 0x3000, RZ ;  /* 0x00003000d3c57810 */ /* 0x000fc40007ffe0ff */
[C---:B------:R-:W-:Y:S01]  /*12280*/  IADD3 R196, R211.reuse, 0x3800, RZ ;  /* 0x00003800d3c47810 */ /* 0x040fe20007ffe0ff */
[----:B------:R-:W4:Y:S01]  /*12290*/  LDSM.16.M88.4 R48, [R211+0x1000] ;  /* 0x00100000d330783b */ /* 0x000f220000000200 */
[C---:B------:R-:W-:Y:S02]  /*122a0*/  IADD3 R195, R211.reuse, 0x4000, RZ ;  /* 0x00004000d3c37810 */ /* 0x040fe40007ffe0ff */
[----:B------:R-:W-:Y:S01]  /*122b0*/  IADD3 R194, R211, 0x4800, RZ ;  /* 0x00004800d3c27810 */ /* 0x000fe20007ffe0ff */
[----:B------:R-:W-:Y:S01]  /*122c0*/  @!PT LDS RZ, [RZ] ;  /* 0x00000000fffff984 */ /* 0x000fe20000000800 */
[----:B------:R-:W-:Y:S01]  /*122d0*/  @!PT LDS RZ, [RZ] ;  /* 0x00000000fffff984 */ /* 0x000fe20000000800 */
[----:B------:R-:W-:Y:S01]  /*122e0*/  @!PT LDS RZ, [RZ] ;  /* 0x00000000fffff984 */ /* 0x000fe20000000800 */
[----:B------:R3:W-:Y:S01]  /*122f0*/  LDGSTS.E.BYPASS.LTC128B.128 [R218+0x4080], [R32.64], !P0 ;  /* 0x0408000020da7fae */ /* 0x0007e2000c101d5a */
[----:B------:R-:W-:Y:S02]  /*12300*/  LOP3.LUT P0, RZ, R67, 0x4, RZ, 0xc0, !PT ;  /* 0x0000000443ff7812 */ /* 0x000fe4000780c0ff */
[----:B------:R-:W-:Y:S02]  /*12310*/  IADD3 R193, R211, 0x5000, RZ ;  /* 0x00005000d3c17810 */ /* 0x000fe40007ffe0ff */
[----:B------:R-:W-:-:S02]  /*12320*/  SEL R2, R2, 0xffffffc0, !P0 ;  /* 0xffffffc002027807 */ /* 0x000fc40004000000 */
[C---:B------:R-:W-:Y:S02]  /*12330*/  ISETP.LT.OR P0, PT, R8.reuse, 0x1, !P2 ;  /* 0x000000010800780c */ /* 0x040fe40005701670 */
[----:B------:R-:W-:Y:S01]  /*12340*/  @!P3 ISETP.LT.OR P2, PT, R8, 0x21, !P2 ;  /* 0x000000210800b80c */ /* 0x000fe20005741670 */
[--C-:B------:R-:W-:Y:S01]  /*12350*/  IMAD.IADD R207, R213, 0x1, R2.reuse ;  /* 0x00000001d5cf7824 */ /* 0x100fe200078e0202 */
[C---:B------:R-:W-:Y:S01]  /*12360*/  IADD3 R192, R211.reuse, 0x5800, RZ ;  /* 0x00005800d3c07810 */ /* 0x040fe20007ffe0ff */
[----:B-1----:R-:W-:Y:S01]  /*12370*/  HMMA.16816.F32 R24, R60, R20, RZ ;  /* 0x000000143c18723c */ /* 0x002fe200000018ff */
[----:B------:R-:W-:-:S07]  /*12380*/  IMAD.IADD R201, R211, 0x1, R2 ;  /* 0x00000001d3c97824 */ /* 0x000fce00078e0202 */
[----:B------:R1:W-:Y:S01]  /*12390*/  LDGSTS.E.BYPASS.LTC128B.128 [R218+0x5880], [R32.64+0x80], !P0 ;  /* 0x0588008020da7fae */ /* 0x0003e2000c101d5a */
[C---:B------:R-:W-:Y:S01]  /*123a0*/  ISETP.LT.OR P0, PT, R8.reuse, 0x1, !P1 ;  /* 0x000000010800780c */ /* 0x040fe20004f01670 */
[----:B--2-4-:R-:W-:Y:S01]  /*123b0*/  HMMA.16816.F32 R16, R60, R12, RZ ;  /* 0x0000000c3c10723c */ /* 0x014fe200000018ff */
[----:B------:R-:W-:-:S07]  /*123c0*/  @!P3 ISETP.LT.OR P1, PT, R8, 0x21, !P1 ;  /* 0x000000210800b80c */ /* 0x000fce0004f21670 */
[----:B------:R-:W-:Y:S04]  /*123d0*/  HMMA.16816.F32 R20, R60, R22, RZ ;  /* 0x000000163c14723c */ /* 0x000fe800000018ff */
[----:B------:R1:W-:Y:S01]  /*123e0*/  LDGSTS.E.BYPASS.LTC128B.128 [R218+0x7080], [R32.64+0x100], !P0 ;  /* 0x0708010020da7fae */ /* 0x0003e2000c101d5a */
[----:B------:R-:W-:-:S03]  /*123f0*/  LOP3.LUT P0, RZ, R11, 0x8, RZ, 0xc0, !PT ;  /* 0x000000080bff7812 */ /* 0x000fc6000780c0ff */
[----:B------:R-:W-:Y:S01]  /*12400*/  HMMA.16816.F32 R12, R60, R14, RZ ;  /* 0x0000000e3c0c723c */ /* 0x000fe200000018ff */
        /* <DEDUP_REMOVED lines=13> */
[----:B------:R-:W-:Y:S02]  /*124e0*/  HMMA.16816.F32 R60, R60, R30, RZ ;  /* 0x0000001e3c3c723c */ /* 0x000fe400000018ff */
[----:B------:R-:W-:Y:S04]  /*124f0*/  LDSM.16.M88.4 R40, [R210] ;  /* 0x00000000d228783b */ /* 0x000fe80000000200 */
[----:B------:R-:W3:Y:S02]  /*12500*/  LDSM.16.M88.4 R36, [R207+0xa080] ;  /* 0x00a08000cf24783b */ /* 0x000ee40000000200 */
[C---:B-----5:R-:W-:Y:S02]  /*12510*/  HMMA.16816.F32 R16, R44.reuse, R52, R16 ;  /* 0x000000342c10723c */ /* 0x060fe40000001810 */
[----:B-1----:R-:W1:Y:S04]  /*12520*/  LDSM.16.M88.4 R32, [R207+0xa880] ;  /* 0x00a88000cf20783b */ /* 0x002e680000000200 */
[----:B------:R-:W4:Y:S02]  /*12530*/  LDSM.16.M88.4 R28, [R207+0xb080] ;  /* 0x00b08000cf1c783b */ /* 0x000f240000000200 */
[C---:B------:R-:W-:Y:S02]  /*12540*/  HMMA.16816.F32 R12, R44.reuse, R54, R12 ;  /* 0x000000362c0c723c */ /* 0x040fe4000000180c */
[----:B------:R-:W-:Y:S04]  /*12550*/  LDSM.16.M88.4 R56, [R209] ;  /* 0x00000000d138783b */ /* 0x000fe80000000200 */
[----:B------:R-:W5:Y:S02]  /*12560*/  LDSM.16.M88.4 R52, [R201] ;  /* 0x00000000c934783b */ /* 0x000f640000000200 */
[C---:B------:R-:W-:Y:S02]  /*12570*/  HMMA.16816.F32 R8, R44.reuse, R48, R8 ;  /* 0x000000302c08723c */ /* 0x040fe40000001808 */
[----:B------:R-:W0:Y:S06]  /*12580*/  LDGDEPBAR ;  /* 0x00000000000079af */ /* 0x000e2c0000000000 */
        /* <DEDUP_REMOVED lines=169> */
.L_x_2962:
[----:B-1----:R-:W-:Y:S01]  /*13020*/  LOP3.LUT R31, R4, 0xffffffe0, RZ, 0xc0, !PT ;  /* 0xffffffe0041f7812 */ /* 0x002fe200078ec0ff */
[----:B------:R-:W-:Y:S01]  /*13030*/  IMAD.SHL.U32 R208, R0, 0x2, RZ ;  /* 0x0000000200d07824 */ /* 0x000fe200078e00ff */
[----:B------:R-:W-:Y:S01]  /*13040*/  LEA.HI R29, R3, R84, RZ, 0x2 ;  /* 0x00000054031d7211 */ /* 0x000fe200078f10ff */
[----:B------:R-:W-:Y:S01]  /*13050*/  @UP2 USHF.L.U32 UR17, UR17, 0x7, URZ ;  /* 0x0000000711112899 */ /* 0x000fe2000800063f */
[----:B------:R-:W-:Y:S01]  /*13060*/  SHF.R.S32.HI R6, RZ, 0x1f, R65 ;  /* 0x0000001fff067819 */ /* 0x000fe20000011441 */
[----:B------:R-:W-:Y:S01]  /*13070*/  IMAD.IADD R2, R84, 0x1, -R31 ;  /* 0x0000000154027824 */ /* 0x000fe200078e0a1f */
[----:B------:R-:W-:Y:S01]  /*13080*/  LOP3.LUT R29, R29, 0xfffffffc, RZ, 0xc0, !PT ;  /* 0xfffffffc1d1d7812 */ /* 0x000fe200078ec0ff */
[----:B------:R-:W-:Y:S01]  /*13090*/  LDSM.16.MT88.4 R132, [R208+0x4080] ;  /* 0x00408000d084783b */ /* 0x000fe20000004200 */
[----:B------:R-:W-:Y:S01]  /*130a0*/  LEA.HI R6, R6, R65, RZ, 0x3 ;  /* 0x0000004106067211 */ /* 0x000fe200078f18ff */
[----:B------:R-:W-:Y:S01]  /*130b0*/  IMAD R206, R7, 0x2, R208 ;  /* 0x0000000207ce7824 */ /* 0x000fe200078e02d0 */
[----:B------:R-:W-:Y:S01]  /*130c0*/  SHF.R.S32.HI R3, RZ, 0x1f, R2 ;  /* 0x0000001fff037819 */ /* 0x000fe20000011402 */
[----:B------:R-:W-:Y:S01]  /*130d0*/  IMAD.IADD R84, R84, 0x1, -R29 ;  /* 0x0000000154547824 */ /* 0x000fe200078e0a1d */
[----:B------:R-:W-:Y:S01]  /*130e0*/  LOP3.LUT R6, R6, 0xffffff8, RZ, 0xc0, !PT ;  /* 0x0ffffff806067812 */ /* 0x000fe200078ec0ff */
[----:B------:R-:W-:Y:S01]  /*130f0*/  IMAD R205, R5, 0x2, R208 ;  /* 0x0000000205cd7824 */ /* 0x000fe200078e02d0 */
[----:B------:R-:W-:Y:S01]  /*13100*/  LEA.HI R3, R3, R2, RZ, 0x2 ;  /* 0x0000000203037211 */ /* 0x000fe200078f10ff */
[----:B------:R-:W-:Y:S01]  /*13110*/  IMAD R204, R5, 0x2, R206 ;  /* 0x0000000205cc7824 */ /* 0x000fe200078e02ce */
[----:B------:R-:W-:Y:S01]  /*13120*/  LEA.HI R4, R84, R84, RZ, 0x1 ;  /* 0x0000005454047211 */ /* 0x000fe200078f08ff */
[----:B------:R-:W-:Y:S01]  /*13130*/  IMAD.IADD R65, R65, 0x1, -R6 ;  /* 0x0000000141417824 */ /* 0x000fe200078e0a06 */
[----:B------:R-:W-:Y:S01]  /*13140*/  PLOP3.LUT P1, PT, PT, PT, UP2, 0x80, 0x0 ;  /* 0x000000000000781c */ /* 0x000fe20003f2f028 */
[----:B------:R-:W-:Y:S01]  /*13150*/  LDSM.16.MT88.4 R140, [R206+0x4080] ;  /* 0x00408000ce8c783b */ /* 0x000fe20000004200 */
[----:B------:R-:W-:Y:S01]  /*13160*/  LEA.HI.SX32 R6, R3, UR18, 0x1e ;  /* 0x0000001203067c11 */ /* 0x000fe2000f8ff2ff */
[----:B------:R-:W-:Y:S01]  /*13170*/  ULDC.64 UR4, c[0x0][0x2c8] ;  /* 0x0000b20000047ab9 */ /* 0x000fe20000000a00 */
[----:B------:R-:W-:Y:S01]  /*13180*/  LOP3.LUT R29, R4, 0x1ffffffe, RZ, 0xc0, !PT ;  /* 0x1ffffffe041d7812 */ /* 0x000fe200078ec0ff */
[----:B------:R-:W-:Y:S01]  /*13190*/  LDSM.16.MT88.4 R148, [R205+0x4080] ;  /* 0x00408000cd94783b */ /* 0x000fe20000004200 */
[----:B------:R-:W-:Y:S01]  /*131a0*/  PLOP3.LUT P0, PT, PT, PT, UP2, 0x80, 0x0 ;  /* 0x000000000000781c */ /* 0x000fe20003f0f028 */
[----:B------:R-:W-:Y:S01]  /*131b0*/  IMAD R6, R65, 0x10, R6 ;  /* 0x0000001041067824 */ /* 0x000fe200078e0206 */
[----:B------:R-:W-:Y:S01]  /*131c0*/  LOP3.LUT R3, R3, 0x7ffffffc, RZ, 0xc0, !PT ;  /* 0x7ffffffc03037812 */ /* 0x000fe200078ec0ff */
[----:B------:R-:W-:Y:S01]  /*131d0*/  IMAD.IADD R29, R84, 0x1, -R29 ;  /* 0x00000001541d7824 */ /* 0x000fe200078e0a1d */
[----:B------:R-:W-:Y:S01]  /*131e0*/  LDSM.16.MT88.4 R40, [R208+0x5880] ;  /* 0x00588000d028783b */ /* 0x000fe20000004200 */
[----:B------:R-:W-:-:S02]  /*131f0*/  UIADD3 UR13, UR13, -0x2, URZ ;  /* 0xfffffffe0d0d7890 */ /* 0x000fc4000fffe03f */
[----:B------:R-:W-:Y:S01]  /*13200*/  IMAD R189, R29, 0x8, R6 ;  /* 0x000000081dbd7824 */ /* 0x000fe200078e0206 */
[----:B------:R-:W-:Y:S01]  /*13210*/  LDSM.16.MT88.4 R48, [R206+0x5880] ;  /* 0x00588000ce30783b */ /* 0x000fe20000004200 */
[----:B------:R-:W-:Y:S02]  /*13220*/  IMAD.IADD R190, R2, 0x1, -R3 ;  /* 0x0000000102be7824 */ /* 0x000fe400078e0a03 */
[----:B------:R-:W-:Y:S01]  /*13230*/  @P1 IMAD.HI.U32 R4, R189, c[0x0][0x2c8], RZ ;  /* 0x0000b200bd041a27 */ /* 0x000fe200078e00ff */
[----:B------:R-:W-:Y:S03]  /*13240*/  LDSM.16.MT88.4 R56, [R205+0x5880] ;  /* 0x00588000cd38783b */ /* 0x000fe60000004200 */
[----:B------:R-:W-:Y:S01]  /*13250*/  IMAD.MOV.U32 R28, RZ, RZ, R189 ;  /* 0x000000ffff1c7224 */ /* 0x000fe200078e00bd */
[----:B------:R-:W-:Y:S01]  /*13260*/  @P0 SHF.R.U32.HI R28, RZ, c[0x0][0x2cc], R4 ;  /* 0x0000b300ff1c0a19 */ /* 0x000fe20000011604 */
[----:B------:R-:W-:Y:S01]  /*13270*/  IMAD.U32 R3, RZ, RZ, UR11 ;  /* 0x0000000bff037e24 */ /* 0x000fe2000f8e00ff */
[----:B------:R-:W-:Y:S01]  /*13280*/  LDSM.16.MT88.4 R64, [R204+0x5880] ;  /* 0x00588000cc40783b */ /* 0x000fe20000004200 */
[----:B------:R-:W-:-:S03]  /*13290*/  IMAD.SHL.U32 R190, R190, 0x2, RZ ;  /* 0x00000002bebe7824 */ /* 0x000fc600078e00ff */
[----:B------:R-:W1:Y:S02]  /*132a0*/  SHFL.IDX PT, R6, R28, RZ, 0x1c1f ;  /* 0x001c1fff1c067589 */ /* 0x000e6400000e0000 */
[C---:B------:R-:W-:Y:S02]  /*132b0*/  IADD3 R3, -R190.reuse, 0x1, R3 ;  /* 0x00000001be037810 */ /* 0x040fe40007ffe103 */
[----:B------:R-:W2:Y:S01]  /*132c0*/  SHFL.IDX PT, R4, R28, 0x1, 0x1c1f ;  /* 0x003c1f001c047f89 */ /* 0x000ea200000e0000 */
[----:B------:R-:W-:Y:S01]  /*132d0*/  IADD3 R2, -R190, UR11, RZ ;  /* 0x0000000bbe027c10 */ /* 0x000fe2000fffe1ff */
[----:B------:R-:W-:Y:S01]  /*132e0*/  UIMAD.WIDE.U32 UR10, UR17, UR4, URZ ;  /* 0x00000004110a72a5 */ /* 0x000fe2000f8e003f */
[----:B------:R-:W-:Y:S01]  /*132f0*/  IADD3 R35, R3, -UR22, RZ ;  /* 0x8000001603237c10 */ /* 0x000fe2000fffe0ff */
[----:B------:R-:W-:Y:S04]  /*13300*/  LDSM.16.MT88.4 R72, [R208+0x7080] ;  /* 0x00708000d048783b */ /* 0x000fe80000004200 */
[----:B------:R-:W-:Y:S01]  /*13310*/  LDSM.16.MT88.4 R80, [R206+0x7080] ;  /* 0x00708000ce50783b */ /* 0x000fe20000004200 */
[----:B------:R-:W-:-:S02]  /*13320*/  @UP2 UMOV UR9, UR11 ;  /* 0x0000000b00092c82 */ /* 0x000fc40008000000 */
[----:B------:R-:W-:Y:S01]  /*13330*/  @UP2 USHF.R.U32.HI UR18, URZ, UR5, UR9 ;  /* 0x000000053f122299 */ /* 0x000fe20008011609 */
[----:B------:R-:W-:Y:S03]  /*13340*/  LDSM.16.MT88.4 R88, [R205+0x7080] ;  /* 0x00708000cd58783b */ /* 0x000fe60000004200 */
[----:B------:R-:W-:Y:S01]  /*13350*/  UIADD3 UR18, UR18, UR14, -UR22 ;  /* 0x0000000e12127290 */ /* 0x000fe2000fffe816 */
[----:B------:R-:W-:Y:S03]  /*13360*/  LDSM.16.MT88.4 R96, [R204+0x7080] ;  /* 0x00708000cc60783b */ /* 0x000fe60000004200 */
[----:B------:R-:W-:Y:S01]  /*13370*/  UIMAD.WIDE UR4, UR18, 0x2aaaaaab, URZ ;  /* 0x2aaaaaab120478a5 */ /* 0x000fe2000f8e023f */
[C---:B-1----:R-:W-:Y:S01]  /*13380*/  IMAD.IADD R3, R35.reuse, 0x1, R6 ;  /* 0x0000000123037824 */ /* 0x042fe200078e0206 */
[----:B------:R-:W-:Y:S02]  /*13390*/  LDSM.16.MT88.4 R104, [R208+0x8880] ;  /* 0x00888000d068783b */ /* 0x000fe40000004200 */
[----:B------:R-:W-:Y:S01]  /*133a0*/  USHF.R.U32.HI UR4, URZ, 0x1f, UR5 ;  /* 0x0000001f3f047899 */ /* 0x000fe20008011605 */
[----:B--2---:R-:W-:Y:S01]  /*133b0*/  IMAD.IADD R35, R35, 0x1, R4 ;  /* 0x0000000123237824 */ /* 0x004fe200078e0204 */
[----:B------:R-:W-:Y:S01]  /*133c0*/  IMNMX R3, R2, R3, PT ;  /* 0x0000000302037217 */ /* 0x000fe20003800200 */
[----:B------:R-:W-:Y:S01]  /*133d0*/  LDSM.16.MT88.4 R112, [R206+0x8880] ;  /* 0x00888000ce70783b */ /* 0x000fe20000004200 */
[----:B------:R-:W-:-:S02]  /*133e0*/  ULEA.HI.SX32 UR4, UR5, UR4, 0x1d ;  /* 0x0000000405047291 */ /* 0x000fc4000f8fea3f */
[C---:B------:R-:W-:Y:S01]  /*133f0*/  ISETP.GT.AND P0, PT, R3.reuse, RZ, PT ;  /* 0x000000ff0300720c */ /* 0x040fe20003f04270 */
[----:B------:R-:W-:Y:S01]  /*13400*/  LDSM.16.MT88.4 R120, [R205+0x8880] ;  /* 0x00888000cd78783b */ /* 0x000fe20000004200 */
[C---:B------:R-:W-:Y:S02]  /*13410*/  ISETP.GT.AND P1, PT, R3.reuse, 0x1, PT ;  /* 0x000000010300780c */ /* 0x040fe40003f24270 */
[----:B------:R-:W-:Y:S01]  /*13420*/  FSEL R24, R24, -INF , P0 ;  /* 0xff80000018187808 */ /* 0x000fe20000000000 */
[----:B------:R-:W-:Y:S01]  /*13430*/  LDSM.16.MT88.4 R172, [R204+0x4880] ;  /* 0x00488000ccac783b */ /* 0x000fe20000004200 */
[----:B------:R-:W-:Y:S02]  /*13440*/  ISETP.GT.AND P0, PT, R3, 0x8, PT ;  /* 0x000000080300780c */ /* 0x000fe40003f04270 */
[----:B------:R-:W-:Y:S01]  /*13450*/  FSEL R33, R25, -INF , P1 ;  /* 0xff80000019217808 */ /* 0x000fe20000800000 */
[----:B------:R-:W-:Y:S01]  /*13460*/  LDSM.16.MT88.4 R168, [R208+0x6080] ;  /* 0x00608000d0a8783b */ /* 0x000fe20000004200 */
[----:B------:R-:W-:-:S02]  /*13470*/  ISETP.GT.AND P1, PT, R3, 0x9, PT ;  /* 0x000000090300780c */ /* 0x000fc40003f24270 */
[----:B------:R-:W-:Y:S01]  /*13480*/  FSEL R31, R20, -INF , P0 ;  /* 0xff800000141f7808 */ /* 0x000fe20000000000 */
[----:B------:R-:W-:Y:S01]  /*13490*/  LDSM.16.MT88.4 R164, [R205+0x6080] ;  /* 0x00608000cda4783b */ /* 0x000fe20000004200 */
[----:B------:R-:W-:Y:S02]  /*134a0*/  ISETP.GT.AND P0, PT, R3, 0x10, PT ;  /* 0x000000100300780c */ /* 0x000fe40003f04270 */
[----:B------:R-:W-:Y:S01]  /*134b0*/  FSEL R29, R21, -INF , P1 ;  /* 0xff800000151d7808 */ /* 0x000fe20000800000 */
[----:B------:R-:W-:Y:S01]  /*134c0*/  LDSM.16.MT88.4 R160, [R208+0x7880] ;  /* 0x00788000d0a0783b */ /* 0x000fe20000004200 */
[C---:B------:R-:W-:Y:S02]  /*134d0*/  ISETP.GT.AND P1, PT, R3.reuse, 0x11, PT ;  /* 0x000000110300780c */ /* 0x040fe40003f24270 */
[----:B------:R-:W-:Y:S01]  /*134e0*/  FSEL R103, R16, -INF , P0 ;  /* 0xff80000010677808 */ /* 0x000fe20000000000 */
[----:B------:R-:W0:Y:S01]  /*134f0*/  LDGDEPBAR ;  /* 0x00000000000079af */ /* 0x000e220000000000 */
[----:B------:R-:W-:-:S02]  /*13500*/  ISETP.GT.AND P0, PT, R3, 0x18, PT ;  /* 0x000000180300780c */ /* 0x000fc40003f04270 */
[----:B------:R-:W-:Y:S02]  /*13510*/  FSEL R101, R17, -INF , P1 ;  /* 0xff80000011657808 */ /* 0x000fe40000800000 */
[C---:B------:R-:W-:Y:S02]  /*13520*/  ISETP.GT.AND P1, PT, R3.reuse, 0x19, PT ;  /* 0x000000190300780c */ /* 0x040fe40003f24270 */
[----:B------:R-:W-:Y:S02]  /*13530*/  FSEL R25, R12, -INF , P0 ;  /* 0xff8000000c197808 */ /* 0x000fe40000000000 */
[----:B------:R-:W-:Y:S02]  /*13540*/  ISETP.GT.AND P0, PT, R3, 0x20, PT ;  /* 0x000000200300780c */ /* 0x000fe40003f04270 */
[----:B------:R-:W-:Y:S02]  /*13550*/  IMNMX R2, R2, R35, PT ;  /* 0x0000002302027217 */ /* 0x000fe40003800200 */
[----:B------:R-:W-:-:S02]  /*13560*/  FSEL R21, R13, -INF , P1 ;  /* 0xff8000000d157808 */ /* 0x000fc40000800000 */
[----:B------:R-:W-:Y:S02]  /*13570*/  ISETP.GT.AND P1, PT, R3, 0x21, PT ;  /* 0x000000210300780c */ /* 0x000fe40003f24270 */
[----:B------:R-:W-:Y:S02]  /*13580*/  FSEL R239, R8, -INF , P0 ;  /* 0xff80000008ef7808 */ /* 0x000fe40000000000 */
[C---:B------:R-:W-:Y:S02]  /*13590*/  ISETP.GT.AND P0, PT, R2.reuse, RZ, PT ;  /* 0x000000ff0200720c */ /* 0x040fe40003f04270 */
[----:B------:R-:W-:Y:S02]  /*135a0*/  FSEL R233, R9, -INF , P1 ;  /* 0xff80000009e97808 */ /* 0x000fe40000800000 */
[----:B------:R-:W-:Y:S02]  /*135b0*/  ISETP.GT.AND P1, PT, R2, 0x1, PT ;  /* 0x000000010200780c */ /* 0x000fe40003f24270 */
[----:B------:R-:W-:-:S02]  /*135c0*/  FSEL R26, R26, -INF , P0 ;  /* 0xff8000001a1a7808 */ /* 0x000fc40000000000 */
[----:B------:R-:W-:Y:S02]  /*135d0*/  ISETP.GT.AND P0, PT, R2, 0x8, PT ;  /* 0x000000080200780c */ /* 0x000fe40003f04270 */
[----:B------:R-:W-:Y:S02]  /*135e0*/  FMNMX.FTZ R4, R24, R33, !PT ;  /* 0x0000002118047209 */ /* 0x000fe40007810000 */
[----:B------:R-:W-:Y:S02]  /*135f0*/  FSEL R35, R27, -INF , P1 ;  /* 0xff8000001b237808 */ /* 0x000fe40000800000 */
[----:B------:R-:W-:Y:S02]  /*13600*/  FSEL R27, R22, -INF , P0 ;  /* 0xff800000161b7808 */ /* 0x000fe40000000000 */
[----:B------:R-:W-:Y:S02]  /*13610*/  FMNMX.FTZ R4, R31, R4, !PT ;  /* 0x000000041f047209 */ /* 0x000fe40007810000 */
[----:B------:R-:W-:-:S02]  /*13620*/  ISETP.GT.AND P0, PT, R3, 0x28, PT ;  /* 0x000000280300780c */ /* 0x000fc40003f04270 */
[----:B------:R-:W-:Y:S02]  /*13630*/  ISETP.GT.AND P1, PT, R2, 0x9, PT ;  /* 0x000000090200780c */ /* 0x000fe40003f24270 */
[----:B------:R-:W-:Y:S02]  /*13640*/  FMNMX.FTZ R6, R26, R35, !PT ;  /* 0x000000231a067209 */ /* 0x000fe40007810000 */
[----:B------:R-:W-:Y:S02]  /*13650*/  FMNMX.FTZ R4, R29, R4, !PT ;  /* 0x000000041d047209 */ /* 0x000fe40007810000 */
[----:B------:R-:W-:Y:S02]  /*13660*/  FSEL R237, R60, -INF , P0 ;  /* 0xff8000003ced7808 */ /* 0x000fe40000000000 */
[----:B------:R-:W-:Y:S02]  /*13670*/  FSEL R23, R23, -INF , P1 ;  /* 0xff80000017177808 */ /* 0x000fe40000800000 */
[----:B------:R-:W-:-:S02]  /*13680*/  ISETP.GT.AND P0, PT, R2, 0x10, PT ;  /* 0x000000100200780c */ /* 0x000fc40003f04270 */
[----:B------:R-:W-:Y:S02]  /*13690*/  FMNMX.FTZ R6, R27, R6, !PT ;  /* 0x000000061b067209 */ /* 0x000fe40007810000 */
[----:B------:R-:W-:Y:S02]  /*136a0*/  FMNMX.FTZ R4, R103, R4, !PT ;  /* 0x0000000467047209 */ /* 0x000fe40007810000 */
[----:B------:R-:W-:Y:S02]  /*136b0*/  ISETP.GT.AND P1, PT, R2, 0x11, PT ;  /* 0x000000110200780c */ /* 0x000fe40003f24270 */
[----:B------:R-:W-:Y:S02]  /*136c0*/  FSEL R9, R18, -INF , P0 ;  /* 0xff80000012097808 */ /* 0x000fe40000000000 */
[----:B------:R-:W-:Y:S02]  /*136d0*/  FMNMX.FTZ R6, R23, R6, !PT ;  /* 0x0000000617067209 */ /* 0x000fe40007810000 */
[----:B------:R-:W-:-:S02]  /*136e0*/  FMNMX.FTZ R4, R101, R4, !PT ;  /* 0x0000000465047209 */ /* 0x000fc40007810000 */
[----:B------:R-:W-:Y:S02]  /*136f0*/  ISETP.GT.AND P0, PT, R3, 0x29, PT ;  /* 0x000000290300780c */ /* 0x000fe40003f04270 */
[----:B------:R-:W-:Y:S02]  /*13700*/  FSEL R13, R19, -INF , P1 ;  /* 0xff800000130d7808 */ /* 0x000fe40000800000 */
        /* <DEDUP_REMOVED lines=33> */
[----:B-1----:R-:W-:-:S03]  /*13920*/  FMNMX.FTZ R3, R4, R3, !PT ;  /* 0x0000000304037209 */ /* 0x002fc60007810000 */
[----:B------:R-:W-:Y:S01]  /*13930*/  LDSM.16.MT88.4 R4, [R204+0x8880] ;  /* 0x00888000cc04783b */ /* 0x000fe20000004200 */
        /* <DEDUP_REMOVED lines=9> */
[--C-:B------:R-:W-:Y:S02]  /*139d0*/  FFMA.FTZ R185, R31, c[0x0][0x2d0], -R178.reuse ;  /* 0x0000b4001fb97a23 */ /* 0x100fe400000108b2 */
[----:B------:R-:W-:Y:S01]  /*139e0*/  FFMA.FTZ R2, R29, c[0x0][0x2d0], -R178 ;  /* 0x0000b4001d027a23 */ /* 0x000fe200000108b2 */
[----:B------:R-:W-:Y:S01]  /*139f0*/  MUFU.EX2 R187, R187 ;  /* 0x000000bb00bb7308 */ /* 0x000fe20000000800 */
[----:B------:R-:W-:-:S02]  /*13a00*/  FFMA.FTZ R191, R26, c[0x0][0x2d0], -R176 ;  /* 0x0000b4001abf7a23 */ /* 0x000fc400000108b0 */
[--C-:B------:R-:W-:Y:S02]  /*13a10*/  FFMA.FTZ R158, R35, c[0x0][0x2d0], -R176.reuse ;  /* 0x0000b400239e7a23 */ /* 0x100fe400000108b0 */
[--C-:B------:R-:W-:Y:S01]  /*13a20*/  FFMA.FTZ R0, R27, c[0x0][0x2d0], -R176.reuse ;  /* 0x0000b4001b007a23 */ /* 0x100fe200000108b0 */
[----:B------:R-:W1:Y:S01]  /*13a30*/  LDSM.16.MT88.4 R32, [R204+0x4080] ;  /* 0x00408000cc20783b */ /* 0x000e620000004200 */
[--C-:B------:R-:W-:Y:S01]  /*13a40*/  FFMA.FTZ R159, R23, c[0x0][0x2d0], -R176.reuse ;  /* 0x0000b400179f7a23 */ /* 0x100fe200000108b0 */
[----:B------:R-:W2:Y:S01]  /*13a50*/  MUFU.EX2 R156, R156 ;  /* 0x0000009c009c7308 */ /* 0x000ea20000000800 */
[----:B------:R-:W-:Y:S02]  /*13a60*/  FFMA.FTZ R228, R9, c[0x0][0x2d0], -R176 ;  /* 0x0000b40009e47a23 */ /* 0x000fe400000108b0 */
[----:B------:R-:W3:Y:S01]  /*13a70*/  LDSM.16.MT88.4 R8, [R208+0x4880] ;  /* 0x00488000d008783b */ /* 0x000ee20000004200 */
[--C-:B------:R-:W-:Y:S02]  /*13a80*/  FFMA.FTZ R186, R103, c[0x0][0x2d0], -R178.reuse ;  /* 0x0000b40067ba7a23 */ /* 0x100fe400000108b2 */
[----:B------:R-:W-:-:S02]  /*13a90*/  FFMA.FTZ R227, R101, c[0x0][0x2d0], -R178 ;  /* 0x0000b40065e37a23 */ /* 0x000fc400000108b2 */
[----:B------:R-:W-:Y:S01]  /*13aa0*/  MUFU.EX2 R185, R185 ;  /* 0x000000b900b97308 */ /* 0x000fe20000000800 */
[--C-:B------:R-:W-:Y:S02]  /*13ab0*/  FFMA.FTZ R184, R25, c[0x0][0x2d0], -R178.reuse ;  /* 0x0000b40019b87a23 */ /* 0x100fe400000108b2 */
[----:B------:R-:W-:Y:S01]  /*13ac0*/  FFMA.FTZ R219, R21, c[0x0][0x2d0], -R178 ;  /* 0x0000b40015db7a23 */ /* 0x000fe200000108b2 */
[----:B------:R-:W-:Y:S01]  /*13ad0*/  LDSM.16.MT88.4 R24, [R206+0x7880] ;  /* 0x00788000ce18783b */ /* 0x000fe20000004200 */
[--C-:B------:R-:W-:Y:S02]  /*13ae0*/  FFMA.FTZ R231, R13, c[0x0][0x2d0], -R176.reuse ;  /* 0x0000b4000de77a23 */ /* 0x100fe400000108b0 */
[--C-:B------:R-:W-:Y:S01]  /*13af0*/  FFMA.FTZ R226, R19, c[0x0][0x2d0], -R176.reuse ;  /* 0x0000b40013e27a23 */ /* 0x100fe200000108b0 */
[----:B------:R-:W4:Y:S01]  /*13b00*/  MUFU.EX2 R2, R2 ;  /* 0x0000000200027308 */ /* 0x000f220000000800 */
[----:B--2---:R-:W-:Y:S01]  /*13b10*/  F2FP.PACK_AB R128, R156, R187 ;  /* 0x000000bb9c80723e */ /* 0x004fe200000000ff */
[----:B------:R-:W-:Y:S01]  /*13b20*/  FFMA.FTZ R229, R17, c[0x0][0x2d0], -R176 ;  /* 0x0000b40011e57a23 */ /* 0x000fe200000108b0 */
[----:B------:R-:W2:Y:S01]  /*13b30*/  LDSM.16.MT88.4 R12, [R206+0x4880] ;  /* 0x00488000ce0c783b */ /* 0x000ea20000004200 */
[----:B------:R-:W-:-:S02]  /*13b40*/  FFMA.FTZ R230, R239, c[0x0][0x2d0], -R178 ;  /* 0x0000b400efe67a23 */ /* 0x000fc400000108b2 */
[--C-:B------:R-:W-:Y:S01]  /*13b50*/  FFMA.FTZ R232, R237, c[0x0][0x2d0], -R178.reuse ;  /* 0x0000b400ede87a23 */ /* 0x100fe200000108b2 */
[----:B------:R-:W5:Y:S01]  /*13b60*/  LDSM.16.MT88.4 R20, [R205+0x4880] ;  /* 0x00488000cd14783b */ /* 0x000f620000004200 */
[----:B------:R-:W-:Y:S01]  /*13b70*/  MUFU.EX2 R191, R191 ;  /* 0x000000bf00bf7308 */ /* 0x000fe20000000800 */
[--C-:B------:R-:W-:Y:S02]  /*13b80*/  FFMA.FTZ R233, R233, c[0x0][0x2d0], -R178.reuse ;  /* 0x0000b400e9e97a23 */ /* 0x100fe400000108b2 */
[----:B------:R-:W1:Y:S01]  /*13b90*/  LDSM.16.MT88.4 R16, [R206+0x6080] ;  /* 0x00608000ce10783b */ /* 0x000e620000004200 */
[----:B------:R-:W-:Y:S02]  /*13ba0*/  FFMA.FTZ R235, R235, c[0x0][0x2d0], -R178 ;  /* 0x0000b400ebeb7a23 */ /* 0x000fe400000108b2 */
[--C-:B------:R-:W-:Y:S02]  /*13bb0*/  FFMA.FTZ R234, R183, c[0x0][0x2d0], -R176.reuse ;  /* 0x0000b400b7ea7a23 */ /* 0x100fe400000108b0 */
[----:B------:R-:W3:Y:S01]  /*13bc0*/  MUFU.EX2 R158, R158 ;  /* 0x0000009e009e7308 */ /* 0x000ee20000000800 */
[----:B----4-:R-:W-:Y:S01]  /*13bd0*/  F2FP.PACK_AB R130, R2, R185 ;  /* 0x000000b90282723e */ /* 0x010fe200000000ff */
[----:B------:R-:W-:-:S02]  /*13be0*/  FFMA.FTZ R237, R181, c[0x0][0x2d0], -R176 ;  /* 0x0000b400b5ed7a23 */ /* 0x000fc400000108b0 */
[--C-:B------:R-:W-:Y:S01]  /*13bf0*/  FFMA.FTZ R236, R179, c[0x0][0x2d0], -R176.reuse ;  /* 0x0000b400b3ec7a23 */ /* 0x100fe200000108b0 */
[----:B------:R-:W-:Y:S01]  /*13c00*/  LDSM.16.MT88.4 R180, [R206+0x6880] ;  /* 0x00688000ceb4783b */ /* 0x000fe20000004200 */
[----:B------:R-:W-:Y:S02]  /*13c10*/  FFMA.FTZ R239, R177, c[0x0][0x2d0], -R176 ;  /* 0x0000b400b1ef7a23 */ /* 0x000fe400000108b0 */
[----:B------:R-:W-:Y:S01]  /*13c20*/  MUFU.EX2 R0, R0 ;  /* 0x0000000000007308 */ /* 0x000fe20000000800 */
[----:B------:R-:W-:Y:S01]  /*13c30*/  LDSM.16.MT88.4 R176, [R205+0x6880] ;  /* 0x00688000cdb0783b */ /* 0x000fe20000004200 */
[----:B------:R-:W-:-:S04]  /*13c40*/  FADD.FTZ R156, R187, R156 ;  /* 0x0000009cbb9c7221 */ /* 0x000fc80000010000 */
[----:B------:R-:W-:Y:S02]  /*13c50*/  FADD.FTZ R185, R185, R156 ;  /* 0x0000009cb9b97221 */ /* 0x000fe40000010000 */
[----:B------:R-:W4:Y:S01]  /*13c60*/  MUFU.EX2 R159, R159 ;  /* 0x0000009f009f7308 */ /* 0x000f220000000800 */
[----:B---3--:R-:W-:Y:S01]  /*13c70*/  F2FP.PACK_AB R129, R158, R191 ;  /* 0x000000bf9e81723e */ /* 0x008fe200000000ff */
[----:B------:R-:W-:Y:S02]  /*13c80*/  FADD.FTZ R191, R191, R158 ;  /* 0x0000009ebfbf7221 */ /* 0x000fe40000010000 */
[----:B------:R-:W-:-:S04]  /*13c90*/  FADD.FTZ R185, R2, R185 ;  /* 0x000000b902b97221 */ /* 0x000fc80000010000 */
[----:B------:R-:W-:Y:S01]  /*13ca0*/  MUFU.EX2 R186, R186 ;  /* 0x000000ba00ba7308 */ /* 0x000fe20000000800 */
[----:B----4-:R-:W-:-:S07]  /*13cb0*/  F2FP.PACK_AB R131, R159, R0 ;  /* 0x000000009f83723e */ /* 0x010fce00000000ff */
        /* <DEDUP_REMOVED lines=50> */
[----:B----4-:R-:W-:Y:S01]  /*13fe0*/  F2FP.PACK_AB R5, R231, R228 ;  /* 0x000000e4e705723e */ /* 0x010fe200000000ff */
[----:B------:R-:W-:-:S02]  /*13ff0*/  FADD.FTZ R186, R186, R185 ;  /* 0x000000b9baba7221 */ /* 0x000fc40000010000 */
[----:B------:R-:W-:Y:S02]  /*14000*/  FADD.FTZ R228, R228, R159 ;  /* 0x0000009fe4e47221 */ /* 0x000fe40000010000 */
[----:B------:R-:W-:Y:S01]  /*14010*/  FADD.FTZ R227, R227, R186 ;  /* 0x000000bae3e37221 */ /* 0x000fe20000010000 */
[----:B------:R-:W-:Y:S01]  /*14020*/  F2FP.PACK_AB R6, R219, R184 ;  /* 0x000000b8db06723e */ /* 0x000fe200000000ff */
[----:B------:R-:W-:Y:S01]  /*14030*/  FADD.FTZ R231, R231, R228 ;  /* 0x000000e4e7e77221 */ /* 0x000fe20000010000 */
[----:B-1----:R-:W-:Y:S01]  /*14040*/  F2FP.PACK_AB R7, R229, R226 ;  /* 0x000000e2e507723e */ /* 0x002fe200000000ff */
[----:B------:R-:W-:Y:S01]  /*14050*/  FADD.FTZ R184, R184, R227 ;  /* 0x000000e3b8b87221 */ /* 0x000fe20000010000 */
[----:B------:R-:W-:Y:S01]  /*14060*/  IMNMX R228, RZ, UR4, !PT ;  /* 0x00000004ffe47c17 */ /* 0x000fe2000f800200 */
[----:B------:R-:W-:Y:S02]  /*14070*/  FADD.FTZ R226, R226, R231 ;  /* 0x000000e7e2e27221 */ /* 0x000fe40000010000 */
[----:B------:R-:W-:Y:S01]  /*14080*/  FADD.FTZ R219, R219, R184 ;  /* 0x000000b8dbdb7221 */ /* 0x000fe20000010000 */
[----:B------:R-:W-:Y:S01]  /*14090*/  ISETP.LE.AND P0, PT, R228, UR13, PT ;  /* 0x0000000de4007c0c */ /* 0x000fe2000bf03270 */
[----:B------:R-:W-:Y:S01]  /*140a0*/  HMMA.16816.F32 R152, R4, R8, R152 ;  /* 0x000000080498723c */ /* 0x000fe20000001898 */
[----:B------:R-:W-:-:S07]  /*140b0*/  FADD.FTZ R229, R229, R226 ;  /* 0x000000e2e5e57221 */ /* 0x000fce0000010000 */
[C---:B------:R-:W-:Y:S01]  /*140c0*/  HMMA.16816.F32 R132, R4.reuse, R10, R132 ;  /* 0x0000000a0484723c */ /* 0x040fe20000001884 */
[----:B------:R-:W1:Y:S07]  /*140d0*/  LDSM.16.MT88.4 R8, [R204+0x6080] ;  /* 0x00608000cc08783b */ /* 0x000e6e0000004200 */
[C---:B--2---:R-:W-:Y:S08]  /*140e0*/  HMMA.16816.F32 R136, R4.reuse, R12, R136 ;  /* 0x0000000c0488723c */ /* 0x044ff00000001888 */
[C---:B------:R-:W-:Y:S01]  /*140f0*/  HMMA.16816.F32 R140, R4.reuse, R14, R140 ;  /* 0x0000000e048c723c */ /* 0x040fe2000000188c */
[----:B------:R-:W2:Y:S07]  /*14100*/  LDSM.16.MT88.4 R12, [R205+0x7880] ;  /* 0x00788000cd0c783b */ /* 0x000eae0000004200 */
[C---:B-----5:R-:W-:Y:S08]  /*14110*/  HMMA.16816.F32 R144, R4.reuse, R20, R144 ;  /* 0x000000140490723c */ /* 0x060ff00000001890 */
[C---:B------:R-:W-:Y:S01]  /*14120*/  HMMA.16816.F32 R148, R4.reuse, R22, R148 ;  /* 0x000000160494723c */ /* 0x040fe20000001894 */
[----:B------:R-:W-:Y:S07]  /*14130*/  LDSM.16.MT88.4 R20, [R204+0x7880] ;  /* 0x00788000cc14783b */ /* 0x000fee0000004200 */
[C---:B------:R-:W-:Y:S08]  /*14140*/  HMMA.16816.F32 R44, R4.reuse, R16, R44 ;  /* 0x00000010042c723c */ /* 0x040ff0000000182c */
[C---:B-1----:R-:W-:Y:S08]  /*14150*/  HMMA.16816.F32 R60, R4.reuse, R8, R60 ;  /* 0x00000008043c723c */ /* 0x042ff0000000183c */
[C---:B------:R-:W-:Y:S01]  /*14160*/  HMMA.16816.F32 R64, R4.reuse, R10, R64 ;  /* 0x0000000a0440723c */ /* 0x040fe20000001840 */
[----:B------:R-:W1:Y:S07]  /*14170*/  LDSM.16.MT88.4 R8, [R206+0x9080] ;  /* 0x00908000ce08783b */ /* 0x000e6e0000004200 */
        /* <DEDUP_REMOVED lines=78> */
[C---:B---3--:R-:W-:Y:S08]  /*14660*/  HMMA.16816.F32 R108, R4.reuse, R16, R108 ;  /* 0x00000010046c723c */ /* 0x048ff0000000186c */
[C---:B------:R-:W-:Y:S08]  /*14670*/  HMMA.16816.F32 R112, R4.reuse, R18, R112 ;  /* 0x000000120470723c */ /* 0x040ff00000001870 */
[C---:B--2---:R-:W-:Y:S08]  /*14680*/  HMMA.16816.F32 R116, R4.reuse, R12, R116 ;  /* 0x0000000c0474723c */ /* 0x044ff00000001874 */
        /* <DEDUP_REMOVED lines=12> */
.L_x_2966:
        /* <DEDUP_REMOVED lines=26> */
[----:B------:R-:W-:Y:S05]  /*148f0*/  IADD3 R10, P2, R216, UR10, RZ ;  /* 0x0000000ad80a7c10 */ /* 0x000fea000ff5e0ff */
[----:B------:R-:W-:Y:S02]  /*14900*/  @!P3 LEA.HI.X R13, R8, UR4, R13, 0x5, P1 ;  /* 0x00000004080dbc11 */ /* 0x000fe400088f2c0d */
[----:B------:R-:W-:Y:S02]  /*14910*/  IADD3 R8, P0, R6, UR10, RZ ;  /* 0x0000000a06087c10 */ /* 0x000fe4000ff1e0ff */
[----:B------:R-:W-:Y:S02]  /*14920*/  IADD3.X R5, R223, UR4, RZ, P2, !PT ;  /* 0x00000004df057c10 */ /* 0x000fe400097fe4ff */
[----:B------:R-:W-:Y:S02]  /*14930*/  LEA R22, P1, R10, c[0x0][0x1f8], 0x1 ;  /* 0x00007e000a167a11 */ /* 0x000fe400078208ff */
[----:B------:R-:W-:Y:S02]  /*14940*/  IADD3.X R3, R4, UR4, RZ, P0, !PT ;  /* 0x0000000404037c10 */ /* 0x000fe400087fe4ff */
[----:B------:R-:W-:Y:S02]  /*14950*/  LEA R20, P0, R8, c[0x0][0x1f8], 0x1 ;  /* 0x00007e0008147a11 */ /* 0x000fe400078008ff */
[----:B------:R-:W-:Y:S02]  /*14960*/  LEA.HI.X R23, R10, c[0x0][0x1fc], R5, 0x1, P1 ;  /* 0x00007f000a177a11 */ /* 0x000fe400008f0c05 */
[----:B------:R-:W-:Y:S02]  /*14970*/  IADD3 R5, P1, R216, 0x80, RZ ;  /* 0x00000080d8057810 */ /* 0x000fe40007f3e0ff */
        /* <DEDUP_REMOVED lines=40> */
.L_x_2964:
[C---:B--234-:R-:W-:Y:S01]  /*14c00*/  HMMA.16816.F32 R4, R156.reuse, R160, RZ ;  /* 0x000000a09c04723c */ /* 0x05cfe200000018ff */
[----:B------:R-:W0:Y:S01]  /*14c10*/  LDGDEPBAR ;  /* 0x00000000000079af */ /* 0x000e220000000000 */
[----:B------:R-:W-:Y:S06]  /*14c20*/  UISETP.GE.AND UP0, UPT, UR13, 0x1, UPT ;  /* 0x000000010d00788c */ /* 0x000fec000bf06270 */
[C---:B------:R-:W-:Y:S01]  /*14c30*/  HMMA.16816.F32 R8, R156.reuse, R162, RZ ;  /* 0x000000a29c08723c */ /* 0x040fe200000018ff */
        /* <DEDUP_REMOVED lines=153> */
[----:B------:R-:W-:-:S07]  /*155d0*/  @!P0 BRA `(.L_x_2965) ;  /* 0x0000043000008947 */ /* 0x000fce0003800000 */
[----:B------:R-:W-:Y:S01]  /*155e0*/  IADD3 R159, -R188, 0x30, RZ ;  /* 0x00000030bc9f7810 */ /* 0x000fe20007ffe1ff */
[----:B------:R-:W-:Y:S01]  /*155f0*/  UIADD3 UR9, UR13, -0x1, URZ ;  /* 0xffffffff0d097890 */ /* 0x000fe2000fffe03f */
[C---:B------:R-:W-:Y:S01]  /*15600*/  IADD3 R158, P0, R220.reuse, 0x40, RZ ;  /* 0x00000040dc9e7810 */ /* 0x040fe20007f1e0ff */
        /* <DEDUP_REMOVED lines=21> */
[C---:B------:R-:W-:Y:S02]  /*15760*/  @P1 LEA R168, P0, R163.reuse, c[0x0][0x1c8], 0x1 ;  /* 0x00007200a3a81a11 */ /* 0x040fe400078008ff */
        /* <DEDUP_REMOVED lines=42> */
.L_x_2965:
[----:B------:R-:W-:Y:S01]  /*15a10*/  PLOP3.LUT P0, PT, PT, PT, UP2, 0x80, 0x0 ;  /* 0x000000000000781c */ /* 0x000fe20003f0f028 */
[----:B------:R-:W-:Y:S01]  /*15a20*/  UIMAD UR4, UR13, -0x30, URZ ;  /* 0xffffffd00d0478a4 */ /* 0x000fe2000f8e023f */
[----:B-1----:R-:W-:Y:S01]  /*15a30*/  MOV R159, R189 ;  /* 0x000000bd009f7202 */ /* 0x002fe20000000f00 */
[----:B------:R-:W-:Y:S01]  /*15a40*/  LDSM.16.MT88.4 R172, [R208+0x7880] ;  /* 0x00788000d0ac783b */ /* 0x000fe20000004200 */
[----:B------:R-:W-:Y:S03]  /*15a50*/  MOV R3, UR22 ;  /* 0x0000001600037c02 */ /* 0x000fe60008000f00 */
[----:B------:R-:W-:Y:S04]  /*15a60*/  MOV R157, UR4 ;  /* 0x00000004009d7c02 */ /* 0x000fe80008000f00 */
[----:B------:R-:W-:Y:S01]  /*15a70*/  IADD3 R160, -R190, 0x1, R157 ;  /* 0x00000001bea07810 */ /* 0x000fe20007ffe19d */
[----:B------:R-:W0:Y:S01]  /*15a80*/  LDGDEPBAR ;  /* 0x00000000000079af */ /* 0x000e220000000000 */
[----:B------:R-:W-:Y:S02]  /*15a90*/  @P0 MOV R159, R191 ;  /* 0x000000bf009f0202 */ /* 0x000fe40000000f00 */
[----:B------:R-:W-:Y:S05]  /*15aa0*/  IADD3 R157, -R3, UR14, R160 ;  /* 0x0000000e039d7c10 */ /* 0x000fea000fffe1a0 */
[----:B------:R-:W-:Y:S08]  /*15ab0*/  SHFL.IDX PT, R158, R159, 0x1, 0x1c1f ;  /* 0x003c1f009f9e7f89 */ /* 0x000ff000000e0000 */
[----:B------:R-:W1:Y:S02]  /*15ac0*/  SHFL.IDX PT, R156, R159, RZ, 0x1c1f ;  /* 0x001c1fff9f9c7589 */ /* 0x000e6400000e0000 */
[C---:B-1----:R-:W-:Y:S02]  /*15ad0*/  IADD3 R156, R157.reuse, R156, RZ ;  /* 0x0000009c9d9c7210 */ /* 0x042fe40007ffe0ff */
[----:B------:R-:W-:Y:S04]  /*15ae0*/  IADD3 R3, R157, R158, RZ ;  /* 0x0000009e9d037210 */ /* 0x000fe80007ffe0ff */
[C---:B------:R-:W-:Y:S02]  /*15af0*/  ISETP.GT.AND P1, PT, R3.reuse, RZ, PT ;  /* 0x000000ff0300720c */ /* 0x040fe40003f24270 */
[----:B------:R-:W-:Y:S02]  /*15b00*/  ISETP.GT.AND P0, PT, R3, 0x1, PT ;  /* 0x000000010300780c */ /* 0x000fe40003f04270 */
[----:B------:R-:W-:Y:S02]  /*15b10*/  FSEL R161, R6, -INF , P1 ;  /* 0xff80000006a17808 */ /* 0x000fe40000800000 */
[----:B------:R-:W-:Y:S02]  /*15b20*/  ISETP.GT.AND P1, PT, R156, RZ, PT ;  /* 0x000000ff9c00720c */ /* 0x000fe40003f24270 */
        /* <DEDUP_REMOVED lines=11> */
[----:B------:R-:W-:Y:S02]  /*15be0*/  ISETP.GT.AND P1, PT, R3, 0x10, PT ;  /* 0x000000100300780c */ /* 0x000fe40003f24270 */
        /* <DEDUP_REMOVED lines=15> */
[----:B------:R-:W-:Y:S01]  /*15ce0*/  FSEL R167, R18, -INF , P1 ;  /* 0xff80000012a77808 */ /* 0x000fe20000800000 */
[----:B------:R-:W-:Y:S01]  /*15cf0*/  LDSM.16.MT88.4 R12, [R208+0x4080] ;  /* 0x00408000d00c783b */ /* 0x000fe20000004200 */
        /* <DEDUP_REMOVED lines=25> */
[----:B------:R-:W-:Y:S02]  /*15e90*/  FSEL R232, R20, -INF , P1 ;  /* 0xff80000014e87808 */ /* 0x000fe40000800000 */
[----:B------:R-:W-:Y:S02]  /*15ea0*/  FMNMX.FTZ R9, R164, R9, !PT ;  /* 0x00000009a4097209 */ /* 0x000fe40007810000 */
[C---:B------:R-:W-:Y:S02]  /*15eb0*/  ISETP.GT.AND P0, PT, R156.reuse, 0x21, PT ;  /* 0x000000219c00780c */ /* 0x040fe40003f04270 */
[----:B------:R-:W-:Y:S02]  /*15ec0*/  FMNMX.FTZ R4, R179, R4, !PT ;  /* 0x00000004b3047209 */ /* 0x000fe40007810000 */
[----:B------:R-:W-:Y:S02]  /*15ed0*/  FSEL R230, R21, -INF , P0 ;  /* 0xff80000015e67808 */ /* 0x000fe40000000000 */
[----:B------:R-:W-:Y:S01]  /*15ee0*/  ISETP.GT.AND P1, PT, R156, 0x28, PT ;  /* 0x000000289c00780c */ /* 0x000fe20003f24270 */
[----:B------:R-:W-:Y:S01]  /*15ef0*/  LDSM.16.MT88.4 R20, [R206+0x4080] ;  /* 0x00408000ce14783b */ /* 0x000fe20000004200 */
[----:B------:R-:W-:Y:S02]  /*15f00*/  FMNMX.FTZ R9, R232, R9, !PT ;  /* 0x00000009e8097209 */ /* 0x000fe40007810000 */
[----:B------:R-:W-:Y:S02]  /*15f10*/  FMNMX.FTZ R6, R177, R4, !PT ;  /* 0x00000004b1067209 */ /* 0x000fe40007810000 */
[----:B------:R-:W-:Y:S02]  /*15f20*/  ISETP.GT.AND P0, PT, R156, 0x29, PT ;  /* 0x000000299c00780c */ /* 0x000fe40003f04270 */
[----:B------:R-:W-:Y:S02]  /*15f30*/  FSEL R186, R24, -INF , P1 ;  /* 0xff80000018ba7808 */ /* 0x000fe40000800000 */
[----:B------:R-:W-:Y:S02]  /*15f40*/  FMNMX.FTZ R9, R230, R9, !PT ;  /* 0x00000009e6097209 */ /* 0x000fe40007810000 */
[----:B------:R-:W-:Y:S02]  /*15f50*/  FMNMX.FTZ R4, R157, R6, !PT ;  /* 0x000000069d047209 */ /* 0x000fe40007810000 */
[----:B------:R-:W-:Y:S02]  /*15f60*/  FSEL R178, R25, -INF , P0 ;  /* 0xff80000019b27808 */ /* 0x000fe40000000000 */
[----:B------:R-:W-:Y:S01]  /*15f70*/  FMNMX.FTZ R9, R186, R9, !PT ;  /* 0x00000009ba097209 */ /* 0x000fe20007810000 */
[----:B------:R-:W1:Y:S03]  /*15f80*/  SHFL.BFLY PT, R3, R4, 0x2, 0x1f ;  /* 0x0c401f0004037f89 */ /* 0x000e6600000e0000 */
[----:B------:R-:W-:Y:S05]  /*15f90*/  FMNMX.FTZ R6, R178, R9, !PT ;  /* 0x00000009b2067209 */ /* 0x000fea0007810000 */
        /* <DEDUP_REMOVED lines=11> */
[----:B------:R-:W-:Y:S02]  /*16050*/  FMUL.FTZ R187, R3, c[0x0][0x2d0] ;  /* 0x0000b40003bb7a20 */ /* 0x000fe40000410000 */
[--C-:B------:R-:W-:Y:S02]  /*16060*/  FFMA.FTZ R180, R159, c[0x0][0x2d0], -R176.reuse ;  /* 0x0000b4009fb47a23 */ /* 0x100fe400000108b0 */
[--C-:B------:R-:W-:Y:S01]  /*16070*/  FFMA.FTZ R159, R5, c[0x0][0x2d0], -R176.reuse ;  /* 0x0000b400059f7a23 */ /* 0x100fe200000108b0 */
[----:B------:R-:W-:Y:S01]  /*16080*/  FSEL R5, R3, RZ, P1 ;  /* 0x000000ff03057208 */ /* 0x000fe20000800000 */
[--C-:B------:R-:W-:Y:S01]  /*16090*/  FFMA.FTZ R181, R161, c[0x0][0x2d0], -R176.reuse ;  /* 0x0000b400a1b57a23 */ /* 0x100fe200000108b0 */
[----:B------:R-:W-:Y:S01]  /*160a0*/  FSEL R187, R187, RZ, P1 ;  /* 0x000000ffbbbb7208 */ /* 0x000fe20000800000 */
[----:B------:R-:W-:Y:S01]  /*160b0*/  FFMA.FTZ R158, R11, c[0x0][0x2d0], -R176 ;  /* 0x0000b4000b9e7a23 */ /* 0x000fe200000108b0 */
[----:B------:R-:W-:Y:S01]  /*160c0*/  MUFU.EX2 R180, R180 ;  /* 0x000000b400b47308 */ /* 0x000fe20000000800 */
[----:B------:R-:W-:Y:S01]  /*160d0*/  FADD.FTZ R4, -R5, R2 ;  /* 0x0000000205047221 */ /* 0x000fe20000010100 */
[----:B------:R-:W-:Y:S01]  /*160e0*/  FSEL R5, R156, RZ, P0 ;  /* 0x000000ff9c057208 */ /* 0x000fe20000000000 */
[--C-:B------:R-:W-:Y:S01]  /*160f0*/  FFMA.FTZ R185, R7, c[0x0][0x2d0], -R187.reuse ;  /* 0x0000b40007b97a23 */ /* 0x100fe200000108bb */
[----:B------:R-:W-:Y:S01]  /*16100*/  ISETP.LT.AND P0, PT, R228, UR13, PT ;  /* 0x0000000de4007c0c */ /* 0x000fe2000bf01270 */
[--C-:B------:R-:W-:Y:S01]  /*16110*/  FFMA.FTZ R184, R160, c[0x0][0x2d0], -R187.reuse ;  /* 0x0000b400a0b87a23 */ /* 0x100fe200000108bb */
[----:B------:R-:W-:Y:S01]  /*16120*/  UIADD3 UR13, UR13, -0x1, URZ ;  /* 0xffffffff0d0d7890 */ /* 0x000fe2000fffe03f */
[----:B------:R-:W-:Y:S02]  /*16130*/  FADD.FTZ R5, -R5, R0 ;  /* 0x0000000005057221 */ /* 0x000fe40000010100 */
[--C-:B------:R-:W-:Y:S01]  /*16140*/  FFMA.FTZ R183, R10, c[0x0][0x2d0], -R187.reuse ;  /* 0x0000b4000ab77a23 */ /* 0x100fe200000108bb */
[----:B------:R-:W1:Y:S01]  /*16150*/  MUFU.EX2 R181, R181 ;  /* 0x000000b500b57308 */ /* 0x000e620000000800 */
[--C-:B------:R-:W-:Y:S02]  /*16160*/  FFMA.FTZ R182, R8, c[0x0][0x2d0], -R187.reuse ;  /* 0x0000b40008b67a23 */ /* 0x100fe400000108bb */
[----:B------:R-:W-:Y:S02]  /*16170*/  FMUL.FTZ R2, R4, c[0x0][0x2d0] ;  /* 0x0000b40004027a20 */ /* 0x000fe40000410000 */
[----:B------:R-:W-:Y:S02]  /*16180*/  FMUL.FTZ R0, R5, c[0x0][0x2d0] ;  /* 0x0000b40005007a20 */ /* 0x000fe40000410000 */
[--C-:B------:R-:W-:Y:S02]  /*16190*/  FFMA.FTZ R231, R170, c[0x0][0x2d0], -R187.reuse ;  /* 0x0000b400aae77a23 */ /* 0x100fe400000108bb */
[--C-:B------:R-:W-:Y:S01]  /*161a0*/  FFMA.FTZ R234, R168, c[0x0][0x2d0], -R187.reuse ;  /* 0x0000b400a8ea7a23 */ /* 0x100fe200000108bb */
[----:B------:R-:W-:Y:S01]  /*161b0*/  MUFU.EX2 R159, R159 ;  /* 0x0000009f009f7308 */ /* 0x000fe20000000800 */
[--C-:B------:R-:W-:Y:S02]  /*161c0*/  FFMA.FTZ R233, R171, c[0x0][0x2d0], -R176.reuse ;  /* 0x0000b400abe97a23 */ /* 0x100fe400000108b0 */
[--C-:B------:R-:W-:Y:S02]  /*161d0*/  FFMA.FTZ R236, R169, c[0x0][0x2d0], -R176.reuse ;  /* 0x0000b400a9ec7a23 */ /* 0x100fe400000108b0 */
[----:B------:R-:W-:Y:S01]  /*161e0*/  LDSM.16.MT88.4 R168, [R204+0x6080] ;  /* 0x00608000cca8783b */ /* 0x000fe20000004200 */
[--C-:B------:R-:W-:Y:S02]  /*161f0*/  FFMA.FTZ R238, R166, c[0x0][0x2d0], -R187.reuse ;  /* 0x0000b400a6ee7a23 */ /* 0x100fe400000108bb */
[--C-:B------:R-:W-:Y:S02]  /*16200*/  FFMA.FTZ R235, R164, c[0x0][0x2d0], -R187.reuse ;  /* 0x0000b400a4eb7a23 */ /* 0x100fe400000108bb */
[----:B------:R-:W2:Y:S01]  /*16210*/  MUFU.EX2 R158, R158 ;  /* 0x0000009e009e7308 */ /* 0x000ea20000000800 */
        /* <DEDUP_REMOVED lines=8> */
[--C-:B------:R-:W-:Y:S02]  /*162a0*/  FFMA.FTZ R230, R179, c[0x0][0x2d0], -R176.reuse ;  /* 0x0000b400b3e67a23 */ /* 0x100fe400000108b0 */
[--C-:B------:R-:W-:Y:S02]  /*162b0*/  FFMA.FTZ R229, R229, c[0x0][0x2d0], -R176.reuse ;  /* 0x0000b400e5e57a23 */ /* 0x100fe400000108b0 */
[----:B------:R-:W-:Y:S01]  /*162c0*/  FFMA.FTZ R176, R157, c[0x0][0x2d0], -R176 ;  /* 0x0000b4009db07a23 */ /* 0x000fe200000108b0 */
[----:B------:R-:W-:Y:S01]  /*162d0*/  MOV R157, R156 ;  /* 0x0000009c009d7202 */ /* 0x000fe20000000f00 */
[--C-:B------:R-:W-:Y:S01]  /*162e0*/  FFMA.FTZ R186, R186, c[0x0][0x2d0], -R187.reuse ;  /* 0x0000b400baba7a23 */ /* 0x100fe200000108bb */
[----:B------:R-:W1:Y:S01]  /*162f0*/  MUFU.EX2 R184, R184 ;  /* 0x000000b800b87308 */ /* 0x000e620000000800 */
[----:B------:R-:W-:Y:S01]  /*16300*/  FFMA.FTZ R187, R178, c[0x0][0x2d0], -R187 ;  /* 0x0000b400b2bb7a23 */ /* 0x000fe200000108bb */
[----:B--2---:R-:W-:Y:S08]  /*16310*/  F2FP.PACK_AB R163, R158, R159 ;  /* 0x0000009f9ea3723e */ /* 0x004ff000000000ff */
[----:B------:R-:W-:Y:S10]  /*16320*/  MUFU.EX2 R183, R183 ;  /* 0x000000b700b77308 */ /* 0x000ff40000000800 */
[----:B------:R-:W2:Y:S01]  /*16330*/  MUFU.EX2 R182, R182 ;  /* 0x000000b600b67308 */ /* 0x000ea20000000800 */
[----:B-1----:R-:W-:Y:S09]  /*16340*/  F2FP.PACK_AB R160, R184, R185 ;  /* 0x000000b9b8a0723e */ /* 0x002ff200000000ff */
[----:B------:R-:W1:Y:S10]  /*16350*/  MUFU.EX2 R2, R2 ;  /* 0x0000000200027308 */ /* 0x000e740000000800 */
[----:B------:R-:W3:Y:S01]  /*16360*/  MUFU.EX2 R0, R0 ;  /* 0x0000000000007308 */ /* 0x000ee20000000800 */
[----:B--2---:R-:W-:Y:S09]  /*16370*/  F2FP.PACK_AB R162, R182, R183 ;  /* 0x000000b7b6a2723e */ /* 0x004ff200000000ff */
[----:B------:R2:W-:Y:S01]  /*16380*/  MUFU.EX2 R242, R176 ;  /* 0x000000b000f27308 */ /* 0x0005e20000000800 */
[C---:B-1----:R-:W-:Y:S02]  /*16390*/  FMUL.FTZ R4, R2.reuse, R152 ;  /* 0x0000009802047220 */ /* 0x042fe40000410000 */
[C---:B------:R-:W-:Y:S02]  /*163a0*/  FMUL.FTZ R5, R2.reuse, R153 ;  /* 0x0000009902057220 */ /* 0x040fe40000410000 */
[C---:B------:R-:W-:Y:S02]  /*163b0*/  FMUL.FTZ R8, R2.reuse, R132 ;  /* 0x0000008402087220 */ /* 0x040fe40000410000 */
[C---:B------:R-:W-:Y:S03]  /*163c0*/  FMUL.FTZ R9, R2.reuse, R133 ;  /* 0x0000008502097220 */ /* 0x040fe60000410000 */
[----:B------:R-:W-:Y:S01]  /*163d0*/  MUFU.EX2 R231, R231 ;  /* 0x000000e700e77308 */ /* 0x000fe20000000800 */
[----:B------:R-:W-:Y:S02]  /*163e0*/  FMUL.FTZ R16, R2, R140 ;  /* 0x0000008c02107220 */ /* 0x000fe40000410000 */
[C---:B---3--:R-:W-:Y:S02]  /*163f0*/  FMUL.FTZ R6, R0.reuse, R154 ;  /* 0x0000009a00067220 */ /* 0x048fe40000410000 */
[C---:B------:R-:W-:Y:S02]  /*16400*/  FMUL.FTZ R7, R0.reuse, R155 ;  /* 0x0000009b00077220 */ /* 0x040fe40000410000 */
[----:B------:R-:W1:Y:S01]  /*16410*/  LDSM.16.MT88.4 R152, [R205+0x4080] ;  /* 0x00408000cd98783b */ /* 0x000e620000004200 */
[C---:B------:R-:W-:Y:S02]  /*16420*/  FMUL.FTZ R10, R0.reuse, R134 ;  /* 0x00000086000a7220 */ /* 0x040fe40000410000 */
[----:B------:R-:W-:Y:S01]  /*16430*/  FMUL.FTZ R11, R0, R135 ;  /* 0x00000087000b7220 */ /* 0x000fe20000410000 */
[----:B------:R-:W3:Y:S01]  /*16440*/  MUFU.EX2 R234, R234 ;  /* 0x000000ea00ea7308 */ /* 0x000ee20000000800 */
[C---:B------:R-:W-:Y:S03]  /*16450*/  HMMA.16816.F32 R4, R160.reuse, R12, R4 ;  /* 0x0000000ca004723c */ /* 0x040fe60000001804 */
[----:B------:R-:W4:Y:S02]  /*16460*/  LDSM.16.MT88.4 R132, [R204+0x4080] ;  /* 0x00408000cc84783b */ /* 0x000f240000004200 */
[C---:B------:R-:W-:Y:S02]  /*16470*/  FMUL.FTZ R17, R2.reuse, R141 ;  /* 0x0000008d02117220 */ /* 0x040fe40000410000 */
[C---:B------:R-:W-:Y:S01]  /*16480*/  FMUL.FTZ R12, R2.reuse, R136 ;  /* 0x00000088020c7220 */ /* 0x040fe20000410000 */
[C---:B------:R-:W-:Y:S01]  /*16490*/  HMMA.16816.F32 R8, R160.reuse, R14, R8 ;  /* 0x0000000ea008723c */ /* 0x040fe20000001808 */
[----:B------:R-:W-:Y:S02]  /*164a0*/  MUFU.EX2 R233, R233 ;  /* 0x000000e900e97308 */ /* 0x000fe40000000800 */
[----:B--2---:R-:W-:Y:S01]  /*164b0*/  LDSM.16.MT88.4 R176, [R208+0x6880] ;  /* 0x00688000d0b0783b */ /* 0x004fe20000004200 */
[----:B------:R-:W-:Y:S02]  /*164c0*/  FMUL.FTZ R13, R2, R137 ;  /* 0x00000089020d7220 */ /* 0x000fe40000410000 */
[C---:B------:R-:W-:Y:S02]  /*164d0*/  FMUL.FTZ R18, R0.reuse, R142 ;  /* 0x0000008e00127220 */ /* 0x040fe40000410000 */
[C---:B------:R-:W-:Y:S03]  /*164e0*/  FMUL.FTZ R14, R0.reuse, R138 ;  /* 0x0000008a000e7220 */ /* 0x040fe60000410000 */
[----:B------:R-:W2:Y:S01]  /*164f0*/  MUFU.EX2 R236, R236 ;  /* 0x000000ec00ec7308 */ /* 0x000ea20000000800 */
[C---:B------:R-:W-:Y:S02]  /*16500*/  FMUL.FTZ R15, R0.reuse, R139 ;  /* 0x0000008b000f7220 */ /* 0x040fe40000410000 */
[----:B------:R-:W5:Y:S01]  /*16510*/  LDSM.16.MT88.4 R136, [R208+0x5880] ;  /* 0x00588000d088783b */ /* 0x000f620000004200 */
[----:B------:R-:W-:Y:S02]  /*16520*/  FMUL.FTZ R19, R0, R143 ;  /* 0x0000008f00137220 */ /* 0x000fe40000410000 */
[C---:B------:R-:W-:Y:S02]  /*16530*/  FMUL.FTZ R24, R2.reuse, R148 ;  /* 0x0000009402187220 */ /* 0x040fe40000410000 */
[C---:B------:R-:W-:Y:S02]  /*16540*/  HMMA.16816.F32 R12, R160.reuse, R20, R12 ;  /* 0x00000014a00c723c */ /* 0x040fe4000000180c */
[----:B------:R-:W-:Y:S01]  /*16550*/  MUFU.EX2 R238, R238 ;  /* 0x000000ee00ee7308 */ /* 0x000fe20000000800 */
[----:B------:R-:W2:Y:S01]  /*16560*/  LDSM.16.MT88.4 R140, [R206+0x5880] ;  /* 0x00588000ce8c783b */ /* 0x000ea20000004200 */
[----:B------:R-:W-:Y:S02]  /*16570*/  FMUL.FTZ R25, R2, R149 ;  /* 0x0000009502197220 */ /* 0x000fe40000410000 */
[----:B------:R-:W-:Y:S02]  /*16580*/  FMUL.FTZ R26, R0, R150 ;  /* 0x00000096001a7220 */ /* 0x000fe40000410000 */
[C---:B------:R-:W-:Y:S04]  /*16590*/  HMMA.16816.F32 R16, R160.reuse, R22, R16 ;  /* 0x00000016a010723c */ /* 0x040fe80000001810 */
[C---:B------:R-:W-:Y:S01]  /*165a0*/  FMUL.FTZ R20, R2.reuse, R144 ;  /* 0x0000009002147220 */ /* 0x040fe20000410000 */
[----:B------:R-:W2:Y:S01]  /*165b0*/  MUFU.EX2 R235, R235 ;  /* 0x000000eb00eb7308 */ /* 0x000ea20000000800 */
[----:B------:R-:W-:Y:S02]  /*165c0*/  FMUL.FTZ R21, R2, R145 ;  /* 0x0000009102157220 */ /* 0x000fe40000410000 */
[C---:B------:R-:W-:Y:S04]  /*165d0*/  FMUL.FTZ R22, R0.reuse, R146 ;  /* 0x0000009200167220 */ /* 0x040fe80000410000 */
[C---:B------:R-:W-:Y:S02]  /*165e0*/  FMUL.FTZ R23, R0.reuse, R147 ;  /* 0x0000009300177220 */ /* 0x040fe40000410000 */
[----:B------:R-:W-:Y:S01]  /*165f0*/  LDSM.16.MT88.4 R144, [R205+0x4880] ;  /* 0x00488000cd90783b */ /* 0x000fe20000004200 */
[----:B------:R-:W-:Y:S01]  /*16600*/  FMUL.FTZ R27, R0, R151 ;  /* 0x00000097001b7220 */ /* 0x000fe20000410000 */
[----:B------:R-:W-:Y:S01]  /*16610*/  MUFU.EX2 R237, R237 ;  /* 0x000000ed00ed7308 */ /* 0x000fe20000000800 */
[C---:B------:R-:W-:Y:S02]  /*16620*/  FMUL.FTZ R28, R2.reuse, R28 ;  /* 0x0000001c021c7220 */ /* 0x040fe40000410000 */
[C---:B-1----:R-:W-:Y:S03]  /*16630*/  HMMA.16816.F32 R20, R160.reuse, R152, R20 ;  /* 0x00000098a014723c */ /* 0x042fe60000001814 */
[----:B------:R-:W-:Y:S01]  /*16640*/  LDSM.16.MT88.4 R148, [R204+0x4880] ;  /* 0x00488000cc94783b */ /* 0x000fe20000004200 */
[----:B------:R-:W-:Y:S02]  /*16650*/  FMUL.FTZ R29, R2, R29 ;  /* 0x0000001d021d7220 */ /* 0x000fe40000410000 */
[C---:B------:R-:W-:Y:S01]  /*16660*/  FMUL.FTZ R30, R0.reuse, R30 ;  /* 0x0000001e001e7220 */ /* 0x040fe20000410000 */
[----:B------:R-:W1:Y:S01]  /*16670*/  MUFU.EX2 R240, R240 ;  /* 0x000000f000f07308 */ /* 0x000e620000000800 */
[C---:B------:R-:W-:Y:S03]  /*16680*/  HMMA.16816.F32 R24, R160.reuse, R154, R24 ;  /* 0x0000009aa018723c */ /* 0x040fe60000001818 */
[----:B------:R-:W-:Y:S01]  /*16690*/  LDSM.16.MT88.4 R152, [R208+0x6080] ;  /* 0x00608000d098783b */ /* 0x000fe20000004200 */
[----:B------:R-:W-:Y:S02]  /*166a0*/  FMUL.FTZ R31, R0, R31 ;  /* 0x0000001f001f7220 */ /* 0x000fe40000410000 */
[C---:B------:R-:W-:Y:S02]  /*166b0*/  FMUL.FTZ R32, R2.reuse, R32 ;  /* 0x0000002002207220 */ /* 0x040fe40000410000 */
[----:B------:R-:W-:Y:S01]  /*166c0*/  FMUL.FTZ R33, R2, R33 ;  /* 0x0000002102217220 */ /* 0x000fe20000410000 */
[----:B------:R-:W-:Y:S02]  /*166d0*/  MUFU.EX2 R232, R232 ;  /* 0x000000e800e87308 */ /* 0x000fe40000000800 */
[C---:B----4-:R-:W-:Y:S03]  /*166e0*/  HMMA.16816.F32 R28, R160.reuse, R132, R28 ;  /* 0x00000084a01c723c */ /* 0x050fe6000000181c */
[C---:B------:R-:W-:Y:S02]  /*166f0*/  FMUL.FTZ R34, R0.reuse, R34 ;  /* 0x0000002200227220 */ /* 0x040fe40000410000 */
[----:B------:R-:W-:Y:S02]  /*16700*/  FMUL.FTZ R35, R0, R35 ;  /* 0x0000002300237220 */ /* 0x000fe40000410000 */
[C---:B------:R-:W-:Y:S01]  /*16710*/  FMUL.FTZ R36, R2.reuse, R36 ;  /* 0x0000002402247220 */ /* 0x040fe20000410000 */
[----:B------:R-:W4:Y:S01]  /*16720*/  MUFU.EX2 R239, R239 ;  /* 0x000000ef00ef7308 */ /* 0x000f220000000800 */
[----:B------:R-:W-:Y:S03]  /*16730*/  FMUL.FTZ R37, R2, R37 ;  /* 0x0000002502257220 */ /* 0x000fe60000410000 */
[C---:B------:R-:W-:Y:S01]  /*16740*/  HMMA.16816.F32 R32, R160.reuse, R134, R32 ;  /* 0x00000086a020723c */ /* 0x040fe20000001820 */
[----:B------:R-:W1:Y:S02]  /*16750*/  LDSM.16.MT88.4 R132, [R205+0x5880] ;  /* 0x00588000cd84783b */ /* 0x000e640000004200 */
[C---:B------:R-:W-:Y:S02]  /*16760*/  FMUL.FTZ R38, R0.reuse, R38 ;  /* 0x0000002600267220 */ /* 0x040fe40000410000 */
[----:B------:R-:W-:Y:S01]  /*16770*/  FMUL.FTZ R39, R0, R39 ;  /* 0x0000002700277220 */ /* 0x000fe20000410000 */
[----:B------:R-:W-:Y:S01]  /*16780*/  MUFU.EX2 R229, R229 ;  /* 0x000000e500e57308 */ /* 0x000fe20000000800 */
[C---:B------:R-:W-:Y:S02]  /*16790*/  FMUL.FTZ R40, R2.reuse, R40 ;  /* 0x0000002802287220 */ /* 0x040fe40000410000 */
[----:B------:R-:W-:Y:S03]  /*167a0*/  FMUL.FTZ R41, R2, R41 ;  /* 0x0000002902297220 */ /* 0x000fe60000410000 */
[C---:B-----5:R-:W-:Y:S03]  /*167b0*/  HMMA.16816.F32 R36, R160.reuse, R136, R36 ;  /* 0x00000088a024723c */ /* 0x060fe60000001824 */
[C---:B------:R-:W-:Y:S01]  /*167c0*/  FMUL.FTZ R42, R0.reuse, R42 ;  /* 0x0000002a002a7220 */ /* 0x040fe20000410000 */
[----:B------:R-:W5:Y:S01]  /*167d0*/  MUFU.EX2 R230, R230 ;  /* 0x000000e600e67308 */ /* 0x000f620000000800 */
[----:B------:R-:W-:Y:S02]  /*167e0*/  FMUL.FTZ R43, R0, R43 ;  /* 0x0000002b002b7220 */ /* 0x000fe40000410000 */
[C---:B------:R-:W-:Y:S02]  /*167f0*/  FMUL.FTZ R44, R2.reuse, R44 ;  /* 0x0000002c022c7220 */ /* 0x040fe40000410000 */
[----:B------:R-:W-:Y:S03]  /*16800*/  FMUL.FTZ R45, R2, R45 ;  /* 0x0000002d022d7220 */ /* 0x000fe60000410000 */
[C---:B------:R-:W-:Y:S01]  /*16810*/  HMMA.16816.F32 R40, R160.reuse, R138, R40 ;  /* 0x0000008aa028723c */ /* 0x040fe20000001828 */
[----:B------:R-:W3:Y:S01]  /*16820*/  LDSM.16.MT88.4 R136, [R204+0x5880] ;  /* 0x00588000cc88783b */ /* 0x000ee20000004200 */
[----:B------:R-:W-:Y:S01]  /*16830*/  MUFU.EX2 R186, R186 ;  /* 0x000000ba00ba7308 */ /* 0x000fe20000000800 */
[C---:B------:R-:W-:Y:S02]  /*16840*/  FMUL.FTZ R46, R0.reuse, R46 ;  /* 0x0000002e002e7220 */ /* 0x040fe40000410000 */
[----:B------:R-:W-:Y:S02]  /*16850*/  FMUL.FTZ R47, R0, R47 ;  /* 0x0000002f002f7220 */ /* 0x000fe40000410000 */
[C---:B------:R-:W-:Y:S02]  /*16860*/  FMUL.FTZ R48, R2.reuse, R48 ;  /* 0x0000003002307220 */ /* 0x040fe40000410000 */
[----:B------:R-:W-:Y:S03]  /*16870*/  FMUL.FTZ R49, R2, R49 ;  /* 0x0000003102317220 */ /* 0x000fe60000410000 */
[C---:B--2---:R-:W-:Y:S01]  /*16880*/  HMMA.16816.F32 R44, R160.reuse, R140, R44 ;  /* 0x0000008ca02c723c */ /* 0x044fe2000000182c */
[----:B------:R-:W2:Y:S02]  /*16890*/  MUFU.EX2 R187, R187 ;  /* 0x000000bb00bb7308 */ /* 0x000ea40000000800 */
[C---:B------:R-:W-:Y:S02]  /*168a0*/  FMUL.FTZ R50, R0.reuse, R50 ;  /* 0x0000003200327220 */ /* 0x040fe40000410000 */
[----:B------:R-:W-:Y:S02]  /*168b0*/  FMUL.FTZ R51, R0, R51 ;  /* 0x0000003300337220 */ /* 0x000fe40000410000 */
[C---:B------:R-:W-:Y:S02]  /*168c0*/  FMUL.FTZ R52, R2.reuse, R52 ;  /* 0x0000003402347220 */ /* 0x040fe40000410000 */
[----:B------:R-:W-:Y:S02]  /*168d0*/  FMUL.FTZ R53, R2, R53 ;  /* 0x0000003502357220 */ /* 0x000fe40000410000 */
[----:B------:R-:W2:Y:S01]  /*168e0*/  MUFU.EX2 R241, R241 ;  /* 0x000000f100f17308 */ /* 0x000ea20000000800 */
        /* <DEDUP_REMOVED lines=108> */
[----:B------:R-:W-:Y:S01]  /*16fb0*/  F2FP.PACK_AB R132, R234, R231 ;  /* 0x000000e7ea84723e */ /* 0x000fe200000000ff */
[----:B------:R-:W-:Y:S01]  /*16fc0*/  FFMA.FTZ R181, R0, R219, R181 ;  /* 0x000000db00b57223 */ /* 0x000fe200000100b5 */
[----:B------:R-:W-:Y:S03]  /*16fd0*/  F2FP.PACK_AB R133, R236, R233 ;  /* 0x000000e9ec85723e */ /* 0x000fe600000000ff */
[----:B------:R-:W-:Y:S01]  /*16fe0*/  HMMA.16816.F32 R128, R160, R134, R128 ;  /* 0x00000086a080723c */ /* 0x000fe20000001880 */
[----:B------:R-:W1:Y:S02]  /*16ff0*/  LDSM.16.MT88.4 R160, [R206+0x6080] ;  /* 0x00608000cea0783b */ /* 0x000e640000004200 */
[----:B------:R-:W-:Y:S01]  /*17000*/  MOV R0, R156 ;  /* 0x0000009c00007202 */ /* 0x000fe20000000f00 */
[----:B------:R-:W-:Y:S01]  /*17010*/  FFMA.FTZ R185, R2, R227, R185 ;  /* 0x000000e302b97223 */ /* 0x000fe200000100b9 */
[----:B------:R-:W-:Y:S01]  /*17020*/  MOV R2, R3 ;  /* 0x0000000300027202 */ /* 0x000fe20000000f00 */
[----:B------:R-:W-:Y:S01]  /*17030*/  FADD.FTZ R180, R180, R181 ;  /* 0x000000b5b4b47221 */ /* 0x000fe20000010000 */
[----:B------:R-:W-:Y:S01]  /*17040*/  F2FP.PACK_AB R134, R235, R238 ;  /* 0x000000eeeb86723e */ /* 0x000fe200000000ff */
[----:B------:R-:W-:Y:S01]  /*17050*/  FADD.FTZ R184, R184, R185 ;  /* 0x000000b9b8b87221 */ /* 0x000fe20000010000 */
[----:B------:R-:W-:Y:S03]  /*17060*/  F2FP.PACK_AB R135, R240, R237 ;  /* 0x000000edf087723e */ /* 0x000fe600000000ff */
[----:B------:R-:W-:Y:S02]  /*17070*/  FADD.FTZ R159, R159, R180 ;  /* 0x000000b49f9f7221 */ /* 0x000fe40000010000 */
[----:B------:R-:W-:Y:S02]  /*17080*/  FADD.FTZ R183, R183, R184 ;  /* 0x000000b8b7b77221 */ /* 0x000fe40000010000 */
[C---:B---3--:R-:W-:Y:S05]  /*17090*/  HMMA.16816.F32 R4, R132.reuse, R136, R4 ;  /* 0x000000888404723c */ /* 0x048fea0000001804 */
[----:B------:R-:W-:Y:S02]  /*170a0*/  FADD.FTZ R158, R158, R159 ;  /* 0x0000009f9e9e7221 */ /* 0x000fe40000010000 */
[----:B------:R-:W-:Y:S01]  /*170b0*/  FADD.FTZ R182, R182, R183 ;  /* 0x000000b7b6b67221 */ /* 0x000fe20000010000 */
[C---:B------:R-:W-:Y:S01]  /*170c0*/  HMMA.16816.F32 R8, R132.reuse, R138, R8 ;  /* 0x0000008a8408723c */ /* 0x040fe20000001808 */
[----:B------:R-:W3:Y:S03]  /*170d0*/  LDSM.16.MT88.4 R136, [R206+0x7880] ;  /* 0x00788000ce88783b */ /* 0x000ee60000004200 */
        /* <DEDUP_REMOVED lines=9> */
[----:B------:R-:W2:Y:S07]  /*17170*/  LDSM.16.MT88.4 R144, [R204+0x7880] ;  /* 0x00788000cc90783b */ /* 0x000eae0000004200 */
[C---:B------:R-:W-:Y:S08]  /*17180*/  HMMA.16816.F32 R28, R132.reuse, R148, R28 ;  /* 0x00000094841c723c */ /* 0x040ff0000000181c */
[C---:B------:R-:W-:Y:S01]  /*17190*/  HMMA.16816.F32 R32, R132.reuse, R150, R32 ;  /* 0x000000968420723c */ /* 0x040fe20000001820 */
[----:B------:R-:W2:Y:S07]  /*171a0*/  LDSM.16.MT88.4 R148, [R208+0x9080] ;  /* 0x00908000d094783b */ /* 0x000eae0000004200 */
[C---:B------:R-:W-:Y:S08]  /*171b0*/  HMMA.16816.F32 R36, R132.reuse, R152, R36 ;  /* 0x000000988424723c */ /* 0x040ff00000001824 */
[C---:B------:R-:W-:Y:S08]  /*171c0*/  HMMA.16816.F32 R40, R132.reuse, R154, R40 ;  /* 0x0000009a8428723c */ /* 0x040ff00000001828 */
[C---:B-1----:R-:W-:Y:S07]  /*171d0*/  HMMA.16816.F32 R44, R132.reuse, R160, R44 ;  /* 0x000000a0842c723c */ /* 0x042fee000000182c */
[----:B----4-:R-:W-:Y:S01]  /*171e0*/  F2FP.PACK_AB R160, R239, R232 ;  /* 0x000000e8efa0723e */ /* 0x010fe200000000ff */
[C---:B------:R-:W-:Y:S04]  /*171f0*/  HMMA.16816.F32 R48, R132.reuse, R162, R48 ;  /* 0x000000a28430723c */ /* 0x040fe80000001830 */
[----:B-----5:R-:W-:Y:S01]  /*17200*/  F2FP.PACK_AB R161, R230, R229 ;  /* 0x000000e5e6a1723e */ /* 0x020fe200000000ff */
[----:B------:R-:W-:Y:S02]  /*17210*/  FADD.FTZ R229, R229, R240 ;  /* 0x000000f0e5e57221 */ /* 0x000fe40000010000 */
[----:B------:R-:W-:Y:S01]  /*17220*/  F2FP.PACK_AB R162, R187, R186 ;  /* 0x000000babba2723e */ /* 0x000fe200000000ff */
[C---:B------:R-:W-:Y:S04]  /*17230*/  HMMA.16816.F32 R52, R132.reuse, R164, R52 ;  /* 0x000000a48434723c */ /* 0x040fe80000001834 */
[----:B------:R-:W-:Y:S01]  /*17240*/  F2FP.PACK_AB R163, R242, R241 ;  /* 0x000000f1f2a3723e */ /* 0x000fe200000000ff */
        /* <DEDUP_REMOVED lines=24> */
[C---:B------:R-:W-:Y:S08]  /*173d0*/  HMMA.16816.F32 R112, R132.reuse, R138, R112 ;  /* 0x0000008a8470723c */ /* 0x040ff00000001870 */
[C---:B--2---:R-:W-:Y:S08]  /*173e0*/  HMMA.16816.F32 R116, R132.reuse, R140, R116 ;  /* 0x0000008c8474723c */ /* 0x044ff00000001874 */
        /* <DEDUP_REMOVED lines=55> */
.L_x_2963:
        /* <DEDUP_REMOVED lines=25> */
.L_x_2970:
        /* <DEDUP_REMOVED lines=65> */
.L_x_2968:
        /* <DEDUP_REMOVED lines=9> */
[----:B------:R-:W-:Y:S02]  /*17d90*/  IADD3 R7, P1, R233, UR10, RZ ;  /* 0x0000000ae9077c10 */ /* 0x000fe4000ff3e0ff */
[----:B------:R-:W-:Y:S02]  /*17da0*/  LEA R184, P2, R5, c[0x0][0x1f8], 0x1 ;  /* 0x00007e0005b87a11 */ /* 0x000fe400078408ff */
        /* <DEDUP_REMOVED lines=13> */
[----:B------:R-:W-:Y:S02]  /*17e80*/  @!P3 LEA R21, P0, R235, UR10, 0x5 ;  /* 0x0000000aeb15bc11 */ /* 0x000fe4000f8028ff */
[----:B------:R-:W-:Y:S01]  /*17e90*/  IADD3 R7, P1, R231, UR10, RZ ;  /* 0x0000000ae7077c10 */ /* 0x000fe2000ff3e0ff */
[----:B------:R-:W-:Y:S01]  /*17ea0*/  LDSM.16.M88.4 R164, [R212] ;  /* 0x00000000d4a4783b */ /* 0x000fe20000000200 */
[----:B------:R-:W-:Y:S02]  /*17eb0*/  @!P3 LEA.HI.X R13, R235, UR4, R234, 0x5, P0 ;  /* 0x00000004eb0dbc11 */ /* 0x000fe400080f2cea */
[----:B------:R-:W-:Y:S01]  /*17ec0*/  @!P3 IADD3 R5, P0, R21, R216, RZ ;  /* 0x000000d81505b210 */ /* 0x000fe20007f1e0ff */
[----:B------:R-:W4:Y:S01]  /*17ed0*/  LDSM.16.M88.4 R168, [R211] ;  /* 0x00000000d3a8783b */ /* 0x000f220000000200 */
[----:B------:R-:W-:Y:S02]  /*17ee0*/  IADD3.X R0, R228, UR4, RZ, P1, !PT ;  /* 0x00000004e4007c10 */ /* 0x000fe40008ffe4ff */
[----:B------:R-:W-:Y:S01]  /*17ef0*/  LEA R246, P1, R7, c[0x0][0x1f8], 0x1 ;  /* 0x00007e0007f67a11 */ /* 0x000fe200078208ff */
[----:B------:R-:W-:Y:S01]  /*17f00*/  @!P3 IMAD.X R2, R13, 0x1, R223, P0 ;  /* 0x000000010d02b824 */ /* 0x000fe200000e06df */
[----:B------:R-:W5:Y:S02]  /*17f10*/  LDSM.16.M88.4 R172, [R203] ;  /* 0x00000000cbac783b */ /* 0x000f640000000200 */
[----:B------:R-:W-:Y:S02]  /*17f20*/  LEA.HI.X R247, R7, c[0x0][0x1fc], R0, 0x1, P1 ;  /* 0x00007f0007f77a11 */ /* 0x000fe400008f0c00 */
        /* <DEDUP_REMOVED lines=15> */
[----:B------:R-:W-:Y:S01]  /*18020*/  @!P3 IMAD.X R0, R13, 0x1, R228, P1 ;  /* 0x000000010d00b824 */ /* 0x000fe200008e06e4 */
[C---:B------:R-:W-:Y:S01]  /*18030*/  @!P3 LEA R242, P0, R21.reuse, c[0x0][0x1f8], 0x1 ;  /* 0x00007e0015f2ba11 */ /* 0x040fe200078008ff */
[C---:B--2---:R-:W-:Y:S03]  /*18040*/  HMMA.16816.F32 R12, R24.reuse, R16, RZ ;  /* 0x00000010180c723c */ /* 0x044fe600000018ff */
[----:B------:R-:W-:Y:S01]  /*18050*/  @!P3 LEA.HI.X R243, R21, c[0x0][0x1fc], R0, 0x1, P0 ;  /* 0x00007f0015f3ba11 */ /* 0x000fe200000f0c00 */
[----:B------:R-:W-:Y:S01]  /*18060*/  IMAD.MOV.U32 R0, RZ, RZ, R3 ;  /* 0x000000ffff007224 */ /* 0x000fe200078e0003 */
[----:B------:R-:W-:Y:S03]  /*18070*/  PLOP3.LUT P0, PT, PT, PT, UP1, 0x80, 0x0 ;  /* 0x000000000000781c */ /* 0x000fe60003f0f018 */
[C---:B------:R-:W-:Y:S02]  /*18080*/  HMMA.16816.F32 R16, R24.reuse, R18, RZ ;  /* 0x000000121810723c */ /* 0x040fe400000018ff */
[----:B------:R-:W-:Y:S01]  /*18090*/  @!PT LDS RZ, [RZ] ;  /* 0x00000000fffff984 */ /* 0x000fe20000000800 */
[----:B------:R-:W-:Y:S01]  /*180a0*/  @!PT LDS RZ, [RZ] ;  /* 0x00000000fffff984 */ /* 0x000fe20000000800 */
[----:B------:R-:W-:Y:S01]  /*180b0*/  @!PT LDS RZ, [RZ] ;  /* 0x00000000fffff984 */ /* 0x000fe20000000800 */
[----:B------:R1:W-:Y:S04]  /*180c0*/  LDGSTS.E.BYPASS.LTC128B.128 [R218+0x4080], [R184.64], !P2 ;  /* 0x04080000b8da7fae */ /* 0x0003e8000d101d5a */
[----:B------:R2:W-:Y:S02]  /*180d0*/  LDGSTS.E.BYPASS.LTC128B.128 [R218+0x5880], [R190.64], !P6 ;  /* 0x05880000beda7fae */ /* 0x0005e4000f101d5a */
[C---:B---3--:R-:W-:Y:S02]  /*180e0*/  HMMA.16816.F32 R20, R24.reuse, R160, RZ ;  /* 0x000000a01814723c */ /* 0x048fe400000018ff */
[----:B------:R2:W-:Y:S04]  /*180f0*/  LDGSTS.E.BYPASS.LTC128B.128 [R218+0x7080], [R188.64], !P5 ;  /* 0x07080000bcda7fae */ /* 0x0005e8000e901d5a */
[----:B------:R3:W-:Y:S02]  /*18100*/  LDGSTS.E.BYPASS.LTC128B.128 [R218+0x8880], [R246.64], !P4 ;  /* 0x08880000f6da7fae */ /* 0x0007e4000e101d5a */
[----:B------:R-:W-:Y:S02]  /*18110*/  HMMA.16816.F32 R24, R24, R162, RZ ;  /* 0x000000a21818723c */ /* 0x000fe400000018ff */
[----:B------:R3:W-:Y:S04]  /*18120*/  @!P3 LDGSTS.E.BYPASS.LTC128B.128 [R218+0x5080], [R244.64], !P2 ;  /* 0x05080000f4dabfae */ /* 0x0007e8000d101d5a */
[----:B------:R3:W-:Y:S02]  /*18130*/  @!P3 LDGSTS.E.BYPASS.LTC128B.128 [R218+0x6880], [R158.64], !P6 ;  /* 0x068800009edabfae */ /* 0x0007e4000f101d5a */
[C---:B----4-:R-:W-:Y:S02]  /*18140*/  HMMA.16816.F32 R4, R164.reuse, R168, R4 ;  /* 0x000000a8a404723c */ /* 0x050fe40000001804 */
[----:B------:R3:W-:Y:S04]  /*18150*/  @!P3 LDGSTS.E.BYPASS.LTC128B.128 [R218+0x8080], [R240.64], !P5 ;  /* 0x08080000f0dabfae */ /* 0x0007e8000e901d5a */
[----:B------:R3:W-:Y:S02]  /*18160*/  @!P3 LDGSTS.E.BYPASS.LTC128B.128 [R218+0x9880], [R242.64], !P4 ;  /* 0x09880000f2dabfae */ /* 0x0007e4000e101d5a */
[C---:B------:R-:W-:Y:S02]  /*18170*/  HMMA.16816.F32 R8, R164.reuse, R170, R8 ;  /* 0x000000aaa408723c */ /* 0x040fe40000001808 */
[----:B------:R-:W-:Y:S04]  /*18180*/  LDSM.16.M88.4 R180, [R210] ;  /* 0x00000000d2b4783b */ /* 0x000fe80000000200 */
[----:B-1----:R-:W1:Y:S02]  /*18190*/  LDSM.16.M88.4 R184, [R207+0xa080] ;  /* 0x00a08000cfb8783b */ /* 0x002e640000000200 */
[C---:B-----5:R-:W-:Y:S02]  /*181a0*/  HMMA.16816.F32 R12, R164.reuse, R172, R12 ;  /* 0x000000aca40c723c */ /* 0x060fe4000000180c */
[----:B------:R-:W0:Y:S04]  /*181b0*/  LDGDEPBAR ;  /* 0x00000000000079af */ /* 0x000e280000000000 */
[----:B------:R-:W4:Y:S02]  /*181c0*/  LDSM.16.M88.4 R160, [R207+0xa880] ;  /* 0x00a88000cfa0783b */ /* 0x000f240000000200 */
[C---:B------:R-:W-:Y:S02]  /*181d0*/  HMMA.16816.F32 R16, R164.reuse, R174, R16 ;  /* 0x000000aea410723c */ /* 0x040fe40000001810 */
[----:B--2---:R-:W2:Y:S04]  /*181e0*/  LDSM.16.M88.4 R188, [R207+0xb080] ;  /* 0x00b08000cfbc783b */ /* 0x004ea80000000200 */
[----:B------:R-:W-:Y:S02]  /*181f0*/  LDSM.16.M88.4 R168, [R209] ;  /* 0x00000000d1a8783b */ /* 0x000fe40000000200 */
[C---:B------:R-:W-:Y:S02]  /*18200*/  HMMA.16816.F32 R20, R164.reuse, R176, R20 ;  /* 0x000000b0a414723c */ /* 0x040fe40000001814 */
[----:B------:R-:W5:Y:S06]  /*18210*/  LDSM.16.M88.4 R172, [R201] ;  /* 0x00000000c9ac783b */ /* 0x000f6c0000000200 */
        /* <DEDUP_REMOVED lines=138> */
.L_x_2969:
        /* <DEDUP_REMOVED lines=67> */
[----:B------:R-:W-:Y:S02]  /*18ef0*/  FFMA.FTZ R246, R19, c[0x0][0x2d0], -R189 ;  /* 0x0000b40013f67a23 */ /* 0x000fe400000108bd */
[----:B------:R-:W-:Y:S01]  /*18f00*/  LDSM.16.MT88.4 R16, [R206+0x4880] ;  /* 0x00488000ce10783b */ /* 0x000fe20000004200 */
[----:B------:R-:W-:Y:S02]  /*18f10*/  FFMA.FTZ R247, R24, c[0x0][0x2d0], -R191 ;  /* 0x0000b40018f77a23 */ /* 0x000fe400000108bf */
[--C-:B------:R-:W-:Y:S02]  /*18f20*/  FFMA.FTZ R249, R26, c[0x0][0x2d0], -R189.reuse ;  /* 0x0000b4001af97a23 */ /* 0x100fe400000108bd */
        /* <DEDUP_REMOVED lines=85> */
[----:B------:R-:W2:Y:S01]  /*19480*/  LDSM.16.MT88.4 R160, [R205+0x5880] ;  /* 0x00588000cda0783b */ /* 0x000ea20000004200 */
[----:B------:R-:W-:Y:S02]  /*19490*/  MUFU.EX2 R247, R247 ;  /* 0x000000f700f77308 */ /* 0x000fe40000000800 */
[C---:B------:R-:W-:Y:S02]  /*194a0*/  FMUL.FTZ R45, R2.reuse, R45 ;  /* 0x0000002d022d7220 */ /* 0x040fe40000410000 */
[C---:B------:R-:W-:Y:S02]  /*194b0*/  FMUL.FTZ R48, R2.reuse, R48 ;  /* 0x0000003002307220 */ /* 0x040fe40000410000 */
[C---:B----4-:R-:W-:Y:S04]  /*194c0*/  HMMA.16816.F32 R36, R152.reuse, R164, R36 ;  /* 0x000000a49824723c */ /* 0x050fe80000001824 */
[C---:B------:R-:W-:Y:S01]  /*194d0*/  FMUL.FTZ R49, R2.reuse, R49 ;  /* 0x0000003102317220 */ /* 0x040fe20000410000 */
[----:B------:R-:W-:Y:S01]  /*194e0*/  MUFU.EX2 R249, R249 ;  /* 0x000000f900f97308 */ /* 0x000fe20000000800 */
        /* <DEDUP_REMOVED lines=114> */
[----:B------:R-:W-:Y:S02]  /*19c10*/  FADD.FTZ R157, R157, R6 ;  /* 0x000000069d9d7221 */ /* 0x000fe40000010000 */
[C---:B--2---:R-:W-:Y:S05]  /*19c20*/  HMMA.16816.F32 R8, R12.reuse, R160, R8 ;  /* 0x000000a00c08723c */ /* 0x044fea0000001808 */
[----:B------:R-:W-:Y:S02]  /*19c30*/  FADD.FTZ R188, R188, R159 ;  /* 0x0000009fbcbc7221 */ /* 0x000fe40000010000 */
[----:B------:R-:W-:Y:S01]  /*19c40*/  FADD.FTZ R190, R190, R157 ;  /* 0x0000009dbebe7221 */ /* 0x000fe20000010000 */
[C---:B------:R-:W-:Y:S01]  /*19c50*/  HMMA.16816.F32 R132, R12.reuse, R162, R132 ;  /* 0x000000a20c84723c */ /* 0x040fe20000001884 */
[----:B------:R-:W2:Y:S03]  /*19c60*/  LDSM.16.MT88.4 R160, [R206+0x7880] ;  /* 0x00788000cea0783b */ /* 0x000ea60000004200 */
[----:B------:R-:W-:Y:S01]  /*19c70*/  MOV R157, R156 ;  /* 0x0000009c009d7202 */ /* 0x000fe20000000f00 */
[----:B------:R-:W-:Y:S02]  /*19c80*/  FADD.FTZ R239, R239, R188 ;  /* 0x000000bcefef7221 */ /* 0x000fe40000010000 */
[----:B------:R-:W-:Y:S01]  /*19c90*/  FADD.FTZ R241, R241, R190 ;  /* 0x000000bef1f17221 */ /* 0x000fe20000010000 */
[C---:B------:R-:W-:Y:S04]  /*19ca0*/  HMMA.16816.F32 R136, R12.reuse, R16, R136 ;  /* 0x000000100c88723c */ /* 0x040fe80000001888 */
[----:B------:R-:W-:Y:S02]  /*19cb0*/  FADD.FTZ R240, R240, R239 ;  /* 0x000000eff0f07221 */ /* 0x000fe40000010000 */
[----:B------:R-:W-:Y:S02]  /*19cc0*/  FADD.FTZ R242, R242, R241 ;  /* 0x000000f1f2f27221 */ /* 0x000fe40000010000 */
        /* <DEDUP_REMOVED lines=30> */
[C---:B--2---:R-:W-:Y:S04]  /*19eb0*/  HMMA.16816.F32 R76, R12.reuse, R160, R76 ;  /* 0x000000a00c4c723c */ /* 0x044fe8000000184c */
[--C-:B------:R-:W-:Y:S02]  /*19ec0*/  FFMA.FTZ R186, R22, c[0x0][0x2d0], -R189.reuse ;  /* 0x0000b40016ba7a23 */ /* 0x100fe400000108bd */
[--C-:B------:R-:W-:Y:S01]  /*19ed0*/  FFMA.FTZ R187, R23, c[0x0][0x2d0], -R189.reuse ;  /* 0x0000b40017bb7a23 */ /* 0x100fe200000108bd */
[----:B------:R-:W2:Y:S01]  /*19ee0*/  MUFU.EX2 R185, R185 ;  /* 0x000000b900b97308 */ /* 0x000ea20000000800 */
[C---:B------:R-:W-:Y:S01]  /*19ef0*/  HMMA.16816.F32 R80, R12.reuse, R162, R80 ;  /* 0x000000a20c50723c */ /* 0x040fe20000001850 */
[----:B------:R-:W3:Y:S03]  /*19f00*/  LDSM.16.MT88.4 R160, [R206+0x9080] ;  /* 0x00908000cea0783b */ /* 0x000ee60000004200 */
[----:B------:R-:W-:Y:S04]  /*19f10*/  FFMA.FTZ R189, R27, c[0x0][0x2d0], -R189 ;  /* 0x0000b4001bbd7a23 */ /* 0x000fe800000108bd */
[C---:B-----5:R-:W-:Y:S01]  /*19f20*/  HMMA.16816.F32 R84, R12.reuse, R16, R84 ;  /* 0x000000100c54723c */ /* 0x060fe20000001854 */
[----:B------:R-:W-:Y:S01]  /*19f30*/  LDSM.16.MT88.4 R20, [R204+0x9080] ;  /* 0x00908000cc14783b */ /* 0x000fe20000004200 */
[----:B------:R-:W-:Y:S06]  /*19f40*/  MUFU.EX2 R186, R186 ;  /* 0x000000ba00ba7308 */ /* 0x000fec0000000800 */
[C---:B------:R-:W-:Y:S01]  /*19f50*/  HMMA.16816.F32 R88, R12.reuse, R18, R88 ;  /* 0x000000120c58723c */ /* 0x040fe20000001858 */
[----:B------:R-:W4:Y:S03]  /*19f60*/  LDSM.16.MT88.4 R16, [R205+0x9080] ;  /* 0x00908000cd10783b */ /* 0x000f260000004200 */
[----:B------:R-:W5:Y:S04]  /*19f70*/  MUFU.EX2 R187, R187 ;  /* 0x000000bb00bb7308 */ /* 0x000f680000000800 */
[C---:B-1----:R-:W-:Y:S01]  /*19f80*/  HMMA.16816.F32 R92, R12.reuse, R152, R92 ;  /* 0x000000980c5c723c */ /* 0x042fe2000000185c */
[----:B------:R-:W-:Y:S05]  /*19f90*/  LDSM.16.MT88.4 R24, [R205+0x5080] ;  /* 0x00508000cd18783b */ /* 0x000fea0000004200 */
[----:B------:R-:W1:Y:S02]  /*19fa0*/  MUFU.EX2 R248, R191 ;  /* 0x000000bf00f87308 */ /* 0x000e640000000800 */
[C---:B------:R-:W-:Y:S08]  /*19fb0*/  HMMA.16816.F32 R96, R12.reuse, R154, R96 ;  /* 0x0000009a0c60723c */ /* 0x040ff00000001860 */
[C---:B------:R-:W-:Y:S01]  /*19fc0*/  HMMA.16816.F32 R100, R12.reuse, R164, R100 ;  /* 0x000000a40c64723c */ /* 0x040fe20000001864 */
[----:B------:R-:W1:Y:S07]  /*19fd0*/  MUFU.EX2 R250, R189 ;  /* 0x000000bd00fa7308 */ /* 0x000e6e0000000800 */
[C---:B------:R-:W-:Y:S01]  /*19fe0*/  HMMA.16816.F32 R104, R12.reuse, R166, R104 ;  /* 0x000000a60c68723c */ /* 0x040fe20000001868 */
[----:B------:R-:W1:Y:S07]  /*19ff0*/  LDSM.16.MT88.4 R164, [R208+0x5080] ;  /* 0x00508000d0a4783b */ /* 0x000e6e0000004200 */
[C---:B---3--:R-:W-:Y:S08]  /*1a000*/  HMMA.16816.F32 R108, R12.reuse, R160, R108 ;  /* 0x000000a00c6c723c */ /* 0x048ff0000000186c */
[C---:B------:R-:W-:Y:S01]  /*1a010*/  HMMA.16816.F32 R112, R12.reuse, R162, R112 ;  /* 0x000000a20c70723c */ /* 0x040fe20000001870 */
[----:B------:R-:W-:Y:S07]  /*1a020*/  LDSM.16.MT88.4 R160, [R204+0x6880] ;  /* 0x00688000cca0783b */ /* 0x000fee0000004200 */
[C---:B----4-:R-:W-:Y:S08]  /*1a030*/  HMMA.16816.F32 R116, R12.reuse, R16, R116 ;  /* 0x000000100c74723c */ /* 0x050ff00000001874 */
[C---:B------:R-:W-:Y:S01]  /*1a040*/  HMMA.16816.F32 R120, R12.reuse, R18, R120 ;  /* 0x000000120c78723c */ /* 0x040fe20000001878 */
[----:B------:R-:W3:Y:S07]  /*1a050*/  LDSM.16.MT88.4 R16, [R204+0x5080] ;  /* 0x00508000cc10783b */ /* 0x000eee0000004200 */
[C---:B------:R-:W-:Y:S08]  /*1a060*/  HMMA.16816.F32 R124, R12.reuse, R20, R124 ;  /* 0x000000140c7c723c */ /* 0x040ff0000000187c */
[----:B------:R-:W-:Y:S01]  /*1a070*/  HMMA.16816.F32 R128, R12, R22, R128 ;  /* 0x000000160c80723c */ /* 0x000fe20000001880 */
[----:B------:R-:W4:Y:S06]  /*1a080*/  LDSM.16.MT88.4 R20, [R208+0x6880] ;  /* 0x00688000d014783b */ /* 0x000f2c0000004200 */
[----:B--2---:R-:W-:Y:S01]  /*1a090*/  F2FP.PACK_AB R12, R185, R184 ;  /* 0x000000b8b90c723e */ /* 0x004fe200000000ff */
[----:B------:R-:W-:Y:S01]  /*1a0a0*/  FADD.FTZ R184, R184, R5 ;  /* 0x00000005b8b87221 */ /* 0x000fe20000010000 */
[----:B-----5:R-:W-:Y:S03]  /*1a0b0*/  F2FP.PACK_AB R13, R187, R186 ;  /* 0x000000babb0d723e */ /* 0x020fe600000000ff */
[----:B-1----:R-:W-:Y:S01]  /*1a0c0*/  F2FP.PACK_AB R14, R248, R247 ;  /* 0x000000f7f80e723e */ /* 0x002fe200000000ff */
[----:B------:R-:W-:Y:S01]  /*1a0d0*/  FADD.FTZ R186, R186, R7 ;  /* 0x00000007baba7221 */ /* 0x000fe20000010000 */
[----:B------:R-:W-:Y:S01]  /*1a0e0*/  F2FP.PACK_AB R15, R250, R249 ;  /* 0x000000f9fa0f723e */ /* 0x000fe200000000ff */
[----:B------:R-:W-:Y:S02]  /*1a0f0*/  FADD.FTZ R184, R185, R184 ;  /* 0x000000b8b9b87221 */ /* 0x000fe40000010000 */
        /* <DEDUP_REMOVED lines=8> */
[----:B------:R-:W-:Y:S07]  /*1a180*/  LDSM.16.MT88.4 R164, [R208+0x8080] ;  /* 0x00808000d0a4783b */ /* 0x000fee0000004200 */
        /* <DEDUP_REMOVED lines=33> */
[C---:B-1----:R-:W-:Y:S08]  /*1a3a0*/  HMMA.16816.F32 R124, R12.reuse, R8, R124 ;  /* 0x000000080c7c723c */ /* 0x042ff0000000187c */
[----:B------:R-:W-:Y:S01]  /*1a3b0*/  HMMA.16816.F32 R128, R12, R10, R128 ;  /* 0x0000000a0c80723c */ /* 0x000fe20000001880 */
[----:B------:R-:W-:-:S07]  /*1a3c0*/  @P0 BRA `(.L_x_2968) ;  /* 0xffffd93000000947 */ /* 0x000fce000383ffff */
.L_x_2967:
        /* <DEDUP_REMOVED lines=155> */
.L_x_2891:
        /* <DEDUP_REMOVED lines=23> */
[----:B------:R-:W-:Y:S02]  /*1aef0*/  F2FP.PACK_AB R148, R149, R148 ;  /* 0x000000949594723e */ /* 0x000fe400000000ff */
        /* <DEDUP_REMOVED lines=40> */
[----:B------:R-:W-:Y:S01]  /*1b180*/  SEL R12, R12, 0xffffffc0, !P2 ;  /* 0xffffffc00c0c7807 */ /* 0x000fe20005000000 */
[----:B------:R-:W-:Y:S01]  /*1b190*/  IMAD.U32 R10, RZ, RZ, UR6 ;  /* 0x00000006ff0a7e24 */ /* 0x000fe2000f8e00ff */
        /* <DEDUP_REMOVED lines=128> */
.L_x_2972:
[----:B-1----:R-:W-:Y:S01]  /*1b9a0*/  SHF.R.S32.HI R9, RZ, 0x1f, R2 ;  /* 0x0000001fff097819 */ /* 0x002fe20000011402 */
        /* <DEDUP_REMOVED lines=164> */
.L_x_2974:
[----:B--234-:R-:W-:Y:S05]  /*1c3f0*/  BSYNC B0 ;  /* 0x0000000000007941 */ /* 0x01cfea0003800000 */
.L_x_2973:
        /* <DEDUP_REMOVED lines=30> */
.L_x_2976:
[----:B------:R-:W-:Y:S05]  /*1c5e0*/  BSYNC B0 ;  /* 0x0000000000007941 */ /* 0x000fea0003800000 */
.L_x_2975:
        /* <DEDUP_REMOVED lines=30> */
.L_x_2978:
[----:B------:R-:W-:Y:S05]  /*1c7d0*/  BSYNC B0 ;  /* 0x0000000000007941 */ /* 0x000fea0003800000 */
.L_x_2977:
        /* <DEDUP_REMOVED lines=31> */
.L_x_2971:
        /* <DEDUP_REMOVED lines=28> */
.L_x_2979:
        /* <DEDUP_REMOVED lines=47> */
.L_x_2981:
[----:B------:R-:W-:Y:S05]  /*1ce80*/  BSYNC B0 ;  /* 0x0000000000007941 */ /* 0x000fea0003800000 */
.L_x_2980:
        /* <DEDUP_REMOVED lines=82> */
.L_x_2983:
[----:B------:R-:W-:Y:S05]  /*1d3b0*/  BSYNC B0 ;  /* 0x0000000000007941 */ /* 0x000fea0003800000 */
.L_x_2982:
        /* <DEDUP_REMOVED lines=27> */
.L_x_2985:
[----:B------:R-:W-:Y:S05]  /*1d570*/  BSYNC B0 ;  /* 0x0000000000007941 */ /* 0x000fea0003800000 */
.L_x_2984:
        /* <DEDUP_REMOVED lines=27> */
.L_x_2987:
[----:B------:R-:W-:Y:S05]  /*1d730*/  BSYNC B0 ;  /* 0x0000000000007941 */ /* 0x000fea0003800000 */
.L_x_2986:
        /* <DEDUP_REMOVED lines=28> */
.L_x_2988:
        /* <DEDUP_REMOVED lines=16> */
.L_x_3035:


//--------------------- .nv.shared._ZN7cutlass13device_kernelIN5flash19enable_sm80_to_sm89INS1_16FlashAttnFwdSm80INS1_25CollectiveMainloopFwdSm80ILi8ELi1ELb1EN4cute5tupleIJNS5_1CILi128EEENS7_ILi64EEENS7_ILi256EEEEEELi256ENS_6half_tEfNS_4arch4Sm80ELb0ELb0ELb1ELb0ELb0ELb0ELb1ELb0EEENS1_21CollectiveEpilogueFwdINS6_IJS8_SA_S9_EEENS6_IJNS7_ILi1EEESI_SI_EEESC_SE_Li256ELb0ELb1ELb0ELb0EEENS1_19SingleTileSchedulerILb0ELb0ELb1ELi128EEEEEEEEEvNT_6ParamsE --------------------------
	.section	.nv.shared._ZN7cutlass13device_kernelIN5flash19enable_sm80_to_sm89INS1_16FlashAttnFwdSm80INS1_25CollectiveMainloopFwdSm80ILi8ELi1ELb1EN4cute5tupleIJNS5_1CILi128EEENS7_ILi64EEENS7_ILi256EEEEEELi256ENS_6half_tEfNS_4arch4Sm80ELb0ELb0ELb1ELb0ELb0ELb0ELb1ELb0EEENS1_21CollectiveEpilogueFwdINS6_IJS8_SA_S9_EEENS6_IJNS7_ILi1EEESI_SI_EEESC_SE_Li256ELb0ELb1ELb0ELb0EEENS1_19SingleTileSchedulerILb0ELb0ELb1ELi128EEEEEEEEEvNT_6ParamsE,"aw",@nobits
	.sectionflags	@""
	.align	16


//--------------------- .nv.global                --------------------------
	.section	.nv.global,"aw",@nobits
.nv.global:
	.type		_ZN77_INTERNAL_b5d56543_41_flash_fwd_hdim256_fp16_softcapall_sm80_cu_1f2e7571_35504cute1_E,@object
	.size		_ZN77_INTERNAL_b5d56543_41_flash_fwd_hdim256_fp16_softcapall_sm80_cu_1f2e7571_35504cute1_E,(_ZN77_INTERNAL_b5d56543_41_flash_fwd_hdim256_fp16_softcapall_sm80_cu_1f2e7571_35504cuda3std3__45__cpo6cbeginE - _ZN77_INTERNAL_b5d56543_41_flash_fwd_hdim256_fp16_softcapall_sm80_cu_1f2e7571_35504cute1_E)
_ZN77_INTERNAL_b5d56543_41_flash_fwd_hdim256_fp16_softcapall_sm80_cu_1f2e7571_35504cute1_E:
	.zero		1
	.type		_ZN77_INTERNAL_b5d56543_41_flash_fwd_hdim256_fp16_softcapall_sm80_cu_1f2e7571_35504cuda3std3__45__cpo6cbeginE,@object
	.size		_ZN77_INTERNAL_b5d56543_41_flash_fwd_hdim256_fp16_softcapall_sm80_cu_1f2e7571_35504cuda3std3__45__cpo6cbeginE,(_ZN77_INTERNAL_b5d56543_41_flash_fwd_hdim256_fp16_softcapall_sm80_cu_1f2e7571_35504cuda3std3__48in_placeE - _ZN77_INTERNAL_b5d56543_41_flash_fwd_hdim256_fp16_softcapall_sm80_cu_1f2e7571_35504cuda3std3__45__cpo6cbeginE)
_ZN77_INTERNAL_b5d56543_41_flash_fwd_hdim256_fp16_softcapall_sm80_cu_1f2e7571_35504cuda3std3__45__cpo6cbeginE:
	.zero		1
	.type		_ZN77_INTERNAL_b5d56543_41_flash_fwd_hdim256_fp16_softcapall_sm80_cu_1f2e7571_35504cuda3std3__48in_placeE,@object
	.size		_ZN77_INTERNAL_b5d56543_41_flash_fwd_hdim256_fp16_softcapall_sm80_cu_1f2e7571_35504cuda3std3__48in_placeE,(_ZN77_INTERNAL_b5d56543_41_flash_fwd_hdim256_fp16_softcapall_sm80_cu_1f2e7571_35504cuda3std6ranges3__45__cpo9iter_moveE - _ZN77_INTERNAL_b5d56543_41_flash_fwd_hdim256_fp16_softcapall_sm80_cu_1f2e7571_35504cuda3std3__48in_placeE)
_ZN77_INTERNAL_b5d56543_41_flash_fwd_hdim256_fp16_softcapall_sm80_cu_1f2e7571_35504cuda3std3__48in_placeE:
	.zero		1
	.type		_ZN77_INTERNAL_b5d56543_41_flash_fwd_hdim256_fp16_softcapall_sm80_cu_1f2e7571_35504cuda3std6ranges3__45__cpo9iter_moveE,@object
	.size		_ZN77_INTERNAL_b5d56543_41_flash_fwd_hdim256_fp16_softcapall_sm80_cu_1f2e7571_35504cuda3std6ranges3__45__cpo9iter_moveE,(_ZN77_INTERNAL_b5d56543_41_flash_fwd_hdim256_fp16_softcapall_sm80_cu_1f2e7571_35504cuda3std3__45__cpo5beginE - _ZN77_INTERNAL_b5d56543_41_flash_fwd_hdim256_fp16_softcapall_sm80_cu_1f2e7571_35504cuda3std6ranges3__45__cpo9iter_moveE)
_ZN77_INTERNAL_b5d56543_41_flash_fwd_hdim256_fp16_softcapall_sm80_cu_1f2e7571_35504cuda3std6ranges3__45__cpo9iter_moveE:
	.zero		1
	.type		_ZN77_INTERNAL_b5d56543_41_flash_fwd_hdim256_fp16_softcapall_sm80_cu_1f2e7571_35504cuda3std3__45__cpo5beginE,@object
	.size		_ZN77_INTERNAL_b5d56543_41_flash_fwd_hdim256_fp16_softcapall_sm80_cu_1f2e7571_35504cuda3std3__45__cpo5beginE,(_ZN77_INTERNAL_b5d56543_41_flash_fwd_hdim256_fp16_softcapall_sm80_cu_1f2e7571_35504cuda3std3__479_GLOBAL__N__b5d56543_41_flash_fwd_hdim256_fp16_softcapall_sm80_cu_1f2e7571_35506ignoreE - _ZN77_INTERNAL_b5d56543_41_flash_fwd_hdim256_fp16_softcapall_sm80_cu_1f2e7571_35504cuda3std3__45__cpo5beginE)
_ZN77_INTERNAL_b5d56543_41_flash_fwd_hdim256_fp16_softcapall_sm80_cu_1f2e7571_35504cuda3std3__45__cpo5beginE:
	.zero		1
	.type		_ZN77_INTERNAL_b5d56543_41_flash_fwd_hdim256_fp16_softcapall_sm80_cu_1f2e7571_35504cuda3std3__479_GLOBAL__N__b5d56543_41_flash_fwd_hdim256_fp16_softcapall_sm80_cu_1f2e7571_35506ignoreE,@object
	.size		_ZN77_INTERNAL_b5d56543_41_flash_fwd_hdim256_fp16_softcapall_sm80_cu_1f2e7571_35504cuda3std3__479_GLOBAL__N__b5d56543_41_flash_fwd_hdim256_fp16_softcapall_sm80_cu_1f2e7571_35506ignoreE,(_ZN77_INTERNAL_b5d56543_41_flash_fwd_hdim256_fp16_softcapall_sm80_cu_1f2e7571_35504cute7productE - _ZN77_INTERNAL_b5d56543_41_flash_fwd_hdim256_fp16_softcapall_sm80_cu_1f2e7571_35504cuda3std3__479_GLOBAL__N__b5d56543_41_flash_fwd_hdim256_fp16_softcapall_sm80_cu_1f2e7571_35506ignoreE)
_ZN77_INTERNAL_b5d56543_41_flash_fwd_hdim256_fp16_softcapall_sm80_cu_1f2e7571_35504cuda3std3__479_GLOBAL__N__b5d56543_41_flash_fwd_hdim256_fp16_softcapall_sm80_cu_1f2e7571_35506ignoreE:
	.zero		1
	.type		_ZN77_INTERNAL_b5d56543_41_flash_fwd_hdim256_fp16_softcapall_sm80_cu_1f2e7571_35504cute7productE,@object
	.size		_ZN77_INTERNAL_b5d56543_41_flash_fwd_hdim256_fp16_softcapall_sm80_cu_1f2e7571_35504cute7productE,(_ZN77_INTERNAL_b5d56543_41_flash_fwd_hdim256_fp16_softcapall_sm80_cu_1f2e7571_35504cuda3std3__45__cpo3endE - _ZN77_INTERNAL_b5d56543_41_flash_fwd_hdim256_fp16_softcapall_sm80_cu_1f2e7571_35504cute7productE)
_ZN77_INTERNAL_b5d56543_41_flash_fwd_hdim256_fp16_softcapall_sm80_cu_1f2e7571_35504cute7productE:
	.zero		1
	.type		_ZN77_INTERNAL_b5d56543_41_flash_fwd_hdim256_fp16_softcapall_sm80_cu_1f2e7571_35504cuda3std3__45__cpo3endE,@object
	.size		_ZN77_INTERNAL_b5d56543_41_flash_fwd_hdim256_fp16_softcapall_sm80_cu_1f2e7571_35504cuda3std3__45__cpo3endE,(_ZN77_INTERNAL_b5d56543_41_flash_fwd_hdim256_fp16_softcapall_sm80_cu_1f2e7571_35504cuda3std3__419piecewise_constructE - _ZN77_INTERNAL_b5d56543_41_flash_fwd_hdim256_fp16_softcapall_sm80_cu_1f2e7571_35504cuda3std3__45__cpo3endE)
_ZN77_INTERNAL_b5d56543_41_flash_fwd_hdim256_fp16_softcapall_sm80_cu_1f2e7571_35504cuda3std3__45__cpo3endE:
	.zero		1
	.type		_ZN77_INTERNAL_b5d56543_41_flash_fwd_hdim256_fp16_softcapall_sm80_cu_1f2e7571_35504cuda3std3__419piecewise_constructE,@object
	.size		_ZN77_INTERNAL_b5d56543_41_flash_fwd_hdim256_fp16_softcapall_sm80_cu_1f2e7571_35504cuda3std3__419piecewise_constructE,(_ZN77_INTERNAL_b5d56543_41_flash_fwd_hdim256_fp16_softcapall_sm80_cu_1f2e7571_35504cuda3std3__45__cpo4cendE - _ZN77_INTERNAL_b5d56543_41_flash_fwd_hdim256_fp16_softcapall_sm80_cu_1f2e7571_35504cuda3std3__419piecewise_constructE)
_ZN77_INTERNAL_b5d56543_41_flash_fwd_hdim256_fp16_softcapall_sm80_cu_1f2e7571_35504cuda3std3__419piecewise_constructE:
	.zero		1
	.type		_ZN77_INTERNAL_b5d56543_41_flash_fwd_hdim256_fp16_softcapall_sm80_cu_1f2e7571_35504cuda3std3__45__cpo4cendE,@object
	.size		_ZN77_INTERNAL_b5d56543_41_flash_fwd_hdim256_fp16_softcapall_sm80_cu_1f2e7571_35504cuda3std3__45__cpo4cendE,(_ZN77_INTERNAL_b5d56543_41_flash_fwd_hdim256_fp16_softcapall_sm80_cu_1f2e7571_35504cuda3std6ranges3__45__cpo4swapE - _ZN77_INTERNAL_b5d56543_41_flash_fwd_hdim256_fp16_softcapall_sm80_cu_1f2e7571_35504cuda3std3__45__cpo4cendE)
_ZN77_INTERNAL_b5d56543_41_flash_fwd_hdim256_fp16_softcapall_sm80_cu_1f2e7571_35504cuda3std3__45__cpo4cendE:
	.zero		1
	.type		_ZN77_INTERNAL_b5d56543_41_flash_fwd_hdim256_fp16_softcapall_sm80_cu_1f2e7571_35504cuda3std6ranges3__45__cpo4swapE,@object
	.size		_ZN77_INTERNAL_b5d56543_41_flash_fwd_hdim256_fp16_softcapall_sm80_cu_1f2e7571_35504cuda3std6ranges3__45__cpo4swapE,(.L_7 - _ZN77_INTERNAL_b5d56543_41_flash_fwd_hdim256_fp16_softcapall_sm80_cu_1f2e7571_35504cuda3std6ranges3__45__cpo4swapE)
_ZN77_INTERNAL_b5d56543_41_flash_fwd_hdim256_fp16_softcapall_sm80_cu_1f2e7571_35504cuda3std6ranges3__45__cpo4swapE:
	.zero		1
.L_7:


//--------------------- .nv.shared._ZN7cutlass13device_kernelIN5flash19enable_sm80_to_sm89INS1_16FlashAttnFwdSm80INS1_25CollectiveMainloopFwdSm80ILi8ELi1ELb1EN4cute5tupleIJNS5_1CILi128EEENS7_ILi64EEENS7_ILi256EEEEEELi256ENS_6half_tEfNS_4arch4Sm80ELb0ELb0ELb1ELb1ELb0ELb0ELb1ELb0EEENS1_21CollectiveEpilogueFwdINS6_IJS8_SA_S9_EEENS6_IJNS7_ILi1EEESI_SI_EEESC_SE_Li256ELb1ELb1ELb0ELb0EEENS1_19SingleTileSchedulerILb1ELb0ELb1ELi128EEEEEEEEEvNT_6ParamsE --------------------------
	.section	.nv.shared._ZN7cutlass13device_kernelIN5flash19enable_sm80_to_sm89INS1_16FlashAttnFwdSm80INS1_25CollectiveMainloopFwdSm80ILi8ELi1ELb1EN4cute5tupleIJNS5_1CILi128EEENS7_ILi64EEENS7_ILi256EEEEEELi256ENS_6half_tEfNS_4arch4Sm80ELb0ELb0ELb1ELb1ELb0ELb0ELb1ELb0EEENS1_21CollectiveEpilogueFwdINS6_IJS8_SA_S9_EEENS6_IJNS7_ILi1EEESI_SI_EEESC_SE_Li256ELb1ELb1ELb0ELb0EEENS1_19SingleTileSchedulerILb1ELb0ELb1ELi128EEEEEEEEEvNT_6ParamsE,"aw",@nobits
	.sectionflags	@""
	.align	16


//--------------------- .nv.shared._ZN7cutlass13device_kernelIN5flash19enable_sm80_to_sm89INS1_16FlashAttnFwdSm80INS1_25CollectiveMainloopFwdSm80ILi8ELi1ELb0EN4cute5tupleIJNS5_1CILi128EEENS7_ILi32EEENS7_ILi256EEEEEELi256ENS_6half_tEfNS_4arch4Sm80ELb0ELb0ELb1ELb1ELb0ELb1ELb1ELb0EEENS1_21CollectiveEpilogueFwdINS6_IJS8_SA_S9_EEENS6_IJNS7_ILi1EEESI_SI_EEESC_SE_Li256ELb1ELb1ELb0ELb0EEENS1_19SingleTileSchedulerILb1ELb0ELb1ELi128EEEEEEEEEvNT_6ParamsE --------------------------
	.section	.nv.shared._ZN7cutlass13device_kernelIN5flash19enable_sm80_to_sm89INS1_16FlashAttnFwdSm80INS1_25CollectiveMainloopFwdSm80ILi8ELi1ELb0EN4cute5tupleIJNS5_1CILi128EEENS7_ILi32EEENS7_ILi256EEEEEELi256ENS_6half_tEfNS_4arch4Sm80ELb0ELb0ELb1ELb1ELb0ELb1ELb1ELb0EEENS1_21CollectiveEpilogueFwdINS6_IJS8_SA_S9_EEENS6_IJNS7_ILi1EEESI_SI_EEESC_SE_Li256ELb1ELb1ELb0ELb0EEENS1_19SingleTileSchedulerILb1ELb0ELb1ELi128EEEEEEEEEvNT_6ParamsE,"aw",@nobits
	.sectionflags	@""
	.align	16


//--------------------- .nv.shared._ZN7cutlass13device_kernelIN5flash19enable_sm80_to_sm89INS1_16FlashAttnFwdSm80INS1_25CollectiveMainloopFwdSm80ILi8ELi1ELb1EN4cute5tupleIJNS5_1CILi128EEENS7_ILi48EEENS7_ILi256EEEEEELi256ENS_6half_tEfNS_4arch4Sm80ELb0ELb1ELb1ELb0ELb0ELb0ELb1ELb0EEENS1_21CollectiveEpilogueFwdINS6_IJS8_SA_S9_EEENS6_IJNS7_ILi1EEESI_SI_EEESC_SE_Li256ELb0ELb1ELb0ELb0EEENS1_19SingleTileSchedulerILb0ELb0ELb1ELi128EEEEEEEEEvNT_6ParamsE --------------------------
	.section	.nv.shared._ZN7cutlass13device_kernelIN5flash19enable_sm80_to_sm89INS1_16FlashAttnFwdSm80INS1_25CollectiveMainloopFwdSm80ILi8ELi1ELb1EN4cute5tupleIJNS5_1CILi128EEENS7_ILi48EEENS7_ILi256EEEEEELi256ENS_6half_tEfNS_4arch4Sm80ELb0ELb1ELb1ELb0ELb0ELb0ELb1ELb0EEENS1_21CollectiveEpilogueFwdINS6_IJS8_SA_S9_EEENS6_IJNS7_ILi1EEESI_SI_EEESC_SE_Li256ELb0ELb1ELb0ELb0EEENS1_19SingleTileSchedulerILb0ELb0ELb1ELi128EEEEEEEEEvNT_6ParamsE,"aw",@nobits
	.sectionflags	@""
	.align	16


//--------------------- .nv.shared._ZN7cutlass13device_kernelIN5flash19enable_sm80_to_sm89INS1_16FlashAttnFwdSm80INS1_25CollectiveMainloopFwdSm80ILi8ELi1ELb1EN4cute5tupleIJNS5_1CILi128EEENS7_ILi48EEENS7_ILi256EEEEEELi256ENS_6half_tEfNS_4arch4Sm80ELb0ELb1ELb1ELb1ELb0ELb0ELb1ELb0EEENS1_21CollectiveEpilogueFwdINS6_IJS8_SA_S9_EEENS6_IJNS7_ILi1EEESI_SI_EEESC_SE_Li256ELb1ELb1ELb0ELb0EEENS1_19SingleTileSchedulerILb1ELb0ELb1ELi128EEEEEEEEEvNT_6ParamsE --------------------------
	.section	.nv.shared._ZN7cutlass13device_kernelIN5flash19enable_sm80_to_sm89INS1_16FlashAttnFwdSm80INS1_25CollectiveMainloopFwdSm80ILi8ELi1ELb1EN4cute5tupleIJNS5_1CILi128EEENS7_ILi48EEENS7_ILi256EEEEEELi256ENS_6half_tEfNS_4arch4Sm80ELb0ELb1ELb1ELb1ELb0ELb0ELb1ELb0EEENS1_21CollectiveEpilogueFwdINS6_IJS8_SA_S9_EEENS6_IJNS7_ILi1EEESI_SI_EEESC_SE_Li256ELb1ELb1ELb0ELb0EEENS1_19SingleTileSchedulerILb1ELb0ELb1ELi128EEEEEEEEEvNT_6ParamsE,"aw",@nobits
	.sectionflags	@""
	.align	16


//--------------------- .nv.shared._ZN7cutlass13device_kernelIN5flash19enable_sm80_to_sm89INS1_16FlashAttnFwdSm80INS1_25CollectiveMainloopFwdSm80ILi8ELi1ELb0EN4cute5tupleIJNS5_1CILi128EEENS7_ILi32EEENS7_ILi256EEEEEELi256ENS_6half_tEfNS_4arch4Sm80ELb0ELb1ELb1ELb1ELb0ELb1ELb1ELb0EEENS1_21CollectiveEpilogueFwdINS6_IJS8_SA_S9_EEENS6_IJNS7_ILi1EEESI_SI_EEESC_SE_Li256ELb1ELb1ELb0ELb0EEENS1_19SingleTileSchedulerILb1ELb0ELb1ELi128EEEEEEEEEvNT_6ParamsE --------------------------
	.section	.nv.shared._ZN7cutlass13device_kernelIN5flash19enable_sm80_to_sm89INS1_16FlashAttnFwdSm80INS1_25CollectiveMainloopFwdSm80ILi8ELi1ELb0EN4cute5tupleIJNS5_1CILi128EEENS7_ILi32EEENS7_ILi256EEEEEELi256ENS_6half_tEfNS_4arch4Sm80ELb0ELb1ELb1ELb1ELb0ELb1ELb1ELb0EEENS1_21CollectiveEpilogueFwdINS6_IJS8_SA_S9_EEENS6_IJNS7_ILi1EEESI_SI_EEESC_SE_Li256ELb1ELb1ELb0ELb0EEENS1_19SingleTileSchedulerILb1ELb0ELb1ELi128EEEEEEEEEvNT_6ParamsE,"aw",@nobits
	.sectionflags	@""
	.align	16


//--------------------- .nv.shared._ZN7cutlass13device_kernelIN5flash19enable_sm80_to_sm89INS1_16FlashAttnFwdSm80INS1_25CollectiveMainloopFwdSm80ILi8ELi1ELb1EN4cute5tupleIJNS5_1CILi128EEENS7_ILi64EEENS7_ILi256EEEEEELi256ENS_6half_tEfNS_4arch4Sm80ELb1ELb0ELb1ELb0ELb0ELb0ELb1ELb0EEENS1_21CollectiveEpilogueFwdINS6_IJS8_SA_S9_EEENS6_IJNS7_ILi1EEESI_SI_EEESC_SE_Li256ELb0ELb1ELb0ELb0EEENS1_30DynamicPersistentTileSchedulerILi256ELi256ELb0ELb1ELb0EEEEEEEEEvNT_6ParamsE --------------------------
	.section	.nv.shared._ZN7cutlass13device_kernelIN5flash19enable_sm80_to_sm89INS1_16FlashAttnFwdSm80INS1_25CollectiveMainloopFwdSm80ILi8ELi1ELb1EN4cute5tupleIJNS5_1CILi128EEENS7_ILi64EEENS7_ILi256EEEEEELi256ENS_6half_tEfNS_4arch4Sm80ELb1ELb0ELb1ELb0ELb0ELb0ELb1ELb0EEENS1_21CollectiveEpilogueFwdINS6_IJS8_SA_S9_EEENS6_IJNS7_ILi1EEESI_SI_EEESC_SE_Li256ELb0ELb1ELb0ELb0EEENS1_30DynamicPersistentTileSchedulerILi256ELi256ELb0ELb1ELb0EEEEEEEEEvNT_6ParamsE,"aw",@nobits
	.sectionflags	@""
	.align	16


//--------------------- .nv.shared._ZN7cutlass13device_kernelIN5flash19enable_sm80_to_sm89INS1_16FlashAttnFwdSm80INS1_25CollectiveMainloopFwdSm80ILi8ELi1ELb1EN4cute5tupleIJNS5_1CILi128EEENS7_ILi64EEENS7_ILi256EEEEEELi256ENS_6half_tEfNS_4arch4Sm80ELb1ELb0ELb1ELb1ELb0ELb0ELb1ELb0EEENS1_21CollectiveEpilogueFwdINS6_IJS8_SA_S9_EEENS6_IJNS7_ILi1EEESI_SI_EEESC_SE_Li256ELb1ELb1ELb0ELb0EEENS1_19SingleTileSchedulerILb1ELb0ELb1ELi128EEEEEEEEEvNT_6ParamsE --------------------------
	.section	.nv.shared._ZN7cutlass13device_kernelIN5flash19enable_sm80_to_sm89INS1_16FlashAttnFwdSm80INS1_25CollectiveMainloopFwdSm80ILi8ELi1ELb1EN4cute5tupleIJNS5_1CILi128EEENS7_ILi64EEENS7_ILi256EEEEEELi256ENS_6half_tEfNS_4arch4Sm80ELb1ELb0ELb1ELb1ELb0ELb0ELb1ELb0EEENS1_21CollectiveEpilogueFwdINS6_IJS8_SA_S9_EEENS6_IJNS7_ILi1EEESI_SI_EEESC_SE_Li256ELb1ELb1ELb0ELb0EEENS1_19SingleTileSchedulerILb1ELb0ELb1ELi128EEEEEEEEEvNT_6ParamsE,"aw",@nobits
	.sectionflags	@""
	.align	16


//--------------------- .nv.shared._ZN7cutlass13device_kernelIN5flash19enable_sm80_to_sm89INS1_16FlashAttnFwdSm80INS1_25CollectiveMainloopFwdSm80ILi8ELi1ELb0EN4cute5tupleIJNS5_1CILi128EEENS7_ILi32EEENS7_ILi256EEEEEELi256ENS_6half_tEfNS_4arch4Sm80ELb1ELb0ELb1ELb1ELb0ELb1ELb1ELb0EEENS1_21CollectiveEpilogueFwdINS6_IJS8_SA_S9_EEENS6_IJNS7_ILi1EEESI_SI_EEESC_SE_Li256ELb1ELb1ELb0ELb0EEENS1_19SingleTileSchedulerILb1ELb0ELb1ELi128EEEEEEEEEvNT_6ParamsE --------------------------
	.section	.nv.shared._ZN7cutlass13device_kernelIN5flash19enable_sm80_to_sm89INS1_16FlashAttnFwdSm80INS1_25CollectiveMainloopFwdSm80ILi8ELi1ELb0EN4cute5tupleIJNS5_1CILi128EEENS7_ILi32EEENS7_ILi256EEEEEELi256ENS_6half_tEfNS_4arch4Sm80ELb1ELb0ELb1ELb1ELb0ELb1ELb1ELb0EEENS1_21CollectiveEpilogueFwdINS6_IJS8_SA_S9_EEENS6_IJNS7_ILi1EEESI_SI_EEESC_SE_Li256ELb1ELb1ELb0ELb0EEENS1_19SingleTileSchedulerILb1ELb0ELb1ELi128EEEEEEEEEvNT_6ParamsE,"aw",@nobits
	.sectionflags	@""
	.align	16


//--------------------- .nv.shared._ZN7cutlass13device_kernelIN5flash19enable_sm80_to_sm89INS1_16FlashAttnFwdSm80INS1_25CollectiveMainloopFwdSm80ILi8ELi1ELb0EN4cute5tupleIJNS5_1CILi128EEENS7_ILi96EEENS7_ILi256EEEEEELi256ENS_6half_tEfNS_4arch4Sm80ELb0ELb0ELb1ELb0ELb0ELb0ELb1ELb0EEENS1_21CollectiveEpilogueFwdINS6_IJS8_SA_S9_EEENS6_IJNS7_ILi1EEESI_SI_EEESC_SE_Li256ELb0ELb1ELb0ELb0EEENS1_19SingleTileSchedulerILb0ELb0ELb1ELi128EEEEEEEEEvNT_6ParamsE --------------------------
	.section	.nv.shared._ZN7cutlass13device_kernelIN5flash19enable_sm80_to_sm89INS1_16FlashAttnFwdSm80INS1_25CollectiveMainloopFwdSm80ILi8ELi1ELb0EN4cute5tupleIJNS5_1CILi128EEENS7_ILi96EEENS7_ILi256EEEEEELi256ENS_6half_tEfNS_4arch4Sm80ELb0ELb0ELb1ELb0ELb0ELb0ELb1ELb0EEENS1_21CollectiveEpilogueFwdINS6_IJS8_SA_S9_EEENS6_IJNS7_ILi1EEESI_SI_EEESC_SE_Li256ELb0ELb1ELb0ELb0EEENS1_19SingleTileSchedulerILb0ELb0ELb1ELi128EEEEEEEEEvNT_6ParamsE,"aw",@nobits
	.sectionflags	@""
	.align	16


//--------------------- .nv.shared._ZN7cutlass13device_kernelIN5flash19enable_sm80_to_sm89INS1_16FlashAttnFwdSm80INS1_25CollectiveMainloopFwdSm80ILi8ELi1ELb0EN4cute5tupleIJNS5_1CILi128EEENS7_ILi96EEENS7_ILi256EEEEEELi256ENS_6half_tEfNS_4arch4Sm80ELb0ELb0ELb1ELb1ELb0ELb0ELb1ELb0EEENS1_21CollectiveEpilogueFwdINS6_IJS8_SA_S9_EEENS6_IJNS7_ILi1EEESI_SI_EEESC_SE_Li256ELb1ELb1ELb0ELb0EEENS1_19SingleTileSchedulerILb1ELb0ELb1ELi128EEEEEEEEEvNT_6ParamsE --------------------------
	.section	.nv.shared._ZN7cutlass13device_kernelIN5flash19enable_sm80_to_sm89INS1_16FlashAttnFwdSm80INS1_25CollectiveMainloopFwdSm80ILi8ELi1ELb0EN4cute5tupleIJNS5_1CILi128EEENS7_ILi96EEENS7_ILi256EEEEEELi256ENS_6half_tEfNS_4arch4Sm80ELb0ELb0ELb1ELb1ELb0ELb0ELb1ELb0EEENS1_21CollectiveEpilogueFwdINS6_IJS8_SA_S9_EEENS6_IJNS7_ILi1EEESI_SI_EEESC_SE_Li256ELb1ELb1ELb0ELb0EEENS1_19SingleTileSchedulerILb1ELb0ELb1ELi128EEEEEEEEEvNT_6ParamsE,"aw",@nobits
	.sectionflags	@""
	.align	16


//--------------------- .nv.shared._ZN7cutlass13device_kernelIN5flash19enable_sm80_to_sm89INS1_16FlashAttnFwdSm80INS1_25CollectiveMainloopFwdSm80ILi8ELi1ELb0EN4cute5tupleIJNS5_1CILi128EEENS7_ILi48EEENS7_ILi256EEEEEELi256ENS_6half_tEfNS_4arch4Sm80ELb0ELb0ELb1ELb1ELb0ELb1ELb1ELb0EEENS1_21CollectiveEpilogueFwdINS6_IJS8_SA_S9_EEENS6_IJNS7_ILi1EEESI_SI_EEESC_SE_Li256ELb1ELb1ELb0ELb0EEENS1_19SingleTileSchedulerILb1ELb0ELb1ELi128EEEEEEEEEvNT_6ParamsE --------------------------
	.section	.nv.shared._ZN7cutlass13device_kernelIN5flash19enable_sm80_to_sm89INS1_16FlashAttnFwdSm80INS1_25CollectiveMainloopFwdSm80ILi8ELi1ELb0EN4cute5tupleIJNS5_1CILi128EEENS7_ILi48EEENS7_ILi256EEEEEELi256ENS_6half_tEfNS_4arch4Sm80ELb0ELb0ELb1ELb1ELb0ELb1ELb1ELb0EEENS1_21CollectiveEpilogueFwdINS6_IJS8_SA_S9_EEENS6_IJNS7_ILi1EEESI_SI_EEESC_SE_Li256ELb1ELb1ELb0ELb0EEENS1_19SingleTileSchedulerILb1ELb0ELb1ELi128EEEEEEEEEvNT_6ParamsE,"aw",@nobits
	.sectionflags	@""
	.align	16


//--------------------- .nv.shared._ZN7cutlass13device_kernelIN5flash19enable_sm80_to_sm89INS1_16FlashAttnFwdSm80INS1_25CollectiveMainloopFwdSm80ILi8ELi1ELb0EN4cute5tupleIJNS5_1CILi128EEENS7_ILi64EEENS7_ILi256EEEEEELi256ENS_6half_tEfNS_4arch4Sm80ELb0ELb1ELb1ELb0ELb0ELb0ELb1ELb0EEENS1_21CollectiveEpilogueFwdINS6_IJS8_SA_S9_EEENS6_IJNS7_ILi1EEESI_SI_EEESC_SE_Li256ELb0ELb1ELb0ELb0EEENS1_19SingleTileSchedulerILb0ELb0ELb1ELi128EEEEEEEEEvNT_6ParamsE --------------------------
	.section	.nv.shared._ZN7cutlass13device_kernelIN5flash19enable_sm80_to_sm89INS1_16FlashAttnFwdSm80INS1_25CollectiveMainloopFwdSm80ILi8ELi1ELb0EN4cute5tupleIJNS5_1CILi128EEENS7_ILi64EEENS7_ILi256EEEEEELi256ENS_6half_tEfNS_4arch4Sm80ELb0ELb1ELb1ELb0ELb0ELb0ELb1ELb0EEENS1_21CollectiveEpilogueFwdINS6_IJS8_SA_S9_EEENS6_IJNS7_ILi1EEESI_SI_EEESC_SE_Li256ELb0ELb1ELb0ELb0EEENS1_19SingleTileSchedulerILb0ELb0ELb1ELi128EEEEEEEEEvNT_6ParamsE,"aw",@nobits
	.sectionflags	@""
	.align	16


//--------------------- .nv.shared._ZN7cutlass13device_kernelIN5flash19enable_sm80_to_sm89INS1_16FlashAttnFwdSm80INS1_25CollectiveMainloopFwdSm80ILi8ELi1ELb0EN4cute5tupleIJNS5_1CILi128EEENS7_ILi64EEENS7_ILi256EEEEEELi256ENS_6half_tEfNS_4arch4Sm80ELb0ELb1ELb1ELb1ELb0ELb0ELb1ELb0EEENS1_21CollectiveEpilogueFwdINS6_IJS8_SA_S9_EEENS6_IJNS7_ILi1EEESI_SI_EEESC_SE_Li256ELb1ELb1ELb0ELb0EEENS1_19SingleTileSchedulerILb1ELb0ELb1ELi128EEEEEEEEEvNT_6ParamsE --------------------------
	.section	.nv.shared._ZN7cutlass13device_kernelIN5flash19enable_sm80_to_sm89INS1_16FlashAttnFwdSm80INS1_25CollectiveMainloopFwdSm80ILi8ELi1ELb0EN4cute5tupleIJNS5_1CILi128EEENS7_ILi64EEENS7_ILi256EEEEEELi256ENS_6half_tEfNS_4arch4Sm80ELb0ELb1ELb1ELb1ELb0ELb0ELb1ELb0EEENS1_21CollectiveEpilogueFwdINS6_IJS8_SA_S9_EEENS6_IJNS7_ILi1EEESI_SI_EEESC_SE_Li256ELb1ELb1ELb0ELb0EEENS1_19SingleTileSchedulerILb1ELb0ELb1ELi128EEEEEEEEEvNT_6ParamsE,"aw",@nobits
	.sectionflags	@""
	.align	16


//--------------------- .nv.shared._ZN7cutlass13device_kernelIN5flash19enable_sm80_to_sm89INS1_16FlashAttnFwdSm80INS1_25CollectiveMainloopFwdSm80ILi8ELi1ELb0EN4cute5tupleIJNS5_1CILi128EEENS7_ILi48EEENS7_ILi256EEEEEELi256ENS_6half_tEfNS_4arch4Sm80ELb0ELb1ELb1ELb1ELb0ELb1ELb1ELb0EEENS1_21CollectiveEpilogueFwdINS6_IJS8_SA_S9_EEENS6_IJNS7_ILi1EEESI_SI_EEESC_SE_Li256ELb1ELb1ELb0ELb0EEENS1_19SingleTileSchedulerILb1ELb0ELb1ELi128EEEEEEEEEvNT_6ParamsE --------------------------
	.section	.nv.shared._ZN7cutlass13device_kernelIN5flash19enable_sm80_to_sm89INS1_16FlashAttnFwdSm80INS1_25CollectiveMainloopFwdSm80ILi8ELi1ELb0EN4cute5tupleIJNS5_1CILi128EEENS7_ILi48EEENS7_ILi256EEEEEELi256ENS_6half_tEfNS_4arch4Sm80ELb0ELb1ELb1ELb1ELb0ELb1ELb1ELb0EEENS1_21CollectiveEpilogueFwdINS6_IJS8_SA_S9_EEENS6_IJNS7_ILi1EEESI_SI_EEESC_SE_Li256ELb1ELb1ELb0ELb0EEENS1_19SingleTileSchedulerILb1ELb0ELb1ELi128EEEEEEEEEvNT_6ParamsE,"aw",@nobits
	.sectionflags	@""
	.align	16


//--------------------- .nv.shared._ZN7cutlass13device_kernelIN5flash19enable_sm80_to_sm89INS1_16FlashAttnFwdSm80INS1_25CollectiveMainloopFwdSm80ILi8ELi1ELb0EN4cute5tupleIJNS5_1CILi128EEENS7_ILi96EEENS7_ILi256EEEEEELi256ENS_6half_tEfNS_4arch4Sm80ELb1ELb0ELb1ELb0ELb0ELb0ELb1ELb0EEENS1_21CollectiveEpilogueFwdINS6_IJS8_SA_S9_EEENS6_IJNS7_ILi1EEESI_SI_EEESC_SE_Li256ELb0ELb1ELb0ELb0EEENS1_30DynamicPersistentTileSchedulerILi256ELi256ELb0ELb1ELb0EEEEEEEEEvNT_6ParamsE --------------------------
	.section	.nv.shared._ZN7cutlass13device_kernelIN5flash19enable_sm80_to_sm89INS1_16FlashAttnFwdSm80INS1_25CollectiveMainloopFwdSm80ILi8ELi1ELb0EN4cute5tupleIJNS5_1CILi128EEENS7_ILi96EEENS7_ILi256EEEEEELi256ENS_6half_tEfNS_4arch4Sm80ELb1ELb0ELb1ELb0ELb0ELb0ELb1ELb0EEENS1_21CollectiveEpilogueFwdINS6_IJS8_SA_S9_EEENS6_IJNS7_ILi1EEESI_SI_EEESC_SE_Li256ELb0ELb1ELb0ELb0EEENS1_30DynamicPersistentTileSchedulerILi256ELi256ELb0ELb1ELb0EEEEEEEEEvNT_6ParamsE,"aw",@nobits
	.sectionflags	@""
	.align	16


//--------------------- .nv.shared._ZN7cutlass13device_kernelIN5flash19enable_sm80_to_sm89INS1_16FlashAttnFwdSm80INS1_25CollectiveMainloopFwdSm80ILi8ELi1ELb0EN4cute5tupleIJNS5_1CILi128EEENS7_ILi96EEENS7_ILi256EEEEEELi256ENS_6half_tEfNS_4arch4Sm80ELb1ELb0ELb1ELb1ELb0ELb0ELb1ELb0EEENS1_21CollectiveEpilogueFwdINS6_IJS8_SA_S9_EEENS6_IJNS7_ILi1EEESI_SI_EEESC_SE_Li256ELb1ELb1ELb0ELb0EEENS1_19SingleTileSchedulerILb1ELb0ELb1ELi128EEEEEEEEEvNT_6ParamsE --------------------------
	.section	.nv.shared._ZN7cutlass13device_kernelIN5flash19enable_sm80_to_sm89INS1_16FlashAttnFwdSm80INS1_25CollectiveMainloopFwdSm80ILi8ELi1ELb0EN4cute5tupleIJNS5_1CILi128EEENS7_ILi96EEENS7_ILi256EEEEEELi256ENS_6half_tEfNS_4arch4Sm80ELb1ELb0ELb1ELb1ELb0ELb0ELb1ELb0EEENS1_21CollectiveEpilogueFwdINS6_IJS8_SA_S9_EEENS6_IJNS7_ILi1EEESI_SI_EEESC_SE_Li256ELb1ELb1ELb0ELb0EEENS1_19SingleTileSchedulerILb1ELb0ELb1ELi128EEEEEEEEEvNT_6ParamsE,"aw",@nobits
	.sectionflags	@""
	.align	16


//--------------------- .nv.shared._ZN7cutlass13device_kernelIN5flash19enable_sm80_to_sm89INS1_16FlashAttnFwdSm80INS1_25CollectiveMainloopFwdSm80ILi8ELi1ELb0EN4cute5tupleIJNS5_1CILi128EEENS7_ILi48EEENS7_ILi256EEEEEELi256ENS_6half_tEfNS_4arch4Sm80ELb1ELb0ELb1ELb1ELb0ELb1ELb1ELb0EEENS1_21CollectiveEpilogueFwdINS6_IJS8_SA_S9_EEENS6_IJNS7_ILi1EEESI_SI_EEESC_SE_Li256ELb1ELb1ELb0ELb0EEENS1_19SingleTileSchedulerILb1ELb0ELb1ELi128EEEEEEEEEvNT_6ParamsE --------------------------
	.section	.nv.shared._ZN7cutlass13device_kernelIN5flash19enable_sm80_to_sm89INS1_16FlashAttnFwdSm80INS1_25CollectiveMainloopFwdSm80ILi8ELi1ELb0EN4cute5tupleIJNS5_1CILi128EEENS7_ILi48EEENS7_ILi256EEEEEELi256ENS_6half_tEfNS_4arch4Sm80ELb1ELb0ELb1ELb1ELb0ELb1ELb1ELb0EEENS1_21CollectiveEpilogueFwdINS6_IJS8_SA_S9_EEENS6_IJNS7_ILi1EEESI_SI_EEESC_SE_Li256ELb1ELb1ELb0ELb0EEENS1_19SingleTileSchedulerILb1ELb0ELb1ELi128EEEEEEEEEvNT_6ParamsE,"aw",@nobits
	.sectionflags	@""
	.align	16


//--------------------- .nv.shared._ZN7cutlass13device_kernelIN5flash19enable_sm80_to_sm89INS1_16FlashAttnFwdSm80INS1_25CollectiveMainloopFwdSm80ILi8ELi1ELb1EN4cute5tupleIJNS5_1CILi128EEENS7_ILi64EEENS7_ILi256EEEEEELi256ENS_6half_tEfNS_4arch4Sm80ELb0ELb0ELb0ELb0ELb0ELb0ELb1ELb0EEENS1_21CollectiveEpilogueFwdINS6_IJS8_SA_S9_EEENS6_IJNS7_ILi1EEESI_SI_EEESC_SE_Li256ELb0ELb1ELb0ELb0EEENS1_19SingleTileSchedulerILb0ELb0ELb1ELi128EEEEEEEEEvNT_6ParamsE --------------------------
	.section	.nv.shared._ZN7cutlass13device_kernelIN5flash19enable_sm80_to_sm89INS1_16FlashAttnFwdSm80INS1_25CollectiveMainloopFwdSm80ILi8ELi1ELb1EN4cute5tupleIJNS5_1CILi128EEENS7_ILi64EEENS7_ILi256EEEEEELi256ENS_6half_tEfNS_4arch4Sm80ELb0ELb0ELb0ELb0ELb0ELb0ELb1ELb0EEENS1_21CollectiveEpilogueFwdINS6_IJS8_SA_S9_EEENS6_IJNS7_ILi1EEESI_SI_EEESC_SE_Li256ELb0ELb1ELb0ELb0EEENS1_19SingleTileSchedulerILb0ELb0ELb1ELi128EEEEEEEEEvNT_6ParamsE,"aw",@nobits
	.sectionflags	@""
	.align	16


//--------------------- .nv.shared._ZN7cutlass13device_kernelIN5flash19enable_sm80_to_sm89INS1_16FlashAttnFwdSm80INS1_25CollectiveMainloopFwdSm80ILi8ELi1ELb1EN4cute5tupleIJNS5_1CILi128EEENS7_ILi64EEENS7_ILi256EEEEEELi256ENS_6half_tEfNS_4arch4Sm80ELb0ELb0ELb0ELb1ELb0ELb0ELb1ELb0EEENS1_21CollectiveEpilogueFwdINS6_IJS8_SA_S9_EEENS6_IJNS7_ILi1EEESI_SI_EEESC_SE_Li256ELb1ELb1ELb0ELb0EEENS1_19SingleTileSchedulerILb1ELb0ELb1ELi128EEEEEEEEEvNT_6ParamsE --------------------------
	.section	.nv.shared._ZN7cutlass13device_kernelIN5flash19enable_sm80_to_sm89INS1_16FlashAttnFwdSm80INS1_25CollectiveMainloopFwdSm80ILi8ELi1ELb1EN4cute5tupleIJNS5_1CILi128EEENS7_ILi64EEENS7_ILi256EEEEEELi256ENS_6half_tEfNS_4arch4Sm80ELb0ELb0ELb0ELb1ELb0ELb0ELb1ELb0EEENS1_21CollectiveEpilogueFwdINS6_IJS8_SA_S9_EEENS6_IJNS7_ILi1EEESI_SI_EEESC_SE_Li256ELb1ELb1ELb0ELb0EEENS1_19SingleTileSchedulerILb1ELb0ELb1ELi128EEEEEEEEEvNT_6ParamsE,"aw",@nobits
	.sectionflags	@""
	.align	16


//--------------------- .nv.shared._ZN7cutlass13device_kernelIN5flash19enable_sm80_to_sm89INS1_16FlashAttnFwdSm80INS1_25CollectiveMainloopFwdSm80ILi8ELi1ELb0EN4cute5tupleIJNS5_1CILi128EEENS7_ILi32EEENS7_ILi256EEEEEELi256ENS_6half_tEfNS_4arch4Sm80ELb0ELb0ELb0ELb1ELb0ELb1ELb1ELb0EEENS1_21CollectiveEpilogueFwdINS6_IJS8_SA_S9_EEENS6_IJNS7_ILi1EEESI_SI_EEESC_SE_Li256ELb1ELb1ELb0ELb0EEENS1_19SingleTileSchedulerILb1ELb0ELb1ELi128EEEEEEEEEvNT_6ParamsE --------------------------
	.section	.nv.shared._ZN7cutlass13device_kernelIN5flash19enable_sm80_to_sm89INS1_16FlashAttnFwdSm80INS1_25CollectiveMainloopFwdSm80ILi8ELi1ELb0EN4cute5tupleIJNS5_1CILi128EEENS7_ILi32EEENS7_ILi256EEEEEELi256ENS_6half_tEfNS_4arch4Sm80ELb0ELb0ELb0ELb1ELb0ELb1ELb1ELb0EEENS1_21CollectiveEpilogueFwdINS6_IJS8_SA_S9_EEENS6_IJNS7_ILi1EEESI_SI_EEESC_SE_Li256ELb1ELb1ELb0ELb0EEENS1_19SingleTileSchedulerILb1ELb0ELb1ELi128EEEEEEEEEvNT_6ParamsE,"aw",@nobits
	.sectionflags	@""
	.align	16


//--------------------- .nv.shared._ZN7cutlass13device_kernelIN5flash19enable_sm80_to_sm89INS1_16FlashAttnFwdSm80INS1_25CollectiveMainloopFwdSm80ILi8ELi1ELb1EN4cute5tupleIJNS5_1CILi128EEENS7_ILi48EEENS7_ILi256EEEEEELi256ENS_6half_tEfNS_4arch4Sm80ELb0ELb1ELb0ELb0ELb0ELb0ELb1ELb0EEENS1_21CollectiveEpilogueFwdINS6_IJS8_SA_S9_EEENS6_IJNS7_ILi1EEESI_SI_EEESC_SE_Li256ELb0ELb1ELb0ELb0EEENS1_19SingleTileSchedulerILb0ELb0ELb1ELi128EEEEEEEEEvNT_6ParamsE --------------------------
	.section	.nv.shared._ZN7cutlass13device_kernelIN5flash19enable_sm80_to_sm89INS1_16FlashAttnFwdSm80INS1_25CollectiveMainloopFwdSm80ILi8ELi1ELb1EN4cute5tupleIJNS5_1CILi128EEENS7_ILi48EEENS7_ILi256EEEEEELi256ENS_6half_tEfNS_4arch4Sm80ELb0ELb1ELb0ELb0ELb0ELb0ELb1ELb0EEENS1_21CollectiveEpilogueFwdINS6_IJS8_SA_S9_EEENS6_IJNS7_ILi1EEESI_SI_EEESC_SE_Li256ELb0ELb1ELb0ELb0EEENS1_19SingleTileSchedulerILb0ELb0ELb1ELi128EEEEEEEEEvNT_6ParamsE,"aw",@nobits
	.sectionflags	@""
	.align	16


//--------------------- .nv.shared._ZN7cutlass13device_kernelIN5flash19enable_sm80_to_sm89INS1_16FlashAttnFwdSm80INS1_25CollectiveMainloopFwdSm80ILi8ELi1ELb1EN4cute5tupleIJNS5_1CILi128EEENS7_ILi48EEENS7_ILi256EEEEEELi256ENS_6half_tEfNS_4arch4Sm80ELb0ELb1ELb0ELb1ELb0ELb0ELb1ELb0EEENS1_21CollectiveEpilogueFwdINS6_IJS8_SA_S9_EEENS6_IJNS7_ILi1EEESI_SI_EEESC_SE_Li256ELb1ELb1ELb0ELb0EEENS1_19SingleTileSchedulerILb1ELb0ELb1ELi128EEEEEEEEEvNT_6ParamsE --------------------------
	.section	.nv.shared._ZN7cutlass13device_kernelIN5flash19enable_sm80_to_sm89INS1_16FlashAttnFwdSm80INS1_25CollectiveMainloopFwdSm80ILi8ELi1ELb1EN4cute5tupleIJNS5_1CILi128EEENS7_ILi48EEENS7_ILi256EEEEEELi256ENS_6half_tEfNS_4arch4Sm80ELb0ELb1ELb0ELb1ELb0ELb0ELb1ELb0EEENS1_21CollectiveEpilogueFwdINS6_IJS8_SA_S9_EEENS6_IJNS7_ILi1EEESI_SI_EEESC_SE_Li256ELb1ELb1ELb0ELb0EEENS1_19SingleTileSchedulerILb1ELb0ELb1ELi128EEEEEEEEEvNT_6ParamsE,"aw",@nobits
	.sectionflags	@""
	.align	16


//--------------------- .nv.shared._ZN7cutlass13device_kernelIN5flash19enable_sm80_to_sm89INS1_16FlashAttnFwdSm80INS1_25CollectiveMainloopFwdSm80ILi8ELi1ELb0EN4cute5tupleIJNS5_1CILi128EEENS7_ILi32EEENS7_ILi256EEEEEELi256ENS_6half_tEfNS_4arch4Sm80ELb0ELb1ELb0ELb1ELb0ELb1ELb1ELb0EEENS1_21CollectiveEpilogueFwdINS6_IJS8_SA_S9_EEENS6_IJNS7_ILi1EEESI_SI_EEESC_SE_Li256ELb1ELb1ELb0ELb0EEENS1_19SingleTileSchedulerILb1ELb0ELb1ELi128EEEEEEEEEvNT_6ParamsE --------------------------
	.section	.nv.shared._ZN7cutlass13device_kernelIN5flash19enable_sm80_to_sm89INS1_16FlashAttnFwdSm80INS1_25CollectiveMainloopFwdSm80ILi8ELi1ELb0EN4cute5tupleIJNS5_1CILi128EEENS7_ILi32EEENS7_ILi256EEEEEELi256ENS_6half_tEfNS_4arch4Sm80ELb0ELb1ELb0ELb1ELb0ELb1ELb1ELb0EEENS1_21CollectiveEpilogueFwdINS6_IJS8_SA_S9_EEENS6_IJNS7_ILi1EEESI_SI_EEESC_SE_Li256ELb1ELb1ELb0ELb0EEENS1_19SingleTileSchedulerILb1ELb0ELb1ELi128EEEEEEEEEvNT_6ParamsE,"aw",@nobits
	.sectionflags	@""
	.align	16


//--------------------- .nv.shared._ZN7cutlass13device_kernelIN5flash19enable_sm80_to_sm89INS1_16FlashAttnFwdSm80INS1_25CollectiveMainloopFwdSm80ILi8ELi1ELb1EN4cute5tupleIJNS5_1CILi128EEENS7_ILi64EEENS7_ILi256EEEEEELi256ENS_6half_tEfNS_4arch4Sm80ELb1ELb0ELb0ELb0ELb0ELb0ELb1ELb0EEENS1_21CollectiveEpilogueFwdINS6_IJS8_SA_S9_EEENS6_IJNS7_ILi1EEESI_SI_EEESC_SE_Li256ELb0ELb1ELb0ELb0EEENS1_30DynamicPersistentTileSchedulerILi256ELi256ELb0ELb1ELb0EEEEEEEEEvNT_6ParamsE --------------------------
	.section	.nv.shared._ZN7cutlass13device_kernelIN5flash19enable_sm80_to_sm89INS1_16FlashAttnFwdSm80INS1_25CollectiveMainloopFwdSm80ILi8ELi1ELb1EN4cute5tupleIJNS5_1CILi128EEENS7_ILi64EEENS7_ILi256EEEEEELi256ENS_6half_tEfNS_4arch4Sm80ELb1ELb0ELb0ELb0ELb0ELb0ELb1ELb0EEENS1_21CollectiveEpilogueFwdINS6_IJS8_SA_S9_EEENS6_IJNS7_ILi1EEESI_SI_EEESC_SE_Li256ELb0ELb1ELb0ELb0EEENS1_30DynamicPersistentTileSchedulerILi256ELi256ELb0ELb1ELb0EEEEEEEEEvNT_6ParamsE,"aw",@nobits
	.sectionflags	@""
	.align	16


//--------------------- .nv.shared._ZN7cutlass13device_kernelIN5flash19enable_sm80_to_sm89INS1_16FlashAttnFwdSm80INS1_25CollectiveMainloopFwdSm80ILi8ELi1ELb1EN4cute5tupleIJNS5_1CILi128EEENS7_ILi64EEENS7_ILi256EEEEEELi256ENS_6half_tEfNS_4arch4Sm80ELb1ELb0ELb0ELb1ELb0ELb0ELb1ELb0EEENS1_21CollectiveEpilogueFwdINS6_IJS8_SA_S9_EEENS6_IJNS7_ILi1EEESI_SI_EEESC_SE_Li256ELb1ELb1ELb0ELb0EEENS1_19SingleTileSchedulerILb1ELb0ELb1ELi128EEEEEEEEEvNT_6ParamsE --------------------------
	.section	.nv.shared._ZN7cutlass13device_kernelIN5flash19enable_sm80_to_sm89INS1_16FlashAttnFwdSm80INS1_25CollectiveMainloopFwdSm80ILi8ELi1ELb1EN4cute5tupleIJNS5_1CILi128EEENS7_ILi64EEENS7_ILi256EEEEEELi256ENS_6half_tEfNS_4arch4Sm80ELb1ELb0ELb0ELb1ELb0ELb0ELb1ELb0EEENS1_21CollectiveEpilogueFwdINS6_IJS8_SA_S9_EEENS6_IJNS7_ILi1EEESI_SI_EEESC_SE_Li256ELb1ELb1ELb0ELb0EEENS1_19SingleTileSchedulerILb1ELb0ELb1ELi128EEEEEEEEEvNT_6ParamsE,"aw",@nobits
	.sectionflags	@""
	.align	16


//--------------------- .nv.shared._ZN7cutlass13device_kernelIN5flash19enable_sm80_to_sm89INS1_16FlashAttnFwdSm80INS1_25CollectiveMainloopFwdSm80ILi8ELi1ELb0EN4cute5tupleIJNS5_1CILi128EEENS7_ILi32EEENS7_ILi256EEEEEELi256ENS_6half_tEfNS_4arch4Sm80ELb1ELb0ELb0ELb1ELb0ELb1ELb1ELb0EEENS1_21CollectiveEpilogueFwdINS6_IJS8_SA_S9_EEENS6_IJNS7_ILi1EEESI_SI_EEESC_SE_Li256ELb1ELb1ELb0ELb0EEENS1_19SingleTileSchedulerILb1ELb0ELb1ELi128EEEEEEEEEvNT_6ParamsE --------------------------
	.section	.nv.shared._ZN7cutlass13device_kernelIN5flash19enable_sm80_to_sm89INS1_16FlashAttnFwdSm80INS1_25CollectiveMainloopFwdSm80ILi8ELi1ELb0EN4cute5tupleIJNS5_1CILi128EEENS7_ILi32EEENS7_ILi256EEEEEELi256ENS_6half_tEfNS_4arch4Sm80ELb1ELb0ELb0ELb1ELb0ELb1ELb1ELb0EEENS1_21CollectiveEpilogueFwdINS6_IJS8_SA_S9_EEENS6_IJNS7_ILi1EEESI_SI_EEESC_SE_Li256ELb1ELb1ELb0ELb0EEENS1_19SingleTileSchedulerILb1ELb0ELb1ELi128EEEEEEEEEvNT_6ParamsE,"aw",@nobits
	.sectionflags	@""
	.align	16


//--------------------- .nv.shared._ZN7cutlass13device_kernelIN5flash19enable_sm80_to_sm89INS1_16FlashAttnFwdSm80INS1_25CollectiveMainloopFwdSm80ILi8ELi1ELb0EN4cute5tupleIJNS5_1CILi128EEENS7_ILi96EEENS7_ILi256EEEEEELi256ENS_6half_tEfNS_4arch4Sm80ELb0ELb0ELb0ELb0ELb0ELb0ELb1ELb0EEENS1_21CollectiveEpilogueFwdINS6_IJS8_SA_S9_EEENS6_IJNS7_ILi1EEESI_SI_EEESC_SE_Li256ELb0ELb1ELb0ELb0EEENS1_19SingleTileSchedulerILb0ELb0ELb1ELi128EEEEEEEEEvNT_6ParamsE --------------------------
	.section	.nv.shared._ZN7cutlass13device_kernelIN5flash19enable_sm80_to_sm89INS1_16FlashAttnFwdSm80INS1_25CollectiveMainloopFwdSm80ILi8ELi1ELb0EN4cute5tupleIJNS5_1CILi128EEENS7_ILi96EEENS7_ILi256EEEEEELi256ENS_6half_tEfNS_4arch4Sm80ELb0ELb0ELb0ELb0ELb0ELb0ELb1ELb0EEENS1_21CollectiveEpilogueFwdINS6_IJS8_SA_S9_EEENS6_IJNS7_ILi1EEESI_SI_EEESC_SE_Li256ELb0ELb1ELb0ELb0EEENS1_19SingleTileSchedulerILb0ELb0ELb1ELi128EEEEEEEEEvNT_6ParamsE,"aw",@nobits
	.sectionflags	@""
	.align	16


//--------------------- .nv.shared._ZN7cutlass13device_kernelIN5flash19enable_sm80_to_sm89INS1_16FlashAttnFwdSm80INS1_25CollectiveMainloopFwdSm80ILi8ELi1ELb0EN4cute5tupleIJNS5_1CILi128EEENS7_ILi96EEENS7_ILi256EEEEEELi256ENS_6half_tEfNS_4arch4Sm80ELb0ELb0ELb0ELb1ELb0ELb0ELb1ELb0EEENS1_21CollectiveEpilogueFwdINS6_IJS8_SA_S9_EEENS6_IJNS7_ILi1EEESI_SI_EEESC_SE_Li256ELb1ELb1ELb0ELb0EEENS1_19SingleTileSchedulerILb1ELb0ELb1ELi128EEEEEEEEEvNT_6ParamsE --------------------------
	.section	.nv.shared._ZN7cutlass13device_kernelIN5flash19enable_sm80_to_sm89INS1_16FlashAttnFwdSm80INS1_25CollectiveMainloopFwdSm80ILi8ELi1ELb0EN4cute5tupleIJNS5_1CILi128EEENS7_ILi96EEENS7_ILi256EEEEEELi256ENS_6half_tEfNS_4arch4Sm80ELb0ELb0ELb0ELb1ELb0ELb0ELb1ELb0EEENS1_21CollectiveEpilogueFwdINS6_IJS8_SA_S9_EEENS6_IJNS7_ILi1EEESI_SI_EEESC_SE_Li256ELb1ELb1ELb0ELb0EEENS1_19SingleTileSchedulerILb1ELb0ELb1ELi128EEEEEEEEEvNT_6ParamsE,"aw",@nobits
	.sectionflags	@""
	.align	16


//--------------------- .nv.shared._ZN7cutlass13device_kernelIN5flash19enable_sm80_to_sm89INS1_16FlashAttnFwdSm80INS1_25CollectiveMainloopFwdSm80ILi8ELi1ELb0EN4cute5tupleIJNS5_1CILi128EEENS7_ILi48EEENS7_ILi256EEEEEELi256ENS_6half_tEfNS_4arch4Sm80ELb0ELb0ELb0ELb1ELb0ELb1ELb1ELb0EEENS1_21CollectiveEpilogueFwdINS6_IJS8_SA_S9_EEENS6_IJNS7_ILi1EEESI_SI_EEESC_SE_Li256ELb1ELb1ELb0ELb0EEENS1_19SingleTileSchedulerILb1ELb0ELb1ELi128EEEEEEEEEvNT_6ParamsE --------------------------
	.section	.nv.shared._ZN7cutlass13device_kernelIN5flash19enable_sm80_to_sm89INS1_16FlashAttnFwdSm80INS1_25CollectiveMainloopFwdSm80ILi8ELi1ELb0EN4cute5tupleIJNS5_1CILi128EEENS7_ILi48EEENS7_ILi256EEEEEELi256ENS_6half_tEfNS_4arch4Sm80ELb0ELb0ELb0ELb1ELb0ELb1ELb1ELb0EEENS1_21CollectiveEpilogueFwdINS6_IJS8_SA_S9_EEENS6_IJNS7_ILi1EEESI_SI_EEESC_SE_Li256ELb1ELb1ELb0ELb0EEENS1_19SingleTileSchedulerILb1ELb0ELb1ELi128EEEEEEEEEvNT_6ParamsE,"aw",@nobits
	.sectionflags	@""
	.align	16


//--------------------- .nv.shared._ZN7cutlass13device_kernelIN5flash19enable_sm80_to_sm89INS1_16FlashAttnFwdSm80INS1_25CollectiveMainloopFwdSm80ILi8ELi1ELb0EN4cute5tupleIJNS5_1CILi128EEENS7_ILi64EEENS7_ILi256EEEEEELi256ENS_6half_tEfNS_4arch4Sm80ELb0ELb1ELb0ELb0ELb0ELb0ELb1ELb0EEENS1_21CollectiveEpilogueFwdINS6_IJS8_SA_S9_EEENS6_IJNS7_ILi1EEESI_SI_EEESC_SE_Li256ELb0ELb1ELb0ELb0EEENS1_19SingleTileSchedulerILb0ELb0ELb1ELi128EEEEEEEEEvNT_6ParamsE --------------------------
	.section	.nv.shared._ZN7cutlass13device_kernelIN5flash19enable_sm80_to_sm89INS1_16FlashAttnFwdSm80INS1_25CollectiveMainloopFwdSm80ILi8ELi1ELb0EN4cute5tupleIJNS5_1CILi128EEENS7_ILi64EEENS7_ILi256EEEEEELi256ENS_6half_tEfNS_4arch4Sm80ELb0ELb1ELb0ELb0ELb0ELb0ELb1ELb0EEENS1_21CollectiveEpilogueFwdINS6_IJS8_SA_S9_EEENS6_IJNS7_ILi1EEESI_SI_EEESC_SE_Li256ELb0ELb1ELb0ELb0EEENS1_19SingleTileSchedulerILb0ELb0ELb1ELi128EEEEEEEEEvNT_6ParamsE,"aw",@nobits
	.sectionflags	@""
	.align	16


//--------------------- .nv.shared._ZN7cutlass13device_kernelIN5flash19enable_sm80_to_sm89INS1_16FlashAttnFwdSm80INS1_25CollectiveMainloopFwdSm80ILi8ELi1ELb0EN4cute5tupleIJNS5_1CILi128EEENS7_ILi64EEENS7_ILi256EEEEEELi256ENS_6half_tEfNS_4arch4Sm80ELb0ELb1ELb0ELb1ELb0ELb0ELb1ELb0EEENS1_21CollectiveEpilogueFwdINS6_IJS8_SA_S9_EEENS6_IJNS7_ILi1EEESI_SI_EEESC_SE_Li256ELb1ELb1ELb0ELb0EEENS1_19SingleTileSchedulerILb1ELb0ELb1ELi128EEEEEEEEEvNT_6ParamsE --------------------------
	.section	.nv.shared._ZN7cutlass13device_kernelIN5flash19enable_sm80_to_sm89INS1_16FlashAttnFwdSm80INS1_25CollectiveMainloopFwdSm80ILi8ELi1ELb0EN4cute5tupleIJNS5_1CILi128EEENS7_ILi64EEENS7_ILi256EEEEEELi256ENS_6half_tEfNS_4arch4Sm80ELb0ELb1ELb0ELb1ELb0ELb0ELb1ELb0EEENS1_21CollectiveEpilogueFwdINS6_IJS8_SA_S9_EEENS6_IJNS7_ILi1EEESI_SI_EEESC_SE_Li256ELb1ELb1ELb0ELb0EEENS1_19SingleTileSchedulerILb1ELb0ELb1ELi128EEEEEEEEEvNT_6ParamsE,"aw",@nobits
	.sectionflags	@""
	.align	16


//--------------------- .nv.shared._ZN7cutlass13device_kernelIN5flash19enable_sm80_to_sm89INS1_16FlashAttnFwdSm80INS1_25CollectiveMainloopFwdSm80ILi8ELi1ELb0EN4cute5tupleIJNS5_1CILi128EEENS7_ILi48EEENS7_ILi256EEEEEELi256ENS_6half_tEfNS_4arch4Sm80ELb0ELb1ELb0ELb1ELb0ELb1ELb1ELb0EEENS1_21CollectiveEpilogueFwdINS6_IJS8_SA_S9_EEENS6_IJNS7_ILi1EEESI_SI_EEESC_SE_Li256ELb1ELb1ELb0ELb0EEENS1_19SingleTileSchedulerILb1ELb0ELb1ELi128EEEEEEEEEvNT_6ParamsE --------------------------
	.section	.nv.shared._ZN7cutlass13device_kernelIN5flash19enable_sm80_to_sm89INS1_16FlashAttnFwdSm80INS1_25CollectiveMainloopFwdSm80ILi8ELi1ELb0EN4cute5tupleIJNS5_1CILi128EEENS7_ILi48EEENS7_ILi256EEEEEELi256ENS_6half_tEfNS_4arch4Sm80ELb0ELb1ELb0ELb1ELb0ELb1ELb1ELb0EEENS1_21CollectiveEpilogueFwdINS6_IJS8_SA_S9_EEENS6_IJNS7_ILi1EEESI_SI_EEESC_SE_Li256ELb1ELb1ELb0ELb0EEENS1_19SingleTileSchedulerILb1ELb0ELb1ELi128EEEEEEEEEvNT_6ParamsE,"aw",@nobits
	.sectionflags	@""
	.align	16


//--------------------- .nv.shared._ZN7cutlass13device_kernelIN5flash19enable_sm80_to_sm89INS1_16FlashAttnFwdSm80INS1_25CollectiveMainloopFwdSm80ILi8ELi1ELb0EN4cute5tupleIJNS5_1CILi128EEENS7_ILi96EEENS7_ILi256EEEEEELi256ENS_6half_tEfNS_4arch4Sm80ELb1ELb0ELb0ELb0ELb0ELb0ELb1ELb0EEENS1_21CollectiveEpilogueFwdINS6_IJS8_SA_S9_EEENS6_IJNS7_ILi1EEESI_SI_EEESC_SE_Li256ELb0ELb1ELb0ELb0EEENS1_30DynamicPersistentTileSchedulerILi256ELi256ELb0ELb1ELb0EEEEEEEEEvNT_6ParamsE --------------------------
	.section	.nv.shared._ZN7cutlass13device_kernelIN5flash19enable_sm80_to_sm89INS1_16FlashAttnFwdSm80INS1_25CollectiveMainloopFwdSm80ILi8ELi1ELb0EN4cute5tupleIJNS5_1CILi128EEENS7_ILi96EEENS7_ILi256EEEEEELi256ENS_6half_tEfNS_4arch4Sm80ELb1ELb0ELb0ELb0ELb0ELb0ELb1ELb0EEENS1_21CollectiveEpilogueFwdINS6_IJS8_SA_S9_EEENS6_IJNS7_ILi1EEESI_SI_EEESC_SE_Li256ELb0ELb1ELb0ELb0EEENS1_30DynamicPersistentTileSchedulerILi256ELi256ELb0ELb1ELb0EEEEEEEEEvNT_6ParamsE,"aw",@nobits
	.sectionflags	@""
	.align	16


//--------------------- .nv.shared._ZN7cutlass13device_kernelIN5flash19enable_sm80_to_sm89INS1_16FlashAttnFwdSm80INS1_25CollectiveMainloopFwdSm80ILi8ELi1ELb0EN4cute5tupleIJNS5_1CILi128EEENS7_ILi96EEENS7_ILi256EEEEEELi256ENS_6half_tEfNS_4arch4Sm80ELb1ELb0ELb0ELb1ELb0ELb0ELb1ELb0EEENS1_21CollectiveEpilogueFwdINS6_IJS8_SA_S9_EEENS6_IJNS7_ILi1EEESI_SI_EEESC_SE_Li256ELb1ELb1ELb0ELb0EEENS1_19SingleTileSchedulerILb1ELb0ELb1ELi128EEEEEEEEEvNT_6ParamsE --------------------------
	.section	.nv.shared._ZN7cutlass13device_kernelIN5flash19enable_sm80_to_sm89INS1_16FlashAttnFwdSm80INS1_25CollectiveMainloopFwdSm80ILi8ELi1ELb0EN4cute5tupleIJNS5_1CILi128EEENS7_ILi96EEENS7_ILi256EEEEEELi256ENS_6half_tEfNS_4arch4Sm80ELb1ELb0ELb0ELb1ELb0ELb0ELb1ELb0EEENS1_21CollectiveEpilogueFwdINS6_IJS8_SA_S9_EEENS6_IJNS7_ILi1EEESI_SI_EEESC_SE_Li256ELb1ELb1ELb0ELb0EEENS1_19SingleTileSchedulerILb1ELb0ELb1ELi128EEEEEEEEEvNT_6ParamsE,"aw",@nobits
	.sectionflags	@""
	.align	16


//--------------------- .nv.shared._ZN7cutlass13device_kernelIN5flash19enable_sm80_to_sm89INS1_16FlashAttnFwdSm80INS1_25CollectiveMainloopFwdSm80ILi8ELi1ELb0EN4cute5tupleIJNS5_1CILi128EEENS7_ILi48EEENS7_ILi256EEEEEELi256ENS_6half_tEfNS_4arch4Sm80ELb1ELb0ELb0ELb1ELb0ELb1ELb1ELb0EEENS1_21CollectiveEpilogueFwdINS6_IJS8_SA_S9_EEENS6_IJNS7_ILi1EEESI_SI_EEESC_SE_Li256ELb1ELb1ELb0ELb0EEENS1_19SingleTileSchedulerILb1ELb0ELb1ELi128EEEEEEEEEvNT_6ParamsE --------------------------
	.section	.nv.shared._ZN7cutlass13device_kernelIN5flash19enable_sm80_to_sm89INS1_16FlashAttnFwdSm80INS1_25CollectiveMainloopFwdSm80ILi8ELi1ELb0EN4cute5tupleIJNS5_1CILi128EEENS7_ILi48EEENS7_ILi256EEEEEELi256ENS_6half_tEfNS_4arch4Sm80ELb1ELb0ELb0ELb1ELb0ELb1ELb1ELb0EEENS1_21CollectiveEpilogueFwdINS6_IJS8_SA_S9_EEENS6_IJNS7_ILi1EEESI_SI_EEESC_SE_Li256ELb1ELb1ELb0ELb0EEENS1_19SingleTileSchedulerILb1ELb0ELb1ELi128EEEEEEEEEvNT_6ParamsE,"aw",@nobits
	.sectionflags	@""
	.align	16
